	.target	sm_90a

	.elftype	@"ET_EXEC"


//--------------------- .note.nv.tkinfo           --------------------------
	.section	.note.nv.tkinfo,"",@"SHT_NOTE"
	.sectionflags	@"SHF_NOTE_NV_TKINFO"
	.tkinfo
        /*0018*/ 	.word	0x00000002
        /*0030*/ 	.string	""
        /*0030*/ 	.string	"ptxas"
        /*0030*/ 	.string	"Cuda compilation tools, release 13.0, V13.0.88"
        /*0030*/ 	.string	"Build cuda_13.0.r13.0/compiler.36424714_0"
        /*0030*/ 	.string	"-arch sm_90a -m 64 "



//--------------------- .note.nv.cuinfo           --------------------------
	.section	.note.nv.cuinfo,"",@"SHT_NOTE"
	.sectionflags	@"SHF_NOTE_NV_CUINFO"
        /*0018*/ 	.short	0x0002
        /*001a*/ 	.short	0x005a
        /*001c*/ 	.short	0x0082
	.zero		2


//--------------------- .nv.info                  --------------------------
	.section	.nv.info,"",@"SHT_CUDA_INFO"
	.align	4


	//----- nvinfo : EIATTR_REGCOUNT
	.align		4
        /*0000*/ 	.byte	0x04, 0x2f
        /*0002*/ 	.short	(.L_1 - .L_0)
	.align		4
.L_0:
        /*0004*/ 	.word	index@(_ZN13group_norm_v214gn_cuda_kernelI6__halfLi320ELi2ELi16ELi40ELi1024ELb1ELi64ELi320ELi320ELi4ELb1ELi18ELb0ELb0ENS_16CompileConditionILi900EEEEEvPT_PKS4_S7_S7_flPfS8_Pj)
        /*0008*/ 	.word	0x00000060


	//----- nvinfo : EIATTR_FRAME_SIZE
	.align		4
.L_1:
        /*000c*/ 	.byte	0x04, 0x11
        /*000e*/ 	.short	(.L_3 - .L_2)
	.align		4
.L_2:
        /*0010*/ 	.word	index@(_ZN13group_norm_v214gn_cuda_kernelI6__halfLi320ELi2ELi16ELi40ELi1024ELb1ELi64ELi320ELi320ELi4ELb1ELi18ELb0ELb0ENS_16CompileConditionILi900EEEEEvPT_PKS4_S7_S7_flPfS8_Pj)
        /*0014*/ 	.word	0x00000080


	//----- nvinfo : EIATTR_REGCOUNT
	.align		4
.L_3:
        /*0018*/ 	.byte	0x04, 0x2f
        /*001a*/ 	.short	(.L_5 - .L_4)
	.align		4
.L_4:
        /*001c*/ 	.word	index@(_ZN13group_norm_v214gn_cuda_kernelI6__halfLi320ELi3ELi16ELi40ELi1024ELb1ELi64ELi320ELi320ELi4ELb1ELi21ELb0ELb0ENS_16CompileConditionILi900EEEEEvPT_PKS4_S7_S7_flPfS8_Pj)
        /*0020*/ 	.word	0x00000040


	//----- nvinfo : EIATTR_FRAME_SIZE
	.align		4
.L_5:
        /*0024*/ 	.byte	0x04, 0x11
        /*0026*/ 	.short	(.L_7 - .L_6)
	.align		4
.L_6:
        /*0028*/ 	.word	index@(_ZN13group_norm_v214gn_cuda_kernelI6__halfLi320ELi3ELi16ELi40ELi1024ELb1ELi64ELi320ELi320ELi4ELb1ELi21ELb0ELb0ENS_16CompileConditionILi900EEEEEvPT_PKS4_S7_S7_flPfS8_Pj)
        /*002c*/ 	.word	0x00000168


	//----- nvinfo : EIATTR_REGCOUNT
	.align		4
.L_7:
        /*0030*/ 	.byte	0x04, 0x2f
        /*0032*/ 	.short	(.L_9 - .L_8)
	.align		4
.L_8:
        /*0034*/ 	.word	index@(_ZN13group_norm_v214gn_cuda_kernelI6__halfLi320ELi1ELi16ELi40ELi1024ELb1ELi128ELi320ELi320ELi4ELb1ELi18ELb0ELb0ENS_16CompileConditionILi900EEEEEvPT_PKS4_S7_S7_flPfS8_Pj)
        /*0038*/ 	.word	0x000000a8


	//----- nvinfo : EIATTR_FRAME_SIZE
	.align		4
.L_9:
        /*003c*/ 	.byte	0x04, 0x11
        /*003e*/ 	.short	(.L_11 - .L_10)
	.align		4
.L_10:
        /*0040*/ 	.word	index@(_ZN13group_norm_v214gn_cuda_kernelI6__halfLi320ELi1ELi16ELi40ELi1024ELb1ELi128ELi320ELi320ELi4ELb1ELi18ELb0ELb0ENS_16CompileConditionILi900EEEEEvPT_PKS4_S7_S7_flPfS8_Pj)
        /*0044*/ 	.word	0x00000138


	//----- nvinfo : EIATTR_REGCOUNT
	.align		4
.L_11:
        /*0048*/ 	.byte	0x04, 0x2f
        /*004a*/ 	.short	(.L_13 - .L_12)
	.align		4
.L_12:
        /*004c*/ 	.word	index@(_ZN13group_norm_v214gn_cuda_kernelI6__halfLi320ELi1ELi16ELi40ELi1024ELb1ELi64ELi320ELi320ELi4ELb1ELi9ELb0ELb0ENS_16CompileConditionILi900EEEEEvPT_PKS4_S7_S7_flPfS8_Pj)
        /*0050*/ 	.word	0x000000a8


	//----- nvinfo : EIATTR_FRAME_SIZE
	.align		4
.L_13:
        /*0054*/ 	.byte	0x04, 0x11
        /*0056*/ 	.short	(.L_15 - .L_14)
	.align		4
.L_14:
        /*0058*/ 	.word	index@(_ZN13group_norm_v214gn_cuda_kernelI6__halfLi320ELi1ELi16ELi40ELi1024ELb1ELi64ELi320ELi320ELi4ELb1ELi9ELb0ELb0ENS_16CompileConditionILi900EEEEEvPT_PKS4_S7_S7_flPfS8_Pj)
        /*005c*/ 	.word	0x00000000


	//----- nvinfo : EIATTR_REGCOUNT
	.align		4
.L_15:
        /*0060*/ 	.byte	0x04, 0x2f
        /*0062*/ 	.short	(.L_17 - .L_16)
	.align		4
.L_16:
        /*0064*/ 	.word	index@(_ZN13group_norm_v214gn_cuda_kernelI6__halfLi320ELi3ELi16ELi40ELi1024ELb1ELi32ELi320ELi320ELi4ELb1ELi10ELb0ELb0ENS_16CompileConditionILi900EEEEEvPT_PKS4_S7_S7_flPfS8_Pj)
        /*0068*/ 	.word	0x00000040


	//----- nvinfo : EIATTR_FRAME_SIZE
	.align		4
.L_17:
        /*006c*/ 	.byte	0x04, 0x11
        /*006e*/ 	.short	(.L_19 - .L_18)
	.align		4
.L_18:
        /*0070*/ 	.word	index@(_ZN13group_norm_v214gn_cuda_kernelI6__halfLi320ELi3ELi16ELi40ELi1024ELb1ELi32ELi320ELi320ELi4ELb1ELi10ELb0ELb0ENS_16CompileConditionILi900EEEEEvPT_PKS4_S7_S7_flPfS8_Pj)
        /*0074*/ 	.word	0x00000038


	//----- nvinfo : EIATTR_REGCOUNT
	.align		4
.L_19:
        /*0078*/ 	.byte	0x04, 0x2f
        /*007a*/ 	.short	(.L_21 - .L_20)
	.align		4
.L_20:
        /*007c*/ 	.word	index@(_ZN13group_norm_v214gn_cuda_kernelI6__halfLi320ELi1ELi16ELi40ELi1024ELb1ELi32ELi320ELi320ELi4ELb1ELi4ELb0ELb0ENS_16CompileConditionILi900EEEEEvPT_PKS4_S7_S7_flPfS8_Pj)
        /*0080*/ 	.word	0x0000007d


	//----- nvinfo : EIATTR_FRAME_SIZE
	.align		4
.L_21:
        /*0084*/ 	.byte	0x04, 0x11
        /*0086*/ 	.short	(.L_23 - .L_22)
	.align		4
.L_22:
        /*0088*/ 	.word	index@(_ZN13group_norm_v214gn_cuda_kernelI6__halfLi320ELi1ELi16ELi40ELi1024ELb1ELi32ELi320ELi320ELi4ELb1ELi4ELb0ELb0ENS_16CompileConditionILi900EEEEEvPT_PKS4_S7_S7_flPfS8_Pj)
        /*008c*/ 	.word	0x00000000


	//----- nvinfo : EIATTR_REGCOUNT
	.align		4
.L_23:
        /*0090*/ 	.byte	0x04, 0x2f
        /*0092*/ 	.short	(.L_25 - .L_24)
	.align		4
.L_24:
        /*0094*/ 	.word	index@(_ZN13group_norm_v214gn_cuda_kernelI6__halfLi320ELi3ELi16ELi40ELi1024ELb1ELi16ELi320ELi320ELi4ELb1ELi5ELb0ELb0ENS_16CompileConditionILi900EEEEEvPT_PKS4_S7_S7_flPfS8_Pj)
        /*0098*/ 	.word	0x00000040


	//----- nvinfo : EIATTR_FRAME_SIZE
	.align		4
.L_25:
        /*009c*/ 	.byte	0x04, 0x11
        /*009e*/ 	.short	(.L_27 - .L_26)
	.align		4
.L_26:
        /*00a0*/ 	.word	index@(_ZN13group_norm_v214gn_cuda_kernelI6__halfLi320ELi3ELi16ELi40ELi1024ELb1ELi16ELi320ELi320ELi4ELb1ELi5ELb0ELb0ENS_16CompileConditionILi900EEEEEvPT_PKS4_S7_S7_flPfS8_Pj)
        /*00a4*/ 	.word	0x00000000


	//----- nvinfo : EIATTR_REGCOUNT
	.align		4
.L_27:
        /*00a8*/ 	.byte	0x04, 0x2f
        /*00aa*/ 	.short	(.L_29 - .L_28)
	.align		4
.L_28:
        /*00ac*/ 	.word	index@(_ZN13group_norm_v214gn_cuda_kernelI6__halfLi320ELi1ELi16ELi40ELi1024ELb1ELi16ELi320ELi320ELi4ELb1ELi2ELb0ELb0ENS_16CompileConditionILi900EEEEEvPT_PKS4_S7_S7_flPfS8_Pj)
        /*00b0*/ 	.word	0x0000004c


	//----- nvinfo : EIATTR_FRAME_SIZE
	.align		4
.L_29:
        /*00b4*/ 	.byte	0x04, 0x11
        /*00b6*/ 	.short	(.L_31 - .L_30)
	.align		4
.L_30:
        /*00b8*/ 	.word	index@(_ZN13group_norm_v214gn_cuda_kernelI6__halfLi320ELi1ELi16ELi40ELi1024ELb1ELi16ELi320ELi320ELi4ELb1ELi2ELb0ELb0ENS_16CompileConditionILi900EEEEEvPT_PKS4_S7_S7_flPfS8_Pj)
        /*00bc*/ 	.word	0x00000000


	//----- nvinfo : EIATTR_REGCOUNT
	.align		4
.L_31:
        /*00c0*/ 	.byte	0x04, 0x2f
        /*00c2*/ 	.short	(.L_33 - .L_32)
	.align		4
.L_32:
        /*00c4*/ 	.word	index@(_ZN13group_norm_v214gn_cuda_kernelI6__halfLi320ELi3ELi16ELi40ELi1024ELb1ELi8ELi320ELi320ELi4ELb1ELi2ELb0ELb0ENS_16CompileConditionILi900EEEEEvPT_PKS4_S7_S7_flPfS8_Pj)
        /*00c8*/ 	.word	0x00000040


	//----- nvinfo : EIATTR_FRAME_SIZE
	.align		4
.L_33:
        /*00cc*/ 	.byte	0x04, 0x11
        /*00ce*/ 	.short	(.L_35 - .L_34)
	.align		4
.L_34:
        /*00d0*/ 	.word	index@(_ZN13group_norm_v214gn_cuda_kernelI6__halfLi320ELi3ELi16ELi40ELi1024ELb1ELi8ELi320ELi320ELi4ELb1ELi2ELb0ELb0ENS_16CompileConditionILi900EEEEEvPT_PKS4_S7_S7_flPfS8_Pj)
        /*00d4*/ 	.word	0x00000000


	//----- nvinfo : EIATTR_REGCOUNT
	.align		4
.L_35:
        /*00d8*/ 	.byte	0x04, 0x2f
        /*00da*/ 	.short	(.L_37 - .L_36)
	.align		4
.L_36:
        /*00dc*/ 	.word	index@(_ZN13group_norm_v214gn_cuda_kernelI6__halfLi320ELi2ELi32ELi20ELi1024ELb0ELi64ELi320ELi320ELi4ELb1ELi18ELb0ELb0ENS_16CompileConditionILi900EEEEEvPT_PKS4_S7_S7_flPfS8_Pj)
        /*00e0*/ 	.word	0x00000060


	//----- nvinfo : EIATTR_FRAME_SIZE
	.align		4
.L_37:
        /*00e4*/ 	.byte	0x04, 0x11
        /*00e6*/ 	.short	(.L_39 - .L_38)
	.align		4
.L_38:
        /*00e8*/ 	.word	index@(_ZN13group_norm_v214gn_cuda_kernelI6__halfLi320ELi2ELi32ELi20ELi1024ELb0ELi64ELi320ELi320ELi4ELb1ELi18ELb0ELb0ENS_16CompileConditionILi900EEEEEvPT_PKS4_S7_S7_flPfS8_Pj)
        /*00ec*/ 	.word	0x00000088


	//----- nvinfo : EIATTR_REGCOUNT
	.align		4
.L_39:
        /*00f0*/ 	.byte	0x04, 0x2f
        /*00f2*/ 	.short	(.L_41 - .L_40)
	.align		4
.L_40:
        /*00f4*/ 	.word	index@(_ZN13group_norm_v214gn_cuda_kernelI6__halfLi320ELi3ELi32ELi20ELi1024ELb0ELi64ELi320ELi320ELi4ELb1ELi21ELb0ELb0ENS_16CompileConditionILi900EEEEEvPT_PKS4_S7_S7_flPfS8_Pj)
        /*00f8*/ 	.word	0x00000040


	//----- nvinfo : EIATTR_FRAME_SIZE
	.align		4
.L_41:
        /*00fc*/ 	.byte	0x04, 0x11
        /*00fe*/ 	.short	(.L_43 - .L_42)
	.align		4
.L_42:
        /*0100*/ 	.word	index@(_ZN13group_norm_v214gn_cuda_kernelI6__halfLi320ELi3ELi32ELi20ELi1024ELb0ELi64ELi320ELi320ELi4ELb1ELi21ELb0ELb0ENS_16CompileConditionILi900EEEEEvPT_PKS4_S7_S7_flPfS8_Pj)
        /*0104*/ 	.word	0x00000160


	//----- nvinfo : EIATTR_REGCOUNT
	.align		4
.L_43:
        /*0108*/ 	.byte	0x04, 0x2f
        /*010a*/ 	.short	(.L_45 - .L_44)
	.align		4
.L_44:
        /*010c*/ 	.word	index@(_ZN13group_norm_v214gn_cuda_kernelI6__halfLi320ELi1ELi32ELi20ELi1024ELb0ELi128ELi320ELi320ELi4ELb1ELi18ELb0ELb0ENS_16CompileConditionILi900EEEEEvPT_PKS4_S7_S7_flPfS8_Pj)
        /*0110*/ 	.word	0x000000a8


	//----- nvinfo : EIATTR_FRAME_SIZE
	.align		4
.L_45:
        /*0114*/ 	.byte	0x04, 0x11
        /*0116*/ 	.short	(.L_47 - .L_46)
	.align		4
.L_46:
        /*0118*/ 	.word	index@(_ZN13group_norm_v214gn_cuda_kernelI6__halfLi320ELi1ELi32ELi20ELi1024ELb0ELi128ELi320ELi320ELi4ELb1ELi18ELb0ELb0ENS_16CompileConditionILi900EEEEEvPT_PKS4_S7_S7_flPfS8_Pj)
        /*011c*/ 	.word	0x00000130


	//----- nvinfo : EIATTR_REGCOUNT
	.align		4
.L_47:
        /*0120*/ 	.byte	0x04, 0x2f
        /*0122*/ 	.short	(.L_49 - .L_48)
	.align		4
.L_48:
        /*0124*/ 	.word	index@(_ZN13group_norm_v214gn_cuda_kernelI6__halfLi320ELi1ELi32ELi20ELi1024ELb0ELi64ELi320ELi320ELi4ELb1ELi9ELb0ELb0ENS_16CompileConditionILi900EEEEEvPT_PKS4_S7_S7_flPfS8_Pj)
        /*0128*/ 	.word	0x000000a8


	//----- nvinfo : EIATTR_FRAME_SIZE
	.align		4
.L_49:
        /*012c*/ 	.byte	0x04, 0x11
        /*012e*/ 	.short	(.L_51 - .L_50)
	.align		4
.L_50:
        /*0130*/ 	.word	index@(_ZN13group_norm_v214gn_cuda_kernelI6__halfLi320ELi1ELi32ELi20ELi1024ELb0ELi64ELi320ELi320ELi4ELb1ELi9ELb0ELb0ENS_16CompileConditionILi900EEEEEvPT_PKS4_S7_S7_flPfS8_Pj)
        /*0134*/ 	.word	0x00000000


	//----- nvinfo : EIATTR_REGCOUNT
	.align		4
.L_51:
        /*0138*/ 	.byte	0x04, 0x2f
        /*013a*/ 	.short	(.L_53 - .L_52)
	.align		4
.L_52:
        /*013c*/ 	.word	index@(_ZN13group_norm_v214gn_cuda_kernelI6__halfLi320ELi3ELi32ELi20ELi1024ELb0ELi32ELi320ELi320ELi4ELb1ELi10ELb0ELb0ENS_16CompileConditionILi900EEEEEvPT_PKS4_S7_S7_flPfS8_Pj)
        /*0140*/ 	.word	0x00000040


	//----- nvinfo : EIATTR_FRAME_SIZE
	.align		4
.L_53:
        /*0144*/ 	.byte	0x04, 0x11
        /*0146*/ 	.short	(.L_55 - .L_54)
	.align		4
.L_54:
        /*0148*/ 	.word	index@(_ZN13group_norm_v214gn_cuda_kernelI6__halfLi320ELi3ELi32ELi20ELi1024ELb0ELi32ELi320ELi320ELi4ELb1ELi10ELb0ELb0ENS_16CompileConditionILi900EEEEEvPT_PKS4_S7_S7_flPfS8_Pj)
        /*014c*/ 	.word	0x00000018


	//----- nvinfo : EIATTR_REGCOUNT
	.align		4
.L_55:
        /*0150*/ 	.byte	0x04, 0x2f
        /*0152*/ 	.short	(.L_57 - .L_56)
	.align		4
.L_56:
        /*0154*/ 	.word	index@(_ZN13group_norm_v214gn_cuda_kernelI6__halfLi320ELi1ELi32ELi20ELi1024ELb0ELi32ELi320ELi320ELi4ELb1ELi4ELb0ELb0ENS_16CompileConditionILi900EEEEEvPT_PKS4_S7_S7_flPfS8_Pj)
        /*0158*/ 	.word	0x00000050


	//----- nvinfo : EIATTR_FRAME_SIZE
	.align		4
.L_57:
        /*015c*/ 	.byte	0x04, 0x11
        /*015e*/ 	.short	(.L_59 - .L_58)
	.align		4
.L_58:
        /*0160*/ 	.word	index@(_ZN13group_norm_v214gn_cuda_kernelI6__halfLi320ELi1ELi32ELi20ELi1024ELb0ELi32ELi320ELi320ELi4ELb1ELi4ELb0ELb0ENS_16CompileConditionILi900EEEEEvPT_PKS4_S7_S7_flPfS8_Pj)
        /*0164*/ 	.word	0x00000000


	//----- nvinfo : EIATTR_REGCOUNT
	.align		4
.L_59:
        /*0168*/ 	.byte	0x04, 0x2f
        /*016a*/ 	.short	(.L_61 - .L_60)
	.align		4
.L_60:
        /*016c*/ 	.word	index@(_ZN13group_norm_v214gn_cuda_kernelI6__halfLi320ELi3ELi32ELi20ELi1024ELb0ELi16ELi320ELi320ELi4ELb1ELi5ELb0ELb0ENS_16CompileConditionILi900EEEEEvPT_PKS4_S7_S7_flPfS8_Pj)
        /*0170*/ 	.word	0x00000030


	//----- nvinfo : EIATTR_FRAME_SIZE
	.align		4
.L_61:
        /*0174*/ 	.byte	0x04, 0x11
        /*0176*/ 	.short	(.L_63 - .L_62)
	.align		4
.L_62:
        /*0178*/ 	.word	index@(_ZN13group_norm_v214gn_cuda_kernelI6__halfLi320ELi3ELi32ELi20ELi1024ELb0ELi16ELi320ELi320ELi4ELb1ELi5ELb0ELb0ENS_16CompileConditionILi900EEEEEvPT_PKS4_S7_S7_flPfS8_Pj)
        /*017c*/ 	.word	0x00000000


	//----- nvinfo : EIATTR_REGCOUNT
	.align		4
.L_63:
        /*0180*/ 	.byte	0x04, 0x2f
        /*0182*/ 	.short	(.L_65 - .L_64)
	.align		4
.L_64:
        /*0184*/ 	.word	index@(_ZN13group_norm_v214gn_cuda_kernelI6__halfLi320ELi1ELi32ELi20ELi1024ELb0ELi16ELi320ELi320ELi4ELb1ELi2ELb0ELb0ENS_16CompileConditionILi900EEEEEvPT_PKS4_S7_S7_flPfS8_Pj)
        /*0188*/ 	.word	0x00000040


	//----- nvinfo : EIATTR_FRAME_SIZE
	.align		4
.L_65:
        /*018c*/ 	.byte	0x04, 0x11
        /*018e*/ 	.short	(.L_67 - .L_66)
	.align		4
.L_66:
        /*0190*/ 	.word	index@(_ZN13group_norm_v214gn_cuda_kernelI6__halfLi320ELi1ELi32ELi20ELi1024ELb0ELi16ELi320ELi320ELi4ELb1ELi2ELb0ELb0ENS_16CompileConditionILi900EEEEEvPT_PKS4_S7_S7_flPfS8_Pj)
        /*0194*/ 	.word	0x00000000


	//----- nvinfo : EIATTR_REGCOUNT
	.align		4
.L_67:
        /*0198*/ 	.byte	0x04, 0x2f
        /*019a*/ 	.short	(.L_69 - .L_68)
	.align		4
.L_68:
        /*019c*/ 	.word	index@(_ZN13group_norm_v214gn_cuda_kernelI6__halfLi320ELi3ELi32ELi20ELi1024ELb0ELi8ELi320ELi320ELi4ELb1ELi2ELb0ELb0ENS_16CompileConditionILi900EEEEEvPT_PKS4_S7_S7_flPfS8_Pj)
        /*01a0*/ 	.word	0x00000038


	//----- nvinfo : EIATTR_FRAME_SIZE
	.align		4
.L_69:
        /*01a4*/ 	.byte	0x04, 0x11
        /*01a6*/ 	.short	(.L_71 - .L_70)
	.align		4
.L_70:
        /*01a8*/ 	.word	index@(_ZN13group_norm_v214gn_cuda_kernelI6__halfLi320ELi3ELi32ELi20ELi1024ELb0ELi8ELi320ELi320ELi4ELb1ELi2ELb0ELb0ENS_16CompileConditionILi900EEEEEvPT_PKS4_S7_S7_flPfS8_Pj)
        /*01ac*/ 	.word	0x00000000


	//----- nvinfo : EIATTR_REGCOUNT
	.align		4
.L_71:
        /*01b0*/ 	.byte	0x04, 0x2f
        /*01b2*/ 	.short	(.L_73 - .L_72)
	.align		4
.L_72:
        /*01b4*/ 	.word	index@(_ZN13group_norm_v218gn_bwd_cuda_kernelI6__halfLi320ELi3ELi16ELi40ELi1024ELb1ELb1ELi32ELi320ELi320ELi4ELb1ELi12ELb0ELb0ELNS_15WgradSyncMethodE3ENS_16CompileConditionILi900EEEEEvPT_S6_S6_PKS5_S8_S8_S8_PKfflPfPj)
        /*01b8*/ 	.word	0x00000040


	//----- nvinfo : EIATTR_FRAME_SIZE
	.align		4
.L_73:
        /*01bc*/ 	.byte	0x04, 0x11
        /*01be*/ 	.short	(.L_75 - .L_74)
	.align		4
.L_74:
        /*01c0*/ 	.word	index@(_ZN13group_norm_v218gn_bwd_cuda_kernelI6__halfLi320ELi3ELi16ELi40ELi1024ELb1ELb1ELi32ELi320ELi320ELi4ELb1ELi12ELb0ELb0ELNS_15WgradSyncMethodE3ENS_16CompileConditionILi900EEEEEvPT_S6_S6_PKS5_S8_S8_S8_PKfflPfPj)
        /*01c4*/ 	.word	0x00000120


	//----- nvinfo : EIATTR_REGCOUNT
	.align		4
.L_75:
        /*01c8*/ 	.byte	0x04, 0x2f
        /*01ca*/ 	.short	(.L_77 - .L_76)
	.align		4
.L_76:
        /*01cc*/ 	.word	index@(_ZN13group_norm_v218gn_bwd_cuda_kernelI6__halfLi320ELi3ELi16ELi40ELi1024ELb1ELb1ELi32ELi320ELi320ELi4ELb1ELi10ELb0ELb0ELNS_15WgradSyncMethodE3ENS_16CompileConditionILi900EEEEEvPT_S6_S6_PKS5_S8_S8_S8_PKfflPfPj)
        /*01d0*/ 	.word	0x00000040


	//----- nvinfo : EIATTR_FRAME_SIZE
	.align		4
.L_77:
        /*01d4*/ 	.byte	0x04, 0x11
        /*01d6*/ 	.short	(.L_79 - .L_78)
	.align		4
.L_78:
        /*01d8*/ 	.word	index@(_ZN13group_norm_v218gn_bwd_cuda_kernelI6__halfLi320ELi3ELi16ELi40ELi1024ELb1ELb1ELi32ELi320ELi320ELi4ELb1ELi10ELb0ELb0ELNS_15WgradSyncMethodE3ENS_16CompileConditionILi900EEEEEvPT_S6_S6_PKS5_S8_S8_S8_PKfflPfPj)
        /*01dc*/ 	.word	0x00000120


	//----- nvinfo : EIATTR_REGCOUNT
	.align		4
.L_79:
        /*01e0*/ 	.byte	0x04, 0x2f
        /*01e2*/ 	.short	(.L_81 - .L_80)
	.align		4
.L_80:
        /*01e4*/ 	.word	index@(_ZN13group_norm_v218gn_bwd_cuda_kernelI6__halfLi320ELi2ELi16ELi40ELi1024ELb1ELb1ELi32ELi320ELi320ELi4ELb1ELi8ELb0ELb0ELNS_15WgradSyncMethodE3ENS_16CompileConditionILi900EEEEEvPT_S6_S6_PKS5_S8_S8_S8_PKfflPfPj)
        /*01e8*/ 	.word	0x00000060


	//----- nvinfo : EIATTR_FRAME_SIZE
	.align		4
.L_81:
        /*01ec*/ 	.byte	0x04, 0x11
        /*01ee*/ 	.short	(.L_83 - .L_82)
	.align		4
.L_82:
        /*01f0*/ 	.word	index@(_ZN13group_norm_v218gn_bwd_cuda_kernelI6__halfLi320ELi2ELi16ELi40ELi1024ELb1ELb1ELi32ELi320ELi320ELi4ELb1ELi8ELb0ELb0ELNS_15WgradSyncMethodE3ENS_16CompileConditionILi900EEEEEvPT_S6_S6_PKS5_S8_S8_S8_PKfflPfPj)
        /*01f4*/ 	.word	0x00000050


	//----- nvinfo : EIATTR_REGCOUNT
	.align		4
.L_83:
        /*01f8*/ 	.byte	0x04, 0x2f
        /*01fa*/ 	.short	(.L_85 - .L_84)
	.align		4
.L_84:
        /*01fc*/ 	.word	index@(_ZN13group_norm_v218gn_bwd_cuda_kernelI6__halfLi320ELi1ELi16ELi40ELi1024ELb1ELb1ELi64ELi320ELi320ELi4ELb1ELi8ELb0ELb0ELNS_15WgradSyncMethodE3ENS_16CompileConditionILi900EEEEEvPT_S6_S6_PKS5_S8_S8_S8_PKfflPfPj)
        /*0200*/ 	.word	0x000000a8


	//----- nvinfo : EIATTR_FRAME_SIZE
	.align		4
.L_85:
        /*0204*/ 	.byte	0x04, 0x11
        /*0206*/ 	.short	(.L_87 - .L_86)
	.align		4
.L_86:
        /*0208*/ 	.word	index@(_ZN13group_norm_v218gn_bwd_cuda_kernelI6__halfLi320ELi1ELi16ELi40ELi1024ELb1ELb1ELi64ELi320ELi320ELi4ELb1ELi8ELb0ELb0ELNS_15WgradSyncMethodE3ENS_16CompileConditionILi900EEEEEvPT_S6_S6_PKS5_S8_S8_S8_PKfflPfPj)
        /*020c*/ 	.word	0x00000080


	//----- nvinfo : EIATTR_REGCOUNT
	.align		4
.L_87:
        /*0210*/ 	.byte	0x04, 0x2f
        /*0212*/ 	.short	(.L_89 - .L_88)
	.align		4
.L_88:
        /*0214*/ 	.word	index@(_ZN13group_norm_v218gn_bwd_cuda_kernelI6__halfLi320ELi1ELi16ELi40ELi1024ELb1ELb1ELi32ELi320ELi320ELi4ELb1ELi4ELb0ELb0ELNS_15WgradSyncMethodE3ENS_16CompileConditionILi900EEEEEvPT_S6_S6_PKS5_S8_S8_S8_PKfflPfPj)
        /*0218*/ 	.word	0x0000008a


	//----- nvinfo : EIATTR_FRAME_SIZE
	.align		4
.L_89:
        /*021c*/ 	.byte	0x04, 0x11
        /*021e*/ 	.short	(.L_91 - .L_90)
	.align		4
.L_90:
        /*0220*/ 	.word	index@(_ZN13group_norm_v218gn_bwd_cuda_kernelI6__halfLi320ELi1ELi16ELi40ELi1024ELb1ELb1ELi32ELi320ELi320ELi4ELb1ELi4ELb0ELb0ELNS_15WgradSyncMethodE3ENS_16CompileConditionILi900EEEEEvPT_S6_S6_PKS5_S8_S8_S8_PKfflPfPj)
        /*0224*/ 	.word	0x00000000


	//----- nvinfo : EIATTR_REGCOUNT
	.align		4
.L_91:
        /*0228*/ 	.byte	0x04, 0x2f
        /*022a*/ 	.short	(.L_93 - .L_92)
	.align		4
.L_92:
        /*022c*/ 	.word	index@(_ZN13group_norm_v218gn_bwd_cuda_kernelI6__halfLi320ELi3ELi16ELi40ELi1024ELb1ELb1ELi16ELi320ELi320ELi4ELb1ELi4ELb0ELb0ELNS_15WgradSyncMethodE3ENS_16CompileConditionILi900EEEEEvPT_S6_S6_PKS5_S8_S8_S8_PKfflPfPj)
        /*0230*/ 	.word	0x00000040


	//----- nvinfo : EIATTR_FRAME_SIZE
	.align		4
.L_93:
        /*0234*/ 	.byte	0x04, 0x11
        /*0236*/ 	.short	(.L_95 - .L_94)
	.align		4
.L_94:
        /*0238*/ 	.word	index@(_ZN13group_norm_v218gn_bwd_cuda_kernelI6__halfLi320ELi3ELi16ELi40ELi1024ELb1ELb1ELi16ELi320ELi320ELi4ELb1ELi4ELb0ELb0ELNS_15WgradSyncMethodE3ENS_16CompileConditionILi900EEEEEvPT_S6_S6_PKS5_S8_S8_S8_PKfflPfPj)
        /*023c*/ 	.word	0x00000020


	//----- nvinfo : EIATTR_REGCOUNT
	.align		4
.L_95:
        /*0240*/ 	.byte	0x04, 0x2f
        /*0242*/ 	.short	(.L_97 - .L_96)
	.align		4
.L_96:
        /*0244*/ 	.word	index@(_ZN13group_norm_v218gn_bwd_cuda_kernelI6__halfLi320ELi1ELi16ELi40ELi1024ELb1ELb1ELi16ELi320ELi320ELi4ELb1ELi2ELb0ELb0ELNS_15WgradSyncMethodE3ENS_16CompileConditionILi900EEEEEvPT_S6_S6_PKS5_S8_S8_S8_PKfflPfPj)
        /*0248*/ 	.word	0x0000006e


	//----- nvinfo : EIATTR_FRAME_SIZE
	.align		4
.L_97:
        /*024c*/ 	.byte	0x04, 0x11
        /*024e*/ 	.short	(.L_99 - .L_98)
	.align		4
.L_98:
        /*0250*/ 	.word	index@(_ZN13group_norm_v218gn_bwd_cuda_kernelI6__halfLi320ELi1ELi16ELi40ELi1024ELb1ELb1ELi16ELi320ELi320ELi4ELb1ELi2ELb0ELb0ELNS_15WgradSyncMethodE3ENS_16CompileConditionILi900EEEEEvPT_S6_S6_PKS5_S8_S8_S8_PKfflPfPj)
        /*0254*/ 	.word	0x00000000


	//----- nvinfo : EIATTR_REGCOUNT
	.align		4
.L_99:
        /*0258*/ 	.byte	0x04, 0x2f
        /*025a*/ 	.short	(.L_101 - .L_100)
	.align		4
.L_100:
        /*025c*/ 	.word	index@(_ZN13group_norm_v218gn_bwd_cuda_kernelI6__halfLi320ELi3ELi16ELi40ELi1024ELb1ELb1ELi8ELi320ELi320ELi4ELb1ELi2ELb0ELb0ELNS_15WgradSyncMethodE3ENS_16CompileConditionILi900EEEEEvPT_S6_S6_PKS5_S8_S8_S8_PKfflPfPj)
        /*0260*/ 	.word	0x00000040


	//----- nvinfo : EIATTR_FRAME_SIZE
	.align		4
.L_101:
        /*0264*/ 	.byte	0x04, 0x11
        /*0266*/ 	.short	(.L_103 - .L_102)
	.align		4
.L_102:
        /*0268*/ 	.word	index@(_ZN13group_norm_v218gn_bwd_cuda_kernelI6__halfLi320ELi3ELi16ELi40ELi1024ELb1ELb1ELi8ELi320ELi320ELi4ELb1ELi2ELb0ELb0ELNS_15WgradSyncMethodE3ENS_16CompileConditionILi900EEEEEvPT_S6_S6_PKS5_S8_S8_S8_PKfflPfPj)
        /*026c*/ 	.word	0x00000000


	//----- nvinfo : EIATTR_REGCOUNT
	.align		4
.L_103:
        /*0270*/ 	.byte	0x04, 0x2f
        /*0272*/ 	.short	(.L_105 - .L_104)
	.align		4
.L_104:
        /*0274*/ 	.word	index@(_ZN13group_norm_v218gn_bwd_cuda_kernelI6__halfLi320ELi3ELi32ELi20ELi1024ELb0ELb1ELi32ELi320ELi320ELi4ELb1ELi12ELb0ELb0ELNS_15WgradSyncMethodE3ENS_16CompileConditionILi900EEEEEvPT_S6_S6_PKS5_S8_S8_S8_PKfflPfPj)
        /*0278*/ 	.word	0x00000040


	//----- nvinfo : EIATTR_FRAME_SIZE
	.align		4
.L_105:
        /*027c*/ 	.byte	0x04, 0x11
        /*027e*/ 	.short	(.L_107 - .L_106)
	.align		4
.L_106:
        /*0280*/ 	.word	index@(_ZN13group_norm_v218gn_bwd_cuda_kernelI6__halfLi320ELi3ELi32ELi20ELi1024ELb0ELb1ELi32ELi320ELi320ELi4ELb1ELi12ELb0ELb0ELNS_15WgradSyncMethodE3ENS_16CompileConditionILi900EEEEEvPT_S6_S6_PKS5_S8_S8_S8_PKfflPfPj)
        /*0284*/ 	.word	0x000000e0


	//----- nvinfo : EIATTR_REGCOUNT
	.align		4
.L_107:
        /*0288*/ 	.byte	0x04, 0x2f
        /*028a*/ 	.short	(.L_109 - .L_108)
	.align		4
.L_108:
        /*028c*/ 	.word	index@(_ZN13group_norm_v218gn_bwd_cuda_kernelI6__halfLi320ELi3ELi32ELi20ELi1024ELb0ELb1ELi32ELi320ELi320ELi4ELb1ELi10ELb0ELb0ELNS_15WgradSyncMethodE3ENS_16CompileConditionILi900EEEEEvPT_S6_S6_PKS5_S8_S8_S8_PKfflPfPj)
        /*0290*/ 	.word	0x00000040


	//----- nvinfo : EIATTR_FRAME_SIZE
	.align		4
.L_109:
        /*0294*/ 	.byte	0x04, 0x11
        /*0296*/ 	.short	(.L_111 - .L_110)
	.align		4
.L_110:
        /*0298*/ 	.word	index@(_ZN13group_norm_v218gn_bwd_cuda_kernelI6__halfLi320ELi3ELi32ELi20ELi1024ELb0ELb1ELi32ELi320ELi320ELi4ELb1ELi10ELb0ELb0ELNS_15WgradSyncMethodE3ENS_16CompileConditionILi900EEEEEvPT_S6_S6_PKS5_S8_S8_S8_PKfflPfPj)
        /*029c*/ 	.word	0x000000e0


	//----- nvinfo : EIATTR_REGCOUNT
	.align		4
.L_111:
        /*02a0*/ 	.byte	0x04, 0x2f
        /*02a2*/ 	.short	(.L_113 - .L_112)
	.align		4
.L_112:
        /*02a4*/ 	.word	index@(_ZN13group_norm_v218gn_bwd_cuda_kernelI6__halfLi320ELi2ELi32ELi20ELi1024ELb0ELb1ELi32ELi320ELi320ELi4ELb1ELi8ELb0ELb0ELNS_15WgradSyncMethodE3ENS_16CompileConditionILi900EEEEEvPT_S6_S6_PKS5_S8_S8_S8_PKfflPfPj)
        /*02a8*/ 	.word	0x00000060


	//----- nvinfo : EIATTR_FRAME_SIZE
	.align		4
.L_113:
        /*02ac*/ 	.byte	0x04, 0x11
        /*02ae*/ 	.short	(.L_115 - .L_114)
	.align		4
.L_114:
        /*02b0*/ 	.word	index@(_ZN13group_norm_v218gn_bwd_cuda_kernelI6__halfLi320ELi2ELi32ELi20ELi1024ELb0ELb1ELi32ELi320ELi320ELi4ELb1ELi8ELb0ELb0ELNS_15WgradSyncMethodE3ENS_16CompileConditionILi900EEEEEvPT_S6_S6_PKS5_S8_S8_S8_PKfflPfPj)
        /*02b4*/ 	.word	0x00000038


	//----- nvinfo : EIATTR_REGCOUNT
	.align		4
.L_115:
        /*02b8*/ 	.byte	0x04, 0x2f
        /*02ba*/ 	.short	(.L_117 - .L_116)
	.align		4
.L_116:
        /*02bc*/ 	.word	index@(_ZN13group_norm_v218gn_bwd_cuda_kernelI6__halfLi320ELi1ELi32ELi20ELi1024ELb0ELb1ELi64ELi320ELi320ELi4ELb1ELi8ELb0ELb0ELNS_15WgradSyncMethodE3ENS_16CompileConditionILi900EEEEEvPT_S6_S6_PKS5_S8_S8_S8_PKfflPfPj)
        /*02c0*/ 	.word	0x000000a8


	//----- nvinfo : EIATTR_FRAME_SIZE
	.align		4
.L_117:
        /*02c4*/ 	.byte	0x04, 0x11
        /*02c6*/ 	.short	(.L_119 - .L_118)
	.align		4
.L_118:
        /*02c8*/ 	.word	index@(_ZN13group_norm_v218gn_bwd_cuda_kernelI6__halfLi320ELi1ELi32ELi20ELi1024ELb0ELb1ELi64ELi320ELi320ELi4ELb1ELi8ELb0ELb0ELNS_15WgradSyncMethodE3ENS_16CompileConditionILi900EEEEEvPT_S6_S6_PKS5_S8_S8_S8_PKfflPfPj)
        /*02cc*/ 	.word	0x00000078


	//----- nvinfo : EIATTR_REGCOUNT
	.align		4
.L_119:
        /*02d0*/ 	.byte	0x04, 0x2f
        /*02d2*/ 	.short	(.L_121 - .L_120)
	.align		4
.L_120:
        /*02d4*/ 	.word	index@(_ZN13group_norm_v218gn_bwd_cuda_kernelI6__halfLi320ELi1ELi32ELi20ELi1024ELb0ELb1ELi32ELi320ELi320ELi4ELb1ELi4ELb0ELb0ELNS_15WgradSyncMethodE3ENS_16CompileConditionILi900EEEEEvPT_S6_S6_PKS5_S8_S8_S8_PKfflPfPj)
        /*02d8*/ 	.word	0x00000080


	//----- nvinfo : EIATTR_FRAME_SIZE
	.align		4
.L_121:
        /*02dc*/ 	.byte	0x04, 0x11
        /*02de*/ 	.short	(.L_123 - .L_122)
	.align		4
.L_122:
        /*02e0*/ 	.word	index@(_ZN13group_norm_v218gn_bwd_cuda_kernelI6__halfLi320ELi1ELi32ELi20ELi1024ELb0ELb1ELi32ELi320ELi320ELi4ELb1ELi4ELb0ELb0ELNS_15WgradSyncMethodE3ENS_16CompileConditionILi900EEEEEvPT_S6_S6_PKS5_S8_S8_S8_PKfflPfPj)
        /*02e4*/ 	.word	0x00000000


	//----- nvinfo : EIATTR_REGCOUNT
	.align		4
.L_123:
        /*02e8*/ 	.byte	0x04, 0x2f
        /*02ea*/ 	.short	(.L_125 - .L_124)
	.align		4
.L_124:
        /*02ec*/ 	.word	index@(_ZN13group_norm_v218gn_bwd_cuda_kernelI6__halfLi320ELi3ELi32ELi20ELi1024ELb0ELb1ELi16ELi320ELi320ELi4ELb1ELi4ELb0ELb0ELNS_15WgradSyncMethodE3ENS_16CompileConditionILi900EEEEEvPT_S6_S6_PKS5_S8_S8_S8_PKfflPfPj)
        /*02f0*/ 	.word	0x00000040


	//----- nvinfo : EIATTR_FRAME_SIZE
	.align		4
.L_125:
        /*02f4*/ 	.byte	0x04, 0x11
        /*02f6*/ 	.short	(.L_127 - .L_126)
	.align		4
.L_126:
        /*02f8*/ 	.word	index@(_ZN13group_norm_v218gn_bwd_cuda_kernelI6__halfLi320ELi3ELi32ELi20ELi1024ELb0ELb1ELi16ELi320ELi320ELi4ELb1ELi4ELb0ELb0ELNS_15WgradSyncMethodE3ENS_16CompileConditionILi900EEEEEvPT_S6_S6_PKS5_S8_S8_S8_PKfflPfPj)
        /*02fc*/ 	.word	0x00000020


	//----- nvinfo : EIATTR_REGCOUNT
	.align		4
.L_127:
        /*0300*/ 	.byte	0x04, 0x2f
        /*0302*/ 	.short	(.L_129 - .L_128)
	.align		4
.L_128:
        /*0304*/ 	.word	index@(_ZN13group_norm_v218gn_bwd_cuda_kernelI6__halfLi320ELi1ELi32ELi20ELi1024ELb0ELb1ELi16ELi320ELi320ELi4ELb1ELi2ELb0ELb0ELNS_15WgradSyncMethodE3ENS_16CompileConditionILi900EEEEEvPT_S6_S6_PKS5_S8_S8_S8_PKfflPfPj)
        /*0308*/ 	.word	0x00000058


	//----- nvinfo : EIATTR_FRAME_SIZE
	.align		4
.L_129:
        /*030c*/ 	.byte	0x04, 0x11
        /*030e*/ 	.short	(.L_131 - .L_130)
	.align		4
.L_130:
        /*0310*/ 	.word	index@(_ZN13group_norm_v218gn_bwd_cuda_kernelI6__halfLi320ELi1ELi32ELi20ELi1024ELb0ELb1ELi16ELi320ELi320ELi4ELb1ELi2ELb0ELb0ELNS_15WgradSyncMethodE3ENS_16CompileConditionILi900EEEEEvPT_S6_S6_PKS5_S8_S8_S8_PKfflPfPj)
        /*0314*/ 	.word	0x00000000


	//----- nvinfo : EIATTR_REGCOUNT
	.align		4
.L_131:
        /*0318*/ 	.byte	0x04, 0x2f
        /*031a*/ 	.short	(.L_133 - .L_132)
	.align		4
.L_132:
        /*031c*/ 	.word	index@(_ZN13group_norm_v218gn_bwd_cuda_kernelI6__halfLi320ELi3ELi32ELi20ELi1024ELb0ELb1ELi8ELi320ELi320ELi4ELb1ELi2ELb0ELb0ELNS_15WgradSyncMethodE3ENS_16CompileConditionILi900EEEEEvPT_S6_S6_PKS5_S8_S8_S8_PKfflPfPj)
        /*0320*/ 	.word	0x00000040


	//----- nvinfo : EIATTR_FRAME_SIZE
	.align		4
.L_133:
        /*0324*/ 	.byte	0x04, 0x11
        /*0326*/ 	.short	(.L_135 - .L_134)
	.align		4
.L_134:
        /*0328*/ 	.word	index@(_ZN13group_norm_v218gn_bwd_cuda_kernelI6__halfLi320ELi3ELi32ELi20ELi1024ELb0ELb1ELi8ELi320ELi320ELi4ELb1ELi2ELb0ELb0ELNS_15WgradSyncMethodE3ENS_16CompileConditionILi900EEEEEvPT_S6_S6_PKS5_S8_S8_S8_PKfflPfPj)
        /*032c*/ 	.word	0x00000000


	//----- nvinfo : EIATTR_REGCOUNT
	.align		4
.L_135:
        /*0330*/ 	.byte	0x04, 0x2f
        /*0332*/ 	.short	(.L_137 - .L_136)
	.align		4
.L_136:
        /*0334*/ 	.word	index@(_ZN13group_norm_v214gn_cuda_kernelI13__nv_bfloat16Li320ELi2ELi16ELi40ELi1024ELb1ELi64ELi320ELi320ELi4ELb1ELi18ELb0ELb0ENS_16CompileConditionILi900EEEEEvPT_PKS4_S7_S7_flPfS8_Pj)
        /*0338*/ 	.word	0x00000060


	//----- nvinfo : EIATTR_FRAME_SIZE
	.align		4
.L_137:
        /*033c*/ 	.byte	0x04, 0x11
        /*033e*/ 	.short	(.L_139 - .L_138)
	.align		4
.L_138:
        /*0340*/ 	.word	index@(_ZN13group_norm_v214gn_cuda_kernelI13__nv_bfloat16Li320ELi2ELi16ELi40ELi1024ELb1ELi64ELi320ELi320ELi4ELb1ELi18ELb0ELb0ENS_16CompileConditionILi900EEEEEvPT_PKS4_S7_S7_flPfS8_Pj)
        /*0344*/ 	.word	0x000000c8


	//----- nvinfo : EIATTR_REGCOUNT
	.align		4
.L_139:
        /*0348*/ 	.byte	0x04, 0x2f
        /*034a*/ 	.short	(.L_141 - .L_140)
	.align		4
.L_140:
        /*034c*/ 	.word	index@(_ZN13group_norm_v214gn_cuda_kernelI13__nv_bfloat16Li320ELi3ELi16ELi40ELi1024ELb1ELi64ELi320ELi320ELi4ELb1ELi21ELb0ELb0ENS_16CompileConditionILi900EEEEEvPT_PKS4_S7_S7_flPfS8_Pj)
        /*0350*/ 	.word	0x00000040


	//----- nvinfo : EIATTR_FRAME_SIZE
	.align		4
.L_141:
        /*0354*/ 	.byte	0x04, 0x11
        /*0356*/ 	.short	(.L_143 - .L_142)
	.align		4
.L_142:
        /*0358*/ 	.word	index@(_ZN13group_norm_v214gn_cuda_kernelI13__nv_bfloat16Li320ELi3ELi16ELi40ELi1024ELb1ELi64ELi320ELi320ELi4ELb1ELi21ELb0ELb0ENS_16CompileConditionILi900EEEEEvPT_PKS4_S7_S7_flPfS8_Pj)
        /*035c*/ 	.word	0x00000160


	//----- nvinfo : EIATTR_REGCOUNT
	.align		4
.L_143:
        /*0360*/ 	.byte	0x04, 0x2f
        /*0362*/ 	.short	(.L_145 - .L_144)
	.align		4
.L_144:
        /*0364*/ 	.word	index@(_ZN13group_norm_v214gn_cuda_kernelI13__nv_bfloat16Li320ELi1ELi16ELi40ELi1024ELb1ELi128ELi320ELi320ELi4ELb1ELi18ELb0ELb0ENS_16CompileConditionILi900EEEEEvPT_PKS4_S7_S7_flPfS8_Pj)
        /*0368*/ 	.word	0x000000a8


	//----- nvinfo : EIATTR_FRAME_SIZE
	.align		4
.L_145:
        /*036c*/ 	.byte	0x04, 0x11
        /*036e*/ 	.short	(.L_147 - .L_146)
	.align		4
.L_146:
        /*0370*/ 	.word	index@(_ZN13group_norm_v214gn_cuda_kernelI13__nv_bfloat16Li320ELi1ELi16ELi40ELi1024ELb1ELi128ELi320ELi320ELi4ELb1ELi18ELb0ELb0ENS_16CompileConditionILi900EEEEEvPT_PKS4_S7_S7_flPfS8_Pj)
        /*0374*/ 	.word	0x00000160


	//----- nvinfo : EIATTR_REGCOUNT
	.align		4
.L_147:
        /*0378*/ 	.byte	0x04, 0x2f
        /*037a*/ 	.short	(.L_149 - .L_148)
	.align		4
.L_148:
        /*037c*/ 	.word	index@(_ZN13group_norm_v214gn_cuda_kernelI13__nv_bfloat16Li320ELi1ELi16ELi40ELi1024ELb1ELi64ELi320ELi320ELi4ELb1ELi9ELb0ELb0ENS_16CompileConditionILi900EEEEEvPT_PKS4_S7_S7_flPfS8_Pj)
        /*0380*/ 	.word	0x000000a8


	//----- nvinfo : EIATTR_FRAME_SIZE
	.align		4
.L_149:
        /*0384*/ 	.byte	0x04, 0x11
        /*0386*/ 	.short	(.L_151 - .L_150)
	.align		4
.L_150:
        /*0388*/ 	.word	index@(_ZN13group_norm_v214gn_cuda_kernelI13__nv_bfloat16Li320ELi1ELi16ELi40ELi1024ELb1ELi64ELi320ELi320ELi4ELb1ELi9ELb0ELb0ENS_16CompileConditionILi900EEEEEvPT_PKS4_S7_S7_flPfS8_Pj)
        /*038c*/ 	.word	0x00000000


	//----- nvinfo : EIATTR_REGCOUNT
	.align		4
.L_151:
        /*0390*/ 	.byte	0x04, 0x2f
        /*0392*/ 	.short	(.L_153 - .L_152)
	.align		4
.L_152:
        /*0394*/ 	.word	index@(_ZN13group_norm_v214gn_cuda_kernelI13__nv_bfloat16Li320ELi3ELi16ELi40ELi1024ELb1ELi32ELi320ELi320ELi4ELb1ELi10ELb0ELb0ENS_16CompileConditionILi900EEEEEvPT_PKS4_S7_S7_flPfS8_Pj)
        /*0398*/ 	.word	0x00000040


	//----- nvinfo : EIATTR_FRAME_SIZE
	.align		4
.L_153:
        /*039c*/ 	.byte	0x04, 0x11
        /*039e*/ 	.short	(.L_155 - .L_154)
	.align		4
.L_154:
        /*03a0*/ 	.word	index@(_ZN13group_norm_v214gn_cuda_kernelI13__nv_bfloat16Li320ELi3ELi16ELi40ELi1024ELb1ELi32ELi320ELi320ELi4ELb1ELi10ELb0ELb0ENS_16CompileConditionILi900EEEEEvPT_PKS4_S7_S7_flPfS8_Pj)
        /*03a4*/ 	.word	0x00000048


	//----- nvinfo : EIATTR_REGCOUNT
	.align		4
.L_155:
        /*03a8*/ 	.byte	0x04, 0x2f
        /*03aa*/ 	.short	(.L_157 - .L_156)
	.align		4
.L_156:
        /*03ac*/ 	.word	index@(_ZN13group_norm_v214gn_cuda_kernelI13__nv_bfloat16Li320ELi1ELi16ELi40ELi1024ELb1ELi32ELi320ELi320ELi4ELb1ELi4ELb0ELb0ENS_16CompileConditionILi900EEEEEvPT_PKS4_S7_S7_flPfS8_Pj)
        /*03b0*/ 	.word	0x00000077


	//----- nvinfo : EIATTR_FRAME_SIZE
	.align		4
.L_157:
        /*03b4*/ 	.byte	0x04, 0x11
        /*03b6*/ 	.short	(.L_159 - .L_158)
	.align		4
.L_158:
        /*03b8*/ 	.word	index@(_ZN13group_norm_v214gn_cuda_kernelI13__nv_bfloat16Li320ELi1ELi16ELi40ELi1024ELb1ELi32ELi320ELi320ELi4ELb1ELi4ELb0ELb0ENS_16CompileConditionILi900EEEEEvPT_PKS4_S7_S7_flPfS8_Pj)
        /*03bc*/ 	.word	0x00000000


	//----- nvinfo : EIATTR_REGCOUNT
	.align		4
.L_159:
        /*03c0*/ 	.byte	0x04, 0x2f
        /*03c2*/ 	.short	(.L_161 - .L_160)
	.align		4
.L_160:
        /*03c4*/ 	.word	index@(_ZN13group_norm_v214gn_cuda_kernelI13__nv_bfloat16Li320ELi3ELi16ELi40ELi1024ELb1ELi16ELi320ELi320ELi4ELb1ELi5ELb0ELb0ENS_16CompileConditionILi900EEEEEvPT_PKS4_S7_S7_flPfS8_Pj)
        /*03c8*/ 	.word	0x00000040


	//----- nvinfo : EIATTR_FRAME_SIZE
	.align		4
.L_161:
        /*03cc*/ 	.byte	0x04, 0x11
        /*03ce*/ 	.short	(.L_163 - .L_162)
	.align		4
.L_162:
        /*03d0*/ 	.word	index@(_ZN13group_norm_v214gn_cuda_kernelI13__nv_bfloat16Li320ELi3ELi16ELi40ELi1024ELb1ELi16ELi320ELi320ELi4ELb1ELi5ELb0ELb0ENS_16CompileConditionILi900EEEEEvPT_PKS4_S7_S7_flPfS8_Pj)
        /*03d4*/ 	.word	0x00000000


	//----- nvinfo : EIATTR_REGCOUNT
	.align		4
.L_163:
        /*03d8*/ 	.byte	0x04, 0x2f
        /*03da*/ 	.short	(.L_165 - .L_164)
	.align		4
.L_164:
        /*03dc*/ 	.word	index@(_ZN13group_norm_v214gn_cuda_kernelI13__nv_bfloat16Li320ELi1ELi16ELi40ELi1024ELb1ELi16ELi320ELi320ELi4ELb1ELi2ELb0ELb0ENS_16CompileConditionILi900EEEEEvPT_PKS4_S7_S7_flPfS8_Pj)
        /*03e0*/ 	.word	0x00000050


	//----- nvinfo : EIATTR_FRAME_SIZE
	.align		4
.L_165:
        /*03e4*/ 	.byte	0x04, 0x11
        /*03e6*/ 	.short	(.L_167 - .L_166)
	.align		4
.L_166:
        /*03e8*/ 	.word	index@(_ZN13group_norm_v214gn_cuda_kernelI13__nv_bfloat16Li320ELi1ELi16ELi40ELi1024ELb1ELi16ELi320ELi320ELi4ELb1ELi2ELb0ELb0ENS_16CompileConditionILi900EEEEEvPT_PKS4_S7_S7_flPfS8_Pj)
        /*03ec*/ 	.word	0x00000000


	//----- nvinfo : EIATTR_REGCOUNT
	.align		4
.L_167:
        /*03f0*/ 	.byte	0x04, 0x2f
        /*03f2*/ 	.short	(.L_169 - .L_168)
	.align		4
.L_168:
        /*03f4*/ 	.word	index@(_ZN13group_norm_v214gn_cuda_kernelI13__nv_bfloat16Li320ELi3ELi16ELi40ELi1024ELb1ELi8ELi320ELi320ELi4ELb1ELi2ELb0ELb0ENS_16CompileConditionILi900EEEEEvPT_PKS4_S7_S7_flPfS8_Pj)
        /*03f8*/ 	.word	0x0000003c


	//----- nvinfo : EIATTR_FRAME_SIZE
	.align		4
.L_169:
        /*03fc*/ 	.byte	0x04, 0x11
        /*03fe*/ 	.short	(.L_171 - .L_170)
	.align		4
.L_170:
        /*0400*/ 	.word	index@(_ZN13group_norm_v214gn_cuda_kernelI13__nv_bfloat16Li320ELi3ELi16ELi40ELi1024ELb1ELi8ELi320ELi320ELi4ELb1ELi2ELb0ELb0ENS_16CompileConditionILi900EEEEEvPT_PKS4_S7_S7_flPfS8_Pj)
        /*0404*/ 	.word	0x00000000


	//----- nvinfo : EIATTR_REGCOUNT
	.align		4
.L_171:
        /*0408*/ 	.byte	0x04, 0x2f
        /*040a*/ 	.short	(.L_173 - .L_172)
	.align		4
.L_172:
        /*040c*/ 	.word	index@(_ZN13group_norm_v214gn_cuda_kernelI13__nv_bfloat16Li320ELi2ELi32ELi20ELi1024ELb0ELi64ELi320ELi320ELi4ELb1ELi18ELb0ELb0ENS_16CompileConditionILi900EEEEEvPT_PKS4_S7_S7_flPfS8_Pj)
        /*0410*/ 	.word	0x00000060


	//----- nvinfo : EIATTR_FRAME_SIZE
	.align		4
.L_173:
        /*0414*/ 	.byte	0x04, 0x11
        /*0416*/ 	.short	(.L_175 - .L_174)
	.align		4
.L_174:
        /*0418*/ 	.word	index@(_ZN13group_norm_v214gn_cuda_kernelI13__nv_bfloat16Li320ELi2ELi32ELi20ELi1024ELb0ELi64ELi320ELi320ELi4ELb1ELi18ELb0ELb0ENS_16CompileConditionILi900EEEEEvPT_PKS4_S7_S7_flPfS8_Pj)
        /*041c*/ 	.word	0x000000a8


	//----- nvinfo : EIATTR_REGCOUNT
	.align		4
.L_175:
        /*0420*/ 	.byte	0x04, 0x2f
        /*0422*/ 	.short	(.L_177 - .L_176)
	.align		4
.L_176:
        /*0424*/ 	.word	index@(_ZN13group_norm_v214gn_cuda_kernelI13__nv_bfloat16Li320ELi3ELi32ELi20ELi1024ELb0ELi64ELi320ELi320ELi4ELb1ELi21ELb0ELb0ENS_16CompileConditionILi900EEEEEvPT_PKS4_S7_S7_flPfS8_Pj)
        /*0428*/ 	.word	0x00000040


	//----- nvinfo : EIATTR_FRAME_SIZE
	.align		4
.L_177:
        /*042c*/ 	.byte	0x04, 0x11
        /*042e*/ 	.short	(.L_179 - .L_178)
	.align		4
.L_178:
        /*0430*/ 	.word	index@(_ZN13group_norm_v214gn_cuda_kernelI13__nv_bfloat16Li320ELi3ELi32ELi20ELi1024ELb0ELi64ELi320ELi320ELi4ELb1ELi21ELb0ELb0ENS_16CompileConditionILi900EEEEEvPT_PKS4_S7_S7_flPfS8_Pj)
        /*0434*/ 	.word	0x00000178


	//----- nvinfo : EIATTR_REGCOUNT
	.align		4
.L_179:
        /*0438*/ 	.byte	0x04, 0x2f
        /*043a*/ 	.short	(.L_181 - .L_180)
	.align		4
.L_180:
        /*043c*/ 	.word	index@(_ZN13group_norm_v214gn_cuda_kernelI13__nv_bfloat16Li320ELi1ELi32ELi20ELi1024ELb0ELi128ELi320ELi320ELi4ELb1ELi18ELb0ELb0ENS_16CompileConditionILi900EEEEEvPT_PKS4_S7_S7_flPfS8_Pj)
        /*0440*/ 	.word	0x000000a8


	//----- nvinfo : EIATTR_FRAME_SIZE
	.align		4
.L_181:
        /*0444*/ 	.byte	0x04, 0x11
        /*0446*/ 	.short	(.L_183 - .L_182)
	.align		4
.L_182:
        /*0448*/ 	.word	index@(_ZN13group_norm_v214gn_cuda_kernelI13__nv_bfloat16Li320ELi1ELi32ELi20ELi1024ELb0ELi128ELi320ELi320ELi4ELb1ELi18ELb0ELb0ENS_16CompileConditionILi900EEEEEvPT_PKS4_S7_S7_flPfS8_Pj)
        /*044c*/ 	.word	0x00000140


	//----- nvinfo : EIATTR_REGCOUNT
	.align		4
.L_183:
        /*0450*/ 	.byte	0x04, 0x2f
        /*0452*/ 	.short	(.L_185 - .L_184)
	.align		4
.L_184:
        /*0454*/ 	.word	index@(_ZN13group_norm_v214gn_cuda_kernelI13__nv_bfloat16Li320ELi1ELi32ELi20ELi1024ELb0ELi64ELi320ELi320ELi4ELb1ELi9ELb0ELb0ENS_16CompileConditionILi900EEEEEvPT_PKS4_S7_S7_flPfS8_Pj)
        /*0458*/ 	.word	0x000000a8


	//----- nvinfo : EIATTR_FRAME_SIZE
	.align		4
.L_185:
        /*045c*/ 	.byte	0x04, 0x11
        /*045e*/ 	.short	(.L_187 - .L_186)
	.align		4
.L_186:
        /*0460*/ 	.word	index@(_ZN13group_norm_v214gn_cuda_kernelI13__nv_bfloat16Li320ELi1ELi32ELi20ELi1024ELb0ELi64ELi320ELi320ELi4ELb1ELi9ELb0ELb0ENS_16CompileConditionILi900EEEEEvPT_PKS4_S7_S7_flPfS8_Pj)
        /*0464*/ 	.word	0x00000000


	//----- nvinfo : EIATTR_REGCOUNT
	.align		4
.L_187:
        /*0468*/ 	.byte	0x04, 0x2f
        /*046a*/ 	.short	(.L_189 - .L_188)
	.align		4
.L_188:
        /*046c*/ 	.word	index@(_ZN13group_norm_v214gn_cuda_kernelI13__nv_bfloat16Li320ELi3ELi32ELi20ELi1024ELb0ELi32ELi320ELi320ELi4ELb1ELi10ELb0ELb0ENS_16CompileConditionILi900EEEEEvPT_PKS4_S7_S7_flPfS8_Pj)
        /*0470*/ 	.word	0x00000040


	//----- nvinfo : EIATTR_FRAME_SIZE
	.align		4
.L_189:
        /*0474*/ 	.byte	0x04, 0x11
        /*0476*/ 	.short	(.L_191 - .L_190)
	.align		4
.L_190:
        /*0478*/ 	.word	index@(_ZN13group_norm_v214gn_cuda_kernelI13__nv_bfloat16Li320ELi3ELi32ELi20ELi1024ELb0ELi32ELi320ELi320ELi4ELb1ELi10ELb0ELb0ENS_16CompileConditionILi900EEEEEvPT_PKS4_S7_S7_flPfS8_Pj)
        /*047c*/ 	.word	0x00000028


	//----- nvinfo : EIATTR_REGCOUNT
	.align		4
.L_191:
        /*0480*/ 	.byte	0x04, 0x2f
        /*0482*/ 	.short	(.L_193 - .L_192)
	.align		4
.L_192:
        /*0484*/ 	.word	index@(_ZN13group_norm_v214gn_cuda_kernelI13__nv_bfloat16Li320ELi1ELi32ELi20ELi1024ELb0ELi32ELi320ELi320ELi4ELb1ELi4ELb0ELb0ENS_16CompileConditionILi900EEEEEvPT_PKS4_S7_S7_flPfS8_Pj)
        /*0488*/ 	.word	0x00000060


	//----- nvinfo : EIATTR_FRAME_SIZE
	.align		4
.L_193:
        /*048c*/ 	.byte	0x04, 0x11
        /*048e*/ 	.short	(.L_195 - .L_194)
	.align		4
.L_194:
        /*0490*/ 	.word	index@(_ZN13group_norm_v214gn_cuda_kernelI13__nv_bfloat16Li320ELi1ELi32ELi20ELi1024ELb0ELi32ELi320ELi320ELi4ELb1ELi4ELb0ELb0ENS_16CompileConditionILi900EEEEEvPT_PKS4_S7_S7_flPfS8_Pj)
        /*0494*/ 	.word	0x00000000


	//----- nvinfo : EIATTR_REGCOUNT
	.align		4
.L_195:
        /*0498*/ 	.byte	0x04, 0x2f
        /*049a*/ 	.short	(.L_197 - .L_196)
	.align		4
.L_196:
        /*049c*/ 	.word	index@(_ZN13group_norm_v214gn_cuda_kernelI13__nv_bfloat16Li320ELi3ELi32ELi20ELi1024ELb0ELi16ELi320ELi320ELi4ELb1ELi5ELb0ELb0ENS_16CompileConditionILi900EEEEEvPT_PKS4_S7_S7_flPfS8_Pj)
        /*04a0*/ 	.word	0x00000038


	//----- nvinfo : EIATTR_FRAME_SIZE
	.align		4
.L_197:
        /*04a4*/ 	.byte	0x04, 0x11
        /*04a6*/ 	.short	(.L_199 - .L_198)
	.align		4
.L_198:
        /*04a8*/ 	.word	index@(_ZN13group_norm_v214gn_cuda_kernelI13__nv_bfloat16Li320ELi3ELi32ELi20ELi1024ELb0ELi16ELi320ELi320ELi4ELb1ELi5ELb0ELb0ENS_16CompileConditionILi900EEEEEvPT_PKS4_S7_S7_flPfS8_Pj)
        /*04ac*/ 	.word	0x00000000


	//----- nvinfo : EIATTR_REGCOUNT
	.align		4
.L_199:
        /*04b0*/ 	.byte	0x04, 0x2f
        /*04b2*/ 	.short	(.L_201 - .L_200)
	.align		4
.L_200:
        /*04b4*/ 	.word	index@(_ZN13group_norm_v214gn_cuda_kernelI13__nv_bfloat16Li320ELi1ELi32ELi20ELi1024ELb0ELi16ELi320ELi320ELi4ELb1ELi2ELb0ELb0ENS_16CompileConditionILi900EEEEEvPT_PKS4_S7_S7_flPfS8_Pj)
        /*04b8*/ 	.word	0x00000044


	//----- nvinfo : EIATTR_FRAME_SIZE
	.align		4
.L_201:
        /*04bc*/ 	.byte	0x04, 0x11
        /*04be*/ 	.short	(.L_203 - .L_202)
	.align		4
.L_202:
        /*04c0*/ 	.word	index@(_ZN13group_norm_v214gn_cuda_kernelI13__nv_bfloat16Li320ELi1ELi32ELi20ELi1024ELb0ELi16ELi320ELi320ELi4ELb1ELi2ELb0ELb0ENS_16CompileConditionILi900EEEEEvPT_PKS4_S7_S7_flPfS8_Pj)
        /*04c4*/ 	.word	0x00000000


	//----- nvinfo : EIATTR_REGCOUNT
	.align		4
.L_203:
        /*04c8*/ 	.byte	0x04, 0x2f
        /*04ca*/ 	.short	(.L_205 - .L_204)
	.align		4
.L_204:
        /*04cc*/ 	.word	index@(_ZN13group_norm_v214gn_cuda_kernelI13__nv_bfloat16Li320ELi3ELi32ELi20ELi1024ELb0ELi8ELi320ELi320ELi4ELb1ELi2ELb0ELb0ENS_16CompileConditionILi900EEEEEvPT_PKS4_S7_S7_flPfS8_Pj)
        /*04d0*/ 	.word	0x00000035


	//----- nvinfo : EIATTR_FRAME_SIZE
	.align		4
.L_205:
        /*04d4*/ 	.byte	0x04, 0x11
        /*04d6*/ 	.short	(.L_207 - .L_206)
	.align		4
.L_206:
        /*04d8*/ 	.word	index@(_ZN13group_norm_v214gn_cuda_kernelI13__nv_bfloat16Li320ELi3ELi32ELi20ELi1024ELb0ELi8ELi320ELi320ELi4ELb1ELi2ELb0ELb0ENS_16CompileConditionILi900EEEEEvPT_PKS4_S7_S7_flPfS8_Pj)
        /*04dc*/ 	.word	0x00000000


	//----- nvinfo : EIATTR_REGCOUNT
	.align		4
.L_207:
        /*04e0*/ 	.byte	0x04, 0x2f
        /*04e2*/ 	.short	(.L_209 - .L_208)
	.align		4
.L_208:
        /*04e4*/ 	.word	index@(_ZN13group_norm_v218gn_bwd_cuda_kernelI13__nv_bfloat16Li320ELi3ELi16ELi40ELi1024ELb1ELb1ELi32ELi320ELi320ELi4ELb1ELi12ELb0ELb0ELNS_15WgradSyncMethodE3ENS_16CompileConditionILi900EEEEEvPT_S6_S6_PKS5_S8_S8_S8_PKfflPfPj)
        /*04e8*/ 	.word	0x00000040


	//----- nvinfo : EIATTR_FRAME_SIZE
	.align		4
.L_209:
        /*04ec*/ 	.byte	0x04, 0x11
        /*04ee*/ 	.short	(.L_211 - .L_210)
	.align		4
.L_210:
        /*04f0*/ 	.word	index@(_ZN13group_norm_v218gn_bwd_cuda_kernelI13__nv_bfloat16Li320ELi3ELi16ELi40ELi1024ELb1ELb1ELi32ELi320ELi320ELi4ELb1ELi12ELb0ELb0ELNS_15WgradSyncMethodE3ENS_16CompileConditionILi900EEEEEvPT_S6_S6_PKS5_S8_S8_S8_PKfflPfPj)
        /*04f4*/ 	.word	0x00000130


	//----- nvinfo : EIATTR_REGCOUNT
	.align		4
.L_211:
        /*04f8*/ 	.byte	0x04, 0x2f
        /*04fa*/ 	.short	(.L_213 - .L_212)
	.align		4
.L_212:
        /*04fc*/ 	.word	index@(_ZN13group_norm_v218gn_bwd_cuda_kernelI13__nv_bfloat16Li320ELi3ELi16ELi40ELi1024ELb1ELb1ELi32ELi320ELi320ELi4ELb1ELi10ELb0ELb0ELNS_15WgradSyncMethodE3ENS_16CompileConditionILi900EEEEEvPT_S6_S6_PKS5_S8_S8_S8_PKfflPfPj)
        /*0500*/ 	.word	0x00000040


	//----- nvinfo : EIATTR_FRAME_SIZE
	.align		4
.L_213:
        /*0504*/ 	.byte	0x04, 0x11
        /*0506*/ 	.short	(.L_215 - .L_214)
	.align		4
.L_214:
        /*0508*/ 	.word	index@(_ZN13group_norm_v218gn_bwd_cuda_kernelI13__nv_bfloat16Li320ELi3ELi16ELi40ELi1024ELb1ELb1ELi32ELi320ELi320ELi4ELb1ELi10ELb0ELb0ELNS_15WgradSyncMethodE3ENS_16CompileConditionILi900EEEEEvPT_S6_S6_PKS5_S8_S8_S8_PKfflPfPj)
        /*050c*/ 	.word	0x00000130


	//----- nvinfo : EIATTR_REGCOUNT
	.align		4
.L_215:
        /*0510*/ 	.byte	0x04, 0x2f
        /*0512*/ 	.short	(.L_217 - .L_216)
	.align		4
.L_216:
        /*0514*/ 	.word	index@(_ZN13group_norm_v218gn_bwd_cuda_kernelI13__nv_bfloat16Li320ELi2ELi16ELi40ELi1024ELb1ELb1ELi32ELi320ELi320ELi4ELb1ELi8ELb0ELb0ELNS_15WgradSyncMethodE3ENS_16CompileConditionILi900EEEEEvPT_S6_S6_PKS5_S8_S8_S8_PKfflPfPj)
        /*0518*/ 	.word	0x00000060


	//----- nvinfo : EIATTR_FRAME_SIZE
	.align		4
.L_217:
        /*051c*/ 	.byte	0x04, 0x11
        /*051e*/ 	.short	(.L_219 - .L_218)
	.align		4
.L_218:
        /*0520*/ 	.word	index@(_ZN13group_norm_v218gn_bwd_cuda_kernelI13__nv_bfloat16Li320ELi2ELi16ELi40ELi1024ELb1ELb1ELi32ELi320ELi320ELi4ELb1ELi8ELb0ELb0ELNS_15WgradSyncMethodE3ENS_16CompileConditionILi900EEEEEvPT_S6_S6_PKS5_S8_S8_S8_PKfflPfPj)
        /*0524*/ 	.word	0x00000060


	//----- nvinfo : EIATTR_REGCOUNT
	.align		4
.L_219:
        /*0528*/ 	.byte	0x04, 0x2f
        /*052a*/ 	.short	(.L_221 - .L_220)
	.align		4
.L_220:
        /*052c*/ 	.word	index@(_ZN13group_norm_v218gn_bwd_cuda_kernelI13__nv_bfloat16Li320ELi1ELi16ELi40ELi1024ELb1ELb1ELi64ELi320ELi320ELi4ELb1ELi8ELb0ELb0ELNS_15WgradSyncMethodE3ENS_16CompileConditionILi900EEEEEvPT_S6_S6_PKS5_S8_S8_S8_PKfflPfPj)
        /*0530*/ 	.word	0x000000a8


	//----- nvinfo : EIATTR_FRAME_SIZE
	.align		4
.L_221:
        /*0534*/ 	.byte	0x04, 0x11
        /*0536*/ 	.short	(.L_223 - .L_222)
	.align		4
.L_222:
        /*0538*/ 	.word	index@(_ZN13group_norm_v218gn_bwd_cuda_kernelI13__nv_bfloat16Li320ELi1ELi16ELi40ELi1024ELb1ELb1ELi64ELi320ELi320ELi4ELb1ELi8ELb0ELb0ELNS_15WgradSyncMethodE3ENS_16CompileConditionILi900EEEEEvPT_S6_S6_PKS5_S8_S8_S8_PKfflPfPj)
        /*053c*/ 	.word	0x00000090


	//----- nvinfo : EIATTR_REGCOUNT
	.align		4
.L_223:
        /*0540*/ 	.byte	0x04, 0x2f
        /*0542*/ 	.short	(.L_225 - .L_224)
	.align		4
.L_224:
        /*0544*/ 	.word	index@(_ZN13group_norm_v218gn_bwd_cuda_kernelI13__nv_bfloat16Li320ELi1ELi16ELi40ELi1024ELb1ELb1ELi32ELi320ELi320ELi4ELb1ELi4ELb0ELb0ELNS_15WgradSyncMethodE3ENS_16CompileConditionILi900EEEEEvPT_S6_S6_PKS5_S8_S8_S8_PKfflPfPj)
        /*0548*/ 	.word	0x000000a7


	//----- nvinfo : EIATTR_FRAME_SIZE
	.align		4
.L_225:
        /*054c*/ 	.byte	0x04, 0x11
        /*054e*/ 	.short	(.L_227 - .L_226)
	.align		4
.L_226:
        /*0550*/ 	.word	index@(_ZN13group_norm_v218gn_bwd_cuda_kernelI13__nv_bfloat16Li320ELi1ELi16ELi40ELi1024ELb1ELb1ELi32ELi320ELi320ELi4ELb1ELi4ELb0ELb0ELNS_15WgradSyncMethodE3ENS_16CompileConditionILi900EEEEEvPT_S6_S6_PKS5_S8_S8_S8_PKfflPfPj)
        /*0554*/ 	.word	0x00000000


	//----- nvinfo : EIATTR_REGCOUNT
	.align		4
.L_227:
        /*0558*/ 	.byte	0x04, 0x2f
        /*055a*/ 	.short	(.L_229 - .L_228)
	.align		4
.L_228:
        /*055c*/ 	.word	index@(_ZN13group_norm_v218gn_bwd_cuda_kernelI13__nv_bfloat16Li320ELi3ELi16ELi40ELi1024ELb1ELb1ELi16ELi320ELi320ELi4ELb1ELi4ELb0ELb0ELNS_15WgradSyncMethodE3ENS_16CompileConditionILi900EEEEEvPT_S6_S6_PKS5_S8_S8_S8_PKfflPfPj)
        /*0560*/ 	.word	0x00000040


	//----- nvinfo : EIATTR_FRAME_SIZE
	.align		4
.L_229:
        /*0564*/ 	.byte	0x04, 0x11
        /*0566*/ 	.short	(.L_231 - .L_230)
	.align		4
.L_230:
        /*0568*/ 	.word	index@(_ZN13group_norm_v218gn_bwd_cuda_kernelI13__nv_bfloat16Li320ELi3ELi16ELi40ELi1024ELb1ELb1ELi16ELi320ELi320ELi4ELb1ELi4ELb0ELb0ELNS_15WgradSyncMethodE3ENS_16CompileConditionILi900EEEEEvPT_S6_S6_PKS5_S8_S8_S8_PKfflPfPj)
        /*056c*/ 	.word	0x00000040


	//----- nvinfo : EIATTR_REGCOUNT
	.align		4
.L_231:
        /*0570*/ 	.byte	0x04, 0x2f
        /*0572*/ 	.short	(.L_233 - .L_232)
	.align		4
.L_232:
        /*0574*/ 	.word	index@(_ZN13group_norm_v218gn_bwd_cuda_kernelI13__nv_bfloat16Li320ELi1ELi16ELi40ELi1024ELb1ELb1ELi16ELi320ELi320ELi4ELb1ELi2ELb0ELb0ELNS_15WgradSyncMethodE3ENS_16CompileConditionILi900EEEEEvPT_S6_S6_PKS5_S8_S8_S8_PKfflPfPj)
        /*0578*/ 	.word	0x00000077


	//----- nvinfo : EIATTR_FRAME_SIZE
	.align		4
.L_233:
        /*057c*/ 	.byte	0x04, 0x11
        /*057e*/ 	.short	(.L_235 - .L_234)
	.align		4
.L_234:
        /*0580*/ 	.word	index@(_ZN13group_norm_v218gn_bwd_cuda_kernelI13__nv_bfloat16Li320ELi1ELi16ELi40ELi1024ELb1ELb1ELi16ELi320ELi320ELi4ELb1ELi2ELb0ELb0ELNS_15WgradSyncMethodE3ENS_16CompileConditionILi900EEEEEvPT_S6_S6_PKS5_S8_S8_S8_PKfflPfPj)
        /*0584*/ 	.word	0x00000000


	//----- nvinfo : EIATTR_REGCOUNT
	.align		4
.L_235:
        /*0588*/ 	.byte	0x04, 0x2f
        /*058a*/ 	.short	(.L_237 - .L_236)
	.align		4
.L_236:
        /*058c*/ 	.word	index@(_ZN13group_norm_v218gn_bwd_cuda_kernelI13__nv_bfloat16Li320ELi3ELi16ELi40ELi1024ELb1ELb1ELi8ELi320ELi320ELi4ELb1ELi2ELb0ELb0ELNS_15WgradSyncMethodE3ENS_16CompileConditionILi900EEEEEvPT_S6_S6_PKS5_S8_S8_S8_PKfflPfPj)
        /*0590*/ 	.word	0x00000040


	//----- nvinfo : EIATTR_FRAME_SIZE
	.align		4
.L_237:
        /*0594*/ 	.byte	0x04, 0x11
        /*0596*/ 	.short	(.L_239 - .L_238)
	.align		4
.L_238:
        /*0598*/ 	.word	index@(_ZN13group_norm_v218gn_bwd_cuda_kernelI13__nv_bfloat16Li320ELi3ELi16ELi40ELi1024ELb1ELb1ELi8ELi320ELi320ELi4ELb1ELi2ELb0ELb0ELNS_15WgradSyncMethodE3ENS_16CompileConditionILi900EEEEEvPT_S6_S6_PKS5_S8_S8_S8_PKfflPfPj)
        /*059c*/ 	.word	0x00000000


	//----- nvinfo : EIATTR_REGCOUNT
	.align		4
.L_239:
        /*05a0*/ 	.byte	0x04, 0x2f
        /*05a2*/ 	.short	(.L_241 - .L_240)
	.align		4
.L_240:
        /*05a4*/ 	.word	index@(_ZN13group_norm_v218gn_bwd_cuda_kernelI13__nv_bfloat16Li320ELi3ELi32ELi20ELi1024ELb0ELb1ELi32ELi320ELi320ELi4ELb1ELi12ELb0ELb0ELNS_15WgradSyncMethodE3ENS_16CompileConditionILi900EEEEEvPT_S6_S6_PKS5_S8_S8_S8_PKfflPfPj)
        /*05a8*/ 	.word	0x00000040


	//----- nvinfo : EIATTR_FRAME_SIZE
	.align		4
.L_241:
        /*05ac*/ 	.byte	0x04, 0x11
        /*05ae*/ 	.short	(.L_243 - .L_242)
	.align		4
.L_242:
        /*05b0*/ 	.word	index@(_ZN13group_norm_v218gn_bwd_cuda_kernelI13__nv_bfloat16Li320ELi3ELi32ELi20ELi1024ELb0ELb1ELi32ELi320ELi320ELi4ELb1ELi12ELb0ELb0ELNS_15WgradSyncMethodE3ENS_16CompileConditionILi900EEEEEvPT_S6_S6_PKS5_S8_S8_S8_PKfflPfPj)
        /*05b4*/ 	.word	0x00000128


	//----- nvinfo : EIATTR_REGCOUNT
	.align		4
.L_243:
        /*05b8*/ 	.byte	0x04, 0x2f
        /*05ba*/ 	.short	(.L_245 - .L_244)
	.align		4
.L_244:
        /*05bc*/ 	.word	index@(_ZN13group_norm_v218gn_bwd_cuda_kernelI13__nv_bfloat16Li320ELi3ELi32ELi20ELi1024ELb0ELb1ELi32ELi320ELi320ELi4ELb1ELi10ELb0ELb0ELNS_15WgradSyncMethodE3ENS_16CompileConditionILi900EEEEEvPT_S6_S6_PKS5_S8_S8_S8_PKfflPfPj)
        /*05c0*/ 	.word	0x00000040


	//----- nvinfo : EIATTR_FRAME_SIZE
	.align		4
.L_245:
        /*05c4*/ 	.byte	0x04, 0x11
        /*05c6*/ 	.short	(.L_247 - .L_246)
	.align		4
.L_246:
        /*05c8*/ 	.word	index@(_ZN13group_norm_v218gn_bwd_cuda_kernelI13__nv_bfloat16Li320ELi3ELi32ELi20ELi1024ELb0ELb1ELi32ELi320ELi320ELi4ELb1ELi10ELb0ELb0ELNS_15WgradSyncMethodE3ENS_16CompileConditionILi900EEEEEvPT_S6_S6_PKS5_S8_S8_S8_PKfflPfPj)
        /*05cc*/ 	.word	0x00000128


	//----- nvinfo : EIATTR_REGCOUNT
	.align		4
.L_247:
        /*05d0*/ 	.byte	0x04, 0x2f
        /*05d2*/ 	.short	(.L_249 - .L_248)
	.align		4
.L_248:
        /*05d4*/ 	.word	index@(_ZN13group_norm_v218gn_bwd_cuda_kernelI13__nv_bfloat16Li320ELi2ELi32ELi20ELi1024ELb0ELb1ELi32ELi320ELi320ELi4ELb1ELi8ELb0ELb0ELNS_15WgradSyncMethodE3ENS_16CompileConditionILi900EEEEEvPT_S6_S6_PKS5_S8_S8_S8_PKfflPfPj)
        /*05d8*/ 	.word	0x00000060


	//----- nvinfo : EIATTR_FRAME_SIZE
	.align		4
.L_249:
        /*05dc*/ 	.byte	0x04, 0x11
        /*05de*/ 	.short	(.L_251 - .L_250)
	.align		4
.L_250:
        /*05e0*/ 	.word	index@(_ZN13group_norm_v218gn_bwd_cuda_kernelI13__nv_bfloat16Li320ELi2ELi32ELi20ELi1024ELb0ELb1ELi32ELi320ELi320ELi4ELb1ELi8ELb0ELb0ELNS_15WgradSyncMethodE3ENS_16CompileConditionILi900EEEEEvPT_S6_S6_PKS5_S8_S8_S8_PKfflPfPj)
        /*05e4*/ 	.word	0x00000050


	//----- nvinfo : EIATTR_REGCOUNT
	.align		4
.L_251:
        /*05e8*/ 	.byte	0x04, 0x2f
        /*05ea*/ 	.short	(.L_253 - .L_252)
	.align		4
.L_252:
        /*05ec*/ 	.word	index@(_ZN13group_norm_v218gn_bwd_cuda_kernelI13__nv_bfloat16Li320ELi1ELi32ELi20ELi1024ELb0ELb1ELi64ELi320ELi320ELi4ELb1ELi8ELb0ELb0ELNS_15WgradSyncMethodE3ENS_16CompileConditionILi900EEEEEvPT_S6_S6_PKS5_S8_S8_S8_PKfflPfPj)
        /*05f0*/ 	.word	0x000000a8


	//----- nvinfo : EIATTR_FRAME_SIZE
	.align		4
.L_253:
        /*05f4*/ 	.byte	0x04, 0x11
        /*05f6*/ 	.short	(.L_255 - .L_254)
	.align		4
.L_254:
        /*05f8*/ 	.word	index@(_ZN13group_norm_v218gn_bwd_cuda_kernelI13__nv_bfloat16Li320ELi1ELi32ELi20ELi1024ELb0ELb1ELi64ELi320ELi320ELi4ELb1ELi8ELb0ELb0ELNS_15WgradSyncMethodE3ENS_16CompileConditionILi900EEEEEvPT_S6_S6_PKS5_S8_S8_S8_PKfflPfPj)
        /*05fc*/ 	.word	0x00000080


	//----- nvinfo : EIATTR_REGCOUNT
	.align		4
.L_255:
        /*0600*/ 	.byte	0x04, 0x2f
        /*0602*/ 	.short	(.L_257 - .L_256)
	.align		4
.L_256:
        /*0604*/ 	.word	index@(_ZN13group_norm_v218gn_bwd_cuda_kernelI13__nv_bfloat16Li320ELi1ELi32ELi20ELi1024ELb0ELb1ELi32ELi320ELi320ELi4ELb1ELi4ELb0ELb0ELNS_15WgradSyncMethodE3ENS_16CompileConditionILi900EEEEEvPT_S6_S6_PKS5_S8_S8_S8_PKfflPfPj)
        /*0608*/ 	.word	0x00000085


	//----- nvinfo : EIATTR_FRAME_SIZE
	.align		4
.L_257:
        /*060c*/ 	.byte	0x04, 0x11
        /*060e*/ 	.short	(.L_259 - .L_258)
	.align		4
.L_258:
        /*0610*/ 	.word	index@(_ZN13group_norm_v218gn_bwd_cuda_kernelI13__nv_bfloat16Li320ELi1ELi32ELi20ELi1024ELb0ELb1ELi32ELi320ELi320ELi4ELb1ELi4ELb0ELb0ELNS_15WgradSyncMethodE3ENS_16CompileConditionILi900EEEEEvPT_S6_S6_PKS5_S8_S8_S8_PKfflPfPj)
        /*0614*/ 	.word	0x00000000


	//----- nvinfo : EIATTR_REGCOUNT
	.align		4
.L_259:
        /*0618*/ 	.byte	0x04, 0x2f
        /*061a*/ 	.short	(.L_261 - .L_260)
	.align		4
.L_260:
        /*061c*/ 	.word	index@(_ZN13group_norm_v218gn_bwd_cuda_kernelI13__nv_bfloat16Li320ELi3ELi32ELi20ELi1024ELb0ELb1ELi16ELi320ELi320ELi4ELb1ELi4ELb0ELb0ELNS_15WgradSyncMethodE3ENS_16CompileConditionILi900EEEEEvPT_S6_S6_PKS5_S8_S8_S8_PKfflPfPj)
        /*0620*/ 	.word	0x00000040


	//----- nvinfo : EIATTR_FRAME_SIZE
	.align		4
.L_261:
        /*0624*/ 	.byte	0x04, 0x11
        /*0626*/ 	.short	(.L_263 - .L_262)
	.align		4
.L_262:
        /*0628*/ 	.word	index@(_ZN13group_norm_v218gn_bwd_cuda_kernelI13__nv_bfloat16Li320ELi3ELi32ELi20ELi1024ELb0ELb1ELi16ELi320ELi320ELi4ELb1ELi4ELb0ELb0ELNS_15WgradSyncMethodE3ENS_16CompileConditionILi900EEEEEvPT_S6_S6_PKS5_S8_S8_S8_PKfflPfPj)
        /*062c*/ 	.word	0x00000028


	//----- nvinfo : EIATTR_REGCOUNT
	.align		4
.L_263:
        /*0630*/ 	.byte	0x04, 0x2f
        /*0632*/ 	.short	(.L_265 - .L_264)
	.align		4
.L_264:
        /*0634*/ 	.word	index@(_ZN13group_norm_v218gn_bwd_cuda_kernelI13__nv_bfloat16Li320ELi1ELi32ELi20ELi1024ELb0ELb1ELi16ELi320ELi320ELi4ELb1ELi2ELb0ELb0ELNS_15WgradSyncMethodE3ENS_16CompileConditionILi900EEEEEvPT_S6_S6_PKS5_S8_S8_S8_PKfflPfPj)
        /*0638*/ 	.word	0x0000005e


	//----- nvinfo : EIATTR_FRAME_SIZE
	.align		4
.L_265:
        /*063c*/ 	.byte	0x04, 0x11
        /*063e*/ 	.short	(.L_267 - .L_266)
	.align		4
.L_266:
        /*0640*/ 	.word	index@(_ZN13group_norm_v218gn_bwd_cuda_kernelI13__nv_bfloat16Li320ELi1ELi32ELi20ELi1024ELb0ELb1ELi16ELi320ELi320ELi4ELb1ELi2ELb0ELb0ELNS_15WgradSyncMethodE3ENS_16CompileConditionILi900EEEEEvPT_S6_S6_PKS5_S8_S8_S8_PKfflPfPj)
        /*0644*/ 	.word	0x00000000


	//----- nvinfo : EIATTR_REGCOUNT
	.align		4
.L_267:
        /*0648*/ 	.byte	0x04, 0x2f
        /*064a*/ 	.short	(.L_269 - .L_268)
	.align		4
.L_268:
        /*064c*/ 	.word	index@(_ZN13group_norm_v218gn_bwd_cuda_kernelI13__nv_bfloat16Li320ELi3ELi32ELi20ELi1024ELb0ELb1ELi8ELi320ELi320ELi4ELb1ELi2ELb0ELb0ELNS_15WgradSyncMethodE3ENS_16CompileConditionILi900EEEEEvPT_S6_S6_PKS5_S8_S8_S8_PKfflPfPj)
        /*0650*/ 	.word	0x00000040


	//----- nvinfo : EIATTR_FRAME_SIZE
	.align		4
.L_269:
        /*0654*/ 	.byte	0x04, 0x11
        /*0656*/ 	.short	(.L_271 - .L_270)
	.align		4
.L_270:
        /*0658*/ 	.word	index@(_ZN13group_norm_v218gn_bwd_cuda_kernelI13__nv_bfloat16Li320ELi3ELi32ELi20ELi1024ELb0ELb1ELi8ELi320ELi320ELi4ELb1ELi2ELb0ELb0ELNS_15WgradSyncMethodE3ENS_16CompileConditionILi900EEEEEvPT_S6_S6_PKS5_S8_S8_S8_PKfflPfPj)
        /*065c*/ 	.word	0x00000000


	//----- nvinfo : EIATTR_MIN_STACK_SIZE
	.align		4
.L_271:
        /*0660*/ 	.byte	0x04, 0x12
        /*0662*/ 	.short	(.L_273 - .L_272)
	.align		4
.L_272:
        /*0664*/ 	.word	index@(_ZN13group_norm_v218gn_bwd_cuda_kernelI13__nv_bfloat16Li320ELi3ELi32ELi20ELi1024ELb0ELb1ELi8ELi320ELi320ELi4ELb1ELi2ELb0ELb0ELNS_15WgradSyncMethodE3ENS_16CompileConditionILi900EEEEEvPT_S6_S6_PKS5_S8_S8_S8_PKfflPfPj)
        /*0668*/ 	.word	0x00000000


	//----- nvinfo : EIATTR_MIN_STACK_SIZE
	.align		4
.L_273:
        /*066c*/ 	.byte	0x04, 0x12
        /*066e*/ 	.short	(.L_275 - .L_274)
	.align		4
.L_274:
        /*0670*/ 	.word	index@(_ZN13group_norm_v218gn_bwd_cuda_kernelI13__nv_bfloat16Li320ELi1ELi32ELi20ELi1024ELb0ELb1ELi16ELi320ELi320ELi4ELb1ELi2ELb0ELb0ELNS_15WgradSyncMethodE3ENS_16CompileConditionILi900EEEEEvPT_S6_S6_PKS5_S8_S8_S8_PKfflPfPj)
        /*0674*/ 	.word	0x00000000


	//----- nvinfo : EIATTR_MIN_STACK_SIZE
	.align		4
.L_275:
        /*0678*/ 	.byte	0x04, 0x12
        /*067a*/ 	.short	(.L_277 - .L_276)
	.align		4
.L_276:
        /*067c*/ 	.word	index@(_ZN13group_norm_v218gn_bwd_cuda_kernelI13__nv_bfloat16Li320ELi3ELi32ELi20ELi1024ELb0ELb1ELi16ELi320ELi320ELi4ELb1ELi4ELb0ELb0ELNS_15WgradSyncMethodE3ENS_16CompileConditionILi900EEEEEvPT_S6_S6_PKS5_S8_S8_S8_PKfflPfPj)
        /*0680*/ 	.word	0x00000028


	//----- nvinfo : EIATTR_MIN_STACK_SIZE
	.align		4
.L_277:
        /*0684*/ 	.byte	0x04, 0x12
        /*0686*/ 	.short	(.L_279 - .L_278)
	.align		4
.L_278:
        /*0688*/ 	.word	index@(_ZN13group_norm_v218gn_bwd_cuda_kernelI13__nv_bfloat16Li320ELi1ELi32ELi20ELi1024ELb0ELb1ELi32ELi320ELi320ELi4ELb1ELi4ELb0ELb0ELNS_15WgradSyncMethodE3ENS_16CompileConditionILi900EEEEEvPT_S6_S6_PKS5_S8_S8_S8_PKfflPfPj)
        /*068c*/ 	.word	0x00000000


	//----- nvinfo : EIATTR_MIN_STACK_SIZE
	.align		4
.L_279:
        /*0690*/ 	.byte	0x04, 0x12
        /*0692*/ 	.short	(.L_281 - .L_280)
	.align		4
.L_280:
        /*0694*/ 	.word	index@(_ZN13group_norm_v218gn_bwd_cuda_kernelI13__nv_bfloat16Li320ELi1ELi32ELi20ELi1024ELb0ELb1ELi64ELi320ELi320ELi4ELb1ELi8ELb0ELb0ELNS_15WgradSyncMethodE3ENS_16CompileConditionILi900EEEEEvPT_S6_S6_PKS5_S8_S8_S8_PKfflPfPj)
        /*0698*/ 	.word	0x00000080


	//----- nvinfo : EIATTR_MIN_STACK_SIZE
	.align		4
.L_281:
        /*069c*/ 	.byte	0x04, 0x12
        /*069e*/ 	.short	(.L_283 - .L_282)
	.align		4
.L_282:
        /*06a0*/ 	.word	index@(_ZN13group_norm_v218gn_bwd_cuda_kernelI13__nv_bfloat16Li320ELi2ELi32ELi20ELi1024ELb0ELb1ELi32ELi320ELi320ELi4ELb1ELi8ELb0ELb0ELNS_15WgradSyncMethodE3ENS_16CompileConditionILi900EEEEEvPT_S6_S6_PKS5_S8_S8_S8_PKfflPfPj)
        /*06a4*/ 	.word	0x00000050


	//----- nvinfo : EIATTR_MIN_STACK_SIZE
	.align		4
.L_283:
        /*06a8*/ 	.byte	0x04, 0x12
        /*06aa*/ 	.short	(.L_285 - .L_284)
	.align		4
.L_284:
        /*06ac*/ 	.word	index@(_ZN13group_norm_v218gn_bwd_cuda_kernelI13__nv_bfloat16Li320ELi3ELi32ELi20ELi1024ELb0ELb1ELi32ELi320ELi320ELi4ELb1ELi10ELb0ELb0ELNS_15WgradSyncMethodE3ENS_16CompileConditionILi900EEEEEvPT_S6_S6_PKS5_S8_S8_S8_PKfflPfPj)
        /*06b0*/ 	.word	0x00000128


	//----- nvinfo : EIATTR_MIN_STACK_SIZE
	.align		4
.L_285:
        /*06b4*/ 	.byte	0x04, 0x12
        /*06b6*/ 	.short	(.L_287 - .L_286)
	.align		4
.L_286:
        /*06b8*/ 	.word	index@(_ZN13group_norm_v218gn_bwd_cuda_kernelI13__nv_bfloat16Li320ELi3ELi32ELi20ELi1024ELb0ELb1ELi32ELi320ELi320ELi4ELb1ELi12ELb0ELb0ELNS_15WgradSyncMethodE3ENS_16CompileConditionILi900EEEEEvPT_S6_S6_PKS5_S8_S8_S8_PKfflPfPj)
        /*06bc*/ 	.word	0x00000128


	//----- nvinfo : EIATTR_MIN_STACK_SIZE
	.align		4
.L_287:
        /*06c0*/ 	.byte	0x04, 0x12
        /*06c2*/ 	.short	(.L_289 - .L_288)
	.align		4
.L_288:
        /*06c4*/ 	.word	index@(_ZN13group_norm_v218gn_bwd_cuda_kernelI13__nv_bfloat16Li320ELi3ELi16ELi40ELi1024ELb1ELb1ELi8ELi320ELi320ELi4ELb1ELi2ELb0ELb0ELNS_15WgradSyncMethodE3ENS_16CompileConditionILi900EEEEEvPT_S6_S6_PKS5_S8_S8_S8_PKfflPfPj)
        /*06c8*/ 	.word	0x00000000


	//----- nvinfo : EIATTR_MIN_STACK_SIZE
	.align		4
.L_289:
        /*06cc*/ 	.byte	0x04, 0x12
        /*06ce*/ 	.short	(.L_291 - .L_290)
	.align		4
.L_290:
        /*06d0*/ 	.word	index@(_ZN13group_norm_v218gn_bwd_cuda_kernelI13__nv_bfloat16Li320ELi1ELi16ELi40ELi1024ELb1ELb1ELi16ELi320ELi320ELi4ELb1ELi2ELb0ELb0ELNS_15WgradSyncMethodE3ENS_16CompileConditionILi900EEEEEvPT_S6_S6_PKS5_S8_S8_S8_PKfflPfPj)
        /*06d4*/ 	.word	0x00000000


	//----- nvinfo : EIATTR_MIN_STACK_SIZE
	.align		4
.L_291:
        /*06d8*/ 	.byte	0x04, 0x12
        /*06da*/ 	.short	(.L_293 - .L_292)
	.align		4
.L_292:
        /*06dc*/ 	.word	index@(_ZN13group_norm_v218gn_bwd_cuda_kernelI13__nv_bfloat16Li320ELi3ELi16ELi40ELi1024ELb1ELb1ELi16ELi320ELi320ELi4ELb1ELi4ELb0ELb0ELNS_15WgradSyncMethodE3ENS_16CompileConditionILi900EEEEEvPT_S6_S6_PKS5_S8_S8_S8_PKfflPfPj)
        /*06e0*/ 	.word	0x00000040


	//----- nvinfo : EIATTR_MIN_STACK_SIZE
	.align		4
.L_293:
        /*06e4*/ 	.byte	0x04, 0x12
        /*06e6*/ 	.short	(.L_295 - .L_294)
	.align		4
.L_294:
        /*06e8*/ 	.word	index@(_ZN13group_norm_v218gn_bwd_cuda_kernelI13__nv_bfloat16Li320ELi1ELi16ELi40ELi1024ELb1ELb1ELi32ELi320ELi320ELi4ELb1ELi4ELb0ELb0ELNS_15WgradSyncMethodE3ENS_16CompileConditionILi900EEEEEvPT_S6_S6_PKS5_S8_S8_S8_PKfflPfPj)
        /*06ec*/ 	.word	0x00000000


	//----- nvinfo : EIATTR_MIN_STACK_SIZE
	.align		4
.L_295:
        /*06f0*/ 	.byte	0x04, 0x12
        /*06f2*/ 	.short	(.L_297 - .L_296)
	.align		4
.L_296:
        /*06f4*/ 	.word	index@(_ZN13group_norm_v218gn_bwd_cuda_kernelI13__nv_bfloat16Li320ELi1ELi16ELi40ELi1024ELb1ELb1ELi64ELi320ELi320ELi4ELb1ELi8ELb0ELb0ELNS_15WgradSyncMethodE3ENS_16CompileConditionILi900EEEEEvPT_S6_S6_PKS5_S8_S8_S8_PKfflPfPj)
        /*06f8*/ 	.word	0x00000090


	//----- nvinfo : EIATTR_MIN_STACK_SIZE
	.align		4
.L_297:
        /*06fc*/ 	.byte	0x04, 0x12
        /*06fe*/ 	.short	(.L_299 - .L_298)
	.align		4
.L_298:
        /*0700*/ 	.word	index@(_ZN13group_norm_v218gn_bwd_cuda_kernelI13__nv_bfloat16Li320ELi2ELi16ELi40ELi1024ELb1ELb1ELi32ELi320ELi320ELi4ELb1ELi8ELb0ELb0ELNS_15WgradSyncMethodE3ENS_16CompileConditionILi900EEEEEvPT_S6_S6_PKS5_S8_S8_S8_PKfflPfPj)
        /*0704*/ 	.word	0x00000060


	//----- nvinfo : EIATTR_MIN_STACK_SIZE
	.align		4
.L_299:
        /*0708*/ 	.byte	0x04, 0x12
        /*070a*/ 	.short	(.L_301 - .L_300)
	.align		4
.L_300:
        /*070c*/ 	.word	index@(_ZN13group_norm_v218gn_bwd_cuda_kernelI13__nv_bfloat16Li320ELi3ELi16ELi40ELi1024ELb1ELb1ELi32ELi320ELi320ELi4ELb1ELi10ELb0ELb0ELNS_15WgradSyncMethodE3ENS_16CompileConditionILi900EEEEEvPT_S6_S6_PKS5_S8_S8_S8_PKfflPfPj)
        /*0710*/ 	.word	0x00000130


	//----- nvinfo : EIATTR_MIN_STACK_SIZE
	.align		4
.L_301:
        /*0714*/ 	.byte	0x04, 0x12
        /*0716*/ 	.short	(.L_303 - .L_302)
	.align		4
.L_302:
        /*0718*/ 	.word	index@(_ZN13group_norm_v218gn_bwd_cuda_kernelI13__nv_bfloat16Li320ELi3ELi16ELi40ELi1024ELb1ELb1ELi32ELi320ELi320ELi4ELb1ELi12ELb0ELb0ELNS_15WgradSyncMethodE3ENS_16CompileConditionILi900EEEEEvPT_S6_S6_PKS5_S8_S8_S8_PKfflPfPj)
        /*071c*/ 	.word	0x00000130


	//----- nvinfo : EIATTR_MIN_STACK_SIZE
	.align		4
.L_303:
        /*0720*/ 	.byte	0x04, 0x12
        /*0722*/ 	.short	(.L_305 - .L_304)
	.align		4
.L_304:
        /*0724*/ 	.word	index@(_ZN13group_norm_v214gn_cuda_kernelI13__nv_bfloat16Li320ELi3ELi32ELi20ELi1024ELb0ELi8ELi320ELi320ELi4ELb1ELi2ELb0ELb0ENS_16CompileConditionILi900EEEEEvPT_PKS4_S7_S7_flPfS8_Pj)
        /*0728*/ 	.word	0x00000000


	//----- nvinfo : EIATTR_MIN_STACK_SIZE
	.align		4
.L_305:
        /*072c*/ 	.byte	0x04, 0x12
        /*072e*/ 	.short	(.L_307 - .L_306)
	.align		4
.L_306:
        /*0730*/ 	.word	index@(_ZN13group_norm_v214gn_cuda_kernelI13__nv_bfloat16Li320ELi1ELi32ELi20ELi1024ELb0ELi16ELi320ELi320ELi4ELb1ELi2ELb0ELb0ENS_16CompileConditionILi900EEEEEvPT_PKS4_S7_S7_flPfS8_Pj)
        /*0734*/ 	.word	0x00000000


	//----- nvinfo : EIATTR_MIN_STACK_SIZE
	.align		4
.L_307:
        /*0738*/ 	.byte	0x04, 0x12
        /*073a*/ 	.short	(.L_309 - .L_308)
	.align		4
.L_308:
        /*073c*/ 	.word	index@(_ZN13group_norm_v214gn_cuda_kernelI13__nv_bfloat16Li320ELi3ELi32ELi20ELi1024ELb0ELi16ELi320ELi320ELi4ELb1ELi5ELb0ELb0ENS_16CompileConditionILi900EEEEEvPT_PKS4_S7_S7_flPfS8_Pj)
        /*0740*/ 	.word	0x00000000


	//----- nvinfo : EIATTR_MIN_STACK_SIZE
	.align		4
.L_309:
        /*0744*/ 	.byte	0x04, 0x12
        /*0746*/ 	.short	(.L_311 - .L_310)
	.align		4
.L_310:
        /*0748*/ 	.word	index@(_ZN13group_norm_v214gn_cuda_kernelI13__nv_bfloat16Li320ELi1ELi32ELi20ELi1024ELb0ELi32ELi320ELi320ELi4ELb1ELi4ELb0ELb0ENS_16CompileConditionILi900EEEEEvPT_PKS4_S7_S7_flPfS8_Pj)
        /*074c*/ 	.word	0x00000000


	//----- nvinfo : EIATTR_MIN_STACK_SIZE
	.align		4
.L_311:
        /*0750*/ 	.byte	0x04, 0x12
        /*0752*/ 	.short	(.L_313 - .L_312)
	.align		4
.L_312:
        /*0754*/ 	.word	index@(_ZN13group_norm_v214gn_cuda_kernelI13__nv_bfloat16Li320ELi3ELi32ELi20ELi1024ELb0ELi32ELi320ELi320ELi4ELb1ELi10ELb0ELb0ENS_16CompileConditionILi900EEEEEvPT_PKS4_S7_S7_flPfS8_Pj)
        /*0758*/ 	.word	0x00000028


	//----- nvinfo : EIATTR_MIN_STACK_SIZE
	.align		4
.L_313:
        /*075c*/ 	.byte	0x04, 0x12
        /*075e*/ 	.short	(.L_315 - .L_314)
	.align		4
.L_314:
        /*0760*/ 	.word	index@(_ZN13group_norm_v214gn_cuda_kernelI13__nv_bfloat16Li320ELi1ELi32ELi20ELi1024ELb0ELi64ELi320ELi320ELi4ELb1ELi9ELb0ELb0ENS_16CompileConditionILi900EEEEEvPT_PKS4_S7_S7_flPfS8_Pj)
        /*0764*/ 	.word	0x00000000


	//----- nvinfo : EIATTR_MIN_STACK_SIZE
	.align		4
.L_315:
        /*0768*/ 	.byte	0x04, 0x12
        /*076a*/ 	.short	(.L_317 - .L_316)
	.align		4
.L_316:
        /*076c*/ 	.word	index@(_ZN13group_norm_v214gn_cuda_kernelI13__nv_bfloat16Li320ELi1ELi32ELi20ELi1024ELb0ELi128ELi320ELi320ELi4ELb1ELi18ELb0ELb0ENS_16CompileConditionILi900EEEEEvPT_PKS4_S7_S7_flPfS8_Pj)
        /*0770*/ 	.word	0x00000140


	//----- nvinfo : EIATTR_MIN_STACK_SIZE
	.align		4
.L_317:
        /*0774*/ 	.byte	0x04, 0x12
        /*0776*/ 	.short	(.L_319 - .L_318)
	.align		4
.L_318:
        /*0778*/ 	.word	index@(_ZN13group_norm_v214gn_cuda_kernelI13__nv_bfloat16Li320ELi3ELi32ELi20ELi1024ELb0ELi64ELi320ELi320ELi4ELb1ELi21ELb0ELb0ENS_16CompileConditionILi900EEEEEvPT_PKS4_S7_S7_flPfS8_Pj)
        /*077c*/ 	.word	0x00000178


	//----- nvinfo : EIATTR_MIN_STACK_SIZE
	.align		4
.L_319:
        /*0780*/ 	.byte	0x04, 0x12
        /*0782*/ 	.short	(.L_321 - .L_320)
	.align		4
.L_320:
        /*0784*/ 	.word	index@(_ZN13group_norm_v214gn_cuda_kernelI13__nv_bfloat16Li320ELi2ELi32ELi20ELi1024ELb0ELi64ELi320ELi320ELi4ELb1ELi18ELb0ELb0ENS_16CompileConditionILi900EEEEEvPT_PKS4_S7_S7_flPfS8_Pj)
        /*0788*/ 	.word	0x000000a8


	//----- nvinfo : EIATTR_MIN_STACK_SIZE
	.align		4
.L_321:
        /*078c*/ 	.byte	0x04, 0x12
        /*078e*/ 	.short	(.L_323 - .L_322)
	.align		4
.L_322:
        /*0790*/ 	.word	index@(_ZN13group_norm_v214gn_cuda_kernelI13__nv_bfloat16Li320ELi3ELi16ELi40ELi1024ELb1ELi8ELi320ELi320ELi4ELb1ELi2ELb0ELb0ENS_16CompileConditionILi900EEEEEvPT_PKS4_S7_S7_flPfS8_Pj)
        /*0794*/ 	.word	0x00000000


	//----- nvinfo : EIATTR_MIN_STACK_SIZE
	.align		4
.L_323:
        /*0798*/ 	.byte	0x04, 0x12
        /*079a*/ 	.short	(.L_325 - .L_324)
	.align		4
.L_324:
        /*079c*/ 	.word	index@(_ZN13group_norm_v214gn_cuda_kernelI13__nv_bfloat16Li320ELi1ELi16ELi40ELi1024ELb1ELi16ELi320ELi320ELi4ELb1ELi2ELb0ELb0ENS_16CompileConditionILi900EEEEEvPT_PKS4_S7_S7_flPfS8_Pj)
        /*07a0*/ 	.word	0x00000000


	//----- nvinfo : EIATTR_MIN_STACK_SIZE
	.align		4
.L_325:
        /*07a4*/ 	.byte	0x04, 0x12
        /*07a6*/ 	.short	(.L_327 - .L_326)
	.align		4
.L_326:
        /*07a8*/ 	.word	index@(_ZN13group_norm_v214gn_cuda_kernelI13__nv_bfloat16Li320ELi3ELi16ELi40ELi1024ELb1ELi16ELi320ELi320ELi4ELb1ELi5ELb0ELb0ENS_16CompileConditionILi900EEEEEvPT_PKS4_S7_S7_flPfS8_Pj)
        /*07ac*/ 	.word	0x00000000


	//----- nvinfo : EIATTR_MIN_STACK_SIZE
	.align		4
.L_327:
        /*07b0*/ 	.byte	0x04, 0x12
        /*07b2*/ 	.short	(.L_329 - .L_328)
	.align		4
.L_328:
        /*07b4*/ 	.word	index@(_ZN13group_norm_v214gn_cuda_kernelI13__nv_bfloat16Li320ELi1ELi16ELi40ELi1024ELb1ELi32ELi320ELi320ELi4ELb1ELi4ELb0ELb0ENS_16CompileConditionILi900EEEEEvPT_PKS4_S7_S7_flPfS8_Pj)
        /*07b8*/ 	.word	0x00000000


	//----- nvinfo : EIATTR_MIN_STACK_SIZE
	.align		4
.L_329:
        /*07bc*/ 	.byte	0x04, 0x12
        /*07be*/ 	.short	(.L_331 - .L_330)
	.align		4
.L_330:
        /*07c0*/ 	.word	index@(_ZN13group_norm_v214gn_cuda_kernelI13__nv_bfloat16Li320ELi3ELi16ELi40ELi1024ELb1ELi32ELi320ELi320ELi4ELb1ELi10ELb0ELb0ENS_16CompileConditionILi900EEEEEvPT_PKS4_S7_S7_flPfS8_Pj)
        /*07c4*/ 	.word	0x00000048


	//----- nvinfo : EIATTR_MIN_STACK_SIZE
	.align		4
.L_331:
        /*07c8*/ 	.byte	0x04, 0x12
        /*07ca*/ 	.short	(.L_333 - .L_332)
	.align		4
.L_332:
        /*07cc*/ 	.word	index@(_ZN13group_norm_v214gn_cuda_kernelI13__nv_bfloat16Li320ELi1ELi16ELi40ELi1024ELb1ELi64ELi320ELi320ELi4ELb1ELi9ELb0ELb0ENS_16CompileConditionILi900EEEEEvPT_PKS4_S7_S7_flPfS8_Pj)
        /*07d0*/ 	.word	0x00000000


	//----- nvinfo : EIATTR_MIN_STACK_SIZE
	.align		4
.L_333:
        /*07d4*/ 	.byte	0x04, 0x12
        /*07d6*/ 	.short	(.L_335 - .L_334)
	.align		4
.L_334:
        /*07d8*/ 	.word	index@(_ZN13group_norm_v214gn_cuda_kernelI13__nv_bfloat16Li320ELi1ELi16ELi40ELi1024ELb1ELi128ELi320ELi320ELi4ELb1ELi18ELb0ELb0ENS_16CompileConditionILi900EEEEEvPT_PKS4_S7_S7_flPfS8_Pj)
        /*07dc*/ 	.word	0x00000160


	//----- nvinfo : EIATTR_MIN_STACK_SIZE
	.align		4
.L_335:
        /*07e0*/ 	.byte	0x04, 0x12
        /*07e2*/ 	.short	(.L_337 - .L_336)
	.align		4
.L_336:
        /*07e4*/ 	.word	index@(_ZN13group_norm_v214gn_cuda_kernelI13__nv_bfloat16Li320ELi3ELi16ELi40ELi1024ELb1ELi64ELi320ELi320ELi4ELb1ELi21ELb0ELb0ENS_16CompileConditionILi900EEEEEvPT_PKS4_S7_S7_flPfS8_Pj)
        /*07e8*/ 	.word	0x00000160


	//----- nvinfo : EIATTR_MIN_STACK_SIZE
	.align		4
.L_337:
        /*07ec*/ 	.byte	0x04, 0x12
        /*07ee*/ 	.short	(.L_339 - .L_338)
	.align		4
.L_338:
        /*07f0*/ 	.word	index@(_ZN13group_norm_v214gn_cuda_kernelI13__nv_bfloat16Li320ELi2ELi16ELi40ELi1024ELb1ELi64ELi320ELi320ELi4ELb1ELi18ELb0ELb0ENS_16CompileConditionILi900EEEEEvPT_PKS4_S7_S7_flPfS8_Pj)
        /*07f4*/ 	.word	0x000000c8


	//----- nvinfo : EIATTR_MIN_STACK_SIZE
	.align		4
.L_339:
        /*07f8*/ 	.byte	0x04, 0x12
        /*07fa*/ 	.short	(.L_341 - .L_340)
	.align		4
.L_340:
        /*07fc*/ 	.word	index@(_ZN13group_norm_v218gn_bwd_cuda_kernelI6__halfLi320ELi3ELi32ELi20ELi1024ELb0ELb1ELi8ELi320ELi320ELi4ELb1ELi2ELb0ELb0ELNS_15WgradSyncMethodE3ENS_16CompileConditionILi900EEEEEvPT_S6_S6_PKS5_S8_S8_S8_PKfflPfPj)
        /*0800*/ 	.word	0x00000000


	//----- nvinfo : EIATTR_MIN_STACK_SIZE
	.align		4
.L_341:
        /*0804*/ 	.byte	0x04, 0x12
        /*0806*/ 	.short	(.L_343 - .L_342)
	.align		4
.L_342:
        /*0808*/ 	.word	index@(_ZN13group_norm_v218gn_bwd_cuda_kernelI6__halfLi320ELi1ELi32ELi20ELi1024ELb0ELb1ELi16ELi320ELi320ELi4ELb1ELi2ELb0ELb0ELNS_15WgradSyncMethodE3ENS_16CompileConditionILi900EEEEEvPT_S6_S6_PKS5_S8_S8_S8_PKfflPfPj)
        /*080c*/ 	.word	0x00000000


	//----- nvinfo : EIATTR_MIN_STACK_SIZE
	.align		4
.L_343:
        /*0810*/ 	.byte	0x04, 0x12
        /*0812*/ 	.short	(.L_345 - .L_344)
	.align		4
.L_344:
        /*0814*/ 	.word	index@(_ZN13group_norm_v218gn_bwd_cuda_kernelI6__halfLi320ELi3ELi32ELi20ELi1024ELb0ELb1ELi16ELi320ELi320ELi4ELb1ELi4ELb0ELb0ELNS_15WgradSyncMethodE3ENS_16CompileConditionILi900EEEEEvPT_S6_S6_PKS5_S8_S8_S8_PKfflPfPj)
        /*0818*/ 	.word	0x00000020


	//----- nvinfo : EIATTR_MIN_STACK_SIZE
	.align		4
.L_345:
        /*081c*/ 	.byte	0x04, 0x12
        /*081e*/ 	.short	(.L_347 - .L_346)
	.align		4
.L_346:
        /*0820*/ 	.word	index@(_ZN13group_norm_v218gn_bwd_cuda_kernelI6__halfLi320ELi1ELi32ELi20ELi1024ELb0ELb1ELi32ELi320ELi320ELi4ELb1ELi4ELb0ELb0ELNS_15WgradSyncMethodE3ENS_16CompileConditionILi900EEEEEvPT_S6_S6_PKS5_S8_S8_S8_PKfflPfPj)
        /*0824*/ 	.word	0x00000000


	//----- nvinfo : EIATTR_MIN_STACK_SIZE
	.align		4
.L_347:
        /*0828*/ 	.byte	0x04, 0x12
        /*082a*/ 	.short	(.L_349 - .L_348)
	.align		4
.L_348:
        /*082c*/ 	.word	index@(_ZN13group_norm_v218gn_bwd_cuda_kernelI6__halfLi320ELi1ELi32ELi20ELi1024ELb0ELb1ELi64ELi320ELi320ELi4ELb1ELi8ELb0ELb0ELNS_15WgradSyncMethodE3ENS_16CompileConditionILi900EEEEEvPT_S6_S6_PKS5_S8_S8_S8_PKfflPfPj)
        /*0830*/ 	.word	0x00000078


	//----- nvinfo : EIATTR_MIN_STACK_SIZE
	.align		4
.L_349:
        /*0834*/ 	.byte	0x04, 0x12
        /*0836*/ 	.short	(.L_351 - .L_350)
	.align		4
.L_350:
        /*0838*/ 	.word	index@(_ZN13group_norm_v218gn_bwd_cuda_kernelI6__halfLi320ELi2ELi32ELi20ELi1024ELb0ELb1ELi32ELi320ELi320ELi4ELb1ELi8ELb0ELb0ELNS_15WgradSyncMethodE3ENS_16CompileConditionILi900EEEEEvPT_S6_S6_PKS5_S8_S8_S8_PKfflPfPj)
        /*083c*/ 	.word	0x00000038


	//----- nvinfo : EIATTR_MIN_STACK_SIZE
	.align		4
.L_351:
        /*0840*/ 	.byte	0x04, 0x12
        /*0842*/ 	.short	(.L_353 - .L_352)
	.align		4
.L_352:
        /*0844*/ 	.word	index@(_ZN13group_norm_v218gn_bwd_cuda_kernelI6__halfLi320ELi3ELi32ELi20ELi1024ELb0ELb1ELi32ELi320ELi320ELi4ELb1ELi10ELb0ELb0ELNS_15WgradSyncMethodE3ENS_16CompileConditionILi900EEEEEvPT_S6_S6_PKS5_S8_S8_S8_PKfflPfPj)
        /*0848*/ 	.word	0x000000e0


	//----- nvinfo : EIATTR_MIN_STACK_SIZE
	.align		4
.L_353:
        /*084c*/ 	.byte	0x04, 0x12
        /*084e*/ 	.short	(.L_355 - .L_354)
	.align		4
.L_354:
        /*0850*/ 	.word	index@(_ZN13group_norm_v218gn_bwd_cuda_kernelI6__halfLi320ELi3ELi32ELi20ELi1024ELb0ELb1ELi32ELi320ELi320ELi4ELb1ELi12ELb0ELb0ELNS_15WgradSyncMethodE3ENS_16CompileConditionILi900EEEEEvPT_S6_S6_PKS5_S8_S8_S8_PKfflPfPj)
        /*0854*/ 	.word	0x000000e0


	//----- nvinfo : EIATTR_MIN_STACK_SIZE
	.align		4
.L_355:
        /*0858*/ 	.byte	0x04, 0x12
        /*085a*/ 	.short	(.L_357 - .L_356)
	.align		4
.L_356:
        /*085c*/ 	.word	index@(_ZN13group_norm_v218gn_bwd_cuda_kernelI6__halfLi320ELi3ELi16ELi40ELi1024ELb1ELb1ELi8ELi320ELi320ELi4ELb1ELi2ELb0ELb0ELNS_15WgradSyncMethodE3ENS_16CompileConditionILi900EEEEEvPT_S6_S6_PKS5_S8_S8_S8_PKfflPfPj)
        /*0860*/ 	.word	0x00000000


	//----- nvinfo : EIATTR_MIN_STACK_SIZE
	.align		4
.L_357:
        /*0864*/ 	.byte	0x04, 0x12
        /*0866*/ 	.short	(.L_359 - .L_358)
	.align		4
.L_358:
        /*0868*/ 	.word	index@(_ZN13group_norm_v218gn_bwd_cuda_kernelI6__halfLi320ELi1ELi16ELi40ELi1024ELb1ELb1ELi16ELi320ELi320ELi4ELb1ELi2ELb0ELb0ELNS_15WgradSyncMethodE3ENS_16CompileConditionILi900EEEEEvPT_S6_S6_PKS5_S8_S8_S8_PKfflPfPj)
        /*086c*/ 	.word	0x00000000


	//----- nvinfo : EIATTR_MIN_STACK_SIZE
	.align		4
.L_359:
        /*0870*/ 	.byte	0x04, 0x12
        /*0872*/ 	.short	(.L_361 - .L_360)
	.align		4
.L_360:
        /*0874*/ 	.word	index@(_ZN13group_norm_v218gn_bwd_cuda_kernelI6__halfLi320ELi3ELi16ELi40ELi1024ELb1ELb1ELi16ELi320ELi320ELi4ELb1ELi4ELb0ELb0ELNS_15WgradSyncMethodE3ENS_16CompileConditionILi900EEEEEvPT_S6_S6_PKS5_S8_S8_S8_PKfflPfPj)
        /*0878*/ 	.word	0x00000020


	//----- nvinfo : EIATTR_MIN_STACK_SIZE
	.align		4
.L_361:
        /*087c*/ 	.byte	0x04, 0x12
        /*087e*/ 	.short	(.L_363 - .L_362)
	.align		4
.L_362:
        /*0880*/ 	.word	index@(_ZN13group_norm_v218gn_bwd_cuda_kernelI6__halfLi320ELi1ELi16ELi40ELi1024ELb1ELb1ELi32ELi320ELi320ELi4ELb1ELi4ELb0ELb0ELNS_15WgradSyncMethodE3ENS_16CompileConditionILi900EEEEEvPT_S6_S6_PKS5_S8_S8_S8_PKfflPfPj)
        /*0884*/ 	.word	0x00000000


	//----- nvinfo : EIATTR_MIN_STACK_SIZE
	.align		4
.L_363:
        /*0888*/ 	.byte	0x04, 0x12
        /*088a*/ 	.short	(.L_365 - .L_364)
	.align		4
.L_364:
        /*088c*/ 	.word	index@(_ZN13group_norm_v218gn_bwd_cuda_kernelI6__halfLi320ELi1ELi16ELi40ELi1024ELb1ELb1ELi64ELi320ELi320ELi4ELb1ELi8ELb0ELb0ELNS_15WgradSyncMethodE3ENS_16CompileConditionILi900EEEEEvPT_S6_S6_PKS5_S8_S8_S8_PKfflPfPj)
        /*0890*/ 	.word	0x00000080


	//----- nvinfo : EIATTR_MIN_STACK_SIZE
	.align		4
.L_365:
        /*0894*/ 	.byte	0x04, 0x12
        /*0896*/ 	.short	(.L_367 - .L_366)
	.align		4
.L_366:
        /*0898*/ 	.word	index@(_ZN13group_norm_v218gn_bwd_cuda_kernelI6__halfLi320ELi2ELi16ELi40ELi1024ELb1ELb1ELi32ELi320ELi320ELi4ELb1ELi8ELb0ELb0ELNS_15WgradSyncMethodE3ENS_16CompileConditionILi900EEEEEvPT_S6_S6_PKS5_S8_S8_S8_PKfflPfPj)
        /*089c*/ 	.word	0x00000050


	//----- nvinfo : EIATTR_MIN_STACK_SIZE
	.align		4
.L_367:
        /*08a0*/ 	.byte	0x04, 0x12
        /*08a2*/ 	.short	(.L_369 - .L_368)
	.align		4
.L_368:
        /*08a4*/ 	.word	index@(_ZN13group_norm_v218gn_bwd_cuda_kernelI6__halfLi320ELi3ELi16ELi40ELi1024ELb1ELb1ELi32ELi320ELi320ELi4ELb1ELi10ELb0ELb0ELNS_15WgradSyncMethodE3ENS_16CompileConditionILi900EEEEEvPT_S6_S6_PKS5_S8_S8_S8_PKfflPfPj)
        /*08a8*/ 	.word	0x00000120


	//----- nvinfo : EIATTR_MIN_STACK_SIZE
	.align		4
.L_369:
        /*08ac*/ 	.byte	0x04, 0x12
        /*08ae*/ 	.short	(.L_371 - .L_370)
	.align		4
.L_370:
        /*08b0*/ 	.word	index@(_ZN13group_norm_v218gn_bwd_cuda_kernelI6__halfLi320ELi3ELi16ELi40ELi1024ELb1ELb1ELi32ELi320ELi320ELi4ELb1ELi12ELb0ELb0ELNS_15WgradSyncMethodE3ENS_16CompileConditionILi900EEEEEvPT_S6_S6_PKS5_S8_S8_S8_PKfflPfPj)
        /*08b4*/ 	.word	0x00000120


	//----- nvinfo : EIATTR_MIN_STACK_SIZE
	.align		4
.L_371:
        /*08b8*/ 	.byte	0x04, 0x12
        /*08ba*/ 	.short	(.L_373 - .L_372)
	.align		4
.L_372:
        /*08bc*/ 	.word	index@(_ZN13group_norm_v214gn_cuda_kernelI6__halfLi320ELi3ELi32ELi20ELi1024ELb0ELi8ELi320ELi320ELi4ELb1ELi2ELb0ELb0ENS_16CompileConditionILi900EEEEEvPT_PKS4_S7_S7_flPfS8_Pj)
        /*08c0*/ 	.word	0x00000000


	//----- nvinfo : EIATTR_MIN_STACK_SIZE
	.align		4
.L_373:
        /*08c4*/ 	.byte	0x04, 0x12
        /*08c6*/ 	.short	(.L_375 - .L_374)
	.align		4
.L_374:
        /*08c8*/ 	.word	index@(_ZN13group_norm_v214gn_cuda_kernelI6__halfLi320ELi1ELi32ELi20ELi1024ELb0ELi16ELi320ELi320ELi4ELb1ELi2ELb0ELb0ENS_16CompileConditionILi900EEEEEvPT_PKS4_S7_S7_flPfS8_Pj)
        /*08cc*/ 	.word	0x00000000


	//----- nvinfo : EIATTR_MIN_STACK_SIZE
	.align		4
.L_375:
        /*08d0*/ 	.byte	0x04, 0x12
        /*08d2*/ 	.short	(.L_377 - .L_376)
	.align		4
.L_376:
        /*08d4*/ 	.word	index@(_ZN13group_norm_v214gn_cuda_kernelI6__halfLi320ELi3ELi32ELi20ELi1024ELb0ELi16ELi320ELi320ELi4ELb1ELi5ELb0ELb0ENS_16CompileConditionILi900EEEEEvPT_PKS4_S7_S7_flPfS8_Pj)
        /*08d8*/ 	.word	0x00000000


	//----- nvinfo : EIATTR_MIN_STACK_SIZE
	.align		4
.L_377:
        /*08dc*/ 	.byte	0x04, 0x12
        /*08de*/ 	.short	(.L_379 - .L_378)
	.align		4
.L_378:
        /*08e0*/ 	.word	index@(_ZN13group_norm_v214gn_cuda_kernelI6__halfLi320ELi1ELi32ELi20ELi1024ELb0ELi32ELi320ELi320ELi4ELb1ELi4ELb0ELb0ENS_16CompileConditionILi900EEEEEvPT_PKS4_S7_S7_flPfS8_Pj)
        /*08e4*/ 	.word	0x00000000


	//----- nvinfo : EIATTR_MIN_STACK_SIZE
	.align		4
.L_379:
        /*08e8*/ 	.byte	0x04, 0x12
        /*08ea*/ 	.short	(.L_381 - .L_380)
	.align		4
.L_380:
        /*08ec*/ 	.word	index@(_ZN13group_norm_v214gn_cuda_kernelI6__halfLi320ELi3ELi32ELi20ELi1024ELb0ELi32ELi320ELi320ELi4ELb1ELi10ELb0ELb0ENS_16CompileConditionILi900EEEEEvPT_PKS4_S7_S7_flPfS8_Pj)
        /*08f0*/ 	.word	0x00000018


	//----- nvinfo : EIATTR_MIN_STACK_SIZE
	.align		4
.L_381:
        /*08f4*/ 	.byte	0x04, 0x12
        /*08f6*/ 	.short	(.L_383 - .L_382)
	.align		4
.L_382:
        /*08f8*/ 	.word	index@(_ZN13group_norm_v214gn_cuda_kernelI6__halfLi320ELi1ELi32ELi20ELi1024ELb0ELi64ELi320ELi320ELi4ELb1ELi9ELb0ELb0ENS_16CompileConditionILi900EEEEEvPT_PKS4_S7_S7_flPfS8_Pj)
        /*08fc*/ 	.word	0x00000000


	//----- nvinfo : EIATTR_MIN_STACK_SIZE
	.align		4
.L_383:
        /*0900*/ 	.byte	0x04, 0x12
        /*0902*/ 	.short	(.L_385 - .L_384)
	.align		4
.L_384:
        /*0904*/ 	.word	index@(_ZN13group_norm_v214gn_cuda_kernelI6__halfLi320ELi1ELi32ELi20ELi1024ELb0ELi128ELi320ELi320ELi4ELb1ELi18ELb0ELb0ENS_16CompileConditionILi900EEEEEvPT_PKS4_S7_S7_flPfS8_Pj)
        /*0908*/ 	.word	0x00000130


	//----- nvinfo : EIATTR_MIN_STACK_SIZE
	.align		4
.L_385:
        /*090c*/ 	.byte	0x04, 0x12
        /*090e*/ 	.short	(.L_387 - .L_386)
	.align		4
.L_386:
        /*0910*/ 	.word	index@(_ZN13group_norm_v214gn_cuda_kernelI6__halfLi320ELi3ELi32ELi20ELi1024ELb0ELi64ELi320ELi320ELi4ELb1ELi21ELb0ELb0ENS_16CompileConditionILi900EEEEEvPT_PKS4_S7_S7_flPfS8_Pj)
        /*0914*/ 	.word	0x00000160


	//----- nvinfo : EIATTR_MIN_STACK_SIZE
	.align		4
.L_387:
        /*0918*/ 	.byte	0x04, 0x12
        /*091a*/ 	.short	(.L_389 - .L_388)
	.align		4
.L_388:
        /*091c*/ 	.word	index@(_ZN13group_norm_v214gn_cuda_kernelI6__halfLi320ELi2ELi32ELi20ELi1024ELb0ELi64ELi320ELi320ELi4ELb1ELi18ELb0ELb0ENS_16CompileConditionILi900EEEEEvPT_PKS4_S7_S7_flPfS8_Pj)
        /*0920*/ 	.word	0x00000088


	//----- nvinfo : EIATTR_MIN_STACK_SIZE
	.align		4
.L_389:
        /*0924*/ 	.byte	0x04, 0x12
        /*0926*/ 	.short	(.L_391 - .L_390)
	.align		4
.L_390:
        /*0928*/ 	.word	index@(_ZN13group_norm_v214gn_cuda_kernelI6__halfLi320ELi3ELi16ELi40ELi1024ELb1ELi8ELi320ELi320ELi4ELb1ELi2ELb0ELb0ENS_16CompileConditionILi900EEEEEvPT_PKS4_S7_S7_flPfS8_Pj)
        /*092c*/ 	.word	0x00000000


	//----- nvinfo : EIATTR_MIN_STACK_SIZE
	.align		4
.L_391:
        /*0930*/ 	.byte	0x04, 0x12
        /*0932*/ 	.short	(.L_393 - .L_392)
	.align		4
.L_392:
        /*0934*/ 	.word	index@(_ZN13group_norm_v214gn_cuda_kernelI6__halfLi320ELi1ELi16ELi40ELi1024ELb1ELi16ELi320ELi320ELi4ELb1ELi2ELb0ELb0ENS_16CompileConditionILi900EEEEEvPT_PKS4_S7_S7_flPfS8_Pj)
        /*0938*/ 	.word	0x00000000


	//----- nvinfo : EIATTR_MIN_STACK_SIZE
	.align		4
.L_393:
        /*093c*/ 	.byte	0x04, 0x12
        /*093e*/ 	.short	(.L_395 - .L_394)
	.align		4
.L_394:
        /*0940*/ 	.word	index@(_ZN13group_norm_v214gn_cuda_kernelI6__halfLi320ELi3ELi16ELi40ELi1024ELb1ELi16ELi320ELi320ELi4ELb1ELi5ELb0ELb0ENS_16CompileConditionILi900EEEEEvPT_PKS4_S7_S7_flPfS8_Pj)
        /*0944*/ 	.word	0x00000000


	//----- nvinfo : EIATTR_MIN_STACK_SIZE
	.align		4
.L_395:
        /*0948*/ 	.byte	0x04, 0x12
        /*094a*/ 	.short	(.L_397 - .L_396)
	.align		4
.L_396:
        /*094c*/ 	.word	index@(_ZN13group_norm_v214gn_cuda_kernelI6__halfLi320ELi1ELi16ELi40ELi1024ELb1ELi32ELi320ELi320ELi4ELb1ELi4ELb0ELb0ENS_16CompileConditionILi900EEEEEvPT_PKS4_S7_S7_flPfS8_Pj)
        /*0950*/ 	.word	0x00000000


	//----- nvinfo : EIATTR_MIN_STACK_SIZE
	.align		4
.L_397:
        /*0954*/ 	.byte	0x04, 0x12
        /*0956*/ 	.short	(.L_399 - .L_398)
	.align		4
.L_398:
        /*0958*/ 	.word	index@(_ZN13group_norm_v214gn_cuda_kernelI6__halfLi320ELi3ELi16ELi40ELi1024ELb1ELi32ELi320ELi320ELi4ELb1ELi10ELb0ELb0ENS_16CompileConditionILi900EEEEEvPT_PKS4_S7_S7_flPfS8_Pj)
        /*095c*/ 	.word	0x00000038


	//----- nvinfo : EIATTR_MIN_STACK_SIZE
	.align		4
.L_399:
        /*0960*/ 	.byte	0x04, 0x12
        /*0962*/ 	.short	(.L_401 - .L_400)
	.align		4
.L_400:
        /*0964*/ 	.word	index@(_ZN13group_norm_v214gn_cuda_kernelI6__halfLi320ELi1ELi16ELi40ELi1024ELb1ELi64ELi320ELi320ELi4ELb1ELi9ELb0ELb0ENS_16CompileConditionILi900EEEEEvPT_PKS4_S7_S7_flPfS8_Pj)
        /*0968*/ 	.word	0x00000000


	//----- nvinfo : EIATTR_MIN_STACK_SIZE
	.align		4
.L_401:
        /*096c*/ 	.byte	0x04, 0x12
        /*096e*/ 	.short	(.L_403 - .L_402)
	.align		4
.L_402:
        /*0970*/ 	.word	index@(_ZN13group_norm_v214gn_cuda_kernelI6__halfLi320ELi1ELi16ELi40ELi1024ELb1ELi128ELi320ELi320ELi4ELb1ELi18ELb0ELb0ENS_16CompileConditionILi900EEEEEvPT_PKS4_S7_S7_flPfS8_Pj)
        /*0974*/ 	.word	0x00000138


	//----- nvinfo : EIATTR_MIN_STACK_SIZE
	.align		4
.L_403:
        /*0978*/ 	.byte	0x04, 0x12
        /*097a*/ 	.short	(.L_405 - .L_404)
	.align		4
.L_404:
        /*097c*/ 	.word	index@(_ZN13group_norm_v214gn_cuda_kernelI6__halfLi320ELi3ELi16ELi40ELi1024ELb1ELi64ELi320ELi320ELi4ELb1ELi21ELb0ELb0ENS_16CompileConditionILi900EEEEEvPT_PKS4_S7_S7_flPfS8_Pj)
        /*0980*/ 	.word	0x00000168


	//----- nvinfo : EIATTR_MIN_STACK_SIZE
	.align		4
.L_405:
        /*0984*/ 	.byte	0x04, 0x12
        /*0986*/ 	.short	(.L_407 - .L_406)
	.align		4
.L_406:
        /*0988*/ 	.word	index@(_ZN13group_norm_v214gn_cuda_kernelI6__halfLi320ELi2ELi16ELi40ELi1024ELb1ELi64ELi320ELi320ELi4ELb1ELi18ELb0ELb0ENS_16CompileConditionILi900EEEEEvPT_PKS4_S7_S7_flPfS8_Pj)
        /*098c*/ 	.word	0x00000080
.L_407:


//--------------------- .nv.compat                --------------------------
	.section	.nv.compat,"",@"SHT_CUDA_COMPAT_INFO"
	.align	4
        /*0000*/ 	.byte	0x02, 0x09, 0x01, 0x00, 0x02, 0x02, 0x01, 0x00, 0x02, 0x05, 0x05, 0x00, 0x03, 0x07, 0x01, 0x01
        /*0010*/ 	.byte	0x02, 0x03, 0x00, 0x00, 0x02, 0x06, 0x01, 0x00, 0x04, 0x0b, 0x08, 0x00, 0x00, 0x00, 0x00, 0x00
        /*0020*/ 	.byte	0x00, 0x00, 0x00, 0x00


//--------------------- .nv.info._ZN13group_norm_v218gn_bwd_cuda_kernelI13__nv_bfloat16Li320ELi3ELi32ELi20ELi1024ELb0ELb1ELi8ELi320ELi320ELi4ELb1ELi2ELb0ELb0ELNS_15WgradSyncMethodE3ENS_16CompileConditionILi900EEEEEvPT_S6_S6_PKS5_S8_S8_S8_PKfflPfPj --------------------------
	.section	.nv.info._ZN13group_norm_v218gn_bwd_cuda_kernelI13__nv_bfloat16Li320ELi3ELi32ELi20ELi1024ELb0ELb1ELi8ELi320ELi320ELi4ELb1ELi2ELb0ELb0ELNS_15WgradSyncMethodE3ENS_16CompileConditionILi900EEEEEvPT_S6_S6_PKS5_S8_S8_S8_PKfflPfPj,"",@"SHT_CUDA_INFO"
	.sectionflags	@""
	.align	4


	//----- nvinfo : EIATTR_CUDA_API_VERSION
	.align		4
        /*0000*/ 	.byte	0x04, 0x37
        /*0002*/ 	.short	(.L_409 - .L_408)
.L_408:
        /*0004*/ 	.word	0x00000082


	//----- nvinfo : EIATTR_KPARAM_INFO
	.align		4
.L_409:
        /*0008*/ 	.byte	0x04, 0x17
        /*000a*/ 	.short	(.L_411 - .L_410)
.L_410:
        /*000c*/ 	.word	0x00000000
        /*0010*/ 	.short	0x000b
        /*0012*/ 	.short	0x0058
        /*0014*/ 	.byte	0x00, 0xf0, 0x21, 0x00


	//----- nvinfo : EIATTR_KPARAM_INFO
	.align		4
.L_411:
        /*0018*/ 	.byte	0x04, 0x17
        /*001a*/ 	.short	(.L_413 - .L_412)
.L_412:
        /*001c*/ 	.word	0x00000000
        /*0020*/ 	.short	0x000a
        /*0022*/ 	.short	0x0050
        /*0024*/ 	.byte	0x00, 0xf0, 0x21, 0x00


	//----- nvinfo : EIATTR_KPARAM_INFO
	.align		4
.L_413:
        /*0028*/ 	.byte	0x04, 0x17
        /*002a*/ 	.short	(.L_415 - .L_414)
.L_414:
        /*002c*/ 	.word	0x00000000
        /*0030*/ 	.short	0x0009
        /*0032*/ 	.short	0x0048
        /*0034*/ 	.byte	0x00, 0xf0, 0x21, 0x00


	//----- nvinfo : EIATTR_KPARAM_INFO
	.align		4
.L_415:
        /*0038*/ 	.byte	0x04, 0x17
        /*003a*/ 	.short	(.L_417 - .L_416)
.L_416:
        /*003c*/ 	.word	0x00000000
        /*0040*/ 	.short	0x0008
        /*0042*/ 	.short	0x0040
        /*0044*/ 	.byte	0x00, 0xf0, 0x11, 0x00


	//----- nvinfo : EIATTR_KPARAM_INFO
	.align		4
.L_417:
        /*0048*/ 	.byte	0x04, 0x17
        /*004a*/ 	.short	(.L_419 - .L_418)
.L_418:
        /*004c*/ 	.word	0x00000000
        /*0050*/ 	.short	0x0007
        /*0052*/ 	.short	0x0038
        /*0054*/ 	.byte	0x00, 0xf0, 0x21, 0x00


	//----- nvinfo : EIATTR_KPARAM_INFO
	.align		4
.L_419:
        /*0058*/ 	.byte	0x04, 0x17
        /*005a*/ 	.short	(.L_421 - .L_420)
.L_420:
        /*005c*/ 	.word	0x00000000
        /*0060*/ 	.short	0x0006
        /*0062*/ 	.short	0x0030
        /*0064*/ 	.byte	0x00, 0xf0, 0x21, 0x00


	//----- nvinfo : EIATTR_KPARAM_INFO
	.align		4
.L_421:
        /*0068*/ 	.byte	0x04, 0x17
        /*006a*/ 	.short	(.L_423 - .L_422)
.L_422:
        /*006c*/ 	.word	0x00000000
        /*0070*/ 	.short	0x0005
        /*0072*/ 	.short	0x0028
        /*0074*/ 	.byte	0x00, 0xf0, 0x21, 0x00


	//----- nvinfo : EIATTR_KPARAM_INFO
	.align		4
.L_423:
        /*0078*/ 	.byte	0x04, 0x17
        /*007a*/ 	.short	(.L_425 - .L_424)
.L_424:
        /*007c*/ 	.word	0x00000000
        /*0080*/ 	.short	0x0004
        /*0082*/ 	.short	0x0020
        /*0084*/ 	.byte	0x00, 0xf0, 0x21, 0x00


	//----- nvinfo : EIATTR_KPARAM_INFO
	.align		4
.L_425:
        /*0088*/ 	.byte	0x04, 0x17
        /*008a*/ 	.short	(.L_427 - .L_426)
.L_426:
        /*008c*/ 	.word	0x00000000
        /*0090*/ 	.short	0x0003
        /*0092*/ 	.short	0x0018
        /*0094*/ 	.byte	0x00, 0xf0, 0x21, 0x00


	//----- nvinfo : EIATTR_KPARAM_INFO
	.align		4
.L_427:
        /*0098*/ 	.byte	0x04, 0x17
        /*009a*/ 	.short	(.L_429 - .L_428)
.L_428:
        /*009c*/ 	.word	0x00000000
        /*00a0*/ 	.short	0x0002
        /*00a2*/ 	.short	0x0010
        /*00a4*/ 	.byte	0x00, 0xf0, 0x21, 0x00


	//----- nvinfo : EIATTR_KPARAM_INFO
	.align		4
.L_429:
        /*00a8*/ 	.byte	0x04, 0x17
        /*00aa*/ 	.short	(.L_431 - .L_430)
.L_430:
        /*00ac*/ 	.word	0x00000000
        /*00b0*/ 	.short	0x0001
        /*00b2*/ 	.short	0x0008
        /*00b4*/ 	.byte	0x00, 0xf0, 0x21, 0x00


	//----- nvinfo : EIATTR_KPARAM_INFO
	.align		4
.L_431:
        /*00b8*/ 	.byte	0x04, 0x17
        /*00ba*/ 	.short	(.L_433 - .L_432)
.L_432:
        /*00bc*/ 	.word	0x00000000
        /*00c0*/ 	.short	0x0000
        /*00c2*/ 	.short	0x0000
        /*00c4*/ 	.byte	0x00, 0xf0, 0x21, 0x00


	//----- nvinfo : EIATTR_SPARSE_MMA_MASK
	.align		4
.L_433:
        /*00c8*/ 	.byte	0x03, 0x50
        /*00ca*/ 	.short	0x0000


	//----- nvinfo : EIATTR_MAXREG_COUNT
	.align		4
        /*00cc*/ 	.byte	0x03, 0x1b
        /*00ce*/ 	.short	0x0040


	//----- nvinfo : EIATTR_NUM_BARRIERS
	.align		4
        /*00d0*/ 	.byte	0x02, 0x4c
        /*00d2*/ 	.byte	0x01
	.zero		1


	//----- nvinfo : EIATTR_MERCURY_ISA_VERSION
	.align		4
        /*00d4*/ 	.byte	0x03, 0x5f
        /*00d6*/ 	.short	0x0101


	//----- nvinfo : EIATTR_COOP_GROUP_MASK_REGIDS
	.align		4
        /*00d8*/ 	.byte	0x04, 0x29
        /*00da*/ 	.short	(.L_435 - .L_434)


	//   ....[0]....
.L_434:
        /*00dc*/ 	.word	0xffffffff


	//   ....[1]....
        /*00e0*/ 	.word	0xffffffff


	//   ....[2]....
        /*00e4*/ 	.word	0xffffffff


	//   ....[3]....
        /*00e8*/ 	.word	0xffffffff


	//   ....[4]....
        /*00ec*/ 	.word	0xffffffff


	//   ....[5]....
        /*00f0*/ 	.word	0xffffffff


	//   ....[6]....
        /*00f4*/ 	.word	0xffffffff


	//   ....[7]....
        /*00f8*/ 	.word	0xffffffff


	//   ....[8]....
        /*00fc*/ 	.word	0xffffffff


	//   ....[9]....
        /*0100*/ 	.word	0xffffffff


	//   ....[10]....
        /*0104*/ 	.word	0xffffffff


	//   ....[11]....
        /*0108*/ 	.word	0xffffffff


	//   ....[12]....
        /*010c*/ 	.word	0x05000017


	//   ....[13]....
        /*0110*/ 	.word	0x05000016


	//   ....[14]....
        /*0114*/ 	.word	0x05000018


	//   ....[15]....
        /*0118*/ 	.word	0x05000019


	//   ....[16]....
        /*011c*/ 	.word	0x0500001b


	//   ....[17]....
        /*0120*/ 	.word	0x0500001a


	//   ....[18]....
        /*0124*/ 	.word	0x0500001c


	//   ....[19]....
        /*0128*/ 	.word	0x05000011


	//   ....[20]....
        /*012c*/ 	.word	0x0500001b


	//   ....[21]....
        /*0130*/ 	.word	0x0500001a


	//   ....[22]....
        /*0134*/ 	.word	0x0500001c


	//   ....[23]....
        /*0138*/ 	.word	0x0500001d


	//   ....[24]....
        /*013c*/ 	.word	0x0500001f


	//   ....[25]....
        /*0140*/ 	.word	0x0500001e


	//   ....[26]....
        /*0144*/ 	.word	0x05000020


	//   ....[27]....
        /*0148*/ 	.word	0x05000011


	//   ....[28]....
        /*014c*/ 	.word	0x0500001b


	//   ....[29]....
        /*0150*/ 	.word	0x0500001a


	//   ....[30]....
        /*0154*/ 	.word	0x0500001c


	//   ....[31]....
        /*0158*/ 	.word	0x0500001d


	//   ....[32]....
        /*015c*/ 	.word	0x0500001f


	//   ....[33]....
        /*0160*/ 	.word	0x0500001e


	//   ....[34]....
        /*0164*/ 	.word	0x05000020


	//   ....[35]....
        /*0168*/ 	.word	0x05000011


	//   ....[36]....
        /*016c*/ 	.word	0x05000022


	//   ....[37]....
        /*0170*/ 	.word	0x0500001d


	//   ....[38]....
        /*0174*/ 	.word	0x0500001e


	//   ....[39]....
        /*0178*/ 	.word	0x05000021


	//   ....[40]....
        /*017c*/ 	.word	0x05000029


	//   ....[41]....
        /*0180*/ 	.word	0x0500001f


	//   ....[42]....
        /*0184*/ 	.word	0x0500001c


	//   ....[43]....
        /*0188*/ 	.word	0x05000017


	//   ....[44]....
        /*018c*/ 	.word	0x0500001a


	//   ....[45]....
        /*0190*/ 	.word	0x05000019


	//   ....[46]....
        /*0194*/ 	.word	0x05000020


	//   ....[47]....
        /*0198*/ 	.word	0x0500002a


	//   ....[48]....
        /*019c*/ 	.word	0x0500001e


	//   ....[49]....
        /*01a0*/ 	.word	0x05000029


	//   ....[50]....
        /*01a4*/ 	.word	0x0500001f


	//   ....[51]....
        /*01a8*/ 	.word	0x05000022


	//   ....[52]....
        /*01ac*/ 	.word	0x05000017


	//   ....[53]....
        /*01b0*/ 	.word	0x05000018


	//   ....[54]....
        /*01b4*/ 	.word	0x05000027


	//   ....[55]....
        /*01b8*/ 	.word	0x05000015


	//   ....[56]....
        /*01bc*/ 	.word	0x0500001b


	//   ....[57]....
        /*01c0*/ 	.word	0x0500001d


	//   ....[58]....
        /*01c4*/ 	.word	0x05000014


	//   ....[59]....
        /*01c8*/ 	.word	0x05000011


	//   ....[60]....
        /*01cc*/ 	.word	0x05000024


	//   ....[61]....
        /*01d0*/ 	.word	0x0500002a


	//   ....[62]....
        /*01d4*/ 	.word	0x05000023


	//   ....[63]....
        /*01d8*/ 	.word	0x05000029


	//   ....[64]....
        /*01dc*/ 	.word	0x0500002d


	//   ....[65]....
        /*01e0*/ 	.word	0x0500001d


	//   ....[66]....
        /*01e4*/ 	.word	0x05000025


	//   ....[67]....
        /*01e8*/ 	.word	0x0500001d


	//   ....[68]....
        /*01ec*/ 	.word	0x0500001e


	//   ....[69]....
        /*01f0*/ 	.word	0x0500001e


	//   ....[70]....
        /*01f4*/ 	.word	0x0500001e


	//   ....[71]....
        /*01f8*/ 	.word	0x0500001e


	//   ....[72]....
        /*01fc*/ 	.word	0x0500001e


	//   ....[73]....
        /*0200*/ 	.word	0x0500001e


	//   ....[74]....
        /*0204*/ 	.word	0x0500001e


	//   ....[75]....
        /*0208*/ 	.word	0x0500001e


	//   ....[76]....
        /*020c*/ 	.word	0x0500001e


	//   ....[77]....
        /*0210*/ 	.word	0x0500001e


	//   ....[78]....
        /*0214*/ 	.word	0x0500001e


	//   ....[79]....
        /*0218*/ 	.word	0x0500001e


	//   ....[80]....
        /*021c*/ 	.word	0x0500001e


	//   ....[81]....
        /*0220*/ 	.word	0x0500001e


	//   ....[82]....
        /*0224*/ 	.word	0x0500001e


	//   ....[83]....
        /*0228*/ 	.word	0x0500001e


	//   ....[84]....
        /*022c*/ 	.word	0x0500001e


	//   ....[85]....
        /*0230*/ 	.word	0x0500001e


	//   ....[86]....
        /*0234*/ 	.word	0x0500001e


	//   ....[87]....
        /*0238*/ 	.word	0x0500001e


	//   ....[88]....
        /*023c*/ 	.word	0x0500001e


	//   ....[89]....
        /*0240*/ 	.word	0x0500001e


	//   ....[90]....
        /*0244*/ 	.word	0x0500001e


	//   ....[91]....
        /*0248*/ 	.word	0x0500001e


	//   ....[92]....
        /*024c*/ 	.word	0x0500001e


	//   ....[93]....
        /*0250*/ 	.word	0x0500001e


	//   ....[94]....
        /*0254*/ 	.word	0x0500001e


	//   ....[95]....
        /*0258*/ 	.word	0x0500001e


	//   ....[96]....
        /*025c*/ 	.word	0x0500001e


	//   ....[97]....
        /*0260*/ 	.word	0x0500001e


	//   ....[98]....
        /*0264*/ 	.word	0x0500001e


	//   ....[99]....
        /*0268*/ 	.word	0x0500001e


	//   ....[100]....
        /*026c*/ 	.word	0x0500001e


	//   ....[101]....
        /*0270*/ 	.word	0x0500001e


	//   ....[102]....
        /*0274*/ 	.word	0x0500001e


	//   ....[103]....
        /*0278*/ 	.word	0x0500001e


	//   ....[104]....
        /*027c*/ 	.word	0x0500001e


	//   ....[105]....
        /*0280*/ 	.word	0x0500001e


	//   ....[106]....
        /*0284*/ 	.word	0x0500001e


	//   ....[107]....
        /*0288*/ 	.word	0x0500001e


	//   ....[108]....
        /*028c*/ 	.word	0x0500001e


	//   ....[109]....
        /*0290*/ 	.word	0x0500001e


	//   ....[110]....
        /*0294*/ 	.word	0x0500001e


	//   ....[111]....
        /*0298*/ 	.word	0x0500001e


	//   ....[112]....
        /*029c*/ 	.word	0x0500001e


	//   ....[113]....
        /*02a0*/ 	.word	0x0500001e


	//   ....[114]....
        /*02a4*/ 	.word	0x0500001e


	//   ....[115]....
        /*02a8*/ 	.word	0x0500001e


	//   ....[116]....
        /*02ac*/ 	.word	0x0500001e


	//   ....[117]....
        /*02b0*/ 	.word	0x0500001e


	//   ....[118]....
        /*02b4*/ 	.word	0x0500001e


	//   ....[119]....
        /*02b8*/ 	.word	0x0500001e


	//   ....[120]....
        /*02bc*/ 	.word	0x0500001e


	//   ....[121]....
        /*02c0*/ 	.word	0x0500001e


	//   ....[122]....
        /*02c4*/ 	.word	0x0500001e


	//   ....[123]....
        /*02c8*/ 	.word	0x0500001e


	//----- nvinfo : EIATTR_COOP_GROUP_INSTR_OFFSETS
	.align		4
.L_435:
        /*02cc*/ 	.byte	0x04, 0x28
        /*02ce*/ 	.short	(.L_437 - .L_436)


	//   ....[0]....
.L_436:
        /*02d0*/ 	.word	0x00001440


	//   ....[1]....
        /*02d4*/ 	.word	0x00001480


	//   ....[2]....
        /*02d8*/ 	.word	0x000014c0


	//   ....[3]....
        /*02dc*/ 	.word	0x000014d0


	//   ....[4]....
        /*02e0*/ 	.word	0x00001c90


	//   ....[5]....
        /*02e4*/ 	.word	0x00001cc0


	//   ....[6]....
        /*02e8*/ 	.word	0x00001cf0


	//   ....[7]....
        /*02ec*/ 	.word	0x00001d00


	//   ....[8]....
        /*02f0*/ 	.word	0x00001d30


	//   ....[9]....
        /*02f4*/ 	.word	0x00001d40


	//   ....[10]....
        /*02f8*/ 	.word	0x00001d70


	//   ....[11]....
        /*02fc*/ 	.word	0x00001d80


	//   ....[12]....
        /*0300*/ 	.word	0x00003400


	//   ....[13]....
        /*0304*/ 	.word	0x00003430


	//   ....[14]....
        /*0308*/ 	.word	0x00003460


	//   ....[15]....
        /*030c*/ 	.word	0x00003480


	//   ....[16]....
        /*0310*/ 	.word	0x000034b0


	//   ....[17]....
        /*0314*/ 	.word	0x000034c0


	//   ....[18]....
        /*0318*/ 	.word	0x000034f0


	//   ....[19]....
        /*031c*/ 	.word	0x00003500


	//   ....[20]....
        /*0320*/ 	.word	0x000036f0


	//   ....[21]....
        /*0324*/ 	.word	0x00003720


	//   ....[22]....
        /*0328*/ 	.word	0x00003750


	//   ....[23]....
        /*032c*/ 	.word	0x00003770


	//   ....[24]....
        /*0330*/ 	.word	0x000037a0


	//   ....[25]....
        /*0334*/ 	.word	0x000037b0


	//   ....[26]....
        /*0338*/ 	.word	0x000037e0


	//   ....[27]....
        /*033c*/ 	.word	0x000037f0


	//   ....[28]....
        /*0340*/ 	.word	0x00003980


	//   ....[29]....
        /*0344*/ 	.word	0x000039b0


	//   ....[30]....
        /*0348*/ 	.word	0x000039e0


	//   ....[31]....
        /*034c*/ 	.word	0x00003a00


	//   ....[32]....
        /*0350*/ 	.word	0x00003a30


	//   ....[33]....
        /*0354*/ 	.word	0x00003a40


	//   ....[34]....
        /*0358*/ 	.word	0x00003a70


	//   ....[35]....
        /*035c*/ 	.word	0x00003a80


	//   ....[36]....
        /*0360*/ 	.word	0x00003cd0


	//   ....[37]....
        /*0364*/ 	.word	0x00003dd0


	//   ....[38]....
        /*0368*/ 	.word	0x00003e90


	//   ....[39]....
        /*036c*/ 	.word	0x00003eb0


	//   ....[40]....
        /*0370*/ 	.word	0x00003ee0


	//   ....[41]....
        /*0374*/ 	.word	0x00003ef0


	//   ....[42]....
        /*0378*/ 	.word	0x00003f00


	//   ....[43]....
        /*037c*/ 	.word	0x00003fc0


	//   ....[44]....
        /*0380*/ 	.word	0x00004000


	//   ....[45]....
        /*0384*/ 	.word	0x00004020


	//   ....[46]....
        /*0388*/ 	.word	0x00004030


	//   ....[47]....
        /*038c*/ 	.word	0x00004040


	//   ....[48]....
        /*0390*/ 	.word	0x00004050


	//   ....[49]....
        /*0394*/ 	.word	0x00004060


	//   ....[50]....
        /*0398*/ 	.word	0x00004090


	//   ....[51]....
        /*039c*/ 	.word	0x000040c0


	//   ....[52]....
        /*03a0*/ 	.word	0x00004110


	//   ....[53]....
        /*03a4*/ 	.word	0x00004140


	//   ....[54]....
        /*03a8*/ 	.word	0x00004180


	//   ....[55]....
        /*03ac*/ 	.word	0x000041b0


	//   ....[56]....
        /*03b0*/ 	.word	0x000041e0


	//   ....[57]....
        /*03b4*/ 	.word	0x00004210


	//   ....[58]....
        /*03b8*/ 	.word	0x00004230


	//   ....[59]....
        /*03bc*/ 	.word	0x00004250


	//   ....[60]....
        /*03c0*/ 	.word	0x00004280


	//   ....[61]....
        /*03c4*/ 	.word	0x000042a0


	//   ....[62]....
        /*03c8*/ 	.word	0x000042c0


	//   ....[63]....
        /*03cc*/ 	.word	0x00004300


	//   ....[64]....
        /*03d0*/ 	.word	0x00004320


	//   ....[65]....
        /*03d4*/ 	.word	0x00004360


	//   ....[66]....
        /*03d8*/ 	.word	0x00004480


	//   ....[67]....
        /*03dc*/ 	.word	0x000044d0


	//   ....[68]....
        /*03e0*/ 	.word	0x000046c0


	//   ....[69]....
        /*03e4*/ 	.word	0x00004710


	//   ....[70]....
        /*03e8*/ 	.word	0x00004780


	//   ....[71]....
        /*03ec*/ 	.word	0x000047e0


	//   ....[72]....
        /*03f0*/ 	.word	0x00004850


	//   ....[73]....
        /*03f4*/ 	.word	0x000048b0


	//   ....[74]....
        /*03f8*/ 	.word	0x00004920


	//   ....[75]....
        /*03fc*/ 	.word	0x00004980


	//   ....[76]....
        /*0400*/ 	.word	0x00004a20


	//   ....[77]....
        /*0404*/ 	.word	0x00004ab0


	//   ....[78]....
        /*0408*/ 	.word	0x00004b20


	//   ....[79]....
        /*040c*/ 	.word	0x00004b80


	//   ....[80]....
        /*0410*/ 	.word	0x00004bf0


	//   ....[81]....
        /*0414*/ 	.word	0x00004c50


	//   ....[82]....
        /*0418*/ 	.word	0x00004cc0


	//   ....[83]....
        /*041c*/ 	.word	0x00004d20


	//   ....[84]....
        /*0420*/ 	.word	0x00004dc0


	//   ....[85]....
        /*0424*/ 	.word	0x00004e50


	//   ....[86]....
        /*0428*/ 	.word	0x00004ec0


	//   ....[87]....
        /*042c*/ 	.word	0x00004f20


	//   ....[88]....
        /*0430*/ 	.word	0x00004f90


	//   ....[89]....
        /*0434*/ 	.word	0x00004ff0


	//   ....[90]....
        /*0438*/ 	.word	0x00005060


	//   ....[91]....
        /*043c*/ 	.word	0x000050c0


	//   ....[92]....
        /*0440*/ 	.word	0x00005160


	//   ....[93]....
        /*0444*/ 	.word	0x00005220


	//   ....[94]....
        /*0448*/ 	.word	0x00005320


	//   ....[95]....
        /*044c*/ 	.word	0x00005370


	//   ....[96]....
        /*0450*/ 	.word	0x00005450


	//   ....[97]....
        /*0454*/ 	.word	0x000054b0


	//   ....[98]....
        /*0458*/ 	.word	0x00005530


	//   ....[99]....
        /*045c*/ 	.word	0x00005580


	//   ....[100]....
        /*0460*/ 	.word	0x000055f0


	//   ....[101]....
        /*0464*/ 	.word	0x00005650


	//   ....[102]....
        /*0468*/ 	.word	0x000056c0


	//   ....[103]....
        /*046c*/ 	.word	0x00005720


	//   ....[104]....
        /*0470*/ 	.word	0x000057c0


	//   ....[105]....
        /*0474*/ 	.word	0x00005820


	//   ....[106]....
        /*0478*/ 	.word	0x000058a0


	//   ....[107]....
        /*047c*/ 	.word	0x00005910


	//   ....[108]....
        /*0480*/ 	.word	0x00005980


	//   ....[109]....
        /*0484*/ 	.word	0x000059e0


	//   ....[110]....
        /*0488*/ 	.word	0x00005aa0


	//   ....[111]....
        /*048c*/ 	.word	0x00005b10


	//   ....[112]....
        /*0490*/ 	.word	0x00005bc0


	//   ....[113]....
        /*0494*/ 	.word	0x00005c40


	//   ....[114]....
        /*0498*/ 	.word	0x00005cb0


	//   ....[115]....
        /*049c*/ 	.word	0x00005d20


	//   ....[116]....
        /*04a0*/ 	.word	0x00005da0


	//   ....[117]....
        /*04a4*/ 	.word	0x00005e00


	//   ....[118]....
        /*04a8*/ 	.word	0x00005e80


	//   ....[119]....
        /*04ac*/ 	.word	0x00005f00


	//   ....[120]....
        /*04b0*/ 	.word	0x00005f80


	//   ....[121]....
        /*04b4*/ 	.word	0x00006040


	//   ....[122]....
        /*04b8*/ 	.word	0x00006150


	//   ....[123]....
        /*04bc*/ 	.word	0x000061d0


	//----- nvinfo : EIATTR_EXIT_INSTR_OFFSETS
	.align		4
.L_437:
        /*04c0*/ 	.byte	0x04, 0x1c
        /*04c2*/ 	.short	(.L_439 - .L_438)


	//   ....[0]....
.L_438:
        /*04c4*/ 	.word	0x00002420


	//   ....[1]....
        /*04c8*/ 	.word	0x00004660


	//----- nvinfo : EIATTR_MAX_THREADS
	.align		4
.L_439:
        /*04cc*/ 	.byte	0x04, 0x05
        /*04ce*/ 	.short	(.L_441 - .L_440)
.L_440:
        /*04d0*/ 	.word	0x00000140
        /*04d4*/ 	.word	0x00000001
        /*04d8*/ 	.word	0x00000001


	//----- nvinfo : EIATTR_CRS_STACK_SIZE
	.align		4
.L_441:
        /*04dc*/ 	.byte	0x04, 0x1e
        /*04de*/ 	.short	(.L_443 - .L_442)
.L_442:
        /*04e0*/ 	.word	0x00000000


	//----- nvinfo : EIATTR_CBANK_PARAM_SIZE
	.align		4
.L_443:
        /*04e4*/ 	.byte	0x03, 0x19
        /*04e6*/ 	.short	0x0060


	//----- nvinfo : EIATTR_PARAM_CBANK
	.align		4
        /*04e8*/ 	.byte	0x04, 0x0a
        /*04ea*/ 	.short	(.L_445 - .L_444)
	.align		4
.L_444:
        /*04ec*/ 	.word	index@(.nv.constant0._ZN13group_norm_v218gn_bwd_cuda_kernelI13__nv_bfloat16Li320ELi3ELi32ELi20ELi1024ELb0ELb1ELi8ELi320ELi320ELi4ELb1ELi2ELb0ELb0ELNS_15WgradSyncMethodE3ENS_16CompileConditionILi900EEEEEvPT_S6_S6_PKS5_S8_S8_S8_PKfflPfPj)
        /*04f0*/ 	.short	0x0210
        /*04f2*/ 	.short	0x0060


	//----- nvinfo : EIATTR_SW_WAR
	.align		4
.L_445:
        /*04f4*/ 	.byte	0x04, 0x36
        /*04f6*/ 	.short	(.L_447 - .L_446)
.L_446:
        /*04f8*/ 	.word	0x00000008
.L_447:


//--------------------- .nv.info._ZN13group_norm_v218gn_bwd_cuda_kernelI13__nv_bfloat16Li320ELi1ELi32ELi20ELi1024ELb0ELb1ELi16ELi320ELi320ELi4ELb1ELi2ELb0ELb0ELNS_15WgradSyncMethodE3ENS_16CompileConditionILi900EEEEEvPT_S6_S6_PKS5_S8_S8_S8_PKfflPfPj --------------------------
	.section	.nv.info._ZN13group_norm_v218gn_bwd_cuda_kernelI13__nv_bfloat16Li320ELi1ELi32ELi20ELi1024ELb0ELb1ELi16ELi320ELi320ELi4ELb1ELi2ELb0ELb0ELNS_15WgradSyncMethodE3ENS_16CompileConditionILi900EEEEEvPT_S6_S6_PKS5_S8_S8_S8_PKfflPfPj,"",@"SHT_CUDA_INFO"
	.sectionflags	@""
	.align	4


	//----- nvinfo : EIATTR_CUDA_API_VERSION
	.align		4
        /*0000*/ 	.byte	0x04, 0x37
        /*0002*/ 	.short	(.L_449 - .L_448)
.L_448:
        /*0004*/ 	.word	0x00000082


	//----- nvinfo : EIATTR_KPARAM_INFO
	.align		4
.L_449:
        /*0008*/ 	.byte	0x04, 0x17
        /*000a*/ 	.short	(.L_451 - .L_450)
.L_450:
        /*000c*/ 	.word	0x00000000
        /*0010*/ 	.short	0x000b
        /*0012*/ 	.short	0x0058
        /*0014*/ 	.byte	0x00, 0xf0, 0x21, 0x00


	//----- nvinfo : EIATTR_KPARAM_INFO
	.align		4
.L_451:
        /*0018*/ 	.byte	0x04, 0x17
        /*001a*/ 	.short	(.L_453 - .L_452)
.L_452:
        /*001c*/ 	.word	0x00000000
        /*0020*/ 	.short	0x000a
        /*0022*/ 	.short	0x0050
        /*0024*/ 	.byte	0x00, 0xf0, 0x21, 0x00


	//----- nvinfo : EIATTR_KPARAM_INFO
	.align		4
.L_453:
        /*0028*/ 	.byte	0x04, 0x17
        /*002a*/ 	.short	(.L_455 - .L_454)
.L_454:
        /*002c*/ 	.word	0x00000000
        /*0030*/ 	.short	0x0009
        /*0032*/ 	.short	0x0048
        /*0034*/ 	.byte	0x00, 0xf0, 0x21, 0x00


	//----- nvinfo : EIATTR_KPARAM_INFO
	.align		4
.L_455:
        /*0038*/ 	.byte	0x04, 0x17
        /*003a*/ 	.short	(.L_457 - .L_456)
.L_456:
        /*003c*/ 	.word	0x00000000
        /*0040*/ 	.short	0x0008
        /*0042*/ 	.short	0x0040
        /*0044*/ 	.byte	0x00, 0xf0, 0x11, 0x00


	//----- nvinfo : EIATTR_KPARAM_INFO
	.align		4
.L_457:
        /*0048*/ 	.byte	0x04, 0x17
        /*004a*/ 	.short	(.L_459 - .L_458)
.L_458:
        /*004c*/ 	.word	0x00000000
        /*0050*/ 	.short	0x0007
        /*0052*/ 	.short	0x0038
        /*0054*/ 	.byte	0x00, 0xf0, 0x21, 0x00


	//----- nvinfo : EIATTR_KPARAM_INFO
	.align		4
.L_459:
        /*0058*/ 	.byte	0x04, 0x17
        /*005a*/ 	.short	(.L_461 - .L_460)
.L_460:
        /*005c*/ 	.word	0x00000000
        /*0060*/ 	.short	0x0006
        /*0062*/ 	.short	0x0030
        /*0064*/ 	.byte	0x00, 0xf0, 0x21, 0x00


	//----- nvinfo : EIATTR_KPARAM_INFO
	.align		4
.L_461:
        /*0068*/ 	.byte	0x04, 0x17
        /*006a*/ 	.short	(.L_463 - .L_462)
.L_462:
        /*006c*/ 	.word	0x00000000
        /*0070*/ 	.short	0x0005
        /*0072*/ 	.short	0x0028
        /*0074*/ 	.byte	0x00, 0xf0, 0x21, 0x00


	//----- nvinfo : EIATTR_KPARAM_INFO
	.align		4
.L_463:
        /*0078*/ 	.byte	0x04, 0x17
        /*007a*/ 	.short	(.L_465 - .L_464)
.L_464:
        /*007c*/ 	.word	0x00000000
        /*0080*/ 	.short	0x0004
        /*0082*/ 	.short	0x0020
        /*0084*/ 	.byte	0x00, 0xf0, 0x21, 0x00


	//----- nvinfo : EIATTR_KPARAM_INFO
	.align		4
.L_465:
        /*0088*/ 	.byte	0x04, 0x17
        /*008a*/ 	.short	(.L_467 - .L_466)
.L_466:
        /*008c*/ 	.word	0x00000000
        /*0090*/ 	.short	0x0003
        /*0092*/ 	.short	0x0018
        /*0094*/ 	.byte	0x00, 0xf0, 0x21, 0x00


	//----- nvinfo : EIATTR_KPARAM_INFO
	.align		4
.L_467:
        /*0098*/ 	.byte	0x04, 0x17
        /*009a*/ 	.short	(.L_469 - .L_468)
.L_468:
        /*009c*/ 	.word	0x00000000
        /*00a0*/ 	.short	0x0002
        /*00a2*/ 	.short	0x0010
        /*00a4*/ 	.byte	0x00, 0xf0, 0x21, 0x00


	//----- nvinfo : EIATTR_KPARAM_INFO
	.align		4
.L_469:
        /*00a8*/ 	.byte	0x04, 0x17
        /*00aa*/ 	.short	(.L_471 - .L_470)
.L_470:
        /*00ac*/ 	.word	0x00000000
        /*00b0*/ 	.short	0x0001
        /*00b2*/ 	.short	0x0008
        /*00b4*/ 	.byte	0x00, 0xf0, 0x21, 0x00


	//----- nvinfo : EIATTR_KPARAM_INFO
	.align		4
.L_471:
        /*00b8*/ 	.byte	0x04, 0x17
        /*00ba*/ 	.short	(.L_473 - .L_472)
.L_472:
        /*00bc*/ 	.word	0x00000000
        /*00c0*/ 	.short	0x0000
        /*00c2*/ 	.short	0x0000
        /*00c4*/ 	.byte	0x00, 0xf0, 0x21, 0x00


	//----- nvinfo : EIATTR_SPARSE_MMA_MASK
	.align		4
.L_473:
        /*00c8*/ 	.byte	0x03, 0x50
        /*00ca*/ 	.short	0x0000


	//----- nvinfo : EIATTR_MAXREG_COUNT
	.align		4
        /*00cc*/ 	.byte	0x03, 0x1b
        /*00ce*/ 	.short	0x00a8


	//----- nvinfo : EIATTR_NUM_BARRIERS
	.align		4
        /*00d0*/ 	.byte	0x02, 0x4c
        /*00d2*/ 	.byte	0x01
	.zero		1


	//----- nvinfo : EIATTR_MERCURY_ISA_VERSION
	.align		4
        /*00d4*/ 	.byte	0x03, 0x5f
        /*00d6*/ 	.short	0x0101


	//----- nvinfo : EIATTR_COOP_GROUP_MASK_REGIDS
	.align		4
        /*00d8*/ 	.byte	0x04, 0x29
        /*00da*/ 	.short	(.L_475 - .L_474)


	//   ....[0]....
.L_474:
        /*00dc*/ 	.word	0xffffffff


	//   ....[1]....
        /*00e0*/ 	.word	0xffffffff


	//   ....[2]....
        /*00e4*/ 	.word	0xffffffff


	//   ....[3]....
        /*00e8*/ 	.word	0xffffffff


	//   ....[4]....
        /*00ec*/ 	.word	0xffffffff


	//   ....[5]....
        /*00f0*/ 	.word	0xffffffff


	//   ....[6]....
        /*00f4*/ 	.word	0xffffffff


	//   ....[7]....
        /*00f8*/ 	.word	0xffffffff


	//   ....[8]....
        /*00fc*/ 	.word	0xffffffff


	//   ....[9]....
        /*0100*/ 	.word	0xffffffff


	//   ....[10]....
        /*0104*/ 	.word	0xffffffff


	//   ....[11]....
        /*0108*/ 	.word	0xffffffff


	//   ....[12]....
        /*010c*/ 	.word	0x05000017


	//   ....[13]....
        /*0110*/ 	.word	0x05000010


	//   ....[14]....
        /*0114*/ 	.word	0x05000016


	//   ....[15]....
        /*0118*/ 	.word	0x05000019


	//   ....[16]....
        /*011c*/ 	.word	0x0500001f


	//   ....[17]....
        /*0120*/ 	.word	0x05000012


	//   ....[18]....
        /*0124*/ 	.word	0x05000010


	//   ....[19]....
        /*0128*/ 	.word	0x05000013


	//   ....[20]....
        /*012c*/ 	.word	0x05000017


	//   ....[21]....
        /*0130*/ 	.word	0x05000010


	//   ....[22]....
        /*0134*/ 	.word	0x05000016


	//   ....[23]....
        /*0138*/ 	.word	0x05000019


	//   ....[24]....
        /*013c*/ 	.word	0x05000023


	//   ....[25]....
        /*0140*/ 	.word	0x05000022


	//   ....[26]....
        /*0144*/ 	.word	0x05000010


	//   ....[27]....
        /*0148*/ 	.word	0x05000017


	//   ....[28]....
        /*014c*/ 	.word	0x05000017


	//   ....[29]....
        /*0150*/ 	.word	0x05000010


	//   ....[30]....
        /*0154*/ 	.word	0x05000016


	//   ....[31]....
        /*0158*/ 	.word	0x05000019


	//   ....[32]....
        /*015c*/ 	.word	0x05000023


	//   ....[33]....
        /*0160*/ 	.word	0x05000022


	//   ....[34]....
        /*0164*/ 	.word	0x05000010


	//   ....[35]....
        /*0168*/ 	.word	0x05000017


	//   ....[36]....
        /*016c*/ 	.word	0x05000017


	//   ....[37]....
        /*0170*/ 	.word	0x05000018


	//   ....[38]....
        /*0174*/ 	.word	0x05000010


	//   ....[39]....
        /*0178*/ 	.word	0x05000016


	//   ....[40]....
        /*017c*/ 	.word	0x05000017


	//   ....[41]....
        /*0180*/ 	.word	0x05000019


	//   ....[42]....
        /*0184*/ 	.word	0x0500001f


	//   ....[43]....
        /*0188*/ 	.word	0x05000017


	//   ....[44]....
        /*018c*/ 	.word	0x05000023


	//   ....[45]....
        /*0190*/ 	.word	0x05000019


	//   ....[46]....
        /*0194*/ 	.word	0x0500001f


	//   ....[47]....
        /*0198*/ 	.word	0x05000010


	//   ....[48]....
        /*019c*/ 	.word	0x05000016


	//   ....[49]....
        /*01a0*/ 	.word	0x0500001a


	//   ....[50]....
        /*01a4*/ 	.word	0x05000022


	//   ....[51]....
        /*01a8*/ 	.word	0x05000018


	//   ....[52]....
        /*01ac*/ 	.word	0x0500001a


	//   ....[53]....
        /*01b0*/ 	.word	0x05000014


	//   ....[54]....
        /*01b4*/ 	.word	0x0500001e


	//   ....[55]....
        /*01b8*/ 	.word	0x05000021


	//   ....[56]....
        /*01bc*/ 	.word	0x05000027


	//   ....[57]....
        /*01c0*/ 	.word	0x0500002b


	//   ....[58]....
        /*01c4*/ 	.word	0x0500002d


	//   ....[59]....
        /*01c8*/ 	.word	0x0500001f


	//   ....[60]....
        /*01cc*/ 	.word	0x05000024


	//   ....[61]....
        /*01d0*/ 	.word	0x05000032


	//   ....[62]....
        /*01d4*/ 	.word	0x05000025


	//   ....[63]....
        /*01d8*/ 	.word	0x0500002a


	//   ....[64]....
        /*01dc*/ 	.word	0x0500002c


	//   ....[65]....
        /*01e0*/ 	.word	0x0500002d


	//   ....[66]....
        /*01e4*/ 	.word	0x05000017


	//   ....[67]....
        /*01e8*/ 	.word	0x05000014


	//   ....[68]....
        /*01ec*/ 	.word	0x05000010


	//   ....[69]....
        /*01f0*/ 	.word	0x05000010


	//   ....[70]....
        /*01f4*/ 	.word	0x05000010


	//   ....[71]....
        /*01f8*/ 	.word	0x05000010


	//   ....[72]....
        /*01fc*/ 	.word	0x05000010


	//   ....[73]....
        /*0200*/ 	.word	0x05000010


	//   ....[74]....
        /*0204*/ 	.word	0x05000010


	//   ....[75]....
        /*0208*/ 	.word	0x05000010


	//   ....[76]....
        /*020c*/ 	.word	0x05000010


	//   ....[77]....
        /*0210*/ 	.word	0x05000010


	//   ....[78]....
        /*0214*/ 	.word	0x05000010


	//   ....[79]....
        /*0218*/ 	.word	0x05000010


	//   ....[80]....
        /*021c*/ 	.word	0x05000010


	//   ....[81]....
        /*0220*/ 	.word	0x05000010


	//   ....[82]....
        /*0224*/ 	.word	0x05000010


	//   ....[83]....
        /*0228*/ 	.word	0x05000010


	//   ....[84]....
        /*022c*/ 	.word	0x05000010


	//   ....[85]....
        /*0230*/ 	.word	0x05000010


	//   ....[86]....
        /*0234*/ 	.word	0x05000010


	//   ....[87]....
        /*0238*/ 	.word	0x05000010


	//   ....[88]....
        /*023c*/ 	.word	0x05000010


	//   ....[89]....
        /*0240*/ 	.word	0x05000010


	//   ....[90]....
        /*0244*/ 	.word	0x05000010


	//   ....[91]....
        /*0248*/ 	.word	0x05000010


	//   ....[92]....
        /*024c*/ 	.word	0x05000010


	//   ....[93]....
        /*0250*/ 	.word	0x05000010


	//   ....[94]....
        /*0254*/ 	.word	0x05000010


	//   ....[95]....
        /*0258*/ 	.word	0x05000010


	//   ....[96]....
        /*025c*/ 	.word	0x05000010


	//   ....[97]....
        /*0260*/ 	.word	0x05000010


	//   ....[98]....
        /*0264*/ 	.word	0x05000010


	//   ....[99]....
        /*0268*/ 	.word	0x05000010


	//   ....[100]....
        /*026c*/ 	.word	0x05000010


	//   ....[101]....
        /*0270*/ 	.word	0x05000010


	//   ....[102]....
        /*0274*/ 	.word	0x05000010


	//   ....[103]....
        /*0278*/ 	.word	0x05000010


	//   ....[104]....
        /*027c*/ 	.word	0x05000010


	//   ....[105]....
        /*0280*/ 	.word	0x05000010


	//   ....[106]....
        /*0284*/ 	.word	0x05000010


	//   ....[107]....
        /*0288*/ 	.word	0x05000010


	//   ....[108]....
        /*028c*/ 	.word	0x05000010


	//   ....[109]....
        /*0290*/ 	.word	0x05000010


	//   ....[110]....
        /*0294*/ 	.word	0x05000010


	//   ....[111]....
        /*0298*/ 	.word	0x05000010


	//   ....[112]....
        /*029c*/ 	.word	0x05000010


	//   ....[113]....
        /*02a0*/ 	.word	0x05000010


	//   ....[114]....
        /*02a4*/ 	.word	0x05000010


	//   ....[115]....
        /*02a8*/ 	.word	0x05000010


	//   ....[116]....
        /*02ac*/ 	.word	0x05000010


	//   ....[117]....
        /*02b0*/ 	.word	0x05000010


	//   ....[118]....
        /*02b4*/ 	.word	0x05000010


	//   ....[119]....
        /*02b8*/ 	.word	0x05000010


	//   ....[120]....
        /*02bc*/ 	.word	0x05000010


	//   ....[121]....
        /*02c0*/ 	.word	0x05000010


	//   ....[122]....
        /*02c4*/ 	.word	0x05000010


	//   ....[123]....
        /*02c8*/ 	.word	0x05000010


	//----- nvinfo : EIATTR_COOP_GROUP_INSTR_OFFSETS
	.align		4
.L_475:
        /*02cc*/ 	.byte	0x04, 0x28
        /*02ce*/ 	.short	(.L_477 - .L_476)


	//   ....[0]....
.L_476:
        /*02d0*/ 	.word	0x00001a60


	//   ....[1]....
        /*02d4*/ 	.word	0x00001aa0


	//   ....[2]....
        /*02d8*/ 	.word	0x00001ae0


	//   ....[3]....
        /*02dc*/ 	.word	0x00001af0


	//   ....[4]....
        /*02e0*/ 	.word	0x000021f0


	//   ....[5]....
        /*02e4*/ 	.word	0x00002220


	//   ....[6]....
        /*02e8*/ 	.word	0x00002250


	//   ....[7]....
        /*02ec*/ 	.word	0x00002260


	//   ....[8]....
        /*02f0*/ 	.word	0x00002290


	//   ....[9]....
        /*02f4*/ 	.word	0x000022a0


	//   ....[10]....
        /*02f8*/ 	.word	0x000022d0


	//   ....[11]....
        /*02fc*/ 	.word	0x000022e0


	//   ....[12]....
        /*0300*/ 	.word	0x00003c90


	//   ....[13]....
        /*0304*/ 	.word	0x00003cb0


	//   ....[14]....
        /*0308*/ 	.word	0x00003cf0


	//   ....[15]....
        /*030c*/ 	.word	0x00003d10


	//   ....[16]....
        /*0310*/ 	.word	0x00003d40


	//   ....[17]....
        /*0314*/ 	.word	0x00003d50


	//   ....[18]....
        /*0318*/ 	.word	0x00003d80


	//   ....[19]....
        /*031c*/ 	.word	0x00003d90


	//   ....[20]....
        /*0320*/ 	.word	0x00003f60


	//   ....[21]....
        /*0324*/ 	.word	0x00003f90


	//   ....[22]....
        /*0328*/ 	.word	0x00003fc0


	//   ....[23]....
        /*032c*/ 	.word	0x00003fd0


	//   ....[24]....
        /*0330*/ 	.word	0x00004000


	//   ....[25]....
        /*0334*/ 	.word	0x00004010


	//   ....[26]....
        /*0338*/ 	.word	0x00004040


	//   ....[27]....
        /*033c*/ 	.word	0x00004050


	//   ....[28]....
        /*0340*/ 	.word	0x000041d0


	//   ....[29]....
        /*0344*/ 	.word	0x000041f0


	//   ....[30]....
        /*0348*/ 	.word	0x00004220


	//   ....[31]....
        /*034c*/ 	.word	0x00004230


	//   ....[32]....
        /*0350*/ 	.word	0x00004260


	//   ....[33]....
        /*0354*/ 	.word	0x00004270


	//   ....[34]....
        /*0358*/ 	.word	0x000042a0


	//   ....[35]....
        /*035c*/ 	.word	0x000042b0


	//   ....[36]....
        /*0360*/ 	.word	0x000045e0


	//   ....[37]....
        /*0364*/ 	.word	0x00004610


	//   ....[38]....
        /*0368*/ 	.word	0x000046a0


	//   ....[39]....
        /*036c*/ 	.word	0x000046d0


	//   ....[40]....
        /*0370*/ 	.word	0x00004700


	//   ....[41]....
        /*0374*/ 	.word	0x00004720


	//   ....[42]....
        /*0378*/ 	.word	0x00004730


	//   ....[43]....
        /*037c*/ 	.word	0x00004750


	//   ....[44]....
        /*0380*/ 	.word	0x00004790


	//   ....[45]....
        /*0384*/ 	.word	0x000047c0


	//   ....[46]....
        /*0388*/ 	.word	0x000047e0


	//   ....[47]....
        /*038c*/ 	.word	0x00004800


	//   ....[48]....
        /*0390*/ 	.word	0x00004820


	//   ....[49]....
        /*0394*/ 	.word	0x00004840


	//   ....[50]....
        /*0398*/ 	.word	0x00004860


	//   ....[51]....
        /*039c*/ 	.word	0x00004880


	//   ....[52]....
        /*03a0*/ 	.word	0x000048d0


	//   ....[53]....
        /*03a4*/ 	.word	0x00004900


	//   ....[54]....
        /*03a8*/ 	.word	0x00004930


	//   ....[55]....
        /*03ac*/ 	.word	0x00004950


	//   ....[56]....
        /*03b0*/ 	.word	0x00004980


	//   ....[57]....
        /*03b4*/ 	.word	0x000049a0


	//   ....[58]....
        /*03b8*/ 	.word	0x000049b0


	//   ....[59]....
        /*03bc*/ 	.word	0x000049d0


	//   ....[60]....
        /*03c0*/ 	.word	0x00004a20


	//   ....[61]....
        /*03c4*/ 	.word	0x00004a50


	//   ....[62]....
        /*03c8*/ 	.word	0x00004a90


	//   ....[63]....
        /*03cc*/ 	.word	0x00004ab0


	//   ....[64]....
        /*03d0*/ 	.word	0x00004af0


	//   ....[65]....
        /*03d4*/ 	.word	0x00004b20


	//   ....[66]....
        /*03d8*/ 	.word	0x00004c90


	//   ....[67]....
        /*03dc*/ 	.word	0x00004ca0


	//   ....[68]....
        /*03e0*/ 	.word	0x00004e70


	//   ....[69]....
        /*03e4*/ 	.word	0x00004ec0


	//   ....[70]....
        /*03e8*/ 	.word	0x00004f30


	//   ....[71]....
        /*03ec*/ 	.word	0x00004f90


	//   ....[72]....
        /*03f0*/ 	.word	0x00005000


	//   ....[73]....
        /*03f4*/ 	.word	0x00005060


	//   ....[74]....
        /*03f8*/ 	.word	0x000050d0


	//   ....[75]....
        /*03fc*/ 	.word	0x00005130


	//   ....[76]....
        /*0400*/ 	.word	0x000051d0


	//   ....[77]....
        /*0404*/ 	.word	0x00005260


	//   ....[78]....
        /*0408*/ 	.word	0x000052d0


	//   ....[79]....
        /*040c*/ 	.word	0x00005330


	//   ....[80]....
        /*0410*/ 	.word	0x000053a0


	//   ....[81]....
        /*0414*/ 	.word	0x00005400


	//   ....[82]....
        /*0418*/ 	.word	0x00005470


	//   ....[83]....
        /*041c*/ 	.word	0x000054d0


	//   ....[84]....
        /*0420*/ 	.word	0x00005570


	//   ....[85]....
        /*0424*/ 	.word	0x00005600


	//   ....[86]....
        /*0428*/ 	.word	0x00005670


	//   ....[87]....
        /*042c*/ 	.word	0x000056d0


	//   ....[88]....
        /*0430*/ 	.word	0x00005740


	//   ....[89]....
        /*0434*/ 	.word	0x000057a0


	//   ....[90]....
        /*0438*/ 	.word	0x00005810


	//   ....[91]....
        /*043c*/ 	.word	0x00005870


	//   ....[92]....
        /*0440*/ 	.word	0x00005910


	//   ....[93]....
        /*0444*/ 	.word	0x000059d0


	//   ....[94]....
        /*0448*/ 	.word	0x00005ad0


	//   ....[95]....
        /*044c*/ 	.word	0x00005b20


	//   ....[96]....
        /*0450*/ 	.word	0x00005bb0


	//   ....[97]....
        /*0454*/ 	.word	0x00005c00


	//   ....[98]....
        /*0458*/ 	.word	0x00005c90


	//   ....[99]....
        /*045c*/ 	.word	0x00005d20


	//   ....[100]....
        /*0460*/ 	.word	0x00005d90


	//   ....[101]....
        /*0464*/ 	.word	0x00005e00


	//   ....[102]....
        /*0468*/ 	.word	0x00005e70


	//   ....[103]....
        /*046c*/ 	.word	0x00005ed0


	//   ....[104]....
        /*0470*/ 	.word	0x00005f40


	//   ....[105]....
        /*0474*/ 	.word	0x00005fa0


	//   ....[106]....
        /*0478*/ 	.word	0x00006030


	//   ....[107]....
        /*047c*/ 	.word	0x000060e0


	//   ....[108]....
        /*0480*/ 	.word	0x00006160


	//   ....[109]....
        /*0484*/ 	.word	0x000061f0


	//   ....[110]....
        /*0488*/ 	.word	0x00006270


	//   ....[111]....
        /*048c*/ 	.word	0x000062d0


	//   ....[112]....
        /*0490*/ 	.word	0x00006340


	//   ....[113]....
        /*0494*/ 	.word	0x000063a0


	//   ....[114]....
        /*0498*/ 	.word	0x00006460


	//   ....[115]....
        /*049c*/ 	.word	0x000064e0


	//   ....[116]....
        /*04a0*/ 	.word	0x00006550


	//   ....[117]....
        /*04a4*/ 	.word	0x000065b0


	//   ....[118]....
        /*04a8*/ 	.word	0x00006640


	//   ....[119]....
        /*04ac*/ 	.word	0x000066a0


	//   ....[120]....
        /*04b0*/ 	.word	0x00006720


	//   ....[121]....
        /*04b4*/ 	.word	0x000067d0


	//   ....[122]....
        /*04b8*/ 	.word	0x00006900


	//   ....[123]....
        /*04bc*/ 	.word	0x00006980


	//----- nvinfo : EIATTR_EXIT_INSTR_OFFSETS
	.align		4
.L_477:
        /*04c0*/ 	.byte	0x04, 0x1c
        /*04c2*/ 	.short	(.L_479 - .L_478)


	//   ....[0]....
.L_478:
        /*04c4*/ 	.word	0x00002cc0


	//   ....[1]....
        /*04c8*/ 	.word	0x00004e10


	//----- nvinfo : EIATTR_MAX_THREADS
	.align		4
.L_479:
        /*04cc*/ 	.byte	0x04, 0x05
        /*04ce*/ 	.short	(.L_481 - .L_480)
.L_480:
        /*04d0*/ 	.word	0x00000140
        /*04d4*/ 	.word	0x00000001
        /*04d8*/ 	.word	0x00000001


	//----- nvinfo : EIATTR_CRS_STACK_SIZE
	.align		4
.L_481:
        /*04dc*/ 	.byte	0x04, 0x1e
        /*04de*/ 	.short	(.L_483 - .L_482)
.L_482:
        /*04e0*/ 	.word	0x00000000


	//----- nvinfo : EIATTR_CBANK_PARAM_SIZE
	.align		4
.L_483:
        /*04e4*/ 	.byte	0x03, 0x19
        /*04e6*/ 	.short	0x0060


	//----- nvinfo : EIATTR_PARAM_CBANK
	.align		4
        /*04e8*/ 	.byte	0x04, 0x0a
        /*04ea*/ 	.short	(.L_485 - .L_484)
	.align		4
.L_484:
        /*04ec*/ 	.word	index@(.nv.constant0._ZN13group_norm_v218gn_bwd_cuda_kernelI13__nv_bfloat16Li320ELi1ELi32ELi20ELi1024ELb0ELb1ELi16ELi320ELi320ELi4ELb1ELi2ELb0ELb0ELNS_15WgradSyncMethodE3ENS_16CompileConditionILi900EEEEEvPT_S6_S6_PKS5_S8_S8_S8_PKfflPfPj)
        /*04f0*/ 	.short	0x0210
        /*04f2*/ 	.short	0x0060


	//----- nvinfo : EIATTR_SW_WAR
	.align		4
.L_485:
        /*04f4*/ 	.byte	0x04, 0x36
        /*04f6*/ 	.short	(.L_487 - .L_486)
.L_486:
        /*04f8*/ 	.word	0x00000008
.L_487:


//--------------------- .nv.info._ZN13group_norm_v218gn_bwd_cuda_kernelI13__nv_bfloat16Li320ELi3ELi32ELi20ELi1024ELb0ELb1ELi16ELi320ELi320ELi4ELb1ELi4ELb0ELb0ELNS_15WgradSyncMethodE3ENS_16CompileConditionILi900EEEEEvPT_S6_S6_PKS5_S8_S8_S8_PKfflPfPj --------------------------
	.section	.nv.info._ZN13group_norm_v218gn_bwd_cuda_kernelI13__nv_bfloat16Li320ELi3ELi32ELi20ELi1024ELb0ELb1ELi16ELi320ELi320ELi4ELb1ELi4ELb0ELb0ELNS_15WgradSyncMethodE3ENS_16CompileConditionILi900EEEEEvPT_S6_S6_PKS5_S8_S8_S8_PKfflPfPj,"",@"SHT_CUDA_INFO"
	.sectionflags	@""
	.align	4


	//----- nvinfo : EIATTR_CUDA_API_VERSION
	.align		4
        /*0000*/ 	.byte	0x04, 0x37
        /*0002*/ 	.short	(.L_489 - .L_488)
.L_488:
        /*0004*/ 	.word	0x00000082


	//----- nvinfo : EIATTR_KPARAM_INFO
	.align		4
.L_489:
        /*0008*/ 	.byte	0x04, 0x17
        /*000a*/ 	.short	(.L_491 - .L_490)
.L_490:
        /*000c*/ 	.word	0x00000000
        /*0010*/ 	.short	0x000b
        /*0012*/ 	.short	0x0058
        /*0014*/ 	.byte	0x00, 0xf0, 0x21, 0x00


	//----- nvinfo : EIATTR_KPARAM_INFO
	.align		4
.L_491:
        /*0018*/ 	.byte	0x04, 0x17
        /*001a*/ 	.short	(.L_493 - .L_492)
.L_492:
        /*001c*/ 	.word	0x00000000
        /*0020*/ 	.short	0x000a
        /*0022*/ 	.short	0x0050
        /*0024*/ 	.byte	0x00, 0xf0, 0x21, 0x00


	//----- nvinfo : EIATTR_KPARAM_INFO
	.align		4
.L_493:
        /*0028*/ 	.byte	0x04, 0x17
        /*002a*/ 	.short	(.L_495 - .L_494)
.L_494:
        /*002c*/ 	.word	0x00000000
        /*0030*/ 	.short	0x0009
        /*0032*/ 	.short	0x0048
        /*0034*/ 	.byte	0x00, 0xf0, 0x21, 0x00


	//----- nvinfo : EIATTR_KPARAM_INFO
	.align		4
.L_495:
        /*0038*/ 	.byte	0x04, 0x17
        /*003a*/ 	.short	(.L_497 - .L_496)
.L_496:
        /*003c*/ 	.word	0x00000000
        /*0040*/ 	.short	0x0008
        /*0042*/ 	.short	0x0040
        /*0044*/ 	.byte	0x00, 0xf0, 0x11, 0x00


	//----- nvinfo : EIATTR_KPARAM_INFO
	.align		4
.L_497:
        /*0048*/ 	.byte	0x04, 0x17
        /*004a*/ 	.short	(.L_499 - .L_498)
.L_498:
        /*004c*/ 	.word	0x00000000
        /*0050*/ 	.short	0x0007
        /*0052*/ 	.short	0x0038
        /*0054*/ 	.byte	0x00, 0xf0, 0x21, 0x00


	//----- nvinfo : EIATTR_KPARAM_INFO
	.align		4
.L_499:
        /*0058*/ 	.byte	0x04, 0x17
        /*005a*/ 	.short	(.L_501 - .L_500)
.L_500:
        /*005c*/ 	.word	0x00000000
        /*0060*/ 	.short	0x0006
        /*0062*/ 	.short	0x0030
        /*0064*/ 	.byte	0x00, 0xf0, 0x21, 0x00


	//----- nvinfo : EIATTR_KPARAM_INFO
	.align		4
.L_501:
        /*0068*/ 	.byte	0x04, 0x17
        /*006a*/ 	.short	(.L_503 - .L_502)
.L_502:
        /*006c*/ 	.word	0x00000000
        /*0070*/ 	.short	0x0005
        /*0072*/ 	.short	0x0028
        /*0074*/ 	.byte	0x00, 0xf0, 0x21, 0x00


	//----- nvinfo : EIATTR_KPARAM_INFO
	.align		4
.L_503:
        /*0078*/ 	.byte	0x04, 0x17
        /*007a*/ 	.short	(.L_505 - .L_504)
.L_504:
        /*007c*/ 	.word	0x00000000
        /*0080*/ 	.short	0x0004
        /*0082*/ 	.short	0x0020
        /*0084*/ 	.byte	0x00, 0xf0, 0x21, 0x00


	//----- nvinfo : EIATTR_KPARAM_INFO
	.align		4
.L_505:
        /*0088*/ 	.byte	0x04, 0x17
        /*008a*/ 	.short	(.L_507 - .L_506)
.L_506:
        /*008c*/ 	.word	0x00000000
        /*0090*/ 	.short	0x0003
        /*0092*/ 	.short	0x0018
        /*0094*/ 	.byte	0x00, 0xf0, 0x21, 0x00


	//----- nvinfo : EIATTR_KPARAM_INFO
	.align		4
.L_507:
        /*0098*/ 	.byte	0x04, 0x17
        /*009a*/ 	.short	(.L_509 - .L_508)
.L_508:
        /*009c*/ 	.word	0x00000000
        /*00a0*/ 	.short	0x0002
        /*00a2*/ 	.short	0x0010
        /*00a4*/ 	.byte	0x00, 0xf0, 0x21, 0x00


	//----- nvinfo : EIATTR_KPARAM_INFO
	.align		4
.L_509:
        /*00a8*/ 	.byte	0x04, 0x17
        /*00aa*/ 	.short	(.L_511 - .L_510)
.L_510:
        /*00ac*/ 	.word	0x00000000
        /*00b0*/ 	.short	0x0001
        /*00b2*/ 	.short	0x0008
        /*00b4*/ 	.byte	0x00, 0xf0, 0x21, 0x00


	//----- nvinfo : EIATTR_KPARAM_INFO
	.align		4
.L_511:
        /*00b8*/ 	.byte	0x04, 0x17
        /*00ba*/ 	.short	(.L_513 - .L_512)
.L_512:
        /*00bc*/ 	.word	0x00000000
        /*00c0*/ 	.short	0x0000
        /*00c2*/ 	.short	0x0000
        /*00c4*/ 	.byte	0x00, 0xf0, 0x21, 0x00


	//----- nvinfo : EIATTR_SPARSE_MMA_MASK
	.align		4
.L_513:
        /*00c8*/ 	.byte	0x03, 0x50
        /*00ca*/ 	.short	0x0000


	//----- nvinfo : EIATTR_MAXREG_COUNT
	.align		4
        /*00cc*/ 	.byte	0x03, 0x1b
        /*00ce*/ 	.short	0x0040


	//----- nvinfo : EIATTR_NUM_BARRIERS
	.align		4
        /*00d0*/ 	.byte	0x02, 0x4c
        /*00d2*/ 	.byte	0x01
	.zero		1


	//----- nvinfo : EIATTR_ANNOTATIONS
	.align		4
        /*00d4*/ 	.byte	0x04, 0x55
        /*00d6*/ 	.short	(.L_515 - .L_514)


	//   ....[0]....
.L_514:
        /*00d8*/ 	.word	0x00000001
        /*00dc*/ 	.byte	0x70, 0x04, 0x00, 0x00, 0x01, 0x00, 0x00, 0x00, 0xa0, 0x04, 0x00, 0x00, 0x01, 0x00, 0x00, 0x00
        /* <DEDUP_REMOVED lines=9> */
        /*017c*/ 	.byte	0x20, 0x27, 0x00, 0x00, 0x01, 0x00, 0x00, 0x00, 0x30, 0x27, 0x00, 0x00


	//----- nvinfo : EIATTR_MERCURY_ISA_VERSION
	.align		4
.L_515:
        /*0188*/ 	.byte	0x03, 0x5f
        /*018a*/ 	.short	0x0101


	//----- nvinfo : EIATTR_COOP_GROUP_MASK_REGIDS
	.align		4
        /*018c*/ 	.byte	0x04, 0x29
        /*018e*/ 	.short	(.L_517 - .L_516)


	//   ....[0]....
.L_516:
        /*0190*/ 	.word	0xffffffff


	//   ....[1]....
        /*0194*/ 	.word	0xffffffff


	//   ....[2]....
        /*0198*/ 	.word	0xffffffff


	//   ....[3]....
        /*019c*/ 	.word	0xffffffff


	//   ....[4]....
        /*01a0*/ 	.word	0xffffffff


	//   ....[5]....
        /*01a4*/ 	.word	0xffffffff


	//   ....[6]....
        /*01a8*/ 	.word	0xffffffff


	//   ....[7]....
        /*01ac*/ 	.word	0xffffffff


	//   ....[8]....
        /*01b0*/ 	.word	0xffffffff


	//   ....[9]....
        /*01b4*/ 	.word	0xffffffff


	//   ....[10]....
        /*01b8*/ 	.word	0xffffffff


	//   ....[11]....
        /*01bc*/ 	.word	0xffffffff


	//   ....[12]....
        /*01c0*/ 	.word	0x05000015


	//   ....[13]....
        /*01c4*/ 	.word	0x05000014


	//   ....[14]....
        /*01c8*/ 	.word	0x05000016


	//   ....[15]....
        /*01cc*/ 	.word	0x05000017


	//   ....[16]....
        /*01d0*/ 	.word	0x05000019


	//   ....[17]....
        /*01d4*/ 	.word	0x05000018


	//   ....[18]....
        /*01d8*/ 	.word	0x0500001a


	//   ....[19]....
        /*01dc*/ 	.word	0x0500000f


	//   ....[20]....
        /*01e0*/ 	.word	0x05000019


	//   ....[21]....
        /*01e4*/ 	.word	0x05000018


	//   ....[22]....
        /*01e8*/ 	.word	0x0500001a


	//   ....[23]....
        /*01ec*/ 	.word	0x0500001b


	//   ....[24]....
        /*01f0*/ 	.word	0x0500001d


	//   ....[25]....
        /*01f4*/ 	.word	0x0500001c


	//   ....[26]....
        /*01f8*/ 	.word	0x05000020


	//   ....[27]....
        /*01fc*/ 	.word	0x0500000f


	//   ....[28]....
        /*0200*/ 	.word	0x05000019


	//   ....[29]....
        /*0204*/ 	.word	0x05000018


	//   ....[30]....
        /*0208*/ 	.word	0x0500001a


	//   ....[31]....
        /*020c*/ 	.word	0x0500001b


	//   ....[32]....
        /*0210*/ 	.word	0x0500001d


	//   ....[33]....
        /*0214*/ 	.word	0x0500001c


	//   ....[34]....
        /*0218*/ 	.word	0x05000020


	//   ....[35]....
        /*021c*/ 	.word	0x0500000f


	//   ....[36]....
        /*0220*/ 	.word	0x05000011


	//   ....[37]....
        /*0224*/ 	.word	0x0500001b


	//   ....[38]....
        /*0228*/ 	.word	0x0500001d


	//   ....[39]....
        /*022c*/ 	.word	0x05000010


	//   ....[40]....
        /*0230*/ 	.word	0x05000023


	//   ....[41]....
        /*0234*/ 	.word	0x05000026


	//   ....[42]....
        /*0238*/ 	.word	0x05000025


	//   ....[43]....
        /*023c*/ 	.word	0x0500001e


	//   ....[44]....
        /*0240*/ 	.word	0x0500001c


	//   ....[45]....
        /*0244*/ 	.word	0x05000016


	//   ....[46]....
        /*0248*/ 	.word	0x0500001b


	//   ....[47]....
        /*024c*/ 	.word	0x05000014


	//   ....[48]....
        /*0250*/ 	.word	0x05000017


	//   ....[49]....
        /*0254*/ 	.word	0x05000018


	//   ....[50]....
        /*0258*/ 	.word	0x0500001a


	//   ....[51]....
        /*025c*/ 	.word	0x05000011


	//   ....[52]....
        /*0260*/ 	.word	0x05000029


	//   ....[53]....
        /*0264*/ 	.word	0x05000018


	//   ....[54]....
        /*0268*/ 	.word	0x05000013


	//   ....[55]....
        /*026c*/ 	.word	0x05000012


	//   ....[56]....
        /*0270*/ 	.word	0x05000015


	//   ....[57]....
        /*0274*/ 	.word	0x05000017


	//   ....[58]....
        /*0278*/ 	.word	0x05000014


	//   ....[59]....
        /*027c*/ 	.word	0x0500000e


	//   ....[60]....
        /*0280*/ 	.word	0x05000028


	//   ....[61]....
        /*0284*/ 	.word	0x0500002b


	//   ....[62]....
        /*0288*/ 	.word	0x05000022


	//   ....[63]....
        /*028c*/ 	.word	0x05000021


	//   ....[64]....
        /*0290*/ 	.word	0x05000027


	//   ....[65]....
        /*0294*/ 	.word	0x05000020


	//   ....[66]....
        /*0298*/ 	.word	0x05000023


	//   ....[67]....
        /*029c*/ 	.word	0x0500001e


	//   ....[68]....
        /*02a0*/ 	.word	0x0500001a


	//   ....[69]....
        /*02a4*/ 	.word	0x0500001a


	//   ....[70]....
        /*02a8*/ 	.word	0x0500001a


	//   ....[71]....
        /*02ac*/ 	.word	0x0500001a


	//   ....[72]....
        /*02b0*/ 	.word	0x0500001a


	//   ....[73]....
        /*02b4*/ 	.word	0x0500001a


	//   ....[74]....
        /*02b8*/ 	.word	0x0500001a


	//   ....[75]....
        /*02bc*/ 	.word	0x0500001a


	//   ....[76]....
        /*02c0*/ 	.word	0x0500001a


	//   ....[77]....
        /*02c4*/ 	.word	0x0500001a


	//   ....[78]....
        /*02c8*/ 	.word	0x0500001a


	//   ....[79]....
        /*02cc*/ 	.word	0x0500001a


	//   ....[80]....
        /*02d0*/ 	.word	0x0500001a


	//   ....[81]....
        /*02d4*/ 	.word	0x0500001a


	//   ....[82]....
        /*02d8*/ 	.word	0x0500001a


	//   ....[83]....
        /*02dc*/ 	.word	0x0500001a


	//   ....[84]....
        /*02e0*/ 	.word	0x0500001a


	//   ....[85]....
        /*02e4*/ 	.word	0x0500001a


	//   ....[86]....
        /*02e8*/ 	.word	0x0500001a


	//   ....[87]....
        /*02ec*/ 	.word	0x0500001a


	//   ....[88]....
        /*02f0*/ 	.word	0x0500001a


	//   ....[89]....
        /*02f4*/ 	.word	0x0500001a


	//   ....[90]....
        /*02f8*/ 	.word	0x0500001a


	//   ....[91]....
        /*02fc*/ 	.word	0x0500001a


	//   ....[92]....
        /*0300*/ 	.word	0x0500001a


	//   ....[93]....
        /*0304*/ 	.word	0x0500001a


	//   ....[94]....
        /*0308*/ 	.word	0x0500001a


	//   ....[95]....
        /*030c*/ 	.word	0x0500001a


	//   ....[96]....
        /*0310*/ 	.word	0x0500001a


	//   ....[97]....
        /*0314*/ 	.word	0x0500001a


	//   ....[98]....
        /*0318*/ 	.word	0x0500001a


	//   ....[99]....
        /*031c*/ 	.word	0x0500001a


	//   ....[100]....
        /*0320*/ 	.word	0x0500001a


	//   ....[101]....
        /*0324*/ 	.word	0x0500001a


	//   ....[102]....
        /*0328*/ 	.word	0x0500001a


	//   ....[103]....
        /*032c*/ 	.word	0x0500001a


	//   ....[104]....
        /*0330*/ 	.word	0x0500001a


	//   ....[105]....
        /*0334*/ 	.word	0x0500001a


	//   ....[106]....
        /*0338*/ 	.word	0x0500001a


	//   ....[107]....
        /*033c*/ 	.word	0x0500001a


	//   ....[108]....
        /*0340*/ 	.word	0x0500001a


	//   ....[109]....
        /*0344*/ 	.word	0x0500001a


	//   ....[110]....
        /*0348*/ 	.word	0x0500001a


	//   ....[111]....
        /*034c*/ 	.word	0x0500001a


	//   ....[112]....
        /*0350*/ 	.word	0x0500001a


	//   ....[113]....
        /*0354*/ 	.word	0x0500001a


	//   ....[114]....
        /*0358*/ 	.word	0x0500001a


	//   ....[115]....
        /*035c*/ 	.word	0x0500001a


	//   ....[116]....
        /*0360*/ 	.word	0x0500001a


	//   ....[117]....
        /*0364*/ 	.word	0x0500001a


	//   ....[118]....
        /*0368*/ 	.word	0x0500001a


	//   ....[119]....
        /*036c*/ 	.word	0x0500001a


	//   ....[120]....
        /*0370*/ 	.word	0x0500001a


	//   ....[121]....
        /*0374*/ 	.word	0x0500001a


	//   ....[122]....
        /*0378*/ 	.word	0x0500001a


	//   ....[123]....
        /*037c*/ 	.word	0x0500001a


	//----- nvinfo : EIATTR_COOP_GROUP_INSTR_OFFSETS
	.align		4
.L_517:
        /*0380*/ 	.byte	0x04, 0x28
        /*0382*/ 	.short	(.L_519 - .L_518)


	//   ....[0]....
.L_518:
        /*0384*/ 	.word	0x00001ce0


	//   ....[1]....
        /*0388*/ 	.word	0x00001d20


	//   ....[2]....
        /*038c*/ 	.word	0x00001d70


	//   ....[3]....
        /*0390*/ 	.word	0x00001d80


	//   ....[4]....
        /*0394*/ 	.word	0x00002540


	//   ....[5]....
        /*0398*/ 	.word	0x00002580


	//   ....[6]....
        /*039c*/ 	.word	0x000025b0


	//   ....[7]....
        /*03a0*/ 	.word	0x000025d0


	//   ....[8]....
        /*03a4*/ 	.word	0x000025f0


	//   ....[9]....
        /*03a8*/ 	.word	0x00002610


	//   ....[10]....
        /*03ac*/ 	.word	0x00002630


	//   ....[11]....
        /*03b0*/ 	.word	0x00002650


	//   ....[12]....
        /*03b4*/ 	.word	0x00004050


	//   ....[13]....
        /*03b8*/ 	.word	0x00004080


	//   ....[14]....
        /*03bc*/ 	.word	0x000040b0


	//   ....[15]....
        /*03c0*/ 	.word	0x000040d0


	//   ....[16]....
        /*03c4*/ 	.word	0x00004100


	//   ....[17]....
        /*03c8*/ 	.word	0x00004110


	//   ....[18]....
        /*03cc*/ 	.word	0x00004140


	//   ....[19]....
        /*03d0*/ 	.word	0x00004150


	//   ....[20]....
        /*03d4*/ 	.word	0x00004330


	//   ....[21]....
        /*03d8*/ 	.word	0x00004360


	//   ....[22]....
        /*03dc*/ 	.word	0x00004390


	//   ....[23]....
        /*03e0*/ 	.word	0x000043b0


	//   ....[24]....
        /*03e4*/ 	.word	0x000043e0


	//   ....[25]....
        /*03e8*/ 	.word	0x000043f0


	//   ....[26]....
        /*03ec*/ 	.word	0x00004420


	//   ....[27]....
        /*03f0*/ 	.word	0x00004430


	//   ....[28]....
        /*03f4*/ 	.word	0x000045c0


	//   ....[29]....
        /*03f8*/ 	.word	0x000045f0


	//   ....[30]....
        /*03fc*/ 	.word	0x00004620


	//   ....[31]....
        /*0400*/ 	.word	0x00004640


	//   ....[32]....
        /*0404*/ 	.word	0x00004670


	//   ....[33]....
        /*0408*/ 	.word	0x00004680


	//   ....[34]....
        /*040c*/ 	.word	0x000046b0


	//   ....[35]....
        /*0410*/ 	.word	0x000046c0


	//   ....[36]....
        /*0414*/ 	.word	0x000049e0


	//   ....[37]....
        /*0418*/ 	.word	0x00004a20


	//   ....[38]....
        /*041c*/ 	.word	0x00004ac0


	//   ....[39]....
        /*0420*/ 	.word	0x00004b00


	//   ....[40]....
        /*0424*/ 	.word	0x00004b50


	//   ....[41]....
        /*0428*/ 	.word	0x00004b70


	//   ....[42]....
        /*042c*/ 	.word	0x00004b80


	//   ....[43]....
        /*0430*/ 	.word	0x00004bb0


	//   ....[44]....
        /*0434*/ 	.word	0x00004bd0


	//   ....[45]....
        /*0438*/ 	.word	0x00004c00


	//   ....[46]....
        /*043c*/ 	.word	0x00004c90


	//   ....[47]....
        /*0440*/ 	.word	0x00004cc0


	//   ....[48]....
        /*0444*/ 	.word	0x00004cf0


	//   ....[49]....
        /*0448*/ 	.word	0x00004d00


	//   ....[50]....
        /*044c*/ 	.word	0x00004d20


	//   ....[51]....
        /*0450*/ 	.word	0x00004d40


	//   ....[52]....
        /*0454*/ 	.word	0x00004d60


	//   ....[53]....
        /*0458*/ 	.word	0x00004da0


	//   ....[54]....
        /*045c*/ 	.word	0x00004de0


	//   ....[55]....
        /*0460*/ 	.word	0x00004e10


	//   ....[56]....
        /*0464*/ 	.word	0x00004e30


	//   ....[57]....
        /*0468*/ 	.word	0x00004e60


	//   ....[58]....
        /*046c*/ 	.word	0x00004e90


	//   ....[59]....
        /*0470*/ 	.word	0x00004eb0


	//   ....[60]....
        /*0474*/ 	.word	0x00004ee0


	//   ....[61]....
        /*0478*/ 	.word	0x00004f00


	//   ....[62]....
        /*047c*/ 	.word	0x00004f40


	//   ....[63]....
        /*0480*/ 	.word	0x00004f60


	//   ....[64]....
        /*0484*/ 	.word	0x00004f90


	//   ....[65]....
        /*0488*/ 	.word	0x00004fb0


	//   ....[66]....
        /*048c*/ 	.word	0x000050b0


	//   ....[67]....
        /*0490*/ 	.word	0x00005120


	//   ....[68]....
        /*0494*/ 	.word	0x00005310


	//   ....[69]....
        /*0498*/ 	.word	0x00005360


	//   ....[70]....
        /*049c*/ 	.word	0x000053d0


	//   ....[71]....
        /*04a0*/ 	.word	0x00005430


	//   ....[72]....
        /*04a4*/ 	.word	0x000054a0


	//   ....[73]....
        /*04a8*/ 	.word	0x00005500


	//   ....[74]....
        /*04ac*/ 	.word	0x00005570


	//   ....[75]....
        /*04b0*/ 	.word	0x000055d0


	//   ....[76]....
        /*04b4*/ 	.word	0x00005670


	//   ....[77]....
        /*04b8*/ 	.word	0x00005700


	//   ....[78]....
        /*04bc*/ 	.word	0x00005770


	//   ....[79]....
        /*04c0*/ 	.word	0x000057d0


	//   ....[80]....
        /*04c4*/ 	.word	0x00005840


	//   ....[81]....
        /*04c8*/ 	.word	0x000058a0


	//   ....[82]....
        /*04cc*/ 	.word	0x00005910


	//   ....[83]....
        /*04d0*/ 	.word	0x00005970


	//   ....[84]....
        /*04d4*/ 	.word	0x00005a10


	//   ....[85]....
        /*04d8*/ 	.word	0x00005aa0


	//   ....[86]....
        /*04dc*/ 	.word	0x00005b10


	//   ....[87]....
        /*04e0*/ 	.word	0x00005b70


	//   ....[88]....
        /*04e4*/ 	.word	0x00005be0


	//   ....[89]....
        /*04e8*/ 	.word	0x00005c40


	//   ....[90]....
        /*04ec*/ 	.word	0x00005cb0


	//   ....[91]....
        /*04f0*/ 	.word	0x00005d10


	//   ....[92]....
        /*04f4*/ 	.word	0x00005db0


	//   ....[93]....
        /*04f8*/ 	.word	0x00005e70


	//   ....[94]....
        /*04fc*/ 	.word	0x00005f70


	//   ....[95]....
        /*0500*/ 	.word	0x00005fc0


	//   ....[96]....
        /*0504*/ 	.word	0x000060a0


	//   ....[97]....
        /*0508*/ 	.word	0x00006100


	//   ....[98]....
        /*050c*/ 	.word	0x00006190


	//   ....[99]....
        /*0510*/ 	.word	0x000061e0


	//   ....[100]....
        /*0514*/ 	.word	0x00006250


	//   ....[101]....
        /*0518*/ 	.word	0x000062b0


	//   ....[102]....
        /*051c*/ 	.word	0x00006320


	//   ....[103]....
        /*0520*/ 	.word	0x00006380


	//   ....[104]....
        /*0524*/ 	.word	0x000063f0


	//   ....[105]....
        /*0528*/ 	.word	0x00006450


	//   ....[106]....
        /*052c*/ 	.word	0x000064d0


	//   ....[107]....
        /*0530*/ 	.word	0x00006540


	//   ....[108]....
        /*0534*/ 	.word	0x000065b0


	//   ....[109]....
        /*0538*/ 	.word	0x00006610


	//   ....[110]....
        /*053c*/ 	.word	0x00006690


	//   ....[111]....
        /*0540*/ 	.word	0x00006710


	//   ....[112]....
        /*0544*/ 	.word	0x000067b0


	//   ....[113]....
        /*0548*/ 	.word	0x00006820


	//   ....[114]....
        /*054c*/ 	.word	0x000068b0


	//   ....[115]....
        /*0550*/ 	.word	0x00006940


	//   ....[116]....
        /*0554*/ 	.word	0x000069b0


	//   ....[117]....
        /*0558*/ 	.word	0x00006a10


	//   ....[118]....
        /*055c*/ 	.word	0x00006a80


	//   ....[119]....
        /*0560*/ 	.word	0x00006b00


	//   ....[120]....
        /*0564*/ 	.word	0x00006bc0


	//   ....[121]....
        /*0568*/ 	.word	0x00006c90


	//   ....[122]....
        /*056c*/ 	.word	0x00006da0


	//   ....[123]....
        /*0570*/ 	.word	0x00006e20


	//----- nvinfo : EIATTR_EXIT_INSTR_OFFSETS
	.align		4
.L_519:
        /*0574*/ 	.byte	0x04, 0x1c
        /*0576*/ 	.short	(.L_521 - .L_520)


	//   ....[0]....
.L_520:
        /*0578*/ 	.word	0x00003070


	//   ....[1]....
        /*057c*/ 	.word	0x000052b0


	//----- nvinfo : EIATTR_MAX_THREADS
	.align		4
.L_521:
        /*0580*/ 	.byte	0x04, 0x05
        /*0582*/ 	.short	(.L_523 - .L_522)
.L_522:
        /*0584*/ 	.word	0x00000140
        /*0588*/ 	.word	0x00000001
        /*058c*/ 	.word	0x00000001


	//----- nvinfo : EIATTR_CRS_STACK_SIZE
	.align		4
.L_523:
        /*0590*/ 	.byte	0x04, 0x1e
        /*0592*/ 	.short	(.L_525 - .L_524)
.L_524:
        /*0594*/ 	.word	0x00000000


	//----- nvinfo : EIATTR_CBANK_PARAM_SIZE
	.align		4
.L_525:
        /*0598*/ 	.byte	0x03, 0x19
        /*059a*/ 	.short	0x0060


	//----- nvinfo : EIATTR_PARAM_CBANK
	.align		4
        /*059c*/ 	.byte	0x04, 0x0a
        /*059e*/ 	.short	(.L_527 - .L_526)
	.align		4
.L_526:
        /*05a0*/ 	.word	index@(.nv.constant0._ZN13group_norm_v218gn_bwd_cuda_kernelI13__nv_bfloat16Li320ELi3ELi32ELi20ELi1024ELb0ELb1ELi16ELi320ELi320ELi4ELb1ELi4ELb0ELb0ELNS_15WgradSyncMethodE3ENS_16CompileConditionILi900EEEEEvPT_S6_S6_PKS5_S8_S8_S8_PKfflPfPj)
        /*05a4*/ 	.short	0x0210
        /*05a6*/ 	.short	0x0060


	//----- nvinfo : EIATTR_SW_WAR
	.align		4
.L_527:
        /*05a8*/ 	.byte	0x04, 0x36
        /*05aa*/ 	.short	(.L_529 - .L_528)
.L_528:
        /*05ac*/ 	.word	0x00000008
.L_529:


//--------------------- .nv.info._ZN13group_norm_v218gn_bwd_cuda_kernelI13__nv_bfloat16Li320ELi1ELi32ELi20ELi1024ELb0ELb1ELi32ELi320ELi320ELi4ELb1ELi4ELb0ELb0ELNS_15WgradSyncMethodE3ENS_16CompileConditionILi900EEEEEvPT_S6_S6_PKS5_S8_S8_S8_PKfflPfPj --------------------------
	.section	.nv.info._ZN13group_norm_v218gn_bwd_cuda_kernelI13__nv_bfloat16Li320ELi1ELi32ELi20ELi1024ELb0ELb1ELi32ELi320ELi320ELi4ELb1ELi4ELb0ELb0ELNS_15WgradSyncMethodE3ENS_16CompileConditionILi900EEEEEvPT_S6_S6_PKS5_S8_S8_S8_PKfflPfPj,"",@"SHT_CUDA_INFO"
	.sectionflags	@""
	.align	4


	//----- nvinfo : EIATTR_CUDA_API_VERSION
	.align		4
        /*0000*/ 	.byte	0x04, 0x37
        /*0002*/ 	.short	(.L_531 - .L_530)
.L_530:
        /*0004*/ 	.word	0x00000082


	//----- nvinfo : EIATTR_KPARAM_INFO
	.align		4
.L_531:
        /*0008*/ 	.byte	0x04, 0x17
        /*000a*/ 	.short	(.L_533 - .L_532)
.L_532:
        /*000c*/ 	.word	0x00000000
        /*0010*/ 	.short	0x000b
        /*0012*/ 	.short	0x0058
        /*0014*/ 	.byte	0x00, 0xf0, 0x21, 0x00


	//----- nvinfo : EIATTR_KPARAM_INFO
	.align		4
.L_533:
        /*0018*/ 	.byte	0x04, 0x17
        /*001a*/ 	.short	(.L_535 - .L_534)
.L_534:
        /*001c*/ 	.word	0x00000000
        /*0020*/ 	.short	0x000a
        /*0022*/ 	.short	0x0050
        /*0024*/ 	.byte	0x00, 0xf0, 0x21, 0x00


	//----- nvinfo : EIATTR_KPARAM_INFO
	.align		4
.L_535:
        /*0028*/ 	.byte	0x04, 0x17
        /*002a*/ 	.short	(.L_537 - .L_536)
.L_536:
        /*002c*/ 	.word	0x00000000
        /*0030*/ 	.short	0x0009
        /*0032*/ 	.short	0x0048
        /*0034*/ 	.byte	0x00, 0xf0, 0x21, 0x00


	//----- nvinfo : EIATTR_KPARAM_INFO
	.align		4
.L_537:
        /*0038*/ 	.byte	0x04, 0x17
        /*003a*/ 	.short	(.L_539 - .L_538)
.L_538:
        /*003c*/ 	.word	0x00000000
        /*0040*/ 	.short	0x0008
        /*0042*/ 	.short	0x0040
        /*0044*/ 	.byte	0x00, 0xf0, 0x11, 0x00


	//----- nvinfo : EIATTR_KPARAM_INFO
	.align		4
.L_539:
        /*0048*/ 	.byte	0x04, 0x17
        /*004a*/ 	.short	(.L_541 - .L_540)
.L_540:
        /*004c*/ 	.word	0x00000000
        /*0050*/ 	.short	0x0007
        /*0052*/ 	.short	0x0038
        /*0054*/ 	.byte	0x00, 0xf0, 0x21, 0x00


	//----- nvinfo : EIATTR_KPARAM_INFO
	.align		4
.L_541:
        /*0058*/ 	.byte	0x04, 0x17
        /*005a*/ 	.short	(.L_543 - .L_542)
.L_542:
        /*005c*/ 	.word	0x00000000
        /*0060*/ 	.short	0x0006
        /*0062*/ 	.short	0x0030
        /*0064*/ 	.byte	0x00, 0xf0, 0x21, 0x00


	//----- nvinfo : EIATTR_KPARAM_INFO
	.align		4
.L_543:
        /*0068*/ 	.byte	0x04, 0x17
        /*006a*/ 	.short	(.L_545 - .L_544)
.L_544:
        /*006c*/ 	.word	0x00000000
        /*0070*/ 	.short	0x0005
        /*0072*/ 	.short	0x0028
        /*0074*/ 	.byte	0x00, 0xf0, 0x21, 0x00


	//----- nvinfo : EIATTR_KPARAM_INFO
	.align		4
.L_545:
        /*0078*/ 	.byte	0x04, 0x17
        /*007a*/ 	.short	(.L_547 - .L_546)
.L_546:
        /*007c*/ 	.word	0x00000000
        /*0080*/ 	.short	0x0004
        /*0082*/ 	.short	0x0020
        /*0084*/ 	.byte	0x00, 0xf0, 0x21, 0x00


	//----- nvinfo : EIATTR_KPARAM_INFO
	.align		4
.L_547:
        /*0088*/ 	.byte	0x04, 0x17
        /*008a*/ 	.short	(.L_549 - .L_548)
.L_548:
        /*008c*/ 	.word	0x00000000
        /*0090*/ 	.short	0x0003
        /*0092*/ 	.short	0x0018
        /*0094*/ 	.byte	0x00, 0xf0, 0x21, 0x00


	//----- nvinfo : EIATTR_KPARAM_INFO
	.align		4
.L_549:
        /*0098*/ 	.byte	0x04, 0x17
        /*009a*/ 	.short	(.L_551 - .L_550)
.L_550:
        /*009c*/ 	.word	0x00000000
        /*00a0*/ 	.short	0x0002
        /*00a2*/ 	.short	0x0010
        /*00a4*/ 	.byte	0x00, 0xf0, 0x21, 0x00


	//----- nvinfo : EIATTR_KPARAM_INFO
	.align		4
.L_551:
        /*00a8*/ 	.byte	0x04, 0x17
        /*00aa*/ 	.short	(.L_553 - .L_552)
.L_552:
        /*00ac*/ 	.word	0x00000000
        /*00b0*/ 	.short	0x0001
        /*00b2*/ 	.short	0x0008
        /*00b4*/ 	.byte	0x00, 0xf0, 0x21, 0x00


	//----- nvinfo : EIATTR_KPARAM_INFO
	.align		4
.L_553:
        /*00b8*/ 	.byte	0x04, 0x17
        /*00ba*/ 	.short	(.L_555 - .L_554)
.L_554:
        /*00bc*/ 	.word	0x00000000
        /*00c0*/ 	.short	0x0000
        /*00c2*/ 	.short	0x0000
        /*00c4*/ 	.byte	0x00, 0xf0, 0x21, 0x00


	//----- nvinfo : EIATTR_SPARSE_MMA_MASK
	.align		4
.L_555:
        /*00c8*/ 	.byte	0x03, 0x50
        /*00ca*/ 	.short	0x0000


	//----- nvinfo : EIATTR_MAXREG_COUNT
	.align		4
        /*00cc*/ 	.byte	0x03, 0x1b
        /*00ce*/ 	.short	0x00a8


	//----- nvinfo : EIATTR_NUM_BARRIERS
	.align		4
        /*00d0*/ 	.byte	0x02, 0x4c
        /*00d2*/ 	.byte	0x01
	.zero		1


	//----- nvinfo : EIATTR_MERCURY_ISA_VERSION
	.align		4
        /*00d4*/ 	.byte	0x03, 0x5f
        /*00d6*/ 	.short	0x0101


	//----- nvinfo : EIATTR_COOP_GROUP_MASK_REGIDS
	.align		4
        /*00d8*/ 	.byte	0x04, 0x29
        /*00da*/ 	.short	(.L_557 - .L_556)


	//   ....[0]....
.L_556:
        /*00dc*/ 	.word	0xffffffff


	//   ....[1]....
        /*00e0*/ 	.word	0xffffffff


	//   ....[2]....
        /*00e4*/ 	.word	0xffffffff


	//   ....[3]....
        /*00e8*/ 	.word	0xffffffff


	//   ....[4]....
        /*00ec*/ 	.word	0xffffffff


	//   ....[5]....
        /*00f0*/ 	.word	0xffffffff


	//   ....[6]....
        /*00f4*/ 	.word	0xffffffff


	//   ....[7]....
        /*00f8*/ 	.word	0xffffffff


	//   ....[8]....
        /*00fc*/ 	.word	0xffffffff


	//   ....[9]....
        /*0100*/ 	.word	0xffffffff


	//   ....[10]....
        /*0104*/ 	.word	0xffffffff


	//   ....[11]....
        /*0108*/ 	.word	0xffffffff


	//   ....[12]....
        /*010c*/ 	.word	0x05000021


	//   ....[13]....
        /*0110*/ 	.word	0x05000020


	//   ....[14]....
        /*0114*/ 	.word	0x05000022


	//   ....[15]....
        /*0118*/ 	.word	0x05000023


	//   ....[16]....
        /*011c*/ 	.word	0x05000025


	//   ....[17]....
        /*0120*/ 	.word	0x0500001a


	//   ....[18]....
        /*0124*/ 	.word	0x05000024


	//   ....[19]....
        /*0128*/ 	.word	0x0500001b


	//   ....[20]....
        /*012c*/ 	.word	0x05000025


	//   ....[21]....
        /*0130*/ 	.word	0x05000024


	//   ....[22]....
        /*0134*/ 	.word	0x0500002a


	//   ....[23]....
        /*0138*/ 	.word	0x05000029


	//   ....[24]....
        /*013c*/ 	.word	0x0500002b


	//   ....[25]....
        /*0140*/ 	.word	0x0500002c


	//   ....[26]....
        /*0144*/ 	.word	0x0500002e


	//   ....[27]....
        /*0148*/ 	.word	0x0500001f


	//   ....[28]....
        /*014c*/ 	.word	0x05000025


	//   ....[29]....
        /*0150*/ 	.word	0x05000024


	//   ....[30]....
        /*0154*/ 	.word	0x0500002a


	//   ....[31]....
        /*0158*/ 	.word	0x05000029


	//   ....[32]....
        /*015c*/ 	.word	0x0500002b


	//   ....[33]....
        /*0160*/ 	.word	0x0500002c


	//   ....[34]....
        /*0164*/ 	.word	0x0500002e


	//   ....[35]....
        /*0168*/ 	.word	0x0500001f


	//   ....[36]....
        /*016c*/ 	.word	0x05000020


	//   ....[37]....
        /*0170*/ 	.word	0x0500001f


	//   ....[38]....
        /*0174*/ 	.word	0x05000034


	//   ....[39]....
        /*0178*/ 	.word	0x05000036


	//   ....[40]....
        /*017c*/ 	.word	0x0500001f


	//   ....[41]....
        /*0180*/ 	.word	0x05000022


	//   ....[42]....
        /*0184*/ 	.word	0x05000021


	//   ....[43]....
        /*0188*/ 	.word	0x05000034


	//   ....[44]....
        /*018c*/ 	.word	0x05000020


	//   ....[45]....
        /*0190*/ 	.word	0x05000031


	//   ....[46]....
        /*0194*/ 	.word	0x05000033


	//   ....[47]....
        /*0198*/ 	.word	0x05000036


	//   ....[48]....
        /*019c*/ 	.word	0x05000021


	//   ....[49]....
        /*01a0*/ 	.word	0x05000022


	//   ....[50]....
        /*01a4*/ 	.word	0x0500001c


	//   ....[51]....
        /*01a8*/ 	.word	0x0500002d


	//   ....[52]....
        /*01ac*/ 	.word	0x0500001d


	//   ....[53]....
        /*01b0*/ 	.word	0x05000036


	//   ....[54]....
        /*01b4*/ 	.word	0x0500002e


	//   ....[55]....
        /*01b8*/ 	.word	0x05000034


	//   ....[56]....
        /*01bc*/ 	.word	0x05000031


	//   ....[57]....
        /*01c0*/ 	.word	0x0500002f


	//   ....[58]....
        /*01c4*/ 	.word	0x05000021


	//   ....[59]....
        /*01c8*/ 	.word	0x05000022


	//   ....[60]....
        /*01cc*/ 	.word	0x05000030


	//   ....[61]....
        /*01d0*/ 	.word	0x05000029


	//   ....[62]....
        /*01d4*/ 	.word	0x05000023


	//   ....[63]....
        /*01d8*/ 	.word	0x05000024


	//   ....[64]....
        /*01dc*/ 	.word	0x0500002e


	//   ....[65]....
        /*01e0*/ 	.word	0x05000032


	//   ....[66]....
        /*01e4*/ 	.word	0x05000022


	//   ....[67]....
        /*01e8*/ 	.word	0x0500001e


	//   ....[68]....
        /*01ec*/ 	.word	0x05000033


	//   ....[69]....
        /*01f0*/ 	.word	0x05000033


	//   ....[70]....
        /*01f4*/ 	.word	0x05000033


	//   ....[71]....
        /*01f8*/ 	.word	0x05000033


	//   ....[72]....
        /*01fc*/ 	.word	0x05000033


	//   ....[73]....
        /*0200*/ 	.word	0x05000033


	//   ....[74]....
        /*0204*/ 	.word	0x05000033


	//   ....[75]....
        /*0208*/ 	.word	0x05000033


	//   ....[76]....
        /*020c*/ 	.word	0x05000033


	//   ....[77]....
        /*0210*/ 	.word	0x05000033


	//   ....[78]....
        /*0214*/ 	.word	0x05000033


	//   ....[79]....
        /*0218*/ 	.word	0x05000033


	//   ....[80]....
        /*021c*/ 	.word	0x05000033


	//   ....[81]....
        /*0220*/ 	.word	0x05000033


	//   ....[82]....
        /*0224*/ 	.word	0x05000033


	//   ....[83]....
        /*0228*/ 	.word	0x05000033


	//   ....[84]....
        /*022c*/ 	.word	0x05000033


	//   ....[85]....
        /*0230*/ 	.word	0x05000033


	//   ....[86]....
        /*0234*/ 	.word	0x05000033


	//   ....[87]....
        /*0238*/ 	.word	0x05000033


	//   ....[88]....
        /*023c*/ 	.word	0x05000033


	//   ....[89]....
        /*0240*/ 	.word	0x05000033


	//   ....[90]....
        /*0244*/ 	.word	0x05000033


	//   ....[91]....
        /*0248*/ 	.word	0x05000033


	//   ....[92]....
        /*024c*/ 	.word	0x05000033


	//   ....[93]....
        /*0250*/ 	.word	0x05000033


	//   ....[94]....
        /*0254*/ 	.word	0x05000033


	//   ....[95]....
        /*0258*/ 	.word	0x05000033


	//   ....[96]....
        /*025c*/ 	.word	0x05000033


	//   ....[97]....
        /*0260*/ 	.word	0x05000033


	//   ....[98]....
        /*0264*/ 	.word	0x05000033


	//   ....[99]....
        /*0268*/ 	.word	0x05000033


	//   ....[100]....
        /*026c*/ 	.word	0x05000033


	//   ....[101]....
        /*0270*/ 	.word	0x05000033


	//   ....[102]....
        /*0274*/ 	.word	0x05000033


	//   ....[103]....
        /*0278*/ 	.word	0x05000033


	//   ....[104]....
        /*027c*/ 	.word	0x05000033


	//   ....[105]....
        /*0280*/ 	.word	0x05000033


	//   ....[106]....
        /*0284*/ 	.word	0x05000033


	//   ....[107]....
        /*0288*/ 	.word	0x05000033


	//   ....[108]....
        /*028c*/ 	.word	0x05000033


	//   ....[109]....
        /*0290*/ 	.word	0x05000033


	//   ....[110]....
        /*0294*/ 	.word	0x05000033


	//   ....[111]....
        /*0298*/ 	.word	0x05000033


	//   ....[112]....
        /*029c*/ 	.word	0x05000033


	//   ....[113]....
        /*02a0*/ 	.word	0x05000033


	//   ....[114]....
        /*02a4*/ 	.word	0x05000033


	//   ....[115]....
        /*02a8*/ 	.word	0x05000033


	//   ....[116]....
        /*02ac*/ 	.word	0x05000033


	//   ....[117]....
        /*02b0*/ 	.word	0x05000033


	//   ....[118]....
        /*02b4*/ 	.word	0x05000033


	//   ....[119]....
        /*02b8*/ 	.word	0x05000033


	//   ....[120]....
        /*02bc*/ 	.word	0x05000033


	//   ....[121]....
        /*02c0*/ 	.word	0x05000033


	//   ....[122]....
        /*02c4*/ 	.word	0x05000033


	//   ....[123]....
        /*02c8*/ 	.word	0x05000033


	//----- nvinfo : EIATTR_COOP_GROUP_INSTR_OFFSETS
	.align		4
.L_557:
        /*02cc*/ 	.byte	0x04, 0x28
        /*02ce*/ 	.short	(.L_559 - .L_558)


	//   ....[0]....
.L_558:
        /*02d0*/ 	.word	0x00002710


	//   ....[1]....
        /*02d4*/ 	.word	0x00002750


	//   ....[2]....
        /*02d8*/ 	.word	0x00002790


	//   ....[3]....
        /*02dc*/ 	.word	0x000027a0


	//   ....[4]....
        /*02e0*/ 	.word	0x00003160


	//   ....[5]....
        /*02e4*/ 	.word	0x00003170


	//   ....[6]....
        /*02e8*/ 	.word	0x000031a0


	//   ....[7]....
        /*02ec*/ 	.word	0x000031b0


	//   ....[8]....
        /*02f0*/ 	.word	0x00003210


	//   ....[9]....
        /*02f4*/ 	.word	0x00003250


	//   ....[10]....
        /*02f8*/ 	.word	0x00003300


	//   ....[11]....
        /*02fc*/ 	.word	0x00003320


	//   ....[12]....
        /*0300*/ 	.word	0x000050c0


	//   ....[13]....
        /*0304*/ 	.word	0x000050e0


	//   ....[14]....
        /*0308*/ 	.word	0x00005120


	//   ....[15]....
        /*030c*/ 	.word	0x00005140


	//   ....[16]....
        /*0310*/ 	.word	0x00005170


	//   ....[17]....
        /*0314*/ 	.word	0x00005180


	//   ....[18]....
        /*0318*/ 	.word	0x000051b0


	//   ....[19]....
        /*031c*/ 	.word	0x000051c0


	//   ....[20]....
        /*0320*/ 	.word	0x00005360


	//   ....[21]....
        /*0324*/ 	.word	0x00005390


	//   ....[22]....
        /*0328*/ 	.word	0x000053d0


	//   ....[23]....
        /*032c*/ 	.word	0x000053f0


	//   ....[24]....
        /*0330*/ 	.word	0x00005420


	//   ....[25]....
        /*0334*/ 	.word	0x00005430


	//   ....[26]....
        /*0338*/ 	.word	0x00005460


	//   ....[27]....
        /*033c*/ 	.word	0x00005470


	//   ....[28]....
        /*0340*/ 	.word	0x000055b0


	//   ....[29]....
        /*0344*/ 	.word	0x000055e0


	//   ....[30]....
        /*0348*/ 	.word	0x00005620


	//   ....[31]....
        /*034c*/ 	.word	0x00005640


	//   ....[32]....
        /*0350*/ 	.word	0x00005670


	//   ....[33]....
        /*0354*/ 	.word	0x00005680


	//   ....[34]....
        /*0358*/ 	.word	0x000056b0


	//   ....[35]....
        /*035c*/ 	.word	0x000056c0


	//   ....[36]....
        /*0360*/ 	.word	0x000059e0


	//   ....[37]....
        /*0364*/ 	.word	0x00005a00


	//   ....[38]....
        /*0368*/ 	.word	0x00005a20


	//   ....[39]....
        /*036c*/ 	.word	0x00005a60


	//   ....[40]....
        /*0370*/ 	.word	0x00005a90


	//   ....[41]....
        /*0374*/ 	.word	0x00005ac0


	//   ....[42]....
        /*0378*/ 	.word	0x00005ae0


	//   ....[43]....
        /*037c*/ 	.word	0x00005b10


	//   ....[44]....
        /*0380*/ 	.word	0x00005b30


	//   ....[45]....
        /*0384*/ 	.word	0x00005b50


	//   ....[46]....
        /*0388*/ 	.word	0x00005b70


	//   ....[47]....
        /*038c*/ 	.word	0x00005ba0


	//   ....[48]....
        /*0390*/ 	.word	0x00005bc0


	//   ....[49]....
        /*0394*/ 	.word	0x00005be0


	//   ....[50]....
        /*0398*/ 	.word	0x00005c20


	//   ....[51]....
        /*039c*/ 	.word	0x00005c40


	//   ....[52]....
        /*03a0*/ 	.word	0x00005c60


	//   ....[53]....
        /*03a4*/ 	.word	0x00005ca0


	//   ....[54]....
        /*03a8*/ 	.word	0x00005cc0


	//   ....[55]....
        /*03ac*/ 	.word	0x00005ce0


	//   ....[56]....
        /*03b0*/ 	.word	0x00005d00


	//   ....[57]....
        /*03b4*/ 	.word	0x00005d20


	//   ....[58]....
        /*03b8*/ 	.word	0x00005d50


	//   ....[59]....
        /*03bc*/ 	.word	0x00005d70


	//   ....[60]....
        /*03c0*/ 	.word	0x00005dd0


	//   ....[61]....
        /*03c4*/ 	.word	0x00005e00


	//   ....[62]....
        /*03c8*/ 	.word	0x00005e30


	//   ....[63]....
        /*03cc*/ 	.word	0x00005e60


	//   ....[64]....
        /*03d0*/ 	.word	0x00005e80


	//   ....[65]....
        /*03d4*/ 	.word	0x00005ec0


	//   ....[66]....
        /*03d8*/ 	.word	0x00005fb0


	//   ....[67]....
        /*03dc*/ 	.word	0x00006050


	//   ....[68]....
        /*03e0*/ 	.word	0x00006180


	//   ....[69]....
        /*03e4*/ 	.word	0x000061d0


	//   ....[70]....
        /*03e8*/ 	.word	0x00006240


	//   ....[71]....
        /*03ec*/ 	.word	0x000062a0


	//   ....[72]....
        /*03f0*/ 	.word	0x00006310


	//   ....[73]....
        /*03f4*/ 	.word	0x00006370


	//   ....[74]....
        /*03f8*/ 	.word	0x000063e0


	//   ....[75]....
        /*03fc*/ 	.word	0x00006440


	//   ....[76]....
        /*0400*/ 	.word	0x000064f0


	//   ....[77]....
        /*0404*/ 	.word	0x00006580


	//   ....[78]....
        /*0408*/ 	.word	0x000065f0


	//   ....[79]....
        /*040c*/ 	.word	0x00006650


	//   ....[80]....
        /*0410*/ 	.word	0x000066c0


	//   ....[81]....
        /*0414*/ 	.word	0x00006720


	//   ....[82]....
        /*0418*/ 	.word	0x00006790


	//   ....[83]....
        /*041c*/ 	.word	0x000067f0


	//   ....[84]....
        /*0420*/ 	.word	0x000068a0


	//   ....[85]....
        /*0424*/ 	.word	0x00006930


	//   ....[86]....
        /*0428*/ 	.word	0x000069a0


	//   ....[87]....
        /*042c*/ 	.word	0x00006a00


	//   ....[88]....
        /*0430*/ 	.word	0x00006a70


	//   ....[89]....
        /*0434*/ 	.word	0x00006ad0


	//   ....[90]....
        /*0438*/ 	.word	0x00006b40


	//   ....[91]....
        /*043c*/ 	.word	0x00006ba0


	//   ....[92]....
        /*0440*/ 	.word	0x00006c50


	//   ....[93]....
        /*0444*/ 	.word	0x00006d10


	//   ....[94]....
        /*0448*/ 	.word	0x00006e60


	//   ....[95]....
        /*044c*/ 	.word	0x00006ed0


	//   ....[96]....
        /*0450*/ 	.word	0x00006f80


	//   ....[97]....
        /*0454*/ 	.word	0x00006fe0


	//   ....[98]....
        /*0458*/ 	.word	0x00007060


	//   ....[99]....
        /*045c*/ 	.word	0x00007120


	//   ....[100]....
        /*0460*/ 	.word	0x000071b0


	//   ....[101]....
        /*0464*/ 	.word	0x00007250


	//   ....[102]....
        /*0468*/ 	.word	0x00007330


	//   ....[103]....
        /*046c*/ 	.word	0x00007390


	//   ....[104]....
        /*0470*/ 	.word	0x00007400


	//   ....[105]....
        /*0474*/ 	.word	0x00007460


	//   ....[106]....
        /*0478*/ 	.word	0x000074d0


	//   ....[107]....
        /*047c*/ 	.word	0x00007530


	//   ....[108]....
        /*0480*/ 	.word	0x000075d0


	//   ....[109]....
        /*0484*/ 	.word	0x00007650


	//   ....[110]....
        /*0488*/ 	.word	0x000076c0


	//   ....[111]....
        /*048c*/ 	.word	0x00007720


	//   ....[112]....
        /*0490*/ 	.word	0x00007790


	//   ....[113]....
        /*0494*/ 	.word	0x000077f0


	//   ....[114]....
        /*0498*/ 	.word	0x00007860


	//   ....[115]....
        /*049c*/ 	.word	0x000078c0


	//   ....[116]....
        /*04a0*/ 	.word	0x00007950


	//   ....[117]....
        /*04a4*/ 	.word	0x000079d0


	//   ....[118]....
        /*04a8*/ 	.word	0x00007a40


	//   ....[119]....
        /*04ac*/ 	.word	0x00007aa0


	//   ....[120]....
        /*04b0*/ 	.word	0x00007b10


	//   ....[121]....
        /*04b4*/ 	.word	0x00007b70


	//   ....[122]....
        /*04b8*/ 	.word	0x00007be0


	//   ....[123]....
        /*04bc*/ 	.word	0x00007c40


	//----- nvinfo : EIATTR_EXIT_INSTR_OFFSETS
	.align		4
.L_559:
        /*04c0*/ 	.byte	0x04, 0x1c
        /*04c2*/ 	.short	(.L_561 - .L_560)


	//   ....[0]....
.L_560:
        /*04c4*/ 	.word	0x000040b0


	//   ....[1]....
        /*04c8*/ 	.word	0x00006120


	//----- nvinfo : EIATTR_MAX_THREADS
	.align		4
.L_561:
        /*04cc*/ 	.byte	0x04, 0x05
        /*04ce*/ 	.short	(.L_563 - .L_562)
.L_562:
        /*04d0*/ 	.word	0x00000140
        /*04d4*/ 	.word	0x00000001
        /*04d8*/ 	.word	0x00000001


	//----- nvinfo : EIATTR_CRS_STACK_SIZE
	.align		4
.L_563:
        /*04dc*/ 	.byte	0x04, 0x1e
        /*04de*/ 	.short	(.L_565 - .L_564)
.L_564:
        /*04e0*/ 	.word	0x00000000


	//----- nvinfo : EIATTR_CBANK_PARAM_SIZE
	.align		4
.L_565:
        /*04e4*/ 	.byte	0x03, 0x19
        /*04e6*/ 	.short	0x0060


	//----- nvinfo : EIATTR_PARAM_CBANK
	.align		4
        /*04e8*/ 	.byte	0x04, 0x0a
        /*04ea*/ 	.short	(.L_567 - .L_566)
	.align		4
.L_566:
        /*04ec*/ 	.word	index@(.nv.constant0._ZN13group_norm_v218gn_bwd_cuda_kernelI13__nv_bfloat16Li320ELi1ELi32ELi20ELi1024ELb0ELb1ELi32ELi320ELi320ELi4ELb1ELi4ELb0ELb0ELNS_15WgradSyncMethodE3ENS_16CompileConditionILi900EEEEEvPT_S6_S6_PKS5_S8_S8_S8_PKfflPfPj)
        /*04f0*/ 	.short	0x0210
        /*04f2*/ 	.short	0x0060


	//----- nvinfo : EIATTR_SW_WAR
	.align		4
.L_567:
        /*04f4*/ 	.byte	0x04, 0x36
        /*04f6*/ 	.short	(.L_569 - .L_568)
.L_568:
        /*04f8*/ 	.word	0x00000008
.L_569:


//--------------------- .nv.info._ZN13group_norm_v218gn_bwd_cuda_kernelI13__nv_bfloat16Li320ELi1ELi32ELi20ELi1024ELb0ELb1ELi64ELi320ELi320ELi4ELb1ELi8ELb0ELb0ELNS_15WgradSyncMethodE3ENS_16CompileConditionILi900EEEEEvPT_S6_S6_PKS5_S8_S8_S8_PKfflPfPj --------------------------
	.section	.nv.info._ZN13group_norm_v218gn_bwd_cuda_kernelI13__nv_bfloat16Li320ELi1ELi32ELi20ELi1024ELb0ELb1ELi64ELi320ELi320ELi4ELb1ELi8ELb0ELb0ELNS_15WgradSyncMethodE3ENS_16CompileConditionILi900EEEEEvPT_S6_S6_PKS5_S8_S8_S8_PKfflPfPj,"",@"SHT_CUDA_INFO"
	.sectionflags	@""
	.align	4


	//----- nvinfo : EIATTR_CUDA_API_VERSION
	.align		4
        /*0000*/ 	.byte	0x04, 0x37
        /*0002*/ 	.short	(.L_571 - .L_570)
.L_570:
        /*0004*/ 	.word	0x00000082


	//----- nvinfo : EIATTR_KPARAM_INFO
	.align		4
.L_571:
        /*0008*/ 	.byte	0x04, 0x17
        /*000a*/ 	.short	(.L_573 - .L_572)
.L_572:
        /*000c*/ 	.word	0x00000000
        /*0010*/ 	.short	0x000b
        /*0012*/ 	.short	0x0058
        /*0014*/ 	.byte	0x00, 0xf0, 0x21, 0x00


	//----- nvinfo : EIATTR_KPARAM_INFO
	.align		4
.L_573:
        /*0018*/ 	.byte	0x04, 0x17
        /*001a*/ 	.short	(.L_575 - .L_574)
.L_574:
        /*001c*/ 	.word	0x00000000
        /*0020*/ 	.short	0x000a
        /*0022*/ 	.short	0x0050
        /*0024*/ 	.byte	0x00, 0xf0, 0x21, 0x00


	//----- nvinfo : EIATTR_KPARAM_INFO
	.align		4
.L_575:
        /*0028*/ 	.byte	0x04, 0x17
        /*002a*/ 	.short	(.L_577 - .L_576)
.L_576:
        /*002c*/ 	.word	0x00000000
        /*0030*/ 	.short	0x0009
        /*0032*/ 	.short	0x0048
        /*0034*/ 	.byte	0x00, 0xf0, 0x21, 0x00


	//----- nvinfo : EIATTR_KPARAM_INFO
	.align		4
.L_577:
        /*0038*/ 	.byte	0x04, 0x17
        /*003a*/ 	.short	(.L_579 - .L_578)
.L_578:
        /*003c*/ 	.word	0x00000000
        /*0040*/ 	.short	0x0008
        /*0042*/ 	.short	0x0040
        /*0044*/ 	.byte	0x00, 0xf0, 0x11, 0x00


	//----- nvinfo : EIATTR_KPARAM_INFO
	.align		4
.L_579:
        /*0048*/ 	.byte	0x04, 0x17
        /*004a*/ 	.short	(.L_581 - .L_580)
.L_580:
        /*004c*/ 	.word	0x00000000
        /*0050*/ 	.short	0x0007
        /*0052*/ 	.short	0x0038
        /*0054*/ 	.byte	0x00, 0xf0, 0x21, 0x00


	//----- nvinfo : EIATTR_KPARAM_INFO
	.align		4
.L_581:
        /*0058*/ 	.byte	0x04, 0x17
        /*005a*/ 	.short	(.L_583 - .L_582)
.L_582:
        /*005c*/ 	.word	0x00000000
        /*0060*/ 	.short	0x0006
        /*0062*/ 	.short	0x0030
        /*0064*/ 	.byte	0x00, 0xf0, 0x21, 0x00


	//----- nvinfo : EIATTR_KPARAM_INFO
	.align		4
.L_583:
        /*0068*/ 	.byte	0x04, 0x17
        /*006a*/ 	.short	(.L_585 - .L_584)
.L_584:
        /*006c*/ 	.word	0x00000000
        /*0070*/ 	.short	0x0005
        /*0072*/ 	.short	0x0028
        /*0074*/ 	.byte	0x00, 0xf0, 0x21, 0x00


	//----- nvinfo : EIATTR_KPARAM_INFO
	.align		4
.L_585:
        /*0078*/ 	.byte	0x04, 0x17
        /*007a*/ 	.short	(.L_587 - .L_586)
.L_586:
        /*007c*/ 	.word	0x00000000
        /*0080*/ 	.short	0x0004
        /*0082*/ 	.short	0x0020
        /*0084*/ 	.byte	0x00, 0xf0, 0x21, 0x00


	//----- nvinfo : EIATTR_KPARAM_INFO
	.align		4
.L_587:
        /*0088*/ 	.byte	0x04, 0x17
        /*008a*/ 	.short	(.L_589 - .L_588)
.L_588:
        /*008c*/ 	.word	0x00000000
        /*0090*/ 	.short	0x0003
        /*0092*/ 	.short	0x0018
        /*0094*/ 	.byte	0x00, 0xf0, 0x21, 0x00


	//----- nvinfo : EIATTR_KPARAM_INFO
	.align		4
.L_589:
        /*0098*/ 	.byte	0x04, 0x17
        /*009a*/ 	.short	(.L_591 - .L_590)
.L_590:
        /*009c*/ 	.word	0x00000000
        /*00a0*/ 	.short	0x0002
        /*00a2*/ 	.short	0x0010
        /*00a4*/ 	.byte	0x00, 0xf0, 0x21, 0x00


	//----- nvinfo : EIATTR_KPARAM_INFO
	.align		4
.L_591:
        /*00a8*/ 	.byte	0x04, 0x17
        /*00aa*/ 	.short	(.L_593 - .L_592)
.L_592:
        /*00ac*/ 	.word	0x00000000
        /*00b0*/ 	.short	0x0001
        /*00b2*/ 	.short	0x0008
        /*00b4*/ 	.byte	0x00, 0xf0, 0x21, 0x00


	//----- nvinfo : EIATTR_KPARAM_INFO
	.align		4
.L_593:
        /*00b8*/ 	.byte	0x04, 0x17
        /*00ba*/ 	.short	(.L_595 - .L_594)
.L_594:
        /*00bc*/ 	.word	0x00000000
        /*00c0*/ 	.short	0x0000
        /*00c2*/ 	.short	0x0000
        /*00c4*/ 	.byte	0x00, 0xf0, 0x21, 0x00


	//----- nvinfo : EIATTR_SPARSE_MMA_MASK
	.align		4
.L_595:
        /*00c8*/ 	.byte	0x03, 0x50
        /*00ca*/ 	.short	0x0000


	//----- nvinfo : EIATTR_MAXREG_COUNT
	.align		4
        /*00cc*/ 	.byte	0x03, 0x1b
        /*00ce*/ 	.short	0x00a8


	//----- nvinfo : EIATTR_NUM_BARRIERS
	.align		4
        /*00d0*/ 	.byte	0x02, 0x4c
        /*00d2*/ 	.byte	0x01
	.zero		1


	//----- nvinfo : EIATTR_ANNOTATIONS
	.align		4
        /*00d4*/ 	.byte	0x04, 0x55
        /*00d6*/ 	.short	(.L_597 - .L_596)


	//   ....[0]....
.L_596:
        /* <DEDUP_REMOVED lines=39> */


	//----- nvinfo : EIATTR_MERCURY_ISA_VERSION
	.align		4
.L_597:
        /*0338*/ 	.byte	0x03, 0x5f
        /*033a*/ 	.short	0x0101


	//----- nvinfo : EIATTR_INT_WARP_WIDE_INSTR_OFFSETS
	.align		4
        /*033c*/ 	.byte	0x04, 0x31
        /*033e*/ 	.short	(.L_599 - .L_598)


	//   ....[0]....
.L_598:
        /*0340*/ 	.word	0x000051c0


	//----- nvinfo : EIATTR_COOP_GROUP_MASK_REGIDS
	.align		4
.L_599:
        /*0344*/ 	.byte	0x04, 0x29
        /*0346*/ 	.short	(.L_601 - .L_600)


	//   ....[0]....
.L_600:
        /*0348*/ 	.word	0xffffffff


	//   ....[1]....
        /*034c*/ 	.word	0xffffffff


	//   ....[2]....
        /*0350*/ 	.word	0xffffffff


	//   ....[3]....
        /*0354*/ 	.word	0xffffffff


	//   ....[4]....
        /*0358*/ 	.word	0xffffffff


	//   ....[5]....
        /*035c*/ 	.word	0xffffffff


	//   ....[6]....
        /*0360*/ 	.word	0xffffffff


	//   ....[7]....
        /*0364*/ 	.word	0xffffffff


	//   ....[8]....
        /*0368*/ 	.word	0xffffffff


	//   ....[9]....
        /*036c*/ 	.word	0xffffffff


	//   ....[10]....
        /*0370*/ 	.word	0xffffffff


	//   ....[11]....
        /*0374*/ 	.word	0xffffffff


	//   ....[12]....
        /*0378*/ 	.word	0x05000020


	//   ....[13]....
        /*037c*/ 	.word	0x0500001f


	//   ....[14]....
        /*0380*/ 	.word	0x05000021


	//   ....[15]....
        /*0384*/ 	.word	0x05000022


	//   ....[16]....
        /*0388*/ 	.word	0x05000024


	//   ....[17]....
        /*038c*/ 	.word	0x05000023


	//   ....[18]....
        /*0390*/ 	.word	0x05000025


	//   ....[19]....
        /*0394*/ 	.word	0x0500001a


	//   ....[20]....
        /*0398*/ 	.word	0x05000024


	//   ....[21]....
        /*039c*/ 	.word	0x05000023


	//   ....[22]....
        /*03a0*/ 	.word	0x05000025


	//   ....[23]....
        /*03a4*/ 	.word	0x0500002a


	//   ....[24]....
        /*03a8*/ 	.word	0x0500002c


	//   ....[25]....
        /*03ac*/ 	.word	0x05000029


	//   ....[26]....
        /*03b0*/ 	.word	0x0500002b


	//   ....[27]....
        /*03b4*/ 	.word	0x0500001e


	//   ....[28]....
        /*03b8*/ 	.word	0x05000024


	//   ....[29]....
        /*03bc*/ 	.word	0x05000023


	//   ....[30]....
        /*03c0*/ 	.word	0x05000025


	//   ....[31]....
        /*03c4*/ 	.word	0x0500002a


	//   ....[32]....
        /*03c8*/ 	.word	0x0500002c


	//   ....[33]....
        /*03cc*/ 	.word	0x05000029


	//   ....[34]....
        /*03d0*/ 	.word	0x0500002b


	//   ....[35]....
        /*03d4*/ 	.word	0x0500001e


	//   ....[36]....
        /*03d8*/ 	.word	0x0500001e


	//   ....[37]....
        /*03dc*/ 	.word	0x0500001f


	//   ....[38]....
        /*03e0*/ 	.word	0x05000032


	//   ....[39]....
        /*03e4*/ 	.word	0x05000021


	//   ....[40]....
        /*03e8*/ 	.word	0x05000020


	//   ....[41]....
        /*03ec*/ 	.word	0x05000031


	//   ....[42]....
        /*03f0*/ 	.word	0x0500001f


	//   ....[43]....
        /*03f4*/ 	.word	0x05000034


	//   ....[44]....
        /*03f8*/ 	.word	0x0500001e


	//   ....[45]....
        /*03fc*/ 	.word	0x05000031


	//   ....[46]....
        /*0400*/ 	.word	0x05000020


	//   ....[47]....
        /*0404*/ 	.word	0x05000021


	//   ....[48]....
        /*0408*/ 	.word	0x05000030


	//   ....[49]....
        /*040c*/ 	.word	0x05000033


	//   ....[50]....
        /*0410*/ 	.word	0x0500001c


	//   ....[51]....
        /*0414*/ 	.word	0x0500002d


	//   ....[52]....
        /*0418*/ 	.word	0x0500001d


	//   ....[53]....
        /*041c*/ 	.word	0x05000031


	//   ....[54]....
        /*0420*/ 	.word	0x05000030


	//   ....[55]....
        /*0424*/ 	.word	0x05000034


	//   ....[56]....
        /*0428*/ 	.word	0x0500002b


	//   ....[57]....
        /*042c*/ 	.word	0x0500002e


	//   ....[58]....
        /*0430*/ 	.word	0x05000020


	//   ....[59]....
        /*0434*/ 	.word	0x05000021


	//   ....[60]....
        /*0438*/ 	.word	0x05000022


	//   ....[61]....
        /*043c*/ 	.word	0x05000023


	//   ....[62]....
        /*0440*/ 	.word	0x05000029


	//   ....[63]....
        /*0444*/ 	.word	0x0500002b


	//   ....[64]....
        /*0448*/ 	.word	0x05000030


	//   ....[65]....
        /*044c*/ 	.word	0x0500002f


	//   ....[66]....
        /*0450*/ 	.word	0x05000022


	//   ....[67]....
        /*0454*/ 	.word	0x05000019


	//   ....[68]....
        /*0458*/ 	.word	0x05000033


	//   ....[69]....
        /*045c*/ 	.word	0x05000033


	//   ....[70]....
        /*0460*/ 	.word	0x05000033


	//   ....[71]....
        /*0464*/ 	.word	0x05000033


	//   ....[72]....
        /*0468*/ 	.word	0x05000033


	//   ....[73]....
        /*046c*/ 	.word	0x05000033


	//   ....[74]....
        /*0470*/ 	.word	0x05000033


	//   ....[75]....
        /*0474*/ 	.word	0x05000033


	//   ....[76]....
        /*0478*/ 	.word	0x05000033


	//   ....[77]....
        /*047c*/ 	.word	0x05000033


	//   ....[78]....
        /*0480*/ 	.word	0x05000033


	//   ....[79]....
        /*0484*/ 	.word	0x05000033


	//   ....[80]....
        /*0488*/ 	.word	0x05000033


	//   ....[81]....
        /*048c*/ 	.word	0x05000033


	//   ....[82]....
        /*0490*/ 	.word	0x05000033


	//   ....[83]....
        /*0494*/ 	.word	0x05000033


	//   ....[84]....
        /*0498*/ 	.word	0x05000033


	//   ....[85]....
        /*049c*/ 	.word	0x05000033


	//   ....[86]....
        /*04a0*/ 	.word	0x05000033


	//   ....[87]....
        /*04a4*/ 	.word	0x05000033


	//   ....[88]....
        /*04a8*/ 	.word	0x05000033


	//   ....[89]....
        /*04ac*/ 	.word	0x05000033


	//   ....[90]....
        /*04b0*/ 	.word	0x05000033


	//   ....[91]....
        /*04b4*/ 	.word	0x05000033


	//   ....[92]....
        /*04b8*/ 	.word	0x05000033


	//   ....[93]....
        /*04bc*/ 	.word	0x05000033


	//   ....[94]....
        /*04c0*/ 	.word	0x05000033


	//   ....[95]....
        /*04c4*/ 	.word	0x05000033


	//   ....[96]....
        /*04c8*/ 	.word	0x05000033


	//   ....[97]....
        /*04cc*/ 	.word	0x05000033


	//   ....[98]....
        /*04d0*/ 	.word	0x05000033


	//   ....[99]....
        /*04d4*/ 	.word	0x05000033


	//   ....[100]....
        /*04d8*/ 	.word	0x05000033


	//   ....[101]....
        /*04dc*/ 	.word	0x05000033


	//   ....[102]....
        /*04e0*/ 	.word	0x05000033


	//   ....[103]....
        /*04e4*/ 	.word	0x05000033


	//   ....[104]....
        /*04e8*/ 	.word	0x05000033


	//   ....[105]....
        /*04ec*/ 	.word	0x05000033


	//   ....[106]....
        /*04f0*/ 	.word	0x05000033


	//   ....[107]....
        /*04f4*/ 	.word	0x05000033


	//   ....[108]....
        /*04f8*/ 	.word	0x05000033


	//   ....[109]....
        /*04fc*/ 	.word	0x05000033


	//   ....[110]....
        /*0500*/ 	.word	0x05000033


	//   ....[111]....
        /*0504*/ 	.word	0x05000033


	//   ....[112]....
        /*0508*/ 	.word	0x05000033


	//   ....[113]....
        /*050c*/ 	.word	0x05000033


	//   ....[114]....
        /*0510*/ 	.word	0x05000033


	//   ....[115]....
        /*0514*/ 	.word	0x05000033


	//   ....[116]....
        /*0518*/ 	.word	0x05000033


	//   ....[117]....
        /*051c*/ 	.word	0x05000033


	//   ....[118]....
        /*0520*/ 	.word	0x05000033


	//   ....[119]....
        /*0524*/ 	.word	0x05000033


	//   ....[120]....
        /*0528*/ 	.word	0x05000033


	//   ....[121]....
        /*052c*/ 	.word	0x05000033


	//   ....[122]....
        /*0530*/ 	.word	0x05000033


	//   ....[123]....
        /*0534*/ 	.word	0x05000033


	//----- nvinfo : EIATTR_COOP_GROUP_INSTR_OFFSETS
	.align		4
.L_601:
        /*0538*/ 	.byte	0x04, 0x28
        /*053a*/ 	.short	(.L_603 - .L_602)


	//   ....[0]....
.L_602:
        /*053c*/ 	.word	0x00004720


	//   ....[1]....
        /*0540*/ 	.word	0x000047a0


	//   ....[2]....
        /*0544*/ 	.word	0x000047f0


	//   ....[3]....
        /*0548*/ 	.word	0x00004880


	//   ....[4]....
        /*054c*/ 	.word	0x000053e0


	//   ....[5]....
        /*0550*/ 	.word	0x00005400


	//   ....[6]....
        /*0554*/ 	.word	0x00005420


	//   ....[7]....
        /*0558*/ 	.word	0x00005440


	//   ....[8]....
        /*055c*/ 	.word	0x00005460


	//   ....[9]....
        /*0560*/ 	.word	0x00005480


	//   ....[10]....
        /*0564*/ 	.word	0x000054a0


	//   ....[11]....
        /*0568*/ 	.word	0x000054c0


	//   ....[12]....
        /*056c*/ 	.word	0x00008360


	//   ....[13]....
        /*0570*/ 	.word	0x00008390


	//   ....[14]....
        /*0574*/ 	.word	0x000083d0


	//   ....[15]....
        /*0578*/ 	.word	0x000083f0


	//   ....[16]....
        /*057c*/ 	.word	0x00008420


	//   ....[17]....
        /*0580*/ 	.word	0x00008430


	//   ....[18]....
        /*0584*/ 	.word	0x00008460


	//   ....[19]....
        /*0588*/ 	.word	0x00008470


	//   ....[20]....
        /*058c*/ 	.word	0x00008610


	//   ....[21]....
        /*0590*/ 	.word	0x00008640


	//   ....[22]....
        /*0594*/ 	.word	0x00008680


	//   ....[23]....
        /*0598*/ 	.word	0x000086a0


	//   ....[24]....
        /*059c*/ 	.word	0x000086d0


	//   ....[25]....
        /*05a0*/ 	.word	0x000086e0


	//   ....[26]....
        /*05a4*/ 	.word	0x00008710


	//   ....[27]....
        /*05a8*/ 	.word	0x00008720


	//   ....[28]....
        /*05ac*/ 	.word	0x00008870


	//   ....[29]....
        /*05b0*/ 	.word	0x000088a0


	//   ....[30]....
        /*05b4*/ 	.word	0x000088e0


	//   ....[31]....
        /*05b8*/ 	.word	0x00008900


	//   ....[32]....
        /*05bc*/ 	.word	0x00008930


	//   ....[33]....
        /*05c0*/ 	.word	0x00008940


	//   ....[34]....
        /*05c4*/ 	.word	0x00008970


	//   ....[35]....
        /*05c8*/ 	.word	0x00008980


	//   ....[36]....
        /*05cc*/ 	.word	0x00008ca0


	//   ....[37]....
        /*05d0*/ 	.word	0x00008cd0


	//   ....[38]....
        /*05d4*/ 	.word	0x00008d00


	//   ....[39]....
        /*05d8*/ 	.word	0x00008d50


	//   ....[40]....
        /*05dc*/ 	.word	0x00008d70


	//   ....[41]....
        /*05e0*/ 	.word	0x00008da0


	//   ....[42]....
        /*05e4*/ 	.word	0x00008dc0


	//   ....[43]....
        /*05e8*/ 	.word	0x00008de0


	//   ....[44]....
        /*05ec*/ 	.word	0x00008e00


	//   ....[45]....
        /*05f0*/ 	.word	0x00008e20


	//   ....[46]....
        /*05f4*/ 	.word	0x00008e40


	//   ....[47]....
        /*05f8*/ 	.word	0x00008e60


	//   ....[48]....
        /*05fc*/ 	.word	0x00008e80


	//   ....[49]....
        /*0600*/ 	.word	0x00008eb0


	//   ....[50]....
        /*0604*/ 	.word	0x00008ef0


	//   ....[51]....
        /*0608*/ 	.word	0x00008f10


	//   ....[52]....
        /*060c*/ 	.word	0x00008f30


	//   ....[53]....
        /*0610*/ 	.word	0x00008f50


	//   ....[54]....
        /*0614*/ 	.word	0x00008f80


	//   ....[55]....
        /*0618*/ 	.word	0x00008fb0


	//   ....[56]....
        /*061c*/ 	.word	0x00008fd0


	//   ....[57]....
        /*0620*/ 	.word	0x00008ff0


	//   ....[58]....
        /*0624*/ 	.word	0x00009010


	//   ....[59]....
        /*0628*/ 	.word	0x00009040


	//   ....[60]....
        /*062c*/ 	.word	0x00009090


	//   ....[61]....
        /*0630*/ 	.word	0x000090c0


	//   ....[62]....
        /*0634*/ 	.word	0x000090f0


	//   ....[63]....
        /*0638*/ 	.word	0x00009120


	//   ....[64]....
        /*063c*/ 	.word	0x00009150


	//   ....[65]....
        /*0640*/ 	.word	0x00009180


	//   ....[66]....
        /*0644*/ 	.word	0x000092b0


	//   ....[67]....
        /*0648*/ 	.word	0x00009300


	//   ....[68]....
        /*064c*/ 	.word	0x00009430


	//   ....[69]....
        /*0650*/ 	.word	0x00009480


	//   ....[70]....
        /*0654*/ 	.word	0x000094f0


	//   ....[71]....
        /*0658*/ 	.word	0x00009550


	//   ....[72]....
        /*065c*/ 	.word	0x000095c0


	//   ....[73]....
        /*0660*/ 	.word	0x00009620


	//   ....[74]....
        /*0664*/ 	.word	0x00009690


	//   ....[75]....
        /*0668*/ 	.word	0x000096f0


	//   ....[76]....
        /*066c*/ 	.word	0x000097a0


	//   ....[77]....
        /*0670*/ 	.word	0x00009830


	//   ....[78]....
        /*0674*/ 	.word	0x000098a0


	//   ....[79]....
        /*0678*/ 	.word	0x00009900


	//   ....[80]....
        /*067c*/ 	.word	0x00009970


	//   ....[81]....
        /*0680*/ 	.word	0x000099d0


	//   ....[82]....
        /*0684*/ 	.word	0x00009a40


	//   ....[83]....
        /*0688*/ 	.word	0x00009aa0


	//   ....[84]....
        /*068c*/ 	.word	0x00009b50


	//   ....[85]....
        /*0690*/ 	.word	0x00009be0


	//   ....[86]....
        /*0694*/ 	.word	0x00009c50


	//   ....[87]....
        /*0698*/ 	.word	0x00009cb0


	//   ....[88]....
        /*069c*/ 	.word	0x00009d20


	//   ....[89]....
        /*06a0*/ 	.word	0x00009d80


	//   ....[90]....
        /*06a4*/ 	.word	0x00009df0


	//   ....[91]....
        /*06a8*/ 	.word	0x00009e50


	//   ....[92]....
        /*06ac*/ 	.word	0x00009f00


	//   ....[93]....
        /*06b0*/ 	.word	0x00009fc0


	//   ....[94]....
        /*06b4*/ 	.word	0x0000a0f0


	//   ....[95]....
        /*06b8*/ 	.word	0x0000a180


	//   ....[96]....
        /*06bc*/ 	.word	0x0000a220


	//   ....[97]....
        /*06c0*/ 	.word	0x0000a280


	//   ....[98]....
        /*06c4*/ 	.word	0x0000a300


	//   ....[99]....
        /*06c8*/ 	.word	0x0000a3d0


	//   ....[100]....
        /*06cc*/ 	.word	0x0000a450


	//   ....[101]....
        /*06d0*/ 	.word	0x0000a4f0


	//   ....[102]....
        /*06d4*/ 	.word	0x0000a5b0


	//   ....[103]....
        /*06d8*/ 	.word	0x0000a610


	//   ....[104]....
        /*06dc*/ 	.word	0x0000a680


	//   ....[105]....
        /*06e0*/ 	.word	0x0000a6e0


	//   ....[106]....
        /*06e4*/ 	.word	0x0000a750


	//   ....[107]....
        /*06e8*/ 	.word	0x0000a7b0


	//   ....[108]....
        /*06ec*/ 	.word	0x0000a830


	//   ....[109]....
        /*06f0*/ 	.word	0x0000a8b0


	//   ....[110]....
        /*06f4*/ 	.word	0x0000a920


	//   ....[111]....
        /*06f8*/ 	.word	0x0000a980


	//   ....[112]....
        /*06fc*/ 	.word	0x0000a9f0


	//   ....[113]....
        /*0700*/ 	.word	0x0000aa50


	//   ....[114]....
        /*0704*/ 	.word	0x0000aac0


	//   ....[115]....
        /*0708*/ 	.word	0x0000ab20


	//   ....[116]....
        /*070c*/ 	.word	0x0000ab80


	//   ....[117]....
        /*0710*/ 	.word	0x0000abf0


	//   ....[118]....
        /*0714*/ 	.word	0x0000ac60


	//   ....[119]....
        /*0718*/ 	.word	0x0000acc0


	//   ....[120]....
        /*071c*/ 	.word	0x0000ad30


	//   ....[121]....
        /*0720*/ 	.word	0x0000ad90


	//   ....[122]....
        /*0724*/ 	.word	0x0000ae50


	//   ....[123]....
        /*0728*/ 	.word	0x0000aee0


	//----- nvinfo : EIATTR_EXIT_INSTR_OFFSETS
	.align		4
.L_603:
        /*072c*/ 	.byte	0x04, 0x1c
        /*072e*/ 	.short	(.L_605 - .L_604)


	//   ....[0]....
.L_604:
        /*0730*/ 	.word	0x00007320


	//   ....[1]....
        /*0734*/ 	.word	0x000093d0


	//----- nvinfo : EIATTR_MAX_THREADS
	.align		4
.L_605:
        /*0738*/ 	.byte	0x04, 0x05
        /*073a*/ 	.short	(.L_607 - .L_606)
.L_606:
        /*073c*/ 	.word	0x00000140
        /*0740*/ 	.word	0x00000001
        /*0744*/ 	.word	0x00000001


	//----- nvinfo : EIATTR_CRS_STACK_SIZE
	.align		4
.L_607:
        /*0748*/ 	.byte	0x04, 0x1e
        /*074a*/ 	.short	(.L_609 - .L_608)
.L_608:
        /*074c*/ 	.word	0x00000000


	//----- nvinfo : EIATTR_CBANK_PARAM_SIZE
	.align		4
.L_609:
        /*0750*/ 	.byte	0x03, 0x19
        /*0752*/ 	.short	0x0060


	//----- nvinfo : EIATTR_PARAM_CBANK
	.align		4
        /*0754*/ 	.byte	0x04, 0x0a
        /*0756*/ 	.short	(.L_611 - .L_610)
	.align		4
.L_610:
        /*0758*/ 	.word	index@(.nv.constant0._ZN13group_norm_v218gn_bwd_cuda_kernelI13__nv_bfloat16Li320ELi1ELi32ELi20ELi1024ELb0ELb1ELi64ELi320ELi320ELi4ELb1ELi8ELb0ELb0ELNS_15WgradSyncMethodE3ENS_16CompileConditionILi900EEEEEvPT_S6_S6_PKS5_S8_S8_S8_PKfflPfPj)
        /*075c*/ 	.short	0x0210
        /*075e*/ 	.short	0x0060


	//----- nvinfo : EIATTR_SW_WAR
	.align		4
.L_611:
        /*0760*/ 	.byte	0x04, 0x36
        /*0762*/ 	.short	(.L_613 - .L_612)
.L_612:
        /*0764*/ 	.word	0x00000008
.L_613:


//--------------------- .nv.info._ZN13group_norm_v218gn_bwd_cuda_kernelI13__nv_bfloat16Li320ELi2ELi32ELi20ELi1024ELb0ELb1ELi32ELi320ELi320ELi4ELb1ELi8ELb0ELb0ELNS_15WgradSyncMethodE3ENS_16CompileConditionILi900EEEEEvPT_S6_S6_PKS5_S8_S8_S8_PKfflPfPj --------------------------
	.section	.nv.info._ZN13group_norm_v218gn_bwd_cuda_kernelI13__nv_bfloat16Li320ELi2ELi32ELi20ELi1024ELb0ELb1ELi32ELi320ELi320ELi4ELb1ELi8ELb0ELb0ELNS_15WgradSyncMethodE3ENS_16CompileConditionILi900EEEEEvPT_S6_S6_PKS5_S8_S8_S8_PKfflPfPj,"",@"SHT_CUDA_INFO"
	.sectionflags	@""
	.align	4


	//----- nvinfo : EIATTR_CUDA_API_VERSION
	.align		4
        /*0000*/ 	.byte	0x04, 0x37
        /*0002*/ 	.short	(.L_615 - .L_614)
.L_614:
        /*0004*/ 	.word	0x00000082


	//----- nvinfo : EIATTR_KPARAM_INFO
	.align		4
.L_615:
        /*0008*/ 	.byte	0x04, 0x17
        /*000a*/ 	.short	(.L_617 - .L_616)
.L_616:
        /*000c*/ 	.word	0x00000000
        /*0010*/ 	.short	0x000b
        /*0012*/ 	.short	0x0058
        /*0014*/ 	.byte	0x00, 0xf0, 0x21, 0x00


	//----- nvinfo : EIATTR_KPARAM_INFO
	.align		4
.L_617:
        /*0018*/ 	.byte	0x04, 0x17
        /*001a*/ 	.short	(.L_619 - .L_618)
.L_618:
        /*001c*/ 	.word	0x00000000
        /*0020*/ 	.short	0x000a
        /*0022*/ 	.short	0x0050
        /*0024*/ 	.byte	0x00, 0xf0, 0x21, 0x00


	//----- nvinfo : EIATTR_KPARAM_INFO
	.align		4
.L_619:
        /*0028*/ 	.byte	0x04, 0x17
        /*002a*/ 	.short	(.L_621 - .L_620)
.L_620:
        /*002c*/ 	.word	0x00000000
        /*0030*/ 	.short	0x0009
        /*0032*/ 	.short	0x0048
        /*0034*/ 	.byte	0x00, 0xf0, 0x21, 0x00


	//----- nvinfo : EIATTR_KPARAM_INFO
	.align		4
.L_621:
        /*0038*/ 	.byte	0x04, 0x17
        /*003a*/ 	.short	(.L_623 - .L_622)
.L_622:
        /*003c*/ 	.word	0x00000000
        /*0040*/ 	.short	0x0008
        /*0042*/ 	.short	0x0040
        /*0044*/ 	.byte	0x00, 0xf0, 0x11, 0x00


	//----- nvinfo : EIATTR_KPARAM_INFO
	.align		4
.L_623:
        /*0048*/ 	.byte	0x04, 0x17
        /*004a*/ 	.short	(.L_625 - .L_624)
.L_624:
        /*004c*/ 	.word	0x00000000
        /*0050*/ 	.short	0x0007
        /*0052*/ 	.short	0x0038
        /*0054*/ 	.byte	0x00, 0xf0, 0x21, 0x00


	//----- nvinfo : EIATTR_KPARAM_INFO
	.align		4
.L_625:
        /*0058*/ 	.byte	0x04, 0x17
        /*005a*/ 	.short	(.L_627 - .L_626)
.L_626:
        /*005c*/ 	.word	0x00000000
        /*0060*/ 	.short	0x0006
        /*0062*/ 	.short	0x0030
        /*0064*/ 	.byte	0x00, 0xf0, 0x21, 0x00


	//----- nvinfo : EIATTR_KPARAM_INFO
	.align		4
.L_627:
        /*0068*/ 	.byte	0x04, 0x17
        /*006a*/ 	.short	(.L_629 - .L_628)
.L_628:
        /*006c*/ 	.word	0x00000000
        /*0070*/ 	.short	0x0005
        /*0072*/ 	.short	0x0028
        /*0074*/ 	.byte	0x00, 0xf0, 0x21, 0x00


	//----- nvinfo : EIATTR_KPARAM_INFO
	.align		4
.L_629:
        /*0078*/ 	.byte	0x04, 0x17
        /*007a*/ 	.short	(.L_631 - .L_630)
.L_630:
        /*007c*/ 	.word	0x00000000
        /*0080*/ 	.short	0x0004
        /*0082*/ 	.short	0x0020
        /*0084*/ 	.byte	0x00, 0xf0, 0x21, 0x00


	//----- nvinfo : EIATTR_KPARAM_INFO
	.align		4
.L_631:
        /*0088*/ 	.byte	0x04, 0x17
        /*008a*/ 	.short	(.L_633 - .L_632)
.L_632:
        /*008c*/ 	.word	0x00000000
        /*0090*/ 	.short	0x0003
        /*0092*/ 	.short	0x0018
        /*0094*/ 	.byte	0x00, 0xf0, 0x21, 0x00


	//----- nvinfo : EIATTR_KPARAM_INFO
	.align		4
.L_633:
        /*0098*/ 	.byte	0x04, 0x17
        /*009a*/ 	.short	(.L_635 - .L_634)
.L_634:
        /*009c*/ 	.word	0x00000000
        /*00a0*/ 	.short	0x0002
        /*00a2*/ 	.short	0x0010
        /*00a4*/ 	.byte	0x00, 0xf0, 0x21, 0x00


	//----- nvinfo : EIATTR_KPARAM_INFO
	.align		4
.L_635:
        /*00a8*/ 	.byte	0x04, 0x17
        /*00aa*/ 	.short	(.L_637 - .L_636)
.L_636:
        /*00ac*/ 	.word	0x00000000
        /*00b0*/ 	.short	0x0001
        /*00b2*/ 	.short	0x0008
        /*00b4*/ 	.byte	0x00, 0xf0, 0x21, 0x00


	//----- nvinfo : EIATTR_KPARAM_INFO
	.align		4
.L_637:
        /*00b8*/ 	.byte	0x04, 0x17
        /*00ba*/ 	.short	(.L_639 - .L_638)
.L_638:
        /*00bc*/ 	.word	0x00000000
        /*00c0*/ 	.short	0x0000
        /*00c2*/ 	.short	0x0000
        /*00c4*/ 	.byte	0x00, 0xf0, 0x21, 0x00


	//----- nvinfo : EIATTR_SPARSE_MMA_MASK
	.align		4
.L_639:
        /*00c8*/ 	.byte	0x03, 0x50
        /*00ca*/ 	.short	0x0000


	//----- nvinfo : EIATTR_MAXREG_COUNT
	.align		4
        /*00cc*/ 	.byte	0x03, 0x1b
        /*00ce*/ 	.short	0x0060


	//----- nvinfo : EIATTR_NUM_BARRIERS
	.align		4
        /*00d0*/ 	.byte	0x02, 0x4c
        /*00d2*/ 	.byte	0x01
	.zero		1


	//----- nvinfo : EIATTR_ANNOTATIONS
	.align		4
        /*00d4*/ 	.byte	0x04, 0x55
        /*00d6*/ 	.short	(.L_641 - .L_640)


	//   ....[0]....
.L_640:
        /* <DEDUP_REMOVED lines=22> */


	//----- nvinfo : EIATTR_MERCURY_ISA_VERSION
	.align		4
.L_641:
        /*0228*/ 	.byte	0x03, 0x5f
        /*022a*/ 	.short	0x0101


	//----- nvinfo : EIATTR_COOP_GROUP_MASK_REGIDS
	.align		4
        /*022c*/ 	.byte	0x04, 0x29
        /*022e*/ 	.short	(.L_643 - .L_642)


	//   ....[0]....
.L_642:
        /*0230*/ 	.word	0xffffffff


	//   ....[1]....
        /*0234*/ 	.word	0xffffffff


	//   ....[2]....
        /*0238*/ 	.word	0xffffffff


	//   ....[3]....
        /*023c*/ 	.word	0xffffffff


	//   ....[4]....
        /*0240*/ 	.word	0xffffffff


	//   ....[5]....
        /*0244*/ 	.word	0xffffffff


	//   ....[6]....
        /*0248*/ 	.word	0xffffffff


	//   ....[7]....
        /*024c*/ 	.word	0xffffffff


	//   ....[8]....
        /*0250*/ 	.word	0xffffffff


	//   ....[9]....
        /*0254*/ 	.word	0xffffffff


	//   ....[10]....
        /*0258*/ 	.word	0xffffffff


	//   ....[11]....
        /*025c*/ 	.word	0xffffffff


	//   ....[12]....
        /*0260*/ 	.word	0x0500000f


	//   ....[13]....
        /*0264*/ 	.word	0x05000016


	//   ....[14]....
        /*0268*/ 	.word	0x05000018


	//   ....[15]....
        /*026c*/ 	.word	0x05000011


	//   ....[16]....
        /*0270*/ 	.word	0x0500001d


	//   ....[17]....
        /*0274*/ 	.word	0x05000012


	//   ....[18]....
        /*0278*/ 	.word	0x05000016


	//   ....[19]....
        /*027c*/ 	.word	0x05000017


	//   ....[20]....
        /*0280*/ 	.word	0x05000016


	//   ....[21]....
        /*0284*/ 	.word	0x0500000f


	//   ....[22]....
        /*0288*/ 	.word	0x05000011


	//   ....[23]....
        /*028c*/ 	.word	0x05000018


	//   ....[24]....
        /*0290*/ 	.word	0x05000022


	//   ....[25]....
        /*0294*/ 	.word	0x05000021


	//   ....[26]....
        /*0298*/ 	.word	0x0500000f


	//   ....[27]....
        /*029c*/ 	.word	0x05000016


	//   ....[28]....
        /*02a0*/ 	.word	0x05000016


	//   ....[29]....
        /*02a4*/ 	.word	0x0500000f


	//   ....[30]....
        /*02a8*/ 	.word	0x05000011


	//   ....[31]....
        /*02ac*/ 	.word	0x05000018


	//   ....[32]....
        /*02b0*/ 	.word	0x05000022


	//   ....[33]....
        /*02b4*/ 	.word	0x05000021


	//   ....[34]....
        /*02b8*/ 	.word	0x0500000f


	//   ....[35]....
        /*02bc*/ 	.word	0x05000016


	//   ....[36]....
        /*02c0*/ 	.word	0x0500000f


	//   ....[37]....
        /*02c4*/ 	.word	0x05000016


	//   ....[38]....
        /*02c8*/ 	.word	0x05000022


	//   ....[39]....
        /*02cc*/ 	.word	0x05000018


	//   ....[40]....
        /*02d0*/ 	.word	0x0500001c


	//   ....[41]....
        /*02d4*/ 	.word	0x0500002e


	//   ....[42]....
        /*02d8*/ 	.word	0x05000024


	//   ....[43]....
        /*02dc*/ 	.word	0x05000017


	//   ....[44]....
        /*02e0*/ 	.word	0x05000016


	//   ....[45]....
        /*02e4*/ 	.word	0x0500001b


	//   ....[46]....
        /*02e8*/ 	.word	0x0500000f


	//   ....[47]....
        /*02ec*/ 	.word	0x05000011


	//   ....[48]....
        /*02f0*/ 	.word	0x05000029


	//   ....[49]....
        /*02f4*/ 	.word	0x05000023


	//   ....[50]....
        /*02f8*/ 	.word	0x0500002c


	//   ....[51]....
        /*02fc*/ 	.word	0x05000012


	//   ....[52]....
        /*0300*/ 	.word	0x05000022


	//   ....[53]....
        /*0304*/ 	.word	0x05000025


	//   ....[54]....
        /*0308*/ 	.word	0x05000014


	//   ....[55]....
        /*030c*/ 	.word	0x05000020


	//   ....[56]....
        /*0310*/ 	.word	0x0500001e


	//   ....[57]....
        /*0314*/ 	.word	0x0500001c


	//   ....[58]....
        /*0318*/ 	.word	0x05000027


	//   ....[59]....
        /*031c*/ 	.word	0x0500001b


	//   ....[60]....
        /*0320*/ 	.word	0x05000023


	//   ....[61]....
        /*0324*/ 	.word	0x05000024


	//   ....[62]....
        /*0328*/ 	.word	0x0500002a


	//   ....[63]....
        /*032c*/ 	.word	0x0500002b


	//   ....[64]....
        /*0330*/ 	.word	0x05000031


	//   ....[65]....
        /*0334*/ 	.word	0x05000033


	//   ....[66]....
        /*0338*/ 	.word	0x05000021


	//   ....[67]....
        /*033c*/ 	.word	0x05000011


	//   ....[68]....
        /*0340*/ 	.word	0x0500000f


	//   ....[69]....
        /*0344*/ 	.word	0x0500000f


	//   ....[70]....
        /*0348*/ 	.word	0x0500000f


	//   ....[71]....
        /*034c*/ 	.word	0x0500000f


	//   ....[72]....
        /*0350*/ 	.word	0x0500000f


	//   ....[73]....
        /*0354*/ 	.word	0x0500000f


	//   ....[74]....
        /*0358*/ 	.word	0x0500000f


	//   ....[75]....
        /*035c*/ 	.word	0x0500000f


	//   ....[76]....
        /*0360*/ 	.word	0x0500000f


	//   ....[77]....
        /*0364*/ 	.word	0x0500000f


	//   ....[78]....
        /*0368*/ 	.word	0x0500000f


	//   ....[79]....
        /*036c*/ 	.word	0x0500000f


	//   ....[80]....
        /*0370*/ 	.word	0x0500000f


	//   ....[81]....
        /*0374*/ 	.word	0x0500000f


	//   ....[82]....
        /*0378*/ 	.word	0x0500000f


	//   ....[83]....
        /*037c*/ 	.word	0x0500000f


	//   ....[84]....
        /*0380*/ 	.word	0x0500000f


	//   ....[85]....
        /*0384*/ 	.word	0x0500000f


	//   ....[86]....
        /*0388*/ 	.word	0x0500000f


	//   ....[87]....
        /*038c*/ 	.word	0x0500000f


	//   ....[88]....
        /*0390*/ 	.word	0x0500000f


	//   ....[89]....
        /*0394*/ 	.word	0x0500000f


	//   ....[90]....
        /*0398*/ 	.word	0x0500000f


	//   ....[91]....
        /*039c*/ 	.word	0x0500000f


	//   ....[92]....
        /*03a0*/ 	.word	0x0500000f


	//   ....[93]....
        /*03a4*/ 	.word	0x0500000f


	//   ....[94]....
        /*03a8*/ 	.word	0x0500000f


	//   ....[95]....
        /*03ac*/ 	.word	0x0500000f


	//   ....[96]....
        /*03b0*/ 	.word	0x0500000f


	//   ....[97]....
        /*03b4*/ 	.word	0x0500000f


	//   ....[98]....
        /*03b8*/ 	.word	0x0500000f


	//   ....[99]....
        /*03bc*/ 	.word	0x0500000f


	//   ....[100]....
        /*03c0*/ 	.word	0x0500000f


	//   ....[101]....
        /*03c4*/ 	.word	0x0500000f


	//   ....[102]....
        /*03c8*/ 	.word	0x0500000f


	//   ....[103]....
        /*03cc*/ 	.word	0x0500000f


	//   ....[104]....
        /*03d0*/ 	.word	0x0500000f


	//   ....[105]....
        /*03d4*/ 	.word	0x0500000f


	//   ....[106]....
        /*03d8*/ 	.word	0x0500000f


	//   ....[107]....
        /*03dc*/ 	.word	0x0500000f


	//   ....[108]....
        /*03e0*/ 	.word	0x0500000f


	//   ....[109]....
        /*03e4*/ 	.word	0x0500000f


	//   ....[110]....
        /*03e8*/ 	.word	0x0500000f


	//   ....[111]....
        /*03ec*/ 	.word	0x0500000f


	//   ....[112]....
        /*03f0*/ 	.word	0x0500000f


	//   ....[113]....
        /*03f4*/ 	.word	0x0500000f


	//   ....[114]....
        /*03f8*/ 	.word	0x0500000f


	//   ....[115]....
        /*03fc*/ 	.word	0x0500000f


	//   ....[116]....
        /*0400*/ 	.word	0x0500000f


	//   ....[117]....
        /*0404*/ 	.word	0x0500000f


	//   ....[118]....
        /*0408*/ 	.word	0x0500000f


	//   ....[119]....
        /*040c*/ 	.word	0x0500000f


	//   ....[120]....
        /*0410*/ 	.word	0x0500000f


	//   ....[121]....
        /*0414*/ 	.word	0x0500000f


	//   ....[122]....
        /*0418*/ 	.word	0x0500000f


	//   ....[123]....
        /*041c*/ 	.word	0x0500000f


	//----- nvinfo : EIATTR_COOP_GROUP_INSTR_OFFSETS
	.align		4
.L_643:
        /*0420*/ 	.byte	0x04, 0x28
        /*0422*/ 	.short	(.L_645 - .L_644)


	//   ....[0]....
.L_644:
        /*0424*/ 	.word	0x00002a50


	//   ....[1]....
        /*0428*/ 	.word	0x00002a60


	//   ....[2]....
        /*042c*/ 	.word	0x00002aa0


	//   ....[3]....
        /*0430*/ 	.word	0x00002ab0


	//   ....[4]....
        /*0434*/ 	.word	0x00003540


	//   ....[5]....
        /*0438*/ 	.word	0x00003570


	//   ....[6]....
        /*043c*/ 	.word	0x00003640


	//   ....[7]....
        /*0440*/ 	.word	0x00003650


	//   ....[8]....
        /*0444*/ 	.word	0x00003690


	//   ....[9]....
        /*0448*/ 	.word	0x000036a0


	//   ....[10]....
        /*044c*/ 	.word	0x000036d0


	//   ....[11]....
        /*0450*/ 	.word	0x000036e0


	//   ....[12]....
        /*0454*/ 	.word	0x00005570


	//   ....[13]....
        /*0458*/ 	.word	0x00005590


	//   ....[14]....
        /*045c*/ 	.word	0x000055d0


	//   ....[15]....
        /*0460*/ 	.word	0x000055e0


	//   ....[16]....
        /*0464*/ 	.word	0x00005610


	//   ....[17]....
        /*0468*/ 	.word	0x00005620


	//   ....[18]....
        /*046c*/ 	.word	0x00005650


	//   ....[19]....
        /*0470*/ 	.word	0x00005660


	//   ....[20]....
        /*0474*/ 	.word	0x00005840


	//   ....[21]....
        /*0478*/ 	.word	0x00005870


	//   ....[22]....
        /*047c*/ 	.word	0x000058a0


	//   ....[23]....
        /*0480*/ 	.word	0x000058b0


	//   ....[24]....
        /*0484*/ 	.word	0x000058e0


	//   ....[25]....
        /*0488*/ 	.word	0x000058f0


	//   ....[26]....
        /*048c*/ 	.word	0x00005920


	//   ....[27]....
        /*0490*/ 	.word	0x00005930


	//   ....[28]....
        /*0494*/ 	.word	0x00005ac0


	//   ....[29]....
        /*0498*/ 	.word	0x00005ae0


	//   ....[30]....
        /*049c*/ 	.word	0x00005b10


	//   ....[31]....
        /*04a0*/ 	.word	0x00005b20


	//   ....[32]....
        /*04a4*/ 	.word	0x00005b50


	//   ....[33]....
        /*04a8*/ 	.word	0x00005b60


	//   ....[34]....
        /*04ac*/ 	.word	0x00005b90


	//   ....[35]....
        /*04b0*/ 	.word	0x00005ba0


	//   ....[36]....
        /*04b4*/ 	.word	0x00005ec0


	//   ....[37]....
        /*04b8*/ 	.word	0x00005ef0


	//   ....[38]....
        /*04bc*/ 	.word	0x00005fa0


	//   ....[39]....
        /*04c0*/ 	.word	0x00005ff0


	//   ....[40]....
        /*04c4*/ 	.word	0x00006020


	//   ....[41]....
        /*04c8*/ 	.word	0x00006040


	//   ....[42]....
        /*04cc*/ 	.word	0x00006050


	//   ....[43]....
        /*04d0*/ 	.word	0x00006080


	//   ....[44]....
        /*04d4*/ 	.word	0x000060c0


	//   ....[45]....
        /*04d8*/ 	.word	0x000060f0


	//   ....[46]....
        /*04dc*/ 	.word	0x00006110


	//   ....[47]....
        /*04e0*/ 	.word	0x00006130


	//   ....[48]....
        /*04e4*/ 	.word	0x00006150


	//   ....[49]....
        /*04e8*/ 	.word	0x00006170


	//   ....[50]....
        /*04ec*/ 	.word	0x00006190


	//   ....[51]....
        /*04f0*/ 	.word	0x000061c0


	//   ....[52]....
        /*04f4*/ 	.word	0x00006210


	//   ....[53]....
        /*04f8*/ 	.word	0x00006240


	//   ....[54]....
        /*04fc*/ 	.word	0x00006260


	//   ....[55]....
        /*0500*/ 	.word	0x00006280


	//   ....[56]....
        /*0504*/ 	.word	0x000062b0


	//   ....[57]....
        /*0508*/ 	.word	0x000062d0


	//   ....[58]....
        /*050c*/ 	.word	0x000062e0


	//   ....[59]....
        /*0510*/ 	.word	0x00006300


	//   ....[60]....
        /*0514*/ 	.word	0x00006340


	//   ....[61]....
        /*0518*/ 	.word	0x00006370


	//   ....[62]....
        /*051c*/ 	.word	0x00006390


	//   ....[63]....
        /*0520*/ 	.word	0x000063c0


	//   ....[64]....
        /*0524*/ 	.word	0x000063e0


	//   ....[65]....
        /*0528*/ 	.word	0x00006420


	//   ....[66]....
        /*052c*/ 	.word	0x000065c0


	//   ....[67]....
        /*0530*/ 	.word	0x00006610


	//   ....[68]....
        /*0534*/ 	.word	0x000067a0


	//   ....[69]....
        /*0538*/ 	.word	0x000067f0


	//   ....[70]....
        /*053c*/ 	.word	0x00006860


	//   ....[71]....
        /*0540*/ 	.word	0x000068c0


	//   ....[72]....
        /*0544*/ 	.word	0x00006930


	//   ....[73]....
        /*0548*/ 	.word	0x00006990


	//   ....[74]....
        /*054c*/ 	.word	0x00006a00


	//   ....[75]....
        /*0550*/ 	.word	0x00006a60


	//   ....[76]....
        /*0554*/ 	.word	0x00006b00


	//   ....[77]....
        /*0558*/ 	.word	0x00006b90


	//   ....[78]....
        /*055c*/ 	.word	0x00006c00


	//   ....[79]....
        /*0560*/ 	.word	0x00006c60


	//   ....[80]....
        /*0564*/ 	.word	0x00006cd0


	//   ....[81]....
        /*0568*/ 	.word	0x00006d30


	//   ....[82]....
        /*056c*/ 	.word	0x00006da0


	//   ....[83]....
        /*0570*/ 	.word	0x00006e00


	//   ....[84]....
        /*0574*/ 	.word	0x00006ea0


	//   ....[85]....
        /*0578*/ 	.word	0x00006f30


	//   ....[86]....
        /*057c*/ 	.word	0x00006fa0


	//   ....[87]....
        /*0580*/ 	.word	0x00007000


	//   ....[88]....
        /*0584*/ 	.word	0x00007070


	//   ....[89]....
        /*0588*/ 	.word	0x000070d0


	//   ....[90]....
        /*058c*/ 	.word	0x00007140


	//   ....[91]....
        /*0590*/ 	.word	0x000071a0


	//   ....[92]....
        /*0594*/ 	.word	0x00007240


	//   ....[93]....
        /*0598*/ 	.word	0x00007300


	//   ....[94]....
        /*059c*/ 	.word	0x00007410


	//   ....[95]....
        /*05a0*/ 	.word	0x00007460


	//   ....[96]....
        /*05a4*/ 	.word	0x000074f0


	//   ....[97]....
        /*05a8*/ 	.word	0x00007540


	//   ....[98]....
        /*05ac*/ 	.word	0x000075d0


	//   ....[99]....
        /*05b0*/ 	.word	0x00007670


	//   ....[100]....
        /*05b4*/ 	.word	0x000076e0


	//   ....[101]....
        /*05b8*/ 	.word	0x00007750


	//   ....[102]....
        /*05bc*/ 	.word	0x000077c0


	//   ....[103]....
        /*05c0*/ 	.word	0x00007820


	//   ....[104]....
        /*05c4*/ 	.word	0x00007890


	//   ....[105]....
        /*05c8*/ 	.word	0x000078f0


	//   ....[106]....
        /*05cc*/ 	.word	0x00007970


	//   ....[107]....
        /*05d0*/ 	.word	0x000079d0


	//   ....[108]....
        /*05d4*/ 	.word	0x00007a40


	//   ....[109]....
        /*05d8*/ 	.word	0x00007a90


	//   ....[110]....
        /*05dc*/ 	.word	0x00007b00


	//   ....[111]....
        /*05e0*/ 	.word	0x00007b60


	//   ....[112]....
        /*05e4*/ 	.word	0x00007c00


	//   ....[113]....
        /*05e8*/ 	.word	0x00007c90


	//   ....[114]....
        /*05ec*/ 	.word	0x00007d10


	//   ....[115]....
        /*05f0*/ 	.word	0x00007db0


	//   ....[116]....
        /*05f4*/ 	.word	0x00007e40


	//   ....[117]....
        /*05f8*/ 	.word	0x00007ea0


	//   ....[118]....
        /*05fc*/ 	.word	0x00007f10


	//   ....[119]....
        /*0600*/ 	.word	0x00007f80


	//   ....[120]....
        /*0604*/ 	.word	0x00008050


	//   ....[121]....
        /*0608*/ 	.word	0x00008110


	//   ....[122]....
        /*060c*/ 	.word	0x00008240


	//   ....[123]....
        /*0610*/ 	.word	0x000082c0


	//----- nvinfo : EIATTR_EXIT_INSTR_OFFSETS
	.align		4
.L_645:
        /*0614*/ 	.byte	0x04, 0x1c
        /*0616*/ 	.short	(.L_647 - .L_646)


	//   ....[0]....
.L_646:
        /*0618*/ 	.word	0x00004580


	//   ....[1]....
        /*061c*/ 	.word	0x00006740


	//----- nvinfo : EIATTR_MAX_THREADS
	.align		4
.L_647:
        /*0620*/ 	.byte	0x04, 0x05
        /*0622*/ 	.short	(.L_649 - .L_648)
.L_648:
        /*0624*/ 	.word	0x00000140
        /*0628*/ 	.word	0x00000001
        /*062c*/ 	.word	0x00000001


	//----- nvinfo : EIATTR_CRS_STACK_SIZE
	.align		4
.L_649:
        /*0630*/ 	.byte	0x04, 0x1e
        /*0632*/ 	.short	(.L_651 - .L_650)
.L_650:
        /*0634*/ 	.word	0x00000000


	//----- nvinfo : EIATTR_CBANK_PARAM_SIZE
	.align		4
.L_651:
        /*0638*/ 	.byte	0x03, 0x19
        /*063a*/ 	.short	0x0060


	//----- nvinfo : EIATTR_PARAM_CBANK
	.align		4
        /*063c*/ 	.byte	0x04, 0x0a
        /*063e*/ 	.short	(.L_653 - .L_652)
	.align		4
.L_652:
        /*0640*/ 	.word	index@(.nv.constant0._ZN13group_norm_v218gn_bwd_cuda_kernelI13__nv_bfloat16Li320ELi2ELi32ELi20ELi1024ELb0ELb1ELi32ELi320ELi320ELi4ELb1ELi8ELb0ELb0ELNS_15WgradSyncMethodE3ENS_16CompileConditionILi900EEEEEvPT_S6_S6_PKS5_S8_S8_S8_PKfflPfPj)
        /*0644*/ 	.short	0x0210
        /*0646*/ 	.short	0x0060


	//----- nvinfo : EIATTR_SW_WAR
	.align		4
.L_653:
        /*0648*/ 	.byte	0x04, 0x36
        /*064a*/ 	.short	(.L_655 - .L_654)
.L_654:
        /*064c*/ 	.word	0x00000008
.L_655:


//--------------------- .nv.info._ZN13group_norm_v218gn_bwd_cuda_kernelI13__nv_bfloat16Li320ELi3ELi32ELi20ELi1024ELb0ELb1ELi32ELi320ELi320ELi4ELb1ELi10ELb0ELb0ELNS_15WgradSyncMethodE3ENS_16CompileConditionILi900EEEEEvPT_S6_S6_PKS5_S8_S8_S8_PKfflPfPj --------------------------
	.section	.nv.info._ZN13group_norm_v218gn_bwd_cuda_kernelI13__nv_bfloat16Li320ELi3ELi32ELi20ELi1024ELb0ELb1ELi32ELi320ELi320ELi4ELb1ELi10ELb0ELb0ELNS_15WgradSyncMethodE3ENS_16CompileConditionILi900EEEEEvPT_S6_S6_PKS5_S8_S8_S8_PKfflPfPj,"",@"SHT_CUDA_INFO"
	.sectionflags	@""
	.align	4


	//----- nvinfo : EIATTR_CUDA_API_VERSION
	.align		4
        /*0000*/ 	.byte	0x04, 0x37
        /*0002*/ 	.short	(.L_657 - .L_656)
.L_656:
        /*0004*/ 	.word	0x00000082


	//----- nvinfo : EIATTR_KPARAM_INFO
	.align		4
.L_657:
        /*0008*/ 	.byte	0x04, 0x17
        /*000a*/ 	.short	(.L_659 - .L_658)
.L_658:
        /*000c*/ 	.word	0x00000000
        /*0010*/ 	.short	0x000b
        /*0012*/ 	.short	0x0058
        /*0014*/ 	.byte	0x00, 0xf0, 0x21, 0x00


	//----- nvinfo : EIATTR_KPARAM_INFO
	.align		4
.L_659:
        /*0018*/ 	.byte	0x04, 0x17
        /*001a*/ 	.short	(.L_661 - .L_660)
.L_660:
        /*001c*/ 	.word	0x00000000
        /*0020*/ 	.short	0x000a
        /*0022*/ 	.short	0x0050
        /*0024*/ 	.byte	0x00, 0xf0, 0x21, 0x00


	//----- nvinfo : EIATTR_KPARAM_INFO
	.align		4
.L_661:
        /*0028*/ 	.byte	0x04, 0x17
        /*002a*/ 	.short	(.L_663 - .L_662)
.L_662:
        /*002c*/ 	.word	0x00000000
        /*0030*/ 	.short	0x0009
        /*0032*/ 	.short	0x0048
        /*0034*/ 	.byte	0x00, 0xf0, 0x21, 0x00


	//----- nvinfo : EIATTR_KPARAM_INFO
	.align		4
.L_663:
        /*0038*/ 	.byte	0x04, 0x17
        /*003a*/ 	.short	(.L_665 - .L_664)
.L_664:
        /*003c*/ 	.word	0x00000000
        /*0040*/ 	.short	0x0008
        /*0042*/ 	.short	0x0040
        /*0044*/ 	.byte	0x00, 0xf0, 0x11, 0x00


	//----- nvinfo : EIATTR_KPARAM_INFO
	.align		4
.L_665:
        /*0048*/ 	.byte	0x04, 0x17
        /*004a*/ 	.short	(.L_667 - .L_666)
.L_666:
        /*004c*/ 	.word	0x00000000
        /*0050*/ 	.short	0x0007
        /*0052*/ 	.short	0x0038
        /*0054*/ 	.byte	0x00, 0xf0, 0x21, 0x00


	//----- nvinfo : EIATTR_KPARAM_INFO
	.align		4
.L_667:
        /*0058*/ 	.byte	0x04, 0x17
        /*005a*/ 	.short	(.L_669 - .L_668)
.L_668:
        /*005c*/ 	.word	0x00000000
        /*0060*/ 	.short	0x0006
        /*0062*/ 	.short	0x0030
        /*0064*/ 	.byte	0x00, 0xf0, 0x21, 0x00


	//----- nvinfo : EIATTR_KPARAM_INFO
	.align		4
.L_669:
        /*0068*/ 	.byte	0x04, 0x17
        /*006a*/ 	.short	(.L_671 - .L_670)
.L_670:
        /*006c*/ 	.word	0x00000000
        /*0070*/ 	.short	0x0005
        /*0072*/ 	.short	0x0028
        /*0074*/ 	.byte	0x00, 0xf0, 0x21, 0x00


	//----- nvinfo : EIATTR_KPARAM_INFO
	.align		4
.L_671:
        /*0078*/ 	.byte	0x04, 0x17
        /*007a*/ 	.short	(.L_673 - .L_672)
.L_672:
        /*007c*/ 	.word	0x00000000
        /*0080*/ 	.short	0x0004
        /*0082*/ 	.short	0x0020
        /*0084*/ 	.byte	0x00, 0xf0, 0x21, 0x00


	//----- nvinfo : EIATTR_KPARAM_INFO
	.align		4
.L_673:
        /*0088*/ 	.byte	0x04, 0x17
        /*008a*/ 	.short	(.L_675 - .L_674)
.L_674:
        /*008c*/ 	.word	0x00000000
        /*0090*/ 	.short	0x0003
        /*0092*/ 	.short	0x0018
        /*0094*/ 	.byte	0x00, 0xf0, 0x21, 0x00


	//----- nvinfo : EIATTR_KPARAM_INFO
	.align		4
.L_675:
        /*0098*/ 	.byte	0x04, 0x17
        /*009a*/ 	.short	(.L_677 - .L_676)
.L_676:
        /*009c*/ 	.word	0x00000000
        /*00a0*/ 	.short	0x0002
        /*00a2*/ 	.short	0x0010
        /*00a4*/ 	.byte	0x00, 0xf0, 0x21, 0x00


	//----- nvinfo : EIATTR_KPARAM_INFO
	.align		4
.L_677:
        /*00a8*/ 	.byte	0x04, 0x17
        /*00aa*/ 	.short	(.L_679 - .L_678)
.L_678:
        /*00ac*/ 	.word	0x00000000
        /*00b0*/ 	.short	0x0001
        /*00b2*/ 	.short	0x0008
        /*00b4*/ 	.byte	0x00, 0xf0, 0x21, 0x00


	//----- nvinfo : EIATTR_KPARAM_INFO
	.align		4
.L_679:
        /*00b8*/ 	.byte	0x04, 0x17
        /*00ba*/ 	.short	(.L_681 - .L_680)
.L_680:
        /*00bc*/ 	.word	0x00000000
        /*00c0*/ 	.short	0x0000
        /*00c2*/ 	.short	0x0000
        /*00c4*/ 	.byte	0x00, 0xf0, 0x21, 0x00


	//----- nvinfo : EIATTR_SPARSE_MMA_MASK
	.align		4
.L_681:
        /*00c8*/ 	.byte	0x03, 0x50
        /*00ca*/ 	.short	0x0000


	//----- nvinfo : EIATTR_MAXREG_COUNT
	.align		4
        /*00cc*/ 	.byte	0x03, 0x1b
        /*00ce*/ 	.short	0x0040


	//----- nvinfo : EIATTR_NUM_BARRIERS
	.align		4
        /*00d0*/ 	.byte	0x02, 0x4c
        /*00d2*/ 	.byte	0x01
	.zero		1


	//----- nvinfo : EIATTR_ANNOTATIONS
	.align		4
        /*00d4*/ 	.byte	0x04, 0x55
        /*00d6*/ 	.short	(.L_683 - .L_682)


	//   ....[0]....
.L_682:
        /* <DEDUP_REMOVED lines=83> */


	//----- nvinfo : EIATTR_MERCURY_ISA_VERSION
	.align		4
.L_683:
        /*05f8*/ 	.byte	0x03, 0x5f
        /*05fa*/ 	.short	0x0101


	//----- nvinfo : EIATTR_COOP_GROUP_MASK_REGIDS
	.align		4
        /*05fc*/ 	.byte	0x04, 0x29
        /*05fe*/ 	.short	(.L_685 - .L_684)


	//   ....[0]....
.L_684:
        /*0600*/ 	.word	0xffffffff


	//   ....[1]....
        /*0604*/ 	.word	0xffffffff


	//   ....[2]....
        /*0608*/ 	.word	0xffffffff


	//   ....[3]....
        /*060c*/ 	.word	0xffffffff


	//   ....[4]....
        /*0610*/ 	.word	0xffffffff


	//   ....[5]....
        /*0614*/ 	.word	0xffffffff


	//   ....[6]....
        /*0618*/ 	.word	0xffffffff


	//   ....[7]....
        /*061c*/ 	.word	0xffffffff


	//   ....[8]....
        /*0620*/ 	.word	0xffffffff


	//   ....[9]....
        /*0624*/ 	.word	0xffffffff


	//   ....[10]....
        /*0628*/ 	.word	0xffffffff


	//   ....[11]....
        /*062c*/ 	.word	0xffffffff


	//   ....[12]....
        /*0630*/ 	.word	0x05000015


	//   ....[13]....
        /*0634*/ 	.word	0x05000014


	//   ....[14]....
        /*0638*/ 	.word	0x05000016


	//   ....[15]....
        /*063c*/ 	.word	0x05000017


	//   ....[16]....
        /*0640*/ 	.word	0x05000019


	//   ....[17]....
        /*0644*/ 	.word	0x05000018


	//   ....[18]....
        /*0648*/ 	.word	0x0500001a


	//   ....[19]....
        /*064c*/ 	.word	0x0500000f


	//   ....[20]....
        /*0650*/ 	.word	0x05000019


	//   ....[21]....
        /*0654*/ 	.word	0x05000018


	//   ....[22]....
        /*0658*/ 	.word	0x0500001a


	//   ....[23]....
        /*065c*/ 	.word	0x0500001b


	//   ....[24]....
        /*0660*/ 	.word	0x0500001d


	//   ....[25]....
        /*0664*/ 	.word	0x0500001c


	//   ....[26]....
        /*0668*/ 	.word	0x05000020


	//   ....[27]....
        /*066c*/ 	.word	0x0500000f


	//   ....[28]....
        /*0670*/ 	.word	0x05000019


	//   ....[29]....
        /*0674*/ 	.word	0x05000018


	//   ....[30]....
        /*0678*/ 	.word	0x0500001a


	//   ....[31]....
        /*067c*/ 	.word	0x0500001b


	//   ....[32]....
        /*0680*/ 	.word	0x0500001d


	//   ....[33]....
        /*0684*/ 	.word	0x0500001c


	//   ....[34]....
        /*0688*/ 	.word	0x05000020


	//   ....[35]....
        /*068c*/ 	.word	0x0500000f


	//   ....[36]....
        /*0690*/ 	.word	0x05000011


	//   ....[37]....
        /*0694*/ 	.word	0x0500001b


	//   ....[38]....
        /*0698*/ 	.word	0x05000010


	//   ....[39]....
        /*069c*/ 	.word	0x0500001d


	//   ....[40]....
        /*06a0*/ 	.word	0x05000023


	//   ....[41]....
        /*06a4*/ 	.word	0x0500001e


	//   ....[42]....
        /*06a8*/ 	.word	0x05000026


	//   ....[43]....
        /*06ac*/ 	.word	0x05000025


	//   ....[44]....
        /*06b0*/ 	.word	0x0500001c


	//   ....[45]....
        /*06b4*/ 	.word	0x05000016


	//   ....[46]....
        /*06b8*/ 	.word	0x05000011


	//   ....[47]....
        /*06bc*/ 	.word	0x0500001b


	//   ....[48]....
        /*06c0*/ 	.word	0x05000014


	//   ....[49]....
        /*06c4*/ 	.word	0x05000017


	//   ....[50]....
        /*06c8*/ 	.word	0x05000018


	//   ....[51]....
        /*06cc*/ 	.word	0x0500001a


	//   ....[52]....
        /*06d0*/ 	.word	0x05000029


	//   ....[53]....
        /*06d4*/ 	.word	0x05000013


	//   ....[54]....
        /*06d8*/ 	.word	0x05000018


	//   ....[55]....
        /*06dc*/ 	.word	0x0500000e


	//   ....[56]....
        /*06e0*/ 	.word	0x05000014


	//   ....[57]....
        /*06e4*/ 	.word	0x05000012


	//   ....[58]....
        /*06e8*/ 	.word	0x05000015


	//   ....[59]....
        /*06ec*/ 	.word	0x05000017


	//   ....[60]....
        /*06f0*/ 	.word	0x0500002b


	//   ....[61]....
        /*06f4*/ 	.word	0x05000028


	//   ....[62]....
        /*06f8*/ 	.word	0x05000020


	//   ....[63]....
        /*06fc*/ 	.word	0x05000022


	//   ....[64]....
        /*0700*/ 	.word	0x05000021


	//   ....[65]....
        /*0704*/ 	.word	0x05000027


	//   ....[66]....
        /*0708*/ 	.word	0x05000023


	//   ....[67]....
        /*070c*/ 	.word	0x0500001e


	//   ....[68]....
        /*0710*/ 	.word	0x0500001a


	//   ....[69]....
        /*0714*/ 	.word	0x0500001a


	//   ....[70]....
        /*0718*/ 	.word	0x0500001a


	//   ....[71]....
        /*071c*/ 	.word	0x0500001a


	//   ....[72]....
        /*0720*/ 	.word	0x0500001a


	//   ....[73]....
        /*0724*/ 	.word	0x0500001a


	//   ....[74]....
        /*0728*/ 	.word	0x0500001a


	//   ....[75]....
        /*072c*/ 	.word	0x0500001a


	//   ....[76]....
        /*0730*/ 	.word	0x0500001a


	//   ....[77]....
        /*0734*/ 	.word	0x0500001a


	//   ....[78]....
        /*0738*/ 	.word	0x0500001a


	//   ....[79]....
        /*073c*/ 	.word	0x0500001a


	//   ....[80]....
        /*0740*/ 	.word	0x0500001a


	//   ....[81]....
        /*0744*/ 	.word	0x0500001a


	//   ....[82]....
        /*0748*/ 	.word	0x0500001a


	//   ....[83]....
        /*074c*/ 	.word	0x0500001a


	//   ....[84]....
        /*0750*/ 	.word	0x0500001a


	//   ....[85]....
        /*0754*/ 	.word	0x0500001a


	//   ....[86]....
        /*0758*/ 	.word	0x0500001a


	//   ....[87]....
        /*075c*/ 	.word	0x0500001a


	//   ....[88]....
        /*0760*/ 	.word	0x0500001a


	//   ....[89]....
        /*0764*/ 	.word	0x0500001a


	//   ....[90]....
        /*0768*/ 	.word	0x0500001a


	//   ....[91]....
        /*076c*/ 	.word	0x0500001a


	//   ....[92]....
        /*0770*/ 	.word	0x0500001a


	//   ....[93]....
        /*0774*/ 	.word	0x0500001a


	//   ....[94]....
        /*0778*/ 	.word	0x0500001a


	//   ....[95]....
        /*077c*/ 	.word	0x0500001a


	//   ....[96]....
        /*0780*/ 	.word	0x0500001a


	//   ....[97]....
        /*0784*/ 	.word	0x0500001a


	//   ....[98]....
        /*0788*/ 	.word	0x0500001a


	//   ....[99]....
        /*078c*/ 	.word	0x0500001a


	//   ....[100]....
        /*0790*/ 	.word	0x0500001a


	//   ....[101]....
        /*0794*/ 	.word	0x0500001a


	//   ....[102]....
        /*0798*/ 	.word	0x0500001a


	//   ....[103]....
        /*079c*/ 	.word	0x0500001a


	//   ....[104]....
        /*07a0*/ 	.word	0x0500001a


	//   ....[105]....
        /*07a4*/ 	.word	0x0500001a


	//   ....[106]....
        /*07a8*/ 	.word	0x0500001a


	//   ....[107]....
        /*07ac*/ 	.word	0x0500001a


	//   ....[108]....
        /*07b0*/ 	.word	0x0500001a


	//   ....[109]....
        /*07b4*/ 	.word	0x0500001a


	//   ....[110]....
        /*07b8*/ 	.word	0x0500001a


	//   ....[111]....
        /*07bc*/ 	.word	0x0500001a


	//   ....[112]....
        /*07c0*/ 	.word	0x0500001a


	//   ....[113]....
        /*07c4*/ 	.word	0x0500001a


	//   ....[114]....
        /*07c8*/ 	.word	0x0500001a


	//   ....[115]....
        /*07cc*/ 	.word	0x0500001a


	//   ....[116]....
        /*07d0*/ 	.word	0x0500001a


	//   ....[117]....
        /*07d4*/ 	.word	0x0500001a


	//   ....[118]....
        /*07d8*/ 	.word	0x0500001a


	//   ....[119]....
        /*07dc*/ 	.word	0x0500001a


	//   ....[120]....
        /*07e0*/ 	.word	0x0500001a


	//   ....[121]....
        /*07e4*/ 	.word	0x0500001a


	//   ....[122]....
        /*07e8*/ 	.word	0x0500001a


	//   ....[123]....
        /*07ec*/ 	.word	0x0500001a


	//----- nvinfo : EIATTR_COOP_GROUP_INSTR_OFFSETS
	.align		4
.L_685:
        /*07f0*/ 	.byte	0x04, 0x28
        /*07f2*/ 	.short	(.L_687 - .L_686)


	//   ....[0]....
.L_686:
        /*07f4*/ 	.word	0x000030e0


	//   ....[1]....
        /*07f8*/ 	.word	0x000030f0


	//   ....[2]....
        /*07fc*/ 	.word	0x00003140


	//   ....[3]....
        /*0800*/ 	.word	0x00003150


	//   ....[4]....
        /*0804*/ 	.word	0x000039b0


	//   ....[5]....
        /*0808*/ 	.word	0x000039c0


	//   ....[6]....
        /*080c*/ 	.word	0x000039f0


	//   ....[7]....
        /*0810*/ 	.word	0x00003a00


	//   ....[8]....
        /*0814*/ 	.word	0x00003a30


	//   ....[9]....
        /*0818*/ 	.word	0x00003a40


	//   ....[10]....
        /*081c*/ 	.word	0x00003a70


	//   ....[11]....
        /*0820*/ 	.word	0x00003a80


	//   ....[12]....
        /*0824*/ 	.word	0x00005de0


	//   ....[13]....
        /*0828*/ 	.word	0x00005e10


	//   ....[14]....
        /*082c*/ 	.word	0x00005e40


	//   ....[15]....
        /*0830*/ 	.word	0x00005e60


	//   ....[16]....
        /*0834*/ 	.word	0x00005e90


	//   ....[17]....
        /*0838*/ 	.word	0x00005ea0


	//   ....[18]....
        /*083c*/ 	.word	0x00005ed0


	//   ....[19]....
        /*0840*/ 	.word	0x00005ee0


	//   ....[20]....
        /*0844*/ 	.word	0x000060b0


	//   ....[21]....
        /*0848*/ 	.word	0x000060e0


	//   ....[22]....
        /*084c*/ 	.word	0x00006120


	//   ....[23]....
        /*0850*/ 	.word	0x00006140


	//   ....[24]....
        /*0854*/ 	.word	0x00006170


	//   ....[25]....
        /*0858*/ 	.word	0x00006180


	//   ....[26]....
        /*085c*/ 	.word	0x000061b0


	//   ....[27]....
        /*0860*/ 	.word	0x000061c0


	//   ....[28]....
        /*0864*/ 	.word	0x00006350


	//   ....[29]....
        /*0868*/ 	.word	0x00006380


	//   ....[30]....
        /*086c*/ 	.word	0x000063b0


	//   ....[31]....
        /*0870*/ 	.word	0x000063d0


	//   ....[32]....
        /*0874*/ 	.word	0x00006400


	//   ....[33]....
        /*0878*/ 	.word	0x00006410


	//   ....[34]....
        /*087c*/ 	.word	0x00006440


	//   ....[35]....
        /*0880*/ 	.word	0x00006450


	//   ....[36]....
        /*0884*/ 	.word	0x00006650


	//   ....[37]....
        /*0888*/ 	.word	0x00006750


	//   ....[38]....
        /*088c*/ 	.word	0x000067e0


	//   ....[39]....
        /*0890*/ 	.word	0x00006880


	//   ....[40]....
        /*0894*/ 	.word	0x000068b0


	//   ....[41]....
        /*0898*/ 	.word	0x00006900


	//   ....[42]....
        /*089c*/ 	.word	0x00006920


	//   ....[43]....
        /*08a0*/ 	.word	0x00006950


	//   ....[44]....
        /*08a4*/ 	.word	0x00006960


	//   ....[45]....
        /*08a8*/ 	.word	0x00006980


	//   ....[46]....
        /*08ac*/ 	.word	0x00006a00


	//   ....[47]....
        /*08b0*/ 	.word	0x00006a40


	//   ....[48]....
        /*08b4*/ 	.word	0x00006a80


	//   ....[49]....
        /*08b8*/ 	.word	0x00006ab0


	//   ....[50]....
        /*08bc*/ 	.word	0x00006ac0


	//   ....[51]....
        /*08c0*/ 	.word	0x00006ad0


	//   ....[52]....
        /*08c4*/ 	.word	0x00006ae0


	//   ....[53]....
        /*08c8*/ 	.word	0x00006b20


	//   ....[54]....
        /*08cc*/ 	.word	0x00006b60


	//   ....[55]....
        /*08d0*/ 	.word	0x00006b90


	//   ....[56]....
        /*08d4*/ 	.word	0x00006bd0


	//   ....[57]....
        /*08d8*/ 	.word	0x00006bf0


	//   ....[58]....
        /*08dc*/ 	.word	0x00006c20


	//   ....[59]....
        /*08e0*/ 	.word	0x00006c40


	//   ....[60]....
        /*08e4*/ 	.word	0x00006c60


	//   ....[61]....
        /*08e8*/ 	.word	0x00006ca0


	//   ....[62]....
        /*08ec*/ 	.word	0x00006cf0


	//   ....[63]....
        /*08f0*/ 	.word	0x00006d10


	//   ....[64]....
        /*08f4*/ 	.word	0x00006d40


	//   ....[65]....
        /*08f8*/ 	.word	0x00006d50


	//   ....[66]....
        /*08fc*/ 	.word	0x00006e70


	//   ....[67]....
        /*0900*/ 	.word	0x00006ec0


	//   ....[68]....
        /*0904*/ 	.word	0x000070a0


	//   ....[69]....
        /*0908*/ 	.word	0x000070f0


	//   ....[70]....
        /*090c*/ 	.word	0x00007160


	//   ....[71]....
        /*0910*/ 	.word	0x000071c0


	//   ....[72]....
        /*0914*/ 	.word	0x00007230


	//   ....[73]....
        /*0918*/ 	.word	0x00007290


	//   ....[74]....
        /*091c*/ 	.word	0x00007300


	//   ....[75]....
        /*0920*/ 	.word	0x00007360


	//   ....[76]....
        /*0924*/ 	.word	0x00007400


	//   ....[77]....
        /*0928*/ 	.word	0x00007490


	//   ....[78]....
        /*092c*/ 	.word	0x00007500


	//   ....[79]....
        /*0930*/ 	.word	0x00007560


	//   ....[80]....
        /*0934*/ 	.word	0x000075d0


	//   ....[81]....
        /*0938*/ 	.word	0x00007630


	//   ....[82]....
        /*093c*/ 	.word	0x000076a0


	//   ....[83]....
        /*0940*/ 	.word	0x00007700


	//   ....[84]....
        /*0944*/ 	.word	0x000077a0


	//   ....[85]....
        /*0948*/ 	.word	0x00007830


	//   ....[86]....
        /*094c*/ 	.word	0x000078a0


	//   ....[87]....
        /*0950*/ 	.word	0x00007900


	//   ....[88]....
        /*0954*/ 	.word	0x00007970


	//   ....[89]....
        /*0958*/ 	.word	0x000079d0


	//   ....[90]....
        /*095c*/ 	.word	0x00007a40


	//   ....[91]....
        /*0960*/ 	.word	0x00007aa0


	//   ....[92]....
        /*0964*/ 	.word	0x00007b40


	//   ....[93]....
        /*0968*/ 	.word	0x00007c00


	//   ....[94]....
        /*096c*/ 	.word	0x00007d00


	//   ....[95]....
        /*0970*/ 	.word	0x00007d50


	//   ....[96]....
        /*0974*/ 	.word	0x00007e40


	//   ....[97]....
        /*0978*/ 	.word	0x00007e90


	//   ....[98]....
        /*097c*/ 	.word	0x00007f20


	//   ....[99]....
        /*0980*/ 	.word	0x00007f70


	//   ....[100]....
        /*0984*/ 	.word	0x00007fe0


	//   ....[101]....
        /*0988*/ 	.word	0x00008040


	//   ....[102]....
        /*098c*/ 	.word	0x000080b0


	//   ....[103]....
        /*0990*/ 	.word	0x00008110


	//   ....[104]....
        /*0994*/ 	.word	0x00008180


	//   ....[105]....
        /*0998*/ 	.word	0x000081e0


	//   ....[106]....
        /*099c*/ 	.word	0x00008260


	//   ....[107]....
        /*09a0*/ 	.word	0x000082d0


	//   ....[108]....
        /*09a4*/ 	.word	0x00008340


	//   ....[109]....
        /*09a8*/ 	.word	0x000083a0


	//   ....[110]....
        /*09ac*/ 	.word	0x00008420


	//   ....[111]....
        /*09b0*/ 	.word	0x000084a0


	//   ....[112]....
        /*09b4*/ 	.word	0x00008540


	//   ....[113]....
        /*09b8*/ 	.word	0x000085b0


	//   ....[114]....
        /*09bc*/ 	.word	0x00008640


	//   ....[115]....
        /*09c0*/ 	.word	0x000086d0


	//   ....[116]....
        /*09c4*/ 	.word	0x00008740


	//   ....[117]....
        /*09c8*/ 	.word	0x000087a0


	//   ....[118]....
        /*09cc*/ 	.word	0x00008810


	//   ....[119]....
        /*09d0*/ 	.word	0x00008890


	//   ....[120]....
        /*09d4*/ 	.word	0x00008950


	//   ....[121]....
        /*09d8*/ 	.word	0x00008a20


	//   ....[122]....
        /*09dc*/ 	.word	0x00008b00


	//   ....[123]....
        /*09e0*/ 	.word	0x00008bb0


	//----- nvinfo : EIATTR_EXIT_INSTR_OFFSETS
	.align		4
.L_687:
        /*09e4*/ 	.byte	0x04, 0x1c
        /*09e6*/ 	.short	(.L_689 - .L_688)


	//   ....[0]....
.L_688:
        /*09e8*/ 	.word	0x00004e00


	//   ....[1]....
        /*09ec*/ 	.word	0x00007040


	//----- nvinfo : EIATTR_MAX_THREADS
	.align		4
.L_689:
        /*09f0*/ 	.byte	0x04, 0x05
        /*09f2*/ 	.short	(.L_691 - .L_690)
.L_690:
        /*09f4*/ 	.word	0x00000140
        /*09f8*/ 	.word	0x00000001
        /*09fc*/ 	.word	0x00000001


	//----- nvinfo : EIATTR_CRS_STACK_SIZE
	.align		4
.L_691:
        /*0a00*/ 	.byte	0x04, 0x1e
        /*0a02*/ 	.short	(.L_693 - .L_692)
.L_692:
        /*0a04*/ 	.word	0x00000000


	//----- nvinfo : EIATTR_CBANK_PARAM_SIZE
	.align		4
.L_693:
        /*0a08*/ 	.byte	0x03, 0x19
        /*0a0a*/ 	.short	0x0060


	//----- nvinfo : EIATTR_PARAM_CBANK
	.align		4
        /*0a0c*/ 	.byte	0x04, 0x0a
        /*0a0e*/ 	.short	(.L_695 - .L_694)
	.align		4
.L_694:
        /*0a10*/ 	.word	index@(.nv.constant0._ZN13group_norm_v218gn_bwd_cuda_kernelI13__nv_bfloat16Li320ELi3ELi32ELi20ELi1024ELb0ELb1ELi32ELi320ELi320ELi4ELb1ELi10ELb0ELb0ELNS_15WgradSyncMethodE3ENS_16CompileConditionILi900EEEEEvPT_S6_S6_PKS5_S8_S8_S8_PKfflPfPj)
        /*0a14*/ 	.short	0x0210
        /*0a16*/ 	.short	0x0060


	//----- nvinfo : EIATTR_SW_WAR
	.align		4
.L_695:
        /*0a18*/ 	.byte	0x04, 0x36
        /*0a1a*/ 	.short	(.L_697 - .L_696)
.L_696:
        /*0a1c*/ 	.word	0x00000008
.L_697:


//--------------------- .nv.info._ZN13group_norm_v218gn_bwd_cuda_kernelI13__nv_bfloat16Li320ELi3ELi32ELi20ELi1024ELb0ELb1ELi32ELi320ELi320ELi4ELb1ELi12ELb0ELb0ELNS_15WgradSyncMethodE3ENS_16CompileConditionILi900EEEEEvPT_S6_S6_PKS5_S8_S8_S8_PKfflPfPj --------------------------
	.section	.nv.info._ZN13group_norm_v218gn_bwd_cuda_kernelI13__nv_bfloat16Li320ELi3ELi32ELi20ELi1024ELb0ELb1ELi32ELi320ELi320ELi4ELb1ELi12ELb0ELb0ELNS_15WgradSyncMethodE3ENS_16CompileConditionILi900EEEEEvPT_S6_S6_PKS5_S8_S8_S8_PKfflPfPj,"",@"SHT_CUDA_INFO"
	.sectionflags	@""
	.align	4


	//----- nvinfo : EIATTR_CUDA_API_VERSION
	.align		4
        /*0000*/ 	.byte	0x04, 0x37
        /*0002*/ 	.short	(.L_699 - .L_698)
.L_698:
        /*0004*/ 	.word	0x00000082


	//----- nvinfo : EIATTR_KPARAM_INFO
	.align		4
.L_699:
        /*0008*/ 	.byte	0x04, 0x17
        /*000a*/ 	.short	(.L_701 - .L_700)
.L_700:
        /*000c*/ 	.word	0x00000000
        /*0010*/ 	.short	0x000b
        /*0012*/ 	.short	0x0058
        /*0014*/ 	.byte	0x00, 0xf0, 0x21, 0x00


	//----- nvinfo : EIATTR_KPARAM_INFO
	.align		4
.L_701:
        /*0018*/ 	.byte	0x04, 0x17
        /*001a*/ 	.short	(.L_703 - .L_702)
.L_702:
        /*001c*/ 	.word	0x00000000
        /*0020*/ 	.short	0x000a
        /*0022*/ 	.short	0x0050
        /*0024*/ 	.byte	0x00, 0xf0, 0x21, 0x00


	//----- nvinfo : EIATTR_KPARAM_INFO
	.align		4
.L_703:
        /*0028*/ 	.byte	0x04, 0x17
        /*002a*/ 	.short	(.L_705 - .L_704)
.L_704:
        /*002c*/ 	.word	0x00000000
        /*0030*/ 	.short	0x0009
        /*0032*/ 	.short	0x0048
        /*0034*/ 	.byte	0x00, 0xf0, 0x21, 0x00


	//----- nvinfo : EIATTR_KPARAM_INFO
	.align		4
.L_705:
        /*0038*/ 	.byte	0x04, 0x17
        /*003a*/ 	.short	(.L_707 - .L_706)
.L_706:
        /*003c*/ 	.word	0x00000000
        /*0040*/ 	.short	0x0008
        /*0042*/ 	.short	0x0040
        /*0044*/ 	.byte	0x00, 0xf0, 0x11, 0x00


	//----- nvinfo : EIATTR_KPARAM_INFO
	.align		4
.L_707:
        /*0048*/ 	.byte	0x04, 0x17
        /*004a*/ 	.short	(.L_709 - .L_708)
.L_708:
        /*004c*/ 	.word	0x00000000
        /*0050*/ 	.short	0x0007
        /*0052*/ 	.short	0x0038
        /*0054*/ 	.byte	0x00, 0xf0, 0x21, 0x00


	//----- nvinfo : EIATTR_KPARAM_INFO
	.align		4
.L_709:
        /*0058*/ 	.byte	0x04, 0x17
        /*005a*/ 	.short	(.L_711 - .L_710)
.L_710:
        /*005c*/ 	.word	0x00000000
        /*0060*/ 	.short	0x0006
        /*0062*/ 	.short	0x0030
        /*0064*/ 	.byte	0x00, 0xf0, 0x21, 0x00


	//----- nvinfo : EIATTR_KPARAM_INFO
	.align		4
.L_711:
        /*0068*/ 	.byte	0x04, 0x17
        /*006a*/ 	.short	(.L_713 - .L_712)
.L_712:
        /*006c*/ 	.word	0x00000000
        /*0070*/ 	.short	0x0005
        /*0072*/ 	.short	0x0028
        /*0074*/ 	.byte	0x00, 0xf0, 0x21, 0x00


	//----- nvinfo : EIATTR_KPARAM_INFO
	.align		4
.L_713:
        /*0078*/ 	.byte	0x04, 0x17
        /*007a*/ 	.short	(.L_715 - .L_714)
.L_714:
        /*007c*/ 	.word	0x00000000
        /*0080*/ 	.short	0x0004
        /*0082*/ 	.short	0x0020
        /*0084*/ 	.byte	0x00, 0xf0, 0x21, 0x00


	//----- nvinfo : EIATTR_KPARAM_INFO
	.align		4
.L_715:
        /*0088*/ 	.byte	0x04, 0x17
        /*008a*/ 	.short	(.L_717 - .L_716)
.L_716:
        /*008c*/ 	.word	0x00000000
        /*0090*/ 	.short	0x0003
        /*0092*/ 	.short	0x0018
        /*0094*/ 	.byte	0x00, 0xf0, 0x21, 0x00


	//----- nvinfo : EIATTR_KPARAM_INFO
	.align		4
.L_717:
        /*0098*/ 	.byte	0x04, 0x17
        /*009a*/ 	.short	(.L_719 - .L_718)
.L_718:
        /*009c*/ 	.word	0x00000000
        /*00a0*/ 	.short	0x0002
        /*00a2*/ 	.short	0x0010
        /*00a4*/ 	.byte	0x00, 0xf0, 0x21, 0x00


	//----- nvinfo : EIATTR_KPARAM_INFO
	.align		4
.L_719:
        /*00a8*/ 	.byte	0x04, 0x17
        /*00aa*/ 	.short	(.L_721 - .L_720)
.L_720:
        /*00ac*/ 	.word	0x00000000
        /*00b0*/ 	.short	0x0001
        /*00b2*/ 	.short	0x0008
        /*00b4*/ 	.byte	0x00, 0xf0, 0x21, 0x00


	//----- nvinfo : EIATTR_KPARAM_INFO
	.align		4
.L_721:
        /*00b8*/ 	.byte	0x04, 0x17
        /*00ba*/ 	.short	(.L_723 - .L_722)
.L_722:
        /*00bc*/ 	.word	0x00000000
        /*00c0*/ 	.short	0x0000
        /*00c2*/ 	.short	0x0000
        /*00c4*/ 	.byte	0x00, 0xf0, 0x21, 0x00


	//----- nvinfo : EIATTR_SPARSE_MMA_MASK
	.align		4
.L_723:
        /*00c8*/ 	.byte	0x03, 0x50
        /*00ca*/ 	.short	0x0000


	//----- nvinfo : EIATTR_MAXREG_COUNT
	.align		4
        /*00cc*/ 	.byte	0x03, 0x1b
        /*00ce*/ 	.short	0x0040


	//----- nvinfo : EIATTR_NUM_BARRIERS
	.align		4
        /*00d0*/ 	.byte	0x02, 0x4c
        /*00d2*/ 	.byte	0x01
	.zero		1


	//----- nvinfo : EIATTR_ANNOTATIONS
	.align		4
        /*00d4*/ 	.byte	0x04, 0x55
        /*00d6*/ 	.short	(.L_725 - .L_724)


	//   ....[0]....
.L_724:
        /* <DEDUP_REMOVED lines=83> */


	//----- nvinfo : EIATTR_MERCURY_ISA_VERSION
	.align		4
.L_725:
        /*05f8*/ 	.byte	0x03, 0x5f
        /*05fa*/ 	.short	0x0101


	//----- nvinfo : EIATTR_COOP_GROUP_MASK_REGIDS
	.align		4
        /*05fc*/ 	.byte	0x04, 0x29
        /*05fe*/ 	.short	(.L_727 - .L_726)


	//   ....[0]....
.L_726:
        /*0600*/ 	.word	0xffffffff


	//   ....[1]....
        /*0604*/ 	.word	0xffffffff


	//   ....[2]....
        /*0608*/ 	.word	0xffffffff


	//   ....[3]....
        /*060c*/ 	.word	0xffffffff


	//   ....[4]....
        /*0610*/ 	.word	0xffffffff


	//   ....[5]....
        /*0614*/ 	.word	0xffffffff


	//   ....[6]....
        /*0618*/ 	.word	0xffffffff


	//   ....[7]....
        /*061c*/ 	.word	0xffffffff


	//   ....[8]....
        /*0620*/ 	.word	0xffffffff


	//   ....[9]....
        /*0624*/ 	.word	0xffffffff


	//   ....[10]....
        /*0628*/ 	.word	0xffffffff


	//   ....[11]....
        /*062c*/ 	.word	0xffffffff


	//   ....[12]....
        /*0630*/ 	.word	0x05000015


	//   ....[13]....
        /*0634*/ 	.word	0x05000014


	//   ....[14]....
        /*0638*/ 	.word	0x05000016


	//   ....[15]....
        /*063c*/ 	.word	0x05000017


	//   ....[16]....
        /*0640*/ 	.word	0x05000019


	//   ....[17]....
        /*0644*/ 	.word	0x05000018


	//   ....[18]....
        /*0648*/ 	.word	0x0500001a


	//   ....[19]....
        /*064c*/ 	.word	0x0500000f


	//   ....[20]....
        /*0650*/ 	.word	0x05000019


	//   ....[21]....
        /*0654*/ 	.word	0x05000018


	//   ....[22]....
        /*0658*/ 	.word	0x0500001a


	//   ....[23]....
        /*065c*/ 	.word	0x0500001b


	//   ....[24]....
        /*0660*/ 	.word	0x0500001d


	//   ....[25]....
        /*0664*/ 	.word	0x0500001c


	//   ....[26]....
        /*0668*/ 	.word	0x05000020


	//   ....[27]....
        /*066c*/ 	.word	0x0500000f


	//   ....[28]....
        /*0670*/ 	.word	0x05000019


	//   ....[29]....
        /*0674*/ 	.word	0x05000018


	//   ....[30]....
        /*0678*/ 	.word	0x0500001a


	//   ....[31]....
        /*067c*/ 	.word	0x0500001b


	//   ....[32]....
        /*0680*/ 	.word	0x0500001d


	//   ....[33]....
        /*0684*/ 	.word	0x0500001c


	//   ....[34]....
        /*0688*/ 	.word	0x05000020


	//   ....[35]....
        /*068c*/ 	.word	0x0500000f


	//   ....[36]....
        /*0690*/ 	.word	0x05000011


	//   ....[37]....
        /*0694*/ 	.word	0x0500001b


	//   ....[38]....
        /*0698*/ 	.word	0x05000010


	//   ....[39]....
        /*069c*/ 	.word	0x0500001d


	//   ....[40]....
        /*06a0*/ 	.word	0x05000023


	//   ....[41]....
        /*06a4*/ 	.word	0x0500001e


	//   ....[42]....
        /*06a8*/ 	.word	0x05000026


	//   ....[43]....
        /*06ac*/ 	.word	0x05000025


	//   ....[44]....
        /*06b0*/ 	.word	0x0500001c


	//   ....[45]....
        /*06b4*/ 	.word	0x05000016


	//   ....[46]....
        /*06b8*/ 	.word	0x05000011


	//   ....[47]....
        /*06bc*/ 	.word	0x0500001b


	//   ....[48]....
        /*06c0*/ 	.word	0x05000014


	//   ....[49]....
        /*06c4*/ 	.word	0x05000017


	//   ....[50]....
        /*06c8*/ 	.word	0x05000018


	//   ....[51]....
        /*06cc*/ 	.word	0x0500001a


	//   ....[52]....
        /*06d0*/ 	.word	0x05000029


	//   ....[53]....
        /*06d4*/ 	.word	0x05000013


	//   ....[54]....
        /*06d8*/ 	.word	0x05000018


	//   ....[55]....
        /*06dc*/ 	.word	0x0500000e


	//   ....[56]....
        /*06e0*/ 	.word	0x05000014


	//   ....[57]....
        /*06e4*/ 	.word	0x05000012


	//   ....[58]....
        /*06e8*/ 	.word	0x05000015


	//   ....[59]....
        /*06ec*/ 	.word	0x05000017


	//   ....[60]....
        /*06f0*/ 	.word	0x0500002b


	//   ....[61]....
        /*06f4*/ 	.word	0x05000028


	//   ....[62]....
        /*06f8*/ 	.word	0x05000020


	//   ....[63]....
        /*06fc*/ 	.word	0x05000022


	//   ....[64]....
        /*0700*/ 	.word	0x05000021


	//   ....[65]....
        /*0704*/ 	.word	0x05000027


	//   ....[66]....
        /*0708*/ 	.word	0x05000023


	//   ....[67]....
        /*070c*/ 	.word	0x0500001e


	//   ....[68]....
        /*0710*/ 	.word	0x0500001a


	//   ....[69]....
        /*0714*/ 	.word	0x0500001a


	//   ....[70]....
        /*0718*/ 	.word	0x0500001a


	//   ....[71]....
        /*071c*/ 	.word	0x0500001a


	//   ....[72]....
        /*0720*/ 	.word	0x0500001a


	//   ....[73]....
        /*0724*/ 	.word	0x0500001a


	//   ....[74]....
        /*0728*/ 	.word	0x0500001a


	//   ....[75]....
        /*072c*/ 	.word	0x0500001a


	//   ....[76]....
        /*0730*/ 	.word	0x0500001a


	//   ....[77]....
        /*0734*/ 	.word	0x0500001a


	//   ....[78]....
        /*0738*/ 	.word	0x0500001a


	//   ....[79]....
        /*073c*/ 	.word	0x0500001a


	//   ....[80]....
        /*0740*/ 	.word	0x0500001a


	//   ....[81]....
        /*0744*/ 	.word	0x0500001a


	//   ....[82]....
        /*0748*/ 	.word	0x0500001a


	//   ....[83]....
        /*074c*/ 	.word	0x0500001a


	//   ....[84]....
        /*0750*/ 	.word	0x0500001a


	//   ....[85]....
        /*0754*/ 	.word	0x0500001a


	//   ....[86]....
        /*0758*/ 	.word	0x0500001a


	//   ....[87]....
        /*075c*/ 	.word	0x0500001a


	//   ....[88]....
        /*0760*/ 	.word	0x0500001a


	//   ....[89]....
        /*0764*/ 	.word	0x0500001a


	//   ....[90]....
        /*0768*/ 	.word	0x0500001a


	//   ....[91]....
        /*076c*/ 	.word	0x0500001a


	//   ....[92]....
        /*0770*/ 	.word	0x0500001a


	//   ....[93]....
        /*0774*/ 	.word	0x0500001a


	//   ....[94]....
        /*0778*/ 	.word	0x0500001a


	//   ....[95]....
        /*077c*/ 	.word	0x0500001a


	//   ....[96]....
        /*0780*/ 	.word	0x0500001a


	//   ....[97]....
        /*0784*/ 	.word	0x0500001a


	//   ....[98]....
        /*0788*/ 	.word	0x0500001a


	//   ....[99]....
        /*078c*/ 	.word	0x0500001a


	//   ....[100]....
        /*0790*/ 	.word	0x0500001a


	//   ....[101]....
        /*0794*/ 	.word	0x0500001a


	//   ....[102]....
        /*0798*/ 	.word	0x0500001a


	//   ....[103]....
        /*079c*/ 	.word	0x0500001a


	//   ....[104]....
        /*07a0*/ 	.word	0x0500001a


	//   ....[105]....
        /*07a4*/ 	.word	0x0500001a


	//   ....[106]....
        /*07a8*/ 	.word	0x0500001a


	//   ....[107]....
        /*07ac*/ 	.word	0x0500001a


	//   ....[108]....
        /*07b0*/ 	.word	0x0500001a


	//   ....[109]....
        /*07b4*/ 	.word	0x0500001a


	//   ....[110]....
        /*07b8*/ 	.word	0x0500001a


	//   ....[111]....
        /*07bc*/ 	.word	0x0500001a


	//   ....[112]....
        /*07c0*/ 	.word	0x0500001a


	//   ....[113]....
        /*07c4*/ 	.word	0x0500001a


	//   ....[114]....
        /*07c8*/ 	.word	0x0500001a


	//   ....[115]....
        /*07cc*/ 	.word	0x0500001a


	//   ....[116]....
        /*07d0*/ 	.word	0x0500001a


	//   ....[117]....
        /*07d4*/ 	.word	0x0500001a


	//   ....[118]....
        /*07d8*/ 	.word	0x0500001a


	//   ....[119]....
        /*07dc*/ 	.word	0x0500001a


	//   ....[120]....
        /*07e0*/ 	.word	0x0500001a


	//   ....[121]....
        /*07e4*/ 	.word	0x0500001a


	//   ....[122]....
        /*07e8*/ 	.word	0x0500001a


	//   ....[123]....
        /*07ec*/ 	.word	0x0500001a


	//----- nvinfo : EIATTR_COOP_GROUP_INSTR_OFFSETS
	.align		4
.L_727:
        /*07f0*/ 	.byte	0x04, 0x28
        /*07f2*/ 	.short	(.L_729 - .L_728)


	//   ....[0]....
.L_728:
        /*07f4*/ 	.word	0x000030e0


	//   ....[1]....
        /*07f8*/ 	.word	0x000030f0


	//   ....[2]....
        /*07fc*/ 	.word	0x00003140


	//   ....[3]....
        /*0800*/ 	.word	0x00003150


	//   ....[4]....
        /*0804*/ 	.word	0x000039b0


	//   ....[5]....
        /*0808*/ 	.word	0x000039c0


	//   ....[6]....
        /*080c*/ 	.word	0x000039f0


	//   ....[7]....
        /*0810*/ 	.word	0x00003a00


	//   ....[8]....
        /*0814*/ 	.word	0x00003a30


	//   ....[9]....
        /*0818*/ 	.word	0x00003a40


	//   ....[10]....
        /*081c*/ 	.word	0x00003a70


	//   ....[11]....
        /*0820*/ 	.word	0x00003a80


	//   ....[12]....
        /*0824*/ 	.word	0x00005de0


	//   ....[13]....
        /*0828*/ 	.word	0x00005e10


	//   ....[14]....
        /*082c*/ 	.word	0x00005e40


	//   ....[15]....
        /*0830*/ 	.word	0x00005e60


	//   ....[16]....
        /*0834*/ 	.word	0x00005e90


	//   ....[17]....
        /*0838*/ 	.word	0x00005ea0


	//   ....[18]....
        /*083c*/ 	.word	0x00005ed0


	//   ....[19]....
        /*0840*/ 	.word	0x00005ee0


	//   ....[20]....
        /*0844*/ 	.word	0x000060b0


	//   ....[21]....
        /*0848*/ 	.word	0x000060e0


	//   ....[22]....
        /*084c*/ 	.word	0x00006120


	//   ....[23]....
        /*0850*/ 	.word	0x00006140


	//   ....[24]....
        /*0854*/ 	.word	0x00006170


	//   ....[25]....
        /*0858*/ 	.word	0x00006180


	//   ....[26]....
        /*085c*/ 	.word	0x000061b0


	//   ....[27]....
        /*0860*/ 	.word	0x000061c0


	//   ....[28]....
        /*0864*/ 	.word	0x00006350


	//   ....[29]....
        /*0868*/ 	.word	0x00006380


	//   ....[30]....
        /*086c*/ 	.word	0x000063b0


	//   ....[31]....
        /*0870*/ 	.word	0x000063d0


	//   ....[32]....
        /*0874*/ 	.word	0x00006400


	//   ....[33]....
        /*0878*/ 	.word	0x00006410


	//   ....[34]....
        /*087c*/ 	.word	0x00006440


	//   ....[35]....
        /*0880*/ 	.word	0x00006450


	//   ....[36]....
        /*0884*/ 	.word	0x00006650


	//   ....[37]....
        /*0888*/ 	.word	0x00006750


	//   ....[38]....
        /*088c*/ 	.word	0x000067e0


	//   ....[39]....
        /*0890*/ 	.word	0x00006880


	//   ....[40]....
        /*0894*/ 	.word	0x000068b0


	//   ....[41]....
        /*0898*/ 	.word	0x00006900


	//   ....[42]....
        /*089c*/ 	.word	0x00006920


	//   ....[43]....
        /*08a0*/ 	.word	0x00006950


	//   ....[44]....
        /*08a4*/ 	.word	0x00006960


	//   ....[45]....
        /*08a8*/ 	.word	0x00006980


	//   ....[46]....
        /*08ac*/ 	.word	0x00006a00


	//   ....[47]....
        /*08b0*/ 	.word	0x00006a40


	//   ....[48]....
        /*08b4*/ 	.word	0x00006a80


	//   ....[49]....
        /*08b8*/ 	.word	0x00006ab0


	//   ....[50]....
        /*08bc*/ 	.word	0x00006ac0


	//   ....[51]....
        /*08c0*/ 	.word	0x00006ad0


	//   ....[52]....
        /*08c4*/ 	.word	0x00006ae0


	//   ....[53]....
        /*08c8*/ 	.word	0x00006b20


	//   ....[54]....
        /*08cc*/ 	.word	0x00006b60


	//   ....[55]....
        /*08d0*/ 	.word	0x00006b90


	//   ....[56]....
        /*08d4*/ 	.word	0x00006bd0


	//   ....[57]....
        /*08d8*/ 	.word	0x00006bf0


	//   ....[58]....
        /*08dc*/ 	.word	0x00006c20


	//   ....[59]....
        /*08e0*/ 	.word	0x00006c40


	//   ....[60]....
        /*08e4*/ 	.word	0x00006c60


	//   ....[61]....
        /*08e8*/ 	.word	0x00006ca0


	//   ....[62]....
        /*08ec*/ 	.word	0x00006cf0


	//   ....[63]....
        /*08f0*/ 	.word	0x00006d10


	//   ....[64]....
        /*08f4*/ 	.word	0x00006d40


	//   ....[65]....
        /*08f8*/ 	.word	0x00006d50


	//   ....[66]....
        /*08fc*/ 	.word	0x00006e70


	//   ....[67]....
        /*0900*/ 	.word	0x00006ec0


	//   ....[68]....
        /*0904*/ 	.word	0x000070a0


	//   ....[69]....
        /*0908*/ 	.word	0x000070f0


	//   ....[70]....
        /*090c*/ 	.word	0x00007160


	//   ....[71]....
        /*0910*/ 	.word	0x000071c0


	//   ....[72]....
        /*0914*/ 	.word	0x00007230


	//   ....[73]....
        /*0918*/ 	.word	0x00007290


	//   ....[74]....
        /*091c*/ 	.word	0x00007300


	//   ....[75]....
        /*0920*/ 	.word	0x00007360


	//   ....[76]....
        /*0924*/ 	.word	0x00007400


	//   ....[77]....
        /*0928*/ 	.word	0x00007490


	//   ....[78]....
        /*092c*/ 	.word	0x00007500


	//   ....[79]....
        /*0930*/ 	.word	0x00007560


	//   ....[80]....
        /*0934*/ 	.word	0x000075d0


	//   ....[81]....
        /*0938*/ 	.word	0x00007630


	//   ....[82]....
        /*093c*/ 	.word	0x000076a0


	//   ....[83]....
        /*0940*/ 	.word	0x00007700


	//   ....[84]....
        /*0944*/ 	.word	0x000077a0


	//   ....[85]....
        /*0948*/ 	.word	0x00007830


	//   ....[86]....
        /*094c*/ 	.word	0x000078a0


	//   ....[87]....
        /*0950*/ 	.word	0x00007900


	//   ....[88]....
        /*0954*/ 	.word	0x00007970


	//   ....[89]....
        /*0958*/ 	.word	0x000079d0


	//   ....[90]....
        /*095c*/ 	.word	0x00007a40


	//   ....[91]....
        /*0960*/ 	.word	0x00007aa0


	//   ....[92]....
        /*0964*/ 	.word	0x00007b40


	//   ....[93]....
        /*0968*/ 	.word	0x00007c00


	//   ....[94]....
        /*096c*/ 	.word	0x00007d00


	//   ....[95]....
        /*0970*/ 	.word	0x00007d50


	//   ....[96]....
        /*0974*/ 	.word	0x00007e40


	//   ....[97]....
        /*0978*/ 	.word	0x00007e90


	//   ....[98]....
        /*097c*/ 	.word	0x00007f20


	//   ....[99]....
        /*0980*/ 	.word	0x00007f70


	//   ....[100]....
        /*0984*/ 	.word	0x00007fe0


	//   ....[101]....
        /*0988*/ 	.word	0x00008040


	//   ....[102]....
        /*098c*/ 	.word	0x000080b0


	//   ....[103]....
        /*0990*/ 	.word	0x00008110


	//   ....[104]....
        /*0994*/ 	.word	0x00008180


	//   ....[105]....
        /*0998*/ 	.word	0x000081e0


	//   ....[106]....
        /*099c*/ 	.word	0x00008260


	//   ....[107]....
        /*09a0*/ 	.word	0x000082d0


	//   ....[108]....
        /*09a4*/ 	.word	0x00008340


	//   ....[109]....
        /*09a8*/ 	.word	0x000083a0


	//   ....[110]....
        /*09ac*/ 	.word	0x00008420


	//   ....[111]....
        /*09b0*/ 	.word	0x000084a0


	//   ....[112]....
        /*09b4*/ 	.word	0x00008540


	//   ....[113]....
        /*09b8*/ 	.word	0x000085b0


	//   ....[114]....
        /*09bc*/ 	.word	0x00008640


	//   ....[115]....
        /*09c0*/ 	.word	0x000086d0


	//   ....[116]....
        /*09c4*/ 	.word	0x00008740


	//   ....[117]....
        /*09c8*/ 	.word	0x000087a0


	//   ....[118]....
        /*09cc*/ 	.word	0x00008810


	//   ....[119]....
        /*09d0*/ 	.word	0x00008890


	//   ....[120]....
        /*09d4*/ 	.word	0x00008950


	//   ....[121]....
        /*09d8*/ 	.word	0x00008a20


	//   ....[122]....
        /*09dc*/ 	.word	0x00008b00


	//   ....[123]....
        /*09e0*/ 	.word	0x00008bb0


	//----- nvinfo : EIATTR_EXIT_INSTR_OFFSETS
	.align		4
.L_729:
        /*09e4*/ 	.byte	0x04, 0x1c
        /*09e6*/ 	.short	(.L_731 - .L_730)


	//   ....[0]....
.L_730:
        /*09e8*/ 	.word	0x00004e00


	//   ....[1]....
        /*09ec*/ 	.word	0x00007040


	//----- nvinfo : EIATTR_MAX_THREADS
	.align		4
.L_731:
        /*09f0*/ 	.byte	0x04, 0x05
        /*09f2*/ 	.short	(.L_733 - .L_732)
.L_732:
        /*09f4*/ 	.word	0x00000140
        /*09f8*/ 	.word	0x00000001
        /*09fc*/ 	.word	0x00000001


	//----- nvinfo : EIATTR_CRS_STACK_SIZE
	.align		4
.L_733:
        /*0a00*/ 	.byte	0x04, 0x1e
        /*0a02*/ 	.short	(.L_735 - .L_734)
.L_734:
        /*0a04*/ 	.word	0x00000000


	//----- nvinfo : EIATTR_CBANK_PARAM_SIZE
	.align		4
.L_735:
        /*0a08*/ 	.byte	0x03, 0x19
        /*0a0a*/ 	.short	0x0060


	//----- nvinfo : EIATTR_PARAM_CBANK
	.align		4
        /*0a0c*/ 	.byte	0x04, 0x0a
        /*0a0e*/ 	.short	(.L_737 - .L_736)
	.align		4
.L_736:
        /*0a10*/ 	.word	index@(.nv.constant0._ZN13group_norm_v218gn_bwd_cuda_kernelI13__nv_bfloat16Li320ELi3ELi32ELi20ELi1024ELb0ELb1ELi32ELi320ELi320ELi4ELb1ELi12ELb0ELb0ELNS_15WgradSyncMethodE3ENS_16CompileConditionILi900EEEEEvPT_S6_S6_PKS5_S8_S8_S8_PKfflPfPj)
        /*0a14*/ 	.short	0x0210
        /*0a16*/ 	.short	0x0060


	//----- nvinfo : EIATTR_SW_WAR
	.align		4
.L_737:
        /*0a18*/ 	.byte	0x04, 0x36
        /*0a1a*/ 	.short	(.L_739 - .L_738)
.L_738:
        /*0a1c*/ 	.word	0x00000008
.L_739:


//--------------------- .nv.info._ZN13group_norm_v218gn_bwd_cuda_kernelI13__nv_bfloat16Li320ELi3ELi16ELi40ELi1024ELb1ELb1ELi8ELi320ELi320ELi4ELb1ELi2ELb0ELb0ELNS_15WgradSyncMethodE3ENS_16CompileConditionILi900EEEEEvPT_S6_S6_PKS5_S8_S8_S8_PKfflPfPj --------------------------
	.section	.nv.info._ZN13group_norm_v218gn_bwd_cuda_kernelI13__nv_bfloat16Li320ELi3ELi16ELi40ELi1024ELb1ELb1ELi8ELi320ELi320ELi4ELb1ELi2ELb0ELb0ELNS_15WgradSyncMethodE3ENS_16CompileConditionILi900EEEEEvPT_S6_S6_PKS5_S8_S8_S8_PKfflPfPj,"",@"SHT_CUDA_INFO"
	.sectionflags	@""
	.align	4


	//----- nvinfo : EIATTR_CUDA_API_VERSION
	.align		4
        /*0000*/ 	.byte	0x04, 0x37
        /*0002*/ 	.short	(.L_741 - .L_740)
.L_740:
        /*0004*/ 	.word	0x00000082


	//----- nvinfo : EIATTR_KPARAM_INFO
	.align		4
.L_741:
        /*0008*/ 	.byte	0x04, 0x17
        /*000a*/ 	.short	(.L_743 - .L_742)
.L_742:
        /*000c*/ 	.word	0x00000000
        /*0010*/ 	.short	0x000b
        /*0012*/ 	.short	0x0058
        /*0014*/ 	.byte	0x00, 0xf0, 0x21, 0x00


	//----- nvinfo : EIATTR_KPARAM_INFO
	.align		4
.L_743:
        /*0018*/ 	.byte	0x04, 0x17
        /*001a*/ 	.short	(.L_745 - .L_744)
.L_744:
        /*001c*/ 	.word	0x00000000
        /*0020*/ 	.short	0x000a
        /*0022*/ 	.short	0x0050
        /*0024*/ 	.byte	0x00, 0xf0, 0x21, 0x00


	//----- nvinfo : EIATTR_KPARAM_INFO
	.align		4
.L_745:
        /*0028*/ 	.byte	0x04, 0x17
        /*002a*/ 	.short	(.L_747 - .L_746)
.L_746:
        /*002c*/ 	.word	0x00000000
        /*0030*/ 	.short	0x0009
        /*0032*/ 	.short	0x0048
        /*0034*/ 	.byte	0x00, 0xf0, 0x21, 0x00


	//----- nvinfo : EIATTR_KPARAM_INFO
	.align		4
.L_747:
        /*0038*/ 	.byte	0x04, 0x17
        /*003a*/ 	.short	(.L_749 - .L_748)
.L_748:
        /*003c*/ 	.word	0x00000000
        /*0040*/ 	.short	0x0008
        /*0042*/ 	.short	0x0040
        /*0044*/ 	.byte	0x00, 0xf0, 0x11, 0x00


	//----- nvinfo : EIATTR_KPARAM_INFO
	.align		4
.L_749:
        /*0048*/ 	.byte	0x04, 0x17
        /*004a*/ 	.short	(.L_751 - .L_750)
.L_750:
        /*004c*/ 	.word	0x00000000
        /*0050*/ 	.short	0x0007
        /*0052*/ 	.short	0x0038
        /*0054*/ 	.byte	0x00, 0xf0, 0x21, 0x00


	//----- nvinfo : EIATTR_KPARAM_INFO
	.align		4
.L_751:
        /*0058*/ 	.byte	0x04, 0x17
        /*005a*/ 	.short	(.L_753 - .L_752)
.L_752:
        /*005c*/ 	.word	0x00000000
        /*0060*/ 	.short	0x0006
        /*0062*/ 	.short	0x0030
        /*0064*/ 	.byte	0x00, 0xf0, 0x21, 0x00


	//----- nvinfo : EIATTR_KPARAM_INFO
	.align		4
.L_753:
        /*0068*/ 	.byte	0x04, 0x17
        /*006a*/ 	.short	(.L_755 - .L_754)
.L_754:
        /*006c*/ 	.word	0x00000000
        /*0070*/ 	.short	0x0005
        /*0072*/ 	.short	0x0028
        /*0074*/ 	.byte	0x00, 0xf0, 0x21, 0x00


	//----- nvinfo : EIATTR_KPARAM_INFO
	.align		4
.L_755:
        /*0078*/ 	.byte	0x04, 0x17
        /*007a*/ 	.short	(.L_757 - .L_756)
.L_756:
        /*007c*/ 	.word	0x00000000
        /*0080*/ 	.short	0x0004
        /*0082*/ 	.short	0x0020
        /*0084*/ 	.byte	0x00, 0xf0, 0x21, 0x00


	//----- nvinfo : EIATTR_KPARAM_INFO
	.align		4
.L_757:
        /*0088*/ 	.byte	0x04, 0x17
        /*008a*/ 	.short	(.L_759 - .L_758)
.L_758:
        /*008c*/ 	.word	0x00000000
        /*0090*/ 	.short	0x0003
        /*0092*/ 	.short	0x0018
        /*0094*/ 	.byte	0x00, 0xf0, 0x21, 0x00


	//----- nvinfo : EIATTR_KPARAM_INFO
	.align		4
.L_759:
        /*0098*/ 	.byte	0x04, 0x17
        /*009a*/ 	.short	(.L_761 - .L_760)
.L_760:
        /*009c*/ 	.word	0x00000000
        /*00a0*/ 	.short	0x0002
        /*00a2*/ 	.short	0x0010
        /*00a4*/ 	.byte	0x00, 0xf0, 0x21, 0x00


	//----- nvinfo : EIATTR_KPARAM_INFO
	.align		4
.L_761:
        /*00a8*/ 	.byte	0x04, 0x17
        /*00aa*/ 	.short	(.L_763 - .L_762)
.L_762:
        /*00ac*/ 	.word	0x00000000
        /*00b0*/ 	.short	0x0001
        /*00b2*/ 	.short	0x0008
        /*00b4*/ 	.byte	0x00, 0xf0, 0x21, 0x00


	//----- nvinfo : EIATTR_KPARAM_INFO
	.align		4
.L_763:
        /*00b8*/ 	.byte	0x04, 0x17
        /*00ba*/ 	.short	(.L_765 - .L_764)
.L_764:
        /*00bc*/ 	.word	0x00000000
        /*00c0*/ 	.short	0x0000
        /*00c2*/ 	.short	0x0000
        /*00c4*/ 	.byte	0x00, 0xf0, 0x21, 0x00


	//----- nvinfo : EIATTR_SPARSE_MMA_MASK
	.align		4
.L_765:
        /*00c8*/ 	.byte	0x03, 0x50
        /*00ca*/ 	.short	0x0000


	//----- nvinfo : EIATTR_MAXREG_COUNT
	.align		4
        /*00cc*/ 	.byte	0x03, 0x1b
        /*00ce*/ 	.short	0x0040


	//----- nvinfo : EIATTR_NUM_BARRIERS
	.align		4
        /*00d0*/ 	.byte	0x02, 0x4c
        /*00d2*/ 	.byte	0x01
	.zero		1


	//----- nvinfo : EIATTR_MERCURY_ISA_VERSION
	.align		4
        /*00d4*/ 	.byte	0x03, 0x5f
        /*00d6*/ 	.short	0x0101


	//----- nvinfo : EIATTR_COOP_GROUP_MASK_REGIDS
	.align		4
        /*00d8*/ 	.byte	0x04, 0x29
        /*00da*/ 	.short	(.L_767 - .L_766)


	//   ....[0]....
.L_766:
        /*00dc*/ 	.word	0xffffffff


	//   ....[1]....
        /*00e0*/ 	.word	0xffffffff


	//   ....[2]....
        /*00e4*/ 	.word	0xffffffff


	//   ....[3]....
        /*00e8*/ 	.word	0xffffffff


	//   ....[4]....
        /*00ec*/ 	.word	0xffffffff


	//   ....[5]....
        /*00f0*/ 	.word	0xffffffff


	//   ....[6]....
        /*00f4*/ 	.word	0xffffffff


	//   ....[7]....
        /*00f8*/ 	.word	0xffffffff


	//   ....[8]....
        /*00fc*/ 	.word	0xffffffff


	//   ....[9]....
        /*0100*/ 	.word	0xffffffff


	//   ....[10]....
        /*0104*/ 	.word	0xffffffff


	//   ....[11]....
        /*0108*/ 	.word	0xffffffff


	//   ....[12]....
        /*010c*/ 	.word	0xffffffff


	//   ....[13]....
        /*0110*/ 	.word	0xffffffff


	//   ....[14]....
        /*0114*/ 	.word	0x05000017


	//   ....[15]....
        /*0118*/ 	.word	0x05000016


	//   ....[16]....
        /*011c*/ 	.word	0x05000018


	//   ....[17]....
        /*0120*/ 	.word	0x05000019


	//   ....[18]....
        /*0124*/ 	.word	0x0500001b


	//   ....[19]....
        /*0128*/ 	.word	0x0500001a


	//   ....[20]....
        /*012c*/ 	.word	0x0500001c


	//   ....[21]....
        /*0130*/ 	.word	0x05000011


	//   ....[22]....
        /*0134*/ 	.word	0x0500001b


	//   ....[23]....
        /*0138*/ 	.word	0x0500001a


	//   ....[24]....
        /*013c*/ 	.word	0x0500001c


	//   ....[25]....
        /*0140*/ 	.word	0x0500001d


	//   ....[26]....
        /*0144*/ 	.word	0x0500001f


	//   ....[27]....
        /*0148*/ 	.word	0x0500001e


	//   ....[28]....
        /*014c*/ 	.word	0x05000022


	//   ....[29]....
        /*0150*/ 	.word	0x05000011


	//   ....[30]....
        /*0154*/ 	.word	0x0500001b


	//   ....[31]....
        /*0158*/ 	.word	0x0500001a


	//   ....[32]....
        /*015c*/ 	.word	0x0500001c


	//   ....[33]....
        /*0160*/ 	.word	0x0500001d


	//   ....[34]....
        /*0164*/ 	.word	0x0500001f


	//   ....[35]....
        /*0168*/ 	.word	0x0500001e


	//   ....[36]....
        /*016c*/ 	.word	0x05000022


	//   ....[37]....
        /*0170*/ 	.word	0x05000011


	//   ....[38]....
        /*0174*/ 	.word	0x0500001d


	//   ....[39]....
        /*0178*/ 	.word	0x05000020


	//   ....[40]....
        /*017c*/ 	.word	0x0500001d


	//   ....[41]....
        /*0180*/ 	.word	0x05000028


	//   ....[42]....
        /*0184*/ 	.word	0x05000025


	//   ....[43]....
        /*0188*/ 	.word	0x0500001f


	//   ....[44]....
        /*018c*/ 	.word	0x0500001c


	//   ....[45]....
        /*0190*/ 	.word	0x0500001e


	//   ....[46]....
        /*0194*/ 	.word	0x05000019


	//   ....[47]....
        /*0198*/ 	.word	0x0500001c


	//   ....[48]....
        /*019c*/ 	.word	0x05000016


	//   ....[49]....
        /*01a0*/ 	.word	0x05000018


	//   ....[50]....
        /*01a4*/ 	.word	0x0500001a


	//   ....[51]....
        /*01a8*/ 	.word	0x0500001f


	//   ....[52]....
        /*01ac*/ 	.word	0x0500001d


	//   ....[53]....
        /*01b0*/ 	.word	0x05000017


	//   ....[54]....
        /*01b4*/ 	.word	0x05000020


	//   ....[55]....
        /*01b8*/ 	.word	0x05000019


	//   ....[56]....
        /*01bc*/ 	.word	0x05000016


	//   ....[57]....
        /*01c0*/ 	.word	0x05000015


	//   ....[58]....
        /*01c4*/ 	.word	0x0500001a


	//   ....[59]....
        /*01c8*/ 	.word	0x05000022


	//   ....[60]....
        /*01cc*/ 	.word	0x05000014


	//   ....[61]....
        /*01d0*/ 	.word	0x0500002d


	//   ....[62]....
        /*01d4*/ 	.word	0x05000011


	//   ....[63]....
        /*01d8*/ 	.word	0x05000024


	//   ....[64]....
        /*01dc*/ 	.word	0x05000023


	//   ....[65]....
        /*01e0*/ 	.word	0x05000029


	//   ....[66]....
        /*01e4*/ 	.word	0x0500002a


	//   ....[67]....
        /*01e8*/ 	.word	0x05000022


	//   ....[68]....
        /*01ec*/ 	.word	0x05000025


	//   ....[69]....
        /*01f0*/ 	.word	0x05000020


	//   ....[70]....
        /*01f4*/ 	.word	0x0500001c


	//   ....[71]....
        /*01f8*/ 	.word	0x0500001c


	//   ....[72]....
        /*01fc*/ 	.word	0x0500001c


	//   ....[73]....
        /*0200*/ 	.word	0x0500001c


	//   ....[74]....
        /*0204*/ 	.word	0x0500001c


	//   ....[75]....
        /*0208*/ 	.word	0x0500001c


	//   ....[76]....
        /*020c*/ 	.word	0x0500001c


	//   ....[77]....
        /*0210*/ 	.word	0x0500001c


	//   ....[78]....
        /*0214*/ 	.word	0x0500001c


	//   ....[79]....
        /*0218*/ 	.word	0x0500001c


	//   ....[80]....
        /*021c*/ 	.word	0x0500001c


	//   ....[81]....
        /*0220*/ 	.word	0x0500001c


	//   ....[82]....
        /*0224*/ 	.word	0x0500001c


	//   ....[83]....
        /*0228*/ 	.word	0x0500001c


	//   ....[84]....
        /*022c*/ 	.word	0x0500001c


	//   ....[85]....
        /*0230*/ 	.word	0x0500001c


	//   ....[86]....
        /*0234*/ 	.word	0x0500001c


	//   ....[87]....
        /*0238*/ 	.word	0x0500001c


	//   ....[88]....
        /*023c*/ 	.word	0x0500001c


	//   ....[89]....
        /*0240*/ 	.word	0x0500001c


	//   ....[90]....
        /*0244*/ 	.word	0x0500001c


	//   ....[91]....
        /*0248*/ 	.word	0x0500001c


	//   ....[92]....
        /*024c*/ 	.word	0x0500001c


	//   ....[93]....
        /*0250*/ 	.word	0x0500001c


	//   ....[94]....
        /*0254*/ 	.word	0x0500001c


	//   ....[95]....
        /*0258*/ 	.word	0x0500001c


	//   ....[96]....
        /*025c*/ 	.word	0x0500001c


	//   ....[97]....
        /*0260*/ 	.word	0x0500001c


	//   ....[98]....
        /*0264*/ 	.word	0x0500001c


	//   ....[99]....
        /*0268*/ 	.word	0x0500001c


	//   ....[100]....
        /*026c*/ 	.word	0x0500001c


	//   ....[101]....
        /*0270*/ 	.word	0x0500001c


	//   ....[102]....
        /*0274*/ 	.word	0x0500001c


	//   ....[103]....
        /*0278*/ 	.word	0x0500001c


	//   ....[104]....
        /*027c*/ 	.word	0x0500001c


	//   ....[105]....
        /*0280*/ 	.word	0x0500001c


	//   ....[106]....
        /*0284*/ 	.word	0x0500001c


	//   ....[107]....
        /*0288*/ 	.word	0x0500001c


	//   ....[108]....
        /*028c*/ 	.word	0x0500001c


	//   ....[109]....
        /*0290*/ 	.word	0x0500001c


	//   ....[110]....
        /*0294*/ 	.word	0x0500001c


	//   ....[111]....
        /*0298*/ 	.word	0x0500001c


	//   ....[112]....
        /*029c*/ 	.word	0x0500001c


	//   ....[113]....
        /*02a0*/ 	.word	0x0500001c


	//   ....[114]....
        /*02a4*/ 	.word	0x0500001c


	//   ....[115]....
        /*02a8*/ 	.word	0x0500001c


	//   ....[116]....
        /*02ac*/ 	.word	0x0500001c


	//   ....[117]....
        /*02b0*/ 	.word	0x0500001c


	//   ....[118]....
        /*02b4*/ 	.word	0x0500001c


	//   ....[119]....
        /*02b8*/ 	.word	0x0500001c


	//   ....[120]....
        /*02bc*/ 	.word	0x0500001c


	//   ....[121]....
        /*02c0*/ 	.word	0x0500001c


	//   ....[122]....
        /*02c4*/ 	.word	0x0500001c


	//   ....[123]....
        /*02c8*/ 	.word	0x0500001c


	//   ....[124]....
        /*02cc*/ 	.word	0x0500001c


	//   ....[125]....
        /*02d0*/ 	.word	0x0500001c


	//----- nvinfo : EIATTR_COOP_GROUP_INSTR_OFFSETS
	.align		4
.L_767:
        /*02d4*/ 	.byte	0x04, 0x28
        /*02d6*/ 	.short	(.L_769 - .L_768)


	//   ....[0]....
.L_768:
        /*02d8*/ 	.word	0x00001cc0


	//   ....[1]....
        /*02dc*/ 	.word	0x00001d00


	//   ....[2]....
        /*02e0*/ 	.word	0x00001d30


	//   ....[3]....
        /*02e4*/ 	.word	0x00001d40


	//   ....[4]....
        /*02e8*/ 	.word	0x00002460


	//   ....[5]....
        /*02ec*/ 	.word	0x00002490


	//   ....[6]....
        /*02f0*/ 	.word	0x000024c0


	//   ....[7]....
        /*02f4*/ 	.word	0x000024d0


	//   ....[8]....
        /*02f8*/ 	.word	0x00002500


	//   ....[9]....
        /*02fc*/ 	.word	0x00002510


	//   ....[10]....
        /*0300*/ 	.word	0x00002540


	//   ....[11]....
        /*0304*/ 	.word	0x00002550


	//   ....[12]....
        /*0308*/ 	.word	0x00002580


	//   ....[13]....
        /*030c*/ 	.word	0x00002590


	//   ....[14]....
        /*0310*/ 	.word	0x00003e50


	//   ....[15]....
        /*0314*/ 	.word	0x00003e80


	//   ....[16]....
        /*0318*/ 	.word	0x00003eb0


	//   ....[17]....
        /*031c*/ 	.word	0x00003ed0


	//   ....[18]....
        /*0320*/ 	.word	0x00003f00


	//   ....[19]....
        /*0324*/ 	.word	0x00003f10


	//   ....[20]....
        /*0328*/ 	.word	0x00003f40


	//   ....[21]....
        /*032c*/ 	.word	0x00003f50


	//   ....[22]....
        /*0330*/ 	.word	0x00004140


	//   ....[23]....
        /*0334*/ 	.word	0x00004170


	//   ....[24]....
        /*0338*/ 	.word	0x000041a0


	//   ....[25]....
        /*033c*/ 	.word	0x000041c0


	//   ....[26]....
        /*0340*/ 	.word	0x000041f0


	//   ....[27]....
        /*0344*/ 	.word	0x00004200


	//   ....[28]....
        /*0348*/ 	.word	0x00004230


	//   ....[29]....
        /*034c*/ 	.word	0x00004240


	//   ....[30]....
        /*0350*/ 	.word	0x000043d0


	//   ....[31]....
        /*0354*/ 	.word	0x00004400


	//   ....[32]....
        /*0358*/ 	.word	0x00004430


	//   ....[33]....
        /*035c*/ 	.word	0x00004450


	//   ....[34]....
        /*0360*/ 	.word	0x00004480


	//   ....[35]....
        /*0364*/ 	.word	0x00004490


	//   ....[36]....
        /*0368*/ 	.word	0x000044c0


	//   ....[37]....
        /*036c*/ 	.word	0x000044d0


	//   ....[38]....
        /*0370*/ 	.word	0x000047e0


	//   ....[39]....
        /*0374*/ 	.word	0x00004810


	//   ....[40]....
        /*0378*/ 	.word	0x000048c0


	//   ....[41]....
        /*037c*/ 	.word	0x000048e0


	//   ....[42]....
        /*0380*/ 	.word	0x00004920


	//   ....[43]....
        /*0384*/ 	.word	0x00004930


	//   ....[44]....
        /*0388*/ 	.word	0x00004940


	//   ....[45]....
        /*038c*/ 	.word	0x00004970


	//   ....[46]....
        /*0390*/ 	.word	0x000049d0


	//   ....[47]....
        /*0394*/ 	.word	0x00004a10


	//   ....[48]....
        /*0398*/ 	.word	0x00004a40


	//   ....[49]....
        /*039c*/ 	.word	0x00004a60


	//   ....[50]....
        /*03a0*/ 	.word	0x00004a90


	//   ....[51]....
        /*03a4*/ 	.word	0x00004aa0


	//   ....[52]....
        /*03a8*/ 	.word	0x00004ad0


	//   ....[53]....
        /*03ac*/ 	.word	0x00004af0


	//   ....[54]....
        /*03b0*/ 	.word	0x00004b10


	//   ....[55]....
        /*03b4*/ 	.word	0x00004b50


	//   ....[56]....
        /*03b8*/ 	.word	0x00004b80


	//   ....[57]....
        /*03bc*/ 	.word	0x00004bb0


	//   ....[58]....
        /*03c0*/ 	.word	0x00004be0


	//   ....[59]....
        /*03c4*/ 	.word	0x00004c00


	//   ....[60]....
        /*03c8*/ 	.word	0x00004c30


	//   ....[61]....
        /*03cc*/ 	.word	0x00004c50


	//   ....[62]....
        /*03d0*/ 	.word	0x00004c80


	//   ....[63]....
        /*03d4*/ 	.word	0x00004ca0


	//   ....[64]....
        /*03d8*/ 	.word	0x00004cd0


	//   ....[65]....
        /*03dc*/ 	.word	0x00004d10


	//   ....[66]....
        /*03e0*/ 	.word	0x00004d30


	//   ....[67]....
        /*03e4*/ 	.word	0x00004d70


	//   ....[68]....
        /*03e8*/ 	.word	0x00004e30


	//   ....[69]....
        /*03ec*/ 	.word	0x00004f00


	//   ....[70]....
        /*03f0*/ 	.word	0x000050c0


	//   ....[71]....
        /*03f4*/ 	.word	0x00005110


	//   ....[72]....
        /*03f8*/ 	.word	0x00005180


	//   ....[73]....
        /*03fc*/ 	.word	0x000051e0


	//   ....[74]....
        /*0400*/ 	.word	0x00005250


	//   ....[75]....
        /*0404*/ 	.word	0x000052b0


	//   ....[76]....
        /*0408*/ 	.word	0x00005320


	//   ....[77]....
        /*040c*/ 	.word	0x00005380


	//   ....[78]....
        /*0410*/ 	.word	0x00005420


	//   ....[79]....
        /*0414*/ 	.word	0x000054b0


	//   ....[80]....
        /*0418*/ 	.word	0x00005520


	//   ....[81]....
        /*041c*/ 	.word	0x00005580


	//   ....[82]....
        /*0420*/ 	.word	0x000055f0


	//   ....[83]....
        /*0424*/ 	.word	0x00005650


	//   ....[84]....
        /*0428*/ 	.word	0x000056c0


	//   ....[85]....
        /*042c*/ 	.word	0x00005720


	//   ....[86]....
        /*0430*/ 	.word	0x000057c0


	//   ....[87]....
        /*0434*/ 	.word	0x00005850


	//   ....[88]....
        /*0438*/ 	.word	0x000058c0


	//   ....[89]....
        /*043c*/ 	.word	0x00005920


	//   ....[90]....
        /*0440*/ 	.word	0x00005990


	//   ....[91]....
        /*0444*/ 	.word	0x000059f0


	//   ....[92]....
        /*0448*/ 	.word	0x00005a60


	//   ....[93]....
        /*044c*/ 	.word	0x00005ac0


	//   ....[94]....
        /*0450*/ 	.word	0x00005b60


	//   ....[95]....
        /*0454*/ 	.word	0x00005c20


	//   ....[96]....
        /*0458*/ 	.word	0x00005d20


	//   ....[97]....
        /*045c*/ 	.word	0x00005d70


	//   ....[98]....
        /*0460*/ 	.word	0x00005e30


	//   ....[99]....
        /*0464*/ 	.word	0x00005e80


	//   ....[100]....
        /*0468*/ 	.word	0x00005ef0


	//   ....[101]....
        /*046c*/ 	.word	0x00005f40


	//   ....[102]....
        /*0470*/ 	.word	0x00005fb0


	//   ....[103]....
        /*0474*/ 	.word	0x00006010


	//   ....[104]....
        /*0478*/ 	.word	0x00006080


	//   ....[105]....
        /*047c*/ 	.word	0x000060e0


	//   ....[106]....
        /*0480*/ 	.word	0x00006190


	//   ....[107]....
        /*0484*/ 	.word	0x00006200


	//   ....[108]....
        /*0488*/ 	.word	0x00006290


	//   ....[109]....
        /*048c*/ 	.word	0x00006300


	//   ....[110]....
        /*0490*/ 	.word	0x00006370


	//   ....[111]....
        /*0494*/ 	.word	0x000063d0


	//   ....[112]....
        /*0498*/ 	.word	0x00006450


	//   ....[113]....
        /*049c*/ 	.word	0x000064d0


	//   ....[114]....
        /*04a0*/ 	.word	0x00006570


	//   ....[115]....
        /*04a4*/ 	.word	0x000065e0


	//   ....[116]....
        /*04a8*/ 	.word	0x00006670


	//   ....[117]....
        /*04ac*/ 	.word	0x00006710


	//   ....[118]....
        /*04b0*/ 	.word	0x000067a0


	//   ....[119]....
        /*04b4*/ 	.word	0x00006800


	//   ....[120]....
        /*04b8*/ 	.word	0x00006870


	//   ....[121]....
        /*04bc*/ 	.word	0x000068f0


	//   ....[122]....
        /*04c0*/ 	.word	0x00006990


	//   ....[123]....
        /*04c4*/ 	.word	0x00006a40


	//   ....[124]....
        /*04c8*/ 	.word	0x00006b20


	//   ....[125]....
        /*04cc*/ 	.word	0x00006bd0


	//----- nvinfo : EIATTR_EXIT_INSTR_OFFSETS
	.align		4
.L_769:
        /*04d0*/ 	.byte	0x04, 0x1c
        /*04d2*/ 	.short	(.L_771 - .L_770)


	//   ....[0]....
.L_770:
        /*04d4*/ 	.word	0x00002e60


	//   ....[1]....
        /*04d8*/ 	.word	0x00005060


	//----- nvinfo : EIATTR_MAX_THREADS
	.align		4
.L_771:
        /*04dc*/ 	.byte	0x04, 0x05
        /*04de*/ 	.short	(.L_773 - .L_772)
.L_772:
        /*04e0*/ 	.word	0x00000140
        /*04e4*/ 	.word	0x00000001
        /*04e8*/ 	.word	0x00000001


	//----- nvinfo : EIATTR_CRS_STACK_SIZE
	.align		4
.L_773:
        /*04ec*/ 	.byte	0x04, 0x1e
        /*04ee*/ 	.short	(.L_775 - .L_774)
.L_774:
        /*04f0*/ 	.word	0x00000000


	//----- nvinfo : EIATTR_CBANK_PARAM_SIZE
	.align		4
.L_775:
        /*04f4*/ 	.byte	0x03, 0x19
        /*04f6*/ 	.short	0x0060


	//----- nvinfo : EIATTR_PARAM_CBANK
	.align		4
        /*04f8*/ 	.byte	0x04, 0x0a
        /*04fa*/ 	.short	(.L_777 - .L_776)
	.align		4
.L_776:
        /*04fc*/ 	.word	index@(.nv.constant0._ZN13group_norm_v218gn_bwd_cuda_kernelI13__nv_bfloat16Li320ELi3ELi16ELi40ELi1024ELb1ELb1ELi8ELi320ELi320ELi4ELb1ELi2ELb0ELb0ELNS_15WgradSyncMethodE3ENS_16CompileConditionILi900EEEEEvPT_S6_S6_PKS5_S8_S8_S8_PKfflPfPj)
        /*0500*/ 	.short	0x0210
        /*0502*/ 	.short	0x0060


	//----- nvinfo : EIATTR_SW_WAR
	.align		4
.L_777:
        /*0504*/ 	.byte	0x04, 0x36
        /*0506*/ 	.short	(.L_779 - .L_778)
.L_778:
        /*0508*/ 	.word	0x00000008
.L_779:


//--------------------- .nv.info._ZN13group_norm_v218gn_bwd_cuda_kernelI13__nv_bfloat16Li320ELi1ELi16ELi40ELi1024ELb1ELb1ELi16ELi320ELi320ELi4ELb1ELi2ELb0ELb0ELNS_15WgradSyncMethodE3ENS_16CompileConditionILi900EEEEEvPT_S6_S6_PKS5_S8_S8_S8_PKfflPfPj --------------------------
	.section	.nv.info._ZN13group_norm_v218gn_bwd_cuda_kernelI13__nv_bfloat16Li320ELi1ELi16ELi40ELi1024ELb1ELb1ELi16ELi320ELi320ELi4ELb1ELi2ELb0ELb0ELNS_15WgradSyncMethodE3ENS_16CompileConditionILi900EEEEEvPT_S6_S6_PKS5_S8_S8_S8_PKfflPfPj,"",@"SHT_CUDA_INFO"
	.sectionflags	@""
	.align	4


	//----- nvinfo : EIATTR_CUDA_API_VERSION
	.align		4
        /*0000*/ 	.byte	0x04, 0x37
        /*0002*/ 	.short	(.L_781 - .L_780)
.L_780:
        /*0004*/ 	.word	0x00000082


	//----- nvinfo : EIATTR_KPARAM_INFO
	.align		4
.L_781:
        /*0008*/ 	.byte	0x04, 0x17
        /*000a*/ 	.short	(.L_783 - .L_782)
.L_782:
        /*000c*/ 	.word	0x00000000
        /*0010*/ 	.short	0x000b
        /*0012*/ 	.short	0x0058
        /*0014*/ 	.byte	0x00, 0xf0, 0x21, 0x00


	//----- nvinfo : EIATTR_KPARAM_INFO
	.align		4
.L_783:
        /*0018*/ 	.byte	0x04, 0x17
        /*001a*/ 	.short	(.L_785 - .L_784)
.L_784:
        /*001c*/ 	.word	0x00000000
        /*0020*/ 	.short	0x000a
        /*0022*/ 	.short	0x0050
        /*0024*/ 	.byte	0x00, 0xf0, 0x21, 0x00


	//----- nvinfo : EIATTR_KPARAM_INFO
	.align		4
.L_785:
        /*0028*/ 	.byte	0x04, 0x17
        /*002a*/ 	.short	(.L_787 - .L_786)
.L_786:
        /*002c*/ 	.word	0x00000000
        /*0030*/ 	.short	0x0009
        /*0032*/ 	.short	0x0048
        /*0034*/ 	.byte	0x00, 0xf0, 0x21, 0x00


	//----- nvinfo : EIATTR_KPARAM_INFO
	.align		4
.L_787:
        /*0038*/ 	.byte	0x04, 0x17
        /*003a*/ 	.short	(.L_789 - .L_788)
.L_788:
        /*003c*/ 	.word	0x00000000
        /*0040*/ 	.short	0x0008
        /*0042*/ 	.short	0x0040
        /*0044*/ 	.byte	0x00, 0xf0, 0x11, 0x00


	//----- nvinfo : EIATTR_KPARAM_INFO
	.align		4
.L_789:
        /*0048*/ 	.byte	0x04, 0x17
        /*004a*/ 	.short	(.L_791 - .L_790)
.L_790:
        /*004c*/ 	.word	0x00000000
        /*0050*/ 	.short	0x0007
        /*0052*/ 	.short	0x0038
        /*0054*/ 	.byte	0x00, 0xf0, 0x21, 0x00


	//----- nvinfo : EIATTR_KPARAM_INFO
	.align		4
.L_791:
        /*0058*/ 	.byte	0x04, 0x17
        /*005a*/ 	.short	(.L_793 - .L_792)
.L_792:
        /*005c*/ 	.word	0x00000000
        /*0060*/ 	.short	0x0006
        /*0062*/ 	.short	0x0030
        /*0064*/ 	.byte	0x00, 0xf0, 0x21, 0x00


	//----- nvinfo : EIATTR_KPARAM_INFO
	.align		4
.L_793:
        /*0068*/ 	.byte	0x04, 0x17
        /*006a*/ 	.short	(.L_795 - .L_794)
.L_794:
        /*006c*/ 	.word	0x00000000
        /*0070*/ 	.short	0x0005
        /*0072*/ 	.short	0x0028
        /*0074*/ 	.byte	0x00, 0xf0, 0x21, 0x00


	//----- nvinfo : EIATTR_KPARAM_INFO
	.align		4
.L_795:
        /*0078*/ 	.byte	0x04, 0x17
        /*007a*/ 	.short	(.L_797 - .L_796)
.L_796:
        /*007c*/ 	.word	0x00000000
        /*0080*/ 	.short	0x0004
        /*0082*/ 	.short	0x0020
        /*0084*/ 	.byte	0x00, 0xf0, 0x21, 0x00


	//----- nvinfo : EIATTR_KPARAM_INFO
	.align		4
.L_797:
        /*0088*/ 	.byte	0x04, 0x17
        /*008a*/ 	.short	(.L_799 - .L_798)
.L_798:
        /*008c*/ 	.word	0x00000000
        /*0090*/ 	.short	0x0003
        /*0092*/ 	.short	0x0018
        /*0094*/ 	.byte	0x00, 0xf0, 0x21, 0x00


	//----- nvinfo : EIATTR_KPARAM_INFO
	.align		4
.L_799:
        /*0098*/ 	.byte	0x04, 0x17
        /*009a*/ 	.short	(.L_801 - .L_800)
.L_800:
        /*009c*/ 	.word	0x00000000
        /*00a0*/ 	.short	0x0002
        /*00a2*/ 	.short	0x0010
        /*00a4*/ 	.byte	0x00, 0xf0, 0x21, 0x00


	//----- nvinfo : EIATTR_KPARAM_INFO
	.align		4
.L_801:
        /*00a8*/ 	.byte	0x04, 0x17
        /*00aa*/ 	.short	(.L_803 - .L_802)
.L_802:
        /*00ac*/ 	.word	0x00000000
        /*00b0*/ 	.short	0x0001
        /*00b2*/ 	.short	0x0008
        /*00b4*/ 	.byte	0x00, 0xf0, 0x21, 0x00


	//----- nvinfo : EIATTR_KPARAM_INFO
	.align		4
.L_803:
        /*00b8*/ 	.byte	0x04, 0x17
        /*00ba*/ 	.short	(.L_805 - .L_804)
.L_804:
        /*00bc*/ 	.word	0x00000000
        /*00c0*/ 	.short	0x0000
        /*00c2*/ 	.short	0x0000
        /*00c4*/ 	.byte	0x00, 0xf0, 0x21, 0x00


	//----- nvinfo : EIATTR_SPARSE_MMA_MASK
	.align		4
.L_805:
        /*00c8*/ 	.byte	0x03, 0x50
        /*00ca*/ 	.short	0x0000


	//----- nvinfo : EIATTR_MAXREG_COUNT
	.align		4
        /*00cc*/ 	.byte	0x03, 0x1b
        /*00ce*/ 	.short	0x00a8


	//----- nvinfo : EIATTR_NUM_BARRIERS
	.align		4
        /*00d0*/ 	.byte	0x02, 0x4c
        /*00d2*/ 	.byte	0x01
	.zero		1


	//----- nvinfo : EIATTR_MERCURY_ISA_VERSION
	.align		4
        /*00d4*/ 	.byte	0x03, 0x5f
        /*00d6*/ 	.short	0x0101


	//----- nvinfo : EIATTR_COOP_GROUP_MASK_REGIDS
	.align		4
        /*00d8*/ 	.byte	0x04, 0x29
        /*00da*/ 	.short	(.L_807 - .L_806)


	//   ....[0]....
.L_806:
        /*00dc*/ 	.word	0xffffffff


	//   ....[1]....
        /*00e0*/ 	.word	0xffffffff


	//   ....[2]....
        /*00e4*/ 	.word	0xffffffff


	//   ....[3]....
        /*00e8*/ 	.word	0xffffffff


	//   ....[4]....
        /*00ec*/ 	.word	0xffffffff


	//   ....[5]....
        /*00f0*/ 	.word	0xffffffff


	//   ....[6]....
        /*00f4*/ 	.word	0xffffffff


	//   ....[7]....
        /*00f8*/ 	.word	0xffffffff


	//   ....[8]....
        /*00fc*/ 	.word	0xffffffff


	//   ....[9]....
        /*0100*/ 	.word	0xffffffff


	//   ....[10]....
        /*0104*/ 	.word	0xffffffff


	//   ....[11]....
        /*0108*/ 	.word	0xffffffff


	//   ....[12]....
        /*010c*/ 	.word	0xffffffff


	//   ....[13]....
        /*0110*/ 	.word	0xffffffff


	//   ....[14]....
        /*0114*/ 	.word	0x05000019


	//   ....[15]....
        /*0118*/ 	.word	0x0500001e


	//   ....[16]....
        /*011c*/ 	.word	0x05000020


	//   ....[17]....
        /*0120*/ 	.word	0x0500001f


	//   ....[18]....
        /*0124*/ 	.word	0x05000027


	//   ....[19]....
        /*0128*/ 	.word	0x0500001a


	//   ....[20]....
        /*012c*/ 	.word	0x0500001e


	//   ....[21]....
        /*0130*/ 	.word	0x05000020


	//   ....[22]....
        /*0134*/ 	.word	0x0500001e


	//   ....[23]....
        /*0138*/ 	.word	0x05000020


	//   ....[24]....
        /*013c*/ 	.word	0x05000019


	//   ....[25]....
        /*0140*/ 	.word	0x0500001f


	//   ....[26]....
        /*0144*/ 	.word	0x05000022


	//   ....[27]....
        /*0148*/ 	.word	0x0500001e


	//   ....[28]....
        /*014c*/ 	.word	0x05000023


	//   ....[29]....
        /*0150*/ 	.word	0x05000019


	//   ....[30]....
        /*0154*/ 	.word	0x0500001e


	//   ....[31]....
        /*0158*/ 	.word	0x05000020


	//   ....[32]....
        /*015c*/ 	.word	0x05000019


	//   ....[33]....
        /*0160*/ 	.word	0x0500001f


	//   ....[34]....
        /*0164*/ 	.word	0x05000022


	//   ....[35]....
        /*0168*/ 	.word	0x0500001e


	//   ....[36]....
        /*016c*/ 	.word	0x05000023


	//   ....[37]....
        /*0170*/ 	.word	0x05000019


	//   ....[38]....
        /*0174*/ 	.word	0x05000020


	//   ....[39]....
        /*0178*/ 	.word	0x05000019


	//   ....[40]....
        /*017c*/ 	.word	0x05000019


	//   ....[41]....
        /*0180*/ 	.word	0x0500001f


	//   ....[42]....
        /*0184*/ 	.word	0x0500001e


	//   ....[43]....
        /*0188*/ 	.word	0x05000022


	//   ....[44]....
        /*018c*/ 	.word	0x05000023


	//   ....[45]....
        /*0190*/ 	.word	0x0500001e


	//   ....[46]....
        /*0194*/ 	.word	0x05000025


	//   ....[47]....
        /*0198*/ 	.word	0x0500002b


	//   ....[48]....
        /*019c*/ 	.word	0x05000022


	//   ....[49]....
        /*01a0*/ 	.word	0x0500001f


	//   ....[50]....
        /*01a4*/ 	.word	0x05000023


	//   ....[51]....
        /*01a8*/ 	.word	0x05000024


	//   ....[52]....
        /*01ac*/ 	.word	0x05000020


	//   ....[53]....
        /*01b0*/ 	.word	0x0500001d


	//   ....[54]....
        /*01b4*/ 	.word	0x05000030


	//   ....[55]....
        /*01b8*/ 	.word	0x05000019


	//   ....[56]....
        /*01bc*/ 	.word	0x0500001c


	//   ....[57]....
        /*01c0*/ 	.word	0x05000032


	//   ....[58]....
        /*01c4*/ 	.word	0x0500001f


	//   ....[59]....
        /*01c8*/ 	.word	0x0500002e


	//   ....[60]....
        /*01cc*/ 	.word	0x05000025


	//   ....[61]....
        /*01d0*/ 	.word	0x05000026


	//   ....[62]....
        /*01d4*/ 	.word	0x0500002a


	//   ....[63]....
        /*01d8*/ 	.word	0x05000028


	//   ....[64]....
        /*01dc*/ 	.word	0x05000027


	//   ....[65]....
        /*01e0*/ 	.word	0x0500002c


	//   ....[66]....
        /*01e4*/ 	.word	0x0500002e


	//   ....[67]....
        /*01e8*/ 	.word	0x05000037


	//   ....[68]....
        /*01ec*/ 	.word	0x05000024


	//   ....[69]....
        /*01f0*/ 	.word	0x05000019


	//   ....[70]....
        /*01f4*/ 	.word	0x05000019


	//   ....[71]....
        /*01f8*/ 	.word	0x05000019


	//   ....[72]....
        /*01fc*/ 	.word	0x05000019


	//   ....[73]....
        /*0200*/ 	.word	0x05000019


	//   ....[74]....
        /*0204*/ 	.word	0x05000019


	//   ....[75]....
        /*0208*/ 	.word	0x05000019


	//   ....[76]....
        /*020c*/ 	.word	0x05000019


	//   ....[77]....
        /*0210*/ 	.word	0x05000019


	//   ....[78]....
        /*0214*/ 	.word	0x05000019


	//   ....[79]....
        /*0218*/ 	.word	0x05000019


	//   ....[80]....
        /*021c*/ 	.word	0x05000019


	//   ....[81]....
        /*0220*/ 	.word	0x05000019


	//   ....[82]....
        /*0224*/ 	.word	0x05000019


	//   ....[83]....
        /*0228*/ 	.word	0x05000019


	//   ....[84]....
        /*022c*/ 	.word	0x05000019


	//   ....[85]....
        /*0230*/ 	.word	0x05000019


	//   ....[86]....
        /*0234*/ 	.word	0x05000019


	//   ....[87]....
        /*0238*/ 	.word	0x05000019


	//   ....[88]....
        /*023c*/ 	.word	0x05000019


	//   ....[89]....
        /*0240*/ 	.word	0x05000019


	//   ....[90]....
        /*0244*/ 	.word	0x05000019


	//   ....[91]....
        /*0248*/ 	.word	0x05000019


	//   ....[92]....
        /*024c*/ 	.word	0x05000019


	//   ....[93]....
        /*0250*/ 	.word	0x05000019


	//   ....[94]....
        /*0254*/ 	.word	0x05000019


	//   ....[95]....
        /*0258*/ 	.word	0x05000019


	//   ....[96]....
        /*025c*/ 	.word	0x05000019


	//   ....[97]....
        /*0260*/ 	.word	0x05000019


	//   ....[98]....
        /*0264*/ 	.word	0x05000019


	//   ....[99]....
        /*0268*/ 	.word	0x05000019


	//   ....[100]....
        /*026c*/ 	.word	0x05000019


	//   ....[101]....
        /*0270*/ 	.word	0x05000019


	//   ....[102]....
        /*0274*/ 	.word	0x05000019


	//   ....[103]....
        /*0278*/ 	.word	0x05000019


	//   ....[104]....
        /*027c*/ 	.word	0x05000019


	//   ....[105]....
        /*0280*/ 	.word	0x05000019


	//   ....[106]....
        /*0284*/ 	.word	0x05000019


	//   ....[107]....
        /*0288*/ 	.word	0x05000019


	//   ....[108]....
        /*028c*/ 	.word	0x05000019


	//   ....[109]....
        /*0290*/ 	.word	0x05000019


	//   ....[110]....
        /*0294*/ 	.word	0x05000019


	//   ....[111]....
        /*0298*/ 	.word	0x05000019


	//   ....[112]....
        /*029c*/ 	.word	0x05000019


	//   ....[113]....
        /*02a0*/ 	.word	0x05000019


	//   ....[114]....
        /*02a4*/ 	.word	0x05000019


	//   ....[115]....
        /*02a8*/ 	.word	0x05000019


	//   ....[116]....
        /*02ac*/ 	.word	0x05000019


	//   ....[117]....
        /*02b0*/ 	.word	0x05000019


	//   ....[118]....
        /*02b4*/ 	.word	0x05000019


	//   ....[119]....
        /*02b8*/ 	.word	0x05000019


	//   ....[120]....
        /*02bc*/ 	.word	0x05000019


	//   ....[121]....
        /*02c0*/ 	.word	0x05000019


	//   ....[122]....
        /*02c4*/ 	.word	0x05000019


	//   ....[123]....
        /*02c8*/ 	.word	0x05000019


	//   ....[124]....
        /*02cc*/ 	.word	0x05000019


	//   ....[125]....
        /*02d0*/ 	.word	0x05000019


	//----- nvinfo : EIATTR_COOP_GROUP_INSTR_OFFSETS
	.align		4
.L_807:
        /*02d4*/ 	.byte	0x04, 0x28
        /*02d6*/ 	.short	(.L_809 - .L_808)


	//   ....[0]....
.L_808:
        /*02d8*/ 	.word	0x00002780


	//   ....[1]....
        /*02dc*/ 	.word	0x000027b0


	//   ....[2]....
        /*02e0*/ 	.word	0x000028a0


	//   ....[3]....
        /*02e4*/ 	.word	0x000028e0


	//   ....[4]....
        /*02e8*/ 	.word	0x00002ec0


	//   ....[5]....
        /*02ec*/ 	.word	0x00002f00


	//   ....[6]....
        /*02f0*/ 	.word	0x00002f50


	//   ....[7]....
        /*02f4*/ 	.word	0x00002f90


	//   ....[8]....
        /*02f8*/ 	.word	0x00003050


	//   ....[9]....
        /*02fc*/ 	.word	0x00003090


	//   ....[10]....
        /*0300*/ 	.word	0x000031b0


	//   ....[11]....
        /*0304*/ 	.word	0x000031f0


	//   ....[12]....
        /*0308*/ 	.word	0x00003290


	//   ....[13]....
        /*030c*/ 	.word	0x000032b0


	//   ....[14]....
        /*0310*/ 	.word	0x00004ca0


	//   ....[15]....
        /*0314*/ 	.word	0x00004cc0


	//   ....[16]....
        /*0318*/ 	.word	0x00004d00


	//   ....[17]....
        /*031c*/ 	.word	0x00004d10


	//   ....[18]....
        /*0320*/ 	.word	0x00004d40


	//   ....[19]....
        /*0324*/ 	.word	0x00004d50


	//   ....[20]....
        /*0328*/ 	.word	0x00004d80


	//   ....[21]....
        /*032c*/ 	.word	0x00004d90


	//   ....[22]....
        /*0330*/ 	.word	0x00004f20


	//   ....[23]....
        /*0334*/ 	.word	0x00004f50


	//   ....[24]....
        /*0338*/ 	.word	0x00004f80


	//   ....[25]....
        /*033c*/ 	.word	0x00004fa0


	//   ....[26]....
        /*0340*/ 	.word	0x00004fd0


	//   ....[27]....
        /*0344*/ 	.word	0x00004fe0


	//   ....[28]....
        /*0348*/ 	.word	0x00005010


	//   ....[29]....
        /*034c*/ 	.word	0x00005020


	//   ....[30]....
        /*0350*/ 	.word	0x00005160


	//   ....[31]....
        /*0354*/ 	.word	0x00005180


	//   ....[32]....
        /*0358*/ 	.word	0x000051b0


	//   ....[33]....
        /*035c*/ 	.word	0x000051d0


	//   ....[34]....
        /*0360*/ 	.word	0x00005200


	//   ....[35]....
        /*0364*/ 	.word	0x00005210


	//   ....[36]....
        /*0368*/ 	.word	0x00005240


	//   ....[37]....
        /*036c*/ 	.word	0x00005250


	//   ....[38]....
        /*0370*/ 	.word	0x00005420


	//   ....[39]....
        /*0374*/ 	.word	0x00005570


	//   ....[40]....
        /*0378*/ 	.word	0x00005590


	//   ....[41]....
        /*037c*/ 	.word	0x000055d0


	//   ....[42]....
        /*0380*/ 	.word	0x00005600


	//   ....[43]....
        /*0384*/ 	.word	0x00005640


	//   ....[44]....
        /*0388*/ 	.word	0x00005660


	//   ....[45]....
        /*038c*/ 	.word	0x00005690


	//   ....[46]....
        /*0390*/ 	.word	0x000056c0


	//   ....[47]....
        /*0394*/ 	.word	0x000056f0


	//   ....[48]....
        /*0398*/ 	.word	0x00005710


	//   ....[49]....
        /*039c*/ 	.word	0x00005730


	//   ....[50]....
        /*03a0*/ 	.word	0x00005750


	//   ....[51]....
        /*03a4*/ 	.word	0x00005770


	//   ....[52]....
        /*03a8*/ 	.word	0x000057a0


	//   ....[53]....
        /*03ac*/ 	.word	0x000057d0


	//   ....[54]....
        /*03b0*/ 	.word	0x00005800


	//   ....[55]....
        /*03b4*/ 	.word	0x00005820


	//   ....[56]....
        /*03b8*/ 	.word	0x00005860


	//   ....[57]....
        /*03bc*/ 	.word	0x00005880


	//   ....[58]....
        /*03c0*/ 	.word	0x000058b0


	//   ....[59]....
        /*03c4*/ 	.word	0x000058d0


	//   ....[60]....
        /*03c8*/ 	.word	0x00005910


	//   ....[61]....
        /*03cc*/ 	.word	0x00005940


	//   ....[62]....
        /*03d0*/ 	.word	0x00005980


	//   ....[63]....
        /*03d4*/ 	.word	0x000059a0


	//   ....[64]....
        /*03d8*/ 	.word	0x000059d0


	//   ....[65]....
        /*03dc*/ 	.word	0x00005a10


	//   ....[66]....
        /*03e0*/ 	.word	0x00005a30


	//   ....[67]....
        /*03e4*/ 	.word	0x00005a60


	//   ....[68]....
        /*03e8*/ 	.word	0x00005b30


	//   ....[69]....
        /*03ec*/ 	.word	0x00005be0


	//   ....[70]....
        /*03f0*/ 	.word	0x00005d00


	//   ....[71]....
        /*03f4*/ 	.word	0x00005d50


	//   ....[72]....
        /*03f8*/ 	.word	0x00005dc0


	//   ....[73]....
        /*03fc*/ 	.word	0x00005e20


	//   ....[74]....
        /*0400*/ 	.word	0x00005e90


	//   ....[75]....
        /*0404*/ 	.word	0x00005ef0


	//   ....[76]....
        /*0408*/ 	.word	0x00005f60


	//   ....[77]....
        /*040c*/ 	.word	0x00005fc0


	//   ....[78]....
        /*0410*/ 	.word	0x00006060


	//   ....[79]....
        /*0414*/ 	.word	0x00006100


	//   ....[80]....
        /*0418*/ 	.word	0x00006160


	//   ....[81]....
        /*041c*/ 	.word	0x000061c0


	//   ....[82]....
        /*0420*/ 	.word	0x00006230


	//   ....[83]....
        /*0424*/ 	.word	0x00006290


	//   ....[84]....
        /*0428*/ 	.word	0x00006300


	//   ....[85]....
        /*042c*/ 	.word	0x00006360


	//   ....[86]....
        /*0430*/ 	.word	0x00006400


	//   ....[87]....
        /*0434*/ 	.word	0x000064a0


	//   ....[88]....
        /*0438*/ 	.word	0x00006500


	//   ....[89]....
        /*043c*/ 	.word	0x00006560


	//   ....[90]....
        /*0440*/ 	.word	0x000065d0


	//   ....[91]....
        /*0444*/ 	.word	0x00006630


	//   ....[92]....
        /*0448*/ 	.word	0x000066a0


	//   ....[93]....
        /*044c*/ 	.word	0x00006700


	//   ....[94]....
        /*0450*/ 	.word	0x000067a0


	//   ....[95]....
        /*0454*/ 	.word	0x00006880


	//   ....[96]....
        /*0458*/ 	.word	0x00006940


	//   ....[97]....
        /*045c*/ 	.word	0x000069a0


	//   ....[98]....
        /*0460*/ 	.word	0x00006a30


	//   ....[99]....
        /*0464*/ 	.word	0x00006a80


	//   ....[100]....
        /*0468*/ 	.word	0x00006b40


	//   ....[101]....
        /*046c*/ 	.word	0x00006ba0


	//   ....[102]....
        /*0470*/ 	.word	0x00006c40


	//   ....[103]....
        /*0474*/ 	.word	0x00006cc0


	//   ....[104]....
        /*0478*/ 	.word	0x00006d30


	//   ....[105]....
        /*047c*/ 	.word	0x00006d90


	//   ....[106]....
        /*0480*/ 	.word	0x00006e00


	//   ....[107]....
        /*0484*/ 	.word	0x00006e60


	//   ....[108]....
        /*0488*/ 	.word	0x00006f30


	//   ....[109]....
        /*048c*/ 	.word	0x00006fa0


	//   ....[110]....
        /*0490*/ 	.word	0x00007050


	//   ....[111]....
        /*0494*/ 	.word	0x000070c0


	//   ....[112]....
        /*0498*/ 	.word	0x00007130


	//   ....[113]....
        /*049c*/ 	.word	0x00007190


	//   ....[114]....
        /*04a0*/ 	.word	0x00007200


	//   ....[115]....
        /*04a4*/ 	.word	0x00007260


	//   ....[116]....
        /*04a8*/ 	.word	0x000072d0


	//   ....[117]....
        /*04ac*/ 	.word	0x00007330


	//   ....[118]....
        /*04b0*/ 	.word	0x00007390


	//   ....[119]....
        /*04b4*/ 	.word	0x000073e0


	//   ....[120]....
        /*04b8*/ 	.word	0x00007450


	//   ....[121]....
        /*04bc*/ 	.word	0x000074b0


	//   ....[122]....
        /*04c0*/ 	.word	0x00007520


	//   ....[123]....
        /*04c4*/ 	.word	0x00007580


	//   ....[124]....
        /*04c8*/ 	.word	0x000076d0


	//   ....[125]....
        /*04cc*/ 	.word	0x00007780


	//----- nvinfo : EIATTR_EXIT_INSTR_OFFSETS
	.align		4
.L_809:
        /*04d0*/ 	.byte	0x04, 0x1c
        /*04d2*/ 	.short	(.L_811 - .L_810)


	//   ....[0]....
.L_810:
        /*04d4*/ 	.word	0x00003c70


	//   ....[1]....
        /*04d8*/ 	.word	0x00005ca0


	//----- nvinfo : EIATTR_MAX_THREADS
	.align		4
.L_811:
        /*04dc*/ 	.byte	0x04, 0x05
        /*04de*/ 	.short	(.L_813 - .L_812)
.L_812:
        /*04e0*/ 	.word	0x00000140
        /*04e4*/ 	.word	0x00000001
        /*04e8*/ 	.word	0x00000001


	//----- nvinfo : EIATTR_CRS_STACK_SIZE
	.align		4
.L_813:
        /*04ec*/ 	.byte	0x04, 0x1e
        /*04ee*/ 	.short	(.L_815 - .L_814)
.L_814:
        /*04f0*/ 	.word	0x00000000


	//----- nvinfo : EIATTR_CBANK_PARAM_SIZE
	.align		4
.L_815:
        /*04f4*/ 	.byte	0x03, 0x19
        /*04f6*/ 	.short	0x0060


	//----- nvinfo : EIATTR_PARAM_CBANK
	.align		4
        /*04f8*/ 	.byte	0x04, 0x0a
        /*04fa*/ 	.short	(.L_817 - .L_816)
	.align		4
.L_816:
        /*04fc*/ 	.word	index@(.nv.constant0._ZN13group_norm_v218gn_bwd_cuda_kernelI13__nv_bfloat16Li320ELi1ELi16ELi40ELi1024ELb1ELb1ELi16ELi320ELi320ELi4ELb1ELi2ELb0ELb0ELNS_15WgradSyncMethodE3ENS_16CompileConditionILi900EEEEEvPT_S6_S6_PKS5_S8_S8_S8_PKfflPfPj)
        /*0500*/ 	.short	0x0210
        /*0502*/ 	.short	0x0060


	//----- nvinfo : EIATTR_SW_WAR
	.align		4
.L_817:
        /*0504*/ 	.byte	0x04, 0x36
        /*0506*/ 	.short	(.L_819 - .L_818)
.L_818:
        /*0508*/ 	.word	0x00000008
.L_819:


//--------------------- .nv.info._ZN13group_norm_v218gn_bwd_cuda_kernelI13__nv_bfloat16Li320ELi3ELi16ELi40ELi1024ELb1ELb1ELi16ELi320ELi320ELi4ELb1ELi4ELb0ELb0ELNS_15WgradSyncMethodE3ENS_16CompileConditionILi900EEEEEvPT_S6_S6_PKS5_S8_S8_S8_PKfflPfPj --------------------------
	.section	.nv.info._ZN13group_norm_v218gn_bwd_cuda_kernelI13__nv_bfloat16Li320ELi3ELi16ELi40ELi1024ELb1ELb1ELi16ELi320ELi320ELi4ELb1ELi4ELb0ELb0ELNS_15WgradSyncMethodE3ENS_16CompileConditionILi900EEEEEvPT_S6_S6_PKS5_S8_S8_S8_PKfflPfPj,"",@"SHT_CUDA_INFO"
	.sectionflags	@""
	.align	4


	//----- nvinfo : EIATTR_CUDA_API_VERSION
	.align		4
        /*0000*/ 	.byte	0x04, 0x37
        /*0002*/ 	.short	(.L_821 - .L_820)
.L_820:
        /*0004*/ 	.word	0x00000082


	//----- nvinfo : EIATTR_KPARAM_INFO
	.align		4
.L_821:
        /*0008*/ 	.byte	0x04, 0x17
        /*000a*/ 	.short	(.L_823 - .L_822)
.L_822:
        /*000c*/ 	.word	0x00000000
        /*0010*/ 	.short	0x000b
        /*0012*/ 	.short	0x0058
        /*0014*/ 	.byte	0x00, 0xf0, 0x21, 0x00


	//----- nvinfo : EIATTR_KPARAM_INFO
	.align		4
.L_823:
        /*0018*/ 	.byte	0x04, 0x17
        /*001a*/ 	.short	(.L_825 - .L_824)
.L_824:
        /*001c*/ 	.word	0x00000000
        /*0020*/ 	.short	0x000a
        /*0022*/ 	.short	0x0050
        /*0024*/ 	.byte	0x00, 0xf0, 0x21, 0x00


	//----- nvinfo : EIATTR_KPARAM_INFO
	.align		4
.L_825:
        /*0028*/ 	.byte	0x04, 0x17
        /*002a*/ 	.short	(.L_827 - .L_826)
.L_826:
        /*002c*/ 	.word	0x00000000
        /*0030*/ 	.short	0x0009
        /*0032*/ 	.short	0x0048
        /*0034*/ 	.byte	0x00, 0xf0, 0x21, 0x00


	//----- nvinfo : EIATTR_KPARAM_INFO
	.align		4
.L_827:
        /*0038*/ 	.byte	0x04, 0x17
        /*003a*/ 	.short	(.L_829 - .L_828)
.L_828:
        /*003c*/ 	.word	0x00000000
        /*0040*/ 	.short	0x0008
        /*0042*/ 	.short	0x0040
        /*0044*/ 	.byte	0x00, 0xf0, 0x11, 0x00


	//----- nvinfo : EIATTR_KPARAM_INFO
	.align		4
.L_829:
        /*0048*/ 	.byte	0x04, 0x17
        /*004a*/ 	.short	(.L_831 - .L_830)
.L_830:
        /*004c*/ 	.word	0x00000000
        /*0050*/ 	.short	0x0007
        /*0052*/ 	.short	0x0038
        /*0054*/ 	.byte	0x00, 0xf0, 0x21, 0x00


	//----- nvinfo : EIATTR_KPARAM_INFO
	.align		4
.L_831:
        /*0058*/ 	.byte	0x04, 0x17
        /*005a*/ 	.short	(.L_833 - .L_832)
.L_832:
        /*005c*/ 	.word	0x00000000
        /*0060*/ 	.short	0x0006
        /*0062*/ 	.short	0x0030
        /*0064*/ 	.byte	0x00, 0xf0, 0x21, 0x00


	//----- nvinfo : EIATTR_KPARAM_INFO
	.align		4
.L_833:
        /*0068*/ 	.byte	0x04, 0x17
        /*006a*/ 	.short	(.L_835 - .L_834)
.L_834:
        /*006c*/ 	.word	0x00000000
        /*0070*/ 	.short	0x0005
        /*0072*/ 	.short	0x0028
        /*0074*/ 	.byte	0x00, 0xf0, 0x21, 0x00


	//----- nvinfo : EIATTR_KPARAM_INFO
	.align		4
.L_835:
        /*0078*/ 	.byte	0x04, 0x17
        /*007a*/ 	.short	(.L_837 - .L_836)
.L_836:
        /*007c*/ 	.word	0x00000000
        /*0080*/ 	.short	0x0004
        /*0082*/ 	.short	0x0020
        /*0084*/ 	.byte	0x00, 0xf0, 0x21, 0x00


	//----- nvinfo : EIATTR_KPARAM_INFO
	.align		4
.L_837:
        /*0088*/ 	.byte	0x04, 0x17
        /*008a*/ 	.short	(.L_839 - .L_838)
.L_838:
        /*008c*/ 	.word	0x00000000
        /*0090*/ 	.short	0x0003
        /*0092*/ 	.short	0x0018
        /*0094*/ 	.byte	0x00, 0xf0, 0x21, 0x00


	//----- nvinfo : EIATTR_KPARAM_INFO
	.align		4
.L_839:
        /*0098*/ 	.byte	0x04, 0x17
        /*009a*/ 	.short	(.L_841 - .L_840)
.L_840:
        /*009c*/ 	.word	0x00000000
        /*00a0*/ 	.short	0x0002
        /*00a2*/ 	.short	0x0010
        /*00a4*/ 	.byte	0x00, 0xf0, 0x21, 0x00


	//----- nvinfo : EIATTR_KPARAM_INFO
	.align		4
.L_841:
        /*00a8*/ 	.byte	0x04, 0x17
        /*00aa*/ 	.short	(.L_843 - .L_842)
.L_842:
        /*00ac*/ 	.word	0x00000000
        /*00b0*/ 	.short	0x0001
        /*00b2*/ 	.short	0x0008
        /*00b4*/ 	.byte	0x00, 0xf0, 0x21, 0x00


	//----- nvinfo : EIATTR_KPARAM_INFO
	.align		4
.L_843:
        /*00b8*/ 	.byte	0x04, 0x17
        /*00ba*/ 	.short	(.L_845 - .L_844)
.L_844:
        /*00bc*/ 	.word	0x00000000
        /*00c0*/ 	.short	0x0000
        /*00c2*/ 	.short	0x0000
        /*00c4*/ 	.byte	0x00, 0xf0, 0x21, 0x00


	//----- nvinfo : EIATTR_SPARSE_MMA_MASK
	.align		4
.L_845:
        /*00c8*/ 	.byte	0x03, 0x50
        /*00ca*/ 	.short	0x0000


	//----- nvinfo : EIATTR_MAXREG_COUNT
	.align		4
        /*00cc*/ 	.byte	0x03, 0x1b
        /*00ce*/ 	.short	0x0040


	//----- nvinfo : EIATTR_NUM_BARRIERS
	.align		4
        /*00d0*/ 	.byte	0x02, 0x4c
        /*00d2*/ 	.byte	0x01
	.zero		1


	//----- nvinfo : EIATTR_ANNOTATIONS
	.align		4
        /*00d4*/ 	.byte	0x04, 0x55
        /*00d6*/ 	.short	(.L_847 - .L_846)


	//   ....[0]....
.L_846:
        /* <DEDUP_REMOVED lines=17> */


	//----- nvinfo : EIATTR_MERCURY_ISA_VERSION
	.align		4
.L_847:
        /*01d8*/ 	.byte	0x03, 0x5f
        /*01da*/ 	.short	0x0101


	//----- nvinfo : EIATTR_COOP_GROUP_MASK_REGIDS
	.align		4
        /*01dc*/ 	.byte	0x04, 0x29
        /*01de*/ 	.short	(.L_849 - .L_848)


	//   ....[0]....
.L_848:
        /*01e0*/ 	.word	0xffffffff


	//   ....[1]....
        /*01e4*/ 	.word	0xffffffff


	//   ....[2]....
        /*01e8*/ 	.word	0xffffffff


	//   ....[3]....
        /*01ec*/ 	.word	0xffffffff


	//   ....[4]....
        /*01f0*/ 	.word	0xffffffff


	//   ....[5]....
        /*01f4*/ 	.word	0xffffffff


	//   ....[6]....
        /*01f8*/ 	.word	0xffffffff


	//   ....[7]....
        /*01fc*/ 	.word	0xffffffff


	//   ....[8]....
        /*0200*/ 	.word	0xffffffff


	//   ....[9]....
        /*0204*/ 	.word	0xffffffff


	//   ....[10]....
        /*0208*/ 	.word	0xffffffff


	//   ....[11]....
        /*020c*/ 	.word	0xffffffff


	//   ....[12]....
        /*0210*/ 	.word	0xffffffff


	//   ....[13]....
        /*0214*/ 	.word	0xffffffff


	//   ....[14]....
        /*0218*/ 	.word	0x05000015


	//   ....[15]....
        /*021c*/ 	.word	0x05000014


	//   ....[16]....
        /*0220*/ 	.word	0x05000016


	//   ....[17]....
        /*0224*/ 	.word	0x05000017


	//   ....[18]....
        /*0228*/ 	.word	0x05000019


	//   ....[19]....
        /*022c*/ 	.word	0x05000018


	//   ....[20]....
        /*0230*/ 	.word	0x0500001a


	//   ....[21]....
        /*0234*/ 	.word	0x0500000f


	//   ....[22]....
        /*0238*/ 	.word	0x05000019


	//   ....[23]....
        /*023c*/ 	.word	0x05000018


	//   ....[24]....
        /*0240*/ 	.word	0x0500001a


	//   ....[25]....
        /*0244*/ 	.word	0x0500001b


	//   ....[26]....
        /*0248*/ 	.word	0x0500001d


	//   ....[27]....
        /*024c*/ 	.word	0x0500001c


	//   ....[28]....
        /*0250*/ 	.word	0x05000020


	//   ....[29]....
        /*0254*/ 	.word	0x0500000f


	//   ....[30]....
        /*0258*/ 	.word	0x05000019


	//   ....[31]....
        /*025c*/ 	.word	0x05000018


	//   ....[32]....
        /*0260*/ 	.word	0x0500001a


	//   ....[33]....
        /*0264*/ 	.word	0x0500001b


	//   ....[34]....
        /*0268*/ 	.word	0x0500001d


	//   ....[35]....
        /*026c*/ 	.word	0x0500001c


	//   ....[36]....
        /*0270*/ 	.word	0x05000020


	//   ....[37]....
        /*0274*/ 	.word	0x0500000f


	//   ....[38]....
        /*0278*/ 	.word	0x05000011


	//   ....[39]....
        /*027c*/ 	.word	0x0500001b


	//   ....[40]....
        /*0280*/ 	.word	0x0500001d


	//   ....[41]....
        /*0284*/ 	.word	0x05000010


	//   ....[42]....
        /*0288*/ 	.word	0x05000023


	//   ....[43]....
        /*028c*/ 	.word	0x05000026


	//   ....[44]....
        /*0290*/ 	.word	0x05000025


	//   ....[45]....
        /*0294*/ 	.word	0x0500001e


	//   ....[46]....
        /*0298*/ 	.word	0x0500001c


	//   ....[47]....
        /*029c*/ 	.word	0x05000016


	//   ....[48]....
        /*02a0*/ 	.word	0x0500001b


	//   ....[49]....
        /*02a4*/ 	.word	0x05000014


	//   ....[50]....
        /*02a8*/ 	.word	0x05000017


	//   ....[51]....
        /*02ac*/ 	.word	0x05000018


	//   ....[52]....
        /*02b0*/ 	.word	0x0500001a


	//   ....[53]....
        /*02b4*/ 	.word	0x05000011


	//   ....[54]....
        /*02b8*/ 	.word	0x05000029


	//   ....[55]....
        /*02bc*/ 	.word	0x05000018


	//   ....[56]....
        /*02c0*/ 	.word	0x05000013


	//   ....[57]....
        /*02c4*/ 	.word	0x05000014


	//   ....[58]....
        /*02c8*/ 	.word	0x05000012


	//   ....[59]....
        /*02cc*/ 	.word	0x05000015


	//   ....[60]....
        /*02d0*/ 	.word	0x05000017


	//   ....[61]....
        /*02d4*/ 	.word	0x0500000e


	//   ....[62]....
        /*02d8*/ 	.word	0x0500002b


	//   ....[63]....
        /*02dc*/ 	.word	0x05000028


	//   ....[64]....
        /*02e0*/ 	.word	0x05000020


	//   ....[65]....
        /*02e4*/ 	.word	0x05000022


	//   ....[66]....
        /*02e8*/ 	.word	0x05000021


	//   ....[67]....
        /*02ec*/ 	.word	0x05000027


	//   ....[68]....
        /*02f0*/ 	.word	0x05000023


	//   ....[69]....
        /*02f4*/ 	.word	0x0500001e


	//   ....[70]....
        /*02f8*/ 	.word	0x0500001a


	//   ....[71]....
        /*02fc*/ 	.word	0x0500001a


	//   ....[72]....
        /*0300*/ 	.word	0x0500001a


	//   ....[73]....
        /*0304*/ 	.word	0x0500001a


	//   ....[74]....
        /*0308*/ 	.word	0x0500001a


	//   ....[75]....
        /*030c*/ 	.word	0x0500001a


	//   ....[76]....
        /*0310*/ 	.word	0x0500001a


	//   ....[77]....
        /*0314*/ 	.word	0x0500001a


	//   ....[78]....
        /*0318*/ 	.word	0x0500001a


	//   ....[79]....
        /*031c*/ 	.word	0x0500001a


	//   ....[80]....
        /*0320*/ 	.word	0x0500001a


	//   ....[81]....
        /*0324*/ 	.word	0x0500001a


	//   ....[82]....
        /*0328*/ 	.word	0x0500001a


	//   ....[83]....
        /*032c*/ 	.word	0x0500001a


	//   ....[84]....
        /*0330*/ 	.word	0x0500001a


	//   ....[85]....
        /*0334*/ 	.word	0x0500001a


	//   ....[86]....
        /*0338*/ 	.word	0x0500001a


	//   ....[87]....
        /*033c*/ 	.word	0x0500001a


	//   ....[88]....
        /*0340*/ 	.word	0x0500001a


	//   ....[89]....
        /*0344*/ 	.word	0x0500001a


	//   ....[90]....
        /*0348*/ 	.word	0x0500001a


	//   ....[91]....
        /*034c*/ 	.word	0x0500001a


	//   ....[92]....
        /*0350*/ 	.word	0x0500001a


	//   ....[93]....
        /*0354*/ 	.word	0x0500001a


	//   ....[94]....
        /*0358*/ 	.word	0x0500001a


	//   ....[95]....
        /*035c*/ 	.word	0x0500001a


	//   ....[96]....
        /*0360*/ 	.word	0x0500001a


	//   ....[97]....
        /*0364*/ 	.word	0x0500001a


	//   ....[98]....
        /*0368*/ 	.word	0x0500001a


	//   ....[99]....
        /*036c*/ 	.word	0x0500001a


	//   ....[100]....
        /*0370*/ 	.word	0x0500001a


	//   ....[101]....
        /*0374*/ 	.word	0x0500001a


	//   ....[102]....
        /*0378*/ 	.word	0x0500001a


	//   ....[103]....
        /*037c*/ 	.word	0x0500001a


	//   ....[104]....
        /*0380*/ 	.word	0x0500001a


	//   ....[105]....
        /*0384*/ 	.word	0x0500001a


	//   ....[106]....
        /*0388*/ 	.word	0x0500001a


	//   ....[107]....
        /*038c*/ 	.word	0x0500001a


	//   ....[108]....
        /*0390*/ 	.word	0x0500001a


	//   ....[109]....
        /*0394*/ 	.word	0x0500001a


	//   ....[110]....
        /*0398*/ 	.word	0x0500001a


	//   ....[111]....
        /*039c*/ 	.word	0x0500001a


	//   ....[112]....
        /*03a0*/ 	.word	0x0500001a


	//   ....[113]....
        /*03a4*/ 	.word	0x0500001a


	//   ....[114]....
        /*03a8*/ 	.word	0x0500001a


	//   ....[115]....
        /*03ac*/ 	.word	0x0500001a


	//   ....[116]....
        /*03b0*/ 	.word	0x0500001a


	//   ....[117]....
        /*03b4*/ 	.word	0x0500001a


	//   ....[118]....
        /*03b8*/ 	.word	0x0500001a


	//   ....[119]....
        /*03bc*/ 	.word	0x0500001a


	//   ....[120]....
        /*03c0*/ 	.word	0x0500001a


	//   ....[121]....
        /*03c4*/ 	.word	0x0500001a


	//   ....[122]....
        /*03c8*/ 	.word	0x0500001a


	//   ....[123]....
        /*03cc*/ 	.word	0x0500001a


	//   ....[124]....
        /*03d0*/ 	.word	0x0500001a


	//   ....[125]....
        /*03d4*/ 	.word	0x0500001a


	//----- nvinfo : EIATTR_COOP_GROUP_INSTR_OFFSETS
	.align		4
.L_849:
        /*03d8*/ 	.byte	0x04, 0x28
        /*03da*/ 	.short	(.L_851 - .L_850)


	//   ....[0]....
.L_850:
        /*03dc*/ 	.word	0x000029a0


	//   ....[1]....
        /*03e0*/ 	.word	0x000029e0


	//   ....[2]....
        /*03e4*/ 	.word	0x00002a10


	//   ....[3]....
        /*03e8*/ 	.word	0x00002a30


	//   ....[4]....
        /*03ec*/ 	.word	0x00003200


	//   ....[5]....
        /*03f0*/ 	.word	0x00003250


	//   ....[6]....
        /*03f4*/ 	.word	0x000032b0


	//   ....[7]....
        /*03f8*/ 	.word	0x000032d0


	//   ....[8]....
        /*03fc*/ 	.word	0x000032f0


	//   ....[9]....
        /*0400*/ 	.word	0x00003310


	//   ....[10]....
        /*0404*/ 	.word	0x00003330


	//   ....[11]....
        /*0408*/ 	.word	0x00003350


	//   ....[12]....
        /*040c*/ 	.word	0x00003370


	//   ....[13]....
        /*0410*/ 	.word	0x00003390


	//   ....[14]....
        /*0414*/ 	.word	0x000050d0


	//   ....[15]....
        /*0418*/ 	.word	0x00005100


	//   ....[16]....
        /*041c*/ 	.word	0x00005140


	//   ....[17]....
        /*0420*/ 	.word	0x00005160


	//   ....[18]....
        /*0424*/ 	.word	0x00005190


	//   ....[19]....
        /*0428*/ 	.word	0x000051a0


	//   ....[20]....
        /*042c*/ 	.word	0x000051d0


	//   ....[21]....
        /*0430*/ 	.word	0x000051e0


	//   ....[22]....
        /*0434*/ 	.word	0x000053b0


	//   ....[23]....
        /*0438*/ 	.word	0x000053e0


	//   ....[24]....
        /*043c*/ 	.word	0x00005420


	//   ....[25]....
        /*0440*/ 	.word	0x00005440


	//   ....[26]....
        /*0444*/ 	.word	0x00005470


	//   ....[27]....
        /*0448*/ 	.word	0x00005480


	//   ....[28]....
        /*044c*/ 	.word	0x000054b0


	//   ....[29]....
        /*0450*/ 	.word	0x000054c0


	//   ....[30]....
        /*0454*/ 	.word	0x00005640


	//   ....[31]....
        /*0458*/ 	.word	0x00005670


	//   ....[32]....
        /*045c*/ 	.word	0x000056b0


	//   ....[33]....
        /*0460*/ 	.word	0x000056d0


	//   ....[34]....
        /*0464*/ 	.word	0x00005700


	//   ....[35]....
        /*0468*/ 	.word	0x00005710


	//   ....[36]....
        /*046c*/ 	.word	0x00005740


	//   ....[37]....
        /*0470*/ 	.word	0x00005750


	//   ....[38]....
        /*0474*/ 	.word	0x00005a40


	//   ....[39]....
        /*0478*/ 	.word	0x00005a70


	//   ....[40]....
        /*047c*/ 	.word	0x00005b50


	//   ....[41]....
        /*0480*/ 	.word	0x00005b90


	//   ....[42]....
        /*0484*/ 	.word	0x00005be0


	//   ....[43]....
        /*0488*/ 	.word	0x00005c00


	//   ....[44]....
        /*048c*/ 	.word	0x00005c10


	//   ....[45]....
        /*0490*/ 	.word	0x00005c40


	//   ....[46]....
        /*0494*/ 	.word	0x00005c60


	//   ....[47]....
        /*0498*/ 	.word	0x00005c90


	//   ....[48]....
        /*049c*/ 	.word	0x00005d10


	//   ....[49]....
        /*04a0*/ 	.word	0x00005d50


	//   ....[50]....
        /*04a4*/ 	.word	0x00005d80


	//   ....[51]....
        /*04a8*/ 	.word	0x00005d90


	//   ....[52]....
        /*04ac*/ 	.word	0x00005db0


	//   ....[53]....
        /*04b0*/ 	.word	0x00005dd0


	//   ....[54]....
        /*04b4*/ 	.word	0x00005df0


	//   ....[55]....
        /*04b8*/ 	.word	0x00005e30


	//   ....[56]....
        /*04bc*/ 	.word	0x00005e60


	//   ....[57]....
        /*04c0*/ 	.word	0x00005ea0


	//   ....[58]....
        /*04c4*/ 	.word	0x00005ec0


	//   ....[59]....
        /*04c8*/ 	.word	0x00005ef0


	//   ....[60]....
        /*04cc*/ 	.word	0x00005f10


	//   ....[61]....
        /*04d0*/ 	.word	0x00005f30


	//   ....[62]....
        /*04d4*/ 	.word	0x00005f70


	//   ....[63]....
        /*04d8*/ 	.word	0x00005f90


	//   ....[64]....
        /*04dc*/ 	.word	0x00005fc0


	//   ....[65]....
        /*04e0*/ 	.word	0x00005ff0


	//   ....[66]....
        /*04e4*/ 	.word	0x00006010


	//   ....[67]....
        /*04e8*/ 	.word	0x00006040


	//   ....[68]....
        /*04ec*/ 	.word	0x00006140


	//   ....[69]....
        /*04f0*/ 	.word	0x000061b0


	//   ....[70]....
        /*04f4*/ 	.word	0x000063a0


	//   ....[71]....
        /*04f8*/ 	.word	0x000063f0


	//   ....[72]....
        /*04fc*/ 	.word	0x00006460


	//   ....[73]....
        /*0500*/ 	.word	0x000064c0


	//   ....[74]....
        /*0504*/ 	.word	0x00006530


	//   ....[75]....
        /*0508*/ 	.word	0x00006590


	//   ....[76]....
        /*050c*/ 	.word	0x00006600


	//   ....[77]....
        /*0510*/ 	.word	0x00006660


	//   ....[78]....
        /*0514*/ 	.word	0x00006700


	//   ....[79]....
        /*0518*/ 	.word	0x00006790


	//   ....[80]....
        /*051c*/ 	.word	0x00006800


	//   ....[81]....
        /*0520*/ 	.word	0x00006860


	//   ....[82]....
        /*0524*/ 	.word	0x000068d0


	//   ....[83]....
        /*0528*/ 	.word	0x00006930


	//   ....[84]....
        /*052c*/ 	.word	0x000069a0


	//   ....[85]....
        /*0530*/ 	.word	0x00006a00


	//   ....[86]....
        /*0534*/ 	.word	0x00006aa0


	//   ....[87]....
        /*0538*/ 	.word	0x00006b30


	//   ....[88]....
        /*053c*/ 	.word	0x00006ba0


	//   ....[89]....
        /*0540*/ 	.word	0x00006c00


	//   ....[90]....
        /*0544*/ 	.word	0x00006c70


	//   ....[91]....
        /*0548*/ 	.word	0x00006cd0


	//   ....[92]....
        /*054c*/ 	.word	0x00006d40


	//   ....[93]....
        /*0550*/ 	.word	0x00006da0


	//   ....[94]....
        /*0554*/ 	.word	0x00006e40


	//   ....[95]....
        /*0558*/ 	.word	0x00006f00


	//   ....[96]....
        /*055c*/ 	.word	0x00007000


	//   ....[97]....
        /*0560*/ 	.word	0x00007050


	//   ....[98]....
        /*0564*/ 	.word	0x00007130


	//   ....[99]....
        /*0568*/ 	.word	0x00007190


	//   ....[100]....
        /*056c*/ 	.word	0x00007220


	//   ....[101]....
        /*0570*/ 	.word	0x00007270


	//   ....[102]....
        /*0574*/ 	.word	0x000072e0


	//   ....[103]....
        /*0578*/ 	.word	0x00007340


	//   ....[104]....
        /*057c*/ 	.word	0x000073b0


	//   ....[105]....
        /*0580*/ 	.word	0x00007410


	//   ....[106]....
        /*0584*/ 	.word	0x00007480


	//   ....[107]....
        /*0588*/ 	.word	0x000074e0


	//   ....[108]....
        /*058c*/ 	.word	0x00007560


	//   ....[109]....
        /*0590*/ 	.word	0x000075d0


	//   ....[110]....
        /*0594*/ 	.word	0x00007640


	//   ....[111]....
        /*0598*/ 	.word	0x000076a0


	//   ....[112]....
        /*059c*/ 	.word	0x00007720


	//   ....[113]....
        /*05a0*/ 	.word	0x000077a0


	//   ....[114]....
        /*05a4*/ 	.word	0x00007840


	//   ....[115]....
        /*05a8*/ 	.word	0x000078b0


	//   ....[116]....
        /*05ac*/ 	.word	0x00007940


	//   ....[117]....
        /*05b0*/ 	.word	0x000079d0


	//   ....[118]....
        /*05b4*/ 	.word	0x00007a40


	//   ....[119]....
        /*05b8*/ 	.word	0x00007aa0


	//   ....[120]....
        /*05bc*/ 	.word	0x00007b10


	//   ....[121]....
        /*05c0*/ 	.word	0x00007b90


	//   ....[122]....
        /*05c4*/ 	.word	0x00007c50


	//   ....[123]....
        /*05c8*/ 	.word	0x00007d20


	//   ....[124]....
        /*05cc*/ 	.word	0x00007e10


	//   ....[125]....
        /*05d0*/ 	.word	0x00007eb0


	//----- nvinfo : EIATTR_EXIT_INSTR_OFFSETS
	.align		4
.L_851:
        /*05d4*/ 	.byte	0x04, 0x1c
        /*05d6*/ 	.short	(.L_853 - .L_852)


	//   ....[0]....
.L_852:
        /*05d8*/ 	.word	0x00004100


	//   ....[1]....
        /*05dc*/ 	.word	0x00006340


	//----- nvinfo : EIATTR_MAX_THREADS
	.align		4
.L_853:
        /*05e0*/ 	.byte	0x04, 0x05
        /*05e2*/ 	.short	(.L_855 - .L_854)
.L_854:
        /*05e4*/ 	.word	0x00000140
        /*05e8*/ 	.word	0x00000001
        /*05ec*/ 	.word	0x00000001


	//----- nvinfo : EIATTR_CRS_STACK_SIZE
	.align		4
.L_855:
        /*05f0*/ 	.byte	0x04, 0x1e
        /*05f2*/ 	.short	(.L_857 - .L_856)
.L_856:
        /*05f4*/ 	.word	0x00000000


	//----- nvinfo : EIATTR_CBANK_PARAM_SIZE
	.align		4
.L_857:
        /*05f8*/ 	.byte	0x03, 0x19
        /*05fa*/ 	.short	0x0060


	//----- nvinfo : EIATTR_PARAM_CBANK
	.align		4
        /*05fc*/ 	.byte	0x04, 0x0a
        /*05fe*/ 	.short	(.L_859 - .L_858)
	.align		4
.L_858:
        /*0600*/ 	.word	index@(.nv.constant0._ZN13group_norm_v218gn_bwd_cuda_kernelI13__nv_bfloat16Li320ELi3ELi16ELi40ELi1024ELb1ELb1ELi16ELi320ELi320ELi4ELb1ELi4ELb0ELb0ELNS_15WgradSyncMethodE3ENS_16CompileConditionILi900EEEEEvPT_S6_S6_PKS5_S8_S8_S8_PKfflPfPj)
        /*0604*/ 	.short	0x0210
        /*0606*/ 	.short	0x0060


	//----- nvinfo : EIATTR_SW_WAR
	.align		4
.L_859:
        /*0608*/ 	.byte	0x04, 0x36
        /*060a*/ 	.short	(.L_861 - .L_860)
.L_860:
        /*060c*/ 	.word	0x00000008
.L_861:


//--------------------- .nv.info._ZN13group_norm_v218gn_bwd_cuda_kernelI13__nv_bfloat16Li320ELi1ELi16ELi40ELi1024ELb1ELb1ELi32ELi320ELi320ELi4ELb1ELi4ELb0ELb0ELNS_15WgradSyncMethodE3ENS_16CompileConditionILi900EEEEEvPT_S6_S6_PKS5_S8_S8_S8_PKfflPfPj --------------------------
	.section	.nv.info._ZN13group_norm_v218gn_bwd_cuda_kernelI13__nv_bfloat16Li320ELi1ELi16ELi40ELi1024ELb1ELb1ELi32ELi320ELi320ELi4ELb1ELi4ELb0ELb0ELNS_15WgradSyncMethodE3ENS_16CompileConditionILi900EEEEEvPT_S6_S6_PKS5_S8_S8_S8_PKfflPfPj,"",@"SHT_CUDA_INFO"
	.sectionflags	@""
	.align	4


	//----- nvinfo : EIATTR_CUDA_API_VERSION
	.align		4
        /*0000*/ 	.byte	0x04, 0x37
        /*0002*/ 	.short	(.L_863 - .L_862)
.L_862:
        /*0004*/ 	.word	0x00000082


	//----- nvinfo : EIATTR_KPARAM_INFO
	.align		4
.L_863:
        /*0008*/ 	.byte	0x04, 0x17
        /*000a*/ 	.short	(.L_865 - .L_864)
.L_864:
        /*000c*/ 	.word	0x00000000
        /*0010*/ 	.short	0x000b
        /*0012*/ 	.short	0x0058
        /*0014*/ 	.byte	0x00, 0xf0, 0x21, 0x00


	//----- nvinfo : EIATTR_KPARAM_INFO
	.align		4
.L_865:
        /*0018*/ 	.byte	0x04, 0x17
        /*001a*/ 	.short	(.L_867 - .L_866)
.L_866:
        /*001c*/ 	.word	0x00000000
        /*0020*/ 	.short	0x000a
        /*0022*/ 	.short	0x0050
        /*0024*/ 	.byte	0x00, 0xf0, 0x21, 0x00


	//----- nvinfo : EIATTR_KPARAM_INFO
	.align		4
.L_867:
        /*0028*/ 	.byte	0x04, 0x17
        /*002a*/ 	.short	(.L_869 - .L_868)
.L_868:
        /*002c*/ 	.word	0x00000000
        /*0030*/ 	.short	0x0009
        /*0032*/ 	.short	0x0048
        /*0034*/ 	.byte	0x00, 0xf0, 0x21, 0x00


	//----- nvinfo : EIATTR_KPARAM_INFO
	.align		4
.L_869:
        /*0038*/ 	.byte	0x04, 0x17
        /*003a*/ 	.short	(.L_871 - .L_870)
.L_870:
        /*003c*/ 	.word	0x00000000
        /*0040*/ 	.short	0x0008
        /*0042*/ 	.short	0x0040
        /*0044*/ 	.byte	0x00, 0xf0, 0x11, 0x00


	//----- nvinfo : EIATTR_KPARAM_INFO
	.align		4
.L_871:
        /*0048*/ 	.byte	0x04, 0x17
        /*004a*/ 	.short	(.L_873 - .L_872)
.L_872:
        /*004c*/ 	.word	0x00000000
        /*0050*/ 	.short	0x0007
        /*0052*/ 	.short	0x0038
        /*0054*/ 	.byte	0x00, 0xf0, 0x21, 0x00


	//----- nvinfo : EIATTR_KPARAM_INFO
	.align		4
.L_873:
        /*0058*/ 	.byte	0x04, 0x17
        /*005a*/ 	.short	(.L_875 - .L_874)
.L_874:
        /*005c*/ 	.word	0x00000000
        /*0060*/ 	.short	0x0006
        /*0062*/ 	.short	0x0030
        /*0064*/ 	.byte	0x00, 0xf0, 0x21, 0x00


	//----- nvinfo : EIATTR_KPARAM_INFO
	.align		4
.L_875:
        /*0068*/ 	.byte	0x04, 0x17
        /*006a*/ 	.short	(.L_877 - .L_876)
.L_876:
        /*006c*/ 	.word	0x00000000
        /*0070*/ 	.short	0x0005
        /*0072*/ 	.short	0x0028
        /*0074*/ 	.byte	0x00, 0xf0, 0x21, 0x00


	//----- nvinfo : EIATTR_KPARAM_INFO
	.align		4
.L_877:
        /*0078*/ 	.byte	0x04, 0x17
        /*007a*/ 	.short	(.L_879 - .L_878)
.L_878:
        /*007c*/ 	.word	0x00000000
        /*0080*/ 	.short	0x0004
        /*0082*/ 	.short	0x0020
        /*0084*/ 	.byte	0x00, 0xf0, 0x21, 0x00


	//----- nvinfo : EIATTR_KPARAM_INFO
	.align		4
.L_879:
        /*0088*/ 	.byte	0x04, 0x17
        /*008a*/ 	.short	(.L_881 - .L_880)
.L_880:
        /*008c*/ 	.word	0x00000000
        /*0090*/ 	.short	0x0003
        /*0092*/ 	.short	0x0018
        /*0094*/ 	.byte	0x00, 0xf0, 0x21, 0x00


	//----- nvinfo : EIATTR_KPARAM_INFO
	.align		4
.L_881:
        /*0098*/ 	.byte	0x04, 0x17
        /*009a*/ 	.short	(.L_883 - .L_882)
.L_882:
        /*009c*/ 	.word	0x00000000
        /*00a0*/ 	.short	0x0002
        /*00a2*/ 	.short	0x0010
        /*00a4*/ 	.byte	0x00, 0xf0, 0x21, 0x00


	//----- nvinfo : EIATTR_KPARAM_INFO
	.align		4
.L_883:
        /*00a8*/ 	.byte	0x04, 0x17
        /*00aa*/ 	.short	(.L_885 - .L_884)
.L_884:
        /*00ac*/ 	.word	0x00000000
        /*00b0*/ 	.short	0x0001
        /*00b2*/ 	.short	0x0008
        /*00b4*/ 	.byte	0x00, 0xf0, 0x21, 0x00


	//----- nvinfo : EIATTR_KPARAM_INFO
	.align		4
.L_885:
        /*00b8*/ 	.byte	0x04, 0x17
        /*00ba*/ 	.short	(.L_887 - .L_886)
.L_886:
        /*00bc*/ 	.word	0x00000000
        /*00c0*/ 	.short	0x0000
        /*00c2*/ 	.short	0x0000
        /*00c4*/ 	.byte	0x00, 0xf0, 0x21, 0x00


	//----- nvinfo : EIATTR_SPARSE_MMA_MASK
	.align		4
.L_887:
        /*00c8*/ 	.byte	0x03, 0x50
        /*00ca*/ 	.short	0x0000


	//----- nvinfo : EIATTR_MAXREG_COUNT
	.align		4
        /*00cc*/ 	.byte	0x03, 0x1b
        /*00ce*/ 	.short	0x00a8


	//----- nvinfo : EIATTR_NUM_BARRIERS
	.align		4
        /*00d0*/ 	.byte	0x02, 0x4c
        /*00d2*/ 	.byte	0x01
	.zero		1


	//----- nvinfo : EIATTR_MERCURY_ISA_VERSION
	.align		4
        /*00d4*/ 	.byte	0x03, 0x5f
        /*00d6*/ 	.short	0x0101


	//----- nvinfo : EIATTR_COOP_GROUP_MASK_REGIDS
	.align		4
        /*00d8*/ 	.byte	0x04, 0x29
        /*00da*/ 	.short	(.L_889 - .L_888)


	//   ....[0]....
.L_888:
        /*00dc*/ 	.word	0xffffffff


	//   ....[1]....
        /*00e0*/ 	.word	0xffffffff


	//   ....[2]....
        /*00e4*/ 	.word	0xffffffff


	//   ....[3]....
        /*00e8*/ 	.word	0xffffffff


	//   ....[4]....
        /*00ec*/ 	.word	0xffffffff


	//   ....[5]....
        /*00f0*/ 	.word	0xffffffff


	//   ....[6]....
        /*00f4*/ 	.word	0xffffffff


	//   ....[7]....
        /*00f8*/ 	.word	0xffffffff


	//   ....[8]....
        /*00fc*/ 	.word	0xffffffff


	//   ....[9]....
        /*0100*/ 	.word	0xffffffff


	//   ....[10]....
        /*0104*/ 	.word	0xffffffff


	//   ....[11]....
        /*0108*/ 	.word	0xffffffff


	//   ....[12]....
        /*010c*/ 	.word	0xffffffff


	//   ....[13]....
        /*0110*/ 	.word	0xffffffff


	//   ....[14]....
        /*0114*/ 	.word	0x0500001c


	//   ....[15]....
        /*0118*/ 	.word	0x0500001b


	//   ....[16]....
        /*011c*/ 	.word	0x0500001d


	//   ....[17]....
        /*0120*/ 	.word	0x0500001e


	//   ....[18]....
        /*0124*/ 	.word	0x05000020


	//   ....[19]....
        /*0128*/ 	.word	0x0500001f


	//   ....[20]....
        /*012c*/ 	.word	0x05000021


	//   ....[21]....
        /*0130*/ 	.word	0x05000016


	//   ....[22]....
        /*0134*/ 	.word	0x05000020


	//   ....[23]....
        /*0138*/ 	.word	0x0500001f


	//   ....[24]....
        /*013c*/ 	.word	0x05000021


	//   ....[25]....
        /*0140*/ 	.word	0x05000026


	//   ....[26]....
        /*0144*/ 	.word	0x05000028


	//   ....[27]....
        /*0148*/ 	.word	0x05000025


	//   ....[28]....
        /*014c*/ 	.word	0x05000027


	//   ....[29]....
        /*0150*/ 	.word	0x0500001a


	//   ....[30]....
        /*0154*/ 	.word	0x05000020


	//   ....[31]....
        /*0158*/ 	.word	0x0500001f


	//   ....[32]....
        /*015c*/ 	.word	0x05000021


	//   ....[33]....
        /*0160*/ 	.word	0x05000026


	//   ....[34]....
        /*0164*/ 	.word	0x05000028


	//   ....[35]....
        /*0168*/ 	.word	0x05000025


	//   ....[36]....
        /*016c*/ 	.word	0x05000027


	//   ....[37]....
        /*0170*/ 	.word	0x0500001a


	//   ....[38]....
        /*0174*/ 	.word	0x0500001b


	//   ....[39]....
        /*0178*/ 	.word	0x0500002e


	//   ....[40]....
        /*017c*/ 	.word	0x0500001c


	//   ....[41]....
        /*0180*/ 	.word	0x0500001e


	//   ....[42]....
        /*0184*/ 	.word	0x05000032


	//   ....[43]....
        /*0188*/ 	.word	0x05000030


	//   ....[44]....
        /*018c*/ 	.word	0x0500001c


	//   ....[45]....
        /*0190*/ 	.word	0x0500001e


	//   ....[46]....
        /*0194*/ 	.word	0x0500002b


	//   ....[47]....
        /*0198*/ 	.word	0x0500001b


	//   ....[48]....
        /*019c*/ 	.word	0x0500001f


	//   ....[49]....
        /*01a0*/ 	.word	0x0500002f


	//   ....[50]....
        /*01a4*/ 	.word	0x0500002d


	//   ....[51]....
        /*01a8*/ 	.word	0x05000030


	//   ....[52]....
        /*01ac*/ 	.word	0x05000017


	//   ....[53]....
        /*01b0*/ 	.word	0x05000032


	//   ....[54]....
        /*01b4*/ 	.word	0x05000027


	//   ....[55]....
        /*01b8*/ 	.word	0x05000018


	//   ....[56]....
        /*01bc*/ 	.word	0x05000030


	//   ....[57]....
        /*01c0*/ 	.word	0x05000034


	//   ....[58]....
        /*01c4*/ 	.word	0x0500002a


	//   ....[59]....
        /*01c8*/ 	.word	0x05000029


	//   ....[60]....
        /*01cc*/ 	.word	0x0500001f


	//   ....[61]....
        /*01d0*/ 	.word	0x0500001c


	//   ....[62]....
        /*01d4*/ 	.word	0x0500001e


	//   ....[63]....
        /*01d8*/ 	.word	0x0500001d


	//   ....[64]....
        /*01dc*/ 	.word	0x05000021


	//   ....[65]....
        /*01e0*/ 	.word	0x0500002a


	//   ....[66]....
        /*01e4*/ 	.word	0x0500002e


	//   ....[67]....
        /*01e8*/ 	.word	0x0500002c


	//   ....[68]....
        /*01ec*/ 	.word	0x0500001e


	//   ....[69]....
        /*01f0*/ 	.word	0x0500001a


	//   ....[70]....
        /*01f4*/ 	.word	0x0500002d


	//   ....[71]....
        /*01f8*/ 	.word	0x0500002d


	//   ....[72]....
        /*01fc*/ 	.word	0x0500002d


	//   ....[73]....
        /*0200*/ 	.word	0x0500002d


	//   ....[74]....
        /*0204*/ 	.word	0x0500002d


	//   ....[75]....
        /*0208*/ 	.word	0x0500002d


	//   ....[76]....
        /*020c*/ 	.word	0x0500002d


	//   ....[77]....
        /*0210*/ 	.word	0x0500002d


	//   ....[78]....
        /*0214*/ 	.word	0x0500002d


	//   ....[79]....
        /*0218*/ 	.word	0x0500002d


	//   ....[80]....
        /*021c*/ 	.word	0x0500002d


	//   ....[81]....
        /*0220*/ 	.word	0x0500002d


	//   ....[82]....
        /*0224*/ 	.word	0x0500002d


	//   ....[83]....
        /*0228*/ 	.word	0x0500002d


	//   ....[84]....
        /*022c*/ 	.word	0x0500002d


	//   ....[85]....
        /*0230*/ 	.word	0x0500002d


	//   ....[86]....
        /*0234*/ 	.word	0x0500002d


	//   ....[87]....
        /*0238*/ 	.word	0x0500002d


	//   ....[88]....
        /*023c*/ 	.word	0x0500002d


	//   ....[89]....
        /*0240*/ 	.word	0x0500002d


	//   ....[90]....
        /*0244*/ 	.word	0x0500002d


	//   ....[91]....
        /*0248*/ 	.word	0x0500002d


	//   ....[92]....
        /*024c*/ 	.word	0x0500002d


	//   ....[93]....
        /*0250*/ 	.word	0x0500002d


	//   ....[94]....
        /*0254*/ 	.word	0x0500002d


	//   ....[95]....
        /*0258*/ 	.word	0x0500002d


	//   ....[96]....
        /*025c*/ 	.word	0x0500002d


	//   ....[97]....
        /*0260*/ 	.word	0x0500002d


	//   ....[98]....
        /*0264*/ 	.word	0x0500002d


	//   ....[99]....
        /*0268*/ 	.word	0x0500002d


	//   ....[100]....
        /*026c*/ 	.word	0x0500002d


	//   ....[101]....
        /*0270*/ 	.word	0x0500002d


	//   ....[102]....
        /*0274*/ 	.word	0x0500002d


	//   ....[103]....
        /*0278*/ 	.word	0x0500002d


	//   ....[104]....
        /*027c*/ 	.word	0x0500002d


	//   ....[105]....
        /*0280*/ 	.word	0x0500002d


	//   ....[106]....
        /*0284*/ 	.word	0x0500002d


	//   ....[107]....
        /*0288*/ 	.word	0x0500002d


	//   ....[108]....
        /*028c*/ 	.word	0x0500002d


	//   ....[109]....
        /*0290*/ 	.word	0x0500002d


	//   ....[110]....
        /*0294*/ 	.word	0x0500002d


	//   ....[111]....
        /*0298*/ 	.word	0x0500002d


	//   ....[112]....
        /*029c*/ 	.word	0x0500002d


	//   ....[113]....
        /*02a0*/ 	.word	0x0500002d


	//   ....[114]....
        /*02a4*/ 	.word	0x0500002d


	//   ....[115]....
        /*02a8*/ 	.word	0x0500002d


	//   ....[116]....
        /*02ac*/ 	.word	0x0500002d


	//   ....[117]....
        /*02b0*/ 	.word	0x0500002d


	//   ....[118]....
        /*02b4*/ 	.word	0x0500002d


	//   ....[119]....
        /*02b8*/ 	.word	0x0500002d


	//   ....[120]....
        /*02bc*/ 	.word	0x0500002d


	//   ....[121]....
        /*02c0*/ 	.word	0x0500002d


	//   ....[122]....
        /*02c4*/ 	.word	0x0500002d


	//   ....[123]....
        /*02c8*/ 	.word	0x0500002d


	//   ....[124]....
        /*02cc*/ 	.word	0x0500002d


	//   ....[125]....
        /*02d0*/ 	.word	0x0500002d


	//----- nvinfo : EIATTR_COOP_GROUP_INSTR_OFFSETS
	.align		4
.L_889:
        /*02d4*/ 	.byte	0x04, 0x28
        /*02d6*/ 	.short	(.L_891 - .L_890)


	//   ....[0]....
.L_890:
        /*02d8*/ 	.word	0x00003c70


	//   ....[1]....
        /*02dc*/ 	.word	0x00003cb0


	//   ....[2]....
        /*02e0*/ 	.word	0x00003cf0


	//   ....[3]....
        /*02e4*/ 	.word	0x00003d00


	//   ....[4]....
        /*02e8*/ 	.word	0x00004cc0


	//   ....[5]....
        /*02ec*/ 	.word	0x00004d00


	//   ....[6]....
        /*02f0*/ 	.word	0x00004da0


	//   ....[7]....
        /*02f4*/ 	.word	0x00004db0


	//   ....[8]....
        /*02f8*/ 	.word	0x00004e10


	//   ....[9]....
        /*02fc*/ 	.word	0x00004e20


	//   ....[10]....
        /*0300*/ 	.word	0x00004e80


	//   ....[11]....
        /*0304*/ 	.word	0x00004ec0


	//   ....[12]....
        /*0308*/ 	.word	0x00005050


	//   ....[13]....
        /*030c*/ 	.word	0x00005090


	//   ....[14]....
        /*0310*/ 	.word	0x00006f50


	//   ....[15]....
        /*0314*/ 	.word	0x00006f80


	//   ....[16]....
        /*0318*/ 	.word	0x00006fd0


	//   ....[17]....
        /*031c*/ 	.word	0x00006ff0


	//   ....[18]....
        /*0320*/ 	.word	0x00007020


	//   ....[19]....
        /*0324*/ 	.word	0x00007030


	//   ....[20]....
        /*0328*/ 	.word	0x00007060


	//   ....[21]....
        /*032c*/ 	.word	0x00007070


	//   ....[22]....
        /*0330*/ 	.word	0x00007210


	//   ....[23]....
        /*0334*/ 	.word	0x00007240


	//   ....[24]....
        /*0338*/ 	.word	0x00007290


	//   ....[25]....
        /*033c*/ 	.word	0x000072b0


	//   ....[26]....
        /*0340*/ 	.word	0x000072e0


	//   ....[27]....
        /*0344*/ 	.word	0x000072f0


	//   ....[28]....
        /*0348*/ 	.word	0x00007320


	//   ....[29]....
        /*034c*/ 	.word	0x00007330


	//   ....[30]....
        /*0350*/ 	.word	0x000074b0


	//   ....[31]....
        /*0354*/ 	.word	0x000074e0


	//   ....[32]....
        /*0358*/ 	.word	0x00007530


	//   ....[33]....
        /*035c*/ 	.word	0x00007550


	//   ....[34]....
        /*0360*/ 	.word	0x00007580


	//   ....[35]....
        /*0364*/ 	.word	0x00007590


	//   ....[36]....
        /*0368*/ 	.word	0x000075c0


	//   ....[37]....
        /*036c*/ 	.word	0x000075d0


	//   ....[38]....
        /*0370*/ 	.word	0x000078d0


	//   ....[39]....
        /*0374*/ 	.word	0x000079d0


	//   ....[40]....
        /*0378*/ 	.word	0x000079f0


	//   ....[41]....
        /*037c*/ 	.word	0x00007a10


	//   ....[42]....
        /*0380*/ 	.word	0x00007a40


	//   ....[43]....
        /*0384*/ 	.word	0x00007a50


	//   ....[44]....
        /*0388*/ 	.word	0x00007a80


	//   ....[45]....
        /*038c*/ 	.word	0x00007aa0


	//   ....[46]....
        /*0390*/ 	.word	0x00007ac0


	//   ....[47]....
        /*0394*/ 	.word	0x00007ae0


	//   ....[48]....
        /*0398*/ 	.word	0x00007b00


	//   ....[49]....
        /*039c*/ 	.word	0x00007b20


	//   ....[50]....
        /*03a0*/ 	.word	0x00007b40


	//   ....[51]....
        /*03a4*/ 	.word	0x00007b60


	//   ....[52]....
        /*03a8*/ 	.word	0x00007ba0


	//   ....[53]....
        /*03ac*/ 	.word	0x00007bd0


	//   ....[54]....
        /*03b0*/ 	.word	0x00007bf0


	//   ....[55]....
        /*03b4*/ 	.word	0x00007c20


	//   ....[56]....
        /*03b8*/ 	.word	0x00007c40


	//   ....[57]....
        /*03bc*/ 	.word	0x00007c70


	//   ....[58]....
        /*03c0*/ 	.word	0x00007c80


	//   ....[59]....
        /*03c4*/ 	.word	0x00007c90


	//   ....[60]....
        /*03c8*/ 	.word	0x00007ce0


	//   ....[61]....
        /*03cc*/ 	.word	0x00007d30


	//   ....[62]....
        /*03d0*/ 	.word	0x00007d50


	//   ....[63]....
        /*03d4*/ 	.word	0x00007d90


	//   ....[64]....
        /*03d8*/ 	.word	0x00007dd0


	//   ....[65]....
        /*03dc*/ 	.word	0x00007de0


	//   ....[66]....
        /*03e0*/ 	.word	0x00007df0


	//   ....[67]....
        /*03e4*/ 	.word	0x00007e10


	//   ....[68]....
        /*03e8*/ 	.word	0x00007f80


	//   ....[69]....
        /*03ec*/ 	.word	0x00007fe0


	//   ....[70]....
        /*03f0*/ 	.word	0x00008110


	//   ....[71]....
        /*03f4*/ 	.word	0x00008160


	//   ....[72]....
        /*03f8*/ 	.word	0x000081d0


	//   ....[73]....
        /*03fc*/ 	.word	0x00008230


	//   ....[74]....
        /*0400*/ 	.word	0x000082a0


	//   ....[75]....
        /*0404*/ 	.word	0x00008300


	//   ....[76]....
        /*0408*/ 	.word	0x00008370


	//   ....[77]....
        /*040c*/ 	.word	0x000083d0


	//   ....[78]....
        /*0410*/ 	.word	0x00008480


	//   ....[79]....
        /*0414*/ 	.word	0x00008510


	//   ....[80]....
        /*0418*/ 	.word	0x00008580


	//   ....[81]....
        /*041c*/ 	.word	0x000085e0


	//   ....[82]....
        /*0420*/ 	.word	0x00008650


	//   ....[83]....
        /*0424*/ 	.word	0x000086b0


	//   ....[84]....
        /*0428*/ 	.word	0x00008720


	//   ....[85]....
        /*042c*/ 	.word	0x00008780


	//   ....[86]....
        /*0430*/ 	.word	0x00008830


	//   ....[87]....
        /*0434*/ 	.word	0x000088c0


	//   ....[88]....
        /*0438*/ 	.word	0x00008930


	//   ....[89]....
        /*043c*/ 	.word	0x00008990


	//   ....[90]....
        /*0440*/ 	.word	0x00008a00


	//   ....[91]....
        /*0444*/ 	.word	0x00008a60


	//   ....[92]....
        /*0448*/ 	.word	0x00008ad0


	//   ....[93]....
        /*044c*/ 	.word	0x00008b30


	//   ....[94]....
        /*0450*/ 	.word	0x00008be0


	//   ....[95]....
        /*0454*/ 	.word	0x00008ca0


	//   ....[96]....
        /*0458*/ 	.word	0x00008dd0


	//   ....[97]....
        /*045c*/ 	.word	0x00008e30


	//   ....[98]....
        /*0460*/ 	.word	0x00008ec0


	//   ....[99]....
        /*0464*/ 	.word	0x00008f20


	//   ....[100]....
        /*0468*/ 	.word	0x00008fa0


	//   ....[101]....
        /*046c*/ 	.word	0x00009050


	//   ....[102]....
        /*0470*/ 	.word	0x000090d0


	//   ....[103]....
        /*0474*/ 	.word	0x00009150


	//   ....[104]....
        /*0478*/ 	.word	0x000091c0


	//   ....[105]....
        /*047c*/ 	.word	0x00009220


	//   ....[106]....
        /*0480*/ 	.word	0x00009290


	//   ....[107]....
        /*0484*/ 	.word	0x000092f0


	//   ....[108]....
        /*0488*/ 	.word	0x000093c0


	//   ....[109]....
        /*048c*/ 	.word	0x00009430


	//   ....[110]....
        /*0490*/ 	.word	0x000094f0


	//   ....[111]....
        /*0494*/ 	.word	0x00009620


	//   ....[112]....
        /*0498*/ 	.word	0x00009690


	//   ....[113]....
        /*049c*/ 	.word	0x000096f0


	//   ....[114]....
        /*04a0*/ 	.word	0x00009760


	//   ....[115]....
        /*04a4*/ 	.word	0x000097c0


	//   ....[116]....
        /*04a8*/ 	.word	0x00009830


	//   ....[117]....
        /*04ac*/ 	.word	0x00009890


	//   ....[118]....
        /*04b0*/ 	.word	0x00009920


	//   ....[119]....
        /*04b4*/ 	.word	0x000099a0


	//   ....[120]....
        /*04b8*/ 	.word	0x00009a10


	//   ....[121]....
        /*04bc*/ 	.word	0x00009a70


	//   ....[122]....
        /*04c0*/ 	.word	0x00009ae0


	//   ....[123]....
        /*04c4*/ 	.word	0x00009b40


	//   ....[124]....
        /*04c8*/ 	.word	0x00009bb0


	//   ....[125]....
        /*04cc*/ 	.word	0x00009c10


	//----- nvinfo : EIATTR_EXIT_INSTR_OFFSETS
	.align		4
.L_891:
        /*04d0*/ 	.byte	0x04, 0x1c
        /*04d2*/ 	.short	(.L_893 - .L_892)


	//   ....[0]....
.L_892:
        /*04d4*/ 	.word	0x00005f40


	//   ....[1]....
        /*04d8*/ 	.word	0x000080b0


	//----- nvinfo : EIATTR_MAX_THREADS
	.align		4
.L_893:
        /*04dc*/ 	.byte	0x04, 0x05
        /*04de*/ 	.short	(.L_895 - .L_894)
.L_894:
        /*04e0*/ 	.word	0x00000140
        /*04e4*/ 	.word	0x00000001
        /*04e8*/ 	.word	0x00000001


	//----- nvinfo : EIATTR_CRS_STACK_SIZE
	.align		4
.L_895:
        /*04ec*/ 	.byte	0x04, 0x1e
        /*04ee*/ 	.short	(.L_897 - .L_896)
.L_896:
        /*04f0*/ 	.word	0x00000000


	//----- nvinfo : EIATTR_CBANK_PARAM_SIZE
	.align		4
.L_897:
        /*04f4*/ 	.byte	0x03, 0x19
        /*04f6*/ 	.short	0x0060


	//----- nvinfo : EIATTR_PARAM_CBANK
	.align		4
        /*04f8*/ 	.byte	0x04, 0x0a
        /*04fa*/ 	.short	(.L_899 - .L_898)
	.align		4
.L_898:
        /*04fc*/ 	.word	index@(.nv.constant0._ZN13group_norm_v218gn_bwd_cuda_kernelI13__nv_bfloat16Li320ELi1ELi16ELi40ELi1024ELb1ELb1ELi32ELi320ELi320ELi4ELb1ELi4ELb0ELb0ELNS_15WgradSyncMethodE3ENS_16CompileConditionILi900EEEEEvPT_S6_S6_PKS5_S8_S8_S8_PKfflPfPj)
        /*0500*/ 	.short	0x0210
        /*0502*/ 	.short	0x0060


	//----- nvinfo : EIATTR_SW_WAR
	.align		4
.L_899:
        /*0504*/ 	.byte	0x04, 0x36
        /*0506*/ 	.short	(.L_901 - .L_900)
.L_900:
        /*0508*/ 	.word	0x00000008
.L_901:


//--------------------- .nv.info._ZN13group_norm_v218gn_bwd_cuda_kernelI13__nv_bfloat16Li320ELi1ELi16ELi40ELi1024ELb1ELb1ELi64ELi320ELi320ELi4ELb1ELi8ELb0ELb0ELNS_15WgradSyncMethodE3ENS_16CompileConditionILi900EEEEEvPT_S6_S6_PKS5_S8_S8_S8_PKfflPfPj --------------------------
	.section	.nv.info._ZN13group_norm_v218gn_bwd_cuda_kernelI13__nv_bfloat16Li320ELi1ELi16ELi40ELi1024ELb1ELb1ELi64ELi320ELi320ELi4ELb1ELi8ELb0ELb0ELNS_15WgradSyncMethodE3ENS_16CompileConditionILi900EEEEEvPT_S6_S6_PKS5_S8_S8_S8_PKfflPfPj,"",@"SHT_CUDA_INFO"
	.sectionflags	@""
	.align	4


	//----- nvinfo : EIATTR_CUDA_API_VERSION
	.align		4
        /*0000*/ 	.byte	0x04, 0x37
        /*0002*/ 	.short	(.L_903 - .L_902)
.L_902:
        /*0004*/ 	.word	0x00000082


	//----- nvinfo : EIATTR_KPARAM_INFO
	.align		4
.L_903:
        /*0008*/ 	.byte	0x04, 0x17
        /*000a*/ 	.short	(.L_905 - .L_904)
.L_904:
        /*000c*/ 	.word	0x00000000
        /*0010*/ 	.short	0x000b
        /*0012*/ 	.short	0x0058
        /*0014*/ 	.byte	0x00, 0xf0, 0x21, 0x00


	//----- nvinfo : EIATTR_KPARAM_INFO
	.align		4
.L_905:
        /*0018*/ 	.byte	0x04, 0x17
        /*001a*/ 	.short	(.L_907 - .L_906)
.L_906:
        /*001c*/ 	.word	0x00000000
        /*0020*/ 	.short	0x000a
        /*0022*/ 	.short	0x0050
        /*0024*/ 	.byte	0x00, 0xf0, 0x21, 0x00


	//----- nvinfo : EIATTR_KPARAM_INFO
	.align		4
.L_907:
        /*0028*/ 	.byte	0x04, 0x17
        /*002a*/ 	.short	(.L_909 - .L_908)
.L_908:
        /*002c*/ 	.word	0x00000000
        /*0030*/ 	.short	0x0009
        /*0032*/ 	.short	0x0048
        /*0034*/ 	.byte	0x00, 0xf0, 0x21, 0x00


	//----- nvinfo : EIATTR_KPARAM_INFO
	.align		4
.L_909:
        /*0038*/ 	.byte	0x04, 0x17
        /*003a*/ 	.short	(.L_911 - .L_910)
.L_910:
        /*003c*/ 	.word	0x00000000
        /*0040*/ 	.short	0x0008
        /*0042*/ 	.short	0x0040
        /*0044*/ 	.byte	0x00, 0xf0, 0x11, 0x00


	//----- nvinfo : EIATTR_KPARAM_INFO
	.align		4
.L_911:
        /*0048*/ 	.byte	0x04, 0x17
        /*004a*/ 	.short	(.L_913 - .L_912)
.L_912:
        /*004c*/ 	.word	0x00000000
        /*0050*/ 	.short	0x0007
        /*0052*/ 	.short	0x0038
        /*0054*/ 	.byte	0x00, 0xf0, 0x21, 0x00


	//----- nvinfo : EIATTR_KPARAM_INFO
	.align		4
.L_913:
        /*0058*/ 	.byte	0x04, 0x17
        /*005a*/ 	.short	(.L_915 - .L_914)
.L_914:
        /*005c*/ 	.word	0x00000000
        /*0060*/ 	.short	0x0006
        /*0062*/ 	.short	0x0030
        /*0064*/ 	.byte	0x00, 0xf0, 0x21, 0x00


	//----- nvinfo : EIATTR_KPARAM_INFO
	.align		4
.L_915:
        /*0068*/ 	.byte	0x04, 0x17
        /*006a*/ 	.short	(.L_917 - .L_916)
.L_916:
        /*006c*/ 	.word	0x00000000
        /*0070*/ 	.short	0x0005
        /*0072*/ 	.short	0x0028
        /*0074*/ 	.byte	0x00, 0xf0, 0x21, 0x00


	//----- nvinfo : EIATTR_KPARAM_INFO
	.align		4
.L_917:
        /*0078*/ 	.byte	0x04, 0x17
        /*007a*/ 	.short	(.L_919 - .L_918)
.L_918:
        /*007c*/ 	.word	0x00000000
        /*0080*/ 	.short	0x0004
        /*0082*/ 	.short	0x0020
        /*0084*/ 	.byte	0x00, 0xf0, 0x21, 0x00


	//----- nvinfo : EIATTR_KPARAM_INFO
	.align		4
.L_919:
        /*0088*/ 	.byte	0x04, 0x17
        /*008a*/ 	.short	(.L_921 - .L_920)
.L_920:
        /*008c*/ 	.word	0x00000000
        /*0090*/ 	.short	0x0003
        /*0092*/ 	.short	0x0018
        /*0094*/ 	.byte	0x00, 0xf0, 0x21, 0x00


	//----- nvinfo : EIATTR_KPARAM_INFO
	.align		4
.L_921:
        /*0098*/ 	.byte	0x04, 0x17
        /*009a*/ 	.short	(.L_923 - .L_922)
.L_922:
        /*009c*/ 	.word	0x00000000
        /*00a0*/ 	.short	0x0002
        /*00a2*/ 	.short	0x0010
        /*00a4*/ 	.byte	0x00, 0xf0, 0x21, 0x00


	//----- nvinfo : EIATTR_KPARAM_INFO
	.align		4
.L_923:
        /*00a8*/ 	.byte	0x04, 0x17
        /*00aa*/ 	.short	(.L_925 - .L_924)
.L_924:
        /*00ac*/ 	.word	0x00000000
        /*00b0*/ 	.short	0x0001
        /*00b2*/ 	.short	0x0008
        /*00b4*/ 	.byte	0x00, 0xf0, 0x21, 0x00


	//----- nvinfo : EIATTR_KPARAM_INFO
	.align		4
.L_925:
        /*00b8*/ 	.byte	0x04, 0x17
        /*00ba*/ 	.short	(.L_927 - .L_926)
.L_926:
        /*00bc*/ 	.word	0x00000000
        /*00c0*/ 	.short	0x0000
        /*00c2*/ 	.short	0x0000
        /*00c4*/ 	.byte	0x00, 0xf0, 0x21, 0x00


	//----- nvinfo : EIATTR_SPARSE_MMA_MASK
	.align		4
.L_927:
        /*00c8*/ 	.byte	0x03, 0x50
        /*00ca*/ 	.short	0x0000


	//----- nvinfo : EIATTR_MAXREG_COUNT
	.align		4
        /*00cc*/ 	.byte	0x03, 0x1b
        /*00ce*/ 	.short	0x00a8


	//----- nvinfo : EIATTR_NUM_BARRIERS
	.align		4
        /*00d0*/ 	.byte	0x02, 0x4c
        /*00d2*/ 	.byte	0x01
	.zero		1


	//----- nvinfo : EIATTR_ANNOTATIONS
	.align		4
        /*00d4*/ 	.byte	0x04, 0x55
        /*00d6*/ 	.short	(.L_929 - .L_928)


	//   ....[0]....
.L_928:
        /* <DEDUP_REMOVED lines=36> */


	//----- nvinfo : EIATTR_MERCURY_ISA_VERSION
	.align		4
.L_929:
        /*0308*/ 	.byte	0x03, 0x5f
        /*030a*/ 	.short	0x0101


	//----- nvinfo : EIATTR_INT_WARP_WIDE_INSTR_OFFSETS
	.align		4
        /*030c*/ 	.byte	0x04, 0x31
        /*030e*/ 	.short	(.L_931 - .L_930)


	//   ....[0]....
.L_930:
        /*0310*/ 	.word	0x00007730


	//----- nvinfo : EIATTR_COOP_GROUP_MASK_REGIDS
	.align		4
.L_931:
        /*0314*/ 	.byte	0x04, 0x29
        /*0316*/ 	.short	(.L_933 - .L_932)


	//   ....[0]....
.L_932:
        /*0318*/ 	.word	0xffffffff


	//   ....[1]....
        /*031c*/ 	.word	0xffffffff


	//   ....[2]....
        /*0320*/ 	.word	0xffffffff


	//   ....[3]....
        /*0324*/ 	.word	0xffffffff


	//   ....[4]....
        /*0328*/ 	.word	0xffffffff


	//   ....[5]....
        /*032c*/ 	.word	0xffffffff


	//   ....[6]....
        /*0330*/ 	.word	0xffffffff


	//   ....[7]....
        /*0334*/ 	.word	0xffffffff


	//   ....[8]....
        /*0338*/ 	.word	0xffffffff


	//   ....[9]....
        /*033c*/ 	.word	0xffffffff


	//   ....[10]....
        /*0340*/ 	.word	0xffffffff


	//   ....[11]....
        /*0344*/ 	.word	0xffffffff


	//   ....[12]....
        /*0348*/ 	.word	0x05000020


	//   ....[13]....
        /*034c*/ 	.word	0x0500001f


	//   ....[14]....
        /*0350*/ 	.word	0x05000021


	//   ....[15]....
        /*0354*/ 	.word	0x05000022


	//   ....[16]....
        /*0358*/ 	.word	0x05000024


	//   ....[17]....
        /*035c*/ 	.word	0x05000023


	//   ....[18]....
        /*0360*/ 	.word	0x05000025


	//   ....[19]....
        /*0364*/ 	.word	0x0500001a


	//   ....[20]....
        /*0368*/ 	.word	0x05000024


	//   ....[21]....
        /*036c*/ 	.word	0x05000023


	//   ....[22]....
        /*0370*/ 	.word	0x05000025


	//   ....[23]....
        /*0374*/ 	.word	0x0500002a


	//   ....[24]....
        /*0378*/ 	.word	0x0500002c


	//   ....[25]....
        /*037c*/ 	.word	0x05000029


	//   ....[26]....
        /*0380*/ 	.word	0x0500002b


	//   ....[27]....
        /*0384*/ 	.word	0x0500001e


	//   ....[28]....
        /*0388*/ 	.word	0x05000024


	//   ....[29]....
        /*038c*/ 	.word	0x05000023


	//   ....[30]....
        /*0390*/ 	.word	0x05000025


	//   ....[31]....
        /*0394*/ 	.word	0x0500002a


	//   ....[32]....
        /*0398*/ 	.word	0x0500002c


	//   ....[33]....
        /*039c*/ 	.word	0x05000029


	//   ....[34]....
        /*03a0*/ 	.word	0x0500002b


	//   ....[35]....
        /*03a4*/ 	.word	0x0500001e


	//   ....[36]....
        /*03a8*/ 	.word	0x0500001e


	//   ....[37]....
        /*03ac*/ 	.word	0x0500001f


	//   ....[38]....
        /*03b0*/ 	.word	0x05000032


	//   ....[39]....
        /*03b4*/ 	.word	0x05000021


	//   ....[40]....
        /*03b8*/ 	.word	0x05000020


	//   ....[41]....
        /*03bc*/ 	.word	0x05000031


	//   ....[42]....
        /*03c0*/ 	.word	0x0500001f


	//   ....[43]....
        /*03c4*/ 	.word	0x05000034


	//   ....[44]....
        /*03c8*/ 	.word	0x0500001e


	//   ....[45]....
        /*03cc*/ 	.word	0x05000031


	//   ....[46]....
        /*03d0*/ 	.word	0x05000020


	//   ....[47]....
        /*03d4*/ 	.word	0x05000021


	//   ....[48]....
        /*03d8*/ 	.word	0x05000030


	//   ....[49]....
        /*03dc*/ 	.word	0x05000033


	//   ....[50]....
        /*03e0*/ 	.word	0x0500001c


	//   ....[51]....
        /*03e4*/ 	.word	0x0500002d


	//   ....[52]....
        /*03e8*/ 	.word	0x0500001d


	//   ....[53]....
        /*03ec*/ 	.word	0x05000031


	//   ....[54]....
        /*03f0*/ 	.word	0x05000030


	//   ....[55]....
        /*03f4*/ 	.word	0x05000034


	//   ....[56]....
        /*03f8*/ 	.word	0x0500002b


	//   ....[57]....
        /*03fc*/ 	.word	0x0500002e


	//   ....[58]....
        /*0400*/ 	.word	0x05000020


	//   ....[59]....
        /*0404*/ 	.word	0x05000021


	//   ....[60]....
        /*0408*/ 	.word	0x05000022


	//   ....[61]....
        /*040c*/ 	.word	0x05000023


	//   ....[62]....
        /*0410*/ 	.word	0x05000029


	//   ....[63]....
        /*0414*/ 	.word	0x0500002b


	//   ....[64]....
        /*0418*/ 	.word	0x05000030


	//   ....[65]....
        /*041c*/ 	.word	0x0500002f


	//   ....[66]....
        /*0420*/ 	.word	0x05000022


	//   ....[67]....
        /*0424*/ 	.word	0x05000019


	//   ....[68]....
        /*0428*/ 	.word	0x05000033


	//   ....[69]....
        /*042c*/ 	.word	0x05000033


	//   ....[70]....
        /*0430*/ 	.word	0x05000033


	//   ....[71]....
        /*0434*/ 	.word	0x05000033


	//   ....[72]....
        /*0438*/ 	.word	0x05000033


	//   ....[73]....
        /*043c*/ 	.word	0x05000033


	//   ....[74]....
        /*0440*/ 	.word	0x05000033


	//   ....[75]....
        /*0444*/ 	.word	0x05000033


	//   ....[76]....
        /*0448*/ 	.word	0x05000033


	//   ....[77]....
        /*044c*/ 	.word	0x05000033


	//   ....[78]....
        /*0450*/ 	.word	0x05000033


	//   ....[79]....
        /*0454*/ 	.word	0x05000033


	//   ....[80]....
        /*0458*/ 	.word	0x05000033


	//   ....[81]....
        /*045c*/ 	.word	0x05000033


	//   ....[82]....
        /*0460*/ 	.word	0x05000033


	//   ....[83]....
        /*0464*/ 	.word	0x05000033


	//   ....[84]....
        /*0468*/ 	.word	0x05000033


	//   ....[85]....
        /*046c*/ 	.word	0x05000033


	//   ....[86]....
        /*0470*/ 	.word	0x05000033


	//   ....[87]....
        /*0474*/ 	.word	0x05000033


	//   ....[88]....
        /*0478*/ 	.word	0x05000033


	//   ....[89]....
        /*047c*/ 	.word	0x05000033


	//   ....[90]....
        /*0480*/ 	.word	0x05000033


	//   ....[91]....
        /*0484*/ 	.word	0x05000033


	//   ....[92]....
        /*0488*/ 	.word	0x05000033


	//   ....[93]....
        /*048c*/ 	.word	0x05000033


	//   ....[94]....
        /*0490*/ 	.word	0x05000033


	//   ....[95]....
        /*0494*/ 	.word	0x05000033


	//   ....[96]....
        /*0498*/ 	.word	0x05000033


	//   ....[97]....
        /*049c*/ 	.word	0x05000033


	//   ....[98]....
        /*04a0*/ 	.word	0x05000033


	//   ....[99]....
        /*04a4*/ 	.word	0x05000033


	//   ....[100]....
        /*04a8*/ 	.word	0x05000033


	//   ....[101]....
        /*04ac*/ 	.word	0x05000033


	//   ....[102]....
        /*04b0*/ 	.word	0x05000033


	//   ....[103]....
        /*04b4*/ 	.word	0x05000033


	//   ....[104]....
        /*04b8*/ 	.word	0x05000033


	//   ....[105]....
        /*04bc*/ 	.word	0x05000033


	//   ....[106]....
        /*04c0*/ 	.word	0x05000033


	//   ....[107]....
        /*04c4*/ 	.word	0x05000033


	//   ....[108]....
        /*04c8*/ 	.word	0x05000033


	//   ....[109]....
        /*04cc*/ 	.word	0x05000033


	//   ....[110]....
        /*04d0*/ 	.word	0x05000033


	//   ....[111]....
        /*04d4*/ 	.word	0x05000033


	//   ....[112]....
        /*04d8*/ 	.word	0x05000033


	//   ....[113]....
        /*04dc*/ 	.word	0x05000033


	//   ....[114]....
        /*04e0*/ 	.word	0x05000033


	//   ....[115]....
        /*04e4*/ 	.word	0x05000033


	//   ....[116]....
        /*04e8*/ 	.word	0x05000033


	//   ....[117]....
        /*04ec*/ 	.word	0x05000033


	//   ....[118]....
        /*04f0*/ 	.word	0x05000033


	//   ....[119]....
        /*04f4*/ 	.word	0x05000033


	//   ....[120]....
        /*04f8*/ 	.word	0x05000033


	//   ....[121]....
        /*04fc*/ 	.word	0x05000033


	//   ....[122]....
        /*0500*/ 	.word	0x05000033


	//   ....[123]....
        /*0504*/ 	.word	0x05000033


	//----- nvinfo : EIATTR_COOP_GROUP_INSTR_OFFSETS
	.align		4
.L_933:
        /*0508*/ 	.byte	0x04, 0x28
        /*050a*/ 	.short	(.L_935 - .L_934)


	//   ....[0]....
.L_934:
        /*050c*/ 	.word	0x00006e00


	//   ....[1]....
        /*0510*/ 	.word	0x00006e40


	//   ....[2]....
        /*0514*/ 	.word	0x00006f60


	//   ....[3]....
        /*0518*/ 	.word	0x00006f90


	//   ....[4]....
        /*051c*/ 	.word	0x000078a0


	//   ....[5]....
        /*0520*/ 	.word	0x000078c0


	//   ....[6]....
        /*0524*/ 	.word	0x000078e0


	//   ....[7]....
        /*0528*/ 	.word	0x00007900


	//   ....[8]....
        /*052c*/ 	.word	0x00007920


	//   ....[9]....
        /*0530*/ 	.word	0x00007940


	//   ....[10]....
        /*0534*/ 	.word	0x00007960


	//   ....[11]....
        /*0538*/ 	.word	0x00007980


	//   ....[12]....
        /*053c*/ 	.word	0x0000bc80


	//   ....[13]....
        /*0540*/ 	.word	0x0000bcb0


	//   ....[14]....
        /*0544*/ 	.word	0x0000bd00


	//   ....[15]....
        /*0548*/ 	.word	0x0000bd20


	//   ....[16]....
        /*054c*/ 	.word	0x0000bd50


	//   ....[17]....
        /*0550*/ 	.word	0x0000bd60


	//   ....[18]....
        /*0554*/ 	.word	0x0000bd90


	//   ....[19]....
        /*0558*/ 	.word	0x0000bda0


	//   ....[20]....
        /*055c*/ 	.word	0x0000bf30


	//   ....[21]....
        /*0560*/ 	.word	0x0000bf60


	//   ....[22]....
        /*0564*/ 	.word	0x0000bfb0


	//   ....[23]....
        /*0568*/ 	.word	0x0000bfd0


	//   ....[24]....
        /*056c*/ 	.word	0x0000c000


	//   ....[25]....
        /*0570*/ 	.word	0x0000c010


	//   ....[26]....
        /*0574*/ 	.word	0x0000c040


	//   ....[27]....
        /*0578*/ 	.word	0x0000c050


	//   ....[28]....
        /*057c*/ 	.word	0x0000c190


	//   ....[29]....
        /*0580*/ 	.word	0x0000c1c0


	//   ....[30]....
        /*0584*/ 	.word	0x0000c210


	//   ....[31]....
        /*0588*/ 	.word	0x0000c230


	//   ....[32]....
        /*058c*/ 	.word	0x0000c260


	//   ....[33]....
        /*0590*/ 	.word	0x0000c270


	//   ....[34]....
        /*0594*/ 	.word	0x0000c2a0


	//   ....[35]....
        /*0598*/ 	.word	0x0000c2b0


	//   ....[36]....
        /*059c*/ 	.word	0x0000c5d0


	//   ....[37]....
        /*05a0*/ 	.word	0x0000c600


	//   ....[38]....
        /*05a4*/ 	.word	0x0000c630


	//   ....[39]....
        /*05a8*/ 	.word	0x0000c680


	//   ....[40]....
        /*05ac*/ 	.word	0x0000c6a0


	//   ....[41]....
        /*05b0*/ 	.word	0x0000c6d0


	//   ....[42]....
        /*05b4*/ 	.word	0x0000c6f0


	//   ....[43]....
        /*05b8*/ 	.word	0x0000c710


	//   ....[44]....
        /*05bc*/ 	.word	0x0000c730


	//   ....[45]....
        /*05c0*/ 	.word	0x0000c750


	//   ....[46]....
        /*05c4*/ 	.word	0x0000c770


	//   ....[47]....
        /*05c8*/ 	.word	0x0000c790


	//   ....[48]....
        /*05cc*/ 	.word	0x0000c7b0


	//   ....[49]....
        /*05d0*/ 	.word	0x0000c7e0


	//   ....[50]....
        /*05d4*/ 	.word	0x0000c820


	//   ....[51]....
        /*05d8*/ 	.word	0x0000c840


	//   ....[52]....
        /*05dc*/ 	.word	0x0000c860


	//   ....[53]....
        /*05e0*/ 	.word	0x0000c880


	//   ....[54]....
        /*05e4*/ 	.word	0x0000c8b0


	//   ....[55]....
        /*05e8*/ 	.word	0x0000c8e0


	//   ....[56]....
        /*05ec*/ 	.word	0x0000c900


	//   ....[57]....
        /*05f0*/ 	.word	0x0000c920


	//   ....[58]....
        /*05f4*/ 	.word	0x0000c940


	//   ....[59]....
        /*05f8*/ 	.word	0x0000c970


	//   ....[60]....
        /*05fc*/ 	.word	0x0000c9c0


	//   ....[61]....
        /*0600*/ 	.word	0x0000c9f0


	//   ....[62]....
        /*0604*/ 	.word	0x0000ca20


	//   ....[63]....
        /*0608*/ 	.word	0x0000ca50


	//   ....[64]....
        /*060c*/ 	.word	0x0000ca80


	//   ....[65]....
        /*0610*/ 	.word	0x0000cab0


	//   ....[66]....
        /*0614*/ 	.word	0x0000cbe0


	//   ....[67]....
        /*0618*/ 	.word	0x0000cc30


	//   ....[68]....
        /*061c*/ 	.word	0x0000cd60


	//   ....[69]....
        /*0620*/ 	.word	0x0000cdb0


	//   ....[70]....
        /*0624*/ 	.word	0x0000ce20


	//   ....[71]....
        /*0628*/ 	.word	0x0000ce80


	//   ....[72]....
        /*062c*/ 	.word	0x0000cef0


	//   ....[73]....
        /*0630*/ 	.word	0x0000cf50


	//   ....[74]....
        /*0634*/ 	.word	0x0000cfc0


	//   ....[75]....
        /*0638*/ 	.word	0x0000d020


	//   ....[76]....
        /*063c*/ 	.word	0x0000d0d0


	//   ....[77]....
        /*0640*/ 	.word	0x0000d160


	//   ....[78]....
        /*0644*/ 	.word	0x0000d1d0


	//   ....[79]....
        /*0648*/ 	.word	0x0000d230


	//   ....[80]....
        /*064c*/ 	.word	0x0000d2a0


	//   ....[81]....
        /*0650*/ 	.word	0x0000d300


	//   ....[82]....
        /*0654*/ 	.word	0x0000d370


	//   ....[83]....
        /*0658*/ 	.word	0x0000d3d0


	//   ....[84]....
        /*065c*/ 	.word	0x0000d480


	//   ....[85]....
        /*0660*/ 	.word	0x0000d510


	//   ....[86]....
        /*0664*/ 	.word	0x0000d580


	//   ....[87]....
        /*0668*/ 	.word	0x0000d5e0


	//   ....[88]....
        /*066c*/ 	.word	0x0000d650


	//   ....[89]....
        /*0670*/ 	.word	0x0000d6b0


	//   ....[90]....
        /*0674*/ 	.word	0x0000d720


	//   ....[91]....
        /*0678*/ 	.word	0x0000d780


	//   ....[92]....
        /*067c*/ 	.word	0x0000d830


	//   ....[93]....
        /*0680*/ 	.word	0x0000d8f0


	//   ....[94]....
        /*0684*/ 	.word	0x0000da20


	//   ....[95]....
        /*0688*/ 	.word	0x0000daa0


	//   ....[96]....
        /*068c*/ 	.word	0x0000db50


	//   ....[97]....
        /*0690*/ 	.word	0x0000dbb0


	//   ....[98]....
        /*0694*/ 	.word	0x0000dc30


	//   ....[99]....
        /*0698*/ 	.word	0x0000dd00


	//   ....[100]....
        /*069c*/ 	.word	0x0000dd80


	//   ....[101]....
        /*06a0*/ 	.word	0x0000de20


	//   ....[102]....
        /*06a4*/ 	.word	0x0000dee0


	//   ....[103]....
        /*06a8*/ 	.word	0x0000df40


	//   ....[104]....
        /*06ac*/ 	.word	0x0000dfb0


	//   ....[105]....
        /*06b0*/ 	.word	0x0000e010


	//   ....[106]....
        /*06b4*/ 	.word	0x0000e080


	//   ....[107]....
        /*06b8*/ 	.word	0x0000e0e0


	//   ....[108]....
        /*06bc*/ 	.word	0x0000e160


	//   ....[109]....
        /*06c0*/ 	.word	0x0000e1e0


	//   ....[110]....
        /*06c4*/ 	.word	0x0000e250


	//   ....[111]....
        /*06c8*/ 	.word	0x0000e2b0


	//   ....[112]....
        /*06cc*/ 	.word	0x0000e320


	//   ....[113]....
        /*06d0*/ 	.word	0x0000e380


	//   ....[114]....
        /*06d4*/ 	.word	0x0000e3f0


	//   ....[115]....
        /*06d8*/ 	.word	0x0000e450


	//   ....[116]....
        /*06dc*/ 	.word	0x0000e4b0


	//   ....[117]....
        /*06e0*/ 	.word	0x0000e520


	//   ....[118]....
        /*06e4*/ 	.word	0x0000e590


	//   ....[119]....
        /*06e8*/ 	.word	0x0000e5f0


	//   ....[120]....
        /*06ec*/ 	.word	0x0000e660


	//   ....[121]....
        /*06f0*/ 	.word	0x0000e6c0


	//   ....[122]....
        /*06f4*/ 	.word	0x0000e780


	//   ....[123]....
        /*06f8*/ 	.word	0x0000e810


	//----- nvinfo : EIATTR_EXIT_INSTR_OFFSETS
	.align		4
.L_935:
        /*06fc*/ 	.byte	0x04, 0x1c
        /*06fe*/ 	.short	(.L_937 - .L_936)


	//   ....[0]....
.L_936:
        /*0700*/ 	.word	0x0000ac50


	//   ....[1]....
        /*0704*/ 	.word	0x0000cd00


	//----- nvinfo : EIATTR_MAX_THREADS
	.align		4
.L_937:
        /*0708*/ 	.byte	0x04, 0x05
        /*070a*/ 	.short	(.L_939 - .L_938)
.L_938:
        /*070c*/ 	.word	0x00000140
        /*0710*/ 	.word	0x00000001
        /*0714*/ 	.word	0x00000001


	//----- nvinfo : EIATTR_CRS_STACK_SIZE
	.align		4
.L_939:
        /*0718*/ 	.byte	0x04, 0x1e
        /*071a*/ 	.short	(.L_941 - .L_940)
.L_940:
        /*071c*/ 	.word	0x00000000


	//----- nvinfo : EIATTR_CBANK_PARAM_SIZE
	.align		4
.L_941:
        /*0720*/ 	.byte	0x03, 0x19
        /*0722*/ 	.short	0x0060


	//----- nvinfo : EIATTR_PARAM_CBANK
	.align		4
        /*0724*/ 	.byte	0x04, 0x0a
        /*0726*/ 	.short	(.L_943 - .L_942)
	.align		4
.L_942:
        /*0728*/ 	.word	index@(.nv.constant0._ZN13group_norm_v218gn_bwd_cuda_kernelI13__nv_bfloat16Li320ELi1ELi16ELi40ELi1024ELb1ELb1ELi64ELi320ELi320ELi4ELb1ELi8ELb0ELb0ELNS_15WgradSyncMethodE3ENS_16CompileConditionILi900EEEEEvPT_S6_S6_PKS5_S8_S8_S8_PKfflPfPj)
        /*072c*/ 	.short	0x0210
        /*072e*/ 	.short	0x0060


	//----- nvinfo : EIATTR_SW_WAR
	.align		4
.L_943:
        /*0730*/ 	.byte	0x04, 0x36
        /*0732*/ 	.short	(.L_945 - .L_944)
.L_944:
        /*0734*/ 	.word	0x00000008
.L_945:


//--------------------- .nv.info._ZN13group_norm_v218gn_bwd_cuda_kernelI13__nv_bfloat16Li320ELi2ELi16ELi40ELi1024ELb1ELb1ELi32ELi320ELi320ELi4ELb1ELi8ELb0ELb0ELNS_15WgradSyncMethodE3ENS_16CompileConditionILi900EEEEEvPT_S6_S6_PKS5_S8_S8_S8_PKfflPfPj --------------------------
	.section	.nv.info._ZN13group_norm_v218gn_bwd_cuda_kernelI13__nv_bfloat16Li320ELi2ELi16ELi40ELi1024ELb1ELb1ELi32ELi320ELi320ELi4ELb1ELi8ELb0ELb0ELNS_15WgradSyncMethodE3ENS_16CompileConditionILi900EEEEEvPT_S6_S6_PKS5_S8_S8_S8_PKfflPfPj,"",@"SHT_CUDA_INFO"
	.sectionflags	@""
	.align	4


	//----- nvinfo : EIATTR_CUDA_API_VERSION
	.align		4
        /*0000*/ 	.byte	0x04, 0x37
        /*0002*/ 	.short	(.L_947 - .L_946)
.L_946:
        /*0004*/ 	.word	0x00000082


	//----- nvinfo : EIATTR_KPARAM_INFO
	.align		4
.L_947:
        /*0008*/ 	.byte	0x04, 0x17
        /*000a*/ 	.short	(.L_949 - .L_948)
.L_948:
        /*000c*/ 	.word	0x00000000
        /*0010*/ 	.short	0x000b
        /*0012*/ 	.short	0x0058
        /*0014*/ 	.byte	0x00, 0xf0, 0x21, 0x00


	//----- nvinfo : EIATTR_KPARAM_INFO
	.align		4
.L_949:
        /*0018*/ 	.byte	0x04, 0x17
        /*001a*/ 	.short	(.L_951 - .L_950)
.L_950:
        /*001c*/ 	.word	0x00000000
        /*0020*/ 	.short	0x000a
        /*0022*/ 	.short	0x0050
        /*0024*/ 	.byte	0x00, 0xf0, 0x21, 0x00


	//----- nvinfo : EIATTR_KPARAM_INFO
	.align		4
.L_951:
        /*0028*/ 	.byte	0x04, 0x17
        /*002a*/ 	.short	(.L_953 - .L_952)
.L_952:
        /*002c*/ 	.word	0x00000000
        /*0030*/ 	.short	0x0009
        /*0032*/ 	.short	0x0048
        /*0034*/ 	.byte	0x00, 0xf0, 0x21, 0x00


	//----- nvinfo : EIATTR_KPARAM_INFO
	.align		4
.L_953:
        /*0038*/ 	.byte	0x04, 0x17
        /*003a*/ 	.short	(.L_955 - .L_954)
.L_954:
        /*003c*/ 	.word	0x00000000
        /*0040*/ 	.short	0x0008
        /*0042*/ 	.short	0x0040
        /*0044*/ 	.byte	0x00, 0xf0, 0x11, 0x00


	//----- nvinfo : EIATTR_KPARAM_INFO
	.align		4
.L_955:
        /*0048*/ 	.byte	0x04, 0x17
        /*004a*/ 	.short	(.L_957 - .L_956)
.L_956:
        /*004c*/ 	.word	0x00000000
        /*0050*/ 	.short	0x0007
        /*0052*/ 	.short	0x0038
        /*0054*/ 	.byte	0x00, 0xf0, 0x21, 0x00


	//----- nvinfo : EIATTR_KPARAM_INFO
	.align		4
.L_957:
        /*0058*/ 	.byte	0x04, 0x17
        /*005a*/ 	.short	(.L_959 - .L_958)
.L_958:
        /*005c*/ 	.word	0x00000000
        /*0060*/ 	.short	0x0006
        /*0062*/ 	.short	0x0030
        /*0064*/ 	.byte	0x00, 0xf0, 0x21, 0x00


	//----- nvinfo : EIATTR_KPARAM_INFO
	.align		4
.L_959:
        /*0068*/ 	.byte	0x04, 0x17
        /*006a*/ 	.short	(.L_961 - .L_960)
.L_960:
        /*006c*/ 	.word	0x00000000
        /*0070*/ 	.short	0x0005
        /*0072*/ 	.short	0x0028
        /*0074*/ 	.byte	0x00, 0xf0, 0x21, 0x00


	//----- nvinfo : EIATTR_KPARAM_INFO
	.align		4
.L_961:
        /*0078*/ 	.byte	0x04, 0x17
        /*007a*/ 	.short	(.L_963 - .L_962)
.L_962:
        /*007c*/ 	.word	0x00000000
        /*0080*/ 	.short	0x0004
        /*0082*/ 	.short	0x0020
        /*0084*/ 	.byte	0x00, 0xf0, 0x21, 0x00


	//----- nvinfo : EIATTR_KPARAM_INFO
	.align		4
.L_963:
        /*0088*/ 	.byte	0x04, 0x17
        /*008a*/ 	.short	(.L_965 - .L_964)
.L_964:
        /*008c*/ 	.word	0x00000000
        /*0090*/ 	.short	0x0003
        /*0092*/ 	.short	0x0018
        /*0094*/ 	.byte	0x00, 0xf0, 0x21, 0x00


	//----- nvinfo : EIATTR_KPARAM_INFO
	.align		4
.L_965:
        /*0098*/ 	.byte	0x04, 0x17
        /*009a*/ 	.short	(.L_967 - .L_966)
.L_966:
        /*009c*/ 	.word	0x00000000
        /*00a0*/ 	.short	0x0002
        /*00a2*/ 	.short	0x0010
        /*00a4*/ 	.byte	0x00, 0xf0, 0x21, 0x00


	//----- nvinfo : EIATTR_KPARAM_INFO
	.align		4
.L_967:
        /*00a8*/ 	.byte	0x04, 0x17
        /*00aa*/ 	.short	(.L_969 - .L_968)
.L_968:
        /*00ac*/ 	.word	0x00000000
        /*00b0*/ 	.short	0x0001
        /*00b2*/ 	.short	0x0008
        /*00b4*/ 	.byte	0x00, 0xf0, 0x21, 0x00


	//----- nvinfo : EIATTR_KPARAM_INFO
	.align		4
.L_969:
        /*00b8*/ 	.byte	0x04, 0x17
        /*00ba*/ 	.short	(.L_971 - .L_970)
.L_970:
        /*00bc*/ 	.word	0x00000000
        /*00c0*/ 	.short	0x0000
        /*00c2*/ 	.short	0x0000
        /*00c4*/ 	.byte	0x00, 0xf0, 0x21, 0x00


	//----- nvinfo : EIATTR_SPARSE_MMA_MASK
	.align		4
.L_971:
        /*00c8*/ 	.byte	0x03, 0x50
        /*00ca*/ 	.short	0x0000


	//----- nvinfo : EIATTR_MAXREG_COUNT
	.align		4
        /*00cc*/ 	.byte	0x03, 0x1b
        /*00ce*/ 	.short	0x0060


	//----- nvinfo : EIATTR_NUM_BARRIERS
	.align		4
        /*00d0*/ 	.byte	0x02, 0x4c
        /*00d2*/ 	.byte	0x01
	.zero		1


	//----- nvinfo : EIATTR_ANNOTATIONS
	.align		4
        /*00d4*/ 	.byte	0x04, 0x55
        /*00d6*/ 	.short	(.L_973 - .L_972)


	//   ....[0]....
.L_972:
        /* <DEDUP_REMOVED lines=24> */


	//----- nvinfo : EIATTR_MERCURY_ISA_VERSION
	.align		4
.L_973:
        /*0248*/ 	.byte	0x03, 0x5f
        /*024a*/ 	.short	0x0101


	//----- nvinfo : EIATTR_COOP_GROUP_MASK_REGIDS
	.align		4
        /*024c*/ 	.byte	0x04, 0x29
        /*024e*/ 	.short	(.L_975 - .L_974)


	//   ....[0]....
.L_974:
        /*0250*/ 	.word	0xffffffff


	//   ....[1]....
        /*0254*/ 	.word	0xffffffff


	//   ....[2]....
        /*0258*/ 	.word	0xffffffff


	//   ....[3]....
        /*025c*/ 	.word	0xffffffff


	//   ....[4]....
        /*0260*/ 	.word	0xffffffff


	//   ....[5]....
        /*0264*/ 	.word	0xffffffff


	//   ....[6]....
        /*0268*/ 	.word	0xffffffff


	//   ....[7]....
        /*026c*/ 	.word	0xffffffff


	//   ....[8]....
        /*0270*/ 	.word	0xffffffff


	//   ....[9]....
        /*0274*/ 	.word	0xffffffff


	//   ....[10]....
        /*0278*/ 	.word	0xffffffff


	//   ....[11]....
        /*027c*/ 	.word	0xffffffff


	//   ....[12]....
        /*0280*/ 	.word	0xffffffff


	//   ....[13]....
        /*0284*/ 	.word	0xffffffff


	//   ....[14]....
        /*0288*/ 	.word	0x0500000f


	//   ....[15]....
        /*028c*/ 	.word	0x05000016


	//   ....[16]....
        /*0290*/ 	.word	0x05000018


	//   ....[17]....
        /*0294*/ 	.word	0x05000011


	//   ....[18]....
        /*0298*/ 	.word	0x0500001d


	//   ....[19]....
        /*029c*/ 	.word	0x05000012


	//   ....[20]....
        /*02a0*/ 	.word	0x05000016


	//   ....[21]....
        /*02a4*/ 	.word	0x05000017


	//   ....[22]....
        /*02a8*/ 	.word	0x05000016


	//   ....[23]....
        /*02ac*/ 	.word	0x0500000f


	//   ....[24]....
        /*02b0*/ 	.word	0x05000011


	//   ....[25]....
        /*02b4*/ 	.word	0x05000018


	//   ....[26]....
        /*02b8*/ 	.word	0x05000022


	//   ....[27]....
        /*02bc*/ 	.word	0x05000021


	//   ....[28]....
        /*02c0*/ 	.word	0x0500000f


	//   ....[29]....
        /*02c4*/ 	.word	0x05000016


	//   ....[30]....
        /*02c8*/ 	.word	0x05000016


	//   ....[31]....
        /*02cc*/ 	.word	0x0500000f


	//   ....[32]....
        /*02d0*/ 	.word	0x05000011


	//   ....[33]....
        /*02d4*/ 	.word	0x05000018


	//   ....[34]....
        /*02d8*/ 	.word	0x05000022


	//   ....[35]....
        /*02dc*/ 	.word	0x05000021


	//   ....[36]....
        /*02e0*/ 	.word	0x0500000f


	//   ....[37]....
        /*02e4*/ 	.word	0x05000016


	//   ....[38]....
        /*02e8*/ 	.word	0x0500000f


	//   ....[39]....
        /*02ec*/ 	.word	0x05000016


	//   ....[40]....
        /*02f0*/ 	.word	0x05000022


	//   ....[41]....
        /*02f4*/ 	.word	0x05000018


	//   ....[42]....
        /*02f8*/ 	.word	0x0500001c


	//   ....[43]....
        /*02fc*/ 	.word	0x0500002e


	//   ....[44]....
        /*0300*/ 	.word	0x05000024


	//   ....[45]....
        /*0304*/ 	.word	0x05000017


	//   ....[46]....
        /*0308*/ 	.word	0x05000016


	//   ....[47]....
        /*030c*/ 	.word	0x0500001b


	//   ....[48]....
        /*0310*/ 	.word	0x0500000f


	//   ....[49]....
        /*0314*/ 	.word	0x05000011


	//   ....[50]....
        /*0318*/ 	.word	0x05000029


	//   ....[51]....
        /*031c*/ 	.word	0x05000023


	//   ....[52]....
        /*0320*/ 	.word	0x0500002c


	//   ....[53]....
        /*0324*/ 	.word	0x05000012


	//   ....[54]....
        /*0328*/ 	.word	0x05000022


	//   ....[55]....
        /*032c*/ 	.word	0x05000025


	//   ....[56]....
        /*0330*/ 	.word	0x05000014


	//   ....[57]....
        /*0334*/ 	.word	0x05000020


	//   ....[58]....
        /*0338*/ 	.word	0x0500001e


	//   ....[59]....
        /*033c*/ 	.word	0x0500001c


	//   ....[60]....
        /*0340*/ 	.word	0x05000027


	//   ....[61]....
        /*0344*/ 	.word	0x0500001b


	//   ....[62]....
        /*0348*/ 	.word	0x05000023


	//   ....[63]....
        /*034c*/ 	.word	0x05000024


	//   ....[64]....
        /*0350*/ 	.word	0x0500002a


	//   ....[65]....
        /*0354*/ 	.word	0x0500002b


	//   ....[66]....
        /*0358*/ 	.word	0x05000031


	//   ....[67]....
        /*035c*/ 	.word	0x05000033


	//   ....[68]....
        /*0360*/ 	.word	0x05000021


	//   ....[69]....
        /*0364*/ 	.word	0x05000011


	//   ....[70]....
        /*0368*/ 	.word	0x0500000f


	//   ....[71]....
        /*036c*/ 	.word	0x0500000f


	//   ....[72]....
        /*0370*/ 	.word	0x0500000f


	//   ....[73]....
        /*0374*/ 	.word	0x0500000f


	//   ....[74]....
        /*0378*/ 	.word	0x0500000f


	//   ....[75]....
        /*037c*/ 	.word	0x0500000f


	//   ....[76]....
        /*0380*/ 	.word	0x0500000f


	//   ....[77]....
        /*0384*/ 	.word	0x0500000f


	//   ....[78]....
        /*0388*/ 	.word	0x0500000f


	//   ....[79]....
        /*038c*/ 	.word	0x0500000f


	//   ....[80]....
        /*0390*/ 	.word	0x0500000f


	//   ....[81]....
        /*0394*/ 	.word	0x0500000f


	//   ....[82]....
        /*0398*/ 	.word	0x0500000f


	//   ....[83]....
        /*039c*/ 	.word	0x0500000f


	//   ....[84]....
        /*03a0*/ 	.word	0x0500000f


	//   ....[85]....
        /*03a4*/ 	.word	0x0500000f


	//   ....[86]....
        /*03a8*/ 	.word	0x0500000f


	//   ....[87]....
        /*03ac*/ 	.word	0x0500000f


	//   ....[88]....
        /*03b0*/ 	.word	0x0500000f


	//   ....[89]....
        /*03b4*/ 	.word	0x0500000f


	//   ....[90]....
        /*03b8*/ 	.word	0x0500000f


	//   ....[91]....
        /*03bc*/ 	.word	0x0500000f


	//   ....[92]....
        /*03c0*/ 	.word	0x0500000f


	//   ....[93]....
        /*03c4*/ 	.word	0x0500000f


	//   ....[94]....
        /*03c8*/ 	.word	0x0500000f


	//   ....[95]....
        /*03cc*/ 	.word	0x0500000f


	//   ....[96]....
        /*03d0*/ 	.word	0x0500000f


	//   ....[97]....
        /*03d4*/ 	.word	0x0500000f


	//   ....[98]....
        /*03d8*/ 	.word	0x0500000f


	//   ....[99]....
        /*03dc*/ 	.word	0x0500000f


	//   ....[100]....
        /*03e0*/ 	.word	0x0500000f


	//   ....[101]....
        /*03e4*/ 	.word	0x0500000f


	//   ....[102]....
        /*03e8*/ 	.word	0x0500000f


	//   ....[103]....
        /*03ec*/ 	.word	0x0500000f


	//   ....[104]....
        /*03f0*/ 	.word	0x0500000f


	//   ....[105]....
        /*03f4*/ 	.word	0x0500000f


	//   ....[106]....
        /*03f8*/ 	.word	0x0500000f


	//   ....[107]....
        /*03fc*/ 	.word	0x0500000f


	//   ....[108]....
        /*0400*/ 	.word	0x0500000f


	//   ....[109]....
        /*0404*/ 	.word	0x0500000f


	//   ....[110]....
        /*0408*/ 	.word	0x0500000f


	//   ....[111]....
        /*040c*/ 	.word	0x0500000f


	//   ....[112]....
        /*0410*/ 	.word	0x0500000f


	//   ....[113]....
        /*0414*/ 	.word	0x0500000f


	//   ....[114]....
        /*0418*/ 	.word	0x0500000f


	//   ....[115]....
        /*041c*/ 	.word	0x0500000f


	//   ....[116]....
        /*0420*/ 	.word	0x0500000f


	//   ....[117]....
        /*0424*/ 	.word	0x0500000f


	//   ....[118]....
        /*0428*/ 	.word	0x0500000f


	//   ....[119]....
        /*042c*/ 	.word	0x0500000f


	//   ....[120]....
        /*0430*/ 	.word	0x0500000f


	//   ....[121]....
        /*0434*/ 	.word	0x0500000f


	//   ....[122]....
        /*0438*/ 	.word	0x0500000f


	//   ....[123]....
        /*043c*/ 	.word	0x0500000f


	//   ....[124]....
        /*0440*/ 	.word	0x0500000f


	//   ....[125]....
        /*0444*/ 	.word	0x0500000f


	//----- nvinfo : EIATTR_COOP_GROUP_INSTR_OFFSETS
	.align		4
.L_975:
        /*0448*/ 	.byte	0x04, 0x28
        /*044a*/ 	.short	(.L_977 - .L_976)


	//   ....[0]....
.L_976:
        /*044c*/ 	.word	0x00004050


	//   ....[1]....
        /*0450*/ 	.word	0x00004090


	//   ....[2]....
        /*0454*/ 	.word	0x000040c0


	//   ....[3]....
        /*0458*/ 	.word	0x000040e0


	//   ....[4]....
        /*045c*/ 	.word	0x00004980


	//   ....[5]....
        /*0460*/ 	.word	0x000049c0


	//   ....[6]....
        /*0464*/ 	.word	0x000049e0


	//   ....[7]....
        /*0468*/ 	.word	0x00004a00


	//   ....[8]....
        /*046c*/ 	.word	0x00004a20


	//   ....[9]....
        /*0470*/ 	.word	0x00004a40


	//   ....[10]....
        /*0474*/ 	.word	0x00004a60


	//   ....[11]....
        /*0478*/ 	.word	0x00004a80


	//   ....[12]....
        /*047c*/ 	.word	0x00004aa0


	//   ....[13]....
        /*0480*/ 	.word	0x00004ac0


	//   ....[14]....
        /*0484*/ 	.word	0x00007480


	//   ....[15]....
        /*0488*/ 	.word	0x000074b0


	//   ....[16]....
        /*048c*/ 	.word	0x00007500


	//   ....[17]....
        /*0490*/ 	.word	0x00007510


	//   ....[18]....
        /*0494*/ 	.word	0x00007540


	//   ....[19]....
        /*0498*/ 	.word	0x00007550


	//   ....[20]....
        /*049c*/ 	.word	0x00007580


	//   ....[21]....
        /*04a0*/ 	.word	0x00007590


	//   ....[22]....
        /*04a4*/ 	.word	0x00007760


	//   ....[23]....
        /*04a8*/ 	.word	0x00007790


	//   ....[24]....
        /*04ac*/ 	.word	0x000077d0


	//   ....[25]....
        /*04b0*/ 	.word	0x000077e0


	//   ....[26]....
        /*04b4*/ 	.word	0x00007810


	//   ....[27]....
        /*04b8*/ 	.word	0x00007820


	//   ....[28]....
        /*04bc*/ 	.word	0x00007850


	//   ....[29]....
        /*04c0*/ 	.word	0x00007860


	//   ....[30]....
        /*04c4*/ 	.word	0x000079d0


	//   ....[31]....
        /*04c8*/ 	.word	0x00007a00


	//   ....[32]....
        /*04cc*/ 	.word	0x00007a40


	//   ....[33]....
        /*04d0*/ 	.word	0x00007a50


	//   ....[34]....
        /*04d4*/ 	.word	0x00007a80


	//   ....[35]....
        /*04d8*/ 	.word	0x00007a90


	//   ....[36]....
        /*04dc*/ 	.word	0x00007ac0


	//   ....[37]....
        /*04e0*/ 	.word	0x00007ad0


	//   ....[38]....
        /*04e4*/ 	.word	0x00007da0


	//   ....[39]....
        /*04e8*/ 	.word	0x00007dd0


	//   ....[40]....
        /*04ec*/ 	.word	0x00007ed0


	//   ....[41]....
        /*04f0*/ 	.word	0x00007f10


	//   ....[42]....
        /*04f4*/ 	.word	0x00007f40


	//   ....[43]....
        /*04f8*/ 	.word	0x00007f70


	//   ....[44]....
        /*04fc*/ 	.word	0x00007f80


	//   ....[45]....
        /*0500*/ 	.word	0x00007fa0


	//   ....[46]....
        /*0504*/ 	.word	0x00007fe0


	//   ....[47]....
        /*0508*/ 	.word	0x00008010


	//   ....[48]....
        /*050c*/ 	.word	0x00008040


	//   ....[49]....
        /*0510*/ 	.word	0x00008060


	//   ....[50]....
        /*0514*/ 	.word	0x00008080


	//   ....[51]....
        /*0518*/ 	.word	0x000080a0


	//   ....[52]....
        /*051c*/ 	.word	0x000080c0


	//   ....[53]....
        /*0520*/ 	.word	0x000080f0


	//   ....[54]....
        /*0524*/ 	.word	0x00008140


	//   ....[55]....
        /*0528*/ 	.word	0x00008170


	//   ....[56]....
        /*052c*/ 	.word	0x00008190


	//   ....[57]....
        /*0530*/ 	.word	0x000081b0


	//   ....[58]....
        /*0534*/ 	.word	0x000081e0


	//   ....[59]....
        /*0538*/ 	.word	0x00008200


	//   ....[60]....
        /*053c*/ 	.word	0x00008210


	//   ....[61]....
        /*0540*/ 	.word	0x00008230


	//   ....[62]....
        /*0544*/ 	.word	0x00008270


	//   ....[63]....
        /*0548*/ 	.word	0x000082a0


	//   ....[64]....
        /*054c*/ 	.word	0x000082c0


	//   ....[65]....
        /*0550*/ 	.word	0x000082f0


	//   ....[66]....
        /*0554*/ 	.word	0x00008310


	//   ....[67]....
        /*0558*/ 	.word	0x00008350


	//   ....[68]....
        /*055c*/ 	.word	0x000084f0


	//   ....[69]....
        /*0560*/ 	.word	0x00008540


	//   ....[70]....
        /*0564*/ 	.word	0x000086d0


	//   ....[71]....
        /*0568*/ 	.word	0x00008720


	//   ....[72]....
        /*056c*/ 	.word	0x00008790


	//   ....[73]....
        /*0570*/ 	.word	0x000087f0


	//   ....[74]....
        /*0574*/ 	.word	0x00008860


	//   ....[75]....
        /*0578*/ 	.word	0x000088c0


	//   ....[76]....
        /*057c*/ 	.word	0x00008930


	//   ....[77]....
        /*0580*/ 	.word	0x00008990


	//   ....[78]....
        /*0584*/ 	.word	0x00008a30


	//   ....[79]....
        /*0588*/ 	.word	0x00008ac0


	//   ....[80]....
        /*058c*/ 	.word	0x00008b30


	//   ....[81]....
        /*0590*/ 	.word	0x00008b90


	//   ....[82]....
        /*0594*/ 	.word	0x00008c00


	//   ....[83]....
        /*0598*/ 	.word	0x00008c60


	//   ....[84]....
        /*059c*/ 	.word	0x00008cd0


	//   ....[85]....
        /*05a0*/ 	.word	0x00008d30


	//   ....[86]....
        /*05a4*/ 	.word	0x00008dd0


	//   ....[87]....
        /*05a8*/ 	.word	0x00008e60


	//   ....[88]....
        /*05ac*/ 	.word	0x00008ed0


	//   ....[89]....
        /*05b0*/ 	.word	0x00008f30


	//   ....[90]....
        /*05b4*/ 	.word	0x00008fa0


	//   ....[91]....
        /*05b8*/ 	.word	0x00009000


	//   ....[92]....
        /*05bc*/ 	.word	0x00009070


	//   ....[93]....
        /*05c0*/ 	.word	0x000090d0


	//   ....[94]....
        /*05c4*/ 	.word	0x00009170


	//   ....[95]....
        /*05c8*/ 	.word	0x00009220


	//   ....[96]....
        /*05cc*/ 	.word	0x00009330


	//   ....[97]....
        /*05d0*/ 	.word	0x00009390


	//   ....[98]....
        /*05d4*/ 	.word	0x00009420


	//   ....[99]....
        /*05d8*/ 	.word	0x00009470


	//   ....[100]....
        /*05dc*/ 	.word	0x00009500


	//   ....[101]....
        /*05e0*/ 	.word	0x000095a0


	//   ....[102]....
        /*05e4*/ 	.word	0x00009610


	//   ....[103]....
        /*05e8*/ 	.word	0x00009680


	//   ....[104]....
        /*05ec*/ 	.word	0x000096f0


	//   ....[105]....
        /*05f0*/ 	.word	0x00009750


	//   ....[106]....
        /*05f4*/ 	.word	0x000097c0


	//   ....[107]....
        /*05f8*/ 	.word	0x00009820


	//   ....[108]....
        /*05fc*/ 	.word	0x000098a0


	//   ....[109]....
        /*0600*/ 	.word	0x00009900


	//   ....[110]....
        /*0604*/ 	.word	0x00009970


	//   ....[111]....
        /*0608*/ 	.word	0x000099c0


	//   ....[112]....
        /*060c*/ 	.word	0x00009a30


	//   ....[113]....
        /*0610*/ 	.word	0x00009a90


	//   ....[114]....
        /*0614*/ 	.word	0x00009b30


	//   ....[115]....
        /*0618*/ 	.word	0x00009bc0


	//   ....[116]....
        /*061c*/ 	.word	0x00009c40


	//   ....[117]....
        /*0620*/ 	.word	0x00009ce0


	//   ....[118]....
        /*0624*/ 	.word	0x00009d70


	//   ....[119]....
        /*0628*/ 	.word	0x00009dd0


	//   ....[120]....
        /*062c*/ 	.word	0x00009e40


	//   ....[121]....
        /*0630*/ 	.word	0x00009eb0


	//   ....[122]....
        /*0634*/ 	.word	0x00009f80


	//   ....[123]....
        /*0638*/ 	.word	0x0000a040


	//   ....[124]....
        /*063c*/ 	.word	0x0000a170


	//   ....[125]....
        /*0640*/ 	.word	0x0000a1f0


	//----- nvinfo : EIATTR_EXIT_INSTR_OFFSETS
	.align		4
.L_977:
        /*0644*/ 	.byte	0x04, 0x1c
        /*0646*/ 	.short	(.L_979 - .L_978)


	//   ....[0]....
.L_978:
        /*0648*/ 	.word	0x000064b0


	//   ....[1]....
        /*064c*/ 	.word	0x00008670


	//----- nvinfo : EIATTR_MAX_THREADS
	.align		4
.L_979:
        /*0650*/ 	.byte	0x04, 0x05
        /*0652*/ 	.short	(.L_981 - .L_980)
.L_980:
        /*0654*/ 	.word	0x00000140
        /*0658*/ 	.word	0x00000001
        /*065c*/ 	.word	0x00000001


	//----- nvinfo : EIATTR_CRS_STACK_SIZE
	.align		4
.L_981:
        /*0660*/ 	.byte	0x04, 0x1e
        /*0662*/ 	.short	(.L_983 - .L_982)
.L_982:
        /*0664*/ 	.word	0x00000000


	//----- nvinfo : EIATTR_CBANK_PARAM_SIZE
	.align		4
.L_983:
        /*0668*/ 	.byte	0x03, 0x19
        /*066a*/ 	.short	0x0060


	//----- nvinfo : EIATTR_PARAM_CBANK
	.align		4
        /*066c*/ 	.byte	0x04, 0x0a
        /*066e*/ 	.short	(.L_985 - .L_984)
	.align		4
.L_984:
        /*0670*/ 	.word	index@(.nv.constant0._ZN13group_norm_v218gn_bwd_cuda_kernelI13__nv_bfloat16Li320ELi2ELi16ELi40ELi1024ELb1ELb1ELi32ELi320ELi320ELi4ELb1ELi8ELb0ELb0ELNS_15WgradSyncMethodE3ENS_16CompileConditionILi900EEEEEvPT_S6_S6_PKS5_S8_S8_S8_PKfflPfPj)
        /*0674*/ 	.short	0x0210
        /*0676*/ 	.short	0x0060


	//----- nvinfo : EIATTR_SW_WAR
	.align		4
.L_985:
        /*0678*/ 	.byte	0x04, 0x36
        /*067a*/ 	.short	(.L_987 - .L_986)
.L_986:
        /*067c*/ 	.word	0x00000008
.L_987:


//--------------------- .nv.info._ZN13group_norm_v218gn_bwd_cuda_kernelI13__nv_bfloat16Li320ELi3ELi16ELi40ELi1024ELb1ELb1ELi32ELi320ELi320ELi4ELb1ELi10ELb0ELb0ELNS_15WgradSyncMethodE3ENS_16CompileConditionILi900EEEEEvPT_S6_S6_PKS5_S8_S8_S8_PKfflPfPj --------------------------
	.section	.nv.info._ZN13group_norm_v218gn_bwd_cuda_kernelI13__nv_bfloat16Li320ELi3ELi16ELi40ELi1024ELb1ELb1ELi32ELi320ELi320ELi4ELb1ELi10ELb0ELb0ELNS_15WgradSyncMethodE3ENS_16CompileConditionILi900EEEEEvPT_S6_S6_PKS5_S8_S8_S8_PKfflPfPj,"",@"SHT_CUDA_INFO"
	.sectionflags	@""
	.align	4


	//----- nvinfo : EIATTR_CUDA_API_VERSION
	.align		4
        /*0000*/ 	.byte	0x04, 0x37
        /*0002*/ 	.short	(.L_989 - .L_988)
.L_988:
        /*0004*/ 	.word	0x00000082


	//----- nvinfo : EIATTR_KPARAM_INFO
	.align		4
.L_989:
        /*0008*/ 	.byte	0x04, 0x17
        /*000a*/ 	.short	(.L_991 - .L_990)
.L_990:
        /*000c*/ 	.word	0x00000000
        /*0010*/ 	.short	0x000b
        /*0012*/ 	.short	0x0058
        /*0014*/ 	.byte	0x00, 0xf0, 0x21, 0x00


	//----- nvinfo : EIATTR_KPARAM_INFO
	.align		4
.L_991:
        /*0018*/ 	.byte	0x04, 0x17
        /*001a*/ 	.short	(.L_993 - .L_992)
.L_992:
        /*001c*/ 	.word	0x00000000
        /*0020*/ 	.short	0x000a
        /*0022*/ 	.short	0x0050
        /*0024*/ 	.byte	0x00, 0xf0, 0x21, 0x00


	//----- nvinfo : EIATTR_KPARAM_INFO
	.align		4
.L_993:
        /*0028*/ 	.byte	0x04, 0x17
        /*002a*/ 	.short	(.L_995 - .L_994)
.L_994:
        /*002c*/ 	.word	0x00000000
        /*0030*/ 	.short	0x0009
        /*0032*/ 	.short	0x0048
        /*0034*/ 	.byte	0x00, 0xf0, 0x21, 0x00


	//----- nvinfo : EIATTR_KPARAM_INFO
	.align		4
.L_995:
        /*0038*/ 	.byte	0x04, 0x17
        /*003a*/ 	.short	(.L_997 - .L_996)
.L_996:
        /*003c*/ 	.word	0x00000000
        /*0040*/ 	.short	0x0008
        /*0042*/ 	.short	0x0040
        /*0044*/ 	.byte	0x00, 0xf0, 0x11, 0x00


	//----- nvinfo : EIATTR_KPARAM_INFO
	.align		4
.L_997:
        /*0048*/ 	.byte	0x04, 0x17
        /*004a*/ 	.short	(.L_999 - .L_998)
.L_998:
        /*004c*/ 	.word	0x00000000
        /*0050*/ 	.short	0x0007
        /*0052*/ 	.short	0x0038
        /*0054*/ 	.byte	0x00, 0xf0, 0x21, 0x00


	//----- nvinfo : EIATTR_KPARAM_INFO
	.align		4
.L_999:
        /*0058*/ 	.byte	0x04, 0x17
        /*005a*/ 	.short	(.L_1001 - .L_1000)
.L_1000:
        /*005c*/ 	.word	0x00000000
        /*0060*/ 	.short	0x0006
        /*0062*/ 	.short	0x0030
        /*0064*/ 	.byte	0x00, 0xf0, 0x21, 0x00


	//----- nvinfo : EIATTR_KPARAM_INFO
	.align		4
.L_1001:
        /*0068*/ 	.byte	0x04, 0x17
        /*006a*/ 	.short	(.L_1003 - .L_1002)
.L_1002:
        /*006c*/ 	.word	0x00000000
        /*0070*/ 	.short	0x0005
        /*0072*/ 	.short	0x0028
        /*0074*/ 	.byte	0x00, 0xf0, 0x21, 0x00


	//----- nvinfo : EIATTR_KPARAM_INFO
	.align		4
.L_1003:
        /*0078*/ 	.byte	0x04, 0x17
        /*007a*/ 	.short	(.L_1005 - .L_1004)
.L_1004:
        /*007c*/ 	.word	0x00000000
        /*0080*/ 	.short	0x0004
        /*0082*/ 	.short	0x0020
        /*0084*/ 	.byte	0x00, 0xf0, 0x21, 0x00


	//----- nvinfo : EIATTR_KPARAM_INFO
	.align		4
.L_1005:
        /*0088*/ 	.byte	0x04, 0x17
        /*008a*/ 	.short	(.L_1007 - .L_1006)
.L_1006:
        /*008c*/ 	.word	0x00000000
        /*0090*/ 	.short	0x0003
        /*0092*/ 	.short	0x0018
        /*0094*/ 	.byte	0x00, 0xf0, 0x21, 0x00


	//----- nvinfo : EIATTR_KPARAM_INFO
	.align		4
.L_1007:
        /*0098*/ 	.byte	0x04, 0x17
        /*009a*/ 	.short	(.L_1009 - .L_1008)
.L_1008:
        /*009c*/ 	.word	0x00000000
        /*00a0*/ 	.short	0x0002
        /*00a2*/ 	.short	0x0010
        /*00a4*/ 	.byte	0x00, 0xf0, 0x21, 0x00


	//----- nvinfo : EIATTR_KPARAM_INFO
	.align		4
.L_1009:
        /*00a8*/ 	.byte	0x04, 0x17
        /*00aa*/ 	.short	(.L_1011 - .L_1010)
.L_1010:
        /*00ac*/ 	.word	0x00000000
        /*00b0*/ 	.short	0x0001
        /*00b2*/ 	.short	0x0008
        /*00b4*/ 	.byte	0x00, 0xf0, 0x21, 0x00


	//----- nvinfo : EIATTR_KPARAM_INFO
	.align		4
.L_1011:
        /*00b8*/ 	.byte	0x04, 0x17
        /*00ba*/ 	.short	(.L_1013 - .L_1012)
.L_1012:
        /*00bc*/ 	.word	0x00000000
        /*00c0*/ 	.short	0x0000
        /*00c2*/ 	.short	0x0000
        /*00c4*/ 	.byte	0x00, 0xf0, 0x21, 0x00


	//----- nvinfo : EIATTR_SPARSE_MMA_MASK
	.align		4
.L_1013:
        /*00c8*/ 	.byte	0x03, 0x50
        /*00ca*/ 	.short	0x0000


	//----- nvinfo : EIATTR_MAXREG_COUNT
	.align		4
        /*00cc*/ 	.byte	0x03, 0x1b
        /*00ce*/ 	.short	0x0040


	//----- nvinfo : EIATTR_NUM_BARRIERS
	.align		4
        /*00d0*/ 	.byte	0x02, 0x4c
        /*00d2*/ 	.byte	0x01
	.zero		1


	//----- nvinfo : EIATTR_ANNOTATIONS
	.align		4
        /*00d4*/ 	.byte	0x04, 0x55
        /*00d6*/ 	.short	(.L_1015 - .L_1014)


	//   ....[0]....
.L_1014:
        /* <DEDUP_REMOVED lines=87> */


	//----- nvinfo : EIATTR_MERCURY_ISA_VERSION
	.align		4
.L_1015:
        /*0638*/ 	.byte	0x03, 0x5f
        /*063a*/ 	.short	0x0101


	//----- nvinfo : EIATTR_COOP_GROUP_MASK_REGIDS
	.align		4
        /*063c*/ 	.byte	0x04, 0x29
        /*063e*/ 	.short	(.L_1017 - .L_1016)


	//   ....[0]....
.L_1016:
        /*0640*/ 	.word	0xffffffff


	//   ....[1]....
        /*0644*/ 	.word	0xffffffff


	//   ....[2]....
        /*0648*/ 	.word	0xffffffff


	//   ....[3]....
        /*064c*/ 	.word	0xffffffff


	//   ....[4]....
        /*0650*/ 	.word	0xffffffff


	//   ....[5]....
        /*0654*/ 	.word	0xffffffff


	//   ....[6]....
        /*0658*/ 	.word	0xffffffff


	//   ....[7]....
        /*065c*/ 	.word	0xffffffff


	//   ....[8]....
        /*0660*/ 	.word	0xffffffff


	//   ....[9]....
        /*0664*/ 	.word	0xffffffff


	//   ....[10]....
        /*0668*/ 	.word	0xffffffff


	//   ....[11]....
        /*066c*/ 	.word	0xffffffff


	//   ....[12]....
        /*0670*/ 	.word	0xffffffff


	//   ....[13]....
        /*0674*/ 	.word	0xffffffff


	//   ....[14]....
        /*0678*/ 	.word	0x05000015


	//   ....[15]....
        /*067c*/ 	.word	0x05000014


	//   ....[16]....
        /*0680*/ 	.word	0x05000016


	//   ....[17]....
        /*0684*/ 	.word	0x05000017


	//   ....[18]....
        /*0688*/ 	.word	0x05000019


	//   ....[19]....
        /*068c*/ 	.word	0x05000018


	//   ....[20]....
        /*0690*/ 	.word	0x0500001a


	//   ....[21]....
        /*0694*/ 	.word	0x0500000f


	//   ....[22]....
        /*0698*/ 	.word	0x05000019


	//   ....[23]....
        /*069c*/ 	.word	0x05000018


	//   ....[24]....
        /*06a0*/ 	.word	0x0500001a


	//   ....[25]....
        /*06a4*/ 	.word	0x0500001b


	//   ....[26]....
        /*06a8*/ 	.word	0x0500001d


	//   ....[27]....
        /*06ac*/ 	.word	0x0500001c


	//   ....[28]....
        /*06b0*/ 	.word	0x05000020


	//   ....[29]....
        /*06b4*/ 	.word	0x0500000f


	//   ....[30]....
        /*06b8*/ 	.word	0x05000019


	//   ....[31]....
        /*06bc*/ 	.word	0x05000018


	//   ....[32]....
        /*06c0*/ 	.word	0x0500001a


	//   ....[33]....
        /*06c4*/ 	.word	0x0500001b


	//   ....[34]....
        /*06c8*/ 	.word	0x0500001d


	//   ....[35]....
        /*06cc*/ 	.word	0x0500001c


	//   ....[36]....
        /*06d0*/ 	.word	0x05000020


	//   ....[37]....
        /*06d4*/ 	.word	0x0500000f


	//   ....[38]....
        /*06d8*/ 	.word	0x05000011


	//   ....[39]....
        /*06dc*/ 	.word	0x0500001b


	//   ....[40]....
        /*06e0*/ 	.word	0x0500001d


	//   ....[41]....
        /*06e4*/ 	.word	0x05000010


	//   ....[42]....
        /*06e8*/ 	.word	0x05000023


	//   ....[43]....
        /*06ec*/ 	.word	0x0500001e


	//   ....[44]....
        /*06f0*/ 	.word	0x05000026


	//   ....[45]....
        /*06f4*/ 	.word	0x05000025


	//   ....[46]....
        /*06f8*/ 	.word	0x0500001c


	//   ....[47]....
        /*06fc*/ 	.word	0x05000016


	//   ....[48]....
        /*0700*/ 	.word	0x05000014


	//   ....[49]....
        /*0704*/ 	.word	0x05000017


	//   ....[50]....
        /*0708*/ 	.word	0x05000018


	//   ....[51]....
        /*070c*/ 	.word	0x0500001a


	//   ....[52]....
        /*0710*/ 	.word	0x0500001b


	//   ....[53]....
        /*0714*/ 	.word	0x05000011


	//   ....[54]....
        /*0718*/ 	.word	0x05000029


	//   ....[55]....
        /*071c*/ 	.word	0x05000013


	//   ....[56]....
        /*0720*/ 	.word	0x05000014


	//   ....[57]....
        /*0724*/ 	.word	0x05000012


	//   ....[58]....
        /*0728*/ 	.word	0x05000015


	//   ....[59]....
        /*072c*/ 	.word	0x05000017


	//   ....[60]....
        /*0730*/ 	.word	0x05000018


	//   ....[61]....
        /*0734*/ 	.word	0x0500000e


	//   ....[62]....
        /*0738*/ 	.word	0x0500002b


	//   ....[63]....
        /*073c*/ 	.word	0x05000020


	//   ....[64]....
        /*0740*/ 	.word	0x05000022


	//   ....[65]....
        /*0744*/ 	.word	0x05000021


	//   ....[66]....
        /*0748*/ 	.word	0x05000027


	//   ....[67]....
        /*074c*/ 	.word	0x05000028


	//   ....[68]....
        /*0750*/ 	.word	0x05000023


	//   ....[69]....
        /*0754*/ 	.word	0x0500001e


	//   ....[70]....
        /*0758*/ 	.word	0x0500001a


	//   ....[71]....
        /*075c*/ 	.word	0x0500001a


	//   ....[72]....
        /*0760*/ 	.word	0x0500001a


	//   ....[73]....
        /*0764*/ 	.word	0x0500001a


	//   ....[74]....
        /*0768*/ 	.word	0x0500001a


	//   ....[75]....
        /*076c*/ 	.word	0x0500001a


	//   ....[76]....
        /*0770*/ 	.word	0x0500001a


	//   ....[77]....
        /*0774*/ 	.word	0x0500001a


	//   ....[78]....
        /*0778*/ 	.word	0x0500001a


	//   ....[79]....
        /*077c*/ 	.word	0x0500001a


	//   ....[80]....
        /*0780*/ 	.word	0x0500001a


	//   ....[81]....
        /*0784*/ 	.word	0x0500001a


	//   ....[82]....
        /*0788*/ 	.word	0x0500001a


	//   ....[83]....
        /*078c*/ 	.word	0x0500001a


	//   ....[84]....
        /*0790*/ 	.word	0x0500001a


	//   ....[85]....
        /*0794*/ 	.word	0x0500001a


	//   ....[86]....
        /*0798*/ 	.word	0x0500001a


	//   ....[87]....
        /*079c*/ 	.word	0x0500001a


	//   ....[88]....
        /*07a0*/ 	.word	0x0500001a


	//   ....[89]....
        /*07a4*/ 	.word	0x0500001a


	//   ....[90]....
        /*07a8*/ 	.word	0x0500001a


	//   ....[91]....
        /*07ac*/ 	.word	0x0500001a


	//   ....[92]....
        /*07b0*/ 	.word	0x0500001a


	//   ....[93]....
        /*07b4*/ 	.word	0x0500001a


	//   ....[94]....
        /*07b8*/ 	.word	0x0500001a


	//   ....[95]....
        /*07bc*/ 	.word	0x0500001a


	//   ....[96]....
        /*07c0*/ 	.word	0x0500001a


	//   ....[97]....
        /*07c4*/ 	.word	0x0500001a


	//   ....[98]....
        /*07c8*/ 	.word	0x0500001a


	//   ....[99]....
        /*07cc*/ 	.word	0x0500001a


	//   ....[100]....
        /*07d0*/ 	.word	0x0500001a


	//   ....[101]....
        /*07d4*/ 	.word	0x0500001a


	//   ....[102]....
        /*07d8*/ 	.word	0x0500001a


	//   ....[103]....
        /*07dc*/ 	.word	0x0500001a


	//   ....[104]....
        /*07e0*/ 	.word	0x0500001a


	//   ....[105]....
        /*07e4*/ 	.word	0x0500001a


	//   ....[106]....
        /*07e8*/ 	.word	0x0500001a


	//   ....[107]....
        /*07ec*/ 	.word	0x0500001a


	//   ....[108]....
        /*07f0*/ 	.word	0x0500001a


	//   ....[109]....
        /*07f4*/ 	.word	0x0500001a


	//   ....[110]....
        /*07f8*/ 	.word	0x0500001a


	//   ....[111]....
        /*07fc*/ 	.word	0x0500001a


	//   ....[112]....
        /*0800*/ 	.word	0x0500001a


	//   ....[113]....
        /*0804*/ 	.word	0x0500001a


	//   ....[114]....
        /*0808*/ 	.word	0x0500001a


	//   ....[115]....
        /*080c*/ 	.word	0x0500001a


	//   ....[116]....
        /*0810*/ 	.word	0x0500001a


	//   ....[117]....
        /*0814*/ 	.word	0x0500001a


	//   ....[118]....
        /*0818*/ 	.word	0x0500001a


	//   ....[119]....
        /*081c*/ 	.word	0x0500001a


	//   ....[120]....
        /*0820*/ 	.word	0x0500001a


	//   ....[121]....
        /*0824*/ 	.word	0x0500001a


	//   ....[122]....
        /*0828*/ 	.word	0x0500001a


	//   ....[123]....
        /*082c*/ 	.word	0x0500001a


	//   ....[124]....
        /*0830*/ 	.word	0x0500001a


	//   ....[125]....
        /*0834*/ 	.word	0x0500001a


	//----- nvinfo : EIATTR_COOP_GROUP_INSTR_OFFSETS
	.align		4
.L_1017:
        /*0838*/ 	.byte	0x04, 0x28
        /*083a*/ 	.short	(.L_1019 - .L_1018)


	//   ....[0]....
.L_1018:
        /*083c*/ 	.word	0x00004650


	//   ....[1]....
        /*0840*/ 	.word	0x00004660


	//   ....[2]....
        /*0844*/ 	.word	0x00004690


	//   ....[3]....
        /*0848*/ 	.word	0x000046a0


	//   ....[4]....
        /*084c*/ 	.word	0x00004fa0


	//   ....[5]....
        /*0850*/ 	.word	0x00004fc0


	//   ....[6]....
        /*0854*/ 	.word	0x00004fe0


	//   ....[7]....
        /*0858*/ 	.word	0x00005000


	//   ....[8]....
        /*085c*/ 	.word	0x00005020


	//   ....[9]....
        /*0860*/ 	.word	0x00005040


	//   ....[10]....
        /*0864*/ 	.word	0x00005060


	//   ....[11]....
        /*0868*/ 	.word	0x00005080


	//   ....[12]....
        /*086c*/ 	.word	0x000050a0


	//   ....[13]....
        /*0870*/ 	.word	0x000050c0


	//   ....[14]....
        /*0874*/ 	.word	0x00007c50


	//   ....[15]....
        /*0878*/ 	.word	0x00007c80


	//   ....[16]....
        /*087c*/ 	.word	0x00007cd0


	//   ....[17]....
        /*0880*/ 	.word	0x00007cf0


	//   ....[18]....
        /*0884*/ 	.word	0x00007d20


	//   ....[19]....
        /*0888*/ 	.word	0x00007d30


	//   ....[20]....
        /*088c*/ 	.word	0x00007d60


	//   ....[21]....
        /*0890*/ 	.word	0x00007d70


	//   ....[22]....
        /*0894*/ 	.word	0x00007f30


	//   ....[23]....
        /*0898*/ 	.word	0x00007f60


	//   ....[24]....
        /*089c*/ 	.word	0x00007fb0


	//   ....[25]....
        /*08a0*/ 	.word	0x00007fd0


	//   ....[26]....
        /*08a4*/ 	.word	0x00008000


	//   ....[27]....
        /*08a8*/ 	.word	0x00008010


	//   ....[28]....
        /*08ac*/ 	.word	0x00008040


	//   ....[29]....
        /*08b0*/ 	.word	0x00008050


	//   ....[30]....
        /*08b4*/ 	.word	0x000081c0


	//   ....[31]....
        /*08b8*/ 	.word	0x000081f0


	//   ....[32]....
        /*08bc*/ 	.word	0x00008240


	//   ....[33]....
        /*08c0*/ 	.word	0x00008260


	//   ....[34]....
        /*08c4*/ 	.word	0x00008290


	//   ....[35]....
        /*08c8*/ 	.word	0x000082a0


	//   ....[36]....
        /*08cc*/ 	.word	0x000082d0


	//   ....[37]....
        /*08d0*/ 	.word	0x000082e0


	//   ....[38]....
        /*08d4*/ 	.word	0x000085a0


	//   ....[39]....
        /*08d8*/ 	.word	0x000085d0


	//   ....[40]....
        /*08dc*/ 	.word	0x000086b0


	//   ....[41]....
        /*08e0*/ 	.word	0x000086f0


	//   ....[42]....
        /*08e4*/ 	.word	0x00008720


	//   ....[43]....
        /*08e8*/ 	.word	0x00008750


	//   ....[44]....
        /*08ec*/ 	.word	0x00008780


	//   ....[45]....
        /*08f0*/ 	.word	0x000087b0


	//   ....[46]....
        /*08f4*/ 	.word	0x000087f0


	//   ....[47]....
        /*08f8*/ 	.word	0x00008820


	//   ....[48]....
        /*08fc*/ 	.word	0x000088c0


	//   ....[49]....
        /*0900*/ 	.word	0x000088e0


	//   ....[50]....
        /*0904*/ 	.word	0x00008910


	//   ....[51]....
        /*0908*/ 	.word	0x00008930


	//   ....[52]....
        /*090c*/ 	.word	0x00008950


	//   ....[53]....
        /*0910*/ 	.word	0x00008960


	//   ....[54]....
        /*0914*/ 	.word	0x00008990


	//   ....[55]....
        /*0918*/ 	.word	0x000089c0


	//   ....[56]....
        /*091c*/ 	.word	0x00008a00


	//   ....[57]....
        /*0920*/ 	.word	0x00008a20


	//   ....[58]....
        /*0924*/ 	.word	0x00008a50


	//   ....[59]....
        /*0928*/ 	.word	0x00008a80


	//   ....[60]....
        /*092c*/ 	.word	0x00008a90


	//   ....[61]....
        /*0930*/ 	.word	0x00008ac0


	//   ....[62]....
        /*0934*/ 	.word	0x00008af0


	//   ....[63]....
        /*0938*/ 	.word	0x00008b20


	//   ....[64]....
        /*093c*/ 	.word	0x00008b50


	//   ....[65]....
        /*0940*/ 	.word	0x00008b70


	//   ....[66]....
        /*0944*/ 	.word	0x00008ba0


	//   ....[67]....
        /*0948*/ 	.word	0x00008bc0


	//   ....[68]....
        /*094c*/ 	.word	0x00008c80


	//   ....[69]....
        /*0950*/ 	.word	0x00008d80


	//   ....[70]....
        /*0954*/ 	.word	0x00008f30


	//   ....[71]....
        /*0958*/ 	.word	0x00008f80


	//   ....[72]....
        /*095c*/ 	.word	0x00008ff0


	//   ....[73]....
        /*0960*/ 	.word	0x00009050


	//   ....[74]....
        /*0964*/ 	.word	0x000090c0


	//   ....[75]....
        /*0968*/ 	.word	0x00009120


	//   ....[76]....
        /*096c*/ 	.word	0x00009190


	//   ....[77]....
        /*0970*/ 	.word	0x000091f0


	//   ....[78]....
        /*0974*/ 	.word	0x00009290


	//   ....[79]....
        /*0978*/ 	.word	0x00009320


	//   ....[80]....
        /*097c*/ 	.word	0x00009390


	//   ....[81]....
        /*0980*/ 	.word	0x000093f0


	//   ....[82]....
        /*0984*/ 	.word	0x00009460


	//   ....[83]....
        /*0988*/ 	.word	0x000094c0


	//   ....[84]....
        /*098c*/ 	.word	0x00009530


	//   ....[85]....
        /*0990*/ 	.word	0x00009590


	//   ....[86]....
        /*0994*/ 	.word	0x00009630


	//   ....[87]....
        /*0998*/ 	.word	0x000096c0


	//   ....[88]....
        /*099c*/ 	.word	0x00009730


	//   ....[89]....
        /*09a0*/ 	.word	0x00009790


	//   ....[90]....
        /*09a4*/ 	.word	0x00009800


	//   ....[91]....
        /*09a8*/ 	.word	0x00009860


	//   ....[92]....
        /*09ac*/ 	.word	0x000098d0


	//   ....[93]....
        /*09b0*/ 	.word	0x00009930


	//   ....[94]....
        /*09b4*/ 	.word	0x000099d0


	//   ....[95]....
        /*09b8*/ 	.word	0x00009a80


	//   ....[96]....
        /*09bc*/ 	.word	0x00009b90


	//   ....[97]....
        /*09c0*/ 	.word	0x00009be0


	//   ....[98]....
        /*09c4*/ 	.word	0x00009cb0


	//   ....[99]....
        /*09c8*/ 	.word	0x00009d20


	//   ....[100]....
        /*09cc*/ 	.word	0x00009db0


	//   ....[101]....
        /*09d0*/ 	.word	0x00009e00


	//   ....[102]....
        /*09d4*/ 	.word	0x00009e70


	//   ....[103]....
        /*09d8*/ 	.word	0x00009ed0


	//   ....[104]....
        /*09dc*/ 	.word	0x00009f40


	//   ....[105]....
        /*09e0*/ 	.word	0x00009fa0


	//   ....[106]....
        /*09e4*/ 	.word	0x0000a010


	//   ....[107]....
        /*09e8*/ 	.word	0x0000a070


	//   ....[108]....
        /*09ec*/ 	.word	0x0000a0f0


	//   ....[109]....
        /*09f0*/ 	.word	0x0000a160


	//   ....[110]....
        /*09f4*/ 	.word	0x0000a1d0


	//   ....[111]....
        /*09f8*/ 	.word	0x0000a230


	//   ....[112]....
        /*09fc*/ 	.word	0x0000a2b0


	//   ....[113]....
        /*0a00*/ 	.word	0x0000a330


	//   ....[114]....
        /*0a04*/ 	.word	0x0000a3d0


	//   ....[115]....
        /*0a08*/ 	.word	0x0000a440


	//   ....[116]....
        /*0a0c*/ 	.word	0x0000a4d0


	//   ....[117]....
        /*0a10*/ 	.word	0x0000a560


	//   ....[118]....
        /*0a14*/ 	.word	0x0000a5d0


	//   ....[119]....
        /*0a18*/ 	.word	0x0000a630


	//   ....[120]....
        /*0a1c*/ 	.word	0x0000a6a0


	//   ....[121]....
        /*0a20*/ 	.word	0x0000a720


	//   ....[122]....
        /*0a24*/ 	.word	0x0000a7e0


	//   ....[123]....
        /*0a28*/ 	.word	0x0000a8b0


	//   ....[124]....
        /*0a2c*/ 	.word	0x0000a990


	//   ....[125]....
        /*0a30*/ 	.word	0x0000aa40


	//----- nvinfo : EIATTR_EXIT_INSTR_OFFSETS
	.align		4
.L_1019:
        /*0a34*/ 	.byte	0x04, 0x1c
        /*0a36*/ 	.short	(.L_1021 - .L_1020)


	//   ....[0]....
.L_1020:
        /*0a38*/ 	.word	0x00006c90


	//   ....[1]....
        /*0a3c*/ 	.word	0x00008ed0


	//----- nvinfo : EIATTR_MAX_THREADS
	.align		4
.L_1021:
        /*0a40*/ 	.byte	0x04, 0x05
        /*0a42*/ 	.short	(.L_1023 - .L_1022)
.L_1022:
        /*0a44*/ 	.word	0x00000140
        /*0a48*/ 	.word	0x00000001
        /*0a4c*/ 	.word	0x00000001


	//----- nvinfo : EIATTR_CRS_STACK_SIZE
	.align		4
.L_1023:
        /*0a50*/ 	.byte	0x04, 0x1e
        /*0a52*/ 	.short	(.L_1025 - .L_1024)
.L_1024:
        /*0a54*/ 	.word	0x00000000


	//----- nvinfo : EIATTR_CBANK_PARAM_SIZE
	.align		4
.L_1025:
        /*0a58*/ 	.byte	0x03, 0x19
        /*0a5a*/ 	.short	0x0060


	//----- nvinfo : EIATTR_PARAM_CBANK
	.align		4
        /*0a5c*/ 	.byte	0x04, 0x0a
        /*0a5e*/ 	.short	(.L_1027 - .L_1026)
	.align		4
.L_1026:
        /*0a60*/ 	.word	index@(.nv.constant0._ZN13group_norm_v218gn_bwd_cuda_kernelI13__nv_bfloat16Li320ELi3ELi16ELi40ELi1024ELb1ELb1ELi32ELi320ELi320ELi4ELb1ELi10ELb0ELb0ELNS_15WgradSyncMethodE3ENS_16CompileConditionILi900EEEEEvPT_S6_S6_PKS5_S8_S8_S8_PKfflPfPj)
        /*0a64*/ 	.short	0x0210
        /*0a66*/ 	.short	0x0060


	//----- nvinfo : EIATTR_SW_WAR
	.align		4
.L_1027:
        /*0a68*/ 	.byte	0x04, 0x36
        /*0a6a*/ 	.short	(.L_1029 - .L_1028)
.L_1028:
        /*0a6c*/ 	.word	0x00000008
.L_1029:


//--------------------- .nv.info._ZN13group_norm_v218gn_bwd_cuda_kernelI13__nv_bfloat16Li320ELi3ELi16ELi40ELi1024ELb1ELb1ELi32ELi320ELi320ELi4ELb1ELi12ELb0ELb0ELNS_15WgradSyncMethodE3ENS_16CompileConditionILi900EEEEEvPT_S6_S6_PKS5_S8_S8_S8_PKfflPfPj --------------------------
	.section	.nv.info._ZN13group_norm_v218gn_bwd_cuda_kernelI13__nv_bfloat16Li320ELi3ELi16ELi40ELi1024ELb1ELb1ELi32ELi320ELi320ELi4ELb1ELi12ELb0ELb0ELNS_15WgradSyncMethodE3ENS_16CompileConditionILi900EEEEEvPT_S6_S6_PKS5_S8_S8_S8_PKfflPfPj,"",@"SHT_CUDA_INFO"
	.sectionflags	@""
	.align	4


	//----- nvinfo : EIATTR_CUDA_API_VERSION
	.align		4
        /*0000*/ 	.byte	0x04, 0x37
        /*0002*/ 	.short	(.L_1031 - .L_1030)
.L_1030:
        /*0004*/ 	.word	0x00000082


	//----- nvinfo : EIATTR_KPARAM_INFO
	.align		4
.L_1031:
        /*0008*/ 	.byte	0x04, 0x17
        /*000a*/ 	.short	(.L_1033 - .L_1032)
.L_1032:
        /*000c*/ 	.word	0x00000000
        /*0010*/ 	.short	0x000b
        /*0012*/ 	.short	0x0058
        /*0014*/ 	.byte	0x00, 0xf0, 0x21, 0x00


	//----- nvinfo : EIATTR_KPARAM_INFO
	.align		4
.L_1033:
        /*0018*/ 	.byte	0x04, 0x17
        /*001a*/ 	.short	(.L_1035 - .L_1034)
.L_1034:
        /*001c*/ 	.word	0x00000000
        /*0020*/ 	.short	0x000a
        /*0022*/ 	.short	0x0050
        /*0024*/ 	.byte	0x00, 0xf0, 0x21, 0x00


	//----- nvinfo : EIATTR_KPARAM_INFO
	.align		4
.L_1035:
        /*0028*/ 	.byte	0x04, 0x17
        /*002a*/ 	.short	(.L_1037 - .L_1036)
.L_1036:
        /*002c*/ 	.word	0x00000000
        /*0030*/ 	.short	0x0009
        /*0032*/ 	.short	0x0048
        /*0034*/ 	.byte	0x00, 0xf0, 0x21, 0x00


	//----- nvinfo : EIATTR_KPARAM_INFO
	.align		4
.L_1037:
        /*0038*/ 	.byte	0x04, 0x17
        /*003a*/ 	.short	(.L_1039 - .L_1038)
.L_1038:
        /*003c*/ 	.word	0x00000000
        /*0040*/ 	.short	0x0008
        /*0042*/ 	.short	0x0040
        /*0044*/ 	.byte	0x00, 0xf0, 0x11, 0x00


	//----- nvinfo : EIATTR_KPARAM_INFO
	.align		4
.L_1039:
        /*0048*/ 	.byte	0x04, 0x17
        /*004a*/ 	.short	(.L_1041 - .L_1040)
.L_1040:
        /*004c*/ 	.word	0x00000000
        /*0050*/ 	.short	0x0007
        /*0052*/ 	.short	0x0038
        /*0054*/ 	.byte	0x00, 0xf0, 0x21, 0x00


	//----- nvinfo : EIATTR_KPARAM_INFO
	.align		4
.L_1041:
        /*0058*/ 	.byte	0x04, 0x17
        /*005a*/ 	.short	(.L_1043 - .L_1042)
.L_1042:
        /*005c*/ 	.word	0x00000000
        /*0060*/ 	.short	0x0006
        /*0062*/ 	.short	0x0030
        /*0064*/ 	.byte	0x00, 0xf0, 0x21, 0x00


	//----- nvinfo : EIATTR_KPARAM_INFO
	.align		4
.L_1043:
        /*0068*/ 	.byte	0x04, 0x17
        /*006a*/ 	.short	(.L_1045 - .L_1044)
.L_1044:
        /*006c*/ 	.word	0x00000000
        /*0070*/ 	.short	0x0005
        /*0072*/ 	.short	0x0028
        /*0074*/ 	.byte	0x00, 0xf0, 0x21, 0x00


	//----- nvinfo : EIATTR_KPARAM_INFO
	.align		4
.L_1045:
        /*0078*/ 	.byte	0x04, 0x17
        /*007a*/ 	.short	(.L_1047 - .L_1046)
.L_1046:
        /*007c*/ 	.word	0x00000000
        /*0080*/ 	.short	0x0004
        /*0082*/ 	.short	0x0020
        /*0084*/ 	.byte	0x00, 0xf0, 0x21, 0x00


	//----- nvinfo : EIATTR_KPARAM_INFO
	.align		4
.L_1047:
        /*0088*/ 	.byte	0x04, 0x17
        /*008a*/ 	.short	(.L_1049 - .L_1048)
.L_1048:
        /*008c*/ 	.word	0x00000000
        /*0090*/ 	.short	0x0003
        /*0092*/ 	.short	0x0018
        /*0094*/ 	.byte	0x00, 0xf0, 0x21, 0x00


	//----- nvinfo : EIATTR_KPARAM_INFO
	.align		4
.L_1049:
        /*0098*/ 	.byte	0x04, 0x17
        /*009a*/ 	.short	(.L_1051 - .L_1050)
.L_1050:
        /*009c*/ 	.word	0x00000000
        /*00a0*/ 	.short	0x0002
        /*00a2*/ 	.short	0x0010
        /*00a4*/ 	.byte	0x00, 0xf0, 0x21, 0x00


	//----- nvinfo : EIATTR_KPARAM_INFO
	.align		4
.L_1051:
        /*00a8*/ 	.byte	0x04, 0x17
        /*00aa*/ 	.short	(.L_1053 - .L_1052)
.L_1052:
        /*00ac*/ 	.word	0x00000000
        /*00b0*/ 	.short	0x0001
        /*00b2*/ 	.short	0x0008
        /*00b4*/ 	.byte	0x00, 0xf0, 0x21, 0x00


	//----- nvinfo : EIATTR_KPARAM_INFO
	.align		4
.L_1053:
        /*00b8*/ 	.byte	0x04, 0x17
        /*00ba*/ 	.short	(.L_1055 - .L_1054)
.L_1054:
        /*00bc*/ 	.word	0x00000000
        /*00c0*/ 	.short	0x0000
        /*00c2*/ 	.short	0x0000
        /*00c4*/ 	.byte	0x00, 0xf0, 0x21, 0x00


	//----- nvinfo : EIATTR_SPARSE_MMA_MASK
	.align		4
.L_1055:
        /*00c8*/ 	.byte	0x03, 0x50
        /*00ca*/ 	.short	0x0000


	//----- nvinfo : EIATTR_MAXREG_COUNT
	.align		4
        /*00cc*/ 	.byte	0x03, 0x1b
        /*00ce*/ 	.short	0x0040


	//----- nvinfo : EIATTR_NUM_BARRIERS
	.align		4
        /*00d0*/ 	.byte	0x02, 0x4c
        /*00d2*/ 	.byte	0x01
	.zero		1


	//----- nvinfo : EIATTR_ANNOTATIONS
	.align		4
        /*00d4*/ 	.byte	0x04, 0x55
        /*00d6*/ 	.short	(.L_1057 - .L_1056)


	//   ....[0]....
.L_1056:
        /* <DEDUP_REMOVED lines=87> */


	//----- nvinfo : EIATTR_MERCURY_ISA_VERSION
	.align		4
.L_1057:
        /*0638*/ 	.byte	0x03, 0x5f
        /*063a*/ 	.short	0x0101


	//----- nvinfo : EIATTR_COOP_GROUP_MASK_REGIDS
	.align		4
        /*063c*/ 	.byte	0x04, 0x29
        /*063e*/ 	.short	(.L_1059 - .L_1058)


	//   ....[0]....
.L_1058:
        /*0640*/ 	.word	0xffffffff


	//   ....[1]....
        /*0644*/ 	.word	0xffffffff


	//   ....[2]....
        /*0648*/ 	.word	0xffffffff


	//   ....[3]....
        /*064c*/ 	.word	0xffffffff


	//   ....[4]....
        /*0650*/ 	.word	0xffffffff


	//   ....[5]....
        /*0654*/ 	.word	0xffffffff


	//   ....[6]....
        /*0658*/ 	.word	0xffffffff


	//   ....[7]....
        /*065c*/ 	.word	0xffffffff


	//   ....[8]....
        /*0660*/ 	.word	0xffffffff


	//   ....[9]....
        /*0664*/ 	.word	0xffffffff


	//   ....[10]....
        /*0668*/ 	.word	0xffffffff


	//   ....[11]....
        /*066c*/ 	.word	0xffffffff


	//   ....[12]....
        /*0670*/ 	.word	0xffffffff


	//   ....[13]....
        /*0674*/ 	.word	0xffffffff


	//   ....[14]....
        /*0678*/ 	.word	0x05000015


	//   ....[15]....
        /*067c*/ 	.word	0x05000014


	//   ....[16]....
        /*0680*/ 	.word	0x05000016


	//   ....[17]....
        /*0684*/ 	.word	0x05000017


	//   ....[18]....
        /*0688*/ 	.word	0x05000019


	//   ....[19]....
        /*068c*/ 	.word	0x05000018


	//   ....[20]....
        /*0690*/ 	.word	0x0500001a


	//   ....[21]....
        /*0694*/ 	.word	0x0500000f


	//   ....[22]....
        /*0698*/ 	.word	0x05000019


	//   ....[23]....
        /*069c*/ 	.word	0x05000018


	//   ....[24]....
        /*06a0*/ 	.word	0x0500001a


	//   ....[25]....
        /*06a4*/ 	.word	0x0500001b


	//   ....[26]....
        /*06a8*/ 	.word	0x0500001d


	//   ....[27]....
        /*06ac*/ 	.word	0x0500001c


	//   ....[28]....
        /*06b0*/ 	.word	0x05000020


	//   ....[29]....
        /*06b4*/ 	.word	0x0500000f


	//   ....[30]....
        /*06b8*/ 	.word	0x05000019


	//   ....[31]....
        /*06bc*/ 	.word	0x05000018


	//   ....[32]....
        /*06c0*/ 	.word	0x0500001a


	//   ....[33]....
        /*06c4*/ 	.word	0x0500001b


	//   ....[34]....
        /*06c8*/ 	.word	0x0500001d


	//   ....[35]....
        /*06cc*/ 	.word	0x0500001c


	//   ....[36]....
        /*06d0*/ 	.word	0x05000020


	//   ....[37]....
        /*06d4*/ 	.word	0x0500000f


	//   ....[38]....
        /*06d8*/ 	.word	0x05000011


	//   ....[39]....
        /*06dc*/ 	.word	0x0500001b


	//   ....[40]....
        /*06e0*/ 	.word	0x0500001d


	//   ....[41]....
        /*06e4*/ 	.word	0x05000010


	//   ....[42]....
        /*06e8*/ 	.word	0x05000023


	//   ....[43]....
        /*06ec*/ 	.word	0x0500001e


	//   ....[44]....
        /*06f0*/ 	.word	0x05000026


	//   ....[45]....
        /*06f4*/ 	.word	0x05000025


	//   ....[46]....
        /*06f8*/ 	.word	0x0500001c


	//   ....[47]....
        /*06fc*/ 	.word	0x05000016


	//   ....[48]....
        /*0700*/ 	.word	0x05000014


	//   ....[49]....
        /*0704*/ 	.word	0x05000017


	//   ....[50]....
        /*0708*/ 	.word	0x05000018


	//   ....[51]....
        /*070c*/ 	.word	0x0500001a


	//   ....[52]....
        /*0710*/ 	.word	0x0500001b


	//   ....[53]....
        /*0714*/ 	.word	0x05000011


	//   ....[54]....
        /*0718*/ 	.word	0x05000029


	//   ....[55]....
        /*071c*/ 	.word	0x05000013


	//   ....[56]....
        /*0720*/ 	.word	0x05000014


	//   ....[57]....
        /*0724*/ 	.word	0x05000012


	//   ....[58]....
        /*0728*/ 	.word	0x05000015


	//   ....[59]....
        /*072c*/ 	.word	0x05000017


	//   ....[60]....
        /*0730*/ 	.word	0x05000018


	//   ....[61]....
        /*0734*/ 	.word	0x0500000e


	//   ....[62]....
        /*0738*/ 	.word	0x0500002b


	//   ....[63]....
        /*073c*/ 	.word	0x05000020


	//   ....[64]....
        /*0740*/ 	.word	0x05000022


	//   ....[65]....
        /*0744*/ 	.word	0x05000021


	//   ....[66]....
        /*0748*/ 	.word	0x05000027


	//   ....[67]....
        /*074c*/ 	.word	0x05000028


	//   ....[68]....
        /*0750*/ 	.word	0x05000023


	//   ....[69]....
        /*0754*/ 	.word	0x0500001e


	//   ....[70]....
        /*0758*/ 	.word	0x0500001a


	//   ....[71]....
        /*075c*/ 	.word	0x0500001a


	//   ....[72]....
        /*0760*/ 	.word	0x0500001a


	//   ....[73]....
        /*0764*/ 	.word	0x0500001a


	//   ....[74]....
        /*0768*/ 	.word	0x0500001a


	//   ....[75]....
        /*076c*/ 	.word	0x0500001a


	//   ....[76]....
        /*0770*/ 	.word	0x0500001a


	//   ....[77]....
        /*0774*/ 	.word	0x0500001a


	//   ....[78]....
        /*0778*/ 	.word	0x0500001a


	//   ....[79]....
        /*077c*/ 	.word	0x0500001a


	//   ....[80]....
        /*0780*/ 	.word	0x0500001a


	//   ....[81]....
        /*0784*/ 	.word	0x0500001a


	//   ....[82]....
        /*0788*/ 	.word	0x0500001a


	//   ....[83]....
        /*078c*/ 	.word	0x0500001a


	//   ....[84]....
        /*0790*/ 	.word	0x0500001a


	//   ....[85]....
        /*0794*/ 	.word	0x0500001a


	//   ....[86]....
        /*0798*/ 	.word	0x0500001a


	//   ....[87]....
        /*079c*/ 	.word	0x0500001a


	//   ....[88]....
        /*07a0*/ 	.word	0x0500001a


	//   ....[89]....
        /*07a4*/ 	.word	0x0500001a


	//   ....[90]....
        /*07a8*/ 	.word	0x0500001a


	//   ....[91]....
        /*07ac*/ 	.word	0x0500001a


	//   ....[92]....
        /*07b0*/ 	.word	0x0500001a


	//   ....[93]....
        /*07b4*/ 	.word	0x0500001a


	//   ....[94]....
        /*07b8*/ 	.word	0x0500001a


	//   ....[95]....
        /*07bc*/ 	.word	0x0500001a


	//   ....[96]....
        /*07c0*/ 	.word	0x0500001a


	//   ....[97]....
        /*07c4*/ 	.word	0x0500001a


	//   ....[98]....
        /*07c8*/ 	.word	0x0500001a


	//   ....[99]....
        /*07cc*/ 	.word	0x0500001a


	//   ....[100]....
        /*07d0*/ 	.word	0x0500001a


	//   ....[101]....
        /*07d4*/ 	.word	0x0500001a


	//   ....[102]....
        /*07d8*/ 	.word	0x0500001a


	//   ....[103]....
        /*07dc*/ 	.word	0x0500001a


	//   ....[104]....
        /*07e0*/ 	.word	0x0500001a


	//   ....[105]....
        /*07e4*/ 	.word	0x0500001a


	//   ....[106]....
        /*07e8*/ 	.word	0x0500001a


	//   ....[107]....
        /*07ec*/ 	.word	0x0500001a


	//   ....[108]....
        /*07f0*/ 	.word	0x0500001a


	//   ....[109]....
        /*07f4*/ 	.word	0x0500001a


	//   ....[110]....
        /*07f8*/ 	.word	0x0500001a


	//   ....[111]....
        /*07fc*/ 	.word	0x0500001a


	//   ....[112]....
        /*0800*/ 	.word	0x0500001a


	//   ....[113]....
        /*0804*/ 	.word	0x0500001a


	//   ....[114]....
        /*0808*/ 	.word	0x0500001a


	//   ....[115]....
        /*080c*/ 	.word	0x0500001a


	//   ....[116]....
        /*0810*/ 	.word	0x0500001a


	//   ....[117]....
        /*0814*/ 	.word	0x0500001a


	//   ....[118]....
        /*0818*/ 	.word	0x0500001a


	//   ....[119]....
        /*081c*/ 	.word	0x0500001a


	//   ....[120]....
        /*0820*/ 	.word	0x0500001a


	//   ....[121]....
        /*0824*/ 	.word	0x0500001a


	//   ....[122]....
        /*0828*/ 	.word	0x0500001a


	//   ....[123]....
        /*082c*/ 	.word	0x0500001a


	//   ....[124]....
        /*0830*/ 	.word	0x0500001a


	//   ....[125]....
        /*0834*/ 	.word	0x0500001a


	//----- nvinfo : EIATTR_COOP_GROUP_INSTR_OFFSETS
	.align		4
.L_1059:
        /*0838*/ 	.byte	0x04, 0x28
        /*083a*/ 	.short	(.L_1061 - .L_1060)


	//   ....[0]....
.L_1060:
        /*083c*/ 	.word	0x00004650


	//   ....[1]....
        /*0840*/ 	.word	0x00004660


	//   ....[2]....
        /*0844*/ 	.word	0x00004690


	//   ....[3]....
        /*0848*/ 	.word	0x000046a0


	//   ....[4]....
        /*084c*/ 	.word	0x00004fa0


	//   ....[5]....
        /*0850*/ 	.word	0x00004fc0


	//   ....[6]....
        /*0854*/ 	.word	0x00004fe0


	//   ....[7]....
        /*0858*/ 	.word	0x00005000


	//   ....[8]....
        /*085c*/ 	.word	0x00005020


	//   ....[9]....
        /*0860*/ 	.word	0x00005040


	//   ....[10]....
        /*0864*/ 	.word	0x00005060


	//   ....[11]....
        /*0868*/ 	.word	0x00005080


	//   ....[12]....
        /*086c*/ 	.word	0x000050a0


	//   ....[13]....
        /*0870*/ 	.word	0x000050c0


	//   ....[14]....
        /*0874*/ 	.word	0x00007c50


	//   ....[15]....
        /*0878*/ 	.word	0x00007c80


	//   ....[16]....
        /*087c*/ 	.word	0x00007cd0


	//   ....[17]....
        /*0880*/ 	.word	0x00007cf0


	//   ....[18]....
        /*0884*/ 	.word	0x00007d20


	//   ....[19]....
        /*0888*/ 	.word	0x00007d30


	//   ....[20]....
        /*088c*/ 	.word	0x00007d60


	//   ....[21]....
        /*0890*/ 	.word	0x00007d70


	//   ....[22]....
        /*0894*/ 	.word	0x00007f30


	//   ....[23]....
        /*0898*/ 	.word	0x00007f60


	//   ....[24]....
        /*089c*/ 	.word	0x00007fb0


	//   ....[25]....
        /*08a0*/ 	.word	0x00007fd0


	//   ....[26]....
        /*08a4*/ 	.word	0x00008000


	//   ....[27]....
        /*08a8*/ 	.word	0x00008010


	//   ....[28]....
        /*08ac*/ 	.word	0x00008040


	//   ....[29]....
        /*08b0*/ 	.word	0x00008050


	//   ....[30]....
        /*08b4*/ 	.word	0x000081c0


	//   ....[31]....
        /*08b8*/ 	.word	0x000081f0


	//   ....[32]....
        /*08bc*/ 	.word	0x00008240


	//   ....[33]....
        /*08c0*/ 	.word	0x00008260


	//   ....[34]....
        /*08c4*/ 	.word	0x00008290


	//   ....[35]....
        /*08c8*/ 	.word	0x000082a0


	//   ....[36]....
        /*08cc*/ 	.word	0x000082d0


	//   ....[37]....
        /*08d0*/ 	.word	0x000082e0


	//   ....[38]....
        /*08d4*/ 	.word	0x000085a0


	//   ....[39]....
        /*08d8*/ 	.word	0x000085d0


	//   ....[40]....
        /*08dc*/ 	.word	0x000086b0


	//   ....[41]....
        /*08e0*/ 	.word	0x000086f0


	//   ....[42]....
        /*08e4*/ 	.word	0x00008720


	//   ....[43]....
        /*08e8*/ 	.word	0x00008750


	//   ....[44]....
        /*08ec*/ 	.word	0x00008780


	//   ....[45]....
        /*08f0*/ 	.word	0x000087b0


	//   ....[46]....
        /*08f4*/ 	.word	0x000087f0


	//   ....[47]....
        /*08f8*/ 	.word	0x00008820


	//   ....[48]....
        /*08fc*/ 	.word	0x000088c0


	//   ....[49]....
        /*0900*/ 	.word	0x000088e0


	//   ....[50]....
        /*0904*/ 	.word	0x00008910


	//   ....[51]....
        /*0908*/ 	.word	0x00008930


	//   ....[52]....
        /*090c*/ 	.word	0x00008950


	//   ....[53]....
        /*0910*/ 	.word	0x00008960


	//   ....[54]....
        /*0914*/ 	.word	0x00008990


	//   ....[55]....
        /*0918*/ 	.word	0x000089c0


	//   ....[56]....
        /*091c*/ 	.word	0x00008a00


	//   ....[57]....
        /*0920*/ 	.word	0x00008a20


	//   ....[58]....
        /*0924*/ 	.word	0x00008a50


	//   ....[59]....
        /*0928*/ 	.word	0x00008a80


	//   ....[60]....
        /*092c*/ 	.word	0x00008a90


	//   ....[61]....
        /*0930*/ 	.word	0x00008ac0


	//   ....[62]....
        /*0934*/ 	.word	0x00008af0


	//   ....[63]....
        /*0938*/ 	.word	0x00008b20


	//   ....[64]....
        /*093c*/ 	.word	0x00008b50


	//   ....[65]....
        /*0940*/ 	.word	0x00008b70


	//   ....[66]....
        /*0944*/ 	.word	0x00008ba0


	//   ....[67]....
        /*0948*/ 	.word	0x00008bc0


	//   ....[68]....
        /*094c*/ 	.word	0x00008c80


	//   ....[69]....
        /*0950*/ 	.word	0x00008d80


	//   ....[70]....
        /*0954*/ 	.word	0x00008f30


	//   ....[71]....
        /*0958*/ 	.word	0x00008f80


	//   ....[72]....
        /*095c*/ 	.word	0x00008ff0


	//   ....[73]....
        /*0960*/ 	.word	0x00009050


	//   ....[74]....
        /*0964*/ 	.word	0x000090c0


	//   ....[75]....
        /*0968*/ 	.word	0x00009120


	//   ....[76]....
        /*096c*/ 	.word	0x00009190


	//   ....[77]....
        /*0970*/ 	.word	0x000091f0


	//   ....[78]....
        /*0974*/ 	.word	0x00009290


	//   ....[79]....
        /*0978*/ 	.word	0x00009320


	//   ....[80]....
        /*097c*/ 	.word	0x00009390


	//   ....[81]....
        /*0980*/ 	.word	0x000093f0


	//   ....[82]....
        /*0984*/ 	.word	0x00009460


	//   ....[83]....
        /*0988*/ 	.word	0x000094c0


	//   ....[84]....
        /*098c*/ 	.word	0x00009530


	//   ....[85]....
        /*0990*/ 	.word	0x00009590


	//   ....[86]....
        /*0994*/ 	.word	0x00009630


	//   ....[87]....
        /*0998*/ 	.word	0x000096c0


	//   ....[88]....
        /*099c*/ 	.word	0x00009730


	//   ....[89]....
        /*09a0*/ 	.word	0x00009790


	//   ....[90]....
        /*09a4*/ 	.word	0x00009800


	//   ....[91]....
        /*09a8*/ 	.word	0x00009860


	//   ....[92]....
        /*09ac*/ 	.word	0x000098d0


	//   ....[93]....
        /*09b0*/ 	.word	0x00009930


	//   ....[94]....
        /*09b4*/ 	.word	0x000099d0


	//   ....[95]....
        /*09b8*/ 	.word	0x00009a80


	//   ....[96]....
        /*09bc*/ 	.word	0x00009b90


	//   ....[97]....
        /*09c0*/ 	.word	0x00009be0


	//   ....[98]....
        /*09c4*/ 	.word	0x00009cb0


	//   ....[99]....
        /*09c8*/ 	.word	0x00009d20


	//   ....[100]....
        /*09cc*/ 	.word	0x00009db0


	//   ....[101]....
        /*09d0*/ 	.word	0x00009e00


	//   ....[102]....
        /*09d4*/ 	.word	0x00009e70


	//   ....[103]....
        /*09d8*/ 	.word	0x00009ed0


	//   ....[104]....
        /*09dc*/ 	.word	0x00009f40


	//   ....[105]....
        /*09e0*/ 	.word	0x00009fa0


	//   ....[106]....
        /*09e4*/ 	.word	0x0000a010


	//   ....[107]....
        /*09e8*/ 	.word	0x0000a070


	//   ....[108]....
        /*09ec*/ 	.word	0x0000a0f0


	//   ....[109]....
        /*09f0*/ 	.word	0x0000a160


	//   ....[110]....
        /*09f4*/ 	.word	0x0000a1d0


	//   ....[111]....
        /*09f8*/ 	.word	0x0000a230


	//   ....[112]....
        /*09fc*/ 	.word	0x0000a2b0


	//   ....[113]....
        /*0a00*/ 	.word	0x0000a330


	//   ....[114]....
        /*0a04*/ 	.word	0x0000a3d0


	//   ....[115]....
        /*0a08*/ 	.word	0x0000a440


	//   ....[116]....
        /*0a0c*/ 	.word	0x0000a4d0


	//   ....[117]....
        /*0a10*/ 	.word	0x0000a560


	//   ....[118]....
        /*0a14*/ 	.word	0x0000a5d0


	//   ....[119]....
        /*0a18*/ 	.word	0x0000a630


	//   ....[120]....
        /*0a1c*/ 	.word	0x0000a6a0


	//   ....[121]....
        /*0a20*/ 	.word	0x0000a720


	//   ....[122]....
        /*0a24*/ 	.word	0x0000a7e0


	//   ....[123]....
        /*0a28*/ 	.word	0x0000a8b0


	//   ....[124]....
        /*0a2c*/ 	.word	0x0000a990


	//   ....[125]....
        /*0a30*/ 	.word	0x0000aa40


	//----- nvinfo : EIATTR_EXIT_INSTR_OFFSETS
	.align		4
.L_1061:
        /*0a34*/ 	.byte	0x04, 0x1c
        /*0a36*/ 	.short	(.L_1063 - .L_1062)


	//   ....[0]....
.L_1062:
        /*0a38*/ 	.word	0x00006c90


	//   ....[1]....
        /*0a3c*/ 	.word	0x00008ed0


	//----- nvinfo : EIATTR_MAX_THREADS
	.align		4
.L_1063:
        /*0a40*/ 	.byte	0x04, 0x05
        /*0a42*/ 	.short	(.L_1065 - .L_1064)
.L_1064:
        /*0a44*/ 	.word	0x00000140
        /*0a48*/ 	.word	0x00000001
        /*0a4c*/ 	.word	0x00000001


	//----- nvinfo : EIATTR_CRS_STACK_SIZE
	.align		4
.L_1065:
        /*0a50*/ 	.byte	0x04, 0x1e
        /*0a52*/ 	.short	(.L_1067 - .L_1066)
.L_1066:
        /*0a54*/ 	.word	0x00000000


	//----- nvinfo : EIATTR_CBANK_PARAM_SIZE
	.align		4
.L_1067:
        /*0a58*/ 	.byte	0x03, 0x19
        /*0a5a*/ 	.short	0x0060


	//----- nvinfo : EIATTR_PARAM_CBANK
	.align		4
        /*0a5c*/ 	.byte	0x04, 0x0a
        /*0a5e*/ 	.short	(.L_1069 - .L_1068)
	.align		4
.L_1068:
        /*0a60*/ 	.word	index@(.nv.constant0._ZN13group_norm_v218gn_bwd_cuda_kernelI13__nv_bfloat16Li320ELi3ELi16ELi40ELi1024ELb1ELb1ELi32ELi320ELi320ELi4ELb1ELi12ELb0ELb0ELNS_15WgradSyncMethodE3ENS_16CompileConditionILi900EEEEEvPT_S6_S6_PKS5_S8_S8_S8_PKfflPfPj)
        /*0a64*/ 	.short	0x0210
        /*0a66*/ 	.short	0x0060


	//----- nvinfo : EIATTR_SW_WAR
	.align		4
.L_1069:
        /*0a68*/ 	.byte	0x04, 0x36
        /*0a6a*/ 	.short	(.L_1071 - .L_1070)
.L_1070:
        /*0a6c*/ 	.word	0x00000008
.L_1071:


//--------------------- .nv.info._ZN13group_norm_v214gn_cuda_kernelI13__nv_bfloat16Li320ELi3ELi32ELi20ELi1024ELb0ELi8ELi320ELi320ELi4ELb1ELi2ELb0ELb0ENS_16CompileConditionILi900EEEEEvPT_PKS4_S7_S7_flPfS8_Pj --------------------------
	.section	.nv.info._ZN13group_norm_v214gn_cuda_kernelI13__nv_bfloat16Li320ELi3ELi32ELi20ELi1024ELb0ELi8ELi320ELi320ELi4ELb1ELi2ELb0ELb0ENS_16CompileConditionILi900EEEEEvPT_PKS4_S7_S7_flPfS8_Pj,"",@"SHT_CUDA_INFO"
	.sectionflags	@""
	.align	4


	//----- nvinfo : EIATTR_CUDA_API_VERSION
	.align		4
        /*0000*/ 	.byte	0x04, 0x37
        /*0002*/ 	.short	(.L_1073 - .L_1072)
.L_1072:
        /*0004*/ 	.word	0x00000082


	//----- nvinfo : EIATTR_KPARAM_INFO
	.align		4
.L_1073:
        /*0008*/ 	.byte	0x04, 0x17
        /*000a*/ 	.short	(.L_1075 - .L_1074)
.L_1074:
        /*000c*/ 	.word	0x00000000
        /*0010*/ 	.short	0x0008
        /*0012*/ 	.short	0x0040
        /*0014*/ 	.byte	0x00, 0xf0, 0x21, 0x00


	//----- nvinfo : EIATTR_KPARAM_INFO
	.align		4
.L_1075:
        /*0018*/ 	.byte	0x04, 0x17
        /*001a*/ 	.short	(.L_1077 - .L_1076)
.L_1076:
        /*001c*/ 	.word	0x00000000
        /*0020*/ 	.short	0x0007
        /*0022*/ 	.short	0x0038
        /*0024*/ 	.byte	0x00, 0xf0, 0x21, 0x00


	//----- nvinfo : EIATTR_KPARAM_INFO
	.align		4
.L_1077:
        /*0028*/ 	.byte	0x04, 0x17
        /*002a*/ 	.short	(.L_1079 - .L_1078)
.L_1078:
        /*002c*/ 	.word	0x00000000
        /*0030*/ 	.short	0x0006
        /*0032*/ 	.short	0x0030
        /*0034*/ 	.byte	0x00, 0xf0, 0x21, 0x00


	//----- nvinfo : EIATTR_KPARAM_INFO
	.align		4
.L_1079:
        /*0038*/ 	.byte	0x04, 0x17
        /*003a*/ 	.short	(.L_1081 - .L_1080)
.L_1080:
        /*003c*/ 	.word	0x00000000
        /*0040*/ 	.short	0x0005
        /*0042*/ 	.short	0x0028
        /*0044*/ 	.byte	0x00, 0xf0, 0x21, 0x00


	//----- nvinfo : EIATTR_KPARAM_INFO
	.align		4
.L_1081:
        /*0048*/ 	.byte	0x04, 0x17
        /*004a*/ 	.short	(.L_1083 - .L_1082)
.L_1082:
        /*004c*/ 	.word	0x00000000
        /*0050*/ 	.short	0x0004
        /*0052*/ 	.short	0x0020
        /*0054*/ 	.byte	0x00, 0xf0, 0x11, 0x00


	//----- nvinfo : EIATTR_KPARAM_INFO
	.align		4
.L_1083:
        /*0058*/ 	.byte	0x04, 0x17
        /*005a*/ 	.short	(.L_1085 - .L_1084)
.L_1084:
        /*005c*/ 	.word	0x00000000
        /*0060*/ 	.short	0x0003
        /*0062*/ 	.short	0x0018
        /*0064*/ 	.byte	0x00, 0xf0, 0x21, 0x00


	//----- nvinfo : EIATTR_KPARAM_INFO
	.align		4
.L_1085:
        /*0068*/ 	.byte	0x04, 0x17
        /*006a*/ 	.short	(.L_1087 - .L_1086)
.L_1086:
        /*006c*/ 	.word	0x00000000
        /*0070*/ 	.short	0x0002
        /*0072*/ 	.short	0x0010
        /*0074*/ 	.byte	0x00, 0xf0, 0x21, 0x00


	//----- nvinfo : EIATTR_KPARAM_INFO
	.align		4
.L_1087:
        /*0078*/ 	.byte	0x04, 0x17
        /*007a*/ 	.short	(.L_1089 - .L_1088)
.L_1088:
        /*007c*/ 	.word	0x00000000
        /*0080*/ 	.short	0x0001
        /*0082*/ 	.short	0x0008
        /*0084*/ 	.byte	0x00, 0xf0, 0x21, 0x00


	//----- nvinfo : EIATTR_KPARAM_INFO
	.align		4
.L_1089:
        /*0088*/ 	.byte	0x04, 0x17
        /*008a*/ 	.short	(.L_1091 - .L_1090)
.L_1090:
        /*008c*/ 	.word	0x00000000
        /*0090*/ 	.short	0x0000
        /*0092*/ 	.short	0x0000
        /*0094*/ 	.byte	0x00, 0xf0, 0x21, 0x00


	//----- nvinfo : EIATTR_SPARSE_MMA_MASK
	.align		4
.L_1091:
        /*0098*/ 	.byte	0x03, 0x50
        /*009a*/ 	.short	0x0000


	//----- nvinfo : EIATTR_MAXREG_COUNT
	.align		4
        /*009c*/ 	.byte	0x03, 0x1b
        /*009e*/ 	.short	0x0040


	//----- nvinfo : EIATTR_NUM_BARRIERS
	.align		4
        /*00a0*/ 	.byte	0x02, 0x4c
        /*00a2*/ 	.byte	0x01
	.zero		1


	//----- nvinfo : EIATTR_MERCURY_ISA_VERSION
	.align		4
        /*00a4*/ 	.byte	0x03, 0x5f
        /*00a6*/ 	.short	0x0101


	//----- nvinfo : EIATTR_COOP_GROUP_MASK_REGIDS
	.align		4
        /*00a8*/ 	.byte	0x04, 0x29
        /*00aa*/ 	.short	(.L_1093 - .L_1092)


	//   ....[0]....
.L_1092:
        /*00ac*/ 	.word	0xffffffff


	//   ....[1]....
        /*00b0*/ 	.word	0xffffffff


	//   ....[2]....
        /*00b4*/ 	.word	0xffffffff


	//   ....[3]....
        /*00b8*/ 	.word	0xffffffff


	//   ....[4]....
        /*00bc*/ 	.word	0xffffffff


	//   ....[5]....
        /*00c0*/ 	.word	0xffffffff


	//   ....[6]....
        /*00c4*/ 	.word	0xffffffff


	//   ....[7]....
        /*00c8*/ 	.word	0xffffffff


	//   ....[8]....
        /*00cc*/ 	.word	0xffffffff


	//   ....[9]....
        /*00d0*/ 	.word	0xffffffff


	//   ....[10]....
        /*00d4*/ 	.word	0xffffffff


	//   ....[11]....
        /*00d8*/ 	.word	0xffffffff


	//----- nvinfo : EIATTR_COOP_GROUP_INSTR_OFFSETS
	.align		4
.L_1093:
        /*00dc*/ 	.byte	0x04, 0x28
        /*00de*/ 	.short	(.L_1095 - .L_1094)


	//   ....[0]....
.L_1094:
        /*00e0*/ 	.word	0x000008f0


	//   ....[1]....
        /*00e4*/ 	.word	0x00000900


	//   ....[2]....
        /*00e8*/ 	.word	0x00000930


	//   ....[3]....
        /*00ec*/ 	.word	0x00000940


	//   ....[4]....
        /*00f0*/ 	.word	0x00000e90


	//   ....[5]....
        /*00f4*/ 	.word	0x00000ed0


	//   ....[6]....
        /*00f8*/ 	.word	0x00000f30


	//   ....[7]....
        /*00fc*/ 	.word	0x00000f40


	//   ....[8]....
        /*0100*/ 	.word	0x00000f70


	//   ....[9]....
        /*0104*/ 	.word	0x00000f80


	//   ....[10]....
        /*0108*/ 	.word	0x00000fc0


	//   ....[11]....
        /*010c*/ 	.word	0x00000ff0


	//----- nvinfo : EIATTR_EXIT_INSTR_OFFSETS
	.align		4
.L_1095:
        /*0110*/ 	.byte	0x04, 0x1c
        /*0112*/ 	.short	(.L_1097 - .L_1096)


	//   ....[0]....
.L_1096:
        /*0114*/ 	.word	0x00000060


	//   ....[1]....
        /*0118*/ 	.word	0x000015e0


	//----- nvinfo : EIATTR_MAX_THREADS
	.align		4
.L_1097:
        /*011c*/ 	.byte	0x04, 0x05
        /*011e*/ 	.short	(.L_1099 - .L_1098)
.L_1098:
        /*0120*/ 	.word	0x00000140
        /*0124*/ 	.word	0x00000001
        /*0128*/ 	.word	0x00000001


	//----- nvinfo : EIATTR_CRS_STACK_SIZE
	.align		4
.L_1099:
        /*012c*/ 	.byte	0x04, 0x1e
        /*012e*/ 	.short	(.L_1101 - .L_1100)
.L_1100:
        /*0130*/ 	.word	0x00000000


	//----- nvinfo : EIATTR_CBANK_PARAM_SIZE
	.align		4
.L_1101:
        /*0134*/ 	.byte	0x03, 0x19
        /*0136*/ 	.short	0x0048


	//----- nvinfo : EIATTR_PARAM_CBANK
	.align		4
        /*0138*/ 	.byte	0x04, 0x0a
        /*013a*/ 	.short	(.L_1103 - .L_1102)
	.align		4
.L_1102:
        /*013c*/ 	.word	index@(.nv.constant0._ZN13group_norm_v214gn_cuda_kernelI13__nv_bfloat16Li320ELi3ELi32ELi20ELi1024ELb0ELi8ELi320ELi320ELi4ELb1ELi2ELb0ELb0ENS_16CompileConditionILi900EEEEEvPT_PKS4_S7_S7_flPfS8_Pj)
        /*0140*/ 	.short	0x0210
        /*0142*/ 	.short	0x0048


	//----- nvinfo : EIATTR_SW_WAR
	.align		4
.L_1103:
        /*0144*/ 	.byte	0x04, 0x36
        /*0146*/ 	.short	(.L_1105 - .L_1104)
.L_1104:
        /*0148*/ 	.word	0x00000008
.L_1105:


//--------------------- .nv.info._ZN13group_norm_v214gn_cuda_kernelI13__nv_bfloat16Li320ELi1ELi32ELi20ELi1024ELb0ELi16ELi320ELi320ELi4ELb1ELi2ELb0ELb0ENS_16CompileConditionILi900EEEEEvPT_PKS4_S7_S7_flPfS8_Pj --------------------------
	.section	.nv.info._ZN13group_norm_v214gn_cuda_kernelI13__nv_bfloat16Li320ELi1ELi32ELi20ELi1024ELb0ELi16ELi320ELi320ELi4ELb1ELi2ELb0ELb0ENS_16CompileConditionILi900EEEEEvPT_PKS4_S7_S7_flPfS8_Pj,"",@"SHT_CUDA_INFO"
	.sectionflags	@""
	.align	4


	//----- nvinfo : EIATTR_CUDA_API_VERSION
	.align		4
        /*0000*/ 	.byte	0x04, 0x37
        /*0002*/ 	.short	(.L_1107 - .L_1106)
.L_1106:
        /*0004*/ 	.word	0x00000082


	//----- nvinfo : EIATTR_KPARAM_INFO
	.align		4
.L_1107:
        /*0008*/ 	.byte	0x04, 0x17
        /*000a*/ 	.short	(.L_1109 - .L_1108)
.L_1108:
        /*000c*/ 	.word	0x00000000
        /*0010*/ 	.short	0x0008
        /*0012*/ 	.short	0x0040
        /*0014*/ 	.byte	0x00, 0xf0, 0x21, 0x00


	//----- nvinfo : EIATTR_KPARAM_INFO
	.align		4
.L_1109:
        /*0018*/ 	.byte	0x04, 0x17
        /*001a*/ 	.short	(.L_1111 - .L_1110)
.L_1110:
        /*001c*/ 	.word	0x00000000
        /*0020*/ 	.short	0x0007
        /*0022*/ 	.short	0x0038
        /*0024*/ 	.byte	0x00, 0xf0, 0x21, 0x00


	//----- nvinfo : EIATTR_KPARAM_INFO
	.align		4
.L_1111:
        /*0028*/ 	.byte	0x04, 0x17
        /*002a*/ 	.short	(.L_1113 - .L_1112)
.L_1112:
        /*002c*/ 	.word	0x00000000
        /*0030*/ 	.short	0x0006
        /*0032*/ 	.short	0x0030
        /*0034*/ 	.byte	0x00, 0xf0, 0x21, 0x00


	//----- nvinfo : EIATTR_KPARAM_INFO
	.align		4
.L_1113:
        /*0038*/ 	.byte	0x04, 0x17
        /*003a*/ 	.short	(.L_1115 - .L_1114)
.L_1114:
        /*003c*/ 	.word	0x00000000
        /*0040*/ 	.short	0x0005
        /*0042*/ 	.short	0x0028
        /*0044*/ 	.byte	0x00, 0xf0, 0x21, 0x00


	//----- nvinfo : EIATTR_KPARAM_INFO
	.align		4
.L_1115:
        /*0048*/ 	.byte	0x04, 0x17
        /*004a*/ 	.short	(.L_1117 - .L_1116)
.L_1116:
        /*004c*/ 	.word	0x00000000
        /*0050*/ 	.short	0x0004
        /*0052*/ 	.short	0x0020
        /*0054*/ 	.byte	0x00, 0xf0, 0x11, 0x00


	//----- nvinfo : EIATTR_KPARAM_INFO
	.align		4
.L_1117:
        /*0058*/ 	.byte	0x04, 0x17
        /*005a*/ 	.short	(.L_1119 - .L_1118)
.L_1118:
        /*005c*/ 	.word	0x00000000
        /*0060*/ 	.short	0x0003
        /*0062*/ 	.short	0x0018
        /*0064*/ 	.byte	0x00, 0xf0, 0x21, 0x00


	//----- nvinfo : EIATTR_KPARAM_INFO
	.align		4
.L_1119:
        /*0068*/ 	.byte	0x04, 0x17
        /*006a*/ 	.short	(.L_1121 - .L_1120)
.L_1120:
        /*006c*/ 	.word	0x00000000
        /*0070*/ 	.short	0x0002
        /*0072*/ 	.short	0x0010
        /*0074*/ 	.byte	0x00, 0xf0, 0x21, 0x00


	//----- nvinfo : EIATTR_KPARAM_INFO
	.align		4
.L_1121:
        /*0078*/ 	.byte	0x04, 0x17
        /*007a*/ 	.short	(.L_1123 - .L_1122)
.L_1122:
        /*007c*/ 	.word	0x00000000
        /*0080*/ 	.short	0x0001
        /*0082*/ 	.short	0x0008
        /*0084*/ 	.byte	0x00, 0xf0, 0x21, 0x00


	//----- nvinfo : EIATTR_KPARAM_INFO
	.align		4
.L_1123:
        /*0088*/ 	.byte	0x04, 0x17
        /*008a*/ 	.short	(.L_1125 - .L_1124)
.L_1124:
        /*008c*/ 	.word	0x00000000
        /*0090*/ 	.short	0x0000
        /*0092*/ 	.short	0x0000
        /*0094*/ 	.byte	0x00, 0xf0, 0x21, 0x00


	//----- nvinfo : EIATTR_SPARSE_MMA_MASK
	.align		4
.L_1125:
        /*0098*/ 	.byte	0x03, 0x50
        /*009a*/ 	.short	0x0000


	//----- nvinfo : EIATTR_MAXREG_COUNT
	.align		4
        /*009c*/ 	.byte	0x03, 0x1b
        /*009e*/ 	.short	0x00a8


	//----- nvinfo : EIATTR_NUM_BARRIERS
	.align		4
        /*00a0*/ 	.byte	0x02, 0x4c
        /*00a2*/ 	.byte	0x01
	.zero		1


	//----- nvinfo : EIATTR_MERCURY_ISA_VERSION
	.align		4
        /*00a4*/ 	.byte	0x03, 0x5f
        /*00a6*/ 	.short	0x0101


	//----- nvinfo : EIATTR_COOP_GROUP_MASK_REGIDS
	.align		4
        /*00a8*/ 	.byte	0x04, 0x29
        /*00aa*/ 	.short	(.L_1127 - .L_1126)


	//   ....[0]....
.L_1126:
        /*00ac*/ 	.word	0xffffffff


	//   ....[1]....
        /*00b0*/ 	.word	0xffffffff


	//   ....[2]....
        /*00b4*/ 	.word	0xffffffff


	//   ....[3]....
        /*00b8*/ 	.word	0xffffffff


	//   ....[4]....
        /*00bc*/ 	.word	0xffffffff


	//   ....[5]....
        /*00c0*/ 	.word	0xffffffff


	//   ....[6]....
        /*00c4*/ 	.word	0xffffffff


	//   ....[7]....
        /*00c8*/ 	.word	0xffffffff


	//   ....[8]....
        /*00cc*/ 	.word	0xffffffff


	//   ....[9]....
        /*00d0*/ 	.word	0xffffffff


	//   ....[10]....
        /*00d4*/ 	.word	0xffffffff


	//   ....[11]....
        /*00d8*/ 	.word	0xffffffff


	//----- nvinfo : EIATTR_COOP_GROUP_INSTR_OFFSETS
	.align		4
.L_1127:
        /*00dc*/ 	.byte	0x04, 0x28
        /*00de*/ 	.short	(.L_1129 - .L_1128)


	//   ....[0]....
.L_1128:
        /*00e0*/ 	.word	0x00000c90


	//   ....[1]....
        /*00e4*/ 	.word	0x00000ca0


	//   ....[2]....
        /*00e8*/ 	.word	0x00000cd0


	//   ....[3]....
        /*00ec*/ 	.word	0x00000ce0


	//   ....[4]....
        /*00f0*/ 	.word	0x00001140


	//   ....[5]....
        /*00f4*/ 	.word	0x00001180


	//   ....[6]....
        /*00f8*/ 	.word	0x00001240


	//   ....[7]....
        /*00fc*/ 	.word	0x00001250


	//   ....[8]....
        /*0100*/ 	.word	0x00001280


	//   ....[9]....
        /*0104*/ 	.word	0x000012a0


	//   ....[10]....
        /*0108*/ 	.word	0x000012d0


	//   ....[11]....
        /*010c*/ 	.word	0x000012e0


	//----- nvinfo : EIATTR_EXIT_INSTR_OFFSETS
	.align		4
.L_1129:
        /*0110*/ 	.byte	0x04, 0x1c
        /*0112*/ 	.short	(.L_1131 - .L_1130)


	//   ....[0]....
.L_1130:
        /*0114*/ 	.word	0x00000060


	//   ....[1]....
        /*0118*/ 	.word	0x00001a60


	//----- nvinfo : EIATTR_MAX_THREADS
	.align		4
.L_1131:
        /*011c*/ 	.byte	0x04, 0x05
        /*011e*/ 	.short	(.L_1133 - .L_1132)
.L_1132:
        /*0120*/ 	.word	0x00000140
        /*0124*/ 	.word	0x00000001
        /*0128*/ 	.word	0x00000001


	//----- nvinfo : EIATTR_CRS_STACK_SIZE
	.align		4
.L_1133:
        /*012c*/ 	.byte	0x04, 0x1e
        /*012e*/ 	.short	(.L_1135 - .L_1134)
.L_1134:
        /*0130*/ 	.word	0x00000000


	//----- nvinfo : EIATTR_CBANK_PARAM_SIZE
	.align		4
.L_1135:
        /*0134*/ 	.byte	0x03, 0x19
        /*0136*/ 	.short	0x0048


	//----- nvinfo : EIATTR_PARAM_CBANK
	.align		4
        /*0138*/ 	.byte	0x04, 0x0a
        /*013a*/ 	.short	(.L_1137 - .L_1136)
	.align		4
.L_1136:
        /*013c*/ 	.word	index@(.nv.constant0._ZN13group_norm_v214gn_cuda_kernelI13__nv_bfloat16Li320ELi1ELi32ELi20ELi1024ELb0ELi16ELi320ELi320ELi4ELb1ELi2ELb0ELb0ENS_16CompileConditionILi900EEEEEvPT_PKS4_S7_S7_flPfS8_Pj)
        /*0140*/ 	.short	0x0210
        /*0142*/ 	.short	0x0048


	//----- nvinfo : EIATTR_SW_WAR
	.align		4
.L_1137:
        /*0144*/ 	.byte	0x04, 0x36
        /*0146*/ 	.short	(.L_1139 - .L_1138)
.L_1138:
        /*0148*/ 	.word	0x00000008
.L_1139:


//--------------------- .nv.info._ZN13group_norm_v214gn_cuda_kernelI13__nv_bfloat16Li320ELi3ELi32ELi20ELi1024ELb0ELi16ELi320ELi320ELi4ELb1ELi5ELb0ELb0ENS_16CompileConditionILi900EEEEEvPT_PKS4_S7_S7_flPfS8_Pj --------------------------
	.section	.nv.info._ZN13group_norm_v214gn_cuda_kernelI13__nv_bfloat16Li320ELi3ELi32ELi20ELi1024ELb0ELi16ELi320ELi320ELi4ELb1ELi5ELb0ELb0ENS_16CompileConditionILi900EEEEEvPT_PKS4_S7_S7_flPfS8_Pj,"",@"SHT_CUDA_INFO"
	.sectionflags	@""
	.align	4


	//----- nvinfo : EIATTR_CUDA_API_VERSION
	.align		4
        /*0000*/ 	.byte	0x04, 0x37
        /*0002*/ 	.short	(.L_1141 - .L_1140)
.L_1140:
        /*0004*/ 	.word	0x00000082


	//----- nvinfo : EIATTR_KPARAM_INFO
	.align		4
.L_1141:
        /*0008*/ 	.byte	0x04, 0x17
        /*000a*/ 	.short	(.L_1143 - .L_1142)
.L_1142:
        /*000c*/ 	.word	0x00000000
        /*0010*/ 	.short	0x0008
        /*0012*/ 	.short	0x0040
        /*0014*/ 	.byte	0x00, 0xf0, 0x21, 0x00


	//----- nvinfo : EIATTR_KPARAM_INFO
	.align		4
.L_1143:
        /*0018*/ 	.byte	0x04, 0x17
        /*001a*/ 	.short	(.L_1145 - .L_1144)
.L_1144:
        /*001c*/ 	.word	0x00000000
        /*0020*/ 	.short	0x0007
        /*0022*/ 	.short	0x0038
        /*0024*/ 	.byte	0x00, 0xf0, 0x21, 0x00


	//----- nvinfo : EIATTR_KPARAM_INFO
	.align		4
.L_1145:
        /*0028*/ 	.byte	0x04, 0x17
        /*002a*/ 	.short	(.L_1147 - .L_1146)
.L_1146:
        /*002c*/ 	.word	0x00000000
        /*0030*/ 	.short	0x0006
        /*0032*/ 	.short	0x0030
        /*0034*/ 	.byte	0x00, 0xf0, 0x21, 0x00


	//----- nvinfo : EIATTR_KPARAM_INFO
	.align		4
.L_1147:
        /*0038*/ 	.byte	0x04, 0x17
        /*003a*/ 	.short	(.L_1149 - .L_1148)
.L_1148:
        /*003c*/ 	.word	0x00000000
        /*0040*/ 	.short	0x0005
        /*0042*/ 	.short	0x0028
        /*0044*/ 	.byte	0x00, 0xf0, 0x21, 0x00


	//----- nvinfo : EIATTR_KPARAM_INFO
	.align		4
.L_1149:
        /*0048*/ 	.byte	0x04, 0x17
        /*004a*/ 	.short	(.L_1151 - .L_1150)
.L_1150:
        /*004c*/ 	.word	0x00000000
        /*0050*/ 	.short	0x0004
        /*0052*/ 	.short	0x0020
        /*0054*/ 	.byte	0x00, 0xf0, 0x11, 0x00


	//----- nvinfo : EIATTR_KPARAM_INFO
	.align		4
.L_1151:
        /*0058*/ 	.byte	0x04, 0x17
        /*005a*/ 	.short	(.L_1153 - .L_1152)
.L_1152:
        /*005c*/ 	.word	0x00000000
        /*0060*/ 	.short	0x0003
        /*0062*/ 	.short	0x0018
        /*0064*/ 	.byte	0x00, 0xf0, 0x21, 0x00


	//----- nvinfo : EIATTR_KPARAM_INFO
	.align		4
.L_1153:
        /*0068*/ 	.byte	0x04, 0x17
        /*006a*/ 	.short	(.L_1155 - .L_1154)
.L_1154:
        /*006c*/ 	.word	0x00000000
        /*0070*/ 	.short	0x0002
        /*0072*/ 	.short	0x0010
        /*0074*/ 	.byte	0x00, 0xf0, 0x21, 0x00


	//----- nvinfo : EIATTR_KPARAM_INFO
	.align		4
.L_1155:
        /*0078*/ 	.byte	0x04, 0x17
        /*007a*/ 	.short	(.L_1157 - .L_1156)
.L_1156:
        /*007c*/ 	.word	0x00000000
        /*0080*/ 	.short	0x0001
        /*0082*/ 	.short	0x0008
        /*0084*/ 	.byte	0x00, 0xf0, 0x21, 0x00


	//----- nvinfo : EIATTR_KPARAM_INFO
	.align		4
.L_1157:
        /*0088*/ 	.byte	0x04, 0x17
        /*008a*/ 	.short	(.L_1159 - .L_1158)
.L_1158:
        /*008c*/ 	.word	0x00000000
        /*0090*/ 	.short	0x0000
        /*0092*/ 	.short	0x0000
        /*0094*/ 	.byte	0x00, 0xf0, 0x21, 0x00


	//----- nvinfo : EIATTR_SPARSE_MMA_MASK
	.align		4
.L_1159:
        /*0098*/ 	.byte	0x03, 0x50
        /*009a*/ 	.short	0x0000


	//----- nvinfo : EIATTR_MAXREG_COUNT
	.align		4
        /*009c*/ 	.byte	0x03, 0x1b
        /*009e*/ 	.short	0x0040


	//----- nvinfo : EIATTR_NUM_BARRIERS
	.align		4
        /*00a0*/ 	.byte	0x02, 0x4c
        /*00a2*/ 	.byte	0x01
	.zero		1


	//----- nvinfo : EIATTR_MERCURY_ISA_VERSION
	.align		4
        /*00a4*/ 	.byte	0x03, 0x5f
        /*00a6*/ 	.short	0x0101


	//----- nvinfo : EIATTR_COOP_GROUP_MASK_REGIDS
	.align		4
        /*00a8*/ 	.byte	0x04, 0x29
        /*00aa*/ 	.short	(.L_1161 - .L_1160)


	//   ....[0]....
.L_1160:
        /*00ac*/ 	.word	0xffffffff


	//   ....[1]....
        /*00b0*/ 	.word	0xffffffff


	//   ....[2]....
        /*00b4*/ 	.word	0xffffffff


	//   ....[3]....
        /*00b8*/ 	.word	0xffffffff


	//   ....[4]....
        /*00bc*/ 	.word	0xffffffff


	//   ....[5]....
        /*00c0*/ 	.word	0xffffffff


	//   ....[6]....
        /*00c4*/ 	.word	0xffffffff


	//   ....[7]....
        /*00c8*/ 	.word	0xffffffff


	//   ....[8]....
        /*00cc*/ 	.word	0xffffffff


	//   ....[9]....
        /*00d0*/ 	.word	0xffffffff


	//   ....[10]....
        /*00d4*/ 	.word	0xffffffff


	//   ....[11]....
        /*00d8*/ 	.word	0xffffffff


	//----- nvinfo : EIATTR_COOP_GROUP_INSTR_OFFSETS
	.align		4
.L_1161:
        /*00dc*/ 	.byte	0x04, 0x28
        /*00de*/ 	.short	(.L_1163 - .L_1162)


	//   ....[0]....
.L_1162:
        /*00e0*/ 	.word	0x00000b90


	//   ....[1]....
        /*00e4*/ 	.word	0x00000bd0


	//   ....[2]....
        /*00e8*/ 	.word	0x00000c10


	//   ....[3]....
        /*00ec*/ 	.word	0x00000c20


	//   ....[4]....
        /*00f0*/ 	.word	0x00001050


	//   ....[5]....
        /*00f4*/ 	.word	0x00001080


	//   ....[6]....
        /*00f8*/ 	.word	0x000010b0


	//   ....[7]....
        /*00fc*/ 	.word	0x000010c0


	//   ....[8]....
        /*0100*/ 	.word	0x000010f0


	//   ....[9]....
        /*0104*/ 	.word	0x00001100


	//   ....[10]....
        /*0108*/ 	.word	0x00001130


	//   ....[11]....
        /*010c*/ 	.word	0x00001140


	//----- nvinfo : EIATTR_EXIT_INSTR_OFFSETS
	.align		4
.L_1163:
        /*0110*/ 	.byte	0x04, 0x1c
        /*0112*/ 	.short	(.L_1165 - .L_1164)


	//   ....[0]....
.L_1164:
        /*0114*/ 	.word	0x00000080


	//   ....[1]....
        /*0118*/ 	.word	0x00001d50


	//----- nvinfo : EIATTR_MAX_THREADS
	.align		4
.L_1165:
        /*011c*/ 	.byte	0x04, 0x05
        /*011e*/ 	.short	(.L_1167 - .L_1166)
.L_1166:
        /*0120*/ 	.word	0x00000140
        /*0124*/ 	.word	0x00000001
        /*0128*/ 	.word	0x00000001


	//----- nvinfo : EIATTR_CRS_STACK_SIZE
	.align		4
.L_1167:
        /*012c*/ 	.byte	0x04, 0x1e
        /*012e*/ 	.short	(.L_1169 - .L_1168)
.L_1168:
        /*0130*/ 	.word	0x00000000


	//----- nvinfo : EIATTR_CBANK_PARAM_SIZE
	.align		4
.L_1169:
        /*0134*/ 	.byte	0x03, 0x19
        /*0136*/ 	.short	0x0048


	//----- nvinfo : EIATTR_PARAM_CBANK
	.align		4
        /*0138*/ 	.byte	0x04, 0x0a
        /*013a*/ 	.short	(.L_1171 - .L_1170)
	.align		4
.L_1170:
        /*013c*/ 	.word	index@(.nv.constant0._ZN13group_norm_v214gn_cuda_kernelI13__nv_bfloat16Li320ELi3ELi32ELi20ELi1024ELb0ELi16ELi320ELi320ELi4ELb1ELi5ELb0ELb0ENS_16CompileConditionILi900EEEEEvPT_PKS4_S7_S7_flPfS8_Pj)
        /*0140*/ 	.short	0x0210
        /*0142*/ 	.short	0x0048


	//----- nvinfo : EIATTR_SW_WAR
	.align		4
.L_1171:
        /*0144*/ 	.byte	0x04, 0x36
        /*0146*/ 	.short	(.L_1173 - .L_1172)
.L_1172:
        /*0148*/ 	.word	0x00000008
.L_1173:


//--------------------- .nv.info._ZN13group_norm_v214gn_cuda_kernelI13__nv_bfloat16Li320ELi1ELi32ELi20ELi1024ELb0ELi32ELi320ELi320ELi4ELb1ELi4ELb0ELb0ENS_16CompileConditionILi900EEEEEvPT_PKS4_S7_S7_flPfS8_Pj --------------------------
	.section	.nv.info._ZN13group_norm_v214gn_cuda_kernelI13__nv_bfloat16Li320ELi1ELi32ELi20ELi1024ELb0ELi32ELi320ELi320ELi4ELb1ELi4ELb0ELb0ENS_16CompileConditionILi900EEEEEvPT_PKS4_S7_S7_flPfS8_Pj,"",@"SHT_CUDA_INFO"
	.sectionflags	@""
	.align	4


	//----- nvinfo : EIATTR_CUDA_API_VERSION
	.align		4
        /*0000*/ 	.byte	0x04, 0x37
        /*0002*/ 	.short	(.L_1175 - .L_1174)
.L_1174:
        /*0004*/ 	.word	0x00000082


	//----- nvinfo : EIATTR_KPARAM_INFO
	.align		4
.L_1175:
        /*0008*/ 	.byte	0x04, 0x17
        /*000a*/ 	.short	(.L_1177 - .L_1176)
.L_1176:
        /*000c*/ 	.word	0x00000000
        /*0010*/ 	.short	0x0008
        /*0012*/ 	.short	0x0040
        /*0014*/ 	.byte	0x00, 0xf0, 0x21, 0x00


	//----- nvinfo : EIATTR_KPARAM_INFO
	.align		4
.L_1177:
        /*0018*/ 	.byte	0x04, 0x17
        /*001a*/ 	.short	(.L_1179 - .L_1178)
.L_1178:
        /*001c*/ 	.word	0x00000000
        /*0020*/ 	.short	0x0007
        /*0022*/ 	.short	0x0038
        /*0024*/ 	.byte	0x00, 0xf0, 0x21, 0x00


	//----- nvinfo : EIATTR_KPARAM_INFO
	.align		4
.L_1179:
        /*0028*/ 	.byte	0x04, 0x17
        /*002a*/ 	.short	(.L_1181 - .L_1180)
.L_1180:
        /*002c*/ 	.word	0x00000000
        /*0030*/ 	.short	0x0006
        /*0032*/ 	.short	0x0030
        /*0034*/ 	.byte	0x00, 0xf0, 0x21, 0x00


	//----- nvinfo : EIATTR_KPARAM_INFO
	.align		4
.L_1181:
        /*0038*/ 	.byte	0x04, 0x17
        /*003a*/ 	.short	(.L_1183 - .L_1182)
.L_1182:
        /*003c*/ 	.word	0x00000000
        /*0040*/ 	.short	0x0005
        /*0042*/ 	.short	0x0028
        /*0044*/ 	.byte	0x00, 0xf0, 0x21, 0x00


	//----- nvinfo : EIATTR_KPARAM_INFO
	.align		4
.L_1183:
        /*0048*/ 	.byte	0x04, 0x17
        /*004a*/ 	.short	(.L_1185 - .L_1184)
.L_1184:
        /*004c*/ 	.word	0x00000000
        /*0050*/ 	.short	0x0004
        /*0052*/ 	.short	0x0020
        /*0054*/ 	.byte	0x00, 0xf0, 0x11, 0x00


	//----- nvinfo : EIATTR_KPARAM_INFO
	.align		4
.L_1185:
        /*0058*/ 	.byte	0x04, 0x17
        /*005a*/ 	.short	(.L_1187 - .L_1186)
.L_1186:
        /*005c*/ 	.word	0x00000000
        /*0060*/ 	.short	0x0003
        /*0062*/ 	.short	0x0018
        /*0064*/ 	.byte	0x00, 0xf0, 0x21, 0x00


	//----- nvinfo : EIATTR_KPARAM_INFO
	.align		4
.L_1187:
        /*0068*/ 	.byte	0x04, 0x17
        /*006a*/ 	.short	(.L_1189 - .L_1188)
.L_1188:
        /*006c*/ 	.word	0x00000000
        /*0070*/ 	.short	0x0002
        /*0072*/ 	.short	0x0010
        /*0074*/ 	.byte	0x00, 0xf0, 0x21, 0x00


	//----- nvinfo : EIATTR_KPARAM_INFO
	.align		4
.L_1189:
        /*0078*/ 	.byte	0x04, 0x17
        /*007a*/ 	.short	(.L_1191 - .L_1190)
.L_1190:
        /*007c*/ 	.word	0x00000000
        /*0080*/ 	.short	0x0001
        /*0082*/ 	.short	0x0008
        /*0084*/ 	.byte	0x00, 0xf0, 0x21, 0x00


	//----- nvinfo : EIATTR_KPARAM_INFO
	.align		4
.L_1191:
        /*0088*/ 	.byte	0x04, 0x17
        /*008a*/ 	.short	(.L_1193 - .L_1192)
.L_1192:
        /*008c*/ 	.word	0x00000000
        /*0090*/ 	.short	0x0000
        /*0092*/ 	.short	0x0000
        /*0094*/ 	.byte	0x00, 0xf0, 0x21, 0x00


	//----- nvinfo : EIATTR_SPARSE_MMA_MASK
	.align		4
.L_1193:
        /*0098*/ 	.byte	0x03, 0x50
        /*009a*/ 	.short	0x0000


	//----- nvinfo : EIATTR_MAXREG_COUNT
	.align		4
        /*009c*/ 	.byte	0x03, 0x1b
        /*009e*/ 	.short	0x00a8


	//----- nvinfo : EIATTR_NUM_BARRIERS
	.align		4
        /*00a0*/ 	.byte	0x02, 0x4c
        /*00a2*/ 	.byte	0x01
	.zero		1


	//----- nvinfo : EIATTR_MERCURY_ISA_VERSION
	.align		4
        /*00a4*/ 	.byte	0x03, 0x5f
        /*00a6*/ 	.short	0x0101


	//----- nvinfo : EIATTR_COOP_GROUP_MASK_REGIDS
	.align		4
        /*00a8*/ 	.byte	0x04, 0x29
        /*00aa*/ 	.short	(.L_1195 - .L_1194)


	//   ....[0]....
.L_1194:
        /*00ac*/ 	.word	0xffffffff


	//   ....[1]....
        /*00b0*/ 	.word	0xffffffff


	//   ....[2]....
        /*00b4*/ 	.word	0xffffffff


	//   ....[3]....
        /*00b8*/ 	.word	0xffffffff


	//   ....[4]....
        /*00bc*/ 	.word	0xffffffff


	//   ....[5]....
        /*00c0*/ 	.word	0xffffffff


	//   ....[6]....
        /*00c4*/ 	.word	0xffffffff


	//   ....[7]....
        /*00c8*/ 	.word	0xffffffff


	//   ....[8]....
        /*00cc*/ 	.word	0xffffffff


	//   ....[9]....
        /*00d0*/ 	.word	0xffffffff


	//   ....[10]....
        /*00d4*/ 	.word	0xffffffff


	//   ....[11]....
        /*00d8*/ 	.word	0xffffffff


	//----- nvinfo : EIATTR_COOP_GROUP_INSTR_OFFSETS
	.align		4
.L_1195:
        /*00dc*/ 	.byte	0x04, 0x28
        /*00de*/ 	.short	(.L_1197 - .L_1196)


	//   ....[0]....
.L_1196:
        /*00e0*/ 	.word	0x000010f0


	//   ....[1]....
        /*00e4*/ 	.word	0x00001100


	//   ....[2]....
        /*00e8*/ 	.word	0x00001180


	//   ....[3]....
        /*00ec*/ 	.word	0x000011c0


	//   ....[4]....
        /*00f0*/ 	.word	0x000014e0


	//   ....[5]....
        /*00f4*/ 	.word	0x00001500


	//   ....[6]....
        /*00f8*/ 	.word	0x00001520


	//   ....[7]....
        /*00fc*/ 	.word	0x00001540


	//   ....[8]....
        /*0100*/ 	.word	0x00001560


	//   ....[9]....
        /*0104*/ 	.word	0x00001580


	//   ....[10]....
        /*0108*/ 	.word	0x000015a0


	//   ....[11]....
        /*010c*/ 	.word	0x000015c0


	//----- nvinfo : EIATTR_EXIT_INSTR_OFFSETS
	.align		4
.L_1197:
        /*0110*/ 	.byte	0x04, 0x1c
        /*0112*/ 	.short	(.L_1199 - .L_1198)


	//   ....[0]....
.L_1198:
        /*0114*/ 	.word	0x00000060


	//   ....[1]....
        /*0118*/ 	.word	0x00002560


	//----- nvinfo : EIATTR_MAX_THREADS
	.align		4
.L_1199:
        /*011c*/ 	.byte	0x04, 0x05
        /*011e*/ 	.short	(.L_1201 - .L_1200)
.L_1200:
        /*0120*/ 	.word	0x00000140
        /*0124*/ 	.word	0x00000001
        /*0128*/ 	.word	0x00000001


	//----- nvinfo : EIATTR_CRS_STACK_SIZE
	.align		4
.L_1201:
        /*012c*/ 	.byte	0x04, 0x1e
        /*012e*/ 	.short	(.L_1203 - .L_1202)
.L_1202:
        /*0130*/ 	.word	0x00000000


	//----- nvinfo : EIATTR_CBANK_PARAM_SIZE
	.align		4
.L_1203:
        /*0134*/ 	.byte	0x03, 0x19
        /*0136*/ 	.short	0x0048


	//----- nvinfo : EIATTR_PARAM_CBANK
	.align		4
        /*0138*/ 	.byte	0x04, 0x0a
        /*013a*/ 	.short	(.L_1205 - .L_1204)
	.align		4
.L_1204:
        /*013c*/ 	.word	index@(.nv.constant0._ZN13group_norm_v214gn_cuda_kernelI13__nv_bfloat16Li320ELi1ELi32ELi20ELi1024ELb0ELi32ELi320ELi320ELi4ELb1ELi4ELb0ELb0ENS_16CompileConditionILi900EEEEEvPT_PKS4_S7_S7_flPfS8_Pj)
        /*0140*/ 	.short	0x0210
        /*0142*/ 	.short	0x0048


	//----- nvinfo : EIATTR_SW_WAR
	.align		4
.L_1205:
        /*0144*/ 	.byte	0x04, 0x36
        /*0146*/ 	.short	(.L_1207 - .L_1206)
.L_1206:
        /*0148*/ 	.word	0x00000008
.L_1207:


//--------------------- .nv.info._ZN13group_norm_v214gn_cuda_kernelI13__nv_bfloat16Li320ELi3ELi32ELi20ELi1024ELb0ELi32ELi320ELi320ELi4ELb1ELi10ELb0ELb0ENS_16CompileConditionILi900EEEEEvPT_PKS4_S7_S7_flPfS8_Pj --------------------------
	.section	.nv.info._ZN13group_norm_v214gn_cuda_kernelI13__nv_bfloat16Li320ELi3ELi32ELi20ELi1024ELb0ELi32ELi320ELi320ELi4ELb1ELi10ELb0ELb0ENS_16CompileConditionILi900EEEEEvPT_PKS4_S7_S7_flPfS8_Pj,"",@"SHT_CUDA_INFO"
	.sectionflags	@""
	.align	4


	//----- nvinfo : EIATTR_CUDA_API_VERSION
	.align		4
        /*0000*/ 	.byte	0x04, 0x37
        /*0002*/ 	.short	(.L_1209 - .L_1208)
.L_1208:
        /*0004*/ 	.word	0x00000082


	//----- nvinfo : EIATTR_KPARAM_INFO
	.align		4
.L_1209:
        /*0008*/ 	.byte	0x04, 0x17
        /*000a*/ 	.short	(.L_1211 - .L_1210)
.L_1210:
        /*000c*/ 	.word	0x00000000
        /*0010*/ 	.short	0x0008
        /*0012*/ 	.short	0x0040
        /*0014*/ 	.byte	0x00, 0xf0, 0x21, 0x00


	//----- nvinfo : EIATTR_KPARAM_INFO
	.align		4
.L_1211:
        /*0018*/ 	.byte	0x04, 0x17
        /*001a*/ 	.short	(.L_1213 - .L_1212)
.L_1212:
        /*001c*/ 	.word	0x00000000
        /*0020*/ 	.short	0x0007
        /*0022*/ 	.short	0x0038
        /*0024*/ 	.byte	0x00, 0xf0, 0x21, 0x00


	//----- nvinfo : EIATTR_KPARAM_INFO
	.align		4
.L_1213:
        /*0028*/ 	.byte	0x04, 0x17
        /*002a*/ 	.short	(.L_1215 - .L_1214)
.L_1214:
        /*002c*/ 	.word	0x00000000
        /*0030*/ 	.short	0x0006
        /*0032*/ 	.short	0x0030
        /*0034*/ 	.byte	0x00, 0xf0, 0x21, 0x00


	//----- nvinfo : EIATTR_KPARAM_INFO
	.align		4
.L_1215:
        /*0038*/ 	.byte	0x04, 0x17
        /*003a*/ 	.short	(.L_1217 - .L_1216)
.L_1216:
        /*003c*/ 	.word	0x00000000
        /*0040*/ 	.short	0x0005
        /*0042*/ 	.short	0x0028
        /*0044*/ 	.byte	0x00, 0xf0, 0x21, 0x00


	//----- nvinfo : EIATTR_KPARAM_INFO
	.align		4
.L_1217:
        /*0048*/ 	.byte	0x04, 0x17
        /*004a*/ 	.short	(.L_1219 - .L_1218)
.L_1218:
        /*004c*/ 	.word	0x00000000
        /*0050*/ 	.short	0x0004
        /*0052*/ 	.short	0x0020
        /*0054*/ 	.byte	0x00, 0xf0, 0x11, 0x00


	//----- nvinfo : EIATTR_KPARAM_INFO
	.align		4
.L_1219:
        /*0058*/ 	.byte	0x04, 0x17
        /*005a*/ 	.short	(.L_1221 - .L_1220)
.L_1220:
        /*005c*/ 	.word	0x00000000
        /*0060*/ 	.short	0x0003
        /*0062*/ 	.short	0x0018
        /*0064*/ 	.byte	0x00, 0xf0, 0x21, 0x00


	//----- nvinfo : EIATTR_KPARAM_INFO
	.align		4
.L_1221:
        /*0068*/ 	.byte	0x04, 0x17
        /*006a*/ 	.short	(.L_1223 - .L_1222)
.L_1222:
        /*006c*/ 	.word	0x00000000
        /*0070*/ 	.short	0x0002
        /*0072*/ 	.short	0x0010
        /*0074*/ 	.byte	0x00, 0xf0, 0x21, 0x00


	//----- nvinfo : EIATTR_KPARAM_INFO
	.align		4
.L_1223:
        /*0078*/ 	.byte	0x04, 0x17
        /*007a*/ 	.short	(.L_1225 - .L_1224)
.L_1224:
        /*007c*/ 	.word	0x00000000
        /*0080*/ 	.short	0x0001
        /*0082*/ 	.short	0x0008
        /*0084*/ 	.byte	0x00, 0xf0, 0x21, 0x00


	//----- nvinfo : EIATTR_KPARAM_INFO
	.align		4
.L_1225:
        /*0088*/ 	.byte	0x04, 0x17
        /*008a*/ 	.short	(.L_1227 - .L_1226)
.L_1226:
        /*008c*/ 	.word	0x00000000
        /*0090*/ 	.short	0x0000
        /*0092*/ 	.short	0x0000
        /*0094*/ 	.byte	0x00, 0xf0, 0x21, 0x00


	//----- nvinfo : EIATTR_SPARSE_MMA_MASK
	.align		4
.L_1227:
        /*0098*/ 	.byte	0x03, 0x50
        /*009a*/ 	.short	0x0000


	//----- nvinfo : EIATTR_MAXREG_COUNT
	.align		4
        /*009c*/ 	.byte	0x03, 0x1b
        /*009e*/ 	.short	0x0040


	//----- nvinfo : EIATTR_NUM_BARRIERS
	.align		4
        /*00a0*/ 	.byte	0x02, 0x4c
        /*00a2*/ 	.byte	0x01
	.zero		1


	//----- nvinfo : EIATTR_ANNOTATIONS
	.align		4
        /*00a4*/ 	.byte	0x04, 0x55
        /*00a6*/ 	.short	(.L_1229 - .L_1228)


	//   ....[0]....
.L_1228:
        /* <DEDUP_REMOVED lines=9> */


	//----- nvinfo : EIATTR_MERCURY_ISA_VERSION
	.align		4
.L_1229:
        /*0128*/ 	.byte	0x03, 0x5f
        /*012a*/ 	.short	0x0101


	//----- nvinfo : EIATTR_COOP_GROUP_MASK_REGIDS
	.align		4
        /*012c*/ 	.byte	0x04, 0x29
        /*012e*/ 	.short	(.L_1231 - .L_1230)


	//   ....[0]....
.L_1230:
        /*0130*/ 	.word	0xffffffff


	//   ....[1]....
        /*0134*/ 	.word	0xffffffff


	//   ....[2]....
        /*0138*/ 	.word	0xffffffff


	//   ....[3]....
        /*013c*/ 	.word	0xffffffff


	//   ....[4]....
        /*0140*/ 	.word	0xffffffff


	//   ....[5]....
        /*0144*/ 	.word	0xffffffff


	//   ....[6]....
        /*0148*/ 	.word	0xffffffff


	//   ....[7]....
        /*014c*/ 	.word	0xffffffff


	//   ....[8]....
        /*0150*/ 	.word	0xffffffff


	//   ....[9]....
        /*0154*/ 	.word	0xffffffff


	//   ....[10]....
        /*0158*/ 	.word	0xffffffff


	//   ....[11]....
        /*015c*/ 	.word	0xffffffff


	//----- nvinfo : EIATTR_COOP_GROUP_INSTR_OFFSETS
	.align		4
.L_1231:
        /*0160*/ 	.byte	0x04, 0x28
        /*0162*/ 	.short	(.L_1233 - .L_1232)


	//   ....[0]....
.L_1232:
        /*0164*/ 	.word	0x00001190


	//   ....[1]....
        /*0168*/ 	.word	0x000011c0


	//   ....[2]....
        /*016c*/ 	.word	0x000011e0


	//   ....[3]....
        /*0170*/ 	.word	0x00001210


	//   ....[4]....
        /*0174*/ 	.word	0x00001770


	//   ....[5]....
        /*0178*/ 	.word	0x00001780


	//   ....[6]....
        /*017c*/ 	.word	0x000017b0


	//   ....[7]....
        /*0180*/ 	.word	0x000017c0


	//   ....[8]....
        /*0184*/ 	.word	0x000017f0


	//   ....[9]....
        /*0188*/ 	.word	0x00001800


	//   ....[10]....
        /*018c*/ 	.word	0x00001840


	//   ....[11]....
        /*0190*/ 	.word	0x00001850


	//----- nvinfo : EIATTR_EXIT_INSTR_OFFSETS
	.align		4
.L_1233:
        /*0194*/ 	.byte	0x04, 0x1c
        /*0196*/ 	.short	(.L_1235 - .L_1234)


	//   ....[0]....
.L_1234:
        /*0198*/ 	.word	0x00000080


	//   ....[1]....
        /*019c*/ 	.word	0x000027a0


	//----- nvinfo : EIATTR_MAX_THREADS
	.align		4
.L_1235:
        /*01a0*/ 	.byte	0x04, 0x05
        /*01a2*/ 	.short	(.L_1237 - .L_1236)
.L_1236:
        /*01a4*/ 	.word	0x00000140
        /*01a8*/ 	.word	0x00000001
        /*01ac*/ 	.word	0x00000001


	//----- nvinfo : EIATTR_CRS_STACK_SIZE
	.align		4
.L_1237:
        /*01b0*/ 	.byte	0x04, 0x1e
        /*01b2*/ 	.short	(.L_1239 - .L_1238)
.L_1238:
        /*01b4*/ 	.word	0x00000000


	//----- nvinfo : EIATTR_CBANK_PARAM_SIZE
	.align		4
.L_1239:
        /*01b8*/ 	.byte	0x03, 0x19
        /*01ba*/ 	.short	0x0048


	//----- nvinfo : EIATTR_PARAM_CBANK
	.align		4
        /*01bc*/ 	.byte	0x04, 0x0a
        /*01be*/ 	.short	(.L_1241 - .L_1240)
	.align		4
.L_1240:
        /*01c0*/ 	.word	index@(.nv.constant0._ZN13group_norm_v214gn_cuda_kernelI13__nv_bfloat16Li320ELi3ELi32ELi20ELi1024ELb0ELi32ELi320ELi320ELi4ELb1ELi10ELb0ELb0ENS_16CompileConditionILi900EEEEEvPT_PKS4_S7_S7_flPfS8_Pj)
        /*01c4*/ 	.short	0x0210
        /*01c6*/ 	.short	0x0048


	//----- nvinfo : EIATTR_SW_WAR
	.align		4
.L_1241:
        /*01c8*/ 	.byte	0x04, 0x36
        /*01ca*/ 	.short	(.L_1243 - .L_1242)
.L_1242:
        /*01cc*/ 	.word	0x00000008
.L_1243:


//--------------------- .nv.info._ZN13group_norm_v214gn_cuda_kernelI13__nv_bfloat16Li320ELi1ELi32ELi20ELi1024ELb0ELi64ELi320ELi320ELi4ELb1ELi9ELb0ELb0ENS_16CompileConditionILi900EEEEEvPT_PKS4_S7_S7_flPfS8_Pj --------------------------
	.section	.nv.info._ZN13group_norm_v214gn_cuda_kernelI13__nv_bfloat16Li320ELi1ELi32ELi20ELi1024ELb0ELi64ELi320ELi320ELi4ELb1ELi9ELb0ELb0ENS_16CompileConditionILi900EEEEEvPT_PKS4_S7_S7_flPfS8_Pj,"",@"SHT_CUDA_INFO"
	.sectionflags	@""
	.align	4


	//----- nvinfo : EIATTR_CUDA_API_VERSION
	.align		4
        /*0000*/ 	.byte	0x04, 0x37
        /*0002*/ 	.short	(.L_1245 - .L_1244)
.L_1244:
        /*0004*/ 	.word	0x00000082


	//----- nvinfo : EIATTR_KPARAM_INFO
	.align		4
.L_1245:
        /*0008*/ 	.byte	0x04, 0x17
        /*000a*/ 	.short	(.L_1247 - .L_1246)
.L_1246:
        /*000c*/ 	.word	0x00000000
        /*0010*/ 	.short	0x0008
        /*0012*/ 	.short	0x0040
        /*0014*/ 	.byte	0x00, 0xf0, 0x21, 0x00


	//----- nvinfo : EIATTR_KPARAM_INFO
	.align		4
.L_1247:
        /*0018*/ 	.byte	0x04, 0x17
        /*001a*/ 	.short	(.L_1249 - .L_1248)
.L_1248:
        /*001c*/ 	.word	0x00000000
        /*0020*/ 	.short	0x0007
        /*0022*/ 	.short	0x0038
        /*0024*/ 	.byte	0x00, 0xf0, 0x21, 0x00


	//----- nvinfo : EIATTR_KPARAM_INFO
	.align		4
.L_1249:
        /*0028*/ 	.byte	0x04, 0x17
        /*002a*/ 	.short	(.L_1251 - .L_1250)
.L_1250:
        /*002c*/ 	.word	0x00000000
        /*0030*/ 	.short	0x0006
        /*0032*/ 	.short	0x0030
        /*0034*/ 	.byte	0x00, 0xf0, 0x21, 0x00


	//----- nvinfo : EIATTR_KPARAM_INFO
	.align		4
.L_1251:
        /*0038*/ 	.byte	0x04, 0x17
        /*003a*/ 	.short	(.L_1253 - .L_1252)
.L_1252:
        /*003c*/ 	.word	0x00000000
        /*0040*/ 	.short	0x0005
        /*0042*/ 	.short	0x0028
        /*0044*/ 	.byte	0x00, 0xf0, 0x21, 0x00


	//----- nvinfo : EIATTR_KPARAM_INFO
	.align		4
.L_1253:
        /*0048*/ 	.byte	0x04, 0x17
        /*004a*/ 	.short	(.L_1255 - .L_1254)
.L_1254:
        /*004c*/ 	.word	0x00000000
        /*0050*/ 	.short	0x0004
        /*0052*/ 	.short	0x0020
        /*0054*/ 	.byte	0x00, 0xf0, 0x11, 0x00


	//----- nvinfo : EIATTR_KPARAM_INFO
	.align		4
.L_1255:
        /*0058*/ 	.byte	0x04, 0x17
        /*005a*/ 	.short	(.L_1257 - .L_1256)
.L_1256:
        /*005c*/ 	.word	0x00000000
        /*0060*/ 	.short	0x0003
        /*0062*/ 	.short	0x0018
        /*0064*/ 	.byte	0x00, 0xf0, 0x21, 0x00


	//----- nvinfo : EIATTR_KPARAM_INFO
	.align		4
.L_1257:
        /*0068*/ 	.byte	0x04, 0x17
        /*006a*/ 	.short	(.L_1259 - .L_1258)
.L_1258:
        /*006c*/ 	.word	0x00000000
        /*0070*/ 	.short	0x0002
        /*0072*/ 	.short	0x0010
        /*0074*/ 	.byte	0x00, 0xf0, 0x21, 0x00


	//----- nvinfo : EIATTR_KPARAM_INFO
	.align		4
.L_1259:
        /*0078*/ 	.byte	0x04, 0x17
        /*007a*/ 	.short	(.L_1261 - .L_1260)
.L_1260:
        /*007c*/ 	.word	0x00000000
        /*0080*/ 	.short	0x0001
        /*0082*/ 	.short	0x0008
        /*0084*/ 	.byte	0x00, 0xf0, 0x21, 0x00


	//----- nvinfo : EIATTR_KPARAM_INFO
	.align		4
.L_1261:
        /*0088*/ 	.byte	0x04, 0x17
        /*008a*/ 	.short	(.L_1263 - .L_1262)
.L_1262:
        /*008c*/ 	.word	0x00000000
        /*0090*/ 	.short	0x0000
        /*0092*/ 	.short	0x0000
        /*0094*/ 	.byte	0x00, 0xf0, 0x21, 0x00


	//----- nvinfo : EIATTR_SPARSE_MMA_MASK
	.align		4
.L_1263:
        /*0098*/ 	.byte	0x03, 0x50
        /*009a*/ 	.short	0x0000


	//----- nvinfo : EIATTR_MAXREG_COUNT
	.align		4
        /*009c*/ 	.byte	0x03, 0x1b
        /*009e*/ 	.short	0x00a8


	//----- nvinfo : EIATTR_NUM_BARRIERS
	.align		4
        /*00a0*/ 	.byte	0x02, 0x4c
        /*00a2*/ 	.byte	0x01
	.zero		1


	//----- nvinfo : EIATTR_MERCURY_ISA_VERSION
	.align		4
        /*00a4*/ 	.byte	0x03, 0x5f
        /*00a6*/ 	.short	0x0101


	//----- nvinfo : EIATTR_COOP_GROUP_MASK_REGIDS
	.align		4
        /*00a8*/ 	.byte	0x04, 0x29
        /*00aa*/ 	.short	(.L_1265 - .L_1264)


	//   ....[0]....
.L_1264:
        /*00ac*/ 	.word	0xffffffff


	//   ....[1]....
        /*00b0*/ 	.word	0xffffffff


	//   ....[2]....
        /*00b4*/ 	.word	0xffffffff


	//   ....[3]....
        /*00b8*/ 	.word	0xffffffff


	//   ....[4]....
        /*00bc*/ 	.word	0xffffffff


	//   ....[5]....
        /*00c0*/ 	.word	0xffffffff


	//   ....[6]....
        /*00c4*/ 	.word	0xffffffff


	//   ....[7]....
        /*00c8*/ 	.word	0xffffffff


	//   ....[8]....
        /*00cc*/ 	.word	0xffffffff


	//   ....[9]....
        /*00d0*/ 	.word	0xffffffff


	//   ....[10]....
        /*00d4*/ 	.word	0xffffffff


	//   ....[11]....
        /*00d8*/ 	.word	0xffffffff


	//----- nvinfo : EIATTR_COOP_GROUP_INSTR_OFFSETS
	.align		4
.L_1265:
        /*00dc*/ 	.byte	0x04, 0x28
        /*00de*/ 	.short	(.L_1267 - .L_1266)


	//   ....[0]....
.L_1266:
        /*00e0*/ 	.word	0x00001df0


	//   ....[1]....
        /*00e4*/ 	.word	0x00001e30


	//   ....[2]....
        /*00e8*/ 	.word	0x00001e70


	//   ....[3]....
        /*00ec*/ 	.word	0x00001e80


	//   ....[4]....
        /*00f0*/ 	.word	0x00002120


	//   ....[5]....
        /*00f4*/ 	.word	0x00002160


	//   ....[6]....
        /*00f8*/ 	.word	0x00002250


	//   ....[7]....
        /*00fc*/ 	.word	0x00002280


	//   ....[8]....
        /*0100*/ 	.word	0x00002310


	//   ....[9]....
        /*0104*/ 	.word	0x00002320


	//   ....[10]....
        /*0108*/ 	.word	0x00002370


	//   ....[11]....
        /*010c*/ 	.word	0x000023a0


	//----- nvinfo : EIATTR_EXIT_INSTR_OFFSETS
	.align		4
.L_1267:
        /*0110*/ 	.byte	0x04, 0x1c
        /*0112*/ 	.short	(.L_1269 - .L_1268)


	//   ....[0]....
.L_1268:
        /*0114*/ 	.word	0x00000070


	//   ....[1]....
        /*0118*/ 	.word	0x00003f70


	//----- nvinfo : EIATTR_MAX_THREADS
	.align		4
.L_1269:
        /*011c*/ 	.byte	0x04, 0x05
        /*011e*/ 	.short	(.L_1271 - .L_1270)
.L_1270:
        /*0120*/ 	.word	0x00000140
        /*0124*/ 	.word	0x00000001
        /*0128*/ 	.word	0x00000001


	//----- nvinfo : EIATTR_CRS_STACK_SIZE
	.align		4
.L_1271:
        /*012c*/ 	.byte	0x04, 0x1e
        /*012e*/ 	.short	(.L_1273 - .L_1272)
.L_1272:
        /*0130*/ 	.word	0x00000000


	//----- nvinfo : EIATTR_CBANK_PARAM_SIZE
	.align		4
.L_1273:
        /*0134*/ 	.byte	0x03, 0x19
        /*0136*/ 	.short	0x0048


	//----- nvinfo : EIATTR_PARAM_CBANK
	.align		4
        /*0138*/ 	.byte	0x04, 0x0a
        /*013a*/ 	.short	(.L_1275 - .L_1274)
	.align		4
.L_1274:
        /*013c*/ 	.word	index@(.nv.constant0._ZN13group_norm_v214gn_cuda_kernelI13__nv_bfloat16Li320ELi1ELi32ELi20ELi1024ELb0ELi64ELi320ELi320ELi4ELb1ELi9ELb0ELb0ENS_16CompileConditionILi900EEEEEvPT_PKS4_S7_S7_flPfS8_Pj)
        /*0140*/ 	.short	0x0210
        /*0142*/ 	.short	0x0048


	//----- nvinfo : EIATTR_SW_WAR
	.align		4
.L_1275:
        /*0144*/ 	.byte	0x04, 0x36
        /*0146*/ 	.short	(.L_1277 - .L_1276)
.L_1276:
        /*0148*/ 	.word	0x00000008
.L_1277:


//--------------------- .nv.info._ZN13group_norm_v214gn_cuda_kernelI13__nv_bfloat16Li320ELi1ELi32ELi20ELi1024ELb0ELi128ELi320ELi320ELi4ELb1ELi18ELb0ELb0ENS_16CompileConditionILi900EEEEEvPT_PKS4_S7_S7_flPfS8_Pj --------------------------
	.section	.nv.info._ZN13group_norm_v214gn_cuda_kernelI13__nv_bfloat16Li320ELi1ELi32ELi20ELi1024ELb0ELi128ELi320ELi320ELi4ELb1ELi18ELb0ELb0ENS_16CompileConditionILi900EEEEEvPT_PKS4_S7_S7_flPfS8_Pj,"",@"SHT_CUDA_INFO"
	.sectionflags	@""
	.align	4


	//----- nvinfo : EIATTR_CUDA_API_VERSION
	.align		4
        /*0000*/ 	.byte	0x04, 0x37
        /*0002*/ 	.short	(.L_1279 - .L_1278)
.L_1278:
        /*0004*/ 	.word	0x00000082


	//----- nvinfo : EIATTR_KPARAM_INFO
	.align		4
.L_1279:
        /*0008*/ 	.byte	0x04, 0x17
        /*000a*/ 	.short	(.L_1281 - .L_1280)
.L_1280:
        /*000c*/ 	.word	0x00000000
        /*0010*/ 	.short	0x0008
        /*0012*/ 	.short	0x0040
        /*0014*/ 	.byte	0x00, 0xf0, 0x21, 0x00


	//----- nvinfo : EIATTR_KPARAM_INFO
	.align		4
.L_1281:
        /*0018*/ 	.byte	0x04, 0x17
        /*001a*/ 	.short	(.L_1283 - .L_1282)
.L_1282:
        /*001c*/ 	.word	0x00000000
        /*0020*/ 	.short	0x0007
        /*0022*/ 	.short	0x0038
        /*0024*/ 	.byte	0x00, 0xf0, 0x21, 0x00


	//----- nvinfo : EIATTR_KPARAM_INFO
	.align		4
.L_1283:
        /*0028*/ 	.byte	0x04, 0x17
        /*002a*/ 	.short	(.L_1285 - .L_1284)
.L_1284:
        /*002c*/ 	.word	0x00000000
        /*0030*/ 	.short	0x0006
        /*0032*/ 	.short	0x0030
        /*0034*/ 	.byte	0x00, 0xf0, 0x21, 0x00


	//----- nvinfo : EIATTR_KPARAM_INFO
	.align		4
.L_1285:
        /*0038*/ 	.byte	0x04, 0x17
        /*003a*/ 	.short	(.L_1287 - .L_1286)
.L_1286:
        /*003c*/ 	.word	0x00000000
        /*0040*/ 	.short	0x0005
        /*0042*/ 	.short	0x0028
        /*0044*/ 	.byte	0x00, 0xf0, 0x21, 0x00


	//----- nvinfo : EIATTR_KPARAM_INFO
	.align		4
.L_1287:
        /*0048*/ 	.byte	0x04, 0x17
        /*004a*/ 	.short	(.L_1289 - .L_1288)
.L_1288:
        /*004c*/ 	.word	0x00000000
        /*0050*/ 	.short	0x0004
        /*0052*/ 	.short	0x0020
        /*0054*/ 	.byte	0x00, 0xf0, 0x11, 0x00


	//----- nvinfo : EIATTR_KPARAM_INFO
	.align		4
.L_1289:
        /*0058*/ 	.byte	0x04, 0x17
        /*005a*/ 	.short	(.L_1291 - .L_1290)
.L_1290:
        /*005c*/ 	.word	0x00000000
        /*0060*/ 	.short	0x0003
        /*0062*/ 	.short	0x0018
        /*0064*/ 	.byte	0x00, 0xf0, 0x21, 0x00


	//----- nvinfo : EIATTR_KPARAM_INFO
	.align		4
.L_1291:
        /*0068*/ 	.byte	0x04, 0x17
        /*006a*/ 	.short	(.L_1293 - .L_1292)
.L_1292:
        /*006c*/ 	.word	0x00000000
        /*0070*/ 	.short	0x0002
        /*0072*/ 	.short	0x0010
        /*0074*/ 	.byte	0x00, 0xf0, 0x21, 0x00


	//----- nvinfo : EIATTR_KPARAM_INFO
	.align		4
.L_1293:
        /*0078*/ 	.byte	0x04, 0x17
        /*007a*/ 	.short	(.L_1295 - .L_1294)
.L_1294:
        /*007c*/ 	.word	0x00000000
        /*0080*/ 	.short	0x0001
        /*0082*/ 	.short	0x0008
        /*0084*/ 	.byte	0x00, 0xf0, 0x21, 0x00


	//----- nvinfo : EIATTR_KPARAM_INFO
	.align		4
.L_1295:
        /*0088*/ 	.byte	0x04, 0x17
        /*008a*/ 	.short	(.L_1297 - .L_1296)
.L_1296:
        /*008c*/ 	.word	0x00000000
        /*0090*/ 	.short	0x0000
        /*0092*/ 	.short	0x0000
        /*0094*/ 	.byte	0x00, 0xf0, 0x21, 0x00


	//----- nvinfo : EIATTR_SPARSE_MMA_MASK
	.align		4
.L_1297:
        /*0098*/ 	.byte	0x03, 0x50
        /*009a*/ 	.short	0x0000


	//----- nvinfo : EIATTR_MAXREG_COUNT
	.align		4
        /*009c*/ 	.byte	0x03, 0x1b
        /*009e*/ 	.short	0x00a8


	//----- nvinfo : EIATTR_NUM_BARRIERS
	.align		4
        /*00a0*/ 	.byte	0x02, 0x4c
        /*00a2*/ 	.byte	0x01
	.zero		1


	//----- nvinfo : EIATTR_ANNOTATIONS
	.align		4
        /*00a4*/ 	.byte	0x04, 0x55
        /*00a6*/ 	.short	(.L_1299 - .L_1298)


	//   ....[0]....
.L_1298:
        /* <DEDUP_REMOVED lines=88> */


	//----- nvinfo : EIATTR_MERCURY_ISA_VERSION
	.align		4
.L_1299:
        /*0618*/ 	.byte	0x03, 0x5f
        /*061a*/ 	.short	0x0101


	//----- nvinfo : EIATTR_COOP_GROUP_MASK_REGIDS
	.align		4
        /*061c*/ 	.byte	0x04, 0x29
        /*061e*/ 	.short	(.L_1301 - .L_1300)


	//   ....[0]....
.L_1300:
        /*0620*/ 	.word	0xffffffff


	//   ....[1]....
        /*0624*/ 	.word	0xffffffff


	//   ....[2]....
        /*0628*/ 	.word	0xffffffff


	//   ....[3]....
        /*062c*/ 	.word	0xffffffff


	//   ....[4]....
        /*0630*/ 	.word	0xffffffff


	//   ....[5]....
        /*0634*/ 	.word	0xffffffff


	//   ....[6]....
        /*0638*/ 	.word	0xffffffff


	//   ....[7]....
        /*063c*/ 	.word	0xffffffff


	//   ....[8]....
        /*0640*/ 	.word	0xffffffff


	//   ....[9]....
        /*0644*/ 	.word	0xffffffff


	//----- nvinfo : EIATTR_COOP_GROUP_INSTR_OFFSETS
	.align		4
.L_1301:
        /*0648*/ 	.byte	0x04, 0x28
        /*064a*/ 	.short	(.L_1303 - .L_1302)


	//   ....[0]....
.L_1302:
        /*064c*/ 	.word	0x00003230


	//   ....[1]....
        /*0650*/ 	.word	0x00003290


	//   ....[2]....
        /*0654*/ 	.word	0x000032e0


	//   ....[3]....
        /*0658*/ 	.word	0x000032f0


	//   ....[4]....
        /*065c*/ 	.word	0x000036e0


	//   ....[5]....
        /*0660*/ 	.word	0x000036f0


	//   ....[6]....
        /*0664*/ 	.word	0x00003720


	//   ....[7]....
        /*0668*/ 	.word	0x00003730


	//   ....[8]....
        /*066c*/ 	.word	0x00003750


	//   ....[9]....
        /*0670*/ 	.word	0x00003770


	//----- nvinfo : EIATTR_EXIT_INSTR_OFFSETS
	.align		4
.L_1303:
        /*0674*/ 	.byte	0x04, 0x1c
        /*0676*/ 	.short	(.L_1305 - .L_1304)


	//   ....[0]....
.L_1304:
        /*0678*/ 	.word	0x00000080


	//   ....[1]....
        /*067c*/ 	.word	0x00007650


	//----- nvinfo : EIATTR_MAX_THREADS
	.align		4
.L_1305:
        /*0680*/ 	.byte	0x04, 0x05
        /*0682*/ 	.short	(.L_1307 - .L_1306)
.L_1306:
        /*0684*/ 	.word	0x00000140
        /*0688*/ 	.word	0x00000001
        /*068c*/ 	.word	0x00000001


	//----- nvinfo : EIATTR_CRS_STACK_SIZE
	.align		4
.L_1307:
        /*0690*/ 	.byte	0x04, 0x1e
        /*0692*/ 	.short	(.L_1309 - .L_1308)
.L_1308:
        /*0694*/ 	.word	0x00000000


	//----- nvinfo : EIATTR_CBANK_PARAM_SIZE
	.align		4
.L_1309:
        /*0698*/ 	.byte	0x03, 0x19
        /*069a*/ 	.short	0x0048


	//----- nvinfo : EIATTR_PARAM_CBANK
	.align		4
        /*069c*/ 	.byte	0x04, 0x0a
        /*069e*/ 	.short	(.L_1311 - .L_1310)
	.align		4
.L_1310:
        /*06a0*/ 	.word	index@(.nv.constant0._ZN13group_norm_v214gn_cuda_kernelI13__nv_bfloat16Li320ELi1ELi32ELi20ELi1024ELb0ELi128ELi320ELi320ELi4ELb1ELi18ELb0ELb0ENS_16CompileConditionILi900EEEEEvPT_PKS4_S7_S7_flPfS8_Pj)
        /*06a4*/ 	.short	0x0210
        /*06a6*/ 	.short	0x0048


	//----- nvinfo : EIATTR_SW_WAR
	.align		4
.L_1311:
        /*06a8*/ 	.byte	0x04, 0x36
        /*06aa*/ 	.short	(.L_1313 - .L_1312)
.L_1312:
        /*06ac*/ 	.word	0x00000008
.L_1313:


//--------------------- .nv.info._ZN13group_norm_v214gn_cuda_kernelI13__nv_bfloat16Li320ELi3ELi32ELi20ELi1024ELb0ELi64ELi320ELi320ELi4ELb1ELi21ELb0ELb0ENS_16CompileConditionILi900EEEEEvPT_PKS4_S7_S7_flPfS8_Pj --------------------------
	.section	.nv.info._ZN13group_norm_v214gn_cuda_kernelI13__nv_bfloat16Li320ELi3ELi32ELi20ELi1024ELb0ELi64ELi320ELi320ELi4ELb1ELi21ELb0ELb0ENS_16CompileConditionILi900EEEEEvPT_PKS4_S7_S7_flPfS8_Pj,"",@"SHT_CUDA_INFO"
	.sectionflags	@""
	.align	4


	//----- nvinfo : EIATTR_CUDA_API_VERSION
	.align		4
        /*0000*/ 	.byte	0x04, 0x37
        /*0002*/ 	.short	(.L_1315 - .L_1314)
.L_1314:
        /*0004*/ 	.word	0x00000082


	//----- nvinfo : EIATTR_KPARAM_INFO
	.align		4
.L_1315:
        /*0008*/ 	.byte	0x04, 0x17
        /*000a*/ 	.short	(.L_1317 - .L_1316)
.L_1316:
        /*000c*/ 	.word	0x00000000
        /*0010*/ 	.short	0x0008
        /*0012*/ 	.short	0x0040
        /*0014*/ 	.byte	0x00, 0xf0, 0x21, 0x00


	//----- nvinfo : EIATTR_KPARAM_INFO
	.align		4
.L_1317:
        /*0018*/ 	.byte	0x04, 0x17
        /*001a*/ 	.short	(.L_1319 - .L_1318)
.L_1318:
        /*001c*/ 	.word	0x00000000
        /*0020*/ 	.short	0x0007
        /*0022*/ 	.short	0x0038
        /*0024*/ 	.byte	0x00, 0xf0, 0x21, 0x00


	//----- nvinfo : EIATTR_KPARAM_INFO
	.align		4
.L_1319:
        /*0028*/ 	.byte	0x04, 0x17
        /*002a*/ 	.short	(.L_1321 - .L_1320)
.L_1320:
        /*002c*/ 	.word	0x00000000
        /*0030*/ 	.short	0x0006
        /*0032*/ 	.short	0x0030
        /*0034*/ 	.byte	0x00, 0xf0, 0x21, 0x00


	//----- nvinfo : EIATTR_KPARAM_INFO
	.align		4
.L_1321:
        /*0038*/ 	.byte	0x04, 0x17
        /*003a*/ 	.short	(.L_1323 - .L_1322)
.L_1322:
        /*003c*/ 	.word	0x00000000
        /*0040*/ 	.short	0x0005
        /*0042*/ 	.short	0x0028
        /*0044*/ 	.byte	0x00, 0xf0, 0x21, 0x00


	//----- nvinfo : EIATTR_KPARAM_INFO
	.align		4
.L_1323:
        /*0048*/ 	.byte	0x04, 0x17
        /*004a*/ 	.short	(.L_1325 - .L_1324)
.L_1324:
        /*004c*/ 	.word	0x00000000
        /*0050*/ 	.short	0x0004
        /*0052*/ 	.short	0x0020
        /*0054*/ 	.byte	0x00, 0xf0, 0x11, 0x00


	//----- nvinfo : EIATTR_KPARAM_INFO
	.align		4
.L_1325:
        /*0058*/ 	.byte	0x04, 0x17
        /*005a*/ 	.short	(.L_1327 - .L_1326)
.L_1326:
        /*005c*/ 	.word	0x00000000
        /*0060*/ 	.short	0x0003
        /*0062*/ 	.short	0x0018
        /*0064*/ 	.byte	0x00, 0xf0, 0x21, 0x00


	//----- nvinfo : EIATTR_KPARAM_INFO
	.align		4
.L_1327:
        /*0068*/ 	.byte	0x04, 0x17
        /*006a*/ 	.short	(.L_1329 - .L_1328)
.L_1328:
        /*006c*/ 	.word	0x00000000
        /*0070*/ 	.short	0x0002
        /*0072*/ 	.short	0x0010
        /*0074*/ 	.byte	0x00, 0xf0, 0x21, 0x00


	//----- nvinfo : EIATTR_KPARAM_INFO
	.align		4
.L_1329:
        /*0078*/ 	.byte	0x04, 0x17
        /*007a*/ 	.short	(.L_1331 - .L_1330)
.L_1330:
        /*007c*/ 	.word	0x00000000
        /*0080*/ 	.short	0x0001
        /*0082*/ 	.short	0x0008
        /*0084*/ 	.byte	0x00, 0xf0, 0x21, 0x00


	//----- nvinfo : EIATTR_KPARAM_INFO
	.align		4
.L_1331:
        /*0088*/ 	.byte	0x04, 0x17
        /*008a*/ 	.short	(.L_1333 - .L_1332)
.L_1332:
        /*008c*/ 	.word	0x00000000
        /*0090*/ 	.short	0x0000
        /*0092*/ 	.short	0x0000
        /*0094*/ 	.byte	0x00, 0xf0, 0x21, 0x00


	//----- nvinfo : EIATTR_SPARSE_MMA_MASK
	.align		4
.L_1333:
        /*0098*/ 	.byte	0x03, 0x50
        /*009a*/ 	.short	0x0000


	//----- nvinfo : EIATTR_MAXREG_COUNT
	.align		4
        /*009c*/ 	.byte	0x03, 0x1b
        /*009e*/ 	.short	0x0040


	//----- nvinfo : EIATTR_NUM_BARRIERS
	.align		4
        /*00a0*/ 	.byte	0x02, 0x4c
        /*00a2*/ 	.byte	0x01
	.zero		1


	//----- nvinfo : EIATTR_ANNOTATIONS
	.align		4
        /*00a4*/ 	.byte	0x04, 0x55
        /*00a6*/ 	.short	(.L_1335 - .L_1334)


	//   ....[0]....
.L_1334:
        /* <DEDUP_REMOVED lines=110> */


	//----- nvinfo : EIATTR_MERCURY_ISA_VERSION
	.align		4
.L_1335:
        /*0778*/ 	.byte	0x03, 0x5f
        /*077a*/ 	.short	0x0101


	//----- nvinfo : EIATTR_COOP_GROUP_MASK_REGIDS
	.align		4
        /*077c*/ 	.byte	0x04, 0x29
        /*077e*/ 	.short	(.L_1337 - .L_1336)


	//   ....[0]....
.L_1336:
        /*0780*/ 	.word	0xffffffff


	//   ....[1]....
        /*0784*/ 	.word	0xffffffff


	//   ....[2]....
        /*0788*/ 	.word	0xffffffff


	//   ....[3]....
        /*078c*/ 	.word	0xffffffff


	//   ....[4]....
        /*0790*/ 	.word	0xffffffff


	//   ....[5]....
        /*0794*/ 	.word	0xffffffff


	//   ....[6]....
        /*0798*/ 	.word	0xffffffff


	//   ....[7]....
        /*079c*/ 	.word	0xffffffff


	//   ....[8]....
        /*07a0*/ 	.word	0xffffffff


	//   ....[9]....
        /*07a4*/ 	.word	0xffffffff


	//   ....[10]....
        /*07a8*/ 	.word	0xffffffff


	//   ....[11]....
        /*07ac*/ 	.word	0xffffffff


	//----- nvinfo : EIATTR_COOP_GROUP_INSTR_OFFSETS
	.align		4
.L_1337:
        /*07b0*/ 	.byte	0x04, 0x28
        /*07b2*/ 	.short	(.L_1339 - .L_1338)


	//   ....[0]....
.L_1338:
        /*07b4*/ 	.word	0x00001e50


	//   ....[1]....
        /*07b8*/ 	.word	0x00001e60


	//   ....[2]....
        /*07bc*/ 	.word	0x00001ea0


	//   ....[3]....
        /*07c0*/ 	.word	0x00001eb0


	//   ....[4]....
        /*07c4*/ 	.word	0x00002710


	//   ....[5]....
        /*07c8*/ 	.word	0x00002730


	//   ....[6]....
        /*07cc*/ 	.word	0x00002750


	//   ....[7]....
        /*07d0*/ 	.word	0x00002770


	//   ....[8]....
        /*07d4*/ 	.word	0x00002790


	//   ....[9]....
        /*07d8*/ 	.word	0x000027b0


	//   ....[10]....
        /*07dc*/ 	.word	0x000027d0


	//   ....[11]....
        /*07e0*/ 	.word	0x000027f0


	//----- nvinfo : EIATTR_EXIT_INSTR_OFFSETS
	.align		4
.L_1339:
        /*07e4*/ 	.byte	0x04, 0x1c
        /*07e6*/ 	.short	(.L_1341 - .L_1340)


	//   ....[0]....
.L_1340:
        /*07e8*/ 	.word	0x00000090


	//   ....[1]....
        /*07ec*/ 	.word	0x00005000


	//----- nvinfo : EIATTR_MAX_THREADS
	.align		4
.L_1341:
        /*07f0*/ 	.byte	0x04, 0x05
        /*07f2*/ 	.short	(.L_1343 - .L_1342)
.L_1342:
        /*07f4*/ 	.word	0x00000140
        /*07f8*/ 	.word	0x00000001
        /*07fc*/ 	.word	0x00000001


	//----- nvinfo : EIATTR_CRS_STACK_SIZE
	.align		4
.L_1343:
        /*0800*/ 	.byte	0x04, 0x1e
        /*0802*/ 	.short	(.L_1345 - .L_1344)
.L_1344:
        /*0804*/ 	.word	0x00000000


	//----- nvinfo : EIATTR_CBANK_PARAM_SIZE
	.align		4
.L_1345:
        /*0808*/ 	.byte	0x03, 0x19
        /*080a*/ 	.short	0x0048


	//----- nvinfo : EIATTR_PARAM_CBANK
	.align		4
        /*080c*/ 	.byte	0x04, 0x0a
        /*080e*/ 	.short	(.L_1347 - .L_1346)
	.align		4
.L_1346:
        /*0810*/ 	.word	index@(.nv.constant0._ZN13group_norm_v214gn_cuda_kernelI13__nv_bfloat16Li320ELi3ELi32ELi20ELi1024ELb0ELi64ELi320ELi320ELi4ELb1ELi21ELb0ELb0ENS_16CompileConditionILi900EEEEEvPT_PKS4_S7_S7_flPfS8_Pj)
        /*0814*/ 	.short	0x0210
        /*0816*/ 	.short	0x0048


	//----- nvinfo : EIATTR_SW_WAR
	.align		4
.L_1347:
        /*0818*/ 	.byte	0x04, 0x36
        /*081a*/ 	.short	(.L_1349 - .L_1348)
.L_1348:
        /*081c*/ 	.word	0x00000008
.L_1349:


//--------------------- .nv.info._ZN13group_norm_v214gn_cuda_kernelI13__nv_bfloat16Li320ELi2ELi32ELi20ELi1024ELb0ELi64ELi320ELi320ELi4ELb1ELi18ELb0ELb0ENS_16CompileConditionILi900EEEEEvPT_PKS4_S7_S7_flPfS8_Pj --------------------------
	.section	.nv.info._ZN13group_norm_v214gn_cuda_kernelI13__nv_bfloat16Li320ELi2ELi32ELi20ELi1024ELb0ELi64ELi320ELi320ELi4ELb1ELi18ELb0ELb0ENS_16CompileConditionILi900EEEEEvPT_PKS4_S7_S7_flPfS8_Pj,"",@"SHT_CUDA_INFO"
	.sectionflags	@""
	.align	4


	//----- nvinfo : EIATTR_CUDA_API_VERSION
	.align		4
        /*0000*/ 	.byte	0x04, 0x37
        /*0002*/ 	.short	(.L_1351 - .L_1350)
.L_1350:
        /*0004*/ 	.word	0x00000082


	//----- nvinfo : EIATTR_KPARAM_INFO
	.align		4
.L_1351:
        /*0008*/ 	.byte	0x04, 0x17
        /*000a*/ 	.short	(.L_1353 - .L_1352)
.L_1352:
        /*000c*/ 	.word	0x00000000
        /*0010*/ 	.short	0x0008
        /*0012*/ 	.short	0x0040
        /*0014*/ 	.byte	0x00, 0xf0, 0x21, 0x00


	//----- nvinfo : EIATTR_KPARAM_INFO
	.align		4
.L_1353:
        /*0018*/ 	.byte	0x04, 0x17
        /*001a*/ 	.short	(.L_1355 - .L_1354)
.L_1354:
        /*001c*/ 	.word	0x00000000
        /*0020*/ 	.short	0x0007
        /*0022*/ 	.short	0x0038
        /*0024*/ 	.byte	0x00, 0xf0, 0x21, 0x00


	//----- nvinfo : EIATTR_KPARAM_INFO
	.align		4
.L_1355:
        /*0028*/ 	.byte	0x04, 0x17
        /*002a*/ 	.short	(.L_1357 - .L_1356)
.L_1356:
        /*002c*/ 	.word	0x00000000
        /*0030*/ 	.short	0x0006
        /*0032*/ 	.short	0x0030
        /*0034*/ 	.byte	0x00, 0xf0, 0x21, 0x00


	//----- nvinfo : EIATTR_KPARAM_INFO
	.align		4
.L_1357:
        /*0038*/ 	.byte	0x04, 0x17
        /*003a*/ 	.short	(.L_1359 - .L_1358)
.L_1358:
        /*003c*/ 	.word	0x00000000
        /*0040*/ 	.short	0x0005
        /*0042*/ 	.short	0x0028
        /*0044*/ 	.byte	0x00, 0xf0, 0x21, 0x00


	//----- nvinfo : EIATTR_KPARAM_INFO
	.align		4
.L_1359:
        /*0048*/ 	.byte	0x04, 0x17
        /*004a*/ 	.short	(.L_1361 - .L_1360)
.L_1360:
        /*004c*/ 	.word	0x00000000
        /*0050*/ 	.short	0x0004
        /*0052*/ 	.short	0x0020
        /*0054*/ 	.byte	0x00, 0xf0, 0x11, 0x00


	//----- nvinfo : EIATTR_KPARAM_INFO
	.align		4
.L_1361:
        /*0058*/ 	.byte	0x04, 0x17
        /*005a*/ 	.short	(.L_1363 - .L_1362)
.L_1362:
        /*005c*/ 	.word	0x00000000
        /*0060*/ 	.short	0x0003
        /*0062*/ 	.short	0x0018
        /*0064*/ 	.byte	0x00, 0xf0, 0x21, 0x00


	//----- nvinfo : EIATTR_KPARAM_INFO
	.align		4
.L_1363:
        /*0068*/ 	.byte	0x04, 0x17
        /*006a*/ 	.short	(.L_1365 - .L_1364)
.L_1364:
        /*006c*/ 	.word	0x00000000
        /*0070*/ 	.short	0x0002
        /*0072*/ 	.short	0x0010
        /*0074*/ 	.byte	0x00, 0xf0, 0x21, 0x00


	//----- nvinfo : EIATTR_KPARAM_INFO
	.align		4
.L_1365:
        /*0078*/ 	.byte	0x04, 0x17
        /*007a*/ 	.short	(.L_1367 - .L_1366)
.L_1366:
        /*007c*/ 	.word	0x00000000
        /*0080*/ 	.short	0x0001
        /*0082*/ 	.short	0x0008
        /*0084*/ 	.byte	0x00, 0xf0, 0x21, 0x00


	//----- nvinfo : EIATTR_KPARAM_INFO
	.align		4
.L_1367:
        /*0088*/ 	.byte	0x04, 0x17
        /*008a*/ 	.short	(.L_1369 - .L_1368)
.L_1368:
        /*008c*/ 	.word	0x00000000
        /*0090*/ 	.short	0x0000
        /*0092*/ 	.short	0x0000
        /*0094*/ 	.byte	0x00, 0xf0, 0x21, 0x00


	//----- nvinfo : EIATTR_SPARSE_MMA_MASK
	.align		4
.L_1369:
        /*0098*/ 	.byte	0x03, 0x50
        /*009a*/ 	.short	0x0000


	//----- nvinfo : EIATTR_MAXREG_COUNT
	.align		4
        /*009c*/ 	.byte	0x03, 0x1b
        /*009e*/ 	.short	0x0060


	//----- nvinfo : EIATTR_NUM_BARRIERS
	.align		4
        /*00a0*/ 	.byte	0x02, 0x4c
        /*00a2*/ 	.byte	0x01
	.zero		1


	//----- nvinfo : EIATTR_ANNOTATIONS
	.align		4
        /*00a4*/ 	.byte	0x04, 0x55
        /*00a6*/ 	.short	(.L_1371 - .L_1370)


	//   ....[0]....
.L_1370:
        /* <DEDUP_REMOVED lines=45> */


	//----- nvinfo : EIATTR_MERCURY_ISA_VERSION
	.align		4
.L_1371:
        /*0368*/ 	.byte	0x03, 0x5f
        /*036a*/ 	.short	0x0101


	//----- nvinfo : EIATTR_COOP_GROUP_MASK_REGIDS
	.align		4
        /*036c*/ 	.byte	0x04, 0x29
        /*036e*/ 	.short	(.L_1373 - .L_1372)


	//   ....[0]....
.L_1372:
        /*0370*/ 	.word	0xffffffff


	//   ....[1]....
        /*0374*/ 	.word	0xffffffff


	//   ....[2]....
        /*0378*/ 	.word	0xffffffff


	//   ....[3]....
        /*037c*/ 	.word	0xffffffff


	//   ....[4]....
        /*0380*/ 	.word	0xffffffff


	//   ....[5]....
        /*0384*/ 	.word	0xffffffff


	//   ....[6]....
        /*0388*/ 	.word	0xffffffff


	//   ....[7]....
        /*038c*/ 	.word	0xffffffff


	//   ....[8]....
        /*0390*/ 	.word	0xffffffff


	//   ....[9]....
        /*0394*/ 	.word	0xffffffff


	//   ....[10]....
        /*0398*/ 	.word	0xffffffff


	//   ....[11]....
        /*039c*/ 	.word	0xffffffff


	//----- nvinfo : EIATTR_COOP_GROUP_INSTR_OFFSETS
	.align		4
.L_1373:
        /*03a0*/ 	.byte	0x04, 0x28
        /*03a2*/ 	.short	(.L_1375 - .L_1374)


	//   ....[0]....
.L_1374:
        /*03a4*/ 	.word	0x00001cb0


	//   ....[1]....
        /*03a8*/ 	.word	0x00001cc0


	//   ....[2]....
        /*03ac*/ 	.word	0x00001d00


	//   ....[3]....
        /*03b0*/ 	.word	0x00001d10


	//   ....[4]....
        /*03b4*/ 	.word	0x00002370


	//   ....[5]....
        /*03b8*/ 	.word	0x00002390


	//   ....[6]....
        /*03bc*/ 	.word	0x000023b0


	//   ....[7]....
        /*03c0*/ 	.word	0x000023d0


	//   ....[8]....
        /*03c4*/ 	.word	0x000023f0


	//   ....[9]....
        /*03c8*/ 	.word	0x00002410


	//   ....[10]....
        /*03cc*/ 	.word	0x00002430


	//   ....[11]....
        /*03d0*/ 	.word	0x00002450


	//----- nvinfo : EIATTR_EXIT_INSTR_OFFSETS
	.align		4
.L_1375:
        /*03d4*/ 	.byte	0x04, 0x1c
        /*03d6*/ 	.short	(.L_1377 - .L_1376)


	//   ....[0]....
.L_1376:
        /*03d8*/ 	.word	0x00000070


	//   ....[1]....
        /*03dc*/ 	.word	0x000042e0


	//----- nvinfo : EIATTR_MAX_THREADS
	.align		4
.L_1377:
        /*03e0*/ 	.byte	0x04, 0x05
        /*03e2*/ 	.short	(.L_1379 - .L_1378)
.L_1378:
        /*03e4*/ 	.word	0x00000140
        /*03e8*/ 	.word	0x00000001
        /*03ec*/ 	.word	0x00000001


	//----- nvinfo : EIATTR_CRS_STACK_SIZE
	.align		4
.L_1379:
        /*03f0*/ 	.byte	0x04, 0x1e
        /*03f2*/ 	.short	(.L_1381 - .L_1380)
.L_1380:
        /*03f4*/ 	.word	0x00000000


	//----- nvinfo : EIATTR_CBANK_PARAM_SIZE
	.align		4
.L_1381:
        /*03f8*/ 	.byte	0x03, 0x19
        /*03fa*/ 	.short	0x0048


	//----- nvinfo : EIATTR_PARAM_CBANK
	.align		4
        /*03fc*/ 	.byte	0x04, 0x0a
        /*03fe*/ 	.short	(.L_1383 - .L_1382)
	.align		4
.L_1382:
        /*0400*/ 	.word	index@(.nv.constant0._ZN13group_norm_v214gn_cuda_kernelI13__nv_bfloat16Li320ELi2ELi32ELi20ELi1024ELb0ELi64ELi320ELi320ELi4ELb1ELi18ELb0ELb0ENS_16CompileConditionILi900EEEEEvPT_PKS4_S7_S7_flPfS8_Pj)
        /*0404*/ 	.short	0x0210
        /*0406*/ 	.short	0x0048


	//----- nvinfo : EIATTR_SW_WAR
	.align		4
.L_1383:
        /*0408*/ 	.byte	0x04, 0x36
        /*040a*/ 	.short	(.L_1385 - .L_1384)
.L_1384:
        /*040c*/ 	.word	0x00000008
.L_1385:


//--------------------- .nv.info._ZN13group_norm_v214gn_cuda_kernelI13__nv_bfloat16Li320ELi3ELi16ELi40ELi1024ELb1ELi8ELi320ELi320ELi4ELb1ELi2ELb0ELb0ENS_16CompileConditionILi900EEEEEvPT_PKS4_S7_S7_flPfS8_Pj --------------------------
	.section	.nv.info._ZN13group_norm_v214gn_cuda_kernelI13__nv_bfloat16Li320ELi3ELi16ELi40ELi1024ELb1ELi8ELi320ELi320ELi4ELb1ELi2ELb0ELb0ENS_16CompileConditionILi900EEEEEvPT_PKS4_S7_S7_flPfS8_Pj,"",@"SHT_CUDA_INFO"
	.sectionflags	@""
	.align	4


	//----- nvinfo : EIATTR_CUDA_API_VERSION
	.align		4
        /*0000*/ 	.byte	0x04, 0x37
        /*0002*/ 	.short	(.L_1387 - .L_1386)
.L_1386:
        /*0004*/ 	.word	0x00000082


	//----- nvinfo : EIATTR_KPARAM_INFO
	.align		4
.L_1387:
        /*0008*/ 	.byte	0x04, 0x17
        /*000a*/ 	.short	(.L_1389 - .L_1388)
.L_1388:
        /*000c*/ 	.word	0x00000000
        /*0010*/ 	.short	0x0008
        /*0012*/ 	.short	0x0040
        /*0014*/ 	.byte	0x00, 0xf0, 0x21, 0x00


	//----- nvinfo : EIATTR_KPARAM_INFO
	.align		4
.L_1389:
        /*0018*/ 	.byte	0x04, 0x17
        /*001a*/ 	.short	(.L_1391 - .L_1390)
.L_1390:
        /*001c*/ 	.word	0x00000000
        /*0020*/ 	.short	0x0007
        /*0022*/ 	.short	0x0038
        /*0024*/ 	.byte	0x00, 0xf0, 0x21, 0x00


	//----- nvinfo : EIATTR_KPARAM_INFO
	.align		4
.L_1391:
        /*0028*/ 	.byte	0x04, 0x17
        /*002a*/ 	.short	(.L_1393 - .L_1392)
.L_1392:
        /*002c*/ 	.word	0x00000000
        /*0030*/ 	.short	0x0006
        /*0032*/ 	.short	0x0030
        /*0034*/ 	.byte	0x00, 0xf0, 0x21, 0x00


	//----- nvinfo : EIATTR_KPARAM_INFO
	.align		4
.L_1393:
        /*0038*/ 	.byte	0x04, 0x17
        /*003a*/ 	.short	(.L_1395 - .L_1394)
.L_1394:
        /*003c*/ 	.word	0x00000000
        /*0040*/ 	.short	0x0005
        /*0042*/ 	.short	0x0028
        /*0044*/ 	.byte	0x00, 0xf0, 0x21, 0x00


	//----- nvinfo : EIATTR_KPARAM_INFO
	.align		4
.L_1395:
        /*0048*/ 	.byte	0x04, 0x17
        /*004a*/ 	.short	(.L_1397 - .L_1396)
.L_1396:
        /*004c*/ 	.word	0x00000000
        /*0050*/ 	.short	0x0004
        /*0052*/ 	.short	0x0020
        /*0054*/ 	.byte	0x00, 0xf0, 0x11, 0x00


	//----- nvinfo : EIATTR_KPARAM_INFO
	.align		4
.L_1397:
        /*0058*/ 	.byte	0x04, 0x17
        /*005a*/ 	.short	(.L_1399 - .L_1398)
.L_1398:
        /*005c*/ 	.word	0x00000000
        /*0060*/ 	.short	0x0003
        /*0062*/ 	.short	0x0018
        /*0064*/ 	.byte	0x00, 0xf0, 0x21, 0x00


	//----- nvinfo : EIATTR_KPARAM_INFO
	.align		4
.L_1399:
        /*0068*/ 	.byte	0x04, 0x17
        /*006a*/ 	.short	(.L_1401 - .L_1400)
.L_1400:
        /*006c*/ 	.word	0x00000000
        /*0070*/ 	.short	0x0002
        /*0072*/ 	.short	0x0010
        /*0074*/ 	.byte	0x00, 0xf0, 0x21, 0x00


	//----- nvinfo : EIATTR_KPARAM_INFO
	.align		4
.L_1401:
        /*0078*/ 	.byte	0x04, 0x17
        /*007a*/ 	.short	(.L_1403 - .L_1402)
.L_1402:
        /*007c*/ 	.word	0x00000000
        /*0080*/ 	.short	0x0001
        /*0082*/ 	.short	0x0008
        /*0084*/ 	.byte	0x00, 0xf0, 0x21, 0x00


	//----- nvinfo : EIATTR_KPARAM_INFO
	.align		4
.L_1403:
        /*0088*/ 	.byte	0x04, 0x17
        /*008a*/ 	.short	(.L_1405 - .L_1404)
.L_1404:
        /*008c*/ 	.word	0x00000000
        /*0090*/ 	.short	0x0000
        /*0092*/ 	.short	0x0000
        /*0094*/ 	.byte	0x00, 0xf0, 0x21, 0x00


	//----- nvinfo : EIATTR_SPARSE_MMA_MASK
	.align		4
.L_1405:
        /*0098*/ 	.byte	0x03, 0x50
        /*009a*/ 	.short	0x0000


	//----- nvinfo : EIATTR_MAXREG_COUNT
	.align		4
        /*009c*/ 	.byte	0x03, 0x1b
        /*009e*/ 	.short	0x0040


	//----- nvinfo : EIATTR_NUM_BARRIERS
	.align		4
        /*00a0*/ 	.byte	0x02, 0x4c
        /*00a2*/ 	.byte	0x01
	.zero		1


	//----- nvinfo : EIATTR_MERCURY_ISA_VERSION
	.align		4
        /*00a4*/ 	.byte	0x03, 0x5f
        /*00a6*/ 	.short	0x0101


	//----- nvinfo : EIATTR_COOP_GROUP_MASK_REGIDS
	.align		4
        /*00a8*/ 	.byte	0x04, 0x29
        /*00aa*/ 	.short	(.L_1407 - .L_1406)


	//   ....[0]....
.L_1406:
        /*00ac*/ 	.word	0xffffffff


	//   ....[1]....
        /*00b0*/ 	.word	0xffffffff


	//   ....[2]....
        /*00b4*/ 	.word	0xffffffff


	//   ....[3]....
        /*00b8*/ 	.word	0xffffffff


	//   ....[4]....
        /*00bc*/ 	.word	0xffffffff


	//   ....[5]....
        /*00c0*/ 	.word	0xffffffff


	//   ....[6]....
        /*00c4*/ 	.word	0xffffffff


	//   ....[7]....
        /*00c8*/ 	.word	0xffffffff


	//   ....[8]....
        /*00cc*/ 	.word	0xffffffff


	//   ....[9]....
        /*00d0*/ 	.word	0xffffffff


	//   ....[10]....
        /*00d4*/ 	.word	0xffffffff


	//   ....[11]....
        /*00d8*/ 	.word	0xffffffff


	//   ....[12]....
        /*00dc*/ 	.word	0xffffffff


	//   ....[13]....
        /*00e0*/ 	.word	0xffffffff


	//----- nvinfo : EIATTR_COOP_GROUP_INSTR_OFFSETS
	.align		4
.L_1407:
        /*00e4*/ 	.byte	0x04, 0x28
        /*00e6*/ 	.short	(.L_1409 - .L_1408)


	//   ....[0]....
.L_1408:
        /*00e8*/ 	.word	0x00000b30


	//   ....[1]....
        /*00ec*/ 	.word	0x00000b60


	//   ....[2]....
        /*00f0*/ 	.word	0x00000bc0


	//   ....[3]....
        /*00f4*/ 	.word	0x00000c00


	//   ....[4]....
        /*00f8*/ 	.word	0x00000f90


	//   ....[5]....
        /*00fc*/ 	.word	0x00000fd0


	//   ....[6]....
        /*0100*/ 	.word	0x00001010


	//   ....[7]....
        /*0104*/ 	.word	0x00001030


	//   ....[8]....
        /*0108*/ 	.word	0x00001060


	//   ....[9]....
        /*010c*/ 	.word	0x00001070


	//   ....[10]....
        /*0110*/ 	.word	0x000010b0


	//   ....[11]....
        /*0114*/ 	.word	0x000010c0


	//   ....[12]....
        /*0118*/ 	.word	0x00001100


	//   ....[13]....
        /*011c*/ 	.word	0x00001120


	//----- nvinfo : EIATTR_EXIT_INSTR_OFFSETS
	.align		4
.L_1409:
        /*0120*/ 	.byte	0x04, 0x1c
        /*0122*/ 	.short	(.L_1411 - .L_1410)


	//   ....[0]....
.L_1410:
        /*0124*/ 	.word	0x00000060


	//   ....[1]....
        /*0128*/ 	.word	0x000019a0


	//----- nvinfo : EIATTR_MAX_THREADS
	.align		4
.L_1411:
        /*012c*/ 	.byte	0x04, 0x05
        /*012e*/ 	.short	(.L_1413 - .L_1412)
.L_1412:
        /*0130*/ 	.word	0x00000140
        /*0134*/ 	.word	0x00000001
        /*0138*/ 	.word	0x00000001


	//----- nvinfo : EIATTR_CRS_STACK_SIZE
	.align		4
.L_1413:
        /*013c*/ 	.byte	0x04, 0x1e
        /*013e*/ 	.short	(.L_1415 - .L_1414)
.L_1414:
        /*0140*/ 	.word	0x00000000


	//----- nvinfo : EIATTR_CBANK_PARAM_SIZE
	.align		4
.L_1415:
        /*0144*/ 	.byte	0x03, 0x19
        /*0146*/ 	.short	0x0048


	//----- nvinfo : EIATTR_PARAM_CBANK
	.align		4
        /*0148*/ 	.byte	0x04, 0x0a
        /*014a*/ 	.short	(.L_1417 - .L_1416)
	.align		4
.L_1416:
        /*014c*/ 	.word	index@(.nv.constant0._ZN13group_norm_v214gn_cuda_kernelI13__nv_bfloat16Li320ELi3ELi16ELi40ELi1024ELb1ELi8ELi320ELi320ELi4ELb1ELi2ELb0ELb0ENS_16CompileConditionILi900EEEEEvPT_PKS4_S7_S7_flPfS8_Pj)
        /*0150*/ 	.short	0x0210
        /*0152*/ 	.short	0x0048


	//----- nvinfo : EIATTR_SW_WAR
	.align		4
.L_1417:
        /*0154*/ 	.byte	0x04, 0x36
        /*0156*/ 	.short	(.L_1419 - .L_1418)
.L_1418:
        /*0158*/ 	.word	0x00000008
.L_1419:


//--------------------- .nv.info._ZN13group_norm_v214gn_cuda_kernelI13__nv_bfloat16Li320ELi1ELi16ELi40ELi1024ELb1ELi16ELi320ELi320ELi4ELb1ELi2ELb0ELb0ENS_16CompileConditionILi900EEEEEvPT_PKS4_S7_S7_flPfS8_Pj --------------------------
	.section	.nv.info._ZN13group_norm_v214gn_cuda_kernelI13__nv_bfloat16Li320ELi1ELi16ELi40ELi1024ELb1ELi16ELi320ELi320ELi4ELb1ELi2ELb0ELb0ENS_16CompileConditionILi900EEEEEvPT_PKS4_S7_S7_flPfS8_Pj,"",@"SHT_CUDA_INFO"
	.sectionflags	@""
	.align	4


	//----- nvinfo : EIATTR_CUDA_API_VERSION
	.align		4
        /*0000*/ 	.byte	0x04, 0x37
        /*0002*/ 	.short	(.L_1421 - .L_1420)
.L_1420:
        /*0004*/ 	.word	0x00000082


	//----- nvinfo : EIATTR_KPARAM_INFO
	.align		4
.L_1421:
        /*0008*/ 	.byte	0x04, 0x17
        /*000a*/ 	.short	(.L_1423 - .L_1422)
.L_1422:
        /*000c*/ 	.word	0x00000000
        /*0010*/ 	.short	0x0008
        /*0012*/ 	.short	0x0040
        /*0014*/ 	.byte	0x00, 0xf0, 0x21, 0x00


	//----- nvinfo : EIATTR_KPARAM_INFO
	.align		4
.L_1423:
        /*0018*/ 	.byte	0x04, 0x17
        /*001a*/ 	.short	(.L_1425 - .L_1424)
.L_1424:
        /*001c*/ 	.word	0x00000000
        /*0020*/ 	.short	0x0007
        /*0022*/ 	.short	0x0038
        /*0024*/ 	.byte	0x00, 0xf0, 0x21, 0x00


	//----- nvinfo : EIATTR_KPARAM_INFO
	.align		4
.L_1425:
        /*0028*/ 	.byte	0x04, 0x17
        /*002a*/ 	.short	(.L_1427 - .L_1426)
.L_1426:
        /*002c*/ 	.word	0x00000000
        /*0030*/ 	.short	0x0006
        /*0032*/ 	.short	0x0030
        /*0034*/ 	.byte	0x00, 0xf0, 0x21, 0x00


	//----- nvinfo : EIATTR_KPARAM_INFO
	.align		4
.L_1427:
        /*0038*/ 	.byte	0x04, 0x17
        /*003a*/ 	.short	(.L_1429 - .L_1428)
.L_1428:
        /*003c*/ 	.word	0x00000000
        /*0040*/ 	.short	0x0005
        /*0042*/ 	.short	0x0028
        /*0044*/ 	.byte	0x00, 0xf0, 0x21, 0x00


	//----- nvinfo : EIATTR_KPARAM_INFO
	.align		4
.L_1429:
        /*0048*/ 	.byte	0x04, 0x17
        /*004a*/ 	.short	(.L_1431 - .L_1430)
.L_1430:
        /*004c*/ 	.word	0x00000000
        /*0050*/ 	.short	0x0004
        /*0052*/ 	.short	0x0020
        /*0054*/ 	.byte	0x00, 0xf0, 0x11, 0x00


	//----- nvinfo : EIATTR_KPARAM_INFO
	.align		4
.L_1431:
        /*0058*/ 	.byte	0x04, 0x17
        /*005a*/ 	.short	(.L_1433 - .L_1432)
.L_1432:
        /*005c*/ 	.word	0x00000000
        /*0060*/ 	.short	0x0003
        /*0062*/ 	.short	0x0018
        /*0064*/ 	.byte	0x00, 0xf0, 0x21, 0x00


	//----- nvinfo : EIATTR_KPARAM_INFO
	.align		4
.L_1433:
        /*0068*/ 	.byte	0x04, 0x17
        /*006a*/ 	.short	(.L_1435 - .L_1434)
.L_1434:
        /*006c*/ 	.word	0x00000000
        /*0070*/ 	.short	0x0002
        /*0072*/ 	.short	0x0010
        /*0074*/ 	.byte	0x00, 0xf0, 0x21, 0x00


	//----- nvinfo : EIATTR_KPARAM_INFO
	.align		4
.L_1435:
        /*0078*/ 	.byte	0x04, 0x17
        /*007a*/ 	.short	(.L_1437 - .L_1436)
.L_1436:
        /*007c*/ 	.word	0x00000000
        /*0080*/ 	.short	0x0001
        /*0082*/ 	.short	0x0008
        /*0084*/ 	.byte	0x00, 0xf0, 0x21, 0x00


	//----- nvinfo : EIATTR_KPARAM_INFO
	.align		4
.L_1437:
        /*0088*/ 	.byte	0x04, 0x17
        /*008a*/ 	.short	(.L_1439 - .L_1438)
.L_1438:
        /*008c*/ 	.word	0x00000000
        /*0090*/ 	.short	0x0000
        /*0092*/ 	.short	0x0000
        /*0094*/ 	.byte	0x00, 0xf0, 0x21, 0x00


	//----- nvinfo : EIATTR_SPARSE_MMA_MASK
	.align		4
.L_1439:
        /*0098*/ 	.byte	0x03, 0x50
        /*009a*/ 	.short	0x0000


	//----- nvinfo : EIATTR_MAXREG_COUNT
	.align		4
        /*009c*/ 	.byte	0x03, 0x1b
        /*009e*/ 	.short	0x00a8


	//----- nvinfo : EIATTR_NUM_BARRIERS
	.align		4
        /*00a0*/ 	.byte	0x02, 0x4c
        /*00a2*/ 	.byte	0x01
	.zero		1


	//----- nvinfo : EIATTR_MERCURY_ISA_VERSION
	.align		4
        /*00a4*/ 	.byte	0x03, 0x5f
        /*00a6*/ 	.short	0x0101


	//----- nvinfo : EIATTR_COOP_GROUP_MASK_REGIDS
	.align		4
        /*00a8*/ 	.byte	0x04, 0x29
        /*00aa*/ 	.short	(.L_1441 - .L_1440)


	//   ....[0]....
.L_1440:
        /*00ac*/ 	.word	0xffffffff


	//   ....[1]....
        /*00b0*/ 	.word	0xffffffff


	//   ....[2]....
        /*00b4*/ 	.word	0xffffffff


	//   ....[3]....
        /*00b8*/ 	.word	0xffffffff


	//   ....[4]....
        /*00bc*/ 	.word	0xffffffff


	//   ....[5]....
        /*00c0*/ 	.word	0xffffffff


	//   ....[6]....
        /*00c4*/ 	.word	0xffffffff


	//   ....[7]....
        /*00c8*/ 	.word	0xffffffff


	//   ....[8]....
        /*00cc*/ 	.word	0xffffffff


	//   ....[9]....
        /*00d0*/ 	.word	0xffffffff


	//   ....[10]....
        /*00d4*/ 	.word	0xffffffff


	//   ....[11]....
        /*00d8*/ 	.word	0xffffffff


	//   ....[12]....
        /*00dc*/ 	.word	0xffffffff


	//   ....[13]....
        /*00e0*/ 	.word	0xffffffff


	//----- nvinfo : EIATTR_COOP_GROUP_INSTR_OFFSETS
	.align		4
.L_1441:
        /*00e4*/ 	.byte	0x04, 0x28
        /*00e6*/ 	.short	(.L_1443 - .L_1442)


	//   ....[0]....
.L_1442:
        /*00e8*/ 	.word	0x00000eb0


	//   ....[1]....
        /*00ec*/ 	.word	0x00000ef0


	//   ....[2]....
        /*00f0*/ 	.word	0x00000f30


	//   ....[3]....
        /*00f4*/ 	.word	0x00000f40


	//   ....[4]....
        /*00f8*/ 	.word	0x00001230


	//   ....[5]....
        /*00fc*/ 	.word	0x00001270


	//   ....[6]....
        /*0100*/ 	.word	0x00001300


	//   ....[7]....
        /*0104*/ 	.word	0x00001310


	//   ....[8]....
        /*0108*/ 	.word	0x00001340


	//   ....[9]....
        /*010c*/ 	.word	0x00001350


	//   ....[10]....
        /*0110*/ 	.word	0x00001390


	//   ....[11]....
        /*0114*/ 	.word	0x000013a0


	//   ....[12]....
        /*0118*/ 	.word	0x000013d0


	//   ....[13]....
        /*011c*/ 	.word	0x000013e0


	//----- nvinfo : EIATTR_EXIT_INSTR_OFFSETS
	.align		4
.L_1443:
        /*0120*/ 	.byte	0x04, 0x1c
        /*0122*/ 	.short	(.L_1445 - .L_1444)


	//   ....[0]....
.L_1444:
        /*0124*/ 	.word	0x00000060


	//   ....[1]....
        /*0128*/ 	.word	0x000021d0


	//----- nvinfo : EIATTR_MAX_THREADS
	.align		4
.L_1445:
        /*012c*/ 	.byte	0x04, 0x05
        /*012e*/ 	.short	(.L_1447 - .L_1446)
.L_1446:
        /*0130*/ 	.word	0x00000140
        /*0134*/ 	.word	0x00000001
        /*0138*/ 	.word	0x00000001


	//----- nvinfo : EIATTR_CRS_STACK_SIZE
	.align		4
.L_1447:
        /*013c*/ 	.byte	0x04, 0x1e
        /*013e*/ 	.short	(.L_1449 - .L_1448)
.L_1448:
        /*0140*/ 	.word	0x00000000


	//----- nvinfo : EIATTR_CBANK_PARAM_SIZE
	.align		4
.L_1449:
        /*0144*/ 	.byte	0x03, 0x19
        /*0146*/ 	.short	0x0048


	//----- nvinfo : EIATTR_PARAM_CBANK
	.align		4
        /*0148*/ 	.byte	0x04, 0x0a
        /*014a*/ 	.short	(.L_1451 - .L_1450)
	.align		4
.L_1450:
        /*014c*/ 	.word	index@(.nv.constant0._ZN13group_norm_v214gn_cuda_kernelI13__nv_bfloat16Li320ELi1ELi16ELi40ELi1024ELb1ELi16ELi320ELi320ELi4ELb1ELi2ELb0ELb0ENS_16CompileConditionILi900EEEEEvPT_PKS4_S7_S7_flPfS8_Pj)
        /*0150*/ 	.short	0x0210
        /*0152*/ 	.short	0x0048


	//----- nvinfo : EIATTR_SW_WAR
	.align		4
.L_1451:
        /*0154*/ 	.byte	0x04, 0x36
        /*0156*/ 	.short	(.L_1453 - .L_1452)
.L_1452:
        /*0158*/ 	.word	0x00000008
.L_1453:


//--------------------- .nv.info._ZN13group_norm_v214gn_cuda_kernelI13__nv_bfloat16Li320ELi3ELi16ELi40ELi1024ELb1ELi16ELi320ELi320ELi4ELb1ELi5ELb0ELb0ENS_16CompileConditionILi900EEEEEvPT_PKS4_S7_S7_flPfS8_Pj --------------------------
	.section	.nv.info._ZN13group_norm_v214gn_cuda_kernelI13__nv_bfloat16Li320ELi3ELi16ELi40ELi1024ELb1ELi16ELi320ELi320ELi4ELb1ELi5ELb0ELb0ENS_16CompileConditionILi900EEEEEvPT_PKS4_S7_S7_flPfS8_Pj,"",@"SHT_CUDA_INFO"
	.sectionflags	@""
	.align	4


	//----- nvinfo : EIATTR_CUDA_API_VERSION
	.align		4
        /*0000*/ 	.byte	0x04, 0x37
        /*0002*/ 	.short	(.L_1455 - .L_1454)
.L_1454:
        /*0004*/ 	.word	0x00000082


	//----- nvinfo : EIATTR_KPARAM_INFO
	.align		4
.L_1455:
        /*0008*/ 	.byte	0x04, 0x17
        /*000a*/ 	.short	(.L_1457 - .L_1456)
.L_1456:
        /*000c*/ 	.word	0x00000000
        /*0010*/ 	.short	0x0008
        /*0012*/ 	.short	0x0040
        /*0014*/ 	.byte	0x00, 0xf0, 0x21, 0x00


	//----- nvinfo : EIATTR_KPARAM_INFO
	.align		4
.L_1457:
        /*0018*/ 	.byte	0x04, 0x17
        /*001a*/ 	.short	(.L_1459 - .L_1458)
.L_1458:
        /*001c*/ 	.word	0x00000000
        /*0020*/ 	.short	0x0007
        /*0022*/ 	.short	0x0038
        /*0024*/ 	.byte	0x00, 0xf0, 0x21, 0x00


	//----- nvinfo : EIATTR_KPARAM_INFO
	.align		4
.L_1459:
        /*0028*/ 	.byte	0x04, 0x17
        /*002a*/ 	.short	(.L_1461 - .L_1460)
.L_1460:
        /*002c*/ 	.word	0x00000000
        /*0030*/ 	.short	0x0006
        /*0032*/ 	.short	0x0030
        /*0034*/ 	.byte	0x00, 0xf0, 0x21, 0x00


	//----- nvinfo : EIATTR_KPARAM_INFO
	.align		4
.L_1461:
        /*0038*/ 	.byte	0x04, 0x17
        /*003a*/ 	.short	(.L_1463 - .L_1462)
.L_1462:
        /*003c*/ 	.word	0x00000000
        /*0040*/ 	.short	0x0005
        /*0042*/ 	.short	0x0028
        /*0044*/ 	.byte	0x00, 0xf0, 0x21, 0x00


	//----- nvinfo : EIATTR_KPARAM_INFO
	.align		4
.L_1463:
        /*0048*/ 	.byte	0x04, 0x17
        /*004a*/ 	.short	(.L_1465 - .L_1464)
.L_1464:
        /*004c*/ 	.word	0x00000000
        /*0050*/ 	.short	0x0004
        /*0052*/ 	.short	0x0020
        /*0054*/ 	.byte	0x00, 0xf0, 0x11, 0x00


	//----- nvinfo : EIATTR_KPARAM_INFO
	.align		4
.L_1465:
        /*0058*/ 	.byte	0x04, 0x17
        /*005a*/ 	.short	(.L_1467 - .L_1466)
.L_1466:
        /*005c*/ 	.word	0x00000000
        /*0060*/ 	.short	0x0003
        /*0062*/ 	.short	0x0018
        /*0064*/ 	.byte	0x00, 0xf0, 0x21, 0x00


	//----- nvinfo : EIATTR_KPARAM_INFO
	.align		4
.L_1467:
        /*0068*/ 	.byte	0x04, 0x17
        /*006a*/ 	.short	(.L_1469 - .L_1468)
.L_1468:
        /*006c*/ 	.word	0x00000000
        /*0070*/ 	.short	0x0002
        /*0072*/ 	.short	0x0010
        /*0074*/ 	.byte	0x00, 0xf0, 0x21, 0x00


	//----- nvinfo : EIATTR_KPARAM_INFO
	.align		4
.L_1469:
        /*0078*/ 	.byte	0x04, 0x17
        /*007a*/ 	.short	(.L_1471 - .L_1470)
.L_1470:
        /*007c*/ 	.word	0x00000000
        /*0080*/ 	.short	0x0001
        /*0082*/ 	.short	0x0008
        /*0084*/ 	.byte	0x00, 0xf0, 0x21, 0x00


	//----- nvinfo : EIATTR_KPARAM_INFO
	.align		4
.L_1471:
        /*0088*/ 	.byte	0x04, 0x17
        /*008a*/ 	.short	(.L_1473 - .L_1472)
.L_1472:
        /*008c*/ 	.word	0x00000000
        /*0090*/ 	.short	0x0000
        /*0092*/ 	.short	0x0000
        /*0094*/ 	.byte	0x00, 0xf0, 0x21, 0x00


	//----- nvinfo : EIATTR_SPARSE_MMA_MASK
	.align		4
.L_1473:
        /*0098*/ 	.byte	0x03, 0x50
        /*009a*/ 	.short	0x0000


	//----- nvinfo : EIATTR_MAXREG_COUNT
	.align		4
        /*009c*/ 	.byte	0x03, 0x1b
        /*009e*/ 	.short	0x0040


	//----- nvinfo : EIATTR_NUM_BARRIERS
	.align		4
        /*00a0*/ 	.byte	0x02, 0x4c
        /*00a2*/ 	.byte	0x01
	.zero		1


	//----- nvinfo : EIATTR_MERCURY_ISA_VERSION
	.align		4
        /*00a4*/ 	.byte	0x03, 0x5f
        /*00a6*/ 	.short	0x0101


	//----- nvinfo : EIATTR_COOP_GROUP_MASK_REGIDS
	.align		4
        /*00a8*/ 	.byte	0x04, 0x29
        /*00aa*/ 	.short	(.L_1475 - .L_1474)


	//   ....[0]....
.L_1474:
        /*00ac*/ 	.word	0xffffffff


	//   ....[1]....
        /*00b0*/ 	.word	0xffffffff


	//   ....[2]....
        /*00b4*/ 	.word	0xffffffff


	//   ....[3]....
        /*00b8*/ 	.word	0xffffffff


	//   ....[4]....
        /*00bc*/ 	.word	0xffffffff


	//   ....[5]....
        /*00c0*/ 	.word	0xffffffff


	//   ....[6]....
        /*00c4*/ 	.word	0xffffffff


	//   ....[7]....
        /*00c8*/ 	.word	0xffffffff


	//   ....[8]....
        /*00cc*/ 	.word	0xffffffff


	//   ....[9]....
        /*00d0*/ 	.word	0xffffffff


	//   ....[10]....
        /*00d4*/ 	.word	0xffffffff


	//   ....[11]....
        /*00d8*/ 	.word	0xffffffff


	//   ....[12]....
        /*00dc*/ 	.word	0xffffffff


	//   ....[13]....
        /*00e0*/ 	.word	0xffffffff


	//----- nvinfo : EIATTR_COOP_GROUP_INSTR_OFFSETS
	.align		4
.L_1475:
        /*00e4*/ 	.byte	0x04, 0x28
        /*00e6*/ 	.short	(.L_1477 - .L_1476)


	//   ....[0]....
.L_1476:
        /*00e8*/ 	.word	0x00000e60


	//   ....[1]....
        /*00ec*/ 	.word	0x00000e90


	//   ....[2]....
        /*00f0*/ 	.word	0x00000ec0


	//   ....[3]....
        /*00f4*/ 	.word	0x00000ed0


	//   ....[4]....
        /*00f8*/ 	.word	0x00001350


	//   ....[5]....
        /*00fc*/ 	.word	0x00001360


	//   ....[6]....
        /*0100*/ 	.word	0x00001390


	//   ....[7]....
        /*0104*/ 	.word	0x000013a0


	//   ....[8]....
        /*0108*/ 	.word	0x000013d0


	//   ....[9]....
        /*010c*/ 	.word	0x000013f0


	//   ....[10]....
        /*0110*/ 	.word	0x00001420


	//   ....[11]....
        /*0114*/ 	.word	0x00001430


	//   ....[12]....
        /*0118*/ 	.word	0x00001480


	//   ....[13]....
        /*011c*/ 	.word	0x000014b0


	//----- nvinfo : EIATTR_EXIT_INSTR_OFFSETS
	.align		4
.L_1477:
        /*0120*/ 	.byte	0x04, 0x1c
        /*0122*/ 	.short	(.L_1479 - .L_1478)


	//   ....[0]....
.L_1478:
        /*0124*/ 	.word	0x00000080


	//   ....[1]....
        /*0128*/ 	.word	0x00002460


	//----- nvinfo : EIATTR_MAX_THREADS
	.align		4
.L_1479:
        /*012c*/ 	.byte	0x04, 0x05
        /*012e*/ 	.short	(.L_1481 - .L_1480)
.L_1480:
        /*0130*/ 	.word	0x00000140
        /*0134*/ 	.word	0x00000001
        /*0138*/ 	.word	0x00000001


	//----- nvinfo : EIATTR_CRS_STACK_SIZE
	.align		4
.L_1481:
        /*013c*/ 	.byte	0x04, 0x1e
        /*013e*/ 	.short	(.L_1483 - .L_1482)
.L_1482:
        /*0140*/ 	.word	0x00000000


	//----- nvinfo : EIATTR_CBANK_PARAM_SIZE
	.align		4
.L_1483:
        /*0144*/ 	.byte	0x03, 0x19
        /*0146*/ 	.short	0x0048


	//----- nvinfo : EIATTR_PARAM_CBANK
	.align		4
        /*0148*/ 	.byte	0x04, 0x0a
        /*014a*/ 	.short	(.L_1485 - .L_1484)
	.align		4
.L_1484:
        /*014c*/ 	.word	index@(.nv.constant0._ZN13group_norm_v214gn_cuda_kernelI13__nv_bfloat16Li320ELi3ELi16ELi40ELi1024ELb1ELi16ELi320ELi320ELi4ELb1ELi5ELb0ELb0ENS_16CompileConditionILi900EEEEEvPT_PKS4_S7_S7_flPfS8_Pj)
        /*0150*/ 	.short	0x0210
        /*0152*/ 	.short	0x0048


	//----- nvinfo : EIATTR_SW_WAR
	.align		4
.L_1485:
        /*0154*/ 	.byte	0x04, 0x36
        /*0156*/ 	.short	(.L_1487 - .L_1486)
.L_1486:
        /*0158*/ 	.word	0x00000008
.L_1487:


//--------------------- .nv.info._ZN13group_norm_v214gn_cuda_kernelI13__nv_bfloat16Li320ELi1ELi16ELi40ELi1024ELb1ELi32ELi320ELi320ELi4ELb1ELi4ELb0ELb0ENS_16CompileConditionILi900EEEEEvPT_PKS4_S7_S7_flPfS8_Pj --------------------------
	.section	.nv.info._ZN13group_norm_v214gn_cuda_kernelI13__nv_bfloat16Li320ELi1ELi16ELi40ELi1024ELb1ELi32ELi320ELi320ELi4ELb1ELi4ELb0ELb0ENS_16CompileConditionILi900EEEEEvPT_PKS4_S7_S7_flPfS8_Pj,"",@"SHT_CUDA_INFO"
	.sectionflags	@""
	.align	4


	//----- nvinfo : EIATTR_CUDA_API_VERSION
	.align		4
        /*0000*/ 	.byte	0x04, 0x37
        /*0002*/ 	.short	(.L_1489 - .L_1488)
.L_1488:
        /*0004*/ 	.word	0x00000082


	//----- nvinfo : EIATTR_KPARAM_INFO
	.align		4
.L_1489:
        /*0008*/ 	.byte	0x04, 0x17
        /*000a*/ 	.short	(.L_1491 - .L_1490)
.L_1490:
        /*000c*/ 	.word	0x00000000
        /*0010*/ 	.short	0x0008
        /*0012*/ 	.short	0x0040
        /*0014*/ 	.byte	0x00, 0xf0, 0x21, 0x00


	//----- nvinfo : EIATTR_KPARAM_INFO
	.align		4
.L_1491:
        /*0018*/ 	.byte	0x04, 0x17
        /*001a*/ 	.short	(.L_1493 - .L_1492)
.L_1492:
        /*001c*/ 	.word	0x00000000
        /*0020*/ 	.short	0x0007
        /*0022*/ 	.short	0x0038
        /*0024*/ 	.byte	0x00, 0xf0, 0x21, 0x00


	//----- nvinfo : EIATTR_KPARAM_INFO
	.align		4
.L_1493:
        /*0028*/ 	.byte	0x04, 0x17
        /*002a*/ 	.short	(.L_1495 - .L_1494)
.L_1494:
        /*002c*/ 	.word	0x00000000
        /*0030*/ 	.short	0x0006
        /*0032*/ 	.short	0x0030
        /*0034*/ 	.byte	0x00, 0xf0, 0x21, 0x00


	//----- nvinfo : EIATTR_KPARAM_INFO
	.align		4
.L_1495:
        /*0038*/ 	.byte	0x04, 0x17
        /*003a*/ 	.short	(.L_1497 - .L_1496)
.L_1496:
        /*003c*/ 	.word	0x00000000
        /*0040*/ 	.short	0x0005
        /*0042*/ 	.short	0x0028
        /*0044*/ 	.byte	0x00, 0xf0, 0x21, 0x00


	//----- nvinfo : EIATTR_KPARAM_INFO
	.align		4
.L_1497:
        /*0048*/ 	.byte	0x04, 0x17
        /*004a*/ 	.short	(.L_1499 - .L_1498)
.L_1498:
        /*004c*/ 	.word	0x00000000
        /*0050*/ 	.short	0x0004
        /*0052*/ 	.short	0x0020
        /*0054*/ 	.byte	0x00, 0xf0, 0x11, 0x00


	//----- nvinfo : EIATTR_KPARAM_INFO
	.align		4
.L_1499:
        /*0058*/ 	.byte	0x04, 0x17
        /*005a*/ 	.short	(.L_1501 - .L_1500)
.L_1500:
        /*005c*/ 	.word	0x00000000
        /*0060*/ 	.short	0x0003
        /*0062*/ 	.short	0x0018
        /*0064*/ 	.byte	0x00, 0xf0, 0x21, 0x00


	//----- nvinfo : EIATTR_KPARAM_INFO
	.align		4
.L_1501:
        /*0068*/ 	.byte	0x04, 0x17
        /*006a*/ 	.short	(.L_1503 - .L_1502)
.L_1502:
        /*006c*/ 	.word	0x00000000
        /*0070*/ 	.short	0x0002
        /*0072*/ 	.short	0x0010
        /*0074*/ 	.byte	0x00, 0xf0, 0x21, 0x00


	//----- nvinfo : EIATTR_KPARAM_INFO
	.align		4
.L_1503:
        /*0078*/ 	.byte	0x04, 0x17
        /*007a*/ 	.short	(.L_1505 - .L_1504)
.L_1504:
        /*007c*/ 	.word	0x00000000
        /*0080*/ 	.short	0x0001
        /*0082*/ 	.short	0x0008
        /*0084*/ 	.byte	0x00, 0xf0, 0x21, 0x00


	//----- nvinfo : EIATTR_KPARAM_INFO
	.align		4
.L_1505:
        /*0088*/ 	.byte	0x04, 0x17
        /*008a*/ 	.short	(.L_1507 - .L_1506)
.L_1506:
        /*008c*/ 	.word	0x00000000
        /*0090*/ 	.short	0x0000
        /*0092*/ 	.short	0x0000
        /*0094*/ 	.byte	0x00, 0xf0, 0x21, 0x00


	//----- nvinfo : EIATTR_SPARSE_MMA_MASK
	.align		4
.L_1507:
        /*0098*/ 	.byte	0x03, 0x50
        /*009a*/ 	.short	0x0000


	//----- nvinfo : EIATTR_MAXREG_COUNT
	.align		4
        /*009c*/ 	.byte	0x03, 0x1b
        /*009e*/ 	.short	0x00a8


	//----- nvinfo : EIATTR_NUM_BARRIERS
	.align		4
        /*00a0*/ 	.byte	0x02, 0x4c
        /*00a2*/ 	.byte	0x01
	.zero		1


	//----- nvinfo : EIATTR_MERCURY_ISA_VERSION
	.align		4
        /*00a4*/ 	.byte	0x03, 0x5f
        /*00a6*/ 	.short	0x0101


	//----- nvinfo : EIATTR_COOP_GROUP_MASK_REGIDS
	.align		4
        /*00a8*/ 	.byte	0x04, 0x29
        /*00aa*/ 	.short	(.L_1509 - .L_1508)


	//   ....[0]....
.L_1508:
        /*00ac*/ 	.word	0xffffffff


	//   ....[1]....
        /*00b0*/ 	.word	0xffffffff


	//   ....[2]....
        /*00b4*/ 	.word	0xffffffff


	//   ....[3]....
        /*00b8*/ 	.word	0xffffffff


	//   ....[4]....
        /*00bc*/ 	.word	0xffffffff


	//   ....[5]....
        /*00c0*/ 	.word	0xffffffff


	//   ....[6]....
        /*00c4*/ 	.word	0xffffffff


	//   ....[7]....
        /*00c8*/ 	.word	0xffffffff


	//   ....[8]....
        /*00cc*/ 	.word	0xffffffff


	//   ....[9]....
        /*00d0*/ 	.word	0xffffffff


	//   ....[10]....
        /*00d4*/ 	.word	0xffffffff


	//   ....[11]....
        /*00d8*/ 	.word	0xffffffff


	//   ....[12]....
        /*00dc*/ 	.word	0xffffffff


	//   ....[13]....
        /*00e0*/ 	.word	0xffffffff


	//----- nvinfo : EIATTR_COOP_GROUP_INSTR_OFFSETS
	.align		4
.L_1509:
        /*00e4*/ 	.byte	0x04, 0x28
        /*00e6*/ 	.short	(.L_1511 - .L_1510)


	//   ....[0]....
.L_1510:
        /*00e8*/ 	.word	0x00001350


	//   ....[1]....
        /*00ec*/ 	.word	0x00001380


	//   ....[2]....
        /*00f0*/ 	.word	0x000013e0


	//   ....[3]....
        /*00f4*/ 	.word	0x00001400


	//   ....[4]....
        /*00f8*/ 	.word	0x00001770


	//   ....[5]....
        /*00fc*/ 	.word	0x00001780


	//   ....[6]....
        /*0100*/ 	.word	0x000017a0


	//   ....[7]....
        /*0104*/ 	.word	0x000017c0


	//   ....[8]....
        /*0108*/ 	.word	0x000017e0


	//   ....[9]....
        /*010c*/ 	.word	0x00001800


	//   ....[10]....
        /*0110*/ 	.word	0x00001820


	//   ....[11]....
        /*0114*/ 	.word	0x00001840


	//   ....[12]....
        /*0118*/ 	.word	0x00001860


	//   ....[13]....
        /*011c*/ 	.word	0x00001880


	//----- nvinfo : EIATTR_EXIT_INSTR_OFFSETS
	.align		4
.L_1511:
        /*0120*/ 	.byte	0x04, 0x1c
        /*0122*/ 	.short	(.L_1513 - .L_1512)


	//   ....[0]....
.L_1512:
        /*0124*/ 	.word	0x00000060


	//   ....[1]....
        /*0128*/ 	.word	0x00003170


	//----- nvinfo : EIATTR_MAX_THREADS
	.align		4
.L_1513:
        /*012c*/ 	.byte	0x04, 0x05
        /*012e*/ 	.short	(.L_1515 - .L_1514)
.L_1514:
        /*0130*/ 	.word	0x00000140
        /*0134*/ 	.word	0x00000001
        /*0138*/ 	.word	0x00000001


	//----- nvinfo : EIATTR_CRS_STACK_SIZE
	.align		4
.L_1515:
        /*013c*/ 	.byte	0x04, 0x1e
        /*013e*/ 	.short	(.L_1517 - .L_1516)
.L_1516:
        /*0140*/ 	.word	0x00000000


	//----- nvinfo : EIATTR_CBANK_PARAM_SIZE
	.align		4
.L_1517:
        /*0144*/ 	.byte	0x03, 0x19
        /*0146*/ 	.short	0x0048


	//----- nvinfo : EIATTR_PARAM_CBANK
	.align		4
        /*0148*/ 	.byte	0x04, 0x0a
        /*014a*/ 	.short	(.L_1519 - .L_1518)
	.align		4
.L_1518:
        /*014c*/ 	.word	index@(.nv.constant0._ZN13group_norm_v214gn_cuda_kernelI13__nv_bfloat16Li320ELi1ELi16ELi40ELi1024ELb1ELi32ELi320ELi320ELi4ELb1ELi4ELb0ELb0ENS_16CompileConditionILi900EEEEEvPT_PKS4_S7_S7_flPfS8_Pj)
        /*0150*/ 	.short	0x0210
        /*0152*/ 	.short	0x0048


	//----- nvinfo : EIATTR_SW_WAR
	.align		4
.L_1519:
        /*0154*/ 	.byte	0x04, 0x36
        /*0156*/ 	.short	(.L_1521 - .L_1520)
.L_1520:
        /*0158*/ 	.word	0x00000008
.L_1521:


//--------------------- .nv.info._ZN13group_norm_v214gn_cuda_kernelI13__nv_bfloat16Li320ELi3ELi16ELi40ELi1024ELb1ELi32ELi320ELi320ELi4ELb1ELi10ELb0ELb0ENS_16CompileConditionILi900EEEEEvPT_PKS4_S7_S7_flPfS8_Pj --------------------------
	.section	.nv.info._ZN13group_norm_v214gn_cuda_kernelI13__nv_bfloat16Li320ELi3ELi16ELi40ELi1024ELb1ELi32ELi320ELi320ELi4ELb1ELi10ELb0ELb0ENS_16CompileConditionILi900EEEEEvPT_PKS4_S7_S7_flPfS8_Pj,"",@"SHT_CUDA_INFO"
	.sectionflags	@""
	.align	4


	//----- nvinfo : EIATTR_CUDA_API_VERSION
	.align		4
        /*0000*/ 	.byte	0x04, 0x37
        /*0002*/ 	.short	(.L_1523 - .L_1522)
.L_1522:
        /*0004*/ 	.word	0x00000082


	//----- nvinfo : EIATTR_KPARAM_INFO
	.align		4
.L_1523:
        /*0008*/ 	.byte	0x04, 0x17
        /*000a*/ 	.short	(.L_1525 - .L_1524)
.L_1524:
        /*000c*/ 	.word	0x00000000
        /*0010*/ 	.short	0x0008
        /*0012*/ 	.short	0x0040
        /*0014*/ 	.byte	0x00, 0xf0, 0x21, 0x00


	//----- nvinfo : EIATTR_KPARAM_INFO
	.align		4
.L_1525:
        /*0018*/ 	.byte	0x04, 0x17
        /*001a*/ 	.short	(.L_1527 - .L_1526)
.L_1526:
        /*001c*/ 	.word	0x00000000
        /*0020*/ 	.short	0x0007
        /*0022*/ 	.short	0x0038
        /*0024*/ 	.byte	0x00, 0xf0, 0x21, 0x00


	//----- nvinfo : EIATTR_KPARAM_INFO
	.align		4
.L_1527:
        /*0028*/ 	.byte	0x04, 0x17
        /*002a*/ 	.short	(.L_1529 - .L_1528)
.L_1528:
        /*002c*/ 	.word	0x00000000
        /*0030*/ 	.short	0x0006
        /*0032*/ 	.short	0x0030
        /*0034*/ 	.byte	0x00, 0xf0, 0x21, 0x00


	//----- nvinfo : EIATTR_KPARAM_INFO
	.align		4
.L_1529:
        /*0038*/ 	.byte	0x04, 0x17
        /*003a*/ 	.short	(.L_1531 - .L_1530)
.L_1530:
        /*003c*/ 	.word	0x00000000
        /*0040*/ 	.short	0x0005
        /*0042*/ 	.short	0x0028
        /*0044*/ 	.byte	0x00, 0xf0, 0x21, 0x00


	//----- nvinfo : EIATTR_KPARAM_INFO
	.align		4
.L_1531:
        /*0048*/ 	.byte	0x04, 0x17
        /*004a*/ 	.short	(.L_1533 - .L_1532)
.L_1532:
        /*004c*/ 	.word	0x00000000
        /*0050*/ 	.short	0x0004
        /*0052*/ 	.short	0x0020
        /*0054*/ 	.byte	0x00, 0xf0, 0x11, 0x00


	//----- nvinfo : EIATTR_KPARAM_INFO
	.align		4
.L_1533:
        /*0058*/ 	.byte	0x04, 0x17
        /*005a*/ 	.short	(.L_1535 - .L_1534)
.L_1534:
        /*005c*/ 	.word	0x00000000
        /*0060*/ 	.short	0x0003
        /*0062*/ 	.short	0x0018
        /*0064*/ 	.byte	0x00, 0xf0, 0x21, 0x00


	//----- nvinfo : EIATTR_KPARAM_INFO
	.align		4
.L_1535:
        /*0068*/ 	.byte	0x04, 0x17
        /*006a*/ 	.short	(.L_1537 - .L_1536)
.L_1536:
        /*006c*/ 	.word	0x00000000
        /*0070*/ 	.short	0x0002
        /*0072*/ 	.short	0x0010
        /*0074*/ 	.byte	0x00, 0xf0, 0x21, 0x00


	//----- nvinfo : EIATTR_KPARAM_INFO
	.align		4
.L_1537:
        /*0078*/ 	.byte	0x04, 0x17
        /*007a*/ 	.short	(.L_1539 - .L_1538)
.L_1538:
        /*007c*/ 	.word	0x00000000
        /*0080*/ 	.short	0x0001
        /*0082*/ 	.short	0x0008
        /*0084*/ 	.byte	0x00, 0xf0, 0x21, 0x00


	//----- nvinfo : EIATTR_KPARAM_INFO
	.align		4
.L_1539:
        /*0088*/ 	.byte	0x04, 0x17
        /*008a*/ 	.short	(.L_1541 - .L_1540)
.L_1540:
        /*008c*/ 	.word	0x00000000
        /*0090*/ 	.short	0x0000
        /*0092*/ 	.short	0x0000
        /*0094*/ 	.byte	0x00, 0xf0, 0x21, 0x00


	//----- nvinfo : EIATTR_SPARSE_MMA_MASK
	.align		4
.L_1541:
        /*0098*/ 	.byte	0x03, 0x50
        /*009a*/ 	.short	0x0000


	//----- nvinfo : EIATTR_MAXREG_COUNT
	.align		4
        /*009c*/ 	.byte	0x03, 0x1b
        /*009e*/ 	.short	0x0040


	//----- nvinfo : EIATTR_NUM_BARRIERS
	.align		4
        /*00a0*/ 	.byte	0x02, 0x4c
        /*00a2*/ 	.byte	0x01
	.zero		1


	//----- nvinfo : EIATTR_ANNOTATIONS
	.align		4
        /*00a4*/ 	.byte	0x04, 0x55
        /*00a6*/ 	.short	(.L_1543 - .L_1542)


	//   ....[0]....
.L_1542:
        /* <DEDUP_REMOVED lines=18> */


	//----- nvinfo : EIATTR_MERCURY_ISA_VERSION
	.align		4
.L_1543:
        /*01b8*/ 	.byte	0x03, 0x5f
        /*01ba*/ 	.short	0x0101


	//----- nvinfo : EIATTR_COOP_GROUP_MASK_REGIDS
	.align		4
        /*01bc*/ 	.byte	0x04, 0x29
        /*01be*/ 	.short	(.L_1545 - .L_1544)


	//   ....[0]....
.L_1544:
        /*01c0*/ 	.word	0xffffffff


	//   ....[1]....
        /*01c4*/ 	.word	0xffffffff


	//   ....[2]....
        /*01c8*/ 	.word	0xffffffff


	//   ....[3]....
        /*01cc*/ 	.word	0xffffffff


	//   ....[4]....
        /*01d0*/ 	.word	0xffffffff


	//   ....[5]....
        /*01d4*/ 	.word	0xffffffff


	//   ....[6]....
        /*01d8*/ 	.word	0xffffffff


	//   ....[7]....
        /*01dc*/ 	.word	0xffffffff


	//   ....[8]....
        /*01e0*/ 	.word	0xffffffff


	//   ....[9]....
        /*01e4*/ 	.word	0xffffffff


	//   ....[10]....
        /*01e8*/ 	.word	0xffffffff


	//   ....[11]....
        /*01ec*/ 	.word	0xffffffff


	//   ....[12]....
        /*01f0*/ 	.word	0xffffffff


	//   ....[13]....
        /*01f4*/ 	.word	0xffffffff


	//----- nvinfo : EIATTR_COOP_GROUP_INSTR_OFFSETS
	.align		4
.L_1545:
        /*01f8*/ 	.byte	0x04, 0x28
        /*01fa*/ 	.short	(.L_1547 - .L_1546)


	//   ....[0]....
.L_1546:
        /*01fc*/ 	.word	0x00001440


	//   ....[1]....
        /*0200*/ 	.word	0x00001460


	//   ....[2]....
        /*0204*/ 	.word	0x00001500


	//   ....[3]....
        /*0208*/ 	.word	0x00001530


	//   ....[4]....
        /*020c*/ 	.word	0x00001a20


	//   ....[5]....
        /*0210*/ 	.word	0x00001a40


	//   ....[6]....
        /*0214*/ 	.word	0x00001a60


	//   ....[7]....
        /*0218*/ 	.word	0x00001a80


	//   ....[8]....
        /*021c*/ 	.word	0x00001aa0


	//   ....[9]....
        /*0220*/ 	.word	0x00001ac0


	//   ....[10]....
        /*0224*/ 	.word	0x00001ae0


	//   ....[11]....
        /*0228*/ 	.word	0x00001b00


	//   ....[12]....
        /*022c*/ 	.word	0x00001b20


	//   ....[13]....
        /*0230*/ 	.word	0x00001b40


	//----- nvinfo : EIATTR_EXIT_INSTR_OFFSETS
	.align		4
.L_1547:
        /*0234*/ 	.byte	0x04, 0x1c
        /*0236*/ 	.short	(.L_1549 - .L_1548)


	//   ....[0]....
.L_1548:
        /*0238*/ 	.word	0x00000070


	//   ....[1]....
        /*023c*/ 	.word	0x00003480


	//----- nvinfo : EIATTR_MAX_THREADS
	.align		4
.L_1549:
        /*0240*/ 	.byte	0x04, 0x05
        /*0242*/ 	.short	(.L_1551 - .L_1550)
.L_1550:
        /*0244*/ 	.word	0x00000140
        /*0248*/ 	.word	0x00000001
        /*024c*/ 	.word	0x00000001


	//----- nvinfo : EIATTR_CRS_STACK_SIZE
	.align		4
.L_1551:
        /*0250*/ 	.byte	0x04, 0x1e
        /*0252*/ 	.short	(.L_1553 - .L_1552)
.L_1552:
        /*0254*/ 	.word	0x00000000


	//----- nvinfo : EIATTR_CBANK_PARAM_SIZE
	.align		4
.L_1553:
        /*0258*/ 	.byte	0x03, 0x19
        /*025a*/ 	.short	0x0048


	//----- nvinfo : EIATTR_PARAM_CBANK
	.align		4
        /*025c*/ 	.byte	0x04, 0x0a
        /*025e*/ 	.short	(.L_1555 - .L_1554)
	.align		4
.L_1554:
        /*0260*/ 	.word	index@(.nv.constant0._ZN13group_norm_v214gn_cuda_kernelI13__nv_bfloat16Li320ELi3ELi16ELi40ELi1024ELb1ELi32ELi320ELi320ELi4ELb1ELi10ELb0ELb0ENS_16CompileConditionILi900EEEEEvPT_PKS4_S7_S7_flPfS8_Pj)
        /*0264*/ 	.short	0x0210
        /*0266*/ 	.short	0x0048


	//----- nvinfo : EIATTR_SW_WAR
	.align		4
.L_1555:
        /*0268*/ 	.byte	0x04, 0x36
        /*026a*/ 	.short	(.L_1557 - .L_1556)
.L_1556:
        /*026c*/ 	.word	0x00000008
.L_1557:


//--------------------- .nv.info._ZN13group_norm_v214gn_cuda_kernelI13__nv_bfloat16Li320ELi1ELi16ELi40ELi1024ELb1ELi64ELi320ELi320ELi4ELb1ELi9ELb0ELb0ENS_16CompileConditionILi900EEEEEvPT_PKS4_S7_S7_flPfS8_Pj --------------------------
	.section	.nv.info._ZN13group_norm_v214gn_cuda_kernelI13__nv_bfloat16Li320ELi1ELi16ELi40ELi1024ELb1ELi64ELi320ELi320ELi4ELb1ELi9ELb0ELb0ENS_16CompileConditionILi900EEEEEvPT_PKS4_S7_S7_flPfS8_Pj,"",@"SHT_CUDA_INFO"
	.sectionflags	@""
	.align	4


	//----- nvinfo : EIATTR_CUDA_API_VERSION
	.align		4
        /*0000*/ 	.byte	0x04, 0x37
        /*0002*/ 	.short	(.L_1559 - .L_1558)
.L_1558:
        /*0004*/ 	.word	0x00000082


	//----- nvinfo : EIATTR_KPARAM_INFO
	.align		4
.L_1559:
        /*0008*/ 	.byte	0x04, 0x17
        /*000a*/ 	.short	(.L_1561 - .L_1560)
.L_1560:
        /*000c*/ 	.word	0x00000000
        /*0010*/ 	.short	0x0008
        /*0012*/ 	.short	0x0040
        /*0014*/ 	.byte	0x00, 0xf0, 0x21, 0x00


	//----- nvinfo : EIATTR_KPARAM_INFO
	.align		4
.L_1561:
        /*0018*/ 	.byte	0x04, 0x17
        /*001a*/ 	.short	(.L_1563 - .L_1562)
.L_1562:
        /*001c*/ 	.word	0x00000000
        /*0020*/ 	.short	0x0007
        /*0022*/ 	.short	0x0038
        /*0024*/ 	.byte	0x00, 0xf0, 0x21, 0x00


	//----- nvinfo : EIATTR_KPARAM_INFO
	.align		4
.L_1563:
        /*0028*/ 	.byte	0x04, 0x17
        /*002a*/ 	.short	(.L_1565 - .L_1564)
.L_1564:
        /*002c*/ 	.word	0x00000000
        /*0030*/ 	.short	0x0006
        /*0032*/ 	.short	0x0030
        /*0034*/ 	.byte	0x00, 0xf0, 0x21, 0x00


	//----- nvinfo : EIATTR_KPARAM_INFO
	.align		4
.L_1565:
        /*0038*/ 	.byte	0x04, 0x17
        /*003a*/ 	.short	(.L_1567 - .L_1566)
.L_1566:
        /*003c*/ 	.word	0x00000000
        /*0040*/ 	.short	0x0005
        /*0042*/ 	.short	0x0028
        /*0044*/ 	.byte	0x00, 0xf0, 0x21, 0x00


	//----- nvinfo : EIATTR_KPARAM_INFO
	.align		4
.L_1567:
        /*0048*/ 	.byte	0x04, 0x17
        /*004a*/ 	.short	(.L_1569 - .L_1568)
.L_1568:
        /*004c*/ 	.word	0x00000000
        /*0050*/ 	.short	0x0004
        /*0052*/ 	.short	0x0020
        /*0054*/ 	.byte	0x00, 0xf0, 0x11, 0x00


	//----- nvinfo : EIATTR_KPARAM_INFO
	.align		4
.L_1569:
        /*0058*/ 	.byte	0x04, 0x17
        /*005a*/ 	.short	(.L_1571 - .L_1570)
.L_1570:
        /*005c*/ 	.word	0x00000000
        /*0060*/ 	.short	0x0003
        /*0062*/ 	.short	0x0018
        /*0064*/ 	.byte	0x00, 0xf0, 0x21, 0x00


	//----- nvinfo : EIATTR_KPARAM_INFO
	.align		4
.L_1571:
        /*0068*/ 	.byte	0x04, 0x17
        /*006a*/ 	.short	(.L_1573 - .L_1572)
.L_1572:
        /*006c*/ 	.word	0x00000000
        /*0070*/ 	.short	0x0002
        /*0072*/ 	.short	0x0010
        /*0074*/ 	.byte	0x00, 0xf0, 0x21, 0x00


	//----- nvinfo : EIATTR_KPARAM_INFO
	.align		4
.L_1573:
        /*0078*/ 	.byte	0x04, 0x17
        /*007a*/ 	.short	(.L_1575 - .L_1574)
.L_1574:
        /*007c*/ 	.word	0x00000000
        /*0080*/ 	.short	0x0001
        /*0082*/ 	.short	0x0008
        /*0084*/ 	.byte	0x00, 0xf0, 0x21, 0x00


	//----- nvinfo : EIATTR_KPARAM_INFO
	.align		4
.L_1575:
        /*0088*/ 	.byte	0x04, 0x17
        /*008a*/ 	.short	(.L_1577 - .L_1576)
.L_1576:
        /*008c*/ 	.word	0x00000000
        /*0090*/ 	.short	0x0000
        /*0092*/ 	.short	0x0000
        /*0094*/ 	.byte	0x00, 0xf0, 0x21, 0x00


	//----- nvinfo : EIATTR_SPARSE_MMA_MASK
	.align		4
.L_1577:
        /*0098*/ 	.byte	0x03, 0x50
        /*009a*/ 	.short	0x0000


	//----- nvinfo : EIATTR_MAXREG_COUNT
	.align		4
        /*009c*/ 	.byte	0x03, 0x1b
        /*009e*/ 	.short	0x00a8


	//----- nvinfo : EIATTR_NUM_BARRIERS
	.align		4
        /*00a0*/ 	.byte	0x02, 0x4c
        /*00a2*/ 	.byte	0x01
	.zero		1


	//----- nvinfo : EIATTR_MERCURY_ISA_VERSION
	.align		4
        /*00a4*/ 	.byte	0x03, 0x5f
        /*00a6*/ 	.short	0x0101


	//----- nvinfo : EIATTR_COOP_GROUP_MASK_REGIDS
	.align		4
        /*00a8*/ 	.byte	0x04, 0x29
        /*00aa*/ 	.short	(.L_1579 - .L_1578)


	//   ....[0]....
.L_1578:
        /*00ac*/ 	.word	0xffffffff


	//   ....[1]....
        /*00b0*/ 	.word	0xffffffff


	//   ....[2]....
        /*00b4*/ 	.word	0xffffffff


	//   ....[3]....
        /*00b8*/ 	.word	0xffffffff


	//   ....[4]....
        /*00bc*/ 	.word	0xffffffff


	//   ....[5]....
        /*00c0*/ 	.word	0xffffffff


	//   ....[6]....
        /*00c4*/ 	.word	0xffffffff


	//   ....[7]....
        /*00c8*/ 	.word	0xffffffff


	//   ....[8]....
        /*00cc*/ 	.word	0xffffffff


	//   ....[9]....
        /*00d0*/ 	.word	0xffffffff


	//   ....[10]....
        /*00d4*/ 	.word	0xffffffff


	//   ....[11]....
        /*00d8*/ 	.word	0xffffffff


	//----- nvinfo : EIATTR_COOP_GROUP_INSTR_OFFSETS
	.align		4
.L_1579:
        /*00dc*/ 	.byte	0x04, 0x28
        /*00de*/ 	.short	(.L_1581 - .L_1580)


	//   ....[0]....
.L_1580:
        /*00e0*/ 	.word	0x000020c0


	//   ....[1]....
        /*00e4*/ 	.word	0x00002100


	//   ....[2]....
        /*00e8*/ 	.word	0x00002140


	//   ....[3]....
        /*00ec*/ 	.word	0x00002150


	//   ....[4]....
        /*00f0*/ 	.word	0x000023f0


	//   ....[5]....
        /*00f4*/ 	.word	0x00002430


	//   ....[6]....
        /*00f8*/ 	.word	0x00002520


	//   ....[7]....
        /*00fc*/ 	.word	0x00002550


	//   ....[8]....
        /*0100*/ 	.word	0x00002640


	//   ....[9]....
        /*0104*/ 	.word	0x00002660


	//   ....[10]....
        /*0108*/ 	.word	0x000026a0


	//   ....[11]....
        /*010c*/ 	.word	0x000026c0


	//----- nvinfo : EIATTR_EXIT_INSTR_OFFSETS
	.align		4
.L_1581:
        /*0110*/ 	.byte	0x04, 0x1c
        /*0112*/ 	.short	(.L_1583 - .L_1582)


	//   ....[0]....
.L_1582:
        /*0114*/ 	.word	0x00000070


	//   ....[1]....
        /*0118*/ 	.word	0x00005640


	//----- nvinfo : EIATTR_MAX_THREADS
	.align		4
.L_1583:
        /*011c*/ 	.byte	0x04, 0x05
        /*011e*/ 	.short	(.L_1585 - .L_1584)
.L_1584:
        /*0120*/ 	.word	0x00000140
        /*0124*/ 	.word	0x00000001
        /*0128*/ 	.word	0x00000001


	//----- nvinfo : EIATTR_CRS_STACK_SIZE
	.align		4
.L_1585:
        /*012c*/ 	.byte	0x04, 0x1e
        /*012e*/ 	.short	(.L_1587 - .L_1586)
.L_1586:
        /*0130*/ 	.word	0x00000000


	//----- nvinfo : EIATTR_CBANK_PARAM_SIZE
	.align		4
.L_1587:
        /*0134*/ 	.byte	0x03, 0x19
        /*0136*/ 	.short	0x0048


	//----- nvinfo : EIATTR_PARAM_CBANK
	.align		4
        /*0138*/ 	.byte	0x04, 0x0a
        /*013a*/ 	.short	(.L_1589 - .L_1588)
	.align		4
.L_1588:
        /*013c*/ 	.word	index@(.nv.constant0._ZN13group_norm_v214gn_cuda_kernelI13__nv_bfloat16Li320ELi1ELi16ELi40ELi1024ELb1ELi64ELi320ELi320ELi4ELb1ELi9ELb0ELb0ENS_16CompileConditionILi900EEEEEvPT_PKS4_S7_S7_flPfS8_Pj)
        /*0140*/ 	.short	0x0210
        /*0142*/ 	.short	0x0048


	//----- nvinfo : EIATTR_SW_WAR
	.align		4
.L_1589:
        /*0144*/ 	.byte	0x04, 0x36
        /*0146*/ 	.short	(.L_1591 - .L_1590)
.L_1590:
        /*0148*/ 	.word	0x00000008
.L_1591:


//--------------------- .nv.info._ZN13group_norm_v214gn_cuda_kernelI13__nv_bfloat16Li320ELi1ELi16ELi40ELi1024ELb1ELi128ELi320ELi320ELi4ELb1ELi18ELb0ELb0ENS_16CompileConditionILi900EEEEEvPT_PKS4_S7_S7_flPfS8_Pj --------------------------
	.section	.nv.info._ZN13group_norm_v214gn_cuda_kernelI13__nv_bfloat16Li320ELi1ELi16ELi40ELi1024ELb1ELi128ELi320ELi320ELi4ELb1ELi18ELb0ELb0ENS_16CompileConditionILi900EEEEEvPT_PKS4_S7_S7_flPfS8_Pj,"",@"SHT_CUDA_INFO"
	.sectionflags	@""
	.align	4


	//----- nvinfo : EIATTR_CUDA_API_VERSION
	.align		4
        /*0000*/ 	.byte	0x04, 0x37
        /*0002*/ 	.short	(.L_1593 - .L_1592)
.L_1592:
        /*0004*/ 	.word	0x00000082


	//----- nvinfo : EIATTR_KPARAM_INFO
	.align		4
.L_1593:
        /*0008*/ 	.byte	0x04, 0x17
        /*000a*/ 	.short	(.L_1595 - .L_1594)
.L_1594:
        /*000c*/ 	.word	0x00000000
        /*0010*/ 	.short	0x0008
        /*0012*/ 	.short	0x0040
        /*0014*/ 	.byte	0x00, 0xf0, 0x21, 0x00


	//----- nvinfo : EIATTR_KPARAM_INFO
	.align		4
.L_1595:
        /*0018*/ 	.byte	0x04, 0x17
        /*001a*/ 	.short	(.L_1597 - .L_1596)
.L_1596:
        /*001c*/ 	.word	0x00000000
        /*0020*/ 	.short	0x0007
        /*0022*/ 	.short	0x0038
        /*0024*/ 	.byte	0x00, 0xf0, 0x21, 0x00


	//----- nvinfo : EIATTR_KPARAM_INFO
	.align		4
.L_1597:
        /*0028*/ 	.byte	0x04, 0x17
        /*002a*/ 	.short	(.L_1599 - .L_1598)
.L_1598:
        /*002c*/ 	.word	0x00000000
        /*0030*/ 	.short	0x0006
        /*0032*/ 	.short	0x0030
        /*0034*/ 	.byte	0x00, 0xf0, 0x21, 0x00


	//----- nvinfo : EIATTR_KPARAM_INFO
	.align		4
.L_1599:
        /*0038*/ 	.byte	0x04, 0x17
        /*003a*/ 	.short	(.L_1601 - .L_1600)
.L_1600:
        /*003c*/ 	.word	0x00000000
        /*0040*/ 	.short	0x0005
        /*0042*/ 	.short	0x0028
        /*0044*/ 	.byte	0x00, 0xf0, 0x21, 0x00


	//----- nvinfo : EIATTR_KPARAM_INFO
	.align		4
.L_1601:
        /*0048*/ 	.byte	0x04, 0x17
        /*004a*/ 	.short	(.L_1603 - .L_1602)
.L_1602:
        /*004c*/ 	.word	0x00000000
        /*0050*/ 	.short	0x0004
        /*0052*/ 	.short	0x0020
        /*0054*/ 	.byte	0x00, 0xf0, 0x11, 0x00


	//----- nvinfo : EIATTR_KPARAM_INFO
	.align		4
.L_1603:
        /*0058*/ 	.byte	0x04, 0x17
        /*005a*/ 	.short	(.L_1605 - .L_1604)
.L_1604:
        /*005c*/ 	.word	0x00000000
        /*0060*/ 	.short	0x0003
        /*0062*/ 	.short	0x0018
        /*0064*/ 	.byte	0x00, 0xf0, 0x21, 0x00


	//----- nvinfo : EIATTR_KPARAM_INFO
	.align		4
.L_1605:
        /*0068*/ 	.byte	0x04, 0x17
        /*006a*/ 	.short	(.L_1607 - .L_1606)
.L_1606:
        /*006c*/ 	.word	0x00000000
        /*0070*/ 	.short	0x0002
        /*0072*/ 	.short	0x0010
        /*0074*/ 	.byte	0x00, 0xf0, 0x21, 0x00


	//----- nvinfo : EIATTR_KPARAM_INFO
	.align		4
.L_1607:
        /*0078*/ 	.byte	0x04, 0x17
        /*007a*/ 	.short	(.L_1609 - .L_1608)
.L_1608:
        /*007c*/ 	.word	0x00000000
        /*0080*/ 	.short	0x0001
        /*0082*/ 	.short	0x0008
        /*0084*/ 	.byte	0x00, 0xf0, 0x21, 0x00


	//----- nvinfo : EIATTR_KPARAM_INFO
	.align		4
.L_1609:
        /*0088*/ 	.byte	0x04, 0x17
        /*008a*/ 	.short	(.L_1611 - .L_1610)
.L_1610:
        /*008c*/ 	.word	0x00000000
        /*0090*/ 	.short	0x0000
        /*0092*/ 	.short	0x0000
        /*0094*/ 	.byte	0x00, 0xf0, 0x21, 0x00


	//----- nvinfo : EIATTR_SPARSE_MMA_MASK
	.align		4
.L_1611:
        /*0098*/ 	.byte	0x03, 0x50
        /*009a*/ 	.short	0x0000


	//----- nvinfo : EIATTR_MAXREG_COUNT
	.align		4
        /*009c*/ 	.byte	0x03, 0x1b
        /*009e*/ 	.short	0x00a8


	//----- nvinfo : EIATTR_NUM_BARRIERS
	.align		4
        /*00a0*/ 	.byte	0x02, 0x4c
        /*00a2*/ 	.byte	0x01
	.zero		1


	//----- nvinfo : EIATTR_ANNOTATIONS
	.align		4
        /*00a4*/ 	.byte	0x04, 0x55
        /*00a6*/ 	.short	(.L_1613 - .L_1612)


	//   ....[0]....
.L_1612:
        /* <DEDUP_REMOVED lines=101> */


	//----- nvinfo : EIATTR_MERCURY_ISA_VERSION
	.align		4
.L_1613:
        /*06e8*/ 	.byte	0x03, 0x5f
        /*06ea*/ 	.short	0x0101


	//----- nvinfo : EIATTR_COOP_GROUP_MASK_REGIDS
	.align		4
        /*06ec*/ 	.byte	0x04, 0x29
        /*06ee*/ 	.short	(.L_1615 - .L_1614)


	//   ....[0]....
.L_1614:
        /*06f0*/ 	.word	0xffffffff


	//   ....[1]....
        /*06f4*/ 	.word	0xffffffff


	//   ....[2]....
        /*06f8*/ 	.word	0xffffffff


	//   ....[3]....
        /*06fc*/ 	.word	0xffffffff


	//   ....[4]....
        /*0700*/ 	.word	0xffffffff


	//   ....[5]....
        /*0704*/ 	.word	0xffffffff


	//   ....[6]....
        /*0708*/ 	.word	0xffffffff


	//   ....[7]....
        /*070c*/ 	.word	0xffffffff


	//   ....[8]....
        /*0710*/ 	.word	0xffffffff


	//   ....[9]....
        /*0714*/ 	.word	0xffffffff


	//----- nvinfo : EIATTR_COOP_GROUP_INSTR_OFFSETS
	.align		4
.L_1615:
        /*0718*/ 	.byte	0x04, 0x28
        /*071a*/ 	.short	(.L_1617 - .L_1616)


	//   ....[0]....
.L_1616:
        /*071c*/ 	.word	0x00003590


	//   ....[1]....
        /*0720*/ 	.word	0x00003600


	//   ....[2]....
        /*0724*/ 	.word	0x00003660


	//   ....[3]....
        /*0728*/ 	.word	0x00003670


	//   ....[4]....
        /*072c*/ 	.word	0x00003df0


	//   ....[5]....
        /*0730*/ 	.word	0x00003e00


	//   ....[6]....
        /*0734*/ 	.word	0x00003e30


	//   ....[7]....
        /*0738*/ 	.word	0x00003e40


	//   ....[8]....
        /*073c*/ 	.word	0x00003e70


	//   ....[9]....
        /*0740*/ 	.word	0x00003e80


	//----- nvinfo : EIATTR_EXIT_INSTR_OFFSETS
	.align		4
.L_1617:
        /*0744*/ 	.byte	0x04, 0x1c
        /*0746*/ 	.short	(.L_1619 - .L_1618)


	//   ....[0]....
.L_1618:
        /*0748*/ 	.word	0x00000080


	//   ....[1]....
        /*074c*/ 	.word	0x0000a260


	//----- nvinfo : EIATTR_MAX_THREADS
	.align		4
.L_1619:
        /*0750*/ 	.byte	0x04, 0x05
        /*0752*/ 	.short	(.L_1621 - .L_1620)
.L_1620:
        /*0754*/ 	.word	0x00000140
        /*0758*/ 	.word	0x00000001
        /*075c*/ 	.word	0x00000001


	//----- nvinfo : EIATTR_CRS_STACK_SIZE
	.align		4
.L_1621:
        /*0760*/ 	.byte	0x04, 0x1e
        /*0762*/ 	.short	(.L_1623 - .L_1622)
.L_1622:
        /*0764*/ 	.word	0x00000000


	//----- nvinfo : EIATTR_CBANK_PARAM_SIZE
	.align		4
.L_1623:
        /*0768*/ 	.byte	0x03, 0x19
        /*076a*/ 	.short	0x0048


	//----- nvinfo : EIATTR_PARAM_CBANK
	.align		4
        /*076c*/ 	.byte	0x04, 0x0a
        /*076e*/ 	.short	(.L_1625 - .L_1624)
	.align		4
.L_1624:
        /*0770*/ 	.word	index@(.nv.constant0._ZN13group_norm_v214gn_cuda_kernelI13__nv_bfloat16Li320ELi1ELi16ELi40ELi1024ELb1ELi128ELi320ELi320ELi4ELb1ELi18ELb0ELb0ENS_16CompileConditionILi900EEEEEvPT_PKS4_S7_S7_flPfS8_Pj)
        /*0774*/ 	.short	0x0210
        /*0776*/ 	.short	0x0048


	//----- nvinfo : EIATTR_SW_WAR
	.align		4
.L_1625:
        /*0778*/ 	.byte	0x04, 0x36
        /*077a*/ 	.short	(.L_1627 - .L_1626)
.L_1626:
        /*077c*/ 	.word	0x00000008
.L_1627:


//--------------------- .nv.info._ZN13group_norm_v214gn_cuda_kernelI13__nv_bfloat16Li320ELi3ELi16ELi40ELi1024ELb1ELi64ELi320ELi320ELi4ELb1ELi21ELb0ELb0ENS_16CompileConditionILi900EEEEEvPT_PKS4_S7_S7_flPfS8_Pj --------------------------
	.section	.nv.info._ZN13group_norm_v214gn_cuda_kernelI13__nv_bfloat16Li320ELi3ELi16ELi40ELi1024ELb1ELi64ELi320ELi320ELi4ELb1ELi21ELb0ELb0ENS_16CompileConditionILi900EEEEEvPT_PKS4_S7_S7_flPfS8_Pj,"",@"SHT_CUDA_INFO"
	.sectionflags	@""
	.align	4


	//----- nvinfo : EIATTR_CUDA_API_VERSION
	.align		4
        /*0000*/ 	.byte	0x04, 0x37
        /*0002*/ 	.short	(.L_1629 - .L_1628)
.L_1628:
        /*0004*/ 	.word	0x00000082


	//----- nvinfo : EIATTR_KPARAM_INFO
	.align		4
.L_1629:
        /*0008*/ 	.byte	0x04, 0x17
        /*000a*/ 	.short	(.L_1631 - .L_1630)
.L_1630:
        /*000c*/ 	.word	0x00000000
        /*0010*/ 	.short	0x0008
        /*0012*/ 	.short	0x0040
        /*0014*/ 	.byte	0x00, 0xf0, 0x21, 0x00


	//----- nvinfo : EIATTR_KPARAM_INFO
	.align		4
.L_1631:
        /*0018*/ 	.byte	0x04, 0x17
        /*001a*/ 	.short	(.L_1633 - .L_1632)
.L_1632:
        /*001c*/ 	.word	0x00000000
        /*0020*/ 	.short	0x0007
        /*0022*/ 	.short	0x0038
        /*0024*/ 	.byte	0x00, 0xf0, 0x21, 0x00


	//----- nvinfo : EIATTR_KPARAM_INFO
	.align		4
.L_1633:
        /*0028*/ 	.byte	0x04, 0x17
        /*002a*/ 	.short	(.L_1635 - .L_1634)
.L_1634:
        /*002c*/ 	.word	0x00000000
        /*0030*/ 	.short	0x0006
        /*0032*/ 	.short	0x0030
        /*0034*/ 	.byte	0x00, 0xf0, 0x21, 0x00


	//----- nvinfo : EIATTR_KPARAM_INFO
	.align		4
.L_1635:
        /*0038*/ 	.byte	0x04, 0x17
        /*003a*/ 	.short	(.L_1637 - .L_1636)
.L_1636:
        /*003c*/ 	.word	0x00000000
        /*0040*/ 	.short	0x0005
        /*0042*/ 	.short	0x0028
        /*0044*/ 	.byte	0x00, 0xf0, 0x21, 0x00


	//----- nvinfo : EIATTR_KPARAM_INFO
	.align		4
.L_1637:
        /*0048*/ 	.byte	0x04, 0x17
        /*004a*/ 	.short	(.L_1639 - .L_1638)
.L_1638:
        /*004c*/ 	.word	0x00000000
        /*0050*/ 	.short	0x0004
        /*0052*/ 	.short	0x0020
        /*0054*/ 	.byte	0x00, 0xf0, 0x11, 0x00


	//----- nvinfo : EIATTR_KPARAM_INFO
	.align		4
.L_1639:
        /*0058*/ 	.byte	0x04, 0x17
        /*005a*/ 	.short	(.L_1641 - .L_1640)
.L_1640:
        /*005c*/ 	.word	0x00000000
        /*0060*/ 	.short	0x0003
        /*0062*/ 	.short	0x0018
        /*0064*/ 	.byte	0x00, 0xf0, 0x21, 0x00


	//----- nvinfo : EIATTR_KPARAM_INFO
	.align		4
.L_1641:
        /*0068*/ 	.byte	0x04, 0x17
        /*006a*/ 	.short	(.L_1643 - .L_1642)
.L_1642:
        /*006c*/ 	.word	0x00000000
        /*0070*/ 	.short	0x0002
        /*0072*/ 	.short	0x0010
        /*0074*/ 	.byte	0x00, 0xf0, 0x21, 0x00


	//----- nvinfo : EIATTR_KPARAM_INFO
	.align		4
.L_1643:
        /*0078*/ 	.byte	0x04, 0x17
        /*007a*/ 	.short	(.L_1645 - .L_1644)
.L_1644:
        /*007c*/ 	.word	0x00000000
        /*0080*/ 	.short	0x0001
        /*0082*/ 	.short	0x0008
        /*0084*/ 	.byte	0x00, 0xf0, 0x21, 0x00


	//----- nvinfo : EIATTR_KPARAM_INFO
	.align		4
.L_1645:
        /*0088*/ 	.byte	0x04, 0x17
        /*008a*/ 	.short	(.L_1647 - .L_1646)
.L_1646:
        /*008c*/ 	.word	0x00000000
        /*0090*/ 	.short	0x0000
        /*0092*/ 	.short	0x0000
        /*0094*/ 	.byte	0x00, 0xf0, 0x21, 0x00


	//----- nvinfo : EIATTR_SPARSE_MMA_MASK
	.align		4
.L_1647:
        /*0098*/ 	.byte	0x03, 0x50
        /*009a*/ 	.short	0x0000


	//----- nvinfo : EIATTR_MAXREG_COUNT
	.align		4
        /*009c*/ 	.byte	0x03, 0x1b
        /*009e*/ 	.short	0x0040


	//----- nvinfo : EIATTR_NUM_BARRIERS
	.align		4
        /*00a0*/ 	.byte	0x02, 0x4c
        /*00a2*/ 	.byte	0x01
	.zero		1


	//----- nvinfo : EIATTR_ANNOTATIONS
	.align		4
        /*00a4*/ 	.byte	0x04, 0x55
        /*00a6*/ 	.short	(.L_1649 - .L_1648)


	//   ....[0]....
.L_1648:
        /* <DEDUP_REMOVED lines=115> */


	//----- nvinfo : EIATTR_MERCURY_ISA_VERSION
	.align		4
.L_1649:
        /*07c8*/ 	.byte	0x03, 0x5f
        /*07ca*/ 	.short	0x0101


	//----- nvinfo : EIATTR_COOP_GROUP_MASK_REGIDS
	.align		4
        /*07cc*/ 	.byte	0x04, 0x29
        /*07ce*/ 	.short	(.L_1651 - .L_1650)


	//   ....[0]....
.L_1650:
        /*07d0*/ 	.word	0xffffffff


	//   ....[1]....
        /*07d4*/ 	.word	0xffffffff


	//   ....[2]....
        /*07d8*/ 	.word	0xffffffff


	//   ....[3]....
        /*07dc*/ 	.word	0xffffffff


	//   ....[4]....
        /*07e0*/ 	.word	0xffffffff


	//   ....[5]....
        /*07e4*/ 	.word	0xffffffff


	//   ....[6]....
        /*07e8*/ 	.word	0xffffffff


	//   ....[7]....
        /*07ec*/ 	.word	0xffffffff


	//   ....[8]....
        /*07f0*/ 	.word	0xffffffff


	//   ....[9]....
        /*07f4*/ 	.word	0xffffffff


	//   ....[10]....
        /*07f8*/ 	.word	0xffffffff


	//   ....[11]....
        /*07fc*/ 	.word	0xffffffff


	//----- nvinfo : EIATTR_COOP_GROUP_INSTR_OFFSETS
	.align		4
.L_1651:
        /*0800*/ 	.byte	0x04, 0x28
        /*0802*/ 	.short	(.L_1653 - .L_1652)


	//   ....[0]....
.L_1652:
        /*0804*/ 	.word	0x00002080


	//   ....[1]....
        /*0808*/ 	.word	0x000020a0


	//   ....[2]....
        /*080c*/ 	.word	0x000020f0


	//   ....[3]....
        /*0810*/ 	.word	0x00002100


	//   ....[4]....
        /*0814*/ 	.word	0x00002840


	//   ....[5]....
        /*0818*/ 	.word	0x00002860


	//   ....[6]....
        /*081c*/ 	.word	0x00002880


	//   ....[7]....
        /*0820*/ 	.word	0x000028a0


	//   ....[8]....
        /*0824*/ 	.word	0x000028c0


	//   ....[9]....
        /*0828*/ 	.word	0x000028e0


	//   ....[10]....
        /*082c*/ 	.word	0x00002900


	//   ....[11]....
        /*0830*/ 	.word	0x00002920


	//----- nvinfo : EIATTR_EXIT_INSTR_OFFSETS
	.align		4
.L_1653:
        /*0834*/ 	.byte	0x04, 0x1c
        /*0836*/ 	.short	(.L_1655 - .L_1654)


	//   ....[0]....
.L_1654:
        /*0838*/ 	.word	0x00000090


	//   ....[1]....
        /*083c*/ 	.word	0x00006560


	//----- nvinfo : EIATTR_MAX_THREADS
	.align		4
.L_1655:
        /*0840*/ 	.byte	0x04, 0x05
        /*0842*/ 	.short	(.L_1657 - .L_1656)
.L_1656:
        /*0844*/ 	.word	0x00000140
        /*0848*/ 	.word	0x00000001
        /*084c*/ 	.word	0x00000001


	//----- nvinfo : EIATTR_CRS_STACK_SIZE
	.align		4
.L_1657:
        /*0850*/ 	.byte	0x04, 0x1e
        /*0852*/ 	.short	(.L_1659 - .L_1658)
.L_1658:
        /*0854*/ 	.word	0x00000000


	//----- nvinfo : EIATTR_CBANK_PARAM_SIZE
	.align		4
.L_1659:
        /*0858*/ 	.byte	0x03, 0x19
        /*085a*/ 	.short	0x0048


	//----- nvinfo : EIATTR_PARAM_CBANK
	.align		4
        /*085c*/ 	.byte	0x04, 0x0a
        /*085e*/ 	.short	(.L_1661 - .L_1660)
	.align		4
.L_1660:
        /*0860*/ 	.word	index@(.nv.constant0._ZN13group_norm_v214gn_cuda_kernelI13__nv_bfloat16Li320ELi3ELi16ELi40ELi1024ELb1ELi64ELi320ELi320ELi4ELb1ELi21ELb0ELb0ENS_16CompileConditionILi900EEEEEvPT_PKS4_S7_S7_flPfS8_Pj)
        /*0864*/ 	.short	0x0210
        /*0866*/ 	.short	0x0048


	//----- nvinfo : EIATTR_SW_WAR
	.align		4
.L_1661:
        /*0868*/ 	.byte	0x04, 0x36
        /*086a*/ 	.short	(.L_1663 - .L_1662)
.L_1662:
        /*086c*/ 	.word	0x00000008
.L_1663:


//--------------------- .nv.info._ZN13group_norm_v214gn_cuda_kernelI13__nv_bfloat16Li320ELi2ELi16ELi40ELi1024ELb1ELi64ELi320ELi320ELi4ELb1ELi18ELb0ELb0ENS_16CompileConditionILi900EEEEEvPT_PKS4_S7_S7_flPfS8_Pj --------------------------
	.section	.nv.info._ZN13group_norm_v214gn_cuda_kernelI13__nv_bfloat16Li320ELi2ELi16ELi40ELi1024ELb1ELi64ELi320ELi320ELi4ELb1ELi18ELb0ELb0ENS_16CompileConditionILi900EEEEEvPT_PKS4_S7_S7_flPfS8_Pj,"",@"SHT_CUDA_INFO"
	.sectionflags	@""
	.align	4


	//----- nvinfo : EIATTR_CUDA_API_VERSION
	.align		4
        /*0000*/ 	.byte	0x04, 0x37
        /*0002*/ 	.short	(.L_1665 - .L_1664)
.L_1664:
        /*0004*/ 	.word	0x00000082


	//----- nvinfo : EIATTR_KPARAM_INFO
	.align		4
.L_1665:
        /*0008*/ 	.byte	0x04, 0x17
        /*000a*/ 	.short	(.L_1667 - .L_1666)
.L_1666:
        /*000c*/ 	.word	0x00000000
        /*0010*/ 	.short	0x0008
        /*0012*/ 	.short	0x0040
        /*0014*/ 	.byte	0x00, 0xf0, 0x21, 0x00


	//----- nvinfo : EIATTR_KPARAM_INFO
	.align		4
.L_1667:
        /*0018*/ 	.byte	0x04, 0x17
        /*001a*/ 	.short	(.L_1669 - .L_1668)
.L_1668:
        /*001c*/ 	.word	0x00000000
        /*0020*/ 	.short	0x0007
        /*0022*/ 	.short	0x0038
        /*0024*/ 	.byte	0x00, 0xf0, 0x21, 0x00


	//----- nvinfo : EIATTR_KPARAM_INFO
	.align		4
.L_1669:
        /*0028*/ 	.byte	0x04, 0x17
        /*002a*/ 	.short	(.L_1671 - .L_1670)
.L_1670:
        /*002c*/ 	.word	0x00000000
        /*0030*/ 	.short	0x0006
        /*0032*/ 	.short	0x0030
        /*0034*/ 	.byte	0x00, 0xf0, 0x21, 0x00


	//----- nvinfo : EIATTR_KPARAM_INFO
	.align		4
.L_1671:
        /*0038*/ 	.byte	0x04, 0x17
        /*003a*/ 	.short	(.L_1673 - .L_1672)
.L_1672:
        /*003c*/ 	.word	0x00000000
        /*0040*/ 	.short	0x0005
        /*0042*/ 	.short	0x0028
        /*0044*/ 	.byte	0x00, 0xf0, 0x21, 0x00


	//----- nvinfo : EIATTR_KPARAM_INFO
	.align		4
.L_1673:
        /*0048*/ 	.byte	0x04, 0x17
        /*004a*/ 	.short	(.L_1675 - .L_1674)
.L_1674:
        /*004c*/ 	.word	0x00000000
        /*0050*/ 	.short	0x0004
        /*0052*/ 	.short	0x0020
        /*0054*/ 	.byte	0x00, 0xf0, 0x11, 0x00


	//----- nvinfo : EIATTR_KPARAM_INFO
	.align		4
.L_1675:
        /*0058*/ 	.byte	0x04, 0x17
        /*005a*/ 	.short	(.L_1677 - .L_1676)
.L_1676:
        /*005c*/ 	.word	0x00000000
        /*0060*/ 	.short	0x0003
        /*0062*/ 	.short	0x0018
        /*0064*/ 	.byte	0x00, 0xf0, 0x21, 0x00


	//----- nvinfo : EIATTR_KPARAM_INFO
	.align		4
.L_1677:
        /*0068*/ 	.byte	0x04, 0x17
        /*006a*/ 	.short	(.L_1679 - .L_1678)
.L_1678:
        /*006c*/ 	.word	0x00000000
        /*0070*/ 	.short	0x0002
        /*0072*/ 	.short	0x0010
        /*0074*/ 	.byte	0x00, 0xf0, 0x21, 0x00


	//----- nvinfo : EIATTR_KPARAM_INFO
	.align		4
.L_1679:
        /*0078*/ 	.byte	0x04, 0x17
        /*007a*/ 	.short	(.L_1681 - .L_1680)
.L_1680:
        /*007c*/ 	.word	0x00000000
        /*0080*/ 	.short	0x0001
        /*0082*/ 	.short	0x0008
        /*0084*/ 	.byte	0x00, 0xf0, 0x21, 0x00


	//----- nvinfo : EIATTR_KPARAM_INFO
	.align		4
.L_1681:
        /*0088*/ 	.byte	0x04, 0x17
        /*008a*/ 	.short	(.L_1683 - .L_1682)
.L_1682:
        /*008c*/ 	.word	0x00000000
        /*0090*/ 	.short	0x0000
        /*0092*/ 	.short	0x0000
        /*0094*/ 	.byte	0x00, 0xf0, 0x21, 0x00


	//----- nvinfo : EIATTR_SPARSE_MMA_MASK
	.align		4
.L_1683:
        /*0098*/ 	.byte	0x03, 0x50
        /*009a*/ 	.short	0x0000


	//----- nvinfo : EIATTR_MAXREG_COUNT
	.align		4
        /*009c*/ 	.byte	0x03, 0x1b
        /*009e*/ 	.short	0x0060


	//----- nvinfo : EIATTR_NUM_BARRIERS
	.align		4
        /*00a0*/ 	.byte	0x02, 0x4c
        /*00a2*/ 	.byte	0x01
	.zero		1


	//----- nvinfo : EIATTR_ANNOTATIONS
	.align		4
        /*00a4*/ 	.byte	0x04, 0x55
        /*00a6*/ 	.short	(.L_1685 - .L_1684)


	//   ....[0]....
.L_1684:
        /* <DEDUP_REMOVED lines=52> */


	//----- nvinfo : EIATTR_MERCURY_ISA_VERSION
	.align		4
.L_1685:
        /*03d8*/ 	.byte	0x03, 0x5f
        /*03da*/ 	.short	0x0101


	//----- nvinfo : EIATTR_COOP_GROUP_MASK_REGIDS
	.align		4
        /*03dc*/ 	.byte	0x04, 0x29
        /*03de*/ 	.short	(.L_1687 - .L_1686)


	//   ....[0]....
.L_1686:
        /*03e0*/ 	.word	0xffffffff


	//   ....[1]....
        /*03e4*/ 	.word	0xffffffff


	//   ....[2]....
        /*03e8*/ 	.word	0xffffffff


	//   ....[3]....
        /*03ec*/ 	.word	0xffffffff


	//   ....[4]....
        /*03f0*/ 	.word	0xffffffff


	//   ....[5]....
        /*03f4*/ 	.word	0xffffffff


	//   ....[6]....
        /*03f8*/ 	.word	0xffffffff


	//   ....[7]....
        /*03fc*/ 	.word	0xffffffff


	//   ....[8]....
        /*0400*/ 	.word	0xffffffff


	//   ....[9]....
        /*0404*/ 	.word	0xffffffff


	//   ....[10]....
        /*0408*/ 	.word	0xffffffff


	//   ....[11]....
        /*040c*/ 	.word	0xffffffff


	//----- nvinfo : EIATTR_COOP_GROUP_INSTR_OFFSETS
	.align		4
.L_1687:
        /*0410*/ 	.byte	0x04, 0x28
        /*0412*/ 	.short	(.L_1689 - .L_1688)


	//   ....[0]....
.L_1688:
        /*0414*/ 	.word	0x00001f20


	//   ....[1]....
        /*0418*/ 	.word	0x00001f30


	//   ....[2]....
        /*041c*/ 	.word	0x00001f70


	//   ....[3]....
        /*0420*/ 	.word	0x00001f80


	//   ....[4]....
        /*0424*/ 	.word	0x000026e0


	//   ....[5]....
        /*0428*/ 	.word	0x00002700


	//   ....[6]....
        /*042c*/ 	.word	0x00002720


	//   ....[7]....
        /*0430*/ 	.word	0x00002740


	//   ....[8]....
        /*0434*/ 	.word	0x00002760


	//   ....[9]....
        /*0438*/ 	.word	0x00002780


	//   ....[10]....
        /*043c*/ 	.word	0x000027a0


	//   ....[11]....
        /*0440*/ 	.word	0x000027c0


	//----- nvinfo : EIATTR_EXIT_INSTR_OFFSETS
	.align		4
.L_1689:
        /*0444*/ 	.byte	0x04, 0x1c
        /*0446*/ 	.short	(.L_1691 - .L_1690)


	//   ....[0]....
.L_1690:
        /*0448*/ 	.word	0x00000070


	//   ....[1]....
        /*044c*/ 	.word	0x000059b0


	//----- nvinfo : EIATTR_MAX_THREADS
	.align		4
.L_1691:
        /*0450*/ 	.byte	0x04, 0x05
        /*0452*/ 	.short	(.L_1693 - .L_1692)
.L_1692:
        /*0454*/ 	.word	0x00000140
        /*0458*/ 	.word	0x00000001
        /*045c*/ 	.word	0x00000001


	//----- nvinfo : EIATTR_CRS_STACK_SIZE
	.align		4
.L_1693:
        /*0460*/ 	.byte	0x04, 0x1e
        /*0462*/ 	.short	(.L_1695 - .L_1694)
.L_1694:
        /*0464*/ 	.word	0x00000000


	//----- nvinfo : EIATTR_CBANK_PARAM_SIZE
	.align		4
.L_1695:
        /*0468*/ 	.byte	0x03, 0x19
        /*046a*/ 	.short	0x0048


	//----- nvinfo : EIATTR_PARAM_CBANK
	.align		4
        /*046c*/ 	.byte	0x04, 0x0a
        /*046e*/ 	.short	(.L_1697 - .L_1696)
	.align		4
.L_1696:
        /*0470*/ 	.word	index@(.nv.constant0._ZN13group_norm_v214gn_cuda_kernelI13__nv_bfloat16Li320ELi2ELi16ELi40ELi1024ELb1ELi64ELi320ELi320ELi4ELb1ELi18ELb0ELb0ENS_16CompileConditionILi900EEEEEvPT_PKS4_S7_S7_flPfS8_Pj)
        /*0474*/ 	.short	0x0210
        /*0476*/ 	.short	0x0048


	//----- nvinfo : EIATTR_SW_WAR
	.align		4
.L_1697:
        /*0478*/ 	.byte	0x04, 0x36
        /*047a*/ 	.short	(.L_1699 - .L_1698)
.L_1698:
        /*047c*/ 	.word	0x00000008
.L_1699:


//--------------------- .nv.info._ZN13group_norm_v218gn_bwd_cuda_kernelI6__halfLi320ELi3ELi32ELi20ELi1024ELb0ELb1ELi8ELi320ELi320ELi4ELb1ELi2ELb0ELb0ELNS_15WgradSyncMethodE3ENS_16CompileConditionILi900EEEEEvPT_S6_S6_PKS5_S8_S8_S8_PKfflPfPj --------------------------
	.section	.nv.info._ZN13group_norm_v218gn_bwd_cuda_kernelI6__halfLi320ELi3ELi32ELi20ELi1024ELb0ELb1ELi8ELi320ELi320ELi4ELb1ELi2ELb0ELb0ELNS_15WgradSyncMethodE3ENS_16CompileConditionILi900EEEEEvPT_S6_S6_PKS5_S8_S8_S8_PKfflPfPj,"",@"SHT_CUDA_INFO"
	.sectionflags	@""
	.align	4


	//----- nvinfo : EIATTR_CUDA_API_VERSION
	.align		4
        /*0000*/ 	.byte	0x04, 0x37
        /*0002*/ 	.short	(.L_1701 - .L_1700)
.L_1700:
        /*0004*/ 	.word	0x00000082


	//----- nvinfo : EIATTR_KPARAM_INFO
	.align		4
.L_1701:
        /*0008*/ 	.byte	0x04, 0x17
        /*000a*/ 	.short	(.L_1703 - .L_1702)
.L_1702:
        /*000c*/ 	.word	0x00000000
        /*0010*/ 	.short	0x000b
        /*0012*/ 	.short	0x0058
        /*0014*/ 	.byte	0x00, 0xf0, 0x21, 0x00


	//----- nvinfo : EIATTR_KPARAM_INFO
	.align		4
.L_1703:
        /*0018*/ 	.byte	0x04, 0x17
        /*001a*/ 	.short	(.L_1705 - .L_1704)
.L_1704:
        /*001c*/ 	.word	0x00000000
        /*0020*/ 	.short	0x000a
        /*0022*/ 	.short	0x0050
        /*0024*/ 	.byte	0x00, 0xf0, 0x21, 0x00


	//----- nvinfo : EIATTR_KPARAM_INFO
	.align		4
.L_1705:
        /*0028*/ 	.byte	0x04, 0x17
        /*002a*/ 	.short	(.L_1707 - .L_1706)
.L_1706:
        /*002c*/ 	.word	0x00000000
        /*0030*/ 	.short	0x0009
        /*0032*/ 	.short	0x0048
        /*0034*/ 	.byte	0x00, 0xf0, 0x21, 0x00


	//----- nvinfo : EIATTR_KPARAM_INFO
	.align		4
.L_1707:
        /*0038*/ 	.byte	0x04, 0x17
        /*003a*/ 	.short	(.L_1709 - .L_1708)
.L_1708:
        /*003c*/ 	.word	0x00000000
        /*0040*/ 	.short	0x0008
        /*0042*/ 	.short	0x0040
        /*0044*/ 	.byte	0x00, 0xf0, 0x11, 0x00


	//----- nvinfo : EIATTR_KPARAM_INFO
	.align		4
.L_1709:
        /*0048*/ 	.byte	0x04, 0x17
        /*004a*/ 	.short	(.L_1711 - .L_1710)
.L_1710:
        /*004c*/ 	.word	0x00000000
        /*0050*/ 	.short	0x0007
        /*0052*/ 	.short	0x0038
        /*0054*/ 	.byte	0x00, 0xf0, 0x21, 0x00


	//----- nvinfo : EIATTR_KPARAM_INFO
	.align		4
.L_1711:
        /*0058*/ 	.byte	0x04, 0x17
        /*005a*/ 	.short	(.L_1713 - .L_1712)
.L_1712:
        /*005c*/ 	.word	0x00000000
        /*0060*/ 	.short	0x0006
        /*0062*/ 	.short	0x0030
        /*0064*/ 	.byte	0x00, 0xf0, 0x21, 0x00


	//----- nvinfo : EIATTR_KPARAM_INFO
	.align		4
.L_1713:
        /*0068*/ 	.byte	0x04, 0x17
        /*006a*/ 	.short	(.L_1715 - .L_1714)
.L_1714:
        /*006c*/ 	.word	0x00000000
        /*0070*/ 	.short	0x0005
        /*0072*/ 	.short	0x0028
        /*0074*/ 	.byte	0x00, 0xf0, 0x21, 0x00


	//----- nvinfo : EIATTR_KPARAM_INFO
	.align		4
.L_1715:
        /*0078*/ 	.byte	0x04, 0x17
        /*007a*/ 	.short	(.L_1717 - .L_1716)
.L_1716:
        /*007c*/ 	.word	0x00000000
        /*0080*/ 	.short	0x0004
        /*0082*/ 	.short	0x0020
        /*0084*/ 	.byte	0x00, 0xf0, 0x21, 0x00


	//----- nvinfo : EIATTR_KPARAM_INFO
	.align		4
.L_1717:
        /*0088*/ 	.byte	0x04, 0x17
        /*008a*/ 	.short	(.L_1719 - .L_1718)
.L_1718:
        /*008c*/ 	.word	0x00000000
        /*0090*/ 	.short	0x0003
        /*0092*/ 	.short	0x0018
        /*0094*/ 	.byte	0x00, 0xf0, 0x21, 0x00


	//----- nvinfo : EIATTR_KPARAM_INFO
	.align		4
.L_1719:
        /*0098*/ 	.byte	0x04, 0x17
        /*009a*/ 	.short	(.L_1721 - .L_1720)
.L_1720:
        /*009c*/ 	.word	0x00000000
        /*00a0*/ 	.short	0x0002
        /*00a2*/ 	.short	0x0010
        /*00a4*/ 	.byte	0x00, 0xf0, 0x21, 0x00


	//----- nvinfo : EIATTR_KPARAM_INFO
	.align		4
.L_1721:
        /*00a8*/ 	.byte	0x04, 0x17
        /*00aa*/ 	.short	(.L_1723 - .L_1722)
.L_1722:
        /*00ac*/ 	.word	0x00000000
        /*00b0*/ 	.short	0x0001
        /*00b2*/ 	.short	0x0008
        /*00b4*/ 	.byte	0x00, 0xf0, 0x21, 0x00


	//----- nvinfo : EIATTR_KPARAM_INFO
	.align		4
.L_1723:
        /*00b8*/ 	.byte	0x04, 0x17
        /*00ba*/ 	.short	(.L_1725 - .L_1724)
.L_1724:
        /*00bc*/ 	.word	0x00000000
        /*00c0*/ 	.short	0x0000
        /*00c2*/ 	.short	0x0000
        /*00c4*/ 	.byte	0x00, 0xf0, 0x21, 0x00


	//----- nvinfo : EIATTR_SPARSE_MMA_MASK
	.align		4
.L_1725:
        /*00c8*/ 	.byte	0x03, 0x50
        /*00ca*/ 	.short	0x0000


	//----- nvinfo : EIATTR_MAXREG_COUNT
	.align		4
        /*00cc*/ 	.byte	0x03, 0x1b
        /*00ce*/ 	.short	0x0040


	//----- nvinfo : EIATTR_NUM_BARRIERS
	.align		4
        /*00d0*/ 	.byte	0x02, 0x4c
        /*00d2*/ 	.byte	0x01
	.zero		1


	//----- nvinfo : EIATTR_MERCURY_ISA_VERSION
	.align		4
        /*00d4*/ 	.byte	0x03, 0x5f
        /*00d6*/ 	.short	0x0101


	//----- nvinfo : EIATTR_COOP_GROUP_MASK_REGIDS
	.align		4
        /*00d8*/ 	.byte	0x04, 0x29
        /*00da*/ 	.short	(.L_1727 - .L_1726)


	//   ....[0]....
.L_1726:
        /*00dc*/ 	.word	0xffffffff


	//   ....[1]....
        /*00e0*/ 	.word	0xffffffff


	//   ....[2]....
        /*00e4*/ 	.word	0xffffffff


	//   ....[3]....
        /*00e8*/ 	.word	0xffffffff


	//   ....[4]....
        /*00ec*/ 	.word	0xffffffff


	//   ....[5]....
        /*00f0*/ 	.word	0xffffffff


	//   ....[6]....
        /*00f4*/ 	.word	0xffffffff


	//   ....[7]....
        /*00f8*/ 	.word	0xffffffff


	//   ....[8]....
        /*00fc*/ 	.word	0xffffffff


	//   ....[9]....
        /*0100*/ 	.word	0xffffffff


	//   ....[10]....
        /*0104*/ 	.word	0xffffffff


	//   ....[11]....
        /*0108*/ 	.word	0xffffffff


	//   ....[12]....
        /*010c*/ 	.word	0x05000017


	//   ....[13]....
        /*0110*/ 	.word	0x05000016


	//   ....[14]....
        /*0114*/ 	.word	0x05000018


	//   ....[15]....
        /*0118*/ 	.word	0x05000019


	//   ....[16]....
        /*011c*/ 	.word	0x0500001b


	//   ....[17]....
        /*0120*/ 	.word	0x0500001a


	//   ....[18]....
        /*0124*/ 	.word	0x0500001c


	//   ....[19]....
        /*0128*/ 	.word	0x05000011


	//   ....[20]....
        /*012c*/ 	.word	0x0500001b


	//   ....[21]....
        /*0130*/ 	.word	0x0500001a


	//   ....[22]....
        /*0134*/ 	.word	0x0500001c


	//   ....[23]....
        /*0138*/ 	.word	0x0500001d


	//   ....[24]....
        /*013c*/ 	.word	0x0500001f


	//   ....[25]....
        /*0140*/ 	.word	0x0500001e


	//   ....[26]....
        /*0144*/ 	.word	0x05000020


	//   ....[27]....
        /*0148*/ 	.word	0x05000011


	//   ....[28]....
        /*014c*/ 	.word	0x0500001b


	//   ....[29]....
        /*0150*/ 	.word	0x0500001a


	//   ....[30]....
        /*0154*/ 	.word	0x0500001c


	//   ....[31]....
        /*0158*/ 	.word	0x0500001d


	//   ....[32]....
        /*015c*/ 	.word	0x0500001f


	//   ....[33]....
        /*0160*/ 	.word	0x0500001e


	//   ....[34]....
        /*0164*/ 	.word	0x05000020


	//   ....[35]....
        /*0168*/ 	.word	0x05000011


	//   ....[36]....
        /*016c*/ 	.word	0x05000022


	//   ....[37]....
        /*0170*/ 	.word	0x0500001d


	//   ....[38]....
        /*0174*/ 	.word	0x0500001e


	//   ....[39]....
        /*0178*/ 	.word	0x05000021


	//   ....[40]....
        /*017c*/ 	.word	0x05000029


	//   ....[41]....
        /*0180*/ 	.word	0x0500001f


	//   ....[42]....
        /*0184*/ 	.word	0x0500001c


	//   ....[43]....
        /*0188*/ 	.word	0x05000017


	//   ....[44]....
        /*018c*/ 	.word	0x0500001a


	//   ....[45]....
        /*0190*/ 	.word	0x05000019


	//   ....[46]....
        /*0194*/ 	.word	0x05000020


	//   ....[47]....
        /*0198*/ 	.word	0x0500002a


	//   ....[48]....
        /*019c*/ 	.word	0x0500001e


	//   ....[49]....
        /*01a0*/ 	.word	0x05000029


	//   ....[50]....
        /*01a4*/ 	.word	0x0500001f


	//   ....[51]....
        /*01a8*/ 	.word	0x05000022


	//   ....[52]....
        /*01ac*/ 	.word	0x05000017


	//   ....[53]....
        /*01b0*/ 	.word	0x05000018


	//   ....[54]....
        /*01b4*/ 	.word	0x05000027


	//   ....[55]....
        /*01b8*/ 	.word	0x05000015


	//   ....[56]....
        /*01bc*/ 	.word	0x0500001b


	//   ....[57]....
        /*01c0*/ 	.word	0x0500001d


	//   ....[58]....
        /*01c4*/ 	.word	0x05000014


	//   ....[59]....
        /*01c8*/ 	.word	0x05000011


	//   ....[60]....
        /*01cc*/ 	.word	0x05000024


	//   ....[61]....
        /*01d0*/ 	.word	0x0500002a


	//   ....[62]....
        /*01d4*/ 	.word	0x05000023


	//   ....[63]....
        /*01d8*/ 	.word	0x05000029


	//   ....[64]....
        /*01dc*/ 	.word	0x0500002d


	//   ....[65]....
        /*01e0*/ 	.word	0x0500001d


	//   ....[66]....
        /*01e4*/ 	.word	0x05000025


	//   ....[67]....
        /*01e8*/ 	.word	0x0500001d


	//   ....[68]....
        /*01ec*/ 	.word	0x0500001e


	//   ....[69]....
        /*01f0*/ 	.word	0x0500001e


	//   ....[70]....
        /*01f4*/ 	.word	0x0500001e


	//   ....[71]....
        /*01f8*/ 	.word	0x0500001e


	//   ....[72]....
        /*01fc*/ 	.word	0x0500001e


	//   ....[73]....
        /*0200*/ 	.word	0x0500001e


	//   ....[74]....
        /*0204*/ 	.word	0x0500001e


	//   ....[75]....
        /*0208*/ 	.word	0x0500001e


	//   ....[76]....
        /*020c*/ 	.word	0x0500001e


	//   ....[77]....
        /*0210*/ 	.word	0x0500001e


	//   ....[78]....
        /*0214*/ 	.word	0x0500001e


	//   ....[79]....
        /*0218*/ 	.word	0x0500001e


	//   ....[80]....
        /*021c*/ 	.word	0x0500001e


	//   ....[81]....
        /*0220*/ 	.word	0x0500001e


	//   ....[82]....
        /*0224*/ 	.word	0x0500001e


	//   ....[83]....
        /*0228*/ 	.word	0x0500001e


	//   ....[84]....
        /*022c*/ 	.word	0x0500001e


	//   ....[85]....
        /*0230*/ 	.word	0x0500001e


	//   ....[86]....
        /*0234*/ 	.word	0x0500001e


	//   ....[87]....
        /*0238*/ 	.word	0x0500001e


	//   ....[88]....
        /*023c*/ 	.word	0x0500001e


	//   ....[89]....
        /*0240*/ 	.word	0x0500001e


	//   ....[90]....
        /*0244*/ 	.word	0x0500001e


	//   ....[91]....
        /*0248*/ 	.word	0x0500001e


	//   ....[92]....
        /*024c*/ 	.word	0x0500001e


	//   ....[93]....
        /*0250*/ 	.word	0x0500001e


	//   ....[94]....
        /*0254*/ 	.word	0x0500001e


	//   ....[95]....
        /*0258*/ 	.word	0x0500001e


	//   ....[96]....
        /*025c*/ 	.word	0x0500001e


	//   ....[97]....
        /*0260*/ 	.word	0x0500001e


	//   ....[98]....
        /*0264*/ 	.word	0x0500001e


	//   ....[99]....
        /*0268*/ 	.word	0x0500001e


	//   ....[100]....
        /*026c*/ 	.word	0x0500001e


	//   ....[101]....
        /*0270*/ 	.word	0x0500001e


	//   ....[102]....
        /*0274*/ 	.word	0x0500001e


	//   ....[103]....
        /*0278*/ 	.word	0x0500001e


	//   ....[104]....
        /*027c*/ 	.word	0x0500001e


	//   ....[105]....
        /*0280*/ 	.word	0x0500001e


	//   ....[106]....
        /*0284*/ 	.word	0x0500001e


	//   ....[107]....
        /*0288*/ 	.word	0x0500001e


	//   ....[108]....
        /*028c*/ 	.word	0x0500001e


	//   ....[109]....
        /*0290*/ 	.word	0x0500001e


	//   ....[110]....
        /*0294*/ 	.word	0x0500001e


	//   ....[111]....
        /*0298*/ 	.word	0x0500001e


	//   ....[112]....
        /*029c*/ 	.word	0x0500001e


	//   ....[113]....
        /*02a0*/ 	.word	0x0500001e


	//   ....[114]....
        /*02a4*/ 	.word	0x0500001e


	//   ....[115]....
        /*02a8*/ 	.word	0x0500001e


	//   ....[116]....
        /*02ac*/ 	.word	0x0500001e


	//   ....[117]....
        /*02b0*/ 	.word	0x0500001e


	//   ....[118]....
        /*02b4*/ 	.word	0x0500001e


	//   ....[119]....
        /*02b8*/ 	.word	0x0500001e


	//   ....[120]....
        /*02bc*/ 	.word	0x0500001e


	//   ....[121]....
        /*02c0*/ 	.word	0x0500001e


	//   ....[122]....
        /*02c4*/ 	.word	0x0500001e


	//   ....[123]....
        /*02c8*/ 	.word	0x0500001e


	//----- nvinfo : EIATTR_COOP_GROUP_INSTR_OFFSETS
	.align		4
.L_1727:
        /*02cc*/ 	.byte	0x04, 0x28
        /*02ce*/ 	.short	(.L_1729 - .L_1728)


	//   ....[0]....
.L_1728:
        /*02d0*/ 	.word	0x00001390


	//   ....[1]....
        /*02d4*/ 	.word	0x000013d0


	//   ....[2]....
        /*02d8*/ 	.word	0x00001410


	//   ....[3]....
        /*02dc*/ 	.word	0x00001420


	//   ....[4]....
        /*02e0*/ 	.word	0x00001b40


	//   ....[5]....
        /*02e4*/ 	.word	0x00001b70


	//   ....[6]....
        /*02e8*/ 	.word	0x00001ba0


	//   ....[7]....
        /*02ec*/ 	.word	0x00001bb0


	//   ....[8]....
        /*02f0*/ 	.word	0x00001be0


	//   ....[9]....
        /*02f4*/ 	.word	0x00001bf0


	//   ....[10]....
        /*02f8*/ 	.word	0x00001c20


	//   ....[11]....
        /*02fc*/ 	.word	0x00001c30


	//   ....[12]....
        /*0300*/ 	.word	0x000031a0


	//   ....[13]....
        /*0304*/ 	.word	0x000031d0


	//   ....[14]....
        /*0308*/ 	.word	0x00003200


	//   ....[15]....
        /*030c*/ 	.word	0x00003220


	//   ....[16]....
        /*0310*/ 	.word	0x00003250


	//   ....[17]....
        /*0314*/ 	.word	0x00003260


	//   ....[18]....
        /*0318*/ 	.word	0x00003290


	//   ....[19]....
        /*031c*/ 	.word	0x000032a0


	//   ....[20]....
        /*0320*/ 	.word	0x00003490


	//   ....[21]....
        /*0324*/ 	.word	0x000034c0


	//   ....[22]....
        /*0328*/ 	.word	0x000034f0


	//   ....[23]....
        /*032c*/ 	.word	0x00003510


	//   ....[24]....
        /*0330*/ 	.word	0x00003540


	//   ....[25]....
        /*0334*/ 	.word	0x00003550


	//   ....[26]....
        /*0338*/ 	.word	0x00003580


	//   ....[27]....
        /*033c*/ 	.word	0x00003590


	//   ....[28]....
        /*0340*/ 	.word	0x00003720


	//   ....[29]....
        /*0344*/ 	.word	0x00003750


	//   ....[30]....
        /*0348*/ 	.word	0x00003780


	//   ....[31]....
        /*034c*/ 	.word	0x000037a0


	//   ....[32]....
        /*0350*/ 	.word	0x000037d0


	//   ....[33]....
        /*0354*/ 	.word	0x000037e0


	//   ....[34]....
        /*0358*/ 	.word	0x00003810


	//   ....[35]....
        /*035c*/ 	.word	0x00003820


	//   ....[36]....
        /*0360*/ 	.word	0x00003a70


	//   ....[37]....
        /*0364*/ 	.word	0x00003b70


	//   ....[38]....
        /*0368*/ 	.word	0x00003c30


	//   ....[39]....
        /*036c*/ 	.word	0x00003c50


	//   ....[40]....
        /*0370*/ 	.word	0x00003c80


	//   ....[41]....
        /*0374*/ 	.word	0x00003c90


	//   ....[42]....
        /*0378*/ 	.word	0x00003ca0


	//   ....[43]....
        /*037c*/ 	.word	0x00003d60


	//   ....[44]....
        /*0380*/ 	.word	0x00003da0


	//   ....[45]....
        /*0384*/ 	.word	0x00003dc0


	//   ....[46]....
        /*0388*/ 	.word	0x00003dd0


	//   ....[47]....
        /*038c*/ 	.word	0x00003de0


	//   ....[48]....
        /*0390*/ 	.word	0x00003df0


	//   ....[49]....
        /*0394*/ 	.word	0x00003e00


	//   ....[50]....
        /*0398*/ 	.word	0x00003e30


	//   ....[51]....
        /*039c*/ 	.word	0x00003e60


	//   ....[52]....
        /*03a0*/ 	.word	0x00003eb0


	//   ....[53]....
        /*03a4*/ 	.word	0x00003ee0


	//   ....[54]....
        /*03a8*/ 	.word	0x00003f20


	//   ....[55]....
        /*03ac*/ 	.word	0x00003f50


	//   ....[56]....
        /*03b0*/ 	.word	0x00003f80


	//   ....[57]....
        /*03b4*/ 	.word	0x00003fb0


	//   ....[58]....
        /*03b8*/ 	.word	0x00003fd0


	//   ....[59]....
        /*03bc*/ 	.word	0x00003ff0


	//   ....[60]....
        /*03c0*/ 	.word	0x00004020


	//   ....[61]....
        /*03c4*/ 	.word	0x00004040


	//   ....[62]....
        /*03c8*/ 	.word	0x00004060


	//   ....[63]....
        /*03cc*/ 	.word	0x000040a0


	//   ....[64]....
        /*03d0*/ 	.word	0x000040c0


	//   ....[65]....
        /*03d4*/ 	.word	0x00004100


	//   ....[66]....
        /*03d8*/ 	.word	0x00004220


	//   ....[67]....
        /*03dc*/ 	.word	0x00004270


	//   ....[68]....
        /*03e0*/ 	.word	0x00004460


	//   ....[69]....
        /*03e4*/ 	.word	0x000044b0


	//   ....[70]....
        /*03e8*/ 	.word	0x00004520


	//   ....[71]....
        /*03ec*/ 	.word	0x00004580


	//   ....[72]....
        /*03f0*/ 	.word	0x000045f0


	//   ....[73]....
        /*03f4*/ 	.word	0x00004650


	//   ....[74]....
        /*03f8*/ 	.word	0x000046c0


	//   ....[75]....
        /*03fc*/ 	.word	0x00004720


	//   ....[76]....
        /*0400*/ 	.word	0x000047c0


	//   ....[77]....
        /*0404*/ 	.word	0x00004850


	//   ....[78]....
        /*0408*/ 	.word	0x000048c0


	//   ....[79]....
        /*040c*/ 	.word	0x00004920


	//   ....[80]....
        /*0410*/ 	.word	0x00004990


	//   ....[81]....
        /*0414*/ 	.word	0x000049f0


	//   ....[82]....
        /*0418*/ 	.word	0x00004a60


	//   ....[83]....
        /*041c*/ 	.word	0x00004ac0


	//   ....[84]....
        /*0420*/ 	.word	0x00004b60


	//   ....[85]....
        /*0424*/ 	.word	0x00004bf0


	//   ....[86]....
        /*0428*/ 	.word	0x00004c60


	//   ....[87]....
        /*042c*/ 	.word	0x00004cc0


	//   ....[88]....
        /*0430*/ 	.word	0x00004d30


	//   ....[89]....
        /*0434*/ 	.word	0x00004d90


	//   ....[90]....
        /*0438*/ 	.word	0x00004e00


	//   ....[91]....
        /*043c*/ 	.word	0x00004e60


	//   ....[92]....
        /*0440*/ 	.word	0x00004f00


	//   ....[93]....
        /*0444*/ 	.word	0x00004fc0


	//   ....[94]....
        /*0448*/ 	.word	0x000050c0


	//   ....[95]....
        /*044c*/ 	.word	0x00005110


	//   ....[96]....
        /*0450*/ 	.word	0x000051f0


	//   ....[97]....
        /*0454*/ 	.word	0x00005250


	//   ....[98]....
        /*0458*/ 	.word	0x000052d0


	//   ....[99]....
        /*045c*/ 	.word	0x00005320


	//   ....[100]....
        /*0460*/ 	.word	0x00005390


	//   ....[101]....
        /*0464*/ 	.word	0x000053f0


	//   ....[102]....
        /*0468*/ 	.word	0x00005460


	//   ....[103]....
        /*046c*/ 	.word	0x000054c0


	//   ....[104]....
        /*0470*/ 	.word	0x00005560


	//   ....[105]....
        /*0474*/ 	.word	0x000055c0


	//   ....[106]....
        /*0478*/ 	.word	0x00005640


	//   ....[107]....
        /*047c*/ 	.word	0x000056b0


	//   ....[108]....
        /*0480*/ 	.word	0x00005720


	//   ....[109]....
        /*0484*/ 	.word	0x00005780


	//   ....[110]....
        /*0488*/ 	.word	0x00005840


	//   ....[111]....
        /*048c*/ 	.word	0x000058b0


	//   ....[112]....
        /*0490*/ 	.word	0x00005960


	//   ....[113]....
        /*0494*/ 	.word	0x000059e0


	//   ....[114]....
        /*0498*/ 	.word	0x00005a50


	//   ....[115]....
        /*049c*/ 	.word	0x00005ac0


	//   ....[116]....
        /*04a0*/ 	.word	0x00005b40


	//   ....[117]....
        /*04a4*/ 	.word	0x00005ba0


	//   ....[118]....
        /*04a8*/ 	.word	0x00005c20


	//   ....[119]....
        /*04ac*/ 	.word	0x00005ca0


	//   ....[120]....
        /*04b0*/ 	.word	0x00005d20


	//   ....[121]....
        /*04b4*/ 	.word	0x00005de0


	//   ....[122]....
        /*04b8*/ 	.word	0x00005ef0


	//   ....[123]....
        /*04bc*/ 	.word	0x00005f70


	//----- nvinfo : EIATTR_EXIT_INSTR_OFFSETS
	.align		4
.L_1729:
        /*04c0*/ 	.byte	0x04, 0x1c
        /*04c2*/ 	.short	(.L_1731 - .L_1730)


	//   ....[0]....
.L_1730:
        /*04c4*/ 	.word	0x000021c0


	//   ....[1]....
        /*04c8*/ 	.word	0x00004400


	//----- nvinfo : EIATTR_MAX_THREADS
	.align		4
.L_1731:
        /*04cc*/ 	.byte	0x04, 0x05
        /*04ce*/ 	.short	(.L_1733 - .L_1732)
.L_1732:
        /*04d0*/ 	.word	0x00000140
        /*04d4*/ 	.word	0x00000001
        /*04d8*/ 	.word	0x00000001


	//----- nvinfo : EIATTR_CRS_STACK_SIZE
	.align		4
.L_1733:
        /*04dc*/ 	.byte	0x04, 0x1e
        /*04de*/ 	.short	(.L_1735 - .L_1734)
.L_1734:
        /*04e0*/ 	.word	0x00000000


	//----- nvinfo : EIATTR_CBANK_PARAM_SIZE
	.align		4
.L_1735:
        /*04e4*/ 	.byte	0x03, 0x19
        /*04e6*/ 	.short	0x0060


	//----- nvinfo : EIATTR_PARAM_CBANK
	.align		4
        /*04e8*/ 	.byte	0x04, 0x0a
        /*04ea*/ 	.short	(.L_1737 - .L_1736)
	.align		4
.L_1736:
        /*04ec*/ 	.word	index@(.nv.constant0._ZN13group_norm_v218gn_bwd_cuda_kernelI6__halfLi320ELi3ELi32ELi20ELi1024ELb0ELb1ELi8ELi320ELi320ELi4ELb1ELi2ELb0ELb0ELNS_15WgradSyncMethodE3ENS_16CompileConditionILi900EEEEEvPT_S6_S6_PKS5_S8_S8_S8_PKfflPfPj)
        /*04f0*/ 	.short	0x0210
        /*04f2*/ 	.short	0x0060


	//----- nvinfo : EIATTR_SW_WAR
	.align		4
.L_1737:
        /*04f4*/ 	.byte	0x04, 0x36
        /*04f6*/ 	.short	(.L_1739 - .L_1738)
.L_1738:
        /*04f8*/ 	.word	0x00000008
.L_1739:


//--------------------- .nv.info._ZN13group_norm_v218gn_bwd_cuda_kernelI6__halfLi320ELi1ELi32ELi20ELi1024ELb0ELb1ELi16ELi320ELi320ELi4ELb1ELi2ELb0ELb0ELNS_15WgradSyncMethodE3ENS_16CompileConditionILi900EEEEEvPT_S6_S6_PKS5_S8_S8_S8_PKfflPfPj --------------------------
	.section	.nv.info._ZN13group_norm_v218gn_bwd_cuda_kernelI6__halfLi320ELi1ELi32ELi20ELi1024ELb0ELb1ELi16ELi320ELi320ELi4ELb1ELi2ELb0ELb0ELNS_15WgradSyncMethodE3ENS_16CompileConditionILi900EEEEEvPT_S6_S6_PKS5_S8_S8_S8_PKfflPfPj,"",@"SHT_CUDA_INFO"
	.sectionflags	@""
	.align	4


	//----- nvinfo : EIATTR_CUDA_API_VERSION
	.align		4
        /*0000*/ 	.byte	0x04, 0x37
        /*0002*/ 	.short	(.L_1741 - .L_1740)
.L_1740:
        /*0004*/ 	.word	0x00000082


	//----- nvinfo : EIATTR_KPARAM_INFO
	.align		4
.L_1741:
        /*0008*/ 	.byte	0x04, 0x17
        /*000a*/ 	.short	(.L_1743 - .L_1742)
.L_1742:
        /*000c*/ 	.word	0x00000000
        /*0010*/ 	.short	0x000b
        /*0012*/ 	.short	0x0058
        /*0014*/ 	.byte	0x00, 0xf0, 0x21, 0x00


	//----- nvinfo : EIATTR_KPARAM_INFO
	.align		4
.L_1743:
        /*0018*/ 	.byte	0x04, 0x17
        /*001a*/ 	.short	(.L_1745 - .L_1744)
.L_1744:
        /*001c*/ 	.word	0x00000000
        /*0020*/ 	.short	0x000a
        /*0022*/ 	.short	0x0050
        /*0024*/ 	.byte	0x00, 0xf0, 0x21, 0x00


	//----- nvinfo : EIATTR_KPARAM_INFO
	.align		4
.L_1745:
        /*0028*/ 	.byte	0x04, 0x17
        /*002a*/ 	.short	(.L_1747 - .L_1746)
.L_1746:
        /*002c*/ 	.word	0x00000000
        /*0030*/ 	.short	0x0009
        /*0032*/ 	.short	0x0048
        /*0034*/ 	.byte	0x00, 0xf0, 0x21, 0x00


	//----- nvinfo : EIATTR_KPARAM_INFO
	.align		4
.L_1747:
        /*0038*/ 	.byte	0x04, 0x17
        /*003a*/ 	.short	(.L_1749 - .L_1748)
.L_1748:
        /*003c*/ 	.word	0x00000000
        /*0040*/ 	.short	0x0008
        /*0042*/ 	.short	0x0040
        /*0044*/ 	.byte	0x00, 0xf0, 0x11, 0x00


	//----- nvinfo : EIATTR_KPARAM_INFO
	.align		4
.L_1749:
        /*0048*/ 	.byte	0x04, 0x17
        /*004a*/ 	.short	(.L_1751 - .L_1750)
.L_1750:
        /*004c*/ 	.word	0x00000000
        /*0050*/ 	.short	0x0007
        /*0052*/ 	.short	0x0038
        /*0054*/ 	.byte	0x00, 0xf0, 0x21, 0x00


	//----- nvinfo : EIATTR_KPARAM_INFO
	.align		4
.L_1751:
        /*0058*/ 	.byte	0x04, 0x17
        /*005a*/ 	.short	(.L_1753 - .L_1752)
.L_1752:
        /*005c*/ 	.word	0x00000000
        /*0060*/ 	.short	0x0006
        /*0062*/ 	.short	0x0030
        /*0064*/ 	.byte	0x00, 0xf0, 0x21, 0x00


	//----- nvinfo : EIATTR_KPARAM_INFO
	.align		4
.L_1753:
        /*0068*/ 	.byte	0x04, 0x17
        /*006a*/ 	.short	(.L_1755 - .L_1754)
.L_1754:
        /*006c*/ 	.word	0x00000000
        /*0070*/ 	.short	0x0005
        /*0072*/ 	.short	0x0028
        /*0074*/ 	.byte	0x00, 0xf0, 0x21, 0x00


	//----- nvinfo : EIATTR_KPARAM_INFO
	.align		4
.L_1755:
        /*0078*/ 	.byte	0x04, 0x17
        /*007a*/ 	.short	(.L_1757 - .L_1756)
.L_1756:
        /*007c*/ 	.word	0x00000000
        /*0080*/ 	.short	0x0004
        /*0082*/ 	.short	0x0020
        /*0084*/ 	.byte	0x00, 0xf0, 0x21, 0x00


	//----- nvinfo : EIATTR_KPARAM_INFO
	.align		4
.L_1757:
        /*0088*/ 	.byte	0x04, 0x17
        /*008a*/ 	.short	(.L_1759 - .L_1758)
.L_1758:
        /*008c*/ 	.word	0x00000000
        /*0090*/ 	.short	0x0003
        /*0092*/ 	.short	0x0018
        /*0094*/ 	.byte	0x00, 0xf0, 0x21, 0x00


	//----- nvinfo : EIATTR_KPARAM_INFO
	.align		4
.L_1759:
        /*0098*/ 	.byte	0x04, 0x17
        /*009a*/ 	.short	(.L_1761 - .L_1760)
.L_1760:
        /*009c*/ 	.word	0x00000000
        /*00a0*/ 	.short	0x0002
        /*00a2*/ 	.short	0x0010
        /*00a4*/ 	.byte	0x00, 0xf0, 0x21, 0x00


	//----- nvinfo : EIATTR_KPARAM_INFO
	.align		4
.L_1761:
        /*00a8*/ 	.byte	0x04, 0x17
        /*00aa*/ 	.short	(.L_1763 - .L_1762)
.L_1762:
        /*00ac*/ 	.word	0x00000000
        /*00b0*/ 	.short	0x0001
        /*00b2*/ 	.short	0x0008
        /*00b4*/ 	.byte	0x00, 0xf0, 0x21, 0x00


	//----- nvinfo : EIATTR_KPARAM_INFO
	.align		4
.L_1763:
        /*00b8*/ 	.byte	0x04, 0x17
        /*00ba*/ 	.short	(.L_1765 - .L_1764)
.L_1764:
        /*00bc*/ 	.word	0x00000000
        /*00c0*/ 	.short	0x0000
        /*00c2*/ 	.short	0x0000
        /*00c4*/ 	.byte	0x00, 0xf0, 0x21, 0x00


	//----- nvinfo : EIATTR_SPARSE_MMA_MASK
	.align		4
.L_1765:
        /*00c8*/ 	.byte	0x03, 0x50
        /*00ca*/ 	.short	0x0000


	//----- nvinfo : EIATTR_MAXREG_COUNT
	.align		4
        /*00cc*/ 	.byte	0x03, 0x1b
        /*00ce*/ 	.short	0x00a8


	//----- nvinfo : EIATTR_NUM_BARRIERS
	.align		4
        /*00d0*/ 	.byte	0x02, 0x4c
        /*00d2*/ 	.byte	0x01
	.zero		1


	//----- nvinfo : EIATTR_MERCURY_ISA_VERSION
	.align		4
        /*00d4*/ 	.byte	0x03, 0x5f
        /*00d6*/ 	.short	0x0101


	//----- nvinfo : EIATTR_COOP_GROUP_MASK_REGIDS
	.align		4
        /*00d8*/ 	.byte	0x04, 0x29
        /*00da*/ 	.short	(.L_1767 - .L_1766)


	//   ....[0]....
.L_1766:
        /*00dc*/ 	.word	0xffffffff


	//   ....[1]....
        /*00e0*/ 	.word	0xffffffff


	//   ....[2]....
        /*00e4*/ 	.word	0xffffffff


	//   ....[3]....
        /*00e8*/ 	.word	0xffffffff


	//   ....[4]....
        /*00ec*/ 	.word	0xffffffff


	//   ....[5]....
        /*00f0*/ 	.word	0xffffffff


	//   ....[6]....
        /*00f4*/ 	.word	0xffffffff


	//   ....[7]....
        /*00f8*/ 	.word	0xffffffff


	//   ....[8]....
        /*00fc*/ 	.word	0xffffffff


	//   ....[9]....
        /*0100*/ 	.word	0xffffffff


	//   ....[10]....
        /*0104*/ 	.word	0xffffffff


	//   ....[11]....
        /*0108*/ 	.word	0xffffffff


	//   ....[12]....
        /*010c*/ 	.word	0x05000017


	//   ....[13]....
        /*0110*/ 	.word	0x05000010


	//   ....[14]....
        /*0114*/ 	.word	0x05000016


	//   ....[15]....
        /*0118*/ 	.word	0x05000019


	//   ....[16]....
        /*011c*/ 	.word	0x0500001f


	//   ....[17]....
        /*0120*/ 	.word	0x05000012


	//   ....[18]....
        /*0124*/ 	.word	0x05000010


	//   ....[19]....
        /*0128*/ 	.word	0x05000013


	//   ....[20]....
        /*012c*/ 	.word	0x05000017


	//   ....[21]....
        /*0130*/ 	.word	0x05000010


	//   ....[22]....
        /*0134*/ 	.word	0x05000016


	//   ....[23]....
        /*0138*/ 	.word	0x05000019


	//   ....[24]....
        /*013c*/ 	.word	0x05000023


	//   ....[25]....
        /*0140*/ 	.word	0x05000022


	//   ....[26]....
        /*0144*/ 	.word	0x05000010


	//   ....[27]....
        /*0148*/ 	.word	0x05000017


	//   ....[28]....
        /*014c*/ 	.word	0x05000017


	//   ....[29]....
        /*0150*/ 	.word	0x05000010


	//   ....[30]....
        /*0154*/ 	.word	0x05000016


	//   ....[31]....
        /*0158*/ 	.word	0x05000019


	//   ....[32]....
        /*015c*/ 	.word	0x05000023


	//   ....[33]....
        /*0160*/ 	.word	0x05000022


	//   ....[34]....
        /*0164*/ 	.word	0x05000010


	//   ....[35]....
        /*0168*/ 	.word	0x05000017


	//   ....[36]....
        /*016c*/ 	.word	0x05000017


	//   ....[37]....
        /*0170*/ 	.word	0x05000018


	//   ....[38]....
        /*0174*/ 	.word	0x05000010


	//   ....[39]....
        /*0178*/ 	.word	0x05000016


	//   ....[40]....
        /*017c*/ 	.word	0x05000017


	//   ....[41]....
        /*0180*/ 	.word	0x05000019


	//   ....[42]....
        /*0184*/ 	.word	0x0500001f


	//   ....[43]....
        /*0188*/ 	.word	0x05000017


	//   ....[44]....
        /*018c*/ 	.word	0x05000023


	//   ....[45]....
        /*0190*/ 	.word	0x05000019


	//   ....[46]....
        /*0194*/ 	.word	0x0500001f


	//   ....[47]....
        /*0198*/ 	.word	0x05000010


	//   ....[48]....
        /*019c*/ 	.word	0x05000016


	//   ....[49]....
        /*01a0*/ 	.word	0x0500001a


	//   ....[50]....
        /*01a4*/ 	.word	0x05000022


	//   ....[51]....
        /*01a8*/ 	.word	0x05000018


	//   ....[52]....
        /*01ac*/ 	.word	0x0500001a


	//   ....[53]....
        /*01b0*/ 	.word	0x05000014


	//   ....[54]....
        /*01b4*/ 	.word	0x0500001e


	//   ....[55]....
        /*01b8*/ 	.word	0x05000021


	//   ....[56]....
        /*01bc*/ 	.word	0x05000027


	//   ....[57]....
        /*01c0*/ 	.word	0x0500002b


	//   ....[58]....
        /*01c4*/ 	.word	0x0500002d


	//   ....[59]....
        /*01c8*/ 	.word	0x0500001f


	//   ....[60]....
        /*01cc*/ 	.word	0x05000024


	//   ....[61]....
        /*01d0*/ 	.word	0x05000032


	//   ....[62]....
        /*01d4*/ 	.word	0x05000025


	//   ....[63]....
        /*01d8*/ 	.word	0x0500002a


	//   ....[64]....
        /*01dc*/ 	.word	0x0500002c


	//   ....[65]....
        /*01e0*/ 	.word	0x0500002d


	//   ....[66]....
        /*01e4*/ 	.word	0x05000017


	//   ....[67]....
        /*01e8*/ 	.word	0x05000014


	//   ....[68]....
        /*01ec*/ 	.word	0x05000010


	//   ....[69]....
        /*01f0*/ 	.word	0x05000010


	//   ....[70]....
        /*01f4*/ 	.word	0x05000010


	//   ....[71]....
        /*01f8*/ 	.word	0x05000010


	//   ....[72]....
        /*01fc*/ 	.word	0x05000010


	//   ....[73]....
        /*0200*/ 	.word	0x05000010


	//   ....[74]....
        /*0204*/ 	.word	0x05000010


	//   ....[75]....
        /*0208*/ 	.word	0x05000010


	//   ....[76]....
        /*020c*/ 	.word	0x05000010


	//   ....[77]....
        /*0210*/ 	.word	0x05000010


	//   ....[78]....
        /*0214*/ 	.word	0x05000010


	//   ....[79]....
        /*0218*/ 	.word	0x05000010


	//   ....[80]....
        /*021c*/ 	.word	0x05000010


	//   ....[81]....
        /*0220*/ 	.word	0x05000010


	//   ....[82]....
        /*0224*/ 	.word	0x05000010


	//   ....[83]....
        /*0228*/ 	.word	0x05000010


	//   ....[84]....
        /*022c*/ 	.word	0x05000010


	//   ....[85]....
        /*0230*/ 	.word	0x05000010


	//   ....[86]....
        /*0234*/ 	.word	0x05000010


	//   ....[87]....
        /*0238*/ 	.word	0x05000010


	//   ....[88]....
        /*023c*/ 	.word	0x05000010


	//   ....[89]....
        /*0240*/ 	.word	0x05000010


	//   ....[90]....
        /*0244*/ 	.word	0x05000010


	//   ....[91]....
        /*0248*/ 	.word	0x05000010


	//   ....[92]....
        /*024c*/ 	.word	0x05000010


	//   ....[93]....
        /*0250*/ 	.word	0x05000010


	//   ....[94]....
        /*0254*/ 	.word	0x05000010


	//   ....[95]....
        /*0258*/ 	.word	0x05000010


	//   ....[96]....
        /*025c*/ 	.word	0x05000010


	//   ....[97]....
        /*0260*/ 	.word	0x05000010


	//   ....[98]....
        /*0264*/ 	.word	0x05000010


	//   ....[99]....
        /*0268*/ 	.word	0x05000010


	//   ....[100]....
        /*026c*/ 	.word	0x05000010


	//   ....[101]....
        /*0270*/ 	.word	0x05000010


	//   ....[102]....
        /*0274*/ 	.word	0x05000010


	//   ....[103]....
        /*0278*/ 	.word	0x05000010


	//   ....[104]....
        /*027c*/ 	.word	0x05000010


	//   ....[105]....
        /*0280*/ 	.word	0x05000010


	//   ....[106]....
        /*0284*/ 	.word	0x05000010


	//   ....[107]....
        /*0288*/ 	.word	0x05000010


	//   ....[108]....
        /*028c*/ 	.word	0x05000010


	//   ....[109]....
        /*0290*/ 	.word	0x05000010


	//   ....[110]....
        /*0294*/ 	.word	0x05000010


	//   ....[111]....
        /*0298*/ 	.word	0x05000010


	//   ....[112]....
        /*029c*/ 	.word	0x05000010


	//   ....[113]....
        /*02a0*/ 	.word	0x05000010


	//   ....[114]....
        /*02a4*/ 	.word	0x05000010


	//   ....[115]....
        /*02a8*/ 	.word	0x05000010


	//   ....[116]....
        /*02ac*/ 	.word	0x05000010


	//   ....[117]....
        /*02b0*/ 	.word	0x05000010


	//   ....[118]....
        /*02b4*/ 	.word	0x05000010


	//   ....[119]....
        /*02b8*/ 	.word	0x05000010


	//   ....[120]....
        /*02bc*/ 	.word	0x05000010


	//   ....[121]....
        /*02c0*/ 	.word	0x05000010


	//   ....[122]....
        /*02c4*/ 	.word	0x05000010


	//   ....[123]....
        /*02c8*/ 	.word	0x05000010


	//----- nvinfo : EIATTR_COOP_GROUP_INSTR_OFFSETS
	.align		4
.L_1767:
        /*02cc*/ 	.byte	0x04, 0x28
        /*02ce*/ 	.short	(.L_1769 - .L_1768)


	//   ....[0]....
.L_1768:
        /*02d0*/ 	.word	0x00001940


	//   ....[1]....
        /*02d4*/ 	.word	0x00001980


	//   ....[2]....
        /*02d8*/ 	.word	0x000019c0


	//   ....[3]....
        /*02dc*/ 	.word	0x000019d0


	//   ....[4]....
        /*02e0*/ 	.word	0x00001fb0


	//   ....[5]....
        /*02e4*/ 	.word	0x00001fe0


	//   ....[6]....
        /*02e8*/ 	.word	0x00002010


	//   ....[7]....
        /*02ec*/ 	.word	0x00002020


	//   ....[8]....
        /*02f0*/ 	.word	0x00002050


	//   ....[9]....
        /*02f4*/ 	.word	0x00002060


	//   ....[10]....
        /*02f8*/ 	.word	0x00002090


	//   ....[11]....
        /*02fc*/ 	.word	0x000020a0


	//   ....[12]....
        /*0300*/ 	.word	0x00003830


	//   ....[13]....
        /*0304*/ 	.word	0x00003850


	//   ....[14]....
        /*0308*/ 	.word	0x00003890


	//   ....[15]....
        /*030c*/ 	.word	0x000038b0


	//   ....[16]....
        /*0310*/ 	.word	0x000038e0


	//   ....[17]....
        /*0314*/ 	.word	0x000038f0


	//   ....[18]....
        /*0318*/ 	.word	0x00003920


	//   ....[19]....
        /*031c*/ 	.word	0x00003930


	//   ....[20]....
        /*0320*/ 	.word	0x00003b00


	//   ....[21]....
        /*0324*/ 	.word	0x00003b30


	//   ....[22]....
        /*0328*/ 	.word	0x00003b60


	//   ....[23]....
        /*032c*/ 	.word	0x00003b70


	//   ....[24]....
        /*0330*/ 	.word	0x00003ba0


	//   ....[25]....
        /*0334*/ 	.word	0x00003bb0


	//   ....[26]....
        /*0338*/ 	.word	0x00003be0


	//   ....[27]....
        /*033c*/ 	.word	0x00003bf0


	//   ....[28]....
        /*0340*/ 	.word	0x00003d60


	//   ....[29]....
        /*0344*/ 	.word	0x00003d90


	//   ....[30]....
        /*0348*/ 	.word	0x00003dc0


	//   ....[31]....
        /*034c*/ 	.word	0x00003dd0


	//   ....[32]....
        /*0350*/ 	.word	0x00003e00


	//   ....[33]....
        /*0354*/ 	.word	0x00003e10


	//   ....[34]....
        /*0358*/ 	.word	0x00003e40


	//   ....[35]....
        /*035c*/ 	.word	0x00003e50


	//   ....[36]....
        /*0360*/ 	.word	0x00004160


	//   ....[37]....
        /*0364*/ 	.word	0x00004190


	//   ....[38]....
        /*0368*/ 	.word	0x00004240


	//   ....[39]....
        /*036c*/ 	.word	0x00004270


	//   ....[40]....
        /*0370*/ 	.word	0x000042a0


	//   ....[41]....
        /*0374*/ 	.word	0x000042c0


	//   ....[42]....
        /*0378*/ 	.word	0x000042d0


	//   ....[43]....
        /*037c*/ 	.word	0x000042f0


	//   ....[44]....
        /*0380*/ 	.word	0x00004330


	//   ....[45]....
        /*0384*/ 	.word	0x00004360


	//   ....[46]....
        /*0388*/ 	.word	0x00004380


	//   ....[47]....
        /*038c*/ 	.word	0x000043a0


	//   ....[48]....
        /*0390*/ 	.word	0x000043c0


	//   ....[49]....
        /*0394*/ 	.word	0x000043e0


	//   ....[50]....
        /*0398*/ 	.word	0x00004400


	//   ....[51]....
        /*039c*/ 	.word	0x00004420


	//   ....[52]....
        /*03a0*/ 	.word	0x00004470


	//   ....[53]....
        /*03a4*/ 	.word	0x000044a0


	//   ....[54]....
        /*03a8*/ 	.word	0x000044d0


	//   ....[55]....
        /*03ac*/ 	.word	0x000044f0


	//   ....[56]....
        /*03b0*/ 	.word	0x00004520


	//   ....[57]....
        /*03b4*/ 	.word	0x00004540


	//   ....[58]....
        /*03b8*/ 	.word	0x00004550


	//   ....[59]....
        /*03bc*/ 	.word	0x00004570


	//   ....[60]....
        /*03c0*/ 	.word	0x000045c0


	//   ....[61]....
        /*03c4*/ 	.word	0x000045f0


	//   ....[62]....
        /*03c8*/ 	.word	0x00004630


	//   ....[63]....
        /*03cc*/ 	.word	0x00004650


	//   ....[64]....
        /*03d0*/ 	.word	0x00004690


	//   ....[65]....
        /*03d4*/ 	.word	0x000046c0


	//   ....[66]....
        /*03d8*/ 	.word	0x00004810


	//   ....[67]....
        /*03dc*/ 	.word	0x00004840


	//   ....[68]....
        /*03e0*/ 	.word	0x00004a10


	//   ....[69]....
        /*03e4*/ 	.word	0x00004a60


	//   ....[70]....
        /*03e8*/ 	.word	0x00004ad0


	//   ....[71]....
        /*03ec*/ 	.word	0x00004b30


	//   ....[72]....
        /*03f0*/ 	.word	0x00004ba0


	//   ....[73]....
        /*03f4*/ 	.word	0x00004c00


	//   ....[74]....
        /*03f8*/ 	.word	0x00004c70


	//   ....[75]....
        /*03fc*/ 	.word	0x00004cd0


	//   ....[76]....
        /*0400*/ 	.word	0x00004d70


	//   ....[77]....
        /*0404*/ 	.word	0x00004e00


	//   ....[78]....
        /*0408*/ 	.word	0x00004e70


	//   ....[79]....
        /*040c*/ 	.word	0x00004ed0


	//   ....[80]....
        /*0410*/ 	.word	0x00004f40


	//   ....[81]....
        /*0414*/ 	.word	0x00004fa0


	//   ....[82]....
        /*0418*/ 	.word	0x00005010


	//   ....[83]....
        /*041c*/ 	.word	0x00005070


	//   ....[84]....
        /*0420*/ 	.word	0x00005110


	//   ....[85]....
        /*0424*/ 	.word	0x000051a0


	//   ....[86]....
        /*0428*/ 	.word	0x00005210


	//   ....[87]....
        /*042c*/ 	.word	0x00005270


	//   ....[88]....
        /*0430*/ 	.word	0x000052e0


	//   ....[89]....
        /*0434*/ 	.word	0x00005340


	//   ....[90]....
        /*0438*/ 	.word	0x000053b0


	//   ....[91]....
        /*043c*/ 	.word	0x00005410


	//   ....[92]....
        /*0440*/ 	.word	0x000054b0


	//   ....[93]....
        /*0444*/ 	.word	0x00005570


	//   ....[94]....
        /*0448*/ 	.word	0x00005670


	//   ....[95]....
        /*044c*/ 	.word	0x000056c0


	//   ....[96]....
        /*0450*/ 	.word	0x00005750


	//   ....[97]....
        /*0454*/ 	.word	0x000057a0


	//   ....[98]....
        /*0458*/ 	.word	0x00005830


	//   ....[99]....
        /*045c*/ 	.word	0x000058c0


	//   ....[100]....
        /*0460*/ 	.word	0x00005930


	//   ....[101]....
        /*0464*/ 	.word	0x000059a0


	//   ....[102]....
        /*0468*/ 	.word	0x00005a10


	//   ....[103]....
        /*046c*/ 	.word	0x00005a70


	//   ....[104]....
        /*0470*/ 	.word	0x00005ae0


	//   ....[105]....
        /*0474*/ 	.word	0x00005b40


	//   ....[106]....
        /*0478*/ 	.word	0x00005bd0


	//   ....[107]....
        /*047c*/ 	.word	0x00005c80


	//   ....[108]....
        /*0480*/ 	.word	0x00005d00


	//   ....[109]....
        /*0484*/ 	.word	0x00005d90


	//   ....[110]....
        /*0488*/ 	.word	0x00005e10


	//   ....[111]....
        /*048c*/ 	.word	0x00005e70


	//   ....[112]....
        /*0490*/ 	.word	0x00005ee0


	//   ....[113]....
        /*0494*/ 	.word	0x00005f40


	//   ....[114]....
        /*0498*/ 	.word	0x00006000


	//   ....[115]....
        /*049c*/ 	.word	0x00006080


	//   ....[116]....
        /*04a0*/ 	.word	0x000060f0


	//   ....[117]....
        /*04a4*/ 	.word	0x00006150


	//   ....[118]....
        /*04a8*/ 	.word	0x000061e0


	//   ....[119]....
        /*04ac*/ 	.word	0x00006240


	//   ....[120]....
        /*04b0*/ 	.word	0x000062c0


	//   ....[121]....
        /*04b4*/ 	.word	0x00006370


	//   ....[122]....
        /*04b8*/ 	.word	0x000064a0


	//   ....[123]....
        /*04bc*/ 	.word	0x00006520


	//----- nvinfo : EIATTR_EXIT_INSTR_OFFSETS
	.align		4
.L_1769:
        /*04c0*/ 	.byte	0x04, 0x1c
        /*04c2*/ 	.short	(.L_1771 - .L_1770)


	//   ....[0]....
.L_1770:
        /*04c4*/ 	.word	0x00002860


	//   ....[1]....
        /*04c8*/ 	.word	0x000049b0


	//----- nvinfo : EIATTR_MAX_THREADS
	.align		4
.L_1771:
        /*04cc*/ 	.byte	0x04, 0x05
        /*04ce*/ 	.short	(.L_1773 - .L_1772)
.L_1772:
        /*04d0*/ 	.word	0x00000140
        /*04d4*/ 	.word	0x00000001
        /*04d8*/ 	.word	0x00000001


	//----- nvinfo : EIATTR_CRS_STACK_SIZE
	.align		4
.L_1773:
        /*04dc*/ 	.byte	0x04, 0x1e
        /*04de*/ 	.short	(.L_1775 - .L_1774)
.L_1774:
        /*04e0*/ 	.word	0x00000000


	//----- nvinfo : EIATTR_CBANK_PARAM_SIZE
	.align		4
.L_1775:
        /*04e4*/ 	.byte	0x03, 0x19
        /*04e6*/ 	.short	0x0060


	//----- nvinfo : EIATTR_PARAM_CBANK
	.align		4
        /*04e8*/ 	.byte	0x04, 0x0a
        /*04ea*/ 	.short	(.L_1777 - .L_1776)
	.align		4
.L_1776:
        /*04ec*/ 	.word	index@(.nv.constant0._ZN13group_norm_v218gn_bwd_cuda_kernelI6__halfLi320ELi1ELi32ELi20ELi1024ELb0ELb1ELi16ELi320ELi320ELi4ELb1ELi2ELb0ELb0ELNS_15WgradSyncMethodE3ENS_16CompileConditionILi900EEEEEvPT_S6_S6_PKS5_S8_S8_S8_PKfflPfPj)
        /*04f0*/ 	.short	0x0210
        /*04f2*/ 	.short	0x0060


	//----- nvinfo : EIATTR_SW_WAR
	.align		4
.L_1777:
        /*04f4*/ 	.byte	0x04, 0x36
        /*04f6*/ 	.short	(.L_1779 - .L_1778)
.L_1778:
        /*04f8*/ 	.word	0x00000008
.L_1779:


//--------------------- .nv.info._ZN13group_norm_v218gn_bwd_cuda_kernelI6__halfLi320ELi3ELi32ELi20ELi1024ELb0ELb1ELi16ELi320ELi320ELi4ELb1ELi4ELb0ELb0ELNS_15WgradSyncMethodE3ENS_16CompileConditionILi900EEEEEvPT_S6_S6_PKS5_S8_S8_S8_PKfflPfPj --------------------------
	.section	.nv.info._ZN13group_norm_v218gn_bwd_cuda_kernelI6__halfLi320ELi3ELi32ELi20ELi1024ELb0ELb1ELi16ELi320ELi320ELi4ELb1ELi4ELb0ELb0ELNS_15WgradSyncMethodE3ENS_16CompileConditionILi900EEEEEvPT_S6_S6_PKS5_S8_S8_S8_PKfflPfPj,"",@"SHT_CUDA_INFO"
	.sectionflags	@""
	.align	4


	//----- nvinfo : EIATTR_CUDA_API_VERSION
	.align		4
        /*0000*/ 	.byte	0x04, 0x37
        /*0002*/ 	.short	(.L_1781 - .L_1780)
.L_1780:
        /*0004*/ 	.word	0x00000082


	//----- nvinfo : EIATTR_KPARAM_INFO
	.align		4
.L_1781:
        /*0008*/ 	.byte	0x04, 0x17
        /*000a*/ 	.short	(.L_1783 - .L_1782)
.L_1782:
        /*000c*/ 	.word	0x00000000
        /*0010*/ 	.short	0x000b
        /*0012*/ 	.short	0x0058
        /*0014*/ 	.byte	0x00, 0xf0, 0x21, 0x00


	//----- nvinfo : EIATTR_KPARAM_INFO
	.align		4
.L_1783:
        /*0018*/ 	.byte	0x04, 0x17
        /*001a*/ 	.short	(.L_1785 - .L_1784)
.L_1784:
        /*001c*/ 	.word	0x00000000
        /*0020*/ 	.short	0x000a
        /*0022*/ 	.short	0x0050
        /*0024*/ 	.byte	0x00, 0xf0, 0x21, 0x00


	//----- nvinfo : EIATTR_KPARAM_INFO
	.align		4
.L_1785:
        /*0028*/ 	.byte	0x04, 0x17
        /*002a*/ 	.short	(.L_1787 - .L_1786)
.L_1786:
        /*002c*/ 	.word	0x00000000
        /*0030*/ 	.short	0x0009
        /*0032*/ 	.short	0x0048
        /*0034*/ 	.byte	0x00, 0xf0, 0x21, 0x00


	//----- nvinfo : EIATTR_KPARAM_INFO
	.align		4
.L_1787:
        /*0038*/ 	.byte	0x04, 0x17
        /*003a*/ 	.short	(.L_1789 - .L_1788)
.L_1788:
        /*003c*/ 	.word	0x00000000
        /*0040*/ 	.short	0x0008
        /*0042*/ 	.short	0x0040
        /*0044*/ 	.byte	0x00, 0xf0, 0x11, 0x00


	//----- nvinfo : EIATTR_KPARAM_INFO
	.align		4
.L_1789:
        /*0048*/ 	.byte	0x04, 0x17
        /*004a*/ 	.short	(.L_1791 - .L_1790)
.L_1790:
        /*004c*/ 	.word	0x00000000
        /*0050*/ 	.short	0x0007
        /*0052*/ 	.short	0x0038
        /*0054*/ 	.byte	0x00, 0xf0, 0x21, 0x00


	//----- nvinfo : EIATTR_KPARAM_INFO
	.align		4
.L_1791:
        /*0058*/ 	.byte	0x04, 0x17
        /*005a*/ 	.short	(.L_1793 - .L_1792)
.L_1792:
        /*005c*/ 	.word	0x00000000
        /*0060*/ 	.short	0x0006
        /*0062*/ 	.short	0x0030
        /*0064*/ 	.byte	0x00, 0xf0, 0x21, 0x00


	//----- nvinfo : EIATTR_KPARAM_INFO
	.align		4
.L_1793:
        /*0068*/ 	.byte	0x04, 0x17
        /*006a*/ 	.short	(.L_1795 - .L_1794)
.L_1794:
        /*006c*/ 	.word	0x00000000
        /*0070*/ 	.short	0x0005
        /*0072*/ 	.short	0x0028
        /*0074*/ 	.byte	0x00, 0xf0, 0x21, 0x00


	//----- nvinfo : EIATTR_KPARAM_INFO
	.align		4
.L_1795:
        /*0078*/ 	.byte	0x04, 0x17
        /*007a*/ 	.short	(.L_1797 - .L_1796)
.L_1796:
        /*007c*/ 	.word	0x00000000
        /*0080*/ 	.short	0x0004
        /*0082*/ 	.short	0x0020
        /*0084*/ 	.byte	0x00, 0xf0, 0x21, 0x00


	//----- nvinfo : EIATTR_KPARAM_INFO
	.align		4
.L_1797:
        /*0088*/ 	.byte	0x04, 0x17
        /*008a*/ 	.short	(.L_1799 - .L_1798)
.L_1798:
        /*008c*/ 	.word	0x00000000
        /*0090*/ 	.short	0x0003
        /*0092*/ 	.short	0x0018
        /*0094*/ 	.byte	0x00, 0xf0, 0x21, 0x00


	//----- nvinfo : EIATTR_KPARAM_INFO
	.align		4
.L_1799:
        /*0098*/ 	.byte	0x04, 0x17
        /*009a*/ 	.short	(.L_1801 - .L_1800)
.L_1800:
        /*009c*/ 	.word	0x00000000
        /*00a0*/ 	.short	0x0002
        /*00a2*/ 	.short	0x0010
        /*00a4*/ 	.byte	0x00, 0xf0, 0x21, 0x00


	//----- nvinfo : EIATTR_KPARAM_INFO
	.align		4
.L_1801:
        /*00a8*/ 	.byte	0x04, 0x17
        /*00aa*/ 	.short	(.L_1803 - .L_1802)
.L_1802:
        /*00ac*/ 	.word	0x00000000
        /*00b0*/ 	.short	0x0001
        /*00b2*/ 	.short	0x0008
        /*00b4*/ 	.byte	0x00, 0xf0, 0x21, 0x00


	//----- nvinfo : EIATTR_KPARAM_INFO
	.align		4
.L_1803:
        /*00b8*/ 	.byte	0x04, 0x17
        /*00ba*/ 	.short	(.L_1805 - .L_1804)
.L_1804:
        /*00bc*/ 	.word	0x00000000
        /*00c0*/ 	.short	0x0000
        /*00c2*/ 	.short	0x0000
        /*00c4*/ 	.byte	0x00, 0xf0, 0x21, 0x00


	//----- nvinfo : EIATTR_SPARSE_MMA_MASK
	.align		4
.L_1805:
        /*00c8*/ 	.byte	0x03, 0x50
        /*00ca*/ 	.short	0x0000


	//----- nvinfo : EIATTR_MAXREG_COUNT
	.align		4
        /*00cc*/ 	.byte	0x03, 0x1b
        /*00ce*/ 	.short	0x0040


	//----- nvinfo : EIATTR_NUM_BARRIERS
	.align		4
        /*00d0*/ 	.byte	0x02, 0x4c
        /*00d2*/ 	.byte	0x01
	.zero		1


	//----- nvinfo : EIATTR_ANNOTATIONS
	.align		4
        /*00d4*/ 	.byte	0x04, 0x55
        /*00d6*/ 	.short	(.L_1807 - .L_1806)


	//   ....[0]....
.L_1806:
        /*00d8*/ 	.word	0x00000001
        /*00dc*/ 	.byte	0x70, 0x04, 0x00, 0x00, 0x01, 0x00, 0x00, 0x00, 0xa0, 0x04, 0x00, 0x00, 0x01, 0x00, 0x00, 0x00
        /*00ec*/ 	.byte	0xc0, 0x04, 0x00, 0x00, 0x01, 0x00, 0x00, 0x00, 0xd0, 0x04, 0x00, 0x00, 0x01, 0x00, 0x00, 0x00
        /*00fc*/ 	.byte	0x30, 0x06, 0x00, 0x00, 0x01, 0x00, 0x00, 0x00, 0x10, 0x14, 0x00, 0x00, 0x01, 0x00, 0x00, 0x00
        /*010c*/ 	.byte	0x30, 0x14, 0x00, 0x00, 0x01, 0x00, 0x00, 0x00, 0xf0, 0x14, 0x00, 0x00, 0x01, 0x00, 0x00, 0x00
        /*011c*/ 	.byte	0x60, 0x15, 0x00, 0x00, 0x01, 0x00, 0x00, 0x00, 0x20, 0x20, 0x00, 0x00, 0x01, 0x00, 0x00, 0x00
        /*012c*/ 	.byte	0x70, 0x21, 0x00, 0x00, 0x01, 0x00, 0x00, 0x00, 0xf0, 0x23, 0x00, 0x00


	//----- nvinfo : EIATTR_MERCURY_ISA_VERSION
	.align		4
.L_1807:
        /*0138*/ 	.byte	0x03, 0x5f
        /*013a*/ 	.short	0x0101


	//----- nvinfo : EIATTR_COOP_GROUP_MASK_REGIDS
	.align		4
        /*013c*/ 	.byte	0x04, 0x29
        /*013e*/ 	.short	(.L_1809 - .L_1808)


	//   ....[0]....
.L_1808:
        /*0140*/ 	.word	0xffffffff


	//   ....[1]....
        /*0144*/ 	.word	0xffffffff


	//   ....[2]....
        /*0148*/ 	.word	0xffffffff


	//   ....[3]....
        /*014c*/ 	.word	0xffffffff


	//   ....[4]....
        /*0150*/ 	.word	0xffffffff


	//   ....[5]....
        /*0154*/ 	.word	0xffffffff


	//   ....[6]....
        /*0158*/ 	.word	0xffffffff


	//   ....[7]....
        /*015c*/ 	.word	0xffffffff


	//   ....[8]....
        /*0160*/ 	.word	0xffffffff


	//   ....[9]....
        /*0164*/ 	.word	0xffffffff


	//   ....[10]....
        /*0168*/ 	.word	0xffffffff


	//   ....[11]....
        /*016c*/ 	.word	0xffffffff


	//   ....[12]....
        /*0170*/ 	.word	0x05000015


	//   ....[13]....
        /*0174*/ 	.word	0x05000014


	//   ....[14]....
        /*0178*/ 	.word	0x05000016


	//   ....[15]....
        /*017c*/ 	.word	0x05000017


	//   ....[16]....
        /*0180*/ 	.word	0x05000019


	//   ....[17]....
        /*0184*/ 	.word	0x05000018


	//   ....[18]....
        /*0188*/ 	.word	0x0500001a


	//   ....[19]....
        /*018c*/ 	.word	0x0500000f


	//   ....[20]....
        /*0190*/ 	.word	0x05000019


	//   ....[21]....
        /*0194*/ 	.word	0x05000018


	//   ....[22]....
        /*0198*/ 	.word	0x0500001a


	//   ....[23]....
        /*019c*/ 	.word	0x0500001b


	//   ....[24]....
        /*01a0*/ 	.word	0x0500001d


	//   ....[25]....
        /*01a4*/ 	.word	0x0500001c


	//   ....[26]....
        /*01a8*/ 	.word	0x05000020


	//   ....[27]....
        /*01ac*/ 	.word	0x0500000f


	//   ....[28]....
        /*01b0*/ 	.word	0x05000019


	//   ....[29]....
        /*01b4*/ 	.word	0x05000018


	//   ....[30]....
        /*01b8*/ 	.word	0x0500001a


	//   ....[31]....
        /*01bc*/ 	.word	0x0500001b


	//   ....[32]....
        /*01c0*/ 	.word	0x0500001d


	//   ....[33]....
        /*01c4*/ 	.word	0x0500001c


	//   ....[34]....
        /*01c8*/ 	.word	0x05000020


	//   ....[35]....
        /*01cc*/ 	.word	0x0500000f


	//   ....[36]....
        /*01d0*/ 	.word	0x05000011


	//   ....[37]....
        /*01d4*/ 	.word	0x0500001b


	//   ....[38]....
        /*01d8*/ 	.word	0x05000010


	//   ....[39]....
        /*01dc*/ 	.word	0x0500001d


	//   ....[40]....
        /*01e0*/ 	.word	0x05000023


	//   ....[41]....
        /*01e4*/ 	.word	0x0500001e


	//   ....[42]....
        /*01e8*/ 	.word	0x05000026


	//   ....[43]....
        /*01ec*/ 	.word	0x05000025


	//   ....[44]....
        /*01f0*/ 	.word	0x0500001c


	//   ....[45]....
        /*01f4*/ 	.word	0x05000016


	//   ....[46]....
        /*01f8*/ 	.word	0x05000011


	//   ....[47]....
        /*01fc*/ 	.word	0x0500001b


	//   ....[48]....
        /*0200*/ 	.word	0x05000014


	//   ....[49]....
        /*0204*/ 	.word	0x05000017


	//   ....[50]....
        /*0208*/ 	.word	0x05000018


	//   ....[51]....
        /*020c*/ 	.word	0x0500001a


	//   ....[52]....
        /*0210*/ 	.word	0x05000029


	//   ....[53]....
        /*0214*/ 	.word	0x05000013


	//   ....[54]....
        /*0218*/ 	.word	0x05000018


	//   ....[55]....
        /*021c*/ 	.word	0x0500000e


	//   ....[56]....
        /*0220*/ 	.word	0x05000014


	//   ....[57]....
        /*0224*/ 	.word	0x05000012


	//   ....[58]....
        /*0228*/ 	.word	0x05000015


	//   ....[59]....
        /*022c*/ 	.word	0x05000017


	//   ....[60]....
        /*0230*/ 	.word	0x0500002b


	//   ....[61]....
        /*0234*/ 	.word	0x05000028


	//   ....[62]....
        /*0238*/ 	.word	0x05000020


	//   ....[63]....
        /*023c*/ 	.word	0x05000022


	//   ....[64]....
        /*0240*/ 	.word	0x05000021


	//   ....[65]....
        /*0244*/ 	.word	0x05000027


	//   ....[66]....
        /*0248*/ 	.word	0x05000023


	//   ....[67]....
        /*024c*/ 	.word	0x0500001e


	//   ....[68]....
        /*0250*/ 	.word	0x0500001a


	//   ....[69]....
        /*0254*/ 	.word	0x0500001a


	//   ....[70]....
        /*0258*/ 	.word	0x0500001a


	//   ....[71]....
        /*025c*/ 	.word	0x0500001a


	//   ....[72]....
        /*0260*/ 	.word	0x0500001a


	//   ....[73]....
        /*0264*/ 	.word	0x0500001a


	//   ....[74]....
        /*0268*/ 	.word	0x0500001a


	//   ....[75]....
        /*026c*/ 	.word	0x0500001a


	//   ....[76]....
        /*0270*/ 	.word	0x0500001a


	//   ....[77]....
        /*0274*/ 	.word	0x0500001a


	//   ....[78]....
        /*0278*/ 	.word	0x0500001a


	//   ....[79]....
        /*027c*/ 	.word	0x0500001a


	//   ....[80]....
        /*0280*/ 	.word	0x0500001a


	//   ....[81]....
        /*0284*/ 	.word	0x0500001a


	//   ....[82]....
        /*0288*/ 	.word	0x0500001a


	//   ....[83]....
        /*028c*/ 	.word	0x0500001a


	//   ....[84]....
        /*0290*/ 	.word	0x0500001a


	//   ....[85]....
        /*0294*/ 	.word	0x0500001a


	//   ....[86]....
        /*0298*/ 	.word	0x0500001a


	//   ....[87]....
        /*029c*/ 	.word	0x0500001a


	//   ....[88]....
        /*02a0*/ 	.word	0x0500001a


	//   ....[89]....
        /*02a4*/ 	.word	0x0500001a


	//   ....[90]....
        /*02a8*/ 	.word	0x0500001a


	//   ....[91]....
        /*02ac*/ 	.word	0x0500001a


	//   ....[92]....
        /*02b0*/ 	.word	0x0500001a


	//   ....[93]....
        /*02b4*/ 	.word	0x0500001a


	//   ....[94]....
        /*02b8*/ 	.word	0x0500001a


	//   ....[95]....
        /*02bc*/ 	.word	0x0500001a


	//   ....[96]....
        /*02c0*/ 	.word	0x0500001a


	//   ....[97]....
        /*02c4*/ 	.word	0x0500001a


	//   ....[98]....
        /*02c8*/ 	.word	0x0500001a


	//   ....[99]....
        /*02cc*/ 	.word	0x0500001a


	//   ....[100]....
        /*02d0*/ 	.word	0x0500001a


	//   ....[101]....
        /*02d4*/ 	.word	0x0500001a


	//   ....[102]....
        /*02d8*/ 	.word	0x0500001a


	//   ....[103]....
        /*02dc*/ 	.word	0x0500001a


	//   ....[104]....
        /*02e0*/ 	.word	0x0500001a


	//   ....[105]....
        /*02e4*/ 	.word	0x0500001a


	//   ....[106]....
        /*02e8*/ 	.word	0x0500001a


	//   ....[107]....
        /*02ec*/ 	.word	0x0500001a


	//   ....[108]....
        /*02f0*/ 	.word	0x0500001a


	//   ....[109]....
        /*02f4*/ 	.word	0x0500001a


	//   ....[110]....
        /*02f8*/ 	.word	0x0500001a


	//   ....[111]....
        /*02fc*/ 	.word	0x0500001a


	//   ....[112]....
        /*0300*/ 	.word	0x0500001a


	//   ....[113]....
        /*0304*/ 	.word	0x0500001a


	//   ....[114]....
        /*0308*/ 	.word	0x0500001a


	//   ....[115]....
        /*030c*/ 	.word	0x0500001a


	//   ....[116]....
        /*0310*/ 	.word	0x0500001a


	//   ....[117]....
        /*0314*/ 	.word	0x0500001a


	//   ....[118]....
        /*0318*/ 	.word	0x0500001a


	//   ....[119]....
        /*031c*/ 	.word	0x0500001a


	//   ....[120]....
        /*0320*/ 	.word	0x0500001a


	//   ....[121]....
        /*0324*/ 	.word	0x0500001a


	//   ....[122]....
        /*0328*/ 	.word	0x0500001a


	//   ....[123]....
        /*032c*/ 	.word	0x0500001a


	//----- nvinfo : EIATTR_COOP_GROUP_INSTR_OFFSETS
	.align		4
.L_1809:
        /*0330*/ 	.byte	0x04, 0x28
        /*0332*/ 	.short	(.L_1811 - .L_1810)


	//   ....[0]....
.L_1810:
        /*0334*/ 	.word	0x00001af0


	//   ....[1]....
        /*0338*/ 	.word	0x00001b20


	//   ....[2]....
        /*033c*/ 	.word	0x00001b50


	//   ....[3]....
        /*0340*/ 	.word	0x00001b60


	//   ....[4]....
        /*0344*/ 	.word	0x00002210


	//   ....[5]....
        /*0348*/ 	.word	0x00002250


	//   ....[6]....
        /*034c*/ 	.word	0x00002280


	//   ....[7]....
        /*0350*/ 	.word	0x000022a0


	//   ....[8]....
        /*0354*/ 	.word	0x000022c0


	//   ....[9]....
        /*0358*/ 	.word	0x000022e0


	//   ....[10]....
        /*035c*/ 	.word	0x00002300


	//   ....[11]....
        /*0360*/ 	.word	0x00002320


	//   ....[12]....
        /*0364*/ 	.word	0x00003ae0


	//   ....[13]....
        /*0368*/ 	.word	0x00003b10


	//   ....[14]....
        /*036c*/ 	.word	0x00003b40


	//   ....[15]....
        /*0370*/ 	.word	0x00003b60


	//   ....[16]....
        /*0374*/ 	.word	0x00003b90


	//   ....[17]....
        /*0378*/ 	.word	0x00003ba0


	//   ....[18]....
        /*037c*/ 	.word	0x00003bd0


	//   ....[19]....
        /*0380*/ 	.word	0x00003be0


	//   ....[20]....
        /*0384*/ 	.word	0x00003db0


	//   ....[21]....
        /*0388*/ 	.word	0x00003de0


	//   ....[22]....
        /*038c*/ 	.word	0x00003e20


	//   ....[23]....
        /*0390*/ 	.word	0x00003e40


	//   ....[24]....
        /*0394*/ 	.word	0x00003e70


	//   ....[25]....
        /*0398*/ 	.word	0x00003e80


	//   ....[26]....
        /*039c*/ 	.word	0x00003eb0


	//   ....[27]....
        /*03a0*/ 	.word	0x00003ec0


	//   ....[28]....
        /*03a4*/ 	.word	0x00004050


	//   ....[29]....
        /*03a8*/ 	.word	0x00004080


	//   ....[30]....
        /*03ac*/ 	.word	0x000040b0


	//   ....[31]....
        /*03b0*/ 	.word	0x000040d0


	//   ....[32]....
        /*03b4*/ 	.word	0x00004100


	//   ....[33]....
        /*03b8*/ 	.word	0x00004110


	//   ....[34]....
        /*03bc*/ 	.word	0x00004140


	//   ....[35]....
        /*03c0*/ 	.word	0x00004150


	//   ....[36]....
        /*03c4*/ 	.word	0x00004350


	//   ....[37]....
        /*03c8*/ 	.word	0x00004450


	//   ....[38]....
        /*03cc*/ 	.word	0x000044e0


	//   ....[39]....
        /*03d0*/ 	.word	0x00004580


	//   ....[40]....
        /*03d4*/ 	.word	0x000045b0


	//   ....[41]....
        /*03d8*/ 	.word	0x00004600


	//   ....[42]....
        /*03dc*/ 	.word	0x00004620


	//   ....[43]....
        /*03e0*/ 	.word	0x00004650


	//   ....[44]....
        /*03e4*/ 	.word	0x00004660


	//   ....[45]....
        /*03e8*/ 	.word	0x00004680


	//   ....[46]....
        /*03ec*/ 	.word	0x00004700


	//   ....[47]....
        /*03f0*/ 	.word	0x00004740


	//   ....[48]....
        /*03f4*/ 	.word	0x00004780


	//   ....[49]....
        /*03f8*/ 	.word	0x000047b0


	//   ....[50]....
        /*03fc*/ 	.word	0x000047c0


	//   ....[51]....
        /*0400*/ 	.word	0x000047d0


	//   ....[52]....
        /*0404*/ 	.word	0x000047e0


	//   ....[53]....
        /*0408*/ 	.word	0x00004820


	//   ....[54]....
        /*040c*/ 	.word	0x00004860


	//   ....[55]....
        /*0410*/ 	.word	0x00004890


	//   ....[56]....
        /*0414*/ 	.word	0x000048d0


	//   ....[57]....
        /*0418*/ 	.word	0x000048f0


	//   ....[58]....
        /*041c*/ 	.word	0x00004920


	//   ....[59]....
        /*0420*/ 	.word	0x00004940


	//   ....[60]....
        /*0424*/ 	.word	0x00004960


	//   ....[61]....
        /*0428*/ 	.word	0x000049a0


	//   ....[62]....
        /*042c*/ 	.word	0x000049f0


	//   ....[63]....
        /*0430*/ 	.word	0x00004a10


	//   ....[64]....
        /*0434*/ 	.word	0x00004a40


	//   ....[65]....
        /*0438*/ 	.word	0x00004a50


	//   ....[66]....
        /*043c*/ 	.word	0x00004b70


	//   ....[67]....
        /*0440*/ 	.word	0x00004bc0


	//   ....[68]....
        /*0444*/ 	.word	0x00004da0


	//   ....[69]....
        /*0448*/ 	.word	0x00004df0


	//   ....[70]....
        /*044c*/ 	.word	0x00004e60


	//   ....[71]....
        /*0450*/ 	.word	0x00004ec0


	//   ....[72]....
        /*0454*/ 	.word	0x00004f30


	//   ....[73]....
        /*0458*/ 	.word	0x00004f90


	//   ....[74]....
        /*045c*/ 	.word	0x00005000


	//   ....[75]....
        /*0460*/ 	.word	0x00005060


	//   ....[76]....
        /*0464*/ 	.word	0x00005100


	//   ....[77]....
        /*0468*/ 	.word	0x00005190


	//   ....[78]....
        /*046c*/ 	.word	0x00005200


	//   ....[79]....
        /*0470*/ 	.word	0x00005260


	//   ....[80]....
        /*0474*/ 	.word	0x000052d0


	//   ....[81]....
        /*0478*/ 	.word	0x00005330


	//   ....[82]....
        /*047c*/ 	.word	0x000053a0


	//   ....[83]....
        /*0480*/ 	.word	0x00005400


	//   ....[84]....
        /*0484*/ 	.word	0x000054a0


	//   ....[85]....
        /*0488*/ 	.word	0x00005530


	//   ....[86]....
        /*048c*/ 	.word	0x000055a0


	//   ....[87]....
        /*0490*/ 	.word	0x00005600


	//   ....[88]....
        /*0494*/ 	.word	0x00005670


	//   ....[89]....
        /*0498*/ 	.word	0x000056d0


	//   ....[90]....
        /*049c*/ 	.word	0x00005740


	//   ....[91]....
        /*04a0*/ 	.word	0x000057a0


	//   ....[92]....
        /*04a4*/ 	.word	0x00005840


	//   ....[93]....
        /*04a8*/ 	.word	0x00005900


	//   ....[94]....
        /*04ac*/ 	.word	0x00005a00


	//   ....[95]....
        /*04b0*/ 	.word	0x00005a50


	//   ....[96]....
        /*04b4*/ 	.word	0x00005b40


	//   ....[97]....
        /*04b8*/ 	.word	0x00005b90


	//   ....[98]....
        /*04bc*/ 	.word	0x00005c20


	//   ....[99]....
        /*04c0*/ 	.word	0x00005c70


	//   ....[100]....
        /*04c4*/ 	.word	0x00005ce0


	//   ....[101]....
        /*04c8*/ 	.word	0x00005d40


	//   ....[102]....
        /*04cc*/ 	.word	0x00005db0


	//   ....[103]....
        /*04d0*/ 	.word	0x00005e10


	//   ....[104]....
        /*04d4*/ 	.word	0x00005e80


	//   ....[105]....
        /*04d8*/ 	.word	0x00005ee0


	//   ....[106]....
        /*04dc*/ 	.word	0x00005f60


	//   ....[107]....
        /*04e0*/ 	.word	0x00005fd0


	//   ....[108]....
        /*04e4*/ 	.word	0x00006040


	//   ....[109]....
        /*04e8*/ 	.word	0x000060a0


	//   ....[110]....
        /*04ec*/ 	.word	0x00006120


	//   ....[111]....
        /*04f0*/ 	.word	0x000061a0


	//   ....[112]....
        /*04f4*/ 	.word	0x00006240


	//   ....[113]....
        /*04f8*/ 	.word	0x000062b0


	//   ....[114]....
        /*04fc*/ 	.word	0x00006340


	//   ....[115]....
        /*0500*/ 	.word	0x000063d0


	//   ....[116]....
        /*0504*/ 	.word	0x00006440


	//   ....[117]....
        /*0508*/ 	.word	0x000064a0


	//   ....[118]....
        /*050c*/ 	.word	0x00006510


	//   ....[119]....
        /*0510*/ 	.word	0x00006590


	//   ....[120]....
        /*0514*/ 	.word	0x00006650


	//   ....[121]....
        /*0518*/ 	.word	0x00006720


	//   ....[122]....
        /*051c*/ 	.word	0x00006800


	//   ....[123]....
        /*0520*/ 	.word	0x000068b0


	//----- nvinfo : EIATTR_EXIT_INSTR_OFFSETS
	.align		4
.L_1811:
        /*0524*/ 	.byte	0x04, 0x1c
        /*0526*/ 	.short	(.L_1813 - .L_1812)


	//   ....[0]....
.L_1812:
        /*0528*/ 	.word	0x00002b00


	//   ....[1]....
        /*052c*/ 	.word	0x00004d40


	//----- nvinfo : EIATTR_MAX_THREADS
	.align		4
.L_1813:
        /*0530*/ 	.byte	0x04, 0x05
        /*0532*/ 	.short	(.L_1815 - .L_1814)
.L_1814:
        /*0534*/ 	.word	0x00000140
        /*0538*/ 	.word	0x00000001
        /*053c*/ 	.word	0x00000001


	//----- nvinfo : EIATTR_CRS_STACK_SIZE
	.align		4
.L_1815:
        /*0540*/ 	.byte	0x04, 0x1e
        /*0542*/ 	.short	(.L_1817 - .L_1816)
.L_1816:
        /*0544*/ 	.word	0x00000000


	//----- nvinfo : EIATTR_CBANK_PARAM_SIZE
	.align		4
.L_1817:
        /*0548*/ 	.byte	0x03, 0x19
        /*054a*/ 	.short	0x0060


	//----- nvinfo : EIATTR_PARAM_CBANK
	.align		4
        /*054c*/ 	.byte	0x04, 0x0a
        /*054e*/ 	.short	(.L_1819 - .L_1818)
	.align		4
.L_1818:
        /*0550*/ 	.word	index@(.nv.constant0._ZN13group_norm_v218gn_bwd_cuda_kernelI6__halfLi320ELi3ELi32ELi20ELi1024ELb0ELb1ELi16ELi320ELi320ELi4ELb1ELi4ELb0ELb0ELNS_15WgradSyncMethodE3ENS_16CompileConditionILi900EEEEEvPT_S6_S6_PKS5_S8_S8_S8_PKfflPfPj)
        /*0554*/ 	.short	0x0210
        /*0556*/ 	.short	0x0060


	//----- nvinfo : EIATTR_SW_WAR
	.align		4
.L_1819:
        /*0558*/ 	.byte	0x04, 0x36
        /*055a*/ 	.short	(.L_1821 - .L_1820)
.L_1820:
        /*055c*/ 	.word	0x00000008
.L_1821:


//--------------------- .nv.info._ZN13group_norm_v218gn_bwd_cuda_kernelI6__halfLi320ELi1ELi32ELi20ELi1024ELb0ELb1ELi32ELi320ELi320ELi4ELb1ELi4ELb0ELb0ELNS_15WgradSyncMethodE3ENS_16CompileConditionILi900EEEEEvPT_S6_S6_PKS5_S8_S8_S8_PKfflPfPj --------------------------
	.section	.nv.info._ZN13group_norm_v218gn_bwd_cuda_kernelI6__halfLi320ELi1ELi32ELi20ELi1024ELb0ELb1ELi32ELi320ELi320ELi4ELb1ELi4ELb0ELb0ELNS_15WgradSyncMethodE3ENS_16CompileConditionILi900EEEEEvPT_S6_S6_PKS5_S8_S8_S8_PKfflPfPj,"",@"SHT_CUDA_INFO"
	.sectionflags	@""
	.align	4


	//----- nvinfo : EIATTR_CUDA_API_VERSION
	.align		4
        /*0000*/ 	.byte	0x04, 0x37
        /*0002*/ 	.short	(.L_1823 - .L_1822)
.L_1822:
        /*0004*/ 	.word	0x00000082


	//----- nvinfo : EIATTR_KPARAM_INFO
	.align		4
.L_1823:
        /*0008*/ 	.byte	0x04, 0x17
        /*000a*/ 	.short	(.L_1825 - .L_1824)
.L_1824:
        /*000c*/ 	.word	0x00000000
        /*0010*/ 	.short	0x000b
        /*0012*/ 	.short	0x0058
        /*0014*/ 	.byte	0x00, 0xf0, 0x21, 0x00


	//----- nvinfo : EIATTR_KPARAM_INFO
	.align		4
.L_1825:
        /*0018*/ 	.byte	0x04, 0x17
        /*001a*/ 	.short	(.L_1827 - .L_1826)
.L_1826:
        /*001c*/ 	.word	0x00000000
        /*0020*/ 	.short	0x000a
        /*0022*/ 	.short	0x0050
        /*0024*/ 	.byte	0x00, 0xf0, 0x21, 0x00


	//----- nvinfo : EIATTR_KPARAM_INFO
	.align		4
.L_1827:
        /*0028*/ 	.byte	0x04, 0x17
        /*002a*/ 	.short	(.L_1829 - .L_1828)
.L_1828:
        /*002c*/ 	.word	0x00000000
        /*0030*/ 	.short	0x0009
        /*0032*/ 	.short	0x0048
        /*0034*/ 	.byte	0x00, 0xf0, 0x21, 0x00


	//----- nvinfo : EIATTR_KPARAM_INFO
	.align		4
.L_1829:
        /*0038*/ 	.byte	0x04, 0x17
        /*003a*/ 	.short	(.L_1831 - .L_1830)
.L_1830:
        /*003c*/ 	.word	0x00000000
        /*0040*/ 	.short	0x0008
        /*0042*/ 	.short	0x0040
        /*0044*/ 	.byte	0x00, 0xf0, 0x11, 0x00


	//----- nvinfo : EIATTR_KPARAM_INFO
	.align		4
.L_1831:
        /*0048*/ 	.byte	0x04, 0x17
        /*004a*/ 	.short	(.L_1833 - .L_1832)
.L_1832:
        /*004c*/ 	.word	0x00000000
        /*0050*/ 	.short	0x0007
        /*0052*/ 	.short	0x0038
        /*0054*/ 	.byte	0x00, 0xf0, 0x21, 0x00


	//----- nvinfo : EIATTR_KPARAM_INFO
	.align		4
.L_1833:
        /*0058*/ 	.byte	0x04, 0x17
        /*005a*/ 	.short	(.L_1835 - .L_1834)
.L_1834:
        /*005c*/ 	.word	0x00000000
        /*0060*/ 	.short	0x0006
        /*0062*/ 	.short	0x0030
        /*0064*/ 	.byte	0x00, 0xf0, 0x21, 0x00


	//----- nvinfo : EIATTR_KPARAM_INFO
	.align		4
.L_1835:
        /*0068*/ 	.byte	0x04, 0x17
        /*006a*/ 	.short	(.L_1837 - .L_1836)
.L_1836:
        /*006c*/ 	.word	0x00000000
        /*0070*/ 	.short	0x0005
        /*0072*/ 	.short	0x0028
        /*0074*/ 	.byte	0x00, 0xf0, 0x21, 0x00


	//----- nvinfo : EIATTR_KPARAM_INFO
	.align		4
.L_1837:
        /*0078*/ 	.byte	0x04, 0x17
        /*007a*/ 	.short	(.L_1839 - .L_1838)
.L_1838:
        /*007c*/ 	.word	0x00000000
        /*0080*/ 	.short	0x0004
        /*0082*/ 	.short	0x0020
        /*0084*/ 	.byte	0x00, 0xf0, 0x21, 0x00


	//----- nvinfo : EIATTR_KPARAM_INFO
	.align		4
.L_1839:
        /*0088*/ 	.byte	0x04, 0x17
        /*008a*/ 	.short	(.L_1841 - .L_1840)
.L_1840:
        /*008c*/ 	.word	0x00000000
        /*0090*/ 	.short	0x0003
        /*0092*/ 	.short	0x0018
        /*0094*/ 	.byte	0x00, 0xf0, 0x21, 0x00


	//----- nvinfo : EIATTR_KPARAM_INFO
	.align		4
.L_1841:
        /*0098*/ 	.byte	0x04, 0x17
        /*009a*/ 	.short	(.L_1843 - .L_1842)
.L_1842:
        /*009c*/ 	.word	0x00000000
        /*00a0*/ 	.short	0x0002
        /*00a2*/ 	.short	0x0010
        /*00a4*/ 	.byte	0x00, 0xf0, 0x21, 0x00


	//----- nvinfo : EIATTR_KPARAM_INFO
	.align		4
.L_1843:
        /*00a8*/ 	.byte	0x04, 0x17
        /*00aa*/ 	.short	(.L_1845 - .L_1844)
.L_1844:
        /*00ac*/ 	.word	0x00000000
        /*00b0*/ 	.short	0x0001
        /*00b2*/ 	.short	0x0008
        /*00b4*/ 	.byte	0x00, 0xf0, 0x21, 0x00


	//----- nvinfo : EIATTR_KPARAM_INFO
	.align		4
.L_1845:
        /*00b8*/ 	.byte	0x04, 0x17
        /*00ba*/ 	.short	(.L_1847 - .L_1846)
.L_1846:
        /*00bc*/ 	.word	0x00000000
        /*00c0*/ 	.short	0x0000
        /*00c2*/ 	.short	0x0000
        /*00c4*/ 	.byte	0x00, 0xf0, 0x21, 0x00


	//----- nvinfo : EIATTR_SPARSE_MMA_MASK
	.align		4
.L_1847:
        /*00c8*/ 	.byte	0x03, 0x50
        /*00ca*/ 	.short	0x0000


	//----- nvinfo : EIATTR_MAXREG_COUNT
	.align		4
        /*00cc*/ 	.byte	0x03, 0x1b
        /*00ce*/ 	.short	0x00a8


	//----- nvinfo : EIATTR_NUM_BARRIERS
	.align		4
        /*00d0*/ 	.byte	0x02, 0x4c
        /*00d2*/ 	.byte	0x01
	.zero		1


	//----- nvinfo : EIATTR_MERCURY_ISA_VERSION
	.align		4
        /*00d4*/ 	.byte	0x03, 0x5f
        /*00d6*/ 	.short	0x0101


	//----- nvinfo : EIATTR_COOP_GROUP_MASK_REGIDS
	.align		4
        /*00d8*/ 	.byte	0x04, 0x29
        /*00da*/ 	.short	(.L_1849 - .L_1848)


	//   ....[0]....
.L_1848:
        /*00dc*/ 	.word	0xffffffff


	//   ....[1]....
        /*00e0*/ 	.word	0xffffffff


	//   ....[2]....
        /*00e4*/ 	.word	0xffffffff


	//   ....[3]....
        /*00e8*/ 	.word	0xffffffff


	//   ....[4]....
        /*00ec*/ 	.word	0xffffffff


	//   ....[5]....
        /*00f0*/ 	.word	0xffffffff


	//   ....[6]....
        /*00f4*/ 	.word	0xffffffff


	//   ....[7]....
        /*00f8*/ 	.word	0xffffffff


	//   ....[8]....
        /*00fc*/ 	.word	0xffffffff


	//   ....[9]....
        /*0100*/ 	.word	0xffffffff


	//   ....[10]....
        /*0104*/ 	.word	0xffffffff


	//   ....[11]....
        /*0108*/ 	.word	0xffffffff


	//   ....[12]....
        /*010c*/ 	.word	0x0500001f


	//   ....[13]....
        /*0110*/ 	.word	0x0500001e


	//   ....[14]....
        /*0114*/ 	.word	0x05000020


	//   ....[15]....
        /*0118*/ 	.word	0x05000021


	//   ....[16]....
        /*011c*/ 	.word	0x05000023


	//   ....[17]....
        /*0120*/ 	.word	0x0500001a


	//   ....[18]....
        /*0124*/ 	.word	0x0500001e


	//   ....[19]....
        /*0128*/ 	.word	0x0500001b


	//   ....[20]....
        /*012c*/ 	.word	0x0500001f


	//   ....[21]....
        /*0130*/ 	.word	0x05000021


	//   ....[22]....
        /*0134*/ 	.word	0x0500001e


	//   ....[23]....
        /*0138*/ 	.word	0x05000020


	//   ....[24]....
        /*013c*/ 	.word	0x05000023


	//   ....[25]....
        /*0140*/ 	.word	0x0500001f


	//   ....[26]....
        /*0144*/ 	.word	0x05000024


	//   ....[27]....
        /*0148*/ 	.word	0x0500001e


	//   ....[28]....
        /*014c*/ 	.word	0x0500001f


	//   ....[29]....
        /*0150*/ 	.word	0x05000021


	//   ....[30]....
        /*0154*/ 	.word	0x0500001e


	//   ....[31]....
        /*0158*/ 	.word	0x05000020


	//   ....[32]....
        /*015c*/ 	.word	0x05000023


	//   ....[33]....
        /*0160*/ 	.word	0x0500001f


	//   ....[34]....
        /*0164*/ 	.word	0x05000024


	//   ....[35]....
        /*0168*/ 	.word	0x0500001e


	//   ....[36]....
        /*016c*/ 	.word	0x0500001e


	//   ....[37]....
        /*0170*/ 	.word	0x05000023


	//   ....[38]....
        /*0174*/ 	.word	0x0500001f


	//   ....[39]....
        /*0178*/ 	.word	0x05000020


	//   ....[40]....
        /*017c*/ 	.word	0x05000024


	//   ....[41]....
        /*0180*/ 	.word	0x05000025


	//   ....[42]....
        /*0184*/ 	.word	0x05000021


	//   ....[43]....
        /*0188*/ 	.word	0x05000026


	//   ....[44]....
        /*018c*/ 	.word	0x05000020


	//   ....[45]....
        /*0190*/ 	.word	0x0500001e


	//   ....[46]....
        /*0194*/ 	.word	0x0500001f


	//   ....[47]....
        /*0198*/ 	.word	0x05000023


	//   ....[48]....
        /*019c*/ 	.word	0x05000024


	//   ....[49]....
        /*01a0*/ 	.word	0x05000025


	//   ....[50]....
        /*01a4*/ 	.word	0x0500001e


	//   ....[51]....
        /*01a8*/ 	.word	0x0500001f


	//   ....[52]....
        /*01ac*/ 	.word	0x05000031


	//   ....[53]....
        /*01b0*/ 	.word	0x0500001d


	//   ....[54]....
        /*01b4*/ 	.word	0x0500001c


	//   ....[55]....
        /*01b8*/ 	.word	0x05000023


	//   ....[56]....
        /*01bc*/ 	.word	0x0500002e


	//   ....[57]....
        /*01c0*/ 	.word	0x05000032


	//   ....[58]....
        /*01c4*/ 	.word	0x05000026


	//   ....[59]....
        /*01c8*/ 	.word	0x0500002a


	//   ....[60]....
        /*01cc*/ 	.word	0x05000027


	//   ....[61]....
        /*01d0*/ 	.word	0x05000029


	//   ....[62]....
        /*01d4*/ 	.word	0x0500002c


	//   ....[63]....
        /*01d8*/ 	.word	0x0500002e


	//   ....[64]....
        /*01dc*/ 	.word	0x05000038


	//   ....[65]....
        /*01e0*/ 	.word	0x05000033


	//   ....[66]....
        /*01e4*/ 	.word	0x05000024


	//   ....[67]....
        /*01e8*/ 	.word	0x05000021


	//   ....[68]....
        /*01ec*/ 	.word	0x0500001e


	//   ....[69]....
        /*01f0*/ 	.word	0x0500001e


	//   ....[70]....
        /*01f4*/ 	.word	0x0500001e


	//   ....[71]....
        /*01f8*/ 	.word	0x0500001e


	//   ....[72]....
        /*01fc*/ 	.word	0x0500001e


	//   ....[73]....
        /*0200*/ 	.word	0x0500001e


	//   ....[74]....
        /*0204*/ 	.word	0x0500001e


	//   ....[75]....
        /*0208*/ 	.word	0x0500001e


	//   ....[76]....
        /*020c*/ 	.word	0x0500001e


	//   ....[77]....
        /*0210*/ 	.word	0x0500001e


	//   ....[78]....
        /*0214*/ 	.word	0x0500001e


	//   ....[79]....
        /*0218*/ 	.word	0x0500001e


	//   ....[80]....
        /*021c*/ 	.word	0x0500001e


	//   ....[81]....
        /*0220*/ 	.word	0x0500001e


	//   ....[82]....
        /*0224*/ 	.word	0x0500001e


	//   ....[83]....
        /*0228*/ 	.word	0x0500001e


	//   ....[84]....
        /*022c*/ 	.word	0x0500001e


	//   ....[85]....
        /*0230*/ 	.word	0x0500001e


	//   ....[86]....
        /*0234*/ 	.word	0x0500001e


	//   ....[87]....
        /*0238*/ 	.word	0x0500001e


	//   ....[88]....
        /*023c*/ 	.word	0x0500001e


	//   ....[89]....
        /*0240*/ 	.word	0x0500001e


	//   ....[90]....
        /*0244*/ 	.word	0x0500001e


	//   ....[91]....
        /*0248*/ 	.word	0x0500001e


	//   ....[92]....
        /*024c*/ 	.word	0x0500001e


	//   ....[93]....
        /*0250*/ 	.word	0x0500001e


	//   ....[94]....
        /*0254*/ 	.word	0x0500001e


	//   ....[95]....
        /*0258*/ 	.word	0x0500001e


	//   ....[96]....
        /*025c*/ 	.word	0x0500001e


	//   ....[97]....
        /*0260*/ 	.word	0x0500001e


	//   ....[98]....
        /*0264*/ 	.word	0x0500001e


	//   ....[99]....
        /*0268*/ 	.word	0x0500001e


	//   ....[100]....
        /*026c*/ 	.word	0x0500001e


	//   ....[101]....
        /*0270*/ 	.word	0x0500001e


	//   ....[102]....
        /*0274*/ 	.word	0x0500001e


	//   ....[103]....
        /*0278*/ 	.word	0x0500001e


	//   ....[104]....
        /*027c*/ 	.word	0x0500001e


	//   ....[105]....
        /*0280*/ 	.word	0x0500001e


	//   ....[106]....
        /*0284*/ 	.word	0x0500001e


	//   ....[107]....
        /*0288*/ 	.word	0x0500001e


	//   ....[108]....
        /*028c*/ 	.word	0x0500001e


	//   ....[109]....
        /*0290*/ 	.word	0x0500001e


	//   ....[110]....
        /*0294*/ 	.word	0x0500001e


	//   ....[111]....
        /*0298*/ 	.word	0x0500001e


	//   ....[112]....
        /*029c*/ 	.word	0x0500001e


	//   ....[113]....
        /*02a0*/ 	.word	0x0500001e


	//   ....[114]....
        /*02a4*/ 	.word	0x0500001e


	//   ....[115]....
        /*02a8*/ 	.word	0x0500001e


	//   ....[116]....
        /*02ac*/ 	.word	0x0500001e


	//   ....[117]....
        /*02b0*/ 	.word	0x0500001e


	//   ....[118]....
        /*02b4*/ 	.word	0x0500001e


	//   ....[119]....
        /*02b8*/ 	.word	0x0500001e


	//   ....[120]....
        /*02bc*/ 	.word	0x0500001e


	//   ....[121]....
        /*02c0*/ 	.word	0x0500001e


	//   ....[122]....
        /*02c4*/ 	.word	0x0500001e


	//   ....[123]....
        /*02c8*/ 	.word	0x0500001e


	//----- nvinfo : EIATTR_COOP_GROUP_INSTR_OFFSETS
	.align		4
.L_1849:
        /*02cc*/ 	.byte	0x04, 0x28
        /*02ce*/ 	.short	(.L_1851 - .L_1850)


	//   ....[0]....
.L_1850:
        /*02d0*/ 	.word	0x00002500


	//   ....[1]....
        /*02d4*/ 	.word	0x00002540


	//   ....[2]....
        /*02d8*/ 	.word	0x00002580


	//   ....[3]....
        /*02dc*/ 	.word	0x00002590


	//   ....[4]....
        /*02e0*/ 	.word	0x00002b20


	//   ....[5]....
        /*02e4*/ 	.word	0x00002b30


	//   ....[6]....
        /*02e8*/ 	.word	0x00002b60


	//   ....[7]....
        /*02ec*/ 	.word	0x00002b70


	//   ....[8]....
        /*02f0*/ 	.word	0x00002ba0


	//   ....[9]....
        /*02f4*/ 	.word	0x00002bd0


	//   ....[10]....
        /*02f8*/ 	.word	0x00002c20


	//   ....[11]....
        /*02fc*/ 	.word	0x00002c30


	//   ....[12]....
        /*0300*/ 	.word	0x00004870


	//   ....[13]....
        /*0304*/ 	.word	0x000048a0


	//   ....[14]....
        /*0308*/ 	.word	0x000048e0


	//   ....[15]....
        /*030c*/ 	.word	0x00004900


	//   ....[16]....
        /*0310*/ 	.word	0x00004930


	//   ....[17]....
        /*0314*/ 	.word	0x00004940


	//   ....[18]....
        /*0318*/ 	.word	0x00004970


	//   ....[19]....
        /*031c*/ 	.word	0x00004980


	//   ....[20]....
        /*0320*/ 	.word	0x00004b10


	//   ....[21]....
        /*0324*/ 	.word	0x00004b40


	//   ....[22]....
        /*0328*/ 	.word	0x00004b70


	//   ....[23]....
        /*032c*/ 	.word	0x00004b90


	//   ....[24]....
        /*0330*/ 	.word	0x00004bc0


	//   ....[25]....
        /*0334*/ 	.word	0x00004bd0


	//   ....[26]....
        /*0338*/ 	.word	0x00004c00


	//   ....[27]....
        /*033c*/ 	.word	0x00004c10


	//   ....[28]....
        /*0340*/ 	.word	0x00004d50


	//   ....[29]....
        /*0344*/ 	.word	0x00004d70


	//   ....[30]....
        /*0348*/ 	.word	0x00004da0


	//   ....[31]....
        /*034c*/ 	.word	0x00004dc0


	//   ....[32]....
        /*0350*/ 	.word	0x00004df0


	//   ....[33]....
        /*0354*/ 	.word	0x00004e00


	//   ....[34]....
        /*0358*/ 	.word	0x00004e30


	//   ....[35]....
        /*035c*/ 	.word	0x00004e40


	//   ....[36]....
        /*0360*/ 	.word	0x00005130


	//   ....[37]....
        /*0364*/ 	.word	0x00005180


	//   ....[38]....
        /*0368*/ 	.word	0x000051a0


	//   ....[39]....
        /*036c*/ 	.word	0x000051e0


	//   ....[40]....
        /*0370*/ 	.word	0x00005210


	//   ....[41]....
        /*0374*/ 	.word	0x00005230


	//   ....[42]....
        /*0378*/ 	.word	0x00005250


	//   ....[43]....
        /*037c*/ 	.word	0x00005270


	//   ....[44]....
        /*0380*/ 	.word	0x00005290


	//   ....[45]....
        /*0384*/ 	.word	0x000052b0


	//   ....[46]....
        /*0388*/ 	.word	0x000052d0


	//   ....[47]....
        /*038c*/ 	.word	0x000052f0


	//   ....[48]....
        /*0390*/ 	.word	0x00005310


	//   ....[49]....
        /*0394*/ 	.word	0x00005330


	//   ....[50]....
        /*0398*/ 	.word	0x00005370


	//   ....[51]....
        /*039c*/ 	.word	0x000053a0


	//   ....[52]....
        /*03a0*/ 	.word	0x000053d0


	//   ....[53]....
        /*03a4*/ 	.word	0x00005400


	//   ....[54]....
        /*03a8*/ 	.word	0x00005430


	//   ....[55]....
        /*03ac*/ 	.word	0x00005460


	//   ....[56]....
        /*03b0*/ 	.word	0x00005480


	//   ....[57]....
        /*03b4*/ 	.word	0x00005490


	//   ....[58]....
        /*03b8*/ 	.word	0x000054b0


	//   ....[59]....
        /*03bc*/ 	.word	0x000054f0


	//   ....[60]....
        /*03c0*/ 	.word	0x00005530


	//   ....[61]....
        /*03c4*/ 	.word	0x00005570


	//   ....[62]....
        /*03c8*/ 	.word	0x000055a0


	//   ....[63]....
        /*03cc*/ 	.word	0x000055d0


	//   ....[64]....
        /*03d0*/ 	.word	0x000055f0


	//   ....[65]....
        /*03d4*/ 	.word	0x00005620


	//   ....[66]....
        /*03d8*/ 	.word	0x00005760


	//   ....[67]....
        /*03dc*/ 	.word	0x00005790


	//   ....[68]....
        /*03e0*/ 	.word	0x000058c0


	//   ....[69]....
        /*03e4*/ 	.word	0x00005910


	//   ....[70]....
        /*03e8*/ 	.word	0x00005980


	//   ....[71]....
        /*03ec*/ 	.word	0x000059e0


	//   ....[72]....
        /*03f0*/ 	.word	0x00005a50


	//   ....[73]....
        /*03f4*/ 	.word	0x00005ab0


	//   ....[74]....
        /*03f8*/ 	.word	0x00005b20


	//   ....[75]....
        /*03fc*/ 	.word	0x00005b80


	//   ....[76]....
        /*0400*/ 	.word	0x00005c20


	//   ....[77]....
        /*0404*/ 	.word	0x00005cb0


	//   ....[78]....
        /*0408*/ 	.word	0x00005d20


	//   ....[79]....
        /*040c*/ 	.word	0x00005d80


	//   ....[80]....
        /*0410*/ 	.word	0x00005df0


	//   ....[81]....
        /*0414*/ 	.word	0x00005e50


	//   ....[82]....
        /*0418*/ 	.word	0x00005ec0


	//   ....[83]....
        /*041c*/ 	.word	0x00005f20


	//   ....[84]....
        /*0420*/ 	.word	0x00005fc0


	//   ....[85]....
        /*0424*/ 	.word	0x00006050


	//   ....[86]....
        /*0428*/ 	.word	0x000060c0


	//   ....[87]....
        /*042c*/ 	.word	0x00006120


	//   ....[88]....
        /*0430*/ 	.word	0x00006190


	//   ....[89]....
        /*0434*/ 	.word	0x000061f0


	//   ....[90]....
        /*0438*/ 	.word	0x00006260


	//   ....[91]....
        /*043c*/ 	.word	0x000062c0


	//   ....[92]....
        /*0440*/ 	.word	0x00006360


	//   ....[93]....
        /*0444*/ 	.word	0x00006430


	//   ....[94]....
        /*0448*/ 	.word	0x00006510


	//   ....[95]....
        /*044c*/ 	.word	0x00006560


	//   ....[96]....
        /*0450*/ 	.word	0x00006600


	//   ....[97]....
        /*0454*/ 	.word	0x00006660


	//   ....[98]....
        /*0458*/ 	.word	0x00006710


	//   ....[99]....
        /*045c*/ 	.word	0x00006770


	//   ....[100]....
        /*0460*/ 	.word	0x00006820


	//   ....[101]....
        /*0464*/ 	.word	0x00006880


	//   ....[102]....
        /*0468*/ 	.word	0x000068f0


	//   ....[103]....
        /*046c*/ 	.word	0x00006950


	//   ....[104]....
        /*0470*/ 	.word	0x000069c0


	//   ....[105]....
        /*0474*/ 	.word	0x00006a20


	//   ....[106]....
        /*0478*/ 	.word	0x00006a90


	//   ....[107]....
        /*047c*/ 	.word	0x00006b00


	//   ....[108]....
        /*0480*/ 	.word	0x00006b80


	//   ....[109]....
        /*0484*/ 	.word	0x00006be0


	//   ....[110]....
        /*0488*/ 	.word	0x00006c50


	//   ....[111]....
        /*048c*/ 	.word	0x00006cb0


	//   ....[112]....
        /*0490*/ 	.word	0x00006d50


	//   ....[113]....
        /*0494*/ 	.word	0x00006dd0


	//   ....[114]....
        /*0498*/ 	.word	0x00006e60


	//   ....[115]....
        /*049c*/ 	.word	0x00006ee0


	//   ....[116]....
        /*04a0*/ 	.word	0x00006f40


	//   ....[117]....
        /*04a4*/ 	.word	0x00006f90


	//   ....[118]....
        /*04a8*/ 	.word	0x00007000


	//   ....[119]....
        /*04ac*/ 	.word	0x00007060


	//   ....[120]....
        /*04b0*/ 	.word	0x000070d0


	//   ....[121]....
        /*04b4*/ 	.word	0x00007130


	//   ....[122]....
        /*04b8*/ 	.word	0x00007280


	//   ....[123]....
        /*04bc*/ 	.word	0x00007330


	//----- nvinfo : EIATTR_EXIT_INSTR_OFFSETS
	.align		4
.L_1851:
        /*04c0*/ 	.byte	0x04, 0x1c
        /*04c2*/ 	.short	(.L_1853 - .L_1852)


	//   ....[0]....
.L_1852:
        /*04c4*/ 	.word	0x00003860


	//   ....[1]....
        /*04c8*/ 	.word	0x00005860


	//----- nvinfo : EIATTR_MAX_THREADS
	.align		4
.L_1853:
        /*04cc*/ 	.byte	0x04, 0x05
        /*04ce*/ 	.short	(.L_1855 - .L_1854)
.L_1854:
        /*04d0*/ 	.word	0x00000140
        /*04d4*/ 	.word	0x00000001
        /*04d8*/ 	.word	0x00000001


	//----- nvinfo : EIATTR_CRS_STACK_SIZE
	.align		4
.L_1855:
        /*04dc*/ 	.byte	0x04, 0x1e
        /*04de*/ 	.short	(.L_1857 - .L_1856)
.L_1856:
        /*04e0*/ 	.word	0x00000000


	//----- nvinfo : EIATTR_CBANK_PARAM_SIZE
	.align		4
.L_1857:
        /*04e4*/ 	.byte	0x03, 0x19
        /*04e6*/ 	.short	0x0060


	//----- nvinfo : EIATTR_PARAM_CBANK
	.align		4
        /*04e8*/ 	.byte	0x04, 0x0a
        /*04ea*/ 	.short	(.L_1859 - .L_1858)
	.align		4
.L_1858:
        /*04ec*/ 	.word	index@(.nv.constant0._ZN13group_norm_v218gn_bwd_cuda_kernelI6__halfLi320ELi1ELi32ELi20ELi1024ELb0ELb1ELi32ELi320ELi320ELi4ELb1ELi4ELb0ELb0ELNS_15WgradSyncMethodE3ENS_16CompileConditionILi900EEEEEvPT_S6_S6_PKS5_S8_S8_S8_PKfflPfPj)
        /*04f0*/ 	.short	0x0210
        /*04f2*/ 	.short	0x0060


	//----- nvinfo : EIATTR_SW_WAR
	.align		4
.L_1859:
        /*04f4*/ 	.byte	0x04, 0x36
        /*04f6*/ 	.short	(.L_1861 - .L_1860)
.L_1860:
        /*04f8*/ 	.word	0x00000008
.L_1861:


//--------------------- .nv.info._ZN13group_norm_v218gn_bwd_cuda_kernelI6__halfLi320ELi1ELi32ELi20ELi1024ELb0ELb1ELi64ELi320ELi320ELi4ELb1ELi8ELb0ELb0ELNS_15WgradSyncMethodE3ENS_16CompileConditionILi900EEEEEvPT_S6_S6_PKS5_S8_S8_S8_PKfflPfPj --------------------------
	.section	.nv.info._ZN13group_norm_v218gn_bwd_cuda_kernelI6__halfLi320ELi1ELi32ELi20ELi1024ELb0ELb1ELi64ELi320ELi320ELi4ELb1ELi8ELb0ELb0ELNS_15WgradSyncMethodE3ENS_16CompileConditionILi900EEEEEvPT_S6_S6_PKS5_S8_S8_S8_PKfflPfPj,"",@"SHT_CUDA_INFO"
	.sectionflags	@""
	.align	4


	//----- nvinfo : EIATTR_CUDA_API_VERSION
	.align		4
        /*0000*/ 	.byte	0x04, 0x37
        /*0002*/ 	.short	(.L_1863 - .L_1862)
.L_1862:
        /*0004*/ 	.word	0x00000082


	//----- nvinfo : EIATTR_KPARAM_INFO
	.align		4
.L_1863:
        /*0008*/ 	.byte	0x04, 0x17
        /*000a*/ 	.short	(.L_1865 - .L_1864)
.L_1864:
        /*000c*/ 	.word	0x00000000
        /*0010*/ 	.short	0x000b
        /*0012*/ 	.short	0x0058
        /*0014*/ 	.byte	0x00, 0xf0, 0x21, 0x00


	//----- nvinfo : EIATTR_KPARAM_INFO
	.align		4
.L_1865:
        /*0018*/ 	.byte	0x04, 0x17
        /*001a*/ 	.short	(.L_1867 - .L_1866)
.L_1866:
        /*001c*/ 	.word	0x00000000
        /*0020*/ 	.short	0x000a
        /*0022*/ 	.short	0x0050
        /*0024*/ 	.byte	0x00, 0xf0, 0x21, 0x00


	//----- nvinfo : EIATTR_KPARAM_INFO
	.align		4
.L_1867:
        /*0028*/ 	.byte	0x04, 0x17
        /*002a*/ 	.short	(.L_1869 - .L_1868)
.L_1868:
        /*002c*/ 	.word	0x00000000
        /*0030*/ 	.short	0x0009
        /*0032*/ 	.short	0x0048
        /*0034*/ 	.byte	0x00, 0xf0, 0x21, 0x00


	//----- nvinfo : EIATTR_KPARAM_INFO
	.align		4
.L_1869:
        /*0038*/ 	.byte	0x04, 0x17
        /*003a*/ 	.short	(.L_1871 - .L_1870)
.L_1870:
        /*003c*/ 	.word	0x00000000
        /*0040*/ 	.short	0x0008
        /*0042*/ 	.short	0x0040
        /*0044*/ 	.byte	0x00, 0xf0, 0x11, 0x00


	//----- nvinfo : EIATTR_KPARAM_INFO
	.align		4
.L_1871:
        /*0048*/ 	.byte	0x04, 0x17
        /*004a*/ 	.short	(.L_1873 - .L_1872)
.L_1872:
        /*004c*/ 	.word	0x00000000
        /*0050*/ 	.short	0x0007
        /*0052*/ 	.short	0x0038
        /*0054*/ 	.byte	0x00, 0xf0, 0x21, 0x00


	//----- nvinfo : EIATTR_KPARAM_INFO
	.align		4
.L_1873:
        /*0058*/ 	.byte	0x04, 0x17
        /*005a*/ 	.short	(.L_1875 - .L_1874)
.L_1874:
        /*005c*/ 	.word	0x00000000
        /*0060*/ 	.short	0x0006
        /*0062*/ 	.short	0x0030
        /*0064*/ 	.byte	0x00, 0xf0, 0x21, 0x00


	//----- nvinfo : EIATTR_KPARAM_INFO
	.align		4
.L_1875:
        /*0068*/ 	.byte	0x04, 0x17
        /*006a*/ 	.short	(.L_1877 - .L_1876)
.L_1876:
        /*006c*/ 	.word	0x00000000
        /*0070*/ 	.short	0x0005
        /*0072*/ 	.short	0x0028
        /*0074*/ 	.byte	0x00, 0xf0, 0x21, 0x00


	//----- nvinfo : EIATTR_KPARAM_INFO
	.align		4
.L_1877:
        /*0078*/ 	.byte	0x04, 0x17
        /*007a*/ 	.short	(.L_1879 - .L_1878)
.L_1878:
        /*007c*/ 	.word	0x00000000
        /*0080*/ 	.short	0x0004
        /*0082*/ 	.short	0x0020
        /*0084*/ 	.byte	0x00, 0xf0, 0x21, 0x00


	//----- nvinfo : EIATTR_KPARAM_INFO
	.align		4
.L_1879:
        /*0088*/ 	.byte	0x04, 0x17
        /*008a*/ 	.short	(.L_1881 - .L_1880)
.L_1880:
        /*008c*/ 	.word	0x00000000
        /*0090*/ 	.short	0x0003
        /*0092*/ 	.short	0x0018
        /*0094*/ 	.byte	0x00, 0xf0, 0x21, 0x00


	//----- nvinfo : EIATTR_KPARAM_INFO
	.align		4
.L_1881:
        /*0098*/ 	.byte	0x04, 0x17
        /*009a*/ 	.short	(.L_1883 - .L_1882)
.L_1882:
        /*009c*/ 	.word	0x00000000
        /*00a0*/ 	.short	0x0002
        /*00a2*/ 	.short	0x0010
        /*00a4*/ 	.byte	0x00, 0xf0, 0x21, 0x00


	//----- nvinfo : EIATTR_KPARAM_INFO
	.align		4
.L_1883:
        /*00a8*/ 	.byte	0x04, 0x17
        /*00aa*/ 	.short	(.L_1885 - .L_1884)
.L_1884:
        /*00ac*/ 	.word	0x00000000
        /*00b0*/ 	.short	0x0001
        /*00b2*/ 	.short	0x0008
        /*00b4*/ 	.byte	0x00, 0xf0, 0x21, 0x00


	//----- nvinfo : EIATTR_KPARAM_INFO
	.align		4
.L_1885:
        /*00b8*/ 	.byte	0x04, 0x17
        /*00ba*/ 	.short	(.L_1887 - .L_1886)
.L_1886:
        /*00bc*/ 	.word	0x00000000
        /*00c0*/ 	.short	0x0000
        /*00c2*/ 	.short	0x0000
        /*00c4*/ 	.byte	0x00, 0xf0, 0x21, 0x00


	//----- nvinfo : EIATTR_SPARSE_MMA_MASK
	.align		4
.L_1887:
        /*00c8*/ 	.byte	0x03, 0x50
        /*00ca*/ 	.short	0x0000


	//----- nvinfo : EIATTR_MAXREG_COUNT
	.align		4
        /*00cc*/ 	.byte	0x03, 0x1b
        /*00ce*/ 	.short	0x00a8


	//----- nvinfo : EIATTR_NUM_BARRIERS
	.align		4
        /*00d0*/ 	.byte	0x02, 0x4c
        /*00d2*/ 	.byte	0x01
	.zero		1


	//----- nvinfo : EIATTR_ANNOTATIONS
	.align		4
        /*00d4*/ 	.byte	0x04, 0x55
        /*00d6*/ 	.short	(.L_1889 - .L_1888)


	//   ....[0]....
.L_1888:
        /* <DEDUP_REMOVED lines=31> */


	//----- nvinfo : EIATTR_MERCURY_ISA_VERSION
	.align		4
.L_1889:
        /*02b8*/ 	.byte	0x03, 0x5f
        /*02ba*/ 	.short	0x0101


	//----- nvinfo : EIATTR_INT_WARP_WIDE_INSTR_OFFSETS
	.align		4
        /*02bc*/ 	.byte	0x04, 0x31
        /*02be*/ 	.short	(.L_1891 - .L_1890)


	//   ....[0]....
.L_1890:
        /*02c0*/ 	.word	0x000046c0


	//----- nvinfo : EIATTR_COOP_GROUP_MASK_REGIDS
	.align		4
.L_1891:
        /*02c4*/ 	.byte	0x04, 0x29
        /*02c6*/ 	.short	(.L_1893 - .L_1892)


	//   ....[0]....
.L_1892:
        /*02c8*/ 	.word	0xffffffff


	//   ....[1]....
        /*02cc*/ 	.word	0xffffffff


	//   ....[2]....
        /*02d0*/ 	.word	0xffffffff


	//   ....[3]....
        /*02d4*/ 	.word	0xffffffff


	//   ....[4]....
        /*02d8*/ 	.word	0xffffffff


	//   ....[5]....
        /*02dc*/ 	.word	0xffffffff


	//   ....[6]....
        /*02e0*/ 	.word	0xffffffff


	//   ....[7]....
        /*02e4*/ 	.word	0xffffffff


	//   ....[8]....
        /*02e8*/ 	.word	0xffffffff


	//   ....[9]....
        /*02ec*/ 	.word	0xffffffff


	//   ....[10]....
        /*02f0*/ 	.word	0xffffffff


	//   ....[11]....
        /*02f4*/ 	.word	0xffffffff


	//   ....[12]....
        /*02f8*/ 	.word	0x05000020


	//   ....[13]....
        /*02fc*/ 	.word	0x0500001f


	//   ....[14]....
        /*0300*/ 	.word	0x05000021


	//   ....[15]....
        /*0304*/ 	.word	0x05000022


	//   ....[16]....
        /*0308*/ 	.word	0x05000024


	//   ....[17]....
        /*030c*/ 	.word	0x05000023


	//   ....[18]....
        /*0310*/ 	.word	0x05000025


	//   ....[19]....
        /*0314*/ 	.word	0x0500001a


	//   ....[20]....
        /*0318*/ 	.word	0x05000024


	//   ....[21]....
        /*031c*/ 	.word	0x05000023


	//   ....[22]....
        /*0320*/ 	.word	0x05000025


	//   ....[23]....
        /*0324*/ 	.word	0x0500002a


	//   ....[24]....
        /*0328*/ 	.word	0x0500002c


	//   ....[25]....
        /*032c*/ 	.word	0x05000029


	//   ....[26]....
        /*0330*/ 	.word	0x0500002b


	//   ....[27]....
        /*0334*/ 	.word	0x0500001e


	//   ....[28]....
        /*0338*/ 	.word	0x05000024


	//   ....[29]....
        /*033c*/ 	.word	0x05000023


	//   ....[30]....
        /*0340*/ 	.word	0x05000025


	//   ....[31]....
        /*0344*/ 	.word	0x0500002a


	//   ....[32]....
        /*0348*/ 	.word	0x0500002c


	//   ....[33]....
        /*034c*/ 	.word	0x05000029


	//   ....[34]....
        /*0350*/ 	.word	0x0500002b


	//   ....[35]....
        /*0354*/ 	.word	0x0500001e


	//   ....[36]....
        /*0358*/ 	.word	0x0500001e


	//   ....[37]....
        /*035c*/ 	.word	0x0500001f


	//   ....[38]....
        /*0360*/ 	.word	0x05000032


	//   ....[39]....
        /*0364*/ 	.word	0x05000021


	//   ....[40]....
        /*0368*/ 	.word	0x05000020


	//   ....[41]....
        /*036c*/ 	.word	0x05000031


	//   ....[42]....
        /*0370*/ 	.word	0x0500001f


	//   ....[43]....
        /*0374*/ 	.word	0x05000034


	//   ....[44]....
        /*0378*/ 	.word	0x0500001e


	//   ....[45]....
        /*037c*/ 	.word	0x05000031


	//   ....[46]....
        /*0380*/ 	.word	0x05000020


	//   ....[47]....
        /*0384*/ 	.word	0x05000021


	//   ....[48]....
        /*0388*/ 	.word	0x05000030


	//   ....[49]....
        /*038c*/ 	.word	0x05000033


	//   ....[50]....
        /*0390*/ 	.word	0x0500001c


	//   ....[51]....
        /*0394*/ 	.word	0x0500002d


	//   ....[52]....
        /*0398*/ 	.word	0x0500001d


	//   ....[53]....
        /*039c*/ 	.word	0x05000031


	//   ....[54]....
        /*03a0*/ 	.word	0x05000030


	//   ....[55]....
        /*03a4*/ 	.word	0x05000034


	//   ....[56]....
        /*03a8*/ 	.word	0x0500002b


	//   ....[57]....
        /*03ac*/ 	.word	0x0500002e


	//   ....[58]....
        /*03b0*/ 	.word	0x05000020


	//   ....[59]....
        /*03b4*/ 	.word	0x05000021


	//   ....[60]....
        /*03b8*/ 	.word	0x05000022


	//   ....[61]....
        /*03bc*/ 	.word	0x05000023


	//   ....[62]....
        /*03c0*/ 	.word	0x05000029


	//   ....[63]....
        /*03c4*/ 	.word	0x0500002b


	//   ....[64]....
        /*03c8*/ 	.word	0x05000030


	//   ....[65]....
        /*03cc*/ 	.word	0x0500002f


	//   ....[66]....
        /*03d0*/ 	.word	0x05000022


	//   ....[67]....
        /*03d4*/ 	.word	0x05000019


	//   ....[68]....
        /*03d8*/ 	.word	0x05000033


	//   ....[69]....
        /*03dc*/ 	.word	0x05000033


	//   ....[70]....
        /*03e0*/ 	.word	0x05000033


	//   ....[71]....
        /*03e4*/ 	.word	0x05000033


	//   ....[72]....
        /*03e8*/ 	.word	0x05000033


	//   ....[73]....
        /*03ec*/ 	.word	0x05000033


	//   ....[74]....
        /*03f0*/ 	.word	0x05000033


	//   ....[75]....
        /*03f4*/ 	.word	0x05000033


	//   ....[76]....
        /*03f8*/ 	.word	0x05000033


	//   ....[77]....
        /*03fc*/ 	.word	0x05000033


	//   ....[78]....
        /*0400*/ 	.word	0x05000033


	//   ....[79]....
        /*0404*/ 	.word	0x05000033


	//   ....[80]....
        /*0408*/ 	.word	0x05000033


	//   ....[81]....
        /*040c*/ 	.word	0x05000033


	//   ....[82]....
        /*0410*/ 	.word	0x05000033


	//   ....[83]....
        /*0414*/ 	.word	0x05000033


	//   ....[84]....
        /*0418*/ 	.word	0x05000033


	//   ....[85]....
        /*041c*/ 	.word	0x05000033


	//   ....[86]....
        /*0420*/ 	.word	0x05000033


	//   ....[87]....
        /*0424*/ 	.word	0x05000033


	//   ....[88]....
        /*0428*/ 	.word	0x05000033


	//   ....[89]....
        /*042c*/ 	.word	0x05000033


	//   ....[90]....
        /*0430*/ 	.word	0x05000033


	//   ....[91]....
        /*0434*/ 	.word	0x05000033


	//   ....[92]....
        /*0438*/ 	.word	0x05000033


	//   ....[93]....
        /*043c*/ 	.word	0x05000033


	//   ....[94]....
        /*0440*/ 	.word	0x05000033


	//   ....[95]....
        /*0444*/ 	.word	0x05000033


	//   ....[96]....
        /*0448*/ 	.word	0x05000033


	//   ....[97]....
        /*044c*/ 	.word	0x05000033


	//   ....[98]....
        /*0450*/ 	.word	0x05000033


	//   ....[99]....
        /*0454*/ 	.word	0x05000033


	//   ....[100]....
        /*0458*/ 	.word	0x05000033


	//   ....[101]....
        /*045c*/ 	.word	0x05000033


	//   ....[102]....
        /*0460*/ 	.word	0x05000033


	//   ....[103]....
        /*0464*/ 	.word	0x05000033


	//   ....[104]....
        /*0468*/ 	.word	0x05000033


	//   ....[105]....
        /*046c*/ 	.word	0x05000033


	//   ....[106]....
        /*0470*/ 	.word	0x05000033


	//   ....[107]....
        /*0474*/ 	.word	0x05000033


	//   ....[108]....
        /*0478*/ 	.word	0x05000033


	//   ....[109]....
        /*047c*/ 	.word	0x05000033


	//   ....[110]....
        /*0480*/ 	.word	0x05000033


	//   ....[111]....
        /*0484*/ 	.word	0x05000033


	//   ....[112]....
        /*0488*/ 	.word	0x05000033


	//   ....[113]....
        /*048c*/ 	.word	0x05000033


	//   ....[114]....
        /*0490*/ 	.word	0x05000033


	//   ....[115]....
        /*0494*/ 	.word	0x05000033


	//   ....[116]....
        /*0498*/ 	.word	0x05000033


	//   ....[117]....
        /*049c*/ 	.word	0x05000033


	//   ....[118]....
        /*04a0*/ 	.word	0x05000033


	//   ....[119]....
        /*04a4*/ 	.word	0x05000033


	//   ....[120]....
        /*04a8*/ 	.word	0x05000033


	//   ....[121]....
        /*04ac*/ 	.word	0x05000033


	//   ....[122]....
        /*04b0*/ 	.word	0x05000033


	//   ....[123]....
        /*04b4*/ 	.word	0x05000033


	//----- nvinfo : EIATTR_COOP_GROUP_INSTR_OFFSETS
	.align		4
.L_1893:
        /*04b8*/ 	.byte	0x04, 0x28
        /*04ba*/ 	.short	(.L_1895 - .L_1894)


	//   ....[0]....
.L_1894:
        /*04bc*/ 	.word	0x000041c0


	//   ....[1]....
        /*04c0*/ 	.word	0x00004240


	//   ....[2]....
        /*04c4*/ 	.word	0x00004290


	//   ....[3]....
        /*04c8*/ 	.word	0x00004320


	//   ....[4]....
        /*04cc*/ 	.word	0x00004820


	//   ....[5]....
        /*04d0*/ 	.word	0x00004840


	//   ....[6]....
        /*04d4*/ 	.word	0x00004860


	//   ....[7]....
        /*04d8*/ 	.word	0x00004880


	//   ....[8]....
        /*04dc*/ 	.word	0x000048a0


	//   ....[9]....
        /*04e0*/ 	.word	0x000048c0


	//   ....[10]....
        /*04e4*/ 	.word	0x000048e0


	//   ....[11]....
        /*04e8*/ 	.word	0x00004900


	//   ....[12]....
        /*04ec*/ 	.word	0x000071a0


	//   ....[13]....
        /*04f0*/ 	.word	0x000071d0


	//   ....[14]....
        /*04f4*/ 	.word	0x00007220


	//   ....[15]....
        /*04f8*/ 	.word	0x00007240


	//   ....[16]....
        /*04fc*/ 	.word	0x00007270


	//   ....[17]....
        /*0500*/ 	.word	0x00007280


	//   ....[18]....
        /*0504*/ 	.word	0x000072b0


	//   ....[19]....
        /*0508*/ 	.word	0x000072c0


	//   ....[20]....
        /*050c*/ 	.word	0x00007450


	//   ....[21]....
        /*0510*/ 	.word	0x00007480


	//   ....[22]....
        /*0514*/ 	.word	0x000074d0


	//   ....[23]....
        /*0518*/ 	.word	0x000074f0


	//   ....[24]....
        /*051c*/ 	.word	0x00007520


	//   ....[25]....
        /*0520*/ 	.word	0x00007530


	//   ....[26]....
        /*0524*/ 	.word	0x00007560


	//   ....[27]....
        /*0528*/ 	.word	0x00007570


	//   ....[28]....
        /*052c*/ 	.word	0x000076b0


	//   ....[29]....
        /*0530*/ 	.word	0x000076e0


	//   ....[30]....
        /*0534*/ 	.word	0x00007730


	//   ....[31]....
        /*0538*/ 	.word	0x00007750


	//   ....[32]....
        /*053c*/ 	.word	0x00007780


	//   ....[33]....
        /*0540*/ 	.word	0x00007790


	//   ....[34]....
        /*0544*/ 	.word	0x000077c0


	//   ....[35]....
        /*0548*/ 	.word	0x000077d0


	//   ....[36]....
        /*054c*/ 	.word	0x00007af0


	//   ....[37]....
        /*0550*/ 	.word	0x00007b20


	//   ....[38]....
        /*0554*/ 	.word	0x00007b50


	//   ....[39]....
        /*0558*/ 	.word	0x00007ba0


	//   ....[40]....
        /*055c*/ 	.word	0x00007bc0


	//   ....[41]....
        /*0560*/ 	.word	0x00007bf0


	//   ....[42]....
        /*0564*/ 	.word	0x00007c10


	//   ....[43]....
        /*0568*/ 	.word	0x00007c30


	//   ....[44]....
        /*056c*/ 	.word	0x00007c50


	//   ....[45]....
        /*0570*/ 	.word	0x00007c70


	//   ....[46]....
        /*0574*/ 	.word	0x00007c90


	//   ....[47]....
        /*0578*/ 	.word	0x00007cb0


	//   ....[48]....
        /*057c*/ 	.word	0x00007cd0


	//   ....[49]....
        /*0580*/ 	.word	0x00007d00


	//   ....[50]....
        /*0584*/ 	.word	0x00007d40


	//   ....[51]....
        /*0588*/ 	.word	0x00007d60


	//   ....[52]....
        /*058c*/ 	.word	0x00007d80


	//   ....[53]....
        /*0590*/ 	.word	0x00007da0


	//   ....[54]....
        /*0594*/ 	.word	0x00007dd0


	//   ....[55]....
        /*0598*/ 	.word	0x00007e00


	//   ....[56]....
        /*059c*/ 	.word	0x00007e20


	//   ....[57]....
        /*05a0*/ 	.word	0x00007e40


	//   ....[58]....
        /*05a4*/ 	.word	0x00007e60


	//   ....[59]....
        /*05a8*/ 	.word	0x00007e90


	//   ....[60]....
        /*05ac*/ 	.word	0x00007ee0


	//   ....[61]....
        /*05b0*/ 	.word	0x00007f10


	//   ....[62]....
        /*05b4*/ 	.word	0x00007f40


	//   ....[63]....
        /*05b8*/ 	.word	0x00007f70


	//   ....[64]....
        /*05bc*/ 	.word	0x00007fa0


	//   ....[65]....
        /*05c0*/ 	.word	0x00007fd0


	//   ....[66]....
        /*05c4*/ 	.word	0x00008100


	//   ....[67]....
        /*05c8*/ 	.word	0x00008150


	//   ....[68]....
        /*05cc*/ 	.word	0x00008280


	//   ....[69]....
        /*05d0*/ 	.word	0x000082d0


	//   ....[70]....
        /*05d4*/ 	.word	0x00008340


	//   ....[71]....
        /*05d8*/ 	.word	0x000083a0


	//   ....[72]....
        /*05dc*/ 	.word	0x00008410


	//   ....[73]....
        /*05e0*/ 	.word	0x00008470


	//   ....[74]....
        /*05e4*/ 	.word	0x000084e0


	//   ....[75]....
        /*05e8*/ 	.word	0x00008540


	//   ....[76]....
        /*05ec*/ 	.word	0x000085f0


	//   ....[77]....
        /*05f0*/ 	.word	0x00008680


	//   ....[78]....
        /*05f4*/ 	.word	0x000086f0


	//   ....[79]....
        /*05f8*/ 	.word	0x00008750


	//   ....[80]....
        /*05fc*/ 	.word	0x000087c0


	//   ....[81]....
        /*0600*/ 	.word	0x00008820


	//   ....[82]....
        /*0604*/ 	.word	0x00008890


	//   ....[83]....
        /*0608*/ 	.word	0x000088f0


	//   ....[84]....
        /*060c*/ 	.word	0x000089a0


	//   ....[85]....
        /*0610*/ 	.word	0x00008a30


	//   ....[86]....
        /*0614*/ 	.word	0x00008aa0


	//   ....[87]....
        /*0618*/ 	.word	0x00008b00


	//   ....[88]....
        /*061c*/ 	.word	0x00008b70


	//   ....[89]....
        /*0620*/ 	.word	0x00008bd0


	//   ....[90]....
        /*0624*/ 	.word	0x00008c40


	//   ....[91]....
        /*0628*/ 	.word	0x00008ca0


	//   ....[92]....
        /*062c*/ 	.word	0x00008d50


	//   ....[93]....
        /*0630*/ 	.word	0x00008e10


	//   ....[94]....
        /*0634*/ 	.word	0x00008f40


	//   ....[95]....
        /*0638*/ 	.word	0x00008fc0


	//   ....[96]....
        /*063c*/ 	.word	0x00009070


	//   ....[97]....
        /*0640*/ 	.word	0x000090d0


	//   ....[98]....
        /*0644*/ 	.word	0x00009150


	//   ....[99]....
        /*0648*/ 	.word	0x00009220


	//   ....[100]....
        /*064c*/ 	.word	0x000092a0


	//   ....[101]....
        /*0650*/ 	.word	0x00009340


	//   ....[102]....
        /*0654*/ 	.word	0x00009400


	//   ....[103]....
        /*0658*/ 	.word	0x00009460


	//   ....[104]....
        /*065c*/ 	.word	0x000094d0


	//   ....[105]....
        /*0660*/ 	.word	0x00009530


	//   ....[106]....
        /*0664*/ 	.word	0x000095a0


	//   ....[107]....
        /*0668*/ 	.word	0x00009600


	//   ....[108]....
        /*066c*/ 	.word	0x00009680


	//   ....[109]....
        /*0670*/ 	.word	0x00009700


	//   ....[110]....
        /*0674*/ 	.word	0x00009770


	//   ....[111]....
        /*0678*/ 	.word	0x000097d0


	//   ....[112]....
        /*067c*/ 	.word	0x00009840


	//   ....[113]....
        /*0680*/ 	.word	0x000098a0


	//   ....[114]....
        /*0684*/ 	.word	0x00009910


	//   ....[115]....
        /*0688*/ 	.word	0x00009970


	//   ....[116]....
        /*068c*/ 	.word	0x000099d0


	//   ....[117]....
        /*0690*/ 	.word	0x00009a40


	//   ....[118]....
        /*0694*/ 	.word	0x00009ab0


	//   ....[119]....
        /*0698*/ 	.word	0x00009b10


	//   ....[120]....
        /*069c*/ 	.word	0x00009b80


	//   ....[121]....
        /*06a0*/ 	.word	0x00009be0


	//   ....[122]....
        /*06a4*/ 	.word	0x00009ca0


	//   ....[123]....
        /*06a8*/ 	.word	0x00009d30


	//----- nvinfo : EIATTR_EXIT_INSTR_OFFSETS
	.align		4
.L_1895:
        /*06ac*/ 	.byte	0x04, 0x1c
        /*06ae*/ 	.short	(.L_1897 - .L_1896)


	//   ....[0]....
.L_1896:
        /*06b0*/ 	.word	0x00006170


	//   ....[1]....
        /*06b4*/ 	.word	0x00008220


	//----- nvinfo : EIATTR_MAX_THREADS
	.align		4
.L_1897:
        /*06b8*/ 	.byte	0x04, 0x05
        /*06ba*/ 	.short	(.L_1899 - .L_1898)
.L_1898:
        /*06bc*/ 	.word	0x00000140
        /*06c0*/ 	.word	0x00000001
        /*06c4*/ 	.word	0x00000001


	//----- nvinfo : EIATTR_CRS_STACK_SIZE
	.align		4
.L_1899:
        /*06c8*/ 	.byte	0x04, 0x1e
        /*06ca*/ 	.short	(.L_1901 - .L_1900)
.L_1900:
        /*06cc*/ 	.word	0x00000000


	//----- nvinfo : EIATTR_CBANK_PARAM_SIZE
	.align		4
.L_1901:
        /*06d0*/ 	.byte	0x03, 0x19
        /*06d2*/ 	.short	0x0060


	//----- nvinfo : EIATTR_PARAM_CBANK
	.align		4
        /*06d4*/ 	.byte	0x04, 0x0a
        /*06d6*/ 	.short	(.L_1903 - .L_1902)
	.align		4
.L_1902:
        /*06d8*/ 	.word	index@(.nv.constant0._ZN13group_norm_v218gn_bwd_cuda_kernelI6__halfLi320ELi1ELi32ELi20ELi1024ELb0ELb1ELi64ELi320ELi320ELi4ELb1ELi8ELb0ELb0ELNS_15WgradSyncMethodE3ENS_16CompileConditionILi900EEEEEvPT_S6_S6_PKS5_S8_S8_S8_PKfflPfPj)
        /*06dc*/ 	.short	0x0210
        /*06de*/ 	.short	0x0060


	//----- nvinfo : EIATTR_SW_WAR
	.align		4
.L_1903:
        /*06e0*/ 	.byte	0x04, 0x36
        /*06e2*/ 	.short	(.L_1905 - .L_1904)
.L_1904:
        /*06e4*/ 	.word	0x00000008
.L_1905:


//--------------------- .nv.info._ZN13group_norm_v218gn_bwd_cuda_kernelI6__halfLi320ELi2ELi32ELi20ELi1024ELb0ELb1ELi32ELi320ELi320ELi4ELb1ELi8ELb0ELb0ELNS_15WgradSyncMethodE3ENS_16CompileConditionILi900EEEEEvPT_S6_S6_PKS5_S8_S8_S8_PKfflPfPj --------------------------
	.section	.nv.info._ZN13group_norm_v218gn_bwd_cuda_kernelI6__halfLi320ELi2ELi32ELi20ELi1024ELb0ELb1ELi32ELi320ELi320ELi4ELb1ELi8ELb0ELb0ELNS_15WgradSyncMethodE3ENS_16CompileConditionILi900EEEEEvPT_S6_S6_PKS5_S8_S8_S8_PKfflPfPj,"",@"SHT_CUDA_INFO"
	.sectionflags	@""
	.align	4


	//----- nvinfo : EIATTR_CUDA_API_VERSION
	.align		4
        /*0000*/ 	.byte	0x04, 0x37
        /*0002*/ 	.short	(.L_1907 - .L_1906)
.L_1906:
        /*0004*/ 	.word	0x00000082


	//----- nvinfo : EIATTR_KPARAM_INFO
	.align		4
.L_1907:
        /*0008*/ 	.byte	0x04, 0x17
        /*000a*/ 	.short	(.L_1909 - .L_1908)
.L_1908:
        /*000c*/ 	.word	0x00000000
        /*0010*/ 	.short	0x000b
        /*0012*/ 	.short	0x0058
        /*0014*/ 	.byte	0x00, 0xf0, 0x21, 0x00


	//----- nvinfo : EIATTR_KPARAM_INFO
	.align		4
.L_1909:
        /*0018*/ 	.byte	0x04, 0x17
        /*001a*/ 	.short	(.L_1911 - .L_1910)
.L_1910:
        /*001c*/ 	.word	0x00000000
        /*0020*/ 	.short	0x000a
        /*0022*/ 	.short	0x0050
        /*0024*/ 	.byte	0x00, 0xf0, 0x21, 0x00


	//----- nvinfo : EIATTR_KPARAM_INFO
	.align		4
.L_1911:
        /*0028*/ 	.byte	0x04, 0x17
        /*002a*/ 	.short	(.L_1913 - .L_1912)
.L_1912:
        /*002c*/ 	.word	0x00000000
        /*0030*/ 	.short	0x0009
        /*0032*/ 	.short	0x0048
        /*0034*/ 	.byte	0x00, 0xf0, 0x21, 0x00


	//----- nvinfo : EIATTR_KPARAM_INFO
	.align		4
.L_1913:
        /*0038*/ 	.byte	0x04, 0x17
        /*003a*/ 	.short	(.L_1915 - .L_1914)
.L_1914:
        /*003c*/ 	.word	0x00000000
        /*0040*/ 	.short	0x0008
        /*0042*/ 	.short	0x0040
        /*0044*/ 	.byte	0x00, 0xf0, 0x11, 0x00


	//----- nvinfo : EIATTR_KPARAM_INFO
	.align		4
.L_1915:
        /*0048*/ 	.byte	0x04, 0x17
        /*004a*/ 	.short	(.L_1917 - .L_1916)
.L_1916:
        /*004c*/ 	.word	0x00000000
        /*0050*/ 	.short	0x0007
        /*0052*/ 	.short	0x0038
        /*0054*/ 	.byte	0x00, 0xf0, 0x21, 0x00


	//----- nvinfo : EIATTR_KPARAM_INFO
	.align		4
.L_1917:
        /*0058*/ 	.byte	0x04, 0x17
        /*005a*/ 	.short	(.L_1919 - .L_1918)
.L_1918:
        /*005c*/ 	.word	0x00000000
        /*0060*/ 	.short	0x0006
        /*0062*/ 	.short	0x0030
        /*0064*/ 	.byte	0x00, 0xf0, 0x21, 0x00


	//----- nvinfo : EIATTR_KPARAM_INFO
	.align		4
.L_1919:
        /*0068*/ 	.byte	0x04, 0x17
        /*006a*/ 	.short	(.L_1921 - .L_1920)
.L_1920:
        /*006c*/ 	.word	0x00000000
        /*0070*/ 	.short	0x0005
        /*0072*/ 	.short	0x0028
        /*0074*/ 	.byte	0x00, 0xf0, 0x21, 0x00


	//----- nvinfo : EIATTR_KPARAM_INFO
	.align		4
.L_1921:
        /*0078*/ 	.byte	0x04, 0x17
        /*007a*/ 	.short	(.L_1923 - .L_1922)
.L_1922:
        /*007c*/ 	.word	0x00000000
        /*0080*/ 	.short	0x0004
        /*0082*/ 	.short	0x0020
        /*0084*/ 	.byte	0x00, 0xf0, 0x21, 0x00


	//----- nvinfo : EIATTR_KPARAM_INFO
	.align		4
.L_1923:
        /*0088*/ 	.byte	0x04, 0x17
        /*008a*/ 	.short	(.L_1925 - .L_1924)
.L_1924:
        /*008c*/ 	.word	0x00000000
        /*0090*/ 	.short	0x0003
        /*0092*/ 	.short	0x0018
        /*0094*/ 	.byte	0x00, 0xf0, 0x21, 0x00


	//----- nvinfo : EIATTR_KPARAM_INFO
	.align		4
.L_1925:
        /*0098*/ 	.byte	0x04, 0x17
        /*009a*/ 	.short	(.L_1927 - .L_1926)
.L_1926:
        /*009c*/ 	.word	0x00000000
        /*00a0*/ 	.short	0x0002
        /*00a2*/ 	.short	0x0010
        /*00a4*/ 	.byte	0x00, 0xf0, 0x21, 0x00


	//----- nvinfo : EIATTR_KPARAM_INFO
	.align		4
.L_1927:
        /*00a8*/ 	.byte	0x04, 0x17
        /*00aa*/ 	.short	(.L_1929 - .L_1928)
.L_1928:
        /*00ac*/ 	.word	0x00000000
        /*00b0*/ 	.short	0x0001
        /*00b2*/ 	.short	0x0008
        /*00b4*/ 	.byte	0x00, 0xf0, 0x21, 0x00


	//----- nvinfo : EIATTR_KPARAM_INFO
	.align		4
.L_1929:
        /*00b8*/ 	.byte	0x04, 0x17
        /*00ba*/ 	.short	(.L_1931 - .L_1930)
.L_1930:
        /*00bc*/ 	.word	0x00000000
        /*00c0*/ 	.short	0x0000
        /*00c2*/ 	.short	0x0000
        /*00c4*/ 	.byte	0x00, 0xf0, 0x21, 0x00


	//----- nvinfo : EIATTR_SPARSE_MMA_MASK
	.align		4
.L_1931:
        /*00c8*/ 	.byte	0x03, 0x50
        /*00ca*/ 	.short	0x0000


	//----- nvinfo : EIATTR_MAXREG_COUNT
	.align		4
        /*00cc*/ 	.byte	0x03, 0x1b
        /*00ce*/ 	.short	0x0060


	//----- nvinfo : EIATTR_NUM_BARRIERS
	.align		4
        /*00d0*/ 	.byte	0x02, 0x4c
        /*00d2*/ 	.byte	0x01
	.zero		1


	//----- nvinfo : EIATTR_ANNOTATIONS
	.align		4
        /*00d4*/ 	.byte	0x04, 0x55
        /*00d6*/ 	.short	(.L_1933 - .L_1932)


	//   ....[0]....
.L_1932:
        /* <DEDUP_REMOVED lines=16> */


	//----- nvinfo : EIATTR_MERCURY_ISA_VERSION
	.align		4
.L_1933:
        /*01c8*/ 	.byte	0x03, 0x5f
        /*01ca*/ 	.short	0x0101


	//----- nvinfo : EIATTR_COOP_GROUP_MASK_REGIDS
	.align		4
        /*01cc*/ 	.byte	0x04, 0x29
        /*01ce*/ 	.short	(.L_1935 - .L_1934)


	//   ....[0]....
.L_1934:
        /*01d0*/ 	.word	0xffffffff


	//   ....[1]....
        /*01d4*/ 	.word	0xffffffff


	//   ....[2]....
        /*01d8*/ 	.word	0xffffffff


	//   ....[3]....
        /*01dc*/ 	.word	0xffffffff


	//   ....[4]....
        /*01e0*/ 	.word	0xffffffff


	//   ....[5]....
        /*01e4*/ 	.word	0xffffffff


	//   ....[6]....
        /*01e8*/ 	.word	0xffffffff


	//   ....[7]....
        /*01ec*/ 	.word	0xffffffff


	//   ....[8]....
        /*01f0*/ 	.word	0xffffffff


	//   ....[9]....
        /*01f4*/ 	.word	0xffffffff


	//   ....[10]....
        /*01f8*/ 	.word	0xffffffff


	//   ....[11]....
        /*01fc*/ 	.word	0xffffffff


	//   ....[12]....
        /*0200*/ 	.word	0x0500000f


	//   ....[13]....
        /*0204*/ 	.word	0x05000016


	//   ....[14]....
        /*0208*/ 	.word	0x05000018


	//   ....[15]....
        /*020c*/ 	.word	0x05000011


	//   ....[16]....
        /*0210*/ 	.word	0x0500001d


	//   ....[17]....
        /*0214*/ 	.word	0x05000012


	//   ....[18]....
        /*0218*/ 	.word	0x05000016


	//   ....[19]....
        /*021c*/ 	.word	0x05000017


	//   ....[20]....
        /*0220*/ 	.word	0x05000016


	//   ....[21]....
        /*0224*/ 	.word	0x0500000f


	//   ....[22]....
        /*0228*/ 	.word	0x05000011


	//   ....[23]....
        /*022c*/ 	.word	0x05000018


	//   ....[24]....
        /*0230*/ 	.word	0x05000022


	//   ....[25]....
        /*0234*/ 	.word	0x05000021


	//   ....[26]....
        /*0238*/ 	.word	0x0500000f


	//   ....[27]....
        /*023c*/ 	.word	0x05000016


	//   ....[28]....
        /*0240*/ 	.word	0x05000016


	//   ....[29]....
        /*0244*/ 	.word	0x0500000f


	//   ....[30]....
        /*0248*/ 	.word	0x05000011


	//   ....[31]....
        /*024c*/ 	.word	0x05000018


	//   ....[32]....
        /*0250*/ 	.word	0x05000022


	//   ....[33]....
        /*0254*/ 	.word	0x05000021


	//   ....[34]....
        /*0258*/ 	.word	0x0500000f


	//   ....[35]....
        /*025c*/ 	.word	0x05000016


	//   ....[36]....
        /*0260*/ 	.word	0x0500000f


	//   ....[37]....
        /*0264*/ 	.word	0x05000016


	//   ....[38]....
        /*0268*/ 	.word	0x05000022


	//   ....[39]....
        /*026c*/ 	.word	0x05000018


	//   ....[40]....
        /*0270*/ 	.word	0x0500001c


	//   ....[41]....
        /*0274*/ 	.word	0x0500002e


	//   ....[42]....
        /*0278*/ 	.word	0x05000024


	//   ....[43]....
        /*027c*/ 	.word	0x05000017


	//   ....[44]....
        /*0280*/ 	.word	0x05000016


	//   ....[45]....
        /*0284*/ 	.word	0x0500001b


	//   ....[46]....
        /*0288*/ 	.word	0x0500000f


	//   ....[47]....
        /*028c*/ 	.word	0x05000011


	//   ....[48]....
        /*0290*/ 	.word	0x05000029


	//   ....[49]....
        /*0294*/ 	.word	0x05000023


	//   ....[50]....
        /*0298*/ 	.word	0x0500002c


	//   ....[51]....
        /*029c*/ 	.word	0x05000012


	//   ....[52]....
        /*02a0*/ 	.word	0x05000022


	//   ....[53]....
        /*02a4*/ 	.word	0x05000025


	//   ....[54]....
        /*02a8*/ 	.word	0x05000014


	//   ....[55]....
        /*02ac*/ 	.word	0x05000020


	//   ....[56]....
        /*02b0*/ 	.word	0x0500001e


	//   ....[57]....
        /*02b4*/ 	.word	0x0500001c


	//   ....[58]....
        /*02b8*/ 	.word	0x05000027


	//   ....[59]....
        /*02bc*/ 	.word	0x0500001b


	//   ....[60]....
        /*02c0*/ 	.word	0x05000023


	//   ....[61]....
        /*02c4*/ 	.word	0x05000024


	//   ....[62]....
        /*02c8*/ 	.word	0x0500002a


	//   ....[63]....
        /*02cc*/ 	.word	0x0500002b


	//   ....[64]....
        /*02d0*/ 	.word	0x05000031


	//   ....[65]....
        /*02d4*/ 	.word	0x05000033


	//   ....[66]....
        /*02d8*/ 	.word	0x05000021


	//   ....[67]....
        /*02dc*/ 	.word	0x05000011


	//   ....[68]....
        /*02e0*/ 	.word	0x0500000f


	//   ....[69]....
        /*02e4*/ 	.word	0x0500000f


	//   ....[70]....
        /*02e8*/ 	.word	0x0500000f


	//   ....[71]....
        /*02ec*/ 	.word	0x0500000f


	//   ....[72]....
        /*02f0*/ 	.word	0x0500000f


	//   ....[73]....
        /*02f4*/ 	.word	0x0500000f


	//   ....[74]....
        /*02f8*/ 	.word	0x0500000f


	//   ....[75]....
        /*02fc*/ 	.word	0x0500000f


	//   ....[76]....
        /*0300*/ 	.word	0x0500000f


	//   ....[77]....
        /*0304*/ 	.word	0x0500000f


	//   ....[78]....
        /*0308*/ 	.word	0x0500000f


	//   ....[79]....
        /*030c*/ 	.word	0x0500000f


	//   ....[80]....
        /*0310*/ 	.word	0x0500000f


	//   ....[81]....
        /*0314*/ 	.word	0x0500000f


	//   ....[82]....
        /*0318*/ 	.word	0x0500000f


	//   ....[83]....
        /*031c*/ 	.word	0x0500000f


	//   ....[84]....
        /*0320*/ 	.word	0x0500000f


	//   ....[85]....
        /*0324*/ 	.word	0x0500000f


	//   ....[86]....
        /*0328*/ 	.word	0x0500000f


	//   ....[87]....
        /*032c*/ 	.word	0x0500000f


	//   ....[88]....
        /*0330*/ 	.word	0x0500000f


	//   ....[89]....
        /*0334*/ 	.word	0x0500000f


	//   ....[90]....
        /*0338*/ 	.word	0x0500000f


	//   ....[91]....
        /*033c*/ 	.word	0x0500000f


	//   ....[92]....
        /*0340*/ 	.word	0x0500000f


	//   ....[93]....
        /*0344*/ 	.word	0x0500000f


	//   ....[94]....
        /*0348*/ 	.word	0x0500000f


	//   ....[95]....
        /*034c*/ 	.word	0x0500000f


	//   ....[96]....
        /*0350*/ 	.word	0x0500000f


	//   ....[97]....
        /*0354*/ 	.word	0x0500000f


	//   ....[98]....
        /*0358*/ 	.word	0x0500000f


	//   ....[99]....
        /*035c*/ 	.word	0x0500000f


	//   ....[100]....
        /*0360*/ 	.word	0x0500000f


	//   ....[101]....
        /*0364*/ 	.word	0x0500000f


	//   ....[102]....
        /*0368*/ 	.word	0x0500000f


	//   ....[103]....
        /*036c*/ 	.word	0x0500000f


	//   ....[104]....
        /*0370*/ 	.word	0x0500000f


	//   ....[105]....
        /*0374*/ 	.word	0x0500000f


	//   ....[106]....
        /*0378*/ 	.word	0x0500000f


	//   ....[107]....
        /*037c*/ 	.word	0x0500000f


	//   ....[108]....
        /*0380*/ 	.word	0x0500000f


	//   ....[109]....
        /*0384*/ 	.word	0x0500000f


	//   ....[110]....
        /*0388*/ 	.word	0x0500000f


	//   ....[111]....
        /*038c*/ 	.word	0x0500000f


	//   ....[112]....
        /*0390*/ 	.word	0x0500000f


	//   ....[113]....
        /*0394*/ 	.word	0x0500000f


	//   ....[114]....
        /*0398*/ 	.word	0x0500000f


	//   ....[115]....
        /*039c*/ 	.word	0x0500000f


	//   ....[116]....
        /*03a0*/ 	.word	0x0500000f


	//   ....[117]....
        /*03a4*/ 	.word	0x0500000f


	//   ....[118]....
        /*03a8*/ 	.word	0x0500000f


	//   ....[119]....
        /*03ac*/ 	.word	0x0500000f


	//   ....[120]....
        /*03b0*/ 	.word	0x0500000f


	//   ....[121]....
        /*03b4*/ 	.word	0x0500000f


	//   ....[122]....
        /*03b8*/ 	.word	0x0500000f


	//   ....[123]....
        /*03bc*/ 	.word	0x0500000f


	//----- nvinfo : EIATTR_COOP_GROUP_INSTR_OFFSETS
	.align		4
.L_1935:
        /*03c0*/ 	.byte	0x04, 0x28
        /*03c2*/ 	.short	(.L_1937 - .L_1936)


	//   ....[0]....
.L_1936:
        /*03c4*/ 	.word	0x000027f0


	//   ....[1]....
        /*03c8*/ 	.word	0x00002810


	//   ....[2]....
        /*03cc*/ 	.word	0x00002850


	//   ....[3]....
        /*03d0*/ 	.word	0x00002860


	//   ....[4]....
        /*03d4*/ 	.word	0x00002ec0


	//   ....[5]....
        /*03d8*/ 	.word	0x00002ed0


	//   ....[6]....
        /*03dc*/ 	.word	0x00002ef0


	//   ....[7]....
        /*03e0*/ 	.word	0x00002f10


	//   ....[8]....
        /*03e4*/ 	.word	0x00002f30


	//   ....[9]....
        /*03e8*/ 	.word	0x00002f50


	//   ....[10]....
        /*03ec*/ 	.word	0x00002f70


	//   ....[11]....
        /*03f0*/ 	.word	0x00002f90


	//   ....[12]....
        /*03f4*/ 	.word	0x00004cd0


	//   ....[13]....
        /*03f8*/ 	.word	0x00004d00


	//   ....[14]....
        /*03fc*/ 	.word	0x00004d40


	//   ....[15]....
        /*0400*/ 	.word	0x00004d50


	//   ....[16]....
        /*0404*/ 	.word	0x00004d80


	//   ....[17]....
        /*0408*/ 	.word	0x00004d90


	//   ....[18]....
        /*040c*/ 	.word	0x00004dc0


	//   ....[19]....
        /*0410*/ 	.word	0x00004dd0


	//   ....[20]....
        /*0414*/ 	.word	0x00004fb0


	//   ....[21]....
        /*0418*/ 	.word	0x00004fe0


	//   ....[22]....
        /*041c*/ 	.word	0x00005010


	//   ....[23]....
        /*0420*/ 	.word	0x00005020


	//   ....[24]....
        /*0424*/ 	.word	0x00005050


	//   ....[25]....
        /*0428*/ 	.word	0x00005060


	//   ....[26]....
        /*042c*/ 	.word	0x00005090


	//   ....[27]....
        /*0430*/ 	.word	0x000050a0


	//   ....[28]....
        /*0434*/ 	.word	0x00005210


	//   ....[29]....
        /*0438*/ 	.word	0x00005240


	//   ....[30]....
        /*043c*/ 	.word	0x00005280


	//   ....[31]....
        /*0440*/ 	.word	0x00005290


	//   ....[32]....
        /*0444*/ 	.word	0x000052c0


	//   ....[33]....
        /*0448*/ 	.word	0x000052d0


	//   ....[34]....
        /*044c*/ 	.word	0x00005300


	//   ....[35]....
        /*0450*/ 	.word	0x00005310


	//   ....[36]....
        /*0454*/ 	.word	0x000055f0


	//   ....[37]....
        /*0458*/ 	.word	0x00005620


	//   ....[38]....
        /*045c*/ 	.word	0x00005710


	//   ....[39]....
        /*0460*/ 	.word	0x00005750


	//   ....[40]....
        /*0464*/ 	.word	0x00005780


	//   ....[41]....
        /*0468*/ 	.word	0x000057b0


	//   ....[42]....
        /*046c*/ 	.word	0x000057c0


	//   ....[43]....
        /*0470*/ 	.word	0x000057f0


	//   ....[44]....
        /*0474*/ 	.word	0x00005830


	//   ....[45]....
        /*0478*/ 	.word	0x00005860


	//   ....[46]....
        /*047c*/ 	.word	0x00005880


	//   ....[47]....
        /*0480*/ 	.word	0x000058a0


	//   ....[48]....
        /*0484*/ 	.word	0x000058c0


	//   ....[49]....
        /*0488*/ 	.word	0x000058e0


	//   ....[50]....
        /*048c*/ 	.word	0x00005900


	//   ....[51]....
        /*0490*/ 	.word	0x00005930


	//   ....[52]....
        /*0494*/ 	.word	0x00005980


	//   ....[53]....
        /*0498*/ 	.word	0x000059b0


	//   ....[54]....
        /*049c*/ 	.word	0x000059d0


	//   ....[55]....
        /*04a0*/ 	.word	0x000059f0


	//   ....[56]....
        /*04a4*/ 	.word	0x00005a20


	//   ....[57]....
        /*04a8*/ 	.word	0x00005a40


	//   ....[58]....
        /*04ac*/ 	.word	0x00005a50


	//   ....[59]....
        /*04b0*/ 	.word	0x00005a70


	//   ....[60]....
        /*04b4*/ 	.word	0x00005ab0


	//   ....[61]....
        /*04b8*/ 	.word	0x00005ae0


	//   ....[62]....
        /*04bc*/ 	.word	0x00005b00


	//   ....[63]....
        /*04c0*/ 	.word	0x00005b30


	//   ....[64]....
        /*04c4*/ 	.word	0x00005b50


	//   ....[65]....
        /*04c8*/ 	.word	0x00005b90


	//   ....[66]....
        /*04cc*/ 	.word	0x00005d30


	//   ....[67]....
        /*04d0*/ 	.word	0x00005d80


	//   ....[68]....
        /*04d4*/ 	.word	0x00005f10


	//   ....[69]....
        /*04d8*/ 	.word	0x00005f60


	//   ....[70]....
        /*04dc*/ 	.word	0x00005fd0


	//   ....[71]....
        /*04e0*/ 	.word	0x00006030


	//   ....[72]....
        /*04e4*/ 	.word	0x000060a0


	//   ....[73]....
        /*04e8*/ 	.word	0x00006100


	//   ....[74]....
        /*04ec*/ 	.word	0x00006170


	//   ....[75]....
        /*04f0*/ 	.word	0x000061d0


	//   ....[76]....
        /*04f4*/ 	.word	0x00006270


	//   ....[77]....
        /*04f8*/ 	.word	0x00006300


	//   ....[78]....
        /*04fc*/ 	.word	0x00006370


	//   ....[79]....
        /*0500*/ 	.word	0x000063d0


	//   ....[80]....
        /*0504*/ 	.word	0x00006440


	//   ....[81]....
        /*0508*/ 	.word	0x000064a0


	//   ....[82]....
        /*050c*/ 	.word	0x00006510


	//   ....[83]....
        /*0510*/ 	.word	0x00006570


	//   ....[84]....
        /*0514*/ 	.word	0x00006610


	//   ....[85]....
        /*0518*/ 	.word	0x000066a0


	//   ....[86]....
        /*051c*/ 	.word	0x00006710


	//   ....[87]....
        /*0520*/ 	.word	0x00006770


	//   ....[88]....
        /*0524*/ 	.word	0x000067e0


	//   ....[89]....
        /*0528*/ 	.word	0x00006840


	//   ....[90]....
        /*052c*/ 	.word	0x000068b0


	//   ....[91]....
        /*0530*/ 	.word	0x00006910


	//   ....[92]....
        /*0534*/ 	.word	0x000069b0


	//   ....[93]....
        /*0538*/ 	.word	0x00006a70


	//   ....[94]....
        /*053c*/ 	.word	0x00006b70


	//   ....[95]....
        /*0540*/ 	.word	0x00006bd0


	//   ....[96]....
        /*0544*/ 	.word	0x00006c60


	//   ....[97]....
        /*0548*/ 	.word	0x00006cb0


	//   ....[98]....
        /*054c*/ 	.word	0x00006d40


	//   ....[99]....
        /*0550*/ 	.word	0x00006de0


	//   ....[100]....
        /*0554*/ 	.word	0x00006e50


	//   ....[101]....
        /*0558*/ 	.word	0x00006ec0


	//   ....[102]....
        /*055c*/ 	.word	0x00006f30


	//   ....[103]....
        /*0560*/ 	.word	0x00006f90


	//   ....[104]....
        /*0564*/ 	.word	0x00007000


	//   ....[105]....
        /*0568*/ 	.word	0x00007060


	//   ....[106]....
        /*056c*/ 	.word	0x000070e0


	//   ....[107]....
        /*0570*/ 	.word	0x00007140


	//   ....[108]....
        /*0574*/ 	.word	0x000071b0


	//   ....[109]....
        /*0578*/ 	.word	0x00007200


	//   ....[110]....
        /*057c*/ 	.word	0x00007270


	//   ....[111]....
        /*0580*/ 	.word	0x000072d0


	//   ....[112]....
        /*0584*/ 	.word	0x00007370


	//   ....[113]....
        /*0588*/ 	.word	0x00007400


	//   ....[114]....
        /*058c*/ 	.word	0x00007480


	//   ....[115]....
        /*0590*/ 	.word	0x00007520


	//   ....[116]....
        /*0594*/ 	.word	0x000075b0


	//   ....[117]....
        /*0598*/ 	.word	0x00007610


	//   ....[118]....
        /*059c*/ 	.word	0x00007680


	//   ....[119]....
        /*05a0*/ 	.word	0x000076f0


	//   ....[120]....
        /*05a4*/ 	.word	0x000077c0


	//   ....[121]....
        /*05a8*/ 	.word	0x00007880


	//   ....[122]....
        /*05ac*/ 	.word	0x000079b0


	//   ....[123]....
        /*05b0*/ 	.word	0x00007a30


	//----- nvinfo : EIATTR_EXIT_INSTR_OFFSETS
	.align		4
.L_1937:
        /*05b4*/ 	.byte	0x04, 0x1c
        /*05b6*/ 	.short	(.L_1939 - .L_1938)


	//   ....[0]....
.L_1938:
        /*05b8*/ 	.word	0x00003cf0


	//   ....[1]....
        /*05bc*/ 	.word	0x00005eb0


	//----- nvinfo : EIATTR_MAX_THREADS
	.align		4
.L_1939:
        /*05c0*/ 	.byte	0x04, 0x05
        /*05c2*/ 	.short	(.L_1941 - .L_1940)
.L_1940:
        /*05c4*/ 	.word	0x00000140
        /*05c8*/ 	.word	0x00000001
        /*05cc*/ 	.word	0x00000001


	//----- nvinfo : EIATTR_CRS_STACK_SIZE
	.align		4
.L_1941:
        /*05d0*/ 	.byte	0x04, 0x1e
        /*05d2*/ 	.short	(.L_1943 - .L_1942)
.L_1942:
        /*05d4*/ 	.word	0x00000000


	//----- nvinfo : EIATTR_CBANK_PARAM_SIZE
	.align		4
.L_1943:
        /*05d8*/ 	.byte	0x03, 0x19
        /*05da*/ 	.short	0x0060


	//----- nvinfo : EIATTR_PARAM_CBANK
	.align		4
        /*05dc*/ 	.byte	0x04, 0x0a
        /*05de*/ 	.short	(.L_1945 - .L_1944)
	.align		4
.L_1944:
        /*05e0*/ 	.word	index@(.nv.constant0._ZN13group_norm_v218gn_bwd_cuda_kernelI6__halfLi320ELi2ELi32ELi20ELi1024ELb0ELb1ELi32ELi320ELi320ELi4ELb1ELi8ELb0ELb0ELNS_15WgradSyncMethodE3ENS_16CompileConditionILi900EEEEEvPT_S6_S6_PKS5_S8_S8_S8_PKfflPfPj)
        /*05e4*/ 	.short	0x0210
        /*05e6*/ 	.short	0x0060


	//----- nvinfo : EIATTR_SW_WAR
	.align		4
.L_1945:
        /*05e8*/ 	.byte	0x04, 0x36
        /*05ea*/ 	.short	(.L_1947 - .L_1946)
.L_1946:
        /*05ec*/ 	.word	0x00000008
.L_1947:


//--------------------- .nv.info._ZN13group_norm_v218gn_bwd_cuda_kernelI6__halfLi320ELi3ELi32ELi20ELi1024ELb0ELb1ELi32ELi320ELi320ELi4ELb1ELi10ELb0ELb0ELNS_15WgradSyncMethodE3ENS_16CompileConditionILi900EEEEEvPT_S6_S6_PKS5_S8_S8_S8_PKfflPfPj --------------------------
	.section	.nv.info._ZN13group_norm_v218gn_bwd_cuda_kernelI6__halfLi320ELi3ELi32ELi20ELi1024ELb0ELb1ELi32ELi320ELi320ELi4ELb1ELi10ELb0ELb0ELNS_15WgradSyncMethodE3ENS_16CompileConditionILi900EEEEEvPT_S6_S6_PKS5_S8_S8_S8_PKfflPfPj,"",@"SHT_CUDA_INFO"
	.sectionflags	@""
	.align	4


	//----- nvinfo : EIATTR_CUDA_API_VERSION
	.align		4
        /*0000*/ 	.byte	0x04, 0x37
        /*0002*/ 	.short	(.L_1949 - .L_1948)
.L_1948:
        /*0004*/ 	.word	0x00000082


	//----- nvinfo : EIATTR_KPARAM_INFO
	.align		4
.L_1949:
        /*0008*/ 	.byte	0x04, 0x17
        /*000a*/ 	.short	(.L_1951 - .L_1950)
.L_1950:
        /*000c*/ 	.word	0x00000000
        /*0010*/ 	.short	0x000b
        /*0012*/ 	.short	0x0058
        /*0014*/ 	.byte	0x00, 0xf0, 0x21, 0x00


	//----- nvinfo : EIATTR_KPARAM_INFO
	.align		4
.L_1951:
        /*0018*/ 	.byte	0x04, 0x17
        /*001a*/ 	.short	(.L_1953 - .L_1952)
.L_1952:
        /*001c*/ 	.word	0x00000000
        /*0020*/ 	.short	0x000a
        /*0022*/ 	.short	0x0050
        /*0024*/ 	.byte	0x00, 0xf0, 0x21, 0x00


	//----- nvinfo : EIATTR_KPARAM_INFO
	.align		4
.L_1953:
        /*0028*/ 	.byte	0x04, 0x17
        /*002a*/ 	.short	(.L_1955 - .L_1954)
.L_1954:
        /*002c*/ 	.word	0x00000000
        /*0030*/ 	.short	0x0009
        /*0032*/ 	.short	0x0048
        /*0034*/ 	.byte	0x00, 0xf0, 0x21, 0x00


	//----- nvinfo : EIATTR_KPARAM_INFO
	.align		4
.L_1955:
        /*0038*/ 	.byte	0x04, 0x17
        /*003a*/ 	.short	(.L_1957 - .L_1956)
.L_1956:
        /*003c*/ 	.word	0x00000000
        /*0040*/ 	.short	0x0008
        /*0042*/ 	.short	0x0040
        /*0044*/ 	.byte	0x00, 0xf0, 0x11, 0x00


	//----- nvinfo : EIATTR_KPARAM_INFO
	.align		4
.L_1957:
        /*0048*/ 	.byte	0x04, 0x17
        /*004a*/ 	.short	(.L_1959 - .L_1958)
.L_1958:
        /*004c*/ 	.word	0x00000000
        /*0050*/ 	.short	0x0007
        /*0052*/ 	.short	0x0038
        /*0054*/ 	.byte	0x00, 0xf0, 0x21, 0x00


	//----- nvinfo : EIATTR_KPARAM_INFO
	.align		4
.L_1959:
        /*0058*/ 	.byte	0x04, 0x17
        /*005a*/ 	.short	(.L_1961 - .L_1960)
.L_1960:
        /*005c*/ 	.word	0x00000000
        /*0060*/ 	.short	0x0006
        /*0062*/ 	.short	0x0030
        /*0064*/ 	.byte	0x00, 0xf0, 0x21, 0x00


	//----- nvinfo : EIATTR_KPARAM_INFO
	.align		4
.L_1961:
        /*0068*/ 	.byte	0x04, 0x17
        /*006a*/ 	.short	(.L_1963 - .L_1962)
.L_1962:
        /*006c*/ 	.word	0x00000000
        /*0070*/ 	.short	0x0005
        /*0072*/ 	.short	0x0028
        /*0074*/ 	.byte	0x00, 0xf0, 0x21, 0x00


	//----- nvinfo : EIATTR_KPARAM_INFO
	.align		4
.L_1963:
        /*0078*/ 	.byte	0x04, 0x17
        /*007a*/ 	.short	(.L_1965 - .L_1964)
.L_1964:
        /*007c*/ 	.word	0x00000000
        /*0080*/ 	.short	0x0004
        /*0082*/ 	.short	0x0020
        /*0084*/ 	.byte	0x00, 0xf0, 0x21, 0x00


	//----- nvinfo : EIATTR_KPARAM_INFO
	.align		4
.L_1965:
        /*0088*/ 	.byte	0x04, 0x17
        /*008a*/ 	.short	(.L_1967 - .L_1966)
.L_1966:
        /*008c*/ 	.word	0x00000000
        /*0090*/ 	.short	0x0003
        /*0092*/ 	.short	0x0018
        /*0094*/ 	.byte	0x00, 0xf0, 0x21, 0x00


	//----- nvinfo : EIATTR_KPARAM_INFO
	.align		4
.L_1967:
        /*0098*/ 	.byte	0x04, 0x17
        /*009a*/ 	.short	(.L_1969 - .L_1968)
.L_1968:
        /*009c*/ 	.word	0x00000000
        /*00a0*/ 	.short	0x0002
        /*00a2*/ 	.short	0x0010
        /*00a4*/ 	.byte	0x00, 0xf0, 0x21, 0x00


	//----- nvinfo : EIATTR_KPARAM_INFO
	.align		4
.L_1969:
        /*00a8*/ 	.byte	0x04, 0x17
        /*00aa*/ 	.short	(.L_1971 - .L_1970)
.L_1970:
        /*00ac*/ 	.word	0x00000000
        /*00b0*/ 	.short	0x0001
        /*00b2*/ 	.short	0x0008
        /*00b4*/ 	.byte	0x00, 0xf0, 0x21, 0x00


	//----- nvinfo : EIATTR_KPARAM_INFO
	.align		4
.L_1971:
        /*00b8*/ 	.byte	0x04, 0x17
        /*00ba*/ 	.short	(.L_1973 - .L_1972)
.L_1972:
        /*00bc*/ 	.word	0x00000000
        /*00c0*/ 	.short	0x0000
        /*00c2*/ 	.short	0x0000
        /*00c4*/ 	.byte	0x00, 0xf0, 0x21, 0x00


	//----- nvinfo : EIATTR_SPARSE_MMA_MASK
	.align		4
.L_1973:
        /*00c8*/ 	.byte	0x03, 0x50
        /*00ca*/ 	.short	0x0000


	//----- nvinfo : EIATTR_MAXREG_COUNT
	.align		4
        /*00cc*/ 	.byte	0x03, 0x1b
        /*00ce*/ 	.short	0x0040


	//----- nvinfo : EIATTR_NUM_BARRIERS
	.align		4
        /*00d0*/ 	.byte	0x02, 0x4c
        /*00d2*/ 	.byte	0x01
	.zero		1


	//----- nvinfo : EIATTR_ANNOTATIONS
	.align		4
        /*00d4*/ 	.byte	0x04, 0x55
        /*00d6*/ 	.short	(.L_1975 - .L_1974)


	//   ....[0]....
.L_1974:
        /* <DEDUP_REMOVED lines=77> */


	//----- nvinfo : EIATTR_MERCURY_ISA_VERSION
	.align		4
.L_1975:
        /*0598*/ 	.byte	0x03, 0x5f
        /*059a*/ 	.short	0x0101


	//----- nvinfo : EIATTR_COOP_GROUP_MASK_REGIDS
	.align		4
        /*059c*/ 	.byte	0x04, 0x29
        /*059e*/ 	.short	(.L_1977 - .L_1976)


	//   ....[0]....
.L_1976:
        /*05a0*/ 	.word	0xffffffff


	//   ....[1]....
        /*05a4*/ 	.word	0xffffffff


	//   ....[2]....
        /*05a8*/ 	.word	0xffffffff


	//   ....[3]....
        /*05ac*/ 	.word	0xffffffff


	//   ....[4]....
        /*05b0*/ 	.word	0xffffffff


	//   ....[5]....
        /*05b4*/ 	.word	0xffffffff


	//   ....[6]....
        /*05b8*/ 	.word	0xffffffff


	//   ....[7]....
        /*05bc*/ 	.word	0xffffffff


	//   ....[8]....
        /*05c0*/ 	.word	0xffffffff


	//   ....[9]....
        /*05c4*/ 	.word	0xffffffff


	//   ....[10]....
        /*05c8*/ 	.word	0xffffffff


	//   ....[11]....
        /*05cc*/ 	.word	0xffffffff


	//   ....[12]....
        /*05d0*/ 	.word	0x05000015


	//   ....[13]....
        /*05d4*/ 	.word	0x05000014


	//   ....[14]....
        /*05d8*/ 	.word	0x05000016


	//   ....[15]....
        /*05dc*/ 	.word	0x05000017


	//   ....[16]....
        /*05e0*/ 	.word	0x05000019


	//   ....[17]....
        /*05e4*/ 	.word	0x05000018


	//   ....[18]....
        /*05e8*/ 	.word	0x0500001a


	//   ....[19]....
        /*05ec*/ 	.word	0x0500000f


	//   ....[20]....
        /*05f0*/ 	.word	0x05000019


	//   ....[21]....
        /*05f4*/ 	.word	0x05000018


	//   ....[22]....
        /*05f8*/ 	.word	0x0500001a


	//   ....[23]....
        /*05fc*/ 	.word	0x0500001b


	//   ....[24]....
        /*0600*/ 	.word	0x0500001d


	//   ....[25]....
        /*0604*/ 	.word	0x0500001c


	//   ....[26]....
        /*0608*/ 	.word	0x05000020


	//   ....[27]....
        /*060c*/ 	.word	0x0500000f


	//   ....[28]....
        /*0610*/ 	.word	0x05000019


	//   ....[29]....
        /*0614*/ 	.word	0x05000018


	//   ....[30]....
        /*0618*/ 	.word	0x0500001a


	//   ....[31]....
        /*061c*/ 	.word	0x0500001b


	//   ....[32]....
        /*0620*/ 	.word	0x0500001d


	//   ....[33]....
        /*0624*/ 	.word	0x0500001c


	//   ....[34]....
        /*0628*/ 	.word	0x05000020


	//   ....[35]....
        /*062c*/ 	.word	0x0500000f


	//   ....[36]....
        /*0630*/ 	.word	0x05000011


	//   ....[37]....
        /*0634*/ 	.word	0x0500001b


	//   ....[38]....
        /*0638*/ 	.word	0x0500001d


	//   ....[39]....
        /*063c*/ 	.word	0x05000010


	//   ....[40]....
        /*0640*/ 	.word	0x05000023


	//   ....[41]....
        /*0644*/ 	.word	0x0500001e


	//   ....[42]....
        /*0648*/ 	.word	0x05000026


	//   ....[43]....
        /*064c*/ 	.word	0x05000025


	//   ....[44]....
        /*0650*/ 	.word	0x0500001c


	//   ....[45]....
        /*0654*/ 	.word	0x05000016


	//   ....[46]....
        /*0658*/ 	.word	0x05000014


	//   ....[47]....
        /*065c*/ 	.word	0x05000017


	//   ....[48]....
        /*0660*/ 	.word	0x05000018


	//   ....[49]....
        /*0664*/ 	.word	0x0500001a


	//   ....[50]....
        /*0668*/ 	.word	0x0500001b


	//   ....[51]....
        /*066c*/ 	.word	0x05000011


	//   ....[52]....
        /*0670*/ 	.word	0x05000029


	//   ....[53]....
        /*0674*/ 	.word	0x05000013


	//   ....[54]....
        /*0678*/ 	.word	0x05000014


	//   ....[55]....
        /*067c*/ 	.word	0x05000012


	//   ....[56]....
        /*0680*/ 	.word	0x05000015


	//   ....[57]....
        /*0684*/ 	.word	0x05000017


	//   ....[58]....
        /*0688*/ 	.word	0x05000018


	//   ....[59]....
        /*068c*/ 	.word	0x0500000e


	//   ....[60]....
        /*0690*/ 	.word	0x0500002b


	//   ....[61]....
        /*0694*/ 	.word	0x05000020


	//   ....[62]....
        /*0698*/ 	.word	0x05000022


	//   ....[63]....
        /*069c*/ 	.word	0x05000021


	//   ....[64]....
        /*06a0*/ 	.word	0x05000027


	//   ....[65]....
        /*06a4*/ 	.word	0x05000028


	//   ....[66]....
        /*06a8*/ 	.word	0x05000023


	//   ....[67]....
        /*06ac*/ 	.word	0x0500001e


	//   ....[68]....
        /*06b0*/ 	.word	0x0500001a


	//   ....[69]....
        /*06b4*/ 	.word	0x0500001a


	//   ....[70]....
        /*06b8*/ 	.word	0x0500001a


	//   ....[71]....
        /*06bc*/ 	.word	0x0500001a


	//   ....[72]....
        /*06c0*/ 	.word	0x0500001a


	//   ....[73]....
        /*06c4*/ 	.word	0x0500001a


	//   ....[74]....
        /*06c8*/ 	.word	0x0500001a


	//   ....[75]....
        /*06cc*/ 	.word	0x0500001a


	//   ....[76]....
        /*06d0*/ 	.word	0x0500001a


	//   ....[77]....
        /*06d4*/ 	.word	0x0500001a


	//   ....[78]....
        /*06d8*/ 	.word	0x0500001a


	//   ....[79]....
        /*06dc*/ 	.word	0x0500001a


	//   ....[80]....
        /*06e0*/ 	.word	0x0500001a


	//   ....[81]....
        /*06e4*/ 	.word	0x0500001a


	//   ....[82]....
        /*06e8*/ 	.word	0x0500001a


	//   ....[83]....
        /*06ec*/ 	.word	0x0500001a


	//   ....[84]....
        /*06f0*/ 	.word	0x0500001a


	//   ....[85]....
        /*06f4*/ 	.word	0x0500001a


	//   ....[86]....
        /*06f8*/ 	.word	0x0500001a


	//   ....[87]....
        /*06fc*/ 	.word	0x0500001a


	//   ....[88]....
        /*0700*/ 	.word	0x0500001a


	//   ....[89]....
        /*0704*/ 	.word	0x0500001a


	//   ....[90]....
        /*0708*/ 	.word	0x0500001a


	//   ....[91]....
        /*070c*/ 	.word	0x0500001a


	//   ....[92]....
        /*0710*/ 	.word	0x0500001a


	//   ....[93]....
        /*0714*/ 	.word	0x0500001a


	//   ....[94]....
        /*0718*/ 	.word	0x0500001a


	//   ....[95]....
        /*071c*/ 	.word	0x0500001a


	//   ....[96]....
        /*0720*/ 	.word	0x0500001a


	//   ....[97]....
        /*0724*/ 	.word	0x0500001a


	//   ....[98]....
        /*0728*/ 	.word	0x0500001a


	//   ....[99]....
        /*072c*/ 	.word	0x0500001a


	//   ....[100]....
        /*0730*/ 	.word	0x0500001a


	//   ....[101]....
        /*0734*/ 	.word	0x0500001a


	//   ....[102]....
        /*0738*/ 	.word	0x0500001a


	//   ....[103]....
        /*073c*/ 	.word	0x0500001a


	//   ....[104]....
        /*0740*/ 	.word	0x0500001a


	//   ....[105]....
        /*0744*/ 	.word	0x0500001a


	//   ....[106]....
        /*0748*/ 	.word	0x0500001a


	//   ....[107]....
        /*074c*/ 	.word	0x0500001a


	//   ....[108]....
        /*0750*/ 	.word	0x0500001a


	//   ....[109]....
        /*0754*/ 	.word	0x0500001a


	//   ....[110]....
        /*0758*/ 	.word	0x0500001a


	//   ....[111]....
        /*075c*/ 	.word	0x0500001a


	//   ....[112]....
        /*0760*/ 	.word	0x0500001a


	//   ....[113]....
        /*0764*/ 	.word	0x0500001a


	//   ....[114]....
        /*0768*/ 	.word	0x0500001a


	//   ....[115]....
        /*076c*/ 	.word	0x0500001a


	//   ....[116]....
        /*0770*/ 	.word	0x0500001a


	//   ....[117]....
        /*0774*/ 	.word	0x0500001a


	//   ....[118]....
        /*0778*/ 	.word	0x0500001a


	//   ....[119]....
        /*077c*/ 	.word	0x0500001a


	//   ....[120]....
        /*0780*/ 	.word	0x0500001a


	//   ....[121]....
        /*0784*/ 	.word	0x0500001a


	//   ....[122]....
        /*0788*/ 	.word	0x0500001a


	//   ....[123]....
        /*078c*/ 	.word	0x0500001a


	//----- nvinfo : EIATTR_COOP_GROUP_INSTR_OFFSETS
	.align		4
.L_1977:
        /*0790*/ 	.byte	0x04, 0x28
        /*0792*/ 	.short	(.L_1979 - .L_1978)


	//   ....[0]....
.L_1978:
        /*0794*/ 	.word	0x00002ca0


	//   ....[1]....
        /*0798*/ 	.word	0x00002cc0


	//   ....[2]....
        /*079c*/ 	.word	0x00002d00


	//   ....[3]....
        /*07a0*/ 	.word	0x00002d10


	//   ....[4]....
        /*07a4*/ 	.word	0x00003450


	//   ....[5]....
        /*07a8*/ 	.word	0x00003460


	//   ....[6]....
        /*07ac*/ 	.word	0x00003490


	//   ....[7]....
        /*07b0*/ 	.word	0x000034a0


	//   ....[8]....
        /*07b4*/ 	.word	0x000034d0


	//   ....[9]....
        /*07b8*/ 	.word	0x000034e0


	//   ....[10]....
        /*07bc*/ 	.word	0x00003520


	//   ....[11]....
        /*07c0*/ 	.word	0x00003530


	//   ....[12]....
        /*07c4*/ 	.word	0x00005450


	//   ....[13]....
        /*07c8*/ 	.word	0x00005480


	//   ....[14]....
        /*07cc*/ 	.word	0x000054c0


	//   ....[15]....
        /*07d0*/ 	.word	0x000054e0


	//   ....[16]....
        /*07d4*/ 	.word	0x00005510


	//   ....[17]....
        /*07d8*/ 	.word	0x00005520


	//   ....[18]....
        /*07dc*/ 	.word	0x00005550


	//   ....[19]....
        /*07e0*/ 	.word	0x00005560


	//   ....[20]....
        /*07e4*/ 	.word	0x00005720


	//   ....[21]....
        /*07e8*/ 	.word	0x00005750


	//   ....[22]....
        /*07ec*/ 	.word	0x000057a0


	//   ....[23]....
        /*07f0*/ 	.word	0x000057c0


	//   ....[24]....
        /*07f4*/ 	.word	0x000057f0


	//   ....[25]....
        /*07f8*/ 	.word	0x00005800


	//   ....[26]....
        /*07fc*/ 	.word	0x00005830


	//   ....[27]....
        /*0800*/ 	.word	0x00005840


	//   ....[28]....
        /*0804*/ 	.word	0x000059b0


	//   ....[29]....
        /*0808*/ 	.word	0x000059e0


	//   ....[30]....
        /*080c*/ 	.word	0x00005a30


	//   ....[31]....
        /*0810*/ 	.word	0x00005a50


	//   ....[32]....
        /*0814*/ 	.word	0x00005a80


	//   ....[33]....
        /*0818*/ 	.word	0x00005a90


	//   ....[34]....
        /*081c*/ 	.word	0x00005ac0


	//   ....[35]....
        /*0820*/ 	.word	0x00005ad0


	//   ....[36]....
        /*0824*/ 	.word	0x00005db0


	//   ....[37]....
        /*0828*/ 	.word	0x00005de0


	//   ....[38]....
        /*082c*/ 	.word	0x00005ec0


	//   ....[39]....
        /*0830*/ 	.word	0x00005f00


	//   ....[40]....
        /*0834*/ 	.word	0x00005f30


	//   ....[41]....
        /*0838*/ 	.word	0x00005f70


	//   ....[42]....
        /*083c*/ 	.word	0x00005f90


	//   ....[43]....
        /*0840*/ 	.word	0x00005fa0


	//   ....[44]....
        /*0844*/ 	.word	0x00005fe0


	//   ....[45]....
        /*0848*/ 	.word	0x00006010


	//   ....[46]....
        /*084c*/ 	.word	0x000060b0


	//   ....[47]....
        /*0850*/ 	.word	0x000060d0


	//   ....[48]....
        /*0854*/ 	.word	0x00006100


	//   ....[49]....
        /*0858*/ 	.word	0x00006120


	//   ....[50]....
        /*085c*/ 	.word	0x00006140


	//   ....[51]....
        /*0860*/ 	.word	0x00006150


	//   ....[52]....
        /*0864*/ 	.word	0x00006180


	//   ....[53]....
        /*0868*/ 	.word	0x000061b0


	//   ....[54]....
        /*086c*/ 	.word	0x000061f0


	//   ....[55]....
        /*0870*/ 	.word	0x00006210


	//   ....[56]....
        /*0874*/ 	.word	0x00006240


	//   ....[57]....
        /*0878*/ 	.word	0x00006270


	//   ....[58]....
        /*087c*/ 	.word	0x00006280


	//   ....[59]....
        /*0880*/ 	.word	0x000062b0


	//   ....[60]....
        /*0884*/ 	.word	0x000062e0


	//   ....[61]....
        /*0888*/ 	.word	0x00006310


	//   ....[62]....
        /*088c*/ 	.word	0x00006340


	//   ....[63]....
        /*0890*/ 	.word	0x00006360


	//   ....[64]....
        /*0894*/ 	.word	0x00006390


	//   ....[65]....
        /*0898*/ 	.word	0x000063b0


	//   ....[66]....
        /*089c*/ 	.word	0x00006470


	//   ....[67]....
        /*08a0*/ 	.word	0x00006570


	//   ....[68]....
        /*08a4*/ 	.word	0x00006720


	//   ....[69]....
        /*08a8*/ 	.word	0x00006770


	//   ....[70]....
        /*08ac*/ 	.word	0x000067e0


	//   ....[71]....
        /*08b0*/ 	.word	0x00006840


	//   ....[72]....
        /*08b4*/ 	.word	0x000068b0


	//   ....[73]....
        /*08b8*/ 	.word	0x00006910


	//   ....[74]....
        /*08bc*/ 	.word	0x00006980


	//   ....[75]....
        /*08c0*/ 	.word	0x000069e0


	//   ....[76]....
        /*08c4*/ 	.word	0x00006a80


	//   ....[77]....
        /*08c8*/ 	.word	0x00006b10


	//   ....[78]....
        /*08cc*/ 	.word	0x00006b80


	//   ....[79]....
        /*08d0*/ 	.word	0x00006be0


	//   ....[80]....
        /*08d4*/ 	.word	0x00006c50


	//   ....[81]....
        /*08d8*/ 	.word	0x00006cb0


	//   ....[82]....
        /*08dc*/ 	.word	0x00006d20


	//   ....[83]....
        /*08e0*/ 	.word	0x00006d80


	//   ....[84]....
        /*08e4*/ 	.word	0x00006e20


	//   ....[85]....
        /*08e8*/ 	.word	0x00006eb0


	//   ....[86]....
        /*08ec*/ 	.word	0x00006f20


	//   ....[87]....
        /*08f0*/ 	.word	0x00006f80


	//   ....[88]....
        /*08f4*/ 	.word	0x00006ff0


	//   ....[89]....
        /*08f8*/ 	.word	0x00007050


	//   ....[90]....
        /*08fc*/ 	.word	0x000070c0


	//   ....[91]....
        /*0900*/ 	.word	0x00007120


	//   ....[92]....
        /*0904*/ 	.word	0x000071c0


	//   ....[93]....
        /*0908*/ 	.word	0x00007280


	//   ....[94]....
        /*090c*/ 	.word	0x00007380


	//   ....[95]....
        /*0910*/ 	.word	0x000073d0


	//   ....[96]....
        /*0914*/ 	.word	0x000074a0


	//   ....[97]....
        /*0918*/ 	.word	0x00007510


	//   ....[98]....
        /*091c*/ 	.word	0x000075a0


	//   ....[99]....
        /*0920*/ 	.word	0x000075f0


	//   ....[100]....
        /*0924*/ 	.word	0x00007660


	//   ....[101]....
        /*0928*/ 	.word	0x000076c0


	//   ....[102]....
        /*092c*/ 	.word	0x00007730


	//   ....[103]....
        /*0930*/ 	.word	0x00007790


	//   ....[104]....
        /*0934*/ 	.word	0x00007800


	//   ....[105]....
        /*0938*/ 	.word	0x00007860


	//   ....[106]....
        /*093c*/ 	.word	0x000078e0


	//   ....[107]....
        /*0940*/ 	.word	0x00007950


	//   ....[108]....
        /*0944*/ 	.word	0x000079c0


	//   ....[109]....
        /*0948*/ 	.word	0x00007a20


	//   ....[110]....
        /*094c*/ 	.word	0x00007aa0


	//   ....[111]....
        /*0950*/ 	.word	0x00007b20


	//   ....[112]....
        /*0954*/ 	.word	0x00007bc0


	//   ....[113]....
        /*0958*/ 	.word	0x00007c30


	//   ....[114]....
        /*095c*/ 	.word	0x00007cc0


	//   ....[115]....
        /*0960*/ 	.word	0x00007d50


	//   ....[116]....
        /*0964*/ 	.word	0x00007dc0


	//   ....[117]....
        /*0968*/ 	.word	0x00007e20


	//   ....[118]....
        /*096c*/ 	.word	0x00007e90


	//   ....[119]....
        /*0970*/ 	.word	0x00007f10


	//   ....[120]....
        /*0974*/ 	.word	0x00007fd0


	//   ....[121]....
        /*0978*/ 	.word	0x000080a0


	//   ....[122]....
        /*097c*/ 	.word	0x00008180


	//   ....[123]....
        /*0980*/ 	.word	0x00008230


	//----- nvinfo : EIATTR_EXIT_INSTR_OFFSETS
	.align		4
.L_1979:
        /*0984*/ 	.byte	0x04, 0x1c
        /*0986*/ 	.short	(.L_1981 - .L_1980)


	//   ....[0]....
.L_1980:
        /*0988*/ 	.word	0x00004480


	//   ....[1]....
        /*098c*/ 	.word	0x000066c0


	//----- nvinfo : EIATTR_MAX_THREADS
	.align		4
.L_1981:
        /*0990*/ 	.byte	0x04, 0x05
        /*0992*/ 	.short	(.L_1983 - .L_1982)
.L_1982:
        /*0994*/ 	.word	0x00000140
        /*0998*/ 	.word	0x00000001
        /*099c*/ 	.word	0x00000001


	//----- nvinfo : EIATTR_CRS_STACK_SIZE
	.align		4
.L_1983:
        /*09a0*/ 	.byte	0x04, 0x1e
        /*09a2*/ 	.short	(.L_1985 - .L_1984)
.L_1984:
        /*09a4*/ 	.word	0x00000000


	//----- nvinfo : EIATTR_CBANK_PARAM_SIZE
	.align		4
.L_1985:
        /*09a8*/ 	.byte	0x03, 0x19
        /*09aa*/ 	.short	0x0060


	//----- nvinfo : EIATTR_PARAM_CBANK
	.align		4
        /*09ac*/ 	.byte	0x04, 0x0a
        /*09ae*/ 	.short	(.L_1987 - .L_1986)
	.align		4
.L_1986:
        /*09b0*/ 	.word	index@(.nv.constant0._ZN13group_norm_v218gn_bwd_cuda_kernelI6__halfLi320ELi3ELi32ELi20ELi1024ELb0ELb1ELi32ELi320ELi320ELi4ELb1ELi10ELb0ELb0ELNS_15WgradSyncMethodE3ENS_16CompileConditionILi900EEEEEvPT_S6_S6_PKS5_S8_S8_S8_PKfflPfPj)
        /*09b4*/ 	.short	0x0210
        /*09b6*/ 	.short	0x0060


	//----- nvinfo : EIATTR_SW_WAR
	.align		4
.L_1987:
        /*09b8*/ 	.byte	0x04, 0x36
        /*09ba*/ 	.short	(.L_1989 - .L_1988)
.L_1988:
        /*09bc*/ 	.word	0x00000008
.L_1989:


//--------------------- .nv.info._ZN13group_norm_v218gn_bwd_cuda_kernelI6__halfLi320ELi3ELi32ELi20ELi1024ELb0ELb1ELi32ELi320ELi320ELi4ELb1ELi12ELb0ELb0ELNS_15WgradSyncMethodE3ENS_16CompileConditionILi900EEEEEvPT_S6_S6_PKS5_S8_S8_S8_PKfflPfPj --------------------------
	.section	.nv.info._ZN13group_norm_v218gn_bwd_cuda_kernelI6__halfLi320ELi3ELi32ELi20ELi1024ELb0ELb1ELi32ELi320ELi320ELi4ELb1ELi12ELb0ELb0ELNS_15WgradSyncMethodE3ENS_16CompileConditionILi900EEEEEvPT_S6_S6_PKS5_S8_S8_S8_PKfflPfPj,"",@"SHT_CUDA_INFO"
	.sectionflags	@""
	.align	4


	//----- nvinfo : EIATTR_CUDA_API_VERSION
	.align		4
        /*0000*/ 	.byte	0x04, 0x37
        /*0002*/ 	.short	(.L_1991 - .L_1990)
.L_1990:
        /*0004*/ 	.word	0x00000082


	//----- nvinfo : EIATTR_KPARAM_INFO
	.align		4
.L_1991:
        /*0008*/ 	.byte	0x04, 0x17
        /*000a*/ 	.short	(.L_1993 - .L_1992)
.L_1992:
        /*000c*/ 	.word	0x00000000
        /*0010*/ 	.short	0x000b
        /*0012*/ 	.short	0x0058
        /*0014*/ 	.byte	0x00, 0xf0, 0x21, 0x00


	//----- nvinfo : EIATTR_KPARAM_INFO
	.align		4
.L_1993:
        /*0018*/ 	.byte	0x04, 0x17
        /*001a*/ 	.short	(.L_1995 - .L_1994)
.L_1994:
        /*001c*/ 	.word	0x00000000
        /*0020*/ 	.short	0x000a
        /*0022*/ 	.short	0x0050
        /*0024*/ 	.byte	0x00, 0xf0, 0x21, 0x00


	//----- nvinfo : EIATTR_KPARAM_INFO
	.align		4
.L_1995:
        /*0028*/ 	.byte	0x04, 0x17
        /*002a*/ 	.short	(.L_1997 - .L_1996)
.L_1996:
        /*002c*/ 	.word	0x00000000
        /*0030*/ 	.short	0x0009
        /*0032*/ 	.short	0x0048
        /*0034*/ 	.byte	0x00, 0xf0, 0x21, 0x00


	//----- nvinfo : EIATTR_KPARAM_INFO
	.align		4
.L_1997:
        /*0038*/ 	.byte	0x04, 0x17
        /*003a*/ 	.short	(.L_1999 - .L_1998)
.L_1998:
        /*003c*/ 	.word	0x00000000
        /*0040*/ 	.short	0x0008
        /*0042*/ 	.short	0x0040
        /*0044*/ 	.byte	0x00, 0xf0, 0x11, 0x00


	//----- nvinfo : EIATTR_KPARAM_INFO
	.align		4
.L_1999:
        /*0048*/ 	.byte	0x04, 0x17
        /*004a*/ 	.short	(.L_2001 - .L_2000)
.L_2000:
        /*004c*/ 	.word	0x00000000
        /*0050*/ 	.short	0x0007
        /*0052*/ 	.short	0x0038
        /*0054*/ 	.byte	0x00, 0xf0, 0x21, 0x00


	//----- nvinfo : EIATTR_KPARAM_INFO
	.align		4
.L_2001:
        /*0058*/ 	.byte	0x04, 0x17
        /*005a*/ 	.short	(.L_2003 - .L_2002)
.L_2002:
        /*005c*/ 	.word	0x00000000
        /*0060*/ 	.short	0x0006
        /*0062*/ 	.short	0x0030
        /*0064*/ 	.byte	0x00, 0xf0, 0x21, 0x00


	//----- nvinfo : EIATTR_KPARAM_INFO
	.align		4
.L_2003:
        /*0068*/ 	.byte	0x04, 0x17
        /*006a*/ 	.short	(.L_2005 - .L_2004)
.L_2004:
        /*006c*/ 	.word	0x00000000
        /*0070*/ 	.short	0x0005
        /*0072*/ 	.short	0x0028
        /*0074*/ 	.byte	0x00, 0xf0, 0x21, 0x00


	//----- nvinfo : EIATTR_KPARAM_INFO
	.align		4
.L_2005:
        /*0078*/ 	.byte	0x04, 0x17
        /*007a*/ 	.short	(.L_2007 - .L_2006)
.L_2006:
        /*007c*/ 	.word	0x00000000
        /*0080*/ 	.short	0x0004
        /*0082*/ 	.short	0x0020
        /*0084*/ 	.byte	0x00, 0xf0, 0x21, 0x00


	//----- nvinfo : EIATTR_KPARAM_INFO
	.align		4
.L_2007:
        /*0088*/ 	.byte	0x04, 0x17
        /*008a*/ 	.short	(.L_2009 - .L_2008)
.L_2008:
        /*008c*/ 	.word	0x00000000
        /*0090*/ 	.short	0x0003
        /*0092*/ 	.short	0x0018
        /*0094*/ 	.byte	0x00, 0xf0, 0x21, 0x00


	//----- nvinfo : EIATTR_KPARAM_INFO
	.align		4
.L_2009:
        /*0098*/ 	.byte	0x04, 0x17
        /*009a*/ 	.short	(.L_2011 - .L_2010)
.L_2010:
        /*009c*/ 	.word	0x00000000
        /*00a0*/ 	.short	0x0002
        /*00a2*/ 	.short	0x0010
        /*00a4*/ 	.byte	0x00, 0xf0, 0x21, 0x00


	//----- nvinfo : EIATTR_KPARAM_INFO
	.align		4
.L_2011:
        /*00a8*/ 	.byte	0x04, 0x17
        /*00aa*/ 	.short	(.L_2013 - .L_2012)
.L_2012:
        /*00ac*/ 	.word	0x00000000
        /*00b0*/ 	.short	0x0001
        /*00b2*/ 	.short	0x0008
        /*00b4*/ 	.byte	0x00, 0xf0, 0x21, 0x00


	//----- nvinfo : EIATTR_KPARAM_INFO
	.align		4
.L_2013:
        /*00b8*/ 	.byte	0x04, 0x17
        /*00ba*/ 	.short	(.L_2015 - .L_2014)
.L_2014:
        /*00bc*/ 	.word	0x00000000
        /*00c0*/ 	.short	0x0000
        /*00c2*/ 	.short	0x0000
        /*00c4*/ 	.byte	0x00, 0xf0, 0x21, 0x00


	//----- nvinfo : EIATTR_SPARSE_MMA_MASK
	.align		4
.L_2015:
        /*00c8*/ 	.byte	0x03, 0x50
        /*00ca*/ 	.short	0x0000


	//----- nvinfo : EIATTR_MAXREG_COUNT
	.align		4
        /*00cc*/ 	.byte	0x03, 0x1b
        /*00ce*/ 	.short	0x0040


	//----- nvinfo : EIATTR_NUM_BARRIERS
	.align		4
        /*00d0*/ 	.byte	0x02, 0x4c
        /*00d2*/ 	.byte	0x01
	.zero		1


	//----- nvinfo : EIATTR_ANNOTATIONS
	.align		4
        /*00d4*/ 	.byte	0x04, 0x55
        /*00d6*/ 	.short	(.L_2017 - .L_2016)


	//   ....[0]....
.L_2016:
        /* <DEDUP_REMOVED lines=77> */


	//----- nvinfo : EIATTR_MERCURY_ISA_VERSION
	.align		4
.L_2017:
        /*0598*/ 	.byte	0x03, 0x5f
        /*059a*/ 	.short	0x0101


	//----- nvinfo : EIATTR_COOP_GROUP_MASK_REGIDS
	.align		4
        /*059c*/ 	.byte	0x04, 0x29
        /*059e*/ 	.short	(.L_2019 - .L_2018)


	//   ....[0]....
.L_2018:
        /*05a0*/ 	.word	0xffffffff


	//   ....[1]....
        /*05a4*/ 	.word	0xffffffff


	//   ....[2]....
        /*05a8*/ 	.word	0xffffffff


	//   ....[3]....
        /*05ac*/ 	.word	0xffffffff


	//   ....[4]....
        /*05b0*/ 	.word	0xffffffff


	//   ....[5]....
        /*05b4*/ 	.word	0xffffffff


	//   ....[6]....
        /*05b8*/ 	.word	0xffffffff


	//   ....[7]....
        /*05bc*/ 	.word	0xffffffff


	//   ....[8]....
        /*05c0*/ 	.word	0xffffffff


	//   ....[9]....
        /*05c4*/ 	.word	0xffffffff


	//   ....[10]....
        /*05c8*/ 	.word	0xffffffff


	//   ....[11]....
        /*05cc*/ 	.word	0xffffffff


	//   ....[12]....
        /*05d0*/ 	.word	0x05000015


	//   ....[13]....
        /*05d4*/ 	.word	0x05000014


	//   ....[14]....
        /*05d8*/ 	.word	0x05000016


	//   ....[15]....
        /*05dc*/ 	.word	0x05000017


	//   ....[16]....
        /*05e0*/ 	.word	0x05000019


	//   ....[17]....
        /*05e4*/ 	.word	0x05000018


	//   ....[18]....
        /*05e8*/ 	.word	0x0500001a


	//   ....[19]....
        /*05ec*/ 	.word	0x0500000f


	//   ....[20]....
        /*05f0*/ 	.word	0x05000019


	//   ....[21]....
        /*05f4*/ 	.word	0x05000018


	//   ....[22]....
        /*05f8*/ 	.word	0x0500001a


	//   ....[23]....
        /*05fc*/ 	.word	0x0500001b


	//   ....[24]....
        /*0600*/ 	.word	0x0500001d


	//   ....[25]....
        /*0604*/ 	.word	0x0500001c


	//   ....[26]....
        /*0608*/ 	.word	0x05000020


	//   ....[27]....
        /*060c*/ 	.word	0x0500000f


	//   ....[28]....
        /*0610*/ 	.word	0x05000019


	//   ....[29]....
        /*0614*/ 	.word	0x05000018


	//   ....[30]....
        /*0618*/ 	.word	0x0500001a


	//   ....[31]....
        /*061c*/ 	.word	0x0500001b


	//   ....[32]....
        /*0620*/ 	.word	0x0500001d


	//   ....[33]....
        /*0624*/ 	.word	0x0500001c


	//   ....[34]....
        /*0628*/ 	.word	0x05000020


	//   ....[35]....
        /*062c*/ 	.word	0x0500000f


	//   ....[36]....
        /*0630*/ 	.word	0x05000011


	//   ....[37]....
        /*0634*/ 	.word	0x0500001b


	//   ....[38]....
        /*0638*/ 	.word	0x0500001d


	//   ....[39]....
        /*063c*/ 	.word	0x05000010


	//   ....[40]....
        /*0640*/ 	.word	0x05000023


	//   ....[41]....
        /*0644*/ 	.word	0x0500001e


	//   ....[42]....
        /*0648*/ 	.word	0x05000026


	//   ....[43]....
        /*064c*/ 	.word	0x05000025


	//   ....[44]....
        /*0650*/ 	.word	0x0500001c


	//   ....[45]....
        /*0654*/ 	.word	0x05000016


	//   ....[46]....
        /*0658*/ 	.word	0x05000014


	//   ....[47]....
        /*065c*/ 	.word	0x05000017


	//   ....[48]....
        /*0660*/ 	.word	0x05000018


	//   ....[49]....
        /*0664*/ 	.word	0x0500001a


	//   ....[50]....
        /*0668*/ 	.word	0x0500001b


	//   ....[51]....
        /*066c*/ 	.word	0x05000011


	//   ....[52]....
        /*0670*/ 	.word	0x05000029


	//   ....[53]....
        /*0674*/ 	.word	0x05000013


	//   ....[54]....
        /*0678*/ 	.word	0x05000014


	//   ....[55]....
        /*067c*/ 	.word	0x05000012


	//   ....[56]....
        /*0680*/ 	.word	0x05000015


	//   ....[57]....
        /*0684*/ 	.word	0x05000017


	//   ....[58]....
        /*0688*/ 	.word	0x05000018


	//   ....[59]....
        /*068c*/ 	.word	0x0500000e


	//   ....[60]....
        /*0690*/ 	.word	0x0500002b


	//   ....[61]....
        /*0694*/ 	.word	0x05000020


	//   ....[62]....
        /*0698*/ 	.word	0x05000022


	//   ....[63]....
        /*069c*/ 	.word	0x05000021


	//   ....[64]....
        /*06a0*/ 	.word	0x05000027


	//   ....[65]....
        /*06a4*/ 	.word	0x05000028


	//   ....[66]....
        /*06a8*/ 	.word	0x05000023


	//   ....[67]....
        /*06ac*/ 	.word	0x0500001e


	//   ....[68]....
        /*06b0*/ 	.word	0x0500001a


	//   ....[69]....
        /*06b4*/ 	.word	0x0500001a


	//   ....[70]....
        /*06b8*/ 	.word	0x0500001a


	//   ....[71]....
        /*06bc*/ 	.word	0x0500001a


	//   ....[72]....
        /*06c0*/ 	.word	0x0500001a


	//   ....[73]....
        /*06c4*/ 	.word	0x0500001a


	//   ....[74]....
        /*06c8*/ 	.word	0x0500001a


	//   ....[75]....
        /*06cc*/ 	.word	0x0500001a


	//   ....[76]....
        /*06d0*/ 	.word	0x0500001a


	//   ....[77]....
        /*06d4*/ 	.word	0x0500001a


	//   ....[78]....
        /*06d8*/ 	.word	0x0500001a


	//   ....[79]....
        /*06dc*/ 	.word	0x0500001a


	//   ....[80]....
        /*06e0*/ 	.word	0x0500001a


	//   ....[81]....
        /*06e4*/ 	.word	0x0500001a


	//   ....[82]....
        /*06e8*/ 	.word	0x0500001a


	//   ....[83]....
        /*06ec*/ 	.word	0x0500001a


	//   ....[84]....
        /*06f0*/ 	.word	0x0500001a


	//   ....[85]....
        /*06f4*/ 	.word	0x0500001a


	//   ....[86]....
        /*06f8*/ 	.word	0x0500001a


	//   ....[87]....
        /*06fc*/ 	.word	0x0500001a


	//   ....[88]....
        /*0700*/ 	.word	0x0500001a


	//   ....[89]....
        /*0704*/ 	.word	0x0500001a


	//   ....[90]....
        /*0708*/ 	.word	0x0500001a


	//   ....[91]....
        /*070c*/ 	.word	0x0500001a


	//   ....[92]....
        /*0710*/ 	.word	0x0500001a


	//   ....[93]....
        /*0714*/ 	.word	0x0500001a


	//   ....[94]....
        /*0718*/ 	.word	0x0500001a


	//   ....[95]....
        /*071c*/ 	.word	0x0500001a


	//   ....[96]....
        /*0720*/ 	.word	0x0500001a


	//   ....[97]....
        /*0724*/ 	.word	0x0500001a


	//   ....[98]....
        /*0728*/ 	.word	0x0500001a


	//   ....[99]....
        /*072c*/ 	.word	0x0500001a


	//   ....[100]....
        /*0730*/ 	.word	0x0500001a


	//   ....[101]....
        /*0734*/ 	.word	0x0500001a


	//   ....[102]....
        /*0738*/ 	.word	0x0500001a


	//   ....[103]....
        /*073c*/ 	.word	0x0500001a


	//   ....[104]....
        /*0740*/ 	.word	0x0500001a


	//   ....[105]....
        /*0744*/ 	.word	0x0500001a


	//   ....[106]....
        /*0748*/ 	.word	0x0500001a


	//   ....[107]....
        /*074c*/ 	.word	0x0500001a


	//   ....[108]....
        /*0750*/ 	.word	0x0500001a


	//   ....[109]....
        /*0754*/ 	.word	0x0500001a


	//   ....[110]....
        /*0758*/ 	.word	0x0500001a


	//   ....[111]....
        /*075c*/ 	.word	0x0500001a


	//   ....[112]....
        /*0760*/ 	.word	0x0500001a


	//   ....[113]....
        /*0764*/ 	.word	0x0500001a


	//   ....[114]....
        /*0768*/ 	.word	0x0500001a


	//   ....[115]....
        /*076c*/ 	.word	0x0500001a


	//   ....[116]....
        /*0770*/ 	.word	0x0500001a


	//   ....[117]....
        /*0774*/ 	.word	0x0500001a


	//   ....[118]....
        /*0778*/ 	.word	0x0500001a


	//   ....[119]....
        /*077c*/ 	.word	0x0500001a


	//   ....[120]....
        /*0780*/ 	.word	0x0500001a


	//   ....[121]....
        /*0784*/ 	.word	0x0500001a


	//   ....[122]....
        /*0788*/ 	.word	0x0500001a


	//   ....[123]....
        /*078c*/ 	.word	0x0500001a


	//----- nvinfo : EIATTR_COOP_GROUP_INSTR_OFFSETS
	.align		4
.L_2019:
        /*0790*/ 	.byte	0x04, 0x28
        /*0792*/ 	.short	(.L_2021 - .L_2020)


	//   ....[0]....
.L_2020:
        /*0794*/ 	.word	0x00002ca0


	//   ....[1]....
        /*0798*/ 	.word	0x00002cc0


	//   ....[2]....
        /*079c*/ 	.word	0x00002d00


	//   ....[3]....
        /*07a0*/ 	.word	0x00002d10


	//   ....[4]....
        /*07a4*/ 	.word	0x00003450


	//   ....[5]....
        /*07a8*/ 	.word	0x00003460


	//   ....[6]....
        /*07ac*/ 	.word	0x00003490


	//   ....[7]....
        /*07b0*/ 	.word	0x000034a0


	//   ....[8]....
        /*07b4*/ 	.word	0x000034d0


	//   ....[9]....
        /*07b8*/ 	.word	0x000034e0


	//   ....[10]....
        /*07bc*/ 	.word	0x00003520


	//   ....[11]....
        /*07c0*/ 	.word	0x00003530


	//   ....[12]....
        /*07c4*/ 	.word	0x00005450


	//   ....[13]....
        /*07c8*/ 	.word	0x00005480


	//   ....[14]....
        /*07cc*/ 	.word	0x000054c0


	//   ....[15]....
        /*07d0*/ 	.word	0x000054e0


	//   ....[16]....
        /*07d4*/ 	.word	0x00005510


	//   ....[17]....
        /*07d8*/ 	.word	0x00005520


	//   ....[18]....
        /*07dc*/ 	.word	0x00005550


	//   ....[19]....
        /*07e0*/ 	.word	0x00005560


	//   ....[20]....
        /*07e4*/ 	.word	0x00005720


	//   ....[21]....
        /*07e8*/ 	.word	0x00005750


	//   ....[22]....
        /*07ec*/ 	.word	0x000057a0


	//   ....[23]....
        /*07f0*/ 	.word	0x000057c0


	//   ....[24]....
        /*07f4*/ 	.word	0x000057f0


	//   ....[25]....
        /*07f8*/ 	.word	0x00005800


	//   ....[26]....
        /*07fc*/ 	.word	0x00005830


	//   ....[27]....
        /*0800*/ 	.word	0x00005840


	//   ....[28]....
        /*0804*/ 	.word	0x000059b0


	//   ....[29]....
        /*0808*/ 	.word	0x000059e0


	//   ....[30]....
        /*080c*/ 	.word	0x00005a30


	//   ....[31]....
        /*0810*/ 	.word	0x00005a50


	//   ....[32]....
        /*0814*/ 	.word	0x00005a80


	//   ....[33]....
        /*0818*/ 	.word	0x00005a90


	//   ....[34]....
        /*081c*/ 	.word	0x00005ac0


	//   ....[35]....
        /*0820*/ 	.word	0x00005ad0


	//   ....[36]....
        /*0824*/ 	.word	0x00005db0


	//   ....[37]....
        /*0828*/ 	.word	0x00005de0


	//   ....[38]....
        /*082c*/ 	.word	0x00005ec0


	//   ....[39]....
        /*0830*/ 	.word	0x00005f00


	//   ....[40]....
        /*0834*/ 	.word	0x00005f30


	//   ....[41]....
        /*0838*/ 	.word	0x00005f70


	//   ....[42]....
        /*083c*/ 	.word	0x00005f90


	//   ....[43]....
        /*0840*/ 	.word	0x00005fa0


	//   ....[44]....
        /*0844*/ 	.word	0x00005fe0


	//   ....[45]....
        /*0848*/ 	.word	0x00006010


	//   ....[46]....
        /*084c*/ 	.word	0x000060b0


	//   ....[47]....
        /*0850*/ 	.word	0x000060d0


	//   ....[48]....
        /*0854*/ 	.word	0x00006100


	//   ....[49]....
        /*0858*/ 	.word	0x00006120


	//   ....[50]....
        /*085c*/ 	.word	0x00006140


	//   ....[51]....
        /*0860*/ 	.word	0x00006150


	//   ....[52]....
        /*0864*/ 	.word	0x00006180


	//   ....[53]....
        /*0868*/ 	.word	0x000061b0


	//   ....[54]....
        /*086c*/ 	.word	0x000061f0


	//   ....[55]....
        /*0870*/ 	.word	0x00006210


	//   ....[56]....
        /*0874*/ 	.word	0x00006240


	//   ....[57]....
        /*0878*/ 	.word	0x00006270


	//   ....[58]....
        /*087c*/ 	.word	0x00006280


	//   ....[59]....
        /*0880*/ 	.word	0x000062b0


	//   ....[60]....
        /*0884*/ 	.word	0x000062e0


	//   ....[61]....
        /*0888*/ 	.word	0x00006310


	//   ....[62]....
        /*088c*/ 	.word	0x00006340


	//   ....[63]....
        /*0890*/ 	.word	0x00006360


	//   ....[64]....
        /*0894*/ 	.word	0x00006390


	//   ....[65]....
        /*0898*/ 	.word	0x000063b0


	//   ....[66]....
        /*089c*/ 	.word	0x00006470


	//   ....[67]....
        /*08a0*/ 	.word	0x00006570


	//   ....[68]....
        /*08a4*/ 	.word	0x00006720


	//   ....[69]....
        /*08a8*/ 	.word	0x00006770


	//   ....[70]....
        /*08ac*/ 	.word	0x000067e0


	//   ....[71]....
        /*08b0*/ 	.word	0x00006840


	//   ....[72]....
        /*08b4*/ 	.word	0x000068b0


	//   ....[73]....
        /*08b8*/ 	.word	0x00006910


	//   ....[74]....
        /*08bc*/ 	.word	0x00006980


	//   ....[75]....
        /*08c0*/ 	.word	0x000069e0


	//   ....[76]....
        /*08c4*/ 	.word	0x00006a80


	//   ....[77]....
        /*08c8*/ 	.word	0x00006b10


	//   ....[78]....
        /*08cc*/ 	.word	0x00006b80


	//   ....[79]....
        /*08d0*/ 	.word	0x00006be0


	//   ....[80]....
        /*08d4*/ 	.word	0x00006c50


	//   ....[81]....
        /*08d8*/ 	.word	0x00006cb0


	//   ....[82]....
        /*08dc*/ 	.word	0x00006d20


	//   ....[83]....
        /*08e0*/ 	.word	0x00006d80


	//   ....[84]....
        /*08e4*/ 	.word	0x00006e20


	//   ....[85]....
        /*08e8*/ 	.word	0x00006eb0


	//   ....[86]....
        /*08ec*/ 	.word	0x00006f20


	//   ....[87]....
        /*08f0*/ 	.word	0x00006f80


	//   ....[88]....
        /*08f4*/ 	.word	0x00006ff0


	//   ....[89]....
        /*08f8*/ 	.word	0x00007050


	//   ....[90]....
        /*08fc*/ 	.word	0x000070c0


	//   ....[91]....
        /*0900*/ 	.word	0x00007120


	//   ....[92]....
        /*0904*/ 	.word	0x000071c0


	//   ....[93]....
        /*0908*/ 	.word	0x00007280


	//   ....[94]....
        /*090c*/ 	.word	0x00007380


	//   ....[95]....
        /*0910*/ 	.word	0x000073d0


	//   ....[96]....
        /*0914*/ 	.word	0x000074a0


	//   ....[97]....
        /*0918*/ 	.word	0x00007510


	//   ....[98]....
        /*091c*/ 	.word	0x000075a0


	//   ....[99]....
        /*0920*/ 	.word	0x000075f0


	//   ....[100]....
        /*0924*/ 	.word	0x00007660


	//   ....[101]....
        /*0928*/ 	.word	0x000076c0


	//   ....[102]....
        /*092c*/ 	.word	0x00007730


	//   ....[103]....
        /*0930*/ 	.word	0x00007790


	//   ....[104]....
        /*0934*/ 	.word	0x00007800


	//   ....[105]....
        /*0938*/ 	.word	0x00007860


	//   ....[106]....
        /*093c*/ 	.word	0x000078e0


	//   ....[107]....
        /*0940*/ 	.word	0x00007950


	//   ....[108]....
        /*0944*/ 	.word	0x000079c0


	//   ....[109]....
        /*0948*/ 	.word	0x00007a20


	//   ....[110]....
        /*094c*/ 	.word	0x00007aa0


	//   ....[111]....
        /*0950*/ 	.word	0x00007b20


	//   ....[112]....
        /*0954*/ 	.word	0x00007bc0


	//   ....[113]....
        /*0958*/ 	.word	0x00007c30


	//   ....[114]....
        /*095c*/ 	.word	0x00007cc0


	//   ....[115]....
        /*0960*/ 	.word	0x00007d50


	//   ....[116]....
        /*0964*/ 	.word	0x00007dc0


	//   ....[117]....
        /*0968*/ 	.word	0x00007e20


	//   ....[118]....
        /*096c*/ 	.word	0x00007e90


	//   ....[119]....
        /*0970*/ 	.word	0x00007f10


	//   ....[120]....
        /*0974*/ 	.word	0x00007fd0


	//   ....[121]....
        /*0978*/ 	.word	0x000080a0


	//   ....[122]....
        /*097c*/ 	.word	0x00008180


	//   ....[123]....
        /*0980*/ 	.word	0x00008230


	//----- nvinfo : EIATTR_EXIT_INSTR_OFFSETS
	.align		4
.L_2021:
        /*0984*/ 	.byte	0x04, 0x1c
        /*0986*/ 	.short	(.L_2023 - .L_2022)


	//   ....[0]....
.L_2022:
        /*0988*/ 	.word	0x00004480


	//   ....[1]....
        /*098c*/ 	.word	0x000066c0


	//----- nvinfo : EIATTR_MAX_THREADS
	.align		4
.L_2023:
        /*0990*/ 	.byte	0x04, 0x05
        /*0992*/ 	.short	(.L_2025 - .L_2024)
.L_2024:
        /*0994*/ 	.word	0x00000140
        /*0998*/ 	.word	0x00000001
        /*099c*/ 	.word	0x00000001


	//----- nvinfo : EIATTR_CRS_STACK_SIZE
	.align		4
.L_2025:
        /*09a0*/ 	.byte	0x04, 0x1e
        /*09a2*/ 	.short	(.L_2027 - .L_2026)
.L_2026:
        /*09a4*/ 	.word	0x00000000


	//----- nvinfo : EIATTR_CBANK_PARAM_SIZE
	.align		4
.L_2027:
        /*09a8*/ 	.byte	0x03, 0x19
        /*09aa*/ 	.short	0x0060


	//----- nvinfo : EIATTR_PARAM_CBANK
	.align		4
        /*09ac*/ 	.byte	0x04, 0x0a
        /*09ae*/ 	.short	(.L_2029 - .L_2028)
	.align		4
.L_2028:
        /*09b0*/ 	.word	index@(.nv.constant0._ZN13group_norm_v218gn_bwd_cuda_kernelI6__halfLi320ELi3ELi32ELi20ELi1024ELb0ELb1ELi32ELi320ELi320ELi4ELb1ELi12ELb0ELb0ELNS_15WgradSyncMethodE3ENS_16CompileConditionILi900EEEEEvPT_S6_S6_PKS5_S8_S8_S8_PKfflPfPj)
        /*09b4*/ 	.short	0x0210
        /*09b6*/ 	.short	0x0060


	//----- nvinfo : EIATTR_SW_WAR
	.align		4
.L_2029:
        /*09b8*/ 	.byte	0x04, 0x36
        /*09ba*/ 	.short	(.L_2031 - .L_2030)
.L_2030:
        /*09bc*/ 	.word	0x00000008
.L_2031:


//--------------------- .nv.info._ZN13group_norm_v218gn_bwd_cuda_kernelI6__halfLi320ELi3ELi16ELi40ELi1024ELb1ELb1ELi8ELi320ELi320ELi4ELb1ELi2ELb0ELb0ELNS_15WgradSyncMethodE3ENS_16CompileConditionILi900EEEEEvPT_S6_S6_PKS5_S8_S8_S8_PKfflPfPj --------------------------
	.section	.nv.info._ZN13group_norm_v218gn_bwd_cuda_kernelI6__halfLi320ELi3ELi16ELi40ELi1024ELb1ELb1ELi8ELi320ELi320ELi4ELb1ELi2ELb0ELb0ELNS_15WgradSyncMethodE3ENS_16CompileConditionILi900EEEEEvPT_S6_S6_PKS5_S8_S8_S8_PKfflPfPj,"",@"SHT_CUDA_INFO"
	.sectionflags	@""
	.align	4


	//----- nvinfo : EIATTR_CUDA_API_VERSION
	.align		4
        /*0000*/ 	.byte	0x04, 0x37
        /*0002*/ 	.short	(.L_2033 - .L_2032)
.L_2032:
        /*0004*/ 	.word	0x00000082


	//----- nvinfo : EIATTR_KPARAM_INFO
	.align		4
.L_2033:
        /*0008*/ 	.byte	0x04, 0x17
        /*000a*/ 	.short	(.L_2035 - .L_2034)
.L_2034:
        /*000c*/ 	.word	0x00000000
        /*0010*/ 	.short	0x000b
        /*0012*/ 	.short	0x0058
        /*0014*/ 	.byte	0x00, 0xf0, 0x21, 0x00


	//----- nvinfo : EIATTR_KPARAM_INFO
	.align		4
.L_2035:
        /*0018*/ 	.byte	0x04, 0x17
        /*001a*/ 	.short	(.L_2037 - .L_2036)
.L_2036:
        /*001c*/ 	.word	0x00000000
        /*0020*/ 	.short	0x000a
        /*0022*/ 	.short	0x0050
        /*0024*/ 	.byte	0x00, 0xf0, 0x21, 0x00


	//----- nvinfo : EIATTR_KPARAM_INFO
	.align		4
.L_2037:
        /*0028*/ 	.byte	0x04, 0x17
        /*002a*/ 	.short	(.L_2039 - .L_2038)
.L_2038:
        /*002c*/ 	.word	0x00000000
        /*0030*/ 	.short	0x0009
        /*0032*/ 	.short	0x0048
        /*0034*/ 	.byte	0x00, 0xf0, 0x21, 0x00


	//----- nvinfo : EIATTR_KPARAM_INFO
	.align		4
.L_2039:
        /*0038*/ 	.byte	0x04, 0x17
        /*003a*/ 	.short	(.L_2041 - .L_2040)
.L_2040:
        /*003c*/ 	.word	0x00000000
        /*0040*/ 	.short	0x0008
        /*0042*/ 	.short	0x0040
        /*0044*/ 	.byte	0x00, 0xf0, 0x11, 0x00


	//----- nvinfo : EIATTR_KPARAM_INFO
	.align		4
.L_2041:
        /*0048*/ 	.byte	0x04, 0x17
        /*004a*/ 	.short	(.L_2043 - .L_2042)
.L_2042:
        /*004c*/ 	.word	0x00000000
        /*0050*/ 	.short	0x0007
        /*0052*/ 	.short	0x0038
        /*0054*/ 	.byte	0x00, 0xf0, 0x21, 0x00


	//----- nvinfo : EIATTR_KPARAM_INFO
	.align		4
.L_2043:
        /*0058*/ 	.byte	0x04, 0x17
        /*005a*/ 	.short	(.L_2045 - .L_2044)
.L_2044:
        /*005c*/ 	.word	0x00000000
        /*0060*/ 	.short	0x0006
        /*0062*/ 	.short	0x0030
        /*0064*/ 	.byte	0x00, 0xf0, 0x21, 0x00


	//----- nvinfo : EIATTR_KPARAM_INFO
	.align		4
.L_2045:
        /*0068*/ 	.byte	0x04, 0x17
        /*006a*/ 	.short	(.L_2047 - .L_2046)
.L_2046:
        /*006c*/ 	.word	0x00000000
        /*0070*/ 	.short	0x0005
        /*0072*/ 	.short	0x0028
        /*0074*/ 	.byte	0x00, 0xf0, 0x21, 0x00


	//----- nvinfo : EIATTR_KPARAM_INFO
	.align		4
.L_2047:
        /*0078*/ 	.byte	0x04, 0x17
        /*007a*/ 	.short	(.L_2049 - .L_2048)
.L_2048:
        /*007c*/ 	.word	0x00000000
        /*0080*/ 	.short	0x0004
        /*0082*/ 	.short	0x0020
        /*0084*/ 	.byte	0x00, 0xf0, 0x21, 0x00


	//----- nvinfo : EIATTR_KPARAM_INFO
	.align		4
.L_2049:
        /*0088*/ 	.byte	0x04, 0x17
        /*008a*/ 	.short	(.L_2051 - .L_2050)
.L_2050:
        /*008c*/ 	.word	0x00000000
        /*0090*/ 	.short	0x0003
        /*0092*/ 	.short	0x0018
        /*0094*/ 	.byte	0x00, 0xf0, 0x21, 0x00


	//----- nvinfo : EIATTR_KPARAM_INFO
	.align		4
.L_2051:
        /*0098*/ 	.byte	0x04, 0x17
        /*009a*/ 	.short	(.L_2053 - .L_2052)
.L_2052:
        /*009c*/ 	.word	0x00000000
        /*00a0*/ 	.short	0x0002
        /*00a2*/ 	.short	0x0010
        /*00a4*/ 	.byte	0x00, 0xf0, 0x21, 0x00


	//----- nvinfo : EIATTR_KPARAM_INFO
	.align		4
.L_2053:
        /*00a8*/ 	.byte	0x04, 0x17
        /*00aa*/ 	.short	(.L_2055 - .L_2054)
.L_2054:
        /*00ac*/ 	.word	0x00000000
        /*00b0*/ 	.short	0x0001
        /*00b2*/ 	.short	0x0008
        /*00b4*/ 	.byte	0x00, 0xf0, 0x21, 0x00


	//----- nvinfo : EIATTR_KPARAM_INFO
	.align		4
.L_2055:
        /*00b8*/ 	.byte	0x04, 0x17
        /*00ba*/ 	.short	(.L_2057 - .L_2056)
.L_2056:
        /*00bc*/ 	.word	0x00000000
        /*00c0*/ 	.short	0x0000
        /*00c2*/ 	.short	0x0000
        /*00c4*/ 	.byte	0x00, 0xf0, 0x21, 0x00


	//----- nvinfo : EIATTR_SPARSE_MMA_MASK
	.align		4
.L_2057:
        /*00c8*/ 	.byte	0x03, 0x50
        /*00ca*/ 	.short	0x0000


	//----- nvinfo : EIATTR_MAXREG_COUNT
	.align		4
        /*00cc*/ 	.byte	0x03, 0x1b
        /*00ce*/ 	.short	0x0040


	//----- nvinfo : EIATTR_NUM_BARRIERS
	.align		4
        /*00d0*/ 	.byte	0x02, 0x4c
        /*00d2*/ 	.byte	0x01
	.zero		1


	//----- nvinfo : EIATTR_MERCURY_ISA_VERSION
	.align		4
        /*00d4*/ 	.byte	0x03, 0x5f
        /*00d6*/ 	.short	0x0101


	//----- nvinfo : EIATTR_COOP_GROUP_MASK_REGIDS
	.align		4
        /*00d8*/ 	.byte	0x04, 0x29
        /*00da*/ 	.short	(.L_2059 - .L_2058)


	//   ....[0]....
.L_2058:
        /*00dc*/ 	.word	0xffffffff


	//   ....[1]....
        /*00e0*/ 	.word	0xffffffff


	//   ....[2]....
        /*00e4*/ 	.word	0xffffffff


	//   ....[3]....
        /*00e8*/ 	.word	0xffffffff


	//   ....[4]....
        /*00ec*/ 	.word	0xffffffff


	//   ....[5]....
        /*00f0*/ 	.word	0xffffffff


	//   ....[6]....
        /*00f4*/ 	.word	0xffffffff


	//   ....[7]....
        /*00f8*/ 	.word	0xffffffff


	//   ....[8]....
        /*00fc*/ 	.word	0xffffffff


	//   ....[9]....
        /*0100*/ 	.word	0xffffffff


	//   ....[10]....
        /*0104*/ 	.word	0xffffffff


	//   ....[11]....
        /*0108*/ 	.word	0xffffffff


	//   ....[12]....
        /*010c*/ 	.word	0xffffffff


	//   ....[13]....
        /*0110*/ 	.word	0xffffffff


	//   ....[14]....
        /*0114*/ 	.word	0x05000017


	//   ....[15]....
        /*0118*/ 	.word	0x05000016


	//   ....[16]....
        /*011c*/ 	.word	0x05000018


	//   ....[17]....
        /*0120*/ 	.word	0x05000019


	//   ....[18]....
        /*0124*/ 	.word	0x0500001b


	//   ....[19]....
        /*0128*/ 	.word	0x0500001a


	//   ....[20]....
        /*012c*/ 	.word	0x0500001c


	//   ....[21]....
        /*0130*/ 	.word	0x05000011


	//   ....[22]....
        /*0134*/ 	.word	0x0500001b


	//   ....[23]....
        /*0138*/ 	.word	0x0500001a


	//   ....[24]....
        /*013c*/ 	.word	0x0500001c


	//   ....[25]....
        /*0140*/ 	.word	0x0500001d


	//   ....[26]....
        /*0144*/ 	.word	0x0500001f


	//   ....[27]....
        /*0148*/ 	.word	0x0500001e


	//   ....[28]....
        /*014c*/ 	.word	0x05000022


	//   ....[29]....
        /*0150*/ 	.word	0x05000011


	//   ....[30]....
        /*0154*/ 	.word	0x0500001b


	//   ....[31]....
        /*0158*/ 	.word	0x0500001a


	//   ....[32]....
        /*015c*/ 	.word	0x0500001c


	//   ....[33]....
        /*0160*/ 	.word	0x0500001d


	//   ....[34]....
        /*0164*/ 	.word	0x0500001f


	//   ....[35]....
        /*0168*/ 	.word	0x0500001e


	//   ....[36]....
        /*016c*/ 	.word	0x05000022


	//   ....[37]....
        /*0170*/ 	.word	0x05000011


	//   ....[38]....
        /*0174*/ 	.word	0x0500001d


	//   ....[39]....
        /*0178*/ 	.word	0x05000020


	//   ....[40]....
        /*017c*/ 	.word	0x0500001d


	//   ....[41]....
        /*0180*/ 	.word	0x05000028


	//   ....[42]....
        /*0184*/ 	.word	0x05000025


	//   ....[43]....
        /*0188*/ 	.word	0x0500001f


	//   ....[44]....
        /*018c*/ 	.word	0x0500001c


	//   ....[45]....
        /*0190*/ 	.word	0x0500001e


	//   ....[46]....
        /*0194*/ 	.word	0x05000019


	//   ....[47]....
        /*0198*/ 	.word	0x0500001c


	//   ....[48]....
        /*019c*/ 	.word	0x05000016


	//   ....[49]....
        /*01a0*/ 	.word	0x05000018


	//   ....[50]....
        /*01a4*/ 	.word	0x0500001a


	//   ....[51]....
        /*01a8*/ 	.word	0x0500001f


	//   ....[52]....
        /*01ac*/ 	.word	0x0500001d


	//   ....[53]....
        /*01b0*/ 	.word	0x05000017


	//   ....[54]....
        /*01b4*/ 	.word	0x05000020


	//   ....[55]....
        /*01b8*/ 	.word	0x05000019


	//   ....[56]....
        /*01bc*/ 	.word	0x05000016


	//   ....[57]....
        /*01c0*/ 	.word	0x05000015


	//   ....[58]....
        /*01c4*/ 	.word	0x0500001a


	//   ....[59]....
        /*01c8*/ 	.word	0x05000022


	//   ....[60]....
        /*01cc*/ 	.word	0x05000014


	//   ....[61]....
        /*01d0*/ 	.word	0x0500002d


	//   ....[62]....
        /*01d4*/ 	.word	0x05000011


	//   ....[63]....
        /*01d8*/ 	.word	0x05000024


	//   ....[64]....
        /*01dc*/ 	.word	0x05000023


	//   ....[65]....
        /*01e0*/ 	.word	0x05000029


	//   ....[66]....
        /*01e4*/ 	.word	0x0500002a


	//   ....[67]....
        /*01e8*/ 	.word	0x05000022


	//   ....[68]....
        /*01ec*/ 	.word	0x05000025


	//   ....[69]....
        /*01f0*/ 	.word	0x05000020


	//   ....[70]....
        /*01f4*/ 	.word	0x0500001c


	//   ....[71]....
        /*01f8*/ 	.word	0x0500001c


	//   ....[72]....
        /*01fc*/ 	.word	0x0500001c


	//   ....[73]....
        /*0200*/ 	.word	0x0500001c


	//   ....[74]....
        /*0204*/ 	.word	0x0500001c


	//   ....[75]....
        /*0208*/ 	.word	0x0500001c


	//   ....[76]....
        /*020c*/ 	.word	0x0500001c


	//   ....[77]....
        /*0210*/ 	.word	0x0500001c


	//   ....[78]....
        /*0214*/ 	.word	0x0500001c


	//   ....[79]....
        /*0218*/ 	.word	0x0500001c


	//   ....[80]....
        /*021c*/ 	.word	0x0500001c


	//   ....[81]....
        /*0220*/ 	.word	0x0500001c


	//   ....[82]....
        /*0224*/ 	.word	0x0500001c


	//   ....[83]....
        /*0228*/ 	.word	0x0500001c


	//   ....[84]....
        /*022c*/ 	.word	0x0500001c


	//   ....[85]....
        /*0230*/ 	.word	0x0500001c


	//   ....[86]....
        /*0234*/ 	.word	0x0500001c


	//   ....[87]....
        /*0238*/ 	.word	0x0500001c


	//   ....[88]....
        /*023c*/ 	.word	0x0500001c


	//   ....[89]....
        /*0240*/ 	.word	0x0500001c


	//   ....[90]....
        /*0244*/ 	.word	0x0500001c


	//   ....[91]....
        /*0248*/ 	.word	0x0500001c


	//   ....[92]....
        /*024c*/ 	.word	0x0500001c


	//   ....[93]....
        /*0250*/ 	.word	0x0500001c


	//   ....[94]....
        /*0254*/ 	.word	0x0500001c


	//   ....[95]....
        /*0258*/ 	.word	0x0500001c


	//   ....[96]....
        /*025c*/ 	.word	0x0500001c


	//   ....[97]....
        /*0260*/ 	.word	0x0500001c


	//   ....[98]....
        /*0264*/ 	.word	0x0500001c


	//   ....[99]....
        /*0268*/ 	.word	0x0500001c


	//   ....[100]....
        /*026c*/ 	.word	0x0500001c


	//   ....[101]....
        /*0270*/ 	.word	0x0500001c


	//   ....[102]....
        /*0274*/ 	.word	0x0500001c


	//   ....[103]....
        /*0278*/ 	.word	0x0500001c


	//   ....[104]....
        /*027c*/ 	.word	0x0500001c


	//   ....[105]....
        /*0280*/ 	.word	0x0500001c


	//   ....[106]....
        /*0284*/ 	.word	0x0500001c


	//   ....[107]....
        /*0288*/ 	.word	0x0500001c


	//   ....[108]....
        /*028c*/ 	.word	0x0500001c


	//   ....[109]....
        /*0290*/ 	.word	0x0500001c


	//   ....[110]....
        /*0294*/ 	.word	0x0500001c


	//   ....[111]....
        /*0298*/ 	.word	0x0500001c


	//   ....[112]....
        /*029c*/ 	.word	0x0500001c


	//   ....[113]....
        /*02a0*/ 	.word	0x0500001c


	//   ....[114]....
        /*02a4*/ 	.word	0x0500001c


	//   ....[115]....
        /*02a8*/ 	.word	0x0500001c


	//   ....[116]....
        /*02ac*/ 	.word	0x0500001c


	//   ....[117]....
        /*02b0*/ 	.word	0x0500001c


	//   ....[118]....
        /*02b4*/ 	.word	0x0500001c


	//   ....[119]....
        /*02b8*/ 	.word	0x0500001c


	//   ....[120]....
        /*02bc*/ 	.word	0x0500001c


	//   ....[121]....
        /*02c0*/ 	.word	0x0500001c


	//   ....[122]....
        /*02c4*/ 	.word	0x0500001c


	//   ....[123]....
        /*02c8*/ 	.word	0x0500001c


	//   ....[124]....
        /*02cc*/ 	.word	0x0500001c


	//   ....[125]....
        /*02d0*/ 	.word	0x0500001c


	//----- nvinfo : EIATTR_COOP_GROUP_INSTR_OFFSETS
	.align		4
.L_2059:
        /*02d4*/ 	.byte	0x04, 0x28
        /*02d6*/ 	.short	(.L_2061 - .L_2060)


	//   ....[0]....
.L_2060:
        /*02d8*/ 	.word	0x00001b80


	//   ....[1]....
        /*02dc*/ 	.word	0x00001bb0


	//   ....[2]....
        /*02e0*/ 	.word	0x00001be0


	//   ....[3]....
        /*02e4*/ 	.word	0x00001bf0


	//   ....[4]....
        /*02e8*/ 	.word	0x00002250


	//   ....[5]....
        /*02ec*/ 	.word	0x00002280


	//   ....[6]....
        /*02f0*/ 	.word	0x000022b0


	//   ....[7]....
        /*02f4*/ 	.word	0x000022c0


	//   ....[8]....
        /*02f8*/ 	.word	0x000022f0


	//   ....[9]....
        /*02fc*/ 	.word	0x00002300


	//   ....[10]....
        /*0300*/ 	.word	0x00002330


	//   ....[11]....
        /*0304*/ 	.word	0x00002340


	//   ....[12]....
        /*0308*/ 	.word	0x00002370


	//   ....[13]....
        /*030c*/ 	.word	0x00002380


	//   ....[14]....
        /*0310*/ 	.word	0x00003890


	//   ....[15]....
        /*0314*/ 	.word	0x000038c0


	//   ....[16]....
        /*0318*/ 	.word	0x000038f0


	//   ....[17]....
        /*031c*/ 	.word	0x00003910


	//   ....[18]....
        /*0320*/ 	.word	0x00003940


	//   ....[19]....
        /*0324*/ 	.word	0x00003950


	//   ....[20]....
        /*0328*/ 	.word	0x00003980


	//   ....[21]....
        /*032c*/ 	.word	0x00003990


	//   ....[22]....
        /*0330*/ 	.word	0x00003b70


	//   ....[23]....
        /*0334*/ 	.word	0x00003ba0


	//   ....[24]....
        /*0338*/ 	.word	0x00003be0


	//   ....[25]....
        /*033c*/ 	.word	0x00003c00


	//   ....[26]....
        /*0340*/ 	.word	0x00003c30


	//   ....[27]....
        /*0344*/ 	.word	0x00003c40


	//   ....[28]....
        /*0348*/ 	.word	0x00003c70


	//   ....[29]....
        /*034c*/ 	.word	0x00003c80


	//   ....[30]....
        /*0350*/ 	.word	0x00003e10


	//   ....[31]....
        /*0354*/ 	.word	0x00003e40


	//   ....[32]....
        /*0358*/ 	.word	0x00003e70


	//   ....[33]....
        /*035c*/ 	.word	0x00003e90


	//   ....[34]....
        /*0360*/ 	.word	0x00003ec0


	//   ....[35]....
        /*0364*/ 	.word	0x00003ed0


	//   ....[36]....
        /*0368*/ 	.word	0x00003f00


	//   ....[37]....
        /*036c*/ 	.word	0x00003f10


	//   ....[38]....
        /*0370*/ 	.word	0x00004250


	//   ....[39]....
        /*0374*/ 	.word	0x00004280


	//   ....[40]....
        /*0378*/ 	.word	0x00004300


	//   ....[41]....
        /*037c*/ 	.word	0x00004320


	//   ....[42]....
        /*0380*/ 	.word	0x00004350


	//   ....[43]....
        /*0384*/ 	.word	0x00004370


	//   ....[44]....
        /*0388*/ 	.word	0x00004380


	//   ....[45]....
        /*038c*/ 	.word	0x000043b0


	//   ....[46]....
        /*0390*/ 	.word	0x00004410


	//   ....[47]....
        /*0394*/ 	.word	0x00004450


	//   ....[48]....
        /*0398*/ 	.word	0x00004480


	//   ....[49]....
        /*039c*/ 	.word	0x000044a0


	//   ....[50]....
        /*03a0*/ 	.word	0x000044d0


	//   ....[51]....
        /*03a4*/ 	.word	0x000044e0


	//   ....[52]....
        /*03a8*/ 	.word	0x00004510


	//   ....[53]....
        /*03ac*/ 	.word	0x00004530


	//   ....[54]....
        /*03b0*/ 	.word	0x00004550


	//   ....[55]....
        /*03b4*/ 	.word	0x00004590


	//   ....[56]....
        /*03b8*/ 	.word	0x000045c0


	//   ....[57]....
        /*03bc*/ 	.word	0x000045f0


	//   ....[58]....
        /*03c0*/ 	.word	0x00004620


	//   ....[59]....
        /*03c4*/ 	.word	0x00004640


	//   ....[60]....
        /*03c8*/ 	.word	0x00004670


	//   ....[61]....
        /*03cc*/ 	.word	0x00004690


	//   ....[62]....
        /*03d0*/ 	.word	0x000046c0


	//   ....[63]....
        /*03d4*/ 	.word	0x000046e0


	//   ....[64]....
        /*03d8*/ 	.word	0x00004710


	//   ....[65]....
        /*03dc*/ 	.word	0x00004750


	//   ....[66]....
        /*03e0*/ 	.word	0x00004770


	//   ....[67]....
        /*03e4*/ 	.word	0x000047b0


	//   ....[68]....
        /*03e8*/ 	.word	0x00004840


	//   ....[69]....
        /*03ec*/ 	.word	0x00004950


	//   ....[70]....
        /*03f0*/ 	.word	0x00004b00


	//   ....[71]....
        /*03f4*/ 	.word	0x00004b50


	//   ....[72]....
        /*03f8*/ 	.word	0x00004bc0


	//   ....[73]....
        /*03fc*/ 	.word	0x00004c20


	//   ....[74]....
        /*0400*/ 	.word	0x00004c90


	//   ....[75]....
        /*0404*/ 	.word	0x00004cf0


	//   ....[76]....
        /*0408*/ 	.word	0x00004d60


	//   ....[77]....
        /*040c*/ 	.word	0x00004dc0


	//   ....[78]....
        /*0410*/ 	.word	0x00004e60


	//   ....[79]....
        /*0414*/ 	.word	0x00004ef0


	//   ....[80]....
        /*0418*/ 	.word	0x00004f60


	//   ....[81]....
        /*041c*/ 	.word	0x00004fc0


	//   ....[82]....
        /*0420*/ 	.word	0x00005030


	//   ....[83]....
        /*0424*/ 	.word	0x00005090


	//   ....[84]....
        /*0428*/ 	.word	0x00005100


	//   ....[85]....
        /*042c*/ 	.word	0x00005160


	//   ....[86]....
        /*0430*/ 	.word	0x00005200


	//   ....[87]....
        /*0434*/ 	.word	0x00005290


	//   ....[88]....
        /*0438*/ 	.word	0x00005300


	//   ....[89]....
        /*043c*/ 	.word	0x00005360


	//   ....[90]....
        /*0440*/ 	.word	0x000053d0


	//   ....[91]....
        /*0444*/ 	.word	0x00005430


	//   ....[92]....
        /*0448*/ 	.word	0x000054a0


	//   ....[93]....
        /*044c*/ 	.word	0x00005500


	//   ....[94]....
        /*0450*/ 	.word	0x000055a0


	//   ....[95]....
        /*0454*/ 	.word	0x00005660


	//   ....[96]....
        /*0458*/ 	.word	0x00005760


	//   ....[97]....
        /*045c*/ 	.word	0x000057b0


	//   ....[98]....
        /*0460*/ 	.word	0x00005870


	//   ....[99]....
        /*0464*/ 	.word	0x000058c0


	//   ....[100]....
        /*0468*/ 	.word	0x00005930


	//   ....[101]....
        /*046c*/ 	.word	0x00005980


	//   ....[102]....
        /*0470*/ 	.word	0x000059f0


	//   ....[103]....
        /*0474*/ 	.word	0x00005a50


	//   ....[104]....
        /*0478*/ 	.word	0x00005ac0


	//   ....[105]....
        /*047c*/ 	.word	0x00005b20


	//   ....[106]....
        /*0480*/ 	.word	0x00005bd0


	//   ....[107]....
        /*0484*/ 	.word	0x00005c40


	//   ....[108]....
        /*0488*/ 	.word	0x00005cd0


	//   ....[109]....
        /*048c*/ 	.word	0x00005d40


	//   ....[110]....
        /*0490*/ 	.word	0x00005db0


	//   ....[111]....
        /*0494*/ 	.word	0x00005e10


	//   ....[112]....
        /*0498*/ 	.word	0x00005e90


	//   ....[113]....
        /*049c*/ 	.word	0x00005f10


	//   ....[114]....
        /*04a0*/ 	.word	0x00005fb0


	//   ....[115]....
        /*04a4*/ 	.word	0x00006020


	//   ....[116]....
        /*04a8*/ 	.word	0x000060b0


	//   ....[117]....
        /*04ac*/ 	.word	0x00006150


	//   ....[118]....
        /*04b0*/ 	.word	0x000061e0


	//   ....[119]....
        /*04b4*/ 	.word	0x00006240


	//   ....[120]....
        /*04b8*/ 	.word	0x000062b0


	//   ....[121]....
        /*04bc*/ 	.word	0x00006330


	//   ....[122]....
        /*04c0*/ 	.word	0x000063d0


	//   ....[123]....
        /*04c4*/ 	.word	0x00006480


	//   ....[124]....
        /*04c8*/ 	.word	0x00006560


	//   ....[125]....
        /*04cc*/ 	.word	0x00006610


	//----- nvinfo : EIATTR_EXIT_INSTR_OFFSETS
	.align		4
.L_2061:
        /*04d0*/ 	.byte	0x04, 0x1c
        /*04d2*/ 	.short	(.L_2063 - .L_2062)


	//   ....[0]....
.L_2062:
        /*04d4*/ 	.word	0x000028a0


	//   ....[1]....
        /*04d8*/ 	.word	0x00004aa0


	//----- nvinfo : EIATTR_MAX_THREADS
	.align		4
.L_2063:
        /*04dc*/ 	.byte	0x04, 0x05
        /*04de*/ 	.short	(.L_2065 - .L_2064)
.L_2064:
        /*04e0*/ 	.word	0x00000140
        /*04e4*/ 	.word	0x00000001
        /*04e8*/ 	.word	0x00000001


	//----- nvinfo : EIATTR_CRS_STACK_SIZE
	.align		4
.L_2065:
        /*04ec*/ 	.byte	0x04, 0x1e
        /*04ee*/ 	.short	(.L_2067 - .L_2066)
.L_2066:
        /*04f0*/ 	.word	0x00000000


	//----- nvinfo : EIATTR_CBANK_PARAM_SIZE
	.align		4
.L_2067:
        /*04f4*/ 	.byte	0x03, 0x19
        /*04f6*/ 	.short	0x0060


	//----- nvinfo : EIATTR_PARAM_CBANK
	.align		4
        /*04f8*/ 	.byte	0x04, 0x0a
        /*04fa*/ 	.short	(.L_2069 - .L_2068)
	.align		4
.L_2068:
        /*04fc*/ 	.word	index@(.nv.constant0._ZN13group_norm_v218gn_bwd_cuda_kernelI6__halfLi320ELi3ELi16ELi40ELi1024ELb1ELb1ELi8ELi320ELi320ELi4ELb1ELi2ELb0ELb0ELNS_15WgradSyncMethodE3ENS_16CompileConditionILi900EEEEEvPT_S6_S6_PKS5_S8_S8_S8_PKfflPfPj)
        /*0500*/ 	.short	0x0210
        /*0502*/ 	.short	0x0060


	//----- nvinfo : EIATTR_SW_WAR
	.align		4
.L_2069:
        /*0504*/ 	.byte	0x04, 0x36
        /*0506*/ 	.short	(.L_2071 - .L_2070)
.L_2070:
        /*0508*/ 	.word	0x00000008
.L_2071:


//--------------------- .nv.info._ZN13group_norm_v218gn_bwd_cuda_kernelI6__halfLi320ELi1ELi16ELi40ELi1024ELb1ELb1ELi16ELi320ELi320ELi4ELb1ELi2ELb0ELb0ELNS_15WgradSyncMethodE3ENS_16CompileConditionILi900EEEEEvPT_S6_S6_PKS5_S8_S8_S8_PKfflPfPj --------------------------
	.section	.nv.info._ZN13group_norm_v218gn_bwd_cuda_kernelI6__halfLi320ELi1ELi16ELi40ELi1024ELb1ELb1ELi16ELi320ELi320ELi4ELb1ELi2ELb0ELb0ELNS_15WgradSyncMethodE3ENS_16CompileConditionILi900EEEEEvPT_S6_S6_PKS5_S8_S8_S8_PKfflPfPj,"",@"SHT_CUDA_INFO"
	.sectionflags	@""
	.align	4


	//----- nvinfo : EIATTR_CUDA_API_VERSION
	.align		4
        /*0000*/ 	.byte	0x04, 0x37
        /*0002*/ 	.short	(.L_2073 - .L_2072)
.L_2072:
        /*0004*/ 	.word	0x00000082


	//----- nvinfo : EIATTR_KPARAM_INFO
	.align		4
.L_2073:
        /*0008*/ 	.byte	0x04, 0x17
        /*000a*/ 	.short	(.L_2075 - .L_2074)
.L_2074:
        /*000c*/ 	.word	0x00000000
        /*0010*/ 	.short	0x000b
        /*0012*/ 	.short	0x0058
        /*0014*/ 	.byte	0x00, 0xf0, 0x21, 0x00


	//----- nvinfo : EIATTR_KPARAM_INFO
	.align		4
.L_2075:
        /*0018*/ 	.byte	0x04, 0x17
        /*001a*/ 	.short	(.L_2077 - .L_2076)
.L_2076:
        /*001c*/ 	.word	0x00000000
        /*0020*/ 	.short	0x000a
        /*0022*/ 	.short	0x0050
        /*0024*/ 	.byte	0x00, 0xf0, 0x21, 0x00


	//----- nvinfo : EIATTR_KPARAM_INFO
	.align		4
.L_2077:
        /*0028*/ 	.byte	0x04, 0x17
        /*002a*/ 	.short	(.L_2079 - .L_2078)
.L_2078:
        /*002c*/ 	.word	0x00000000
        /*0030*/ 	.short	0x0009
        /*0032*/ 	.short	0x0048
        /*0034*/ 	.byte	0x00, 0xf0, 0x21, 0x00


	//----- nvinfo : EIATTR_KPARAM_INFO
	.align		4
.L_2079:
        /*0038*/ 	.byte	0x04, 0x17
        /*003a*/ 	.short	(.L_2081 - .L_2080)
.L_2080:
        /*003c*/ 	.word	0x00000000
        /*0040*/ 	.short	0x0008
        /*0042*/ 	.short	0x0040
        /*0044*/ 	.byte	0x00, 0xf0, 0x11, 0x00


	//----- nvinfo : EIATTR_KPARAM_INFO
	.align		4
.L_2081:
        /*0048*/ 	.byte	0x04, 0x17
        /*004a*/ 	.short	(.L_2083 - .L_2082)
.L_2082:
        /*004c*/ 	.word	0x00000000
        /*0050*/ 	.short	0x0007
        /*0052*/ 	.short	0x0038
        /*0054*/ 	.byte	0x00, 0xf0, 0x21, 0x00


	//----- nvinfo : EIATTR_KPARAM_INFO
	.align		4
.L_2083:
        /*0058*/ 	.byte	0x04, 0x17
        /*005a*/ 	.short	(.L_2085 - .L_2084)
.L_2084:
        /*005c*/ 	.word	0x00000000
        /*0060*/ 	.short	0x0006
        /*0062*/ 	.short	0x0030
        /*0064*/ 	.byte	0x00, 0xf0, 0x21, 0x00


	//----- nvinfo : EIATTR_KPARAM_INFO
	.align		4
.L_2085:
        /*0068*/ 	.byte	0x04, 0x17
        /*006a*/ 	.short	(.L_2087 - .L_2086)
.L_2086:
        /*006c*/ 	.word	0x00000000
        /*0070*/ 	.short	0x0005
        /*0072*/ 	.short	0x0028
        /*0074*/ 	.byte	0x00, 0xf0, 0x21, 0x00


	//----- nvinfo : EIATTR_KPARAM_INFO
	.align		4
.L_2087:
        /*0078*/ 	.byte	0x04, 0x17
        /*007a*/ 	.short	(.L_2089 - .L_2088)
.L_2088:
        /*007c*/ 	.word	0x00000000
        /*0080*/ 	.short	0x0004
        /*0082*/ 	.short	0x0020
        /*0084*/ 	.byte	0x00, 0xf0, 0x21, 0x00


	//----- nvinfo : EIATTR_KPARAM_INFO
	.align		4
.L_2089:
        /*0088*/ 	.byte	0x04, 0x17
        /*008a*/ 	.short	(.L_2091 - .L_2090)
.L_2090:
        /*008c*/ 	.word	0x00000000
        /*0090*/ 	.short	0x0003
        /*0092*/ 	.short	0x0018
        /*0094*/ 	.byte	0x00, 0xf0, 0x21, 0x00


	//----- nvinfo : EIATTR_KPARAM_INFO
	.align		4
.L_2091:
        /*0098*/ 	.byte	0x04, 0x17
        /*009a*/ 	.short	(.L_2093 - .L_2092)
.L_2092:
        /*009c*/ 	.word	0x00000000
        /*00a0*/ 	.short	0x0002
        /*00a2*/ 	.short	0x0010
        /*00a4*/ 	.byte	0x00, 0xf0, 0x21, 0x00


	//----- nvinfo : EIATTR_KPARAM_INFO
	.align		4
.L_2093:
        /*00a8*/ 	.byte	0x04, 0x17
        /*00aa*/ 	.short	(.L_2095 - .L_2094)
.L_2094:
        /*00ac*/ 	.word	0x00000000
        /*00b0*/ 	.short	0x0001
        /*00b2*/ 	.short	0x0008
        /*00b4*/ 	.byte	0x00, 0xf0, 0x21, 0x00


	//----- nvinfo : EIATTR_KPARAM_INFO
	.align		4
.L_2095:
        /*00b8*/ 	.byte	0x04, 0x17
        /*00ba*/ 	.short	(.L_2097 - .L_2096)
.L_2096:
        /*00bc*/ 	.word	0x00000000
        /*00c0*/ 	.short	0x0000
        /*00c2*/ 	.short	0x0000
        /*00c4*/ 	.byte	0x00, 0xf0, 0x21, 0x00


	//----- nvinfo : EIATTR_SPARSE_MMA_MASK
	.align		4
.L_2097:
        /*00c8*/ 	.byte	0x03, 0x50
        /*00ca*/ 	.short	0x0000


	//----- nvinfo : EIATTR_MAXREG_COUNT
	.align		4
        /*00cc*/ 	.byte	0x03, 0x1b
        /*00ce*/ 	.short	0x00a8


	//----- nvinfo : EIATTR_NUM_BARRIERS
	.align		4
        /*00d0*/ 	.byte	0x02, 0x4c
        /*00d2*/ 	.byte	0x01
	.zero		1


	//----- nvinfo : EIATTR_MERCURY_ISA_VERSION
	.align		4
        /*00d4*/ 	.byte	0x03, 0x5f
        /*00d6*/ 	.short	0x0101


	//----- nvinfo : EIATTR_COOP_GROUP_MASK_REGIDS
	.align		4
        /*00d8*/ 	.byte	0x04, 0x29
        /*00da*/ 	.short	(.L_2099 - .L_2098)


	//   ....[0]....
.L_2098:
        /*00dc*/ 	.word	0xffffffff


	//   ....[1]....
        /*00e0*/ 	.word	0xffffffff


	//   ....[2]....
        /*00e4*/ 	.word	0xffffffff


	//   ....[3]....
        /*00e8*/ 	.word	0xffffffff


	//   ....[4]....
        /*00ec*/ 	.word	0xffffffff


	//   ....[5]....
        /*00f0*/ 	.word	0xffffffff


	//   ....[6]....
        /*00f4*/ 	.word	0xffffffff


	//   ....[7]....
        /*00f8*/ 	.word	0xffffffff


	//   ....[8]....
        /*00fc*/ 	.word	0xffffffff


	//   ....[9]....
        /*0100*/ 	.word	0xffffffff


	//   ....[10]....
        /*0104*/ 	.word	0xffffffff


	//   ....[11]....
        /*0108*/ 	.word	0xffffffff


	//   ....[12]....
        /*010c*/ 	.word	0xffffffff


	//   ....[13]....
        /*0110*/ 	.word	0xffffffff


	//   ....[14]....
        /*0114*/ 	.word	0x05000019


	//   ....[15]....
        /*0118*/ 	.word	0x0500001e


	//   ....[16]....
        /*011c*/ 	.word	0x05000020


	//   ....[17]....
        /*0120*/ 	.word	0x0500001f


	//   ....[18]....
        /*0124*/ 	.word	0x05000027


	//   ....[19]....
        /*0128*/ 	.word	0x0500001a


	//   ....[20]....
        /*012c*/ 	.word	0x0500001e


	//   ....[21]....
        /*0130*/ 	.word	0x05000020


	//   ....[22]....
        /*0134*/ 	.word	0x0500001e


	//   ....[23]....
        /*0138*/ 	.word	0x05000020


	//   ....[24]....
        /*013c*/ 	.word	0x05000019


	//   ....[25]....
        /*0140*/ 	.word	0x0500001f


	//   ....[26]....
        /*0144*/ 	.word	0x05000022


	//   ....[27]....
        /*0148*/ 	.word	0x0500001e


	//   ....[28]....
        /*014c*/ 	.word	0x05000023


	//   ....[29]....
        /*0150*/ 	.word	0x05000019


	//   ....[30]....
        /*0154*/ 	.word	0x0500001e


	//   ....[31]....
        /*0158*/ 	.word	0x05000020


	//   ....[32]....
        /*015c*/ 	.word	0x05000019


	//   ....[33]....
        /*0160*/ 	.word	0x0500001f


	//   ....[34]....
        /*0164*/ 	.word	0x05000022


	//   ....[35]....
        /*0168*/ 	.word	0x0500001e


	//   ....[36]....
        /*016c*/ 	.word	0x05000023


	//   ....[37]....
        /*0170*/ 	.word	0x05000019


	//   ....[38]....
        /*0174*/ 	.word	0x05000020


	//   ....[39]....
        /*0178*/ 	.word	0x05000019


	//   ....[40]....
        /*017c*/ 	.word	0x0500001f


	//   ....[41]....
        /*0180*/ 	.word	0x0500001e


	//   ....[42]....
        /*0184*/ 	.word	0x05000022


	//   ....[43]....
        /*0188*/ 	.word	0x05000023


	//   ....[44]....
        /*018c*/ 	.word	0x05000019


	//   ....[45]....
        /*0190*/ 	.word	0x0500001e


	//   ....[46]....
        /*0194*/ 	.word	0x05000025


	//   ....[47]....
        /*0198*/ 	.word	0x05000022


	//   ....[48]....
        /*019c*/ 	.word	0x0500001f


	//   ....[49]....
        /*01a0*/ 	.word	0x05000023


	//   ....[50]....
        /*01a4*/ 	.word	0x05000024


	//   ....[51]....
        /*01a8*/ 	.word	0x0500002b


	//   ....[52]....
        /*01ac*/ 	.word	0x05000020


	//   ....[53]....
        /*01b0*/ 	.word	0x0500001d


	//   ....[54]....
        /*01b4*/ 	.word	0x05000019


	//   ....[55]....
        /*01b8*/ 	.word	0x0500001c


	//   ....[56]....
        /*01bc*/ 	.word	0x05000030


	//   ....[57]....
        /*01c0*/ 	.word	0x0500001f


	//   ....[58]....
        /*01c4*/ 	.word	0x0500002e


	//   ....[59]....
        /*01c8*/ 	.word	0x05000032


	//   ....[60]....
        /*01cc*/ 	.word	0x05000025


	//   ....[61]....
        /*01d0*/ 	.word	0x05000026


	//   ....[62]....
        /*01d4*/ 	.word	0x05000028


	//   ....[63]....
        /*01d8*/ 	.word	0x0500002a


	//   ....[64]....
        /*01dc*/ 	.word	0x05000027


	//   ....[65]....
        /*01e0*/ 	.word	0x0500002c


	//   ....[66]....
        /*01e4*/ 	.word	0x0500002e


	//   ....[67]....
        /*01e8*/ 	.word	0x05000037


	//   ....[68]....
        /*01ec*/ 	.word	0x05000024


	//   ....[69]....
        /*01f0*/ 	.word	0x05000019


	//   ....[70]....
        /*01f4*/ 	.word	0x05000019


	//   ....[71]....
        /*01f8*/ 	.word	0x05000019


	//   ....[72]....
        /*01fc*/ 	.word	0x05000019


	//   ....[73]....
        /*0200*/ 	.word	0x05000019


	//   ....[74]....
        /*0204*/ 	.word	0x05000019


	//   ....[75]....
        /*0208*/ 	.word	0x05000019


	//   ....[76]....
        /*020c*/ 	.word	0x05000019


	//   ....[77]....
        /*0210*/ 	.word	0x05000019


	//   ....[78]....
        /*0214*/ 	.word	0x05000019


	//   ....[79]....
        /*0218*/ 	.word	0x05000019


	//   ....[80]....
        /*021c*/ 	.word	0x05000019


	//   ....[81]....
        /*0220*/ 	.word	0x05000019


	//   ....[82]....
        /*0224*/ 	.word	0x05000019


	//   ....[83]....
        /*0228*/ 	.word	0x05000019


	//   ....[84]....
        /*022c*/ 	.word	0x05000019


	//   ....[85]....
        /*0230*/ 	.word	0x05000019


	//   ....[86]....
        /*0234*/ 	.word	0x05000019


	//   ....[87]....
        /*0238*/ 	.word	0x05000019


	//   ....[88]....
        /*023c*/ 	.word	0x05000019


	//   ....[89]....
        /*0240*/ 	.word	0x05000019


	//   ....[90]....
        /*0244*/ 	.word	0x05000019


	//   ....[91]....
        /*0248*/ 	.word	0x05000019


	//   ....[92]....
        /*024c*/ 	.word	0x05000019


	//   ....[93]....
        /*0250*/ 	.word	0x05000019


	//   ....[94]....
        /*0254*/ 	.word	0x05000019


	//   ....[95]....
        /*0258*/ 	.word	0x05000019


	//   ....[96]....
        /*025c*/ 	.word	0x05000019


	//   ....[97]....
        /*0260*/ 	.word	0x05000019


	//   ....[98]....
        /*0264*/ 	.word	0x05000019


	//   ....[99]....
        /*0268*/ 	.word	0x05000019


	//   ....[100]....
        /*026c*/ 	.word	0x05000019


	//   ....[101]....
        /*0270*/ 	.word	0x05000019


	//   ....[102]....
        /*0274*/ 	.word	0x05000019


	//   ....[103]....
        /*0278*/ 	.word	0x05000019


	//   ....[104]....
        /*027c*/ 	.word	0x05000019


	//   ....[105]....
        /*0280*/ 	.word	0x05000019


	//   ....[106]....
        /*0284*/ 	.word	0x05000019


	//   ....[107]....
        /*0288*/ 	.word	0x05000019


	//   ....[108]....
        /*028c*/ 	.word	0x05000019


	//   ....[109]....
        /*0290*/ 	.word	0x05000019


	//   ....[110]....
        /*0294*/ 	.word	0x05000019


	//   ....[111]....
        /*0298*/ 	.word	0x05000019


	//   ....[112]....
        /*029c*/ 	.word	0x05000019


	//   ....[113]....
        /*02a0*/ 	.word	0x05000019


	//   ....[114]....
        /*02a4*/ 	.word	0x05000019


	//   ....[115]....
        /*02a8*/ 	.word	0x05000019


	//   ....[116]....
        /*02ac*/ 	.word	0x05000019


	//   ....[117]....
        /*02b0*/ 	.word	0x05000019


	//   ....[118]....
        /*02b4*/ 	.word	0x05000019


	//   ....[119]....
        /*02b8*/ 	.word	0x05000019


	//   ....[120]....
        /*02bc*/ 	.word	0x05000019


	//   ....[121]....
        /*02c0*/ 	.word	0x05000019


	//   ....[122]....
        /*02c4*/ 	.word	0x05000019


	//   ....[123]....
        /*02c8*/ 	.word	0x05000019


	//   ....[124]....
        /*02cc*/ 	.word	0x05000019


	//   ....[125]....
        /*02d0*/ 	.word	0x05000019


	//----- nvinfo : EIATTR_COOP_GROUP_INSTR_OFFSETS
	.align		4
.L_2099:
        /*02d4*/ 	.byte	0x04, 0x28
        /*02d6*/ 	.short	(.L_2101 - .L_2100)


	//   ....[0]....
.L_2100:
        /*02d8*/ 	.word	0x00002640


	//   ....[1]....
        /*02dc*/ 	.word	0x00002660


	//   ....[2]....
        /*02e0*/ 	.word	0x000026b0


	//   ....[3]....
        /*02e4*/ 	.word	0x000026d0


	//   ....[4]....
        /*02e8*/ 	.word	0x00002b30


	//   ....[5]....
        /*02ec*/ 	.word	0x00002b40


	//   ....[6]....
        /*02f0*/ 	.word	0x00002b70


	//   ....[7]....
        /*02f4*/ 	.word	0x00002b80


	//   ....[8]....
        /*02f8*/ 	.word	0x00002bb0


	//   ....[9]....
        /*02fc*/ 	.word	0x00002bc0


	//   ....[10]....
        /*0300*/ 	.word	0x00002bf0


	//   ....[11]....
        /*0304*/ 	.word	0x00002c00


	//   ....[12]....
        /*0308*/ 	.word	0x00002c40


	//   ....[13]....
        /*030c*/ 	.word	0x00002c70


	//   ....[14]....
        /*0310*/ 	.word	0x00004350


	//   ....[15]....
        /*0314*/ 	.word	0x00004380


	//   ....[16]....
        /*0318*/ 	.word	0x000043c0


	//   ....[17]....
        /*031c*/ 	.word	0x000043d0


	//   ....[18]....
        /*0320*/ 	.word	0x00004400


	//   ....[19]....
        /*0324*/ 	.word	0x00004410


	//   ....[20]....
        /*0328*/ 	.word	0x00004440


	//   ....[21]....
        /*032c*/ 	.word	0x00004450


	//   ....[22]....
        /*0330*/ 	.word	0x000045f0


	//   ....[23]....
        /*0334*/ 	.word	0x00004610


	//   ....[24]....
        /*0338*/ 	.word	0x00004640


	//   ....[25]....
        /*033c*/ 	.word	0x00004660


	//   ....[26]....
        /*0340*/ 	.word	0x00004690


	//   ....[27]....
        /*0344*/ 	.word	0x000046a0


	//   ....[28]....
        /*0348*/ 	.word	0x000046d0


	//   ....[29]....
        /*034c*/ 	.word	0x000046e0


	//   ....[30]....
        /*0350*/ 	.word	0x00004820


	//   ....[31]....
        /*0354*/ 	.word	0x00004840


	//   ....[32]....
        /*0358*/ 	.word	0x00004870


	//   ....[33]....
        /*035c*/ 	.word	0x00004890


	//   ....[34]....
        /*0360*/ 	.word	0x000048c0


	//   ....[35]....
        /*0364*/ 	.word	0x000048d0


	//   ....[36]....
        /*0368*/ 	.word	0x00004900


	//   ....[37]....
        /*036c*/ 	.word	0x00004910


	//   ....[38]....
        /*0370*/ 	.word	0x00004be0


	//   ....[39]....
        /*0374*/ 	.word	0x00004c30


	//   ....[40]....
        /*0378*/ 	.word	0x00004c70


	//   ....[41]....
        /*037c*/ 	.word	0x00004cb0


	//   ....[42]....
        /*0380*/ 	.word	0x00004cf0


	//   ....[43]....
        /*0384*/ 	.word	0x00004d10


	//   ....[44]....
        /*0388*/ 	.word	0x00004d20


	//   ....[45]....
        /*038c*/ 	.word	0x00004d40


	//   ....[46]....
        /*0390*/ 	.word	0x00004d70


	//   ....[47]....
        /*0394*/ 	.word	0x00004d90


	//   ....[48]....
        /*0398*/ 	.word	0x00004db0


	//   ....[49]....
        /*039c*/ 	.word	0x00004dd0


	//   ....[50]....
        /*03a0*/ 	.word	0x00004df0


	//   ....[51]....
        /*03a4*/ 	.word	0x00004e20


	//   ....[52]....
        /*03a8*/ 	.word	0x00004e50


	//   ....[53]....
        /*03ac*/ 	.word	0x00004e90


	//   ....[54]....
        /*03b0*/ 	.word	0x00004eb0


	//   ....[55]....
        /*03b4*/ 	.word	0x00004ef0


	//   ....[56]....
        /*03b8*/ 	.word	0x00004f10


	//   ....[57]....
        /*03bc*/ 	.word	0x00004f50


	//   ....[58]....
        /*03c0*/ 	.word	0x00004f70


	//   ....[59]....
        /*03c4*/ 	.word	0x00004f90


	//   ....[60]....
        /*03c8*/ 	.word	0x00004fc0


	//   ....[61]....
        /*03cc*/ 	.word	0x00004ff0


	//   ....[62]....
        /*03d0*/ 	.word	0x00005030


	//   ....[63]....
        /*03d4*/ 	.word	0x00005070


	//   ....[64]....
        /*03d8*/ 	.word	0x000050a0


	//   ....[65]....
        /*03dc*/ 	.word	0x000050d0


	//   ....[66]....
        /*03e0*/ 	.word	0x000050f0


	//   ....[67]....
        /*03e4*/ 	.word	0x00005110


	//   ....[68]....
        /*03e8*/ 	.word	0x000051f0


	//   ....[69]....
        /*03ec*/ 	.word	0x000052a0


	//   ....[70]....
        /*03f0*/ 	.word	0x000053c0


	//   ....[71]....
        /*03f4*/ 	.word	0x00005410


	//   ....[72]....
        /*03f8*/ 	.word	0x00005480


	//   ....[73]....
        /*03fc*/ 	.word	0x000054e0


	//   ....[74]....
        /*0400*/ 	.word	0x00005550


	//   ....[75]....
        /*0404*/ 	.word	0x000055b0


	//   ....[76]....
        /*0408*/ 	.word	0x00005620


	//   ....[77]....
        /*040c*/ 	.word	0x00005680


	//   ....[78]....
        /*0410*/ 	.word	0x00005720


	//   ....[79]....
        /*0414*/ 	.word	0x000057b0


	//   ....[80]....
        /*0418*/ 	.word	0x00005820


	//   ....[81]....
        /*041c*/ 	.word	0x00005880


	//   ....[82]....
        /*0420*/ 	.word	0x000058f0


	//   ....[83]....
        /*0424*/ 	.word	0x00005950


	//   ....[84]....
        /*0428*/ 	.word	0x000059c0


	//   ....[85]....
        /*042c*/ 	.word	0x00005a20


	//   ....[86]....
        /*0430*/ 	.word	0x00005ac0


	//   ....[87]....
        /*0434*/ 	.word	0x00005b60


	//   ....[88]....
        /*0438*/ 	.word	0x00005bc0


	//   ....[89]....
        /*043c*/ 	.word	0x00005c20


	//   ....[90]....
        /*0440*/ 	.word	0x00005c90


	//   ....[91]....
        /*0444*/ 	.word	0x00005cf0


	//   ....[92]....
        /*0448*/ 	.word	0x00005d60


	//   ....[93]....
        /*044c*/ 	.word	0x00005dc0


	//   ....[94]....
        /*0450*/ 	.word	0x00005e60


	//   ....[95]....
        /*0454*/ 	.word	0x00005f40


	//   ....[96]....
        /*0458*/ 	.word	0x00006000


	//   ....[97]....
        /*045c*/ 	.word	0x00006050


	//   ....[98]....
        /*0460*/ 	.word	0x000060f0


	//   ....[99]....
        /*0464*/ 	.word	0x00006140


	//   ....[100]....
        /*0468*/ 	.word	0x00006200


	//   ....[101]....
        /*046c*/ 	.word	0x00006260


	//   ....[102]....
        /*0470*/ 	.word	0x00006300


	//   ....[103]....
        /*0474*/ 	.word	0x00006380


	//   ....[104]....
        /*0478*/ 	.word	0x000063f0


	//   ....[105]....
        /*047c*/ 	.word	0x00006450


	//   ....[106]....
        /*0480*/ 	.word	0x000064c0


	//   ....[107]....
        /*0484*/ 	.word	0x00006520


	//   ....[108]....
        /*0488*/ 	.word	0x000065f0


	//   ....[109]....
        /*048c*/ 	.word	0x00006660


	//   ....[110]....
        /*0490*/ 	.word	0x00006720


	//   ....[111]....
        /*0494*/ 	.word	0x00006780


	//   ....[112]....
        /*0498*/ 	.word	0x000067f0


	//   ....[113]....
        /*049c*/ 	.word	0x00006850


	//   ....[114]....
        /*04a0*/ 	.word	0x000068c0


	//   ....[115]....
        /*04a4*/ 	.word	0x00006920


	//   ....[116]....
        /*04a8*/ 	.word	0x00006990


	//   ....[117]....
        /*04ac*/ 	.word	0x000069f0


	//   ....[118]....
        /*04b0*/ 	.word	0x00006a50


	//   ....[119]....
        /*04b4*/ 	.word	0x00006aa0


	//   ....[120]....
        /*04b8*/ 	.word	0x00006b10


	//   ....[121]....
        /*04bc*/ 	.word	0x00006b70


	//   ....[122]....
        /*04c0*/ 	.word	0x00006be0


	//   ....[123]....
        /*04c4*/ 	.word	0x00006c40


	//   ....[124]....
        /*04c8*/ 	.word	0x00006d90


	//   ....[125]....
        /*04cc*/ 	.word	0x00006e40


	//----- nvinfo : EIATTR_EXIT_INSTR_OFFSETS
	.align		4
.L_2101:
        /*04d0*/ 	.byte	0x04, 0x1c
        /*04d2*/ 	.short	(.L_2103 - .L_2102)


	//   ....[0]....
.L_2102:
        /*04d4*/ 	.word	0x00003330


	//   ....[1]....
        /*04d8*/ 	.word	0x00005360


	//----- nvinfo : EIATTR_MAX_THREADS
	.align		4
.L_2103:
        /*04dc*/ 	.byte	0x04, 0x05
        /*04de*/ 	.short	(.L_2105 - .L_2104)
.L_2104:
        /*04e0*/ 	.word	0x00000140
        /*04e4*/ 	.word	0x00000001
        /*04e8*/ 	.word	0x00000001


	//----- nvinfo : EIATTR_CRS_STACK_SIZE
	.align		4
.L_2105:
        /*04ec*/ 	.byte	0x04, 0x1e
        /*04ee*/ 	.short	(.L_2107 - .L_2106)
.L_2106:
        /*04f0*/ 	.word	0x00000000


	//----- nvinfo : EIATTR_CBANK_PARAM_SIZE
	.align		4
.L_2107:
        /*04f4*/ 	.byte	0x03, 0x19
        /*04f6*/ 	.short	0x0060


	//----- nvinfo : EIATTR_PARAM_CBANK
	.align		4
        /*04f8*/ 	.byte	0x04, 0x0a
        /*04fa*/ 	.short	(.L_2109 - .L_2108)
	.align		4
.L_2108:
        /*04fc*/ 	.word	index@(.nv.constant0._ZN13group_norm_v218gn_bwd_cuda_kernelI6__halfLi320ELi1ELi16ELi40ELi1024ELb1ELb1ELi16ELi320ELi320ELi4ELb1ELi2ELb0ELb0ELNS_15WgradSyncMethodE3ENS_16CompileConditionILi900EEEEEvPT_S6_S6_PKS5_S8_S8_S8_PKfflPfPj)
        /*0500*/ 	.short	0x0210
        /*0502*/ 	.short	0x0060


	//----- nvinfo : EIATTR_SW_WAR
	.align		4
.L_2109:
        /*0504*/ 	.byte	0x04, 0x36
        /*0506*/ 	.short	(.L_2111 - .L_2110)
.L_2110:
        /*0508*/ 	.word	0x00000008
.L_2111:


//--------------------- .nv.info._ZN13group_norm_v218gn_bwd_cuda_kernelI6__halfLi320ELi3ELi16ELi40ELi1024ELb1ELb1ELi16ELi320ELi320ELi4ELb1ELi4ELb0ELb0ELNS_15WgradSyncMethodE3ENS_16CompileConditionILi900EEEEEvPT_S6_S6_PKS5_S8_S8_S8_PKfflPfPj --------------------------
	.section	.nv.info._ZN13group_norm_v218gn_bwd_cuda_kernelI6__halfLi320ELi3ELi16ELi40ELi1024ELb1ELb1ELi16ELi320ELi320ELi4ELb1ELi4ELb0ELb0ELNS_15WgradSyncMethodE3ENS_16CompileConditionILi900EEEEEvPT_S6_S6_PKS5_S8_S8_S8_PKfflPfPj,"",@"SHT_CUDA_INFO"
	.sectionflags	@""
	.align	4


	//----- nvinfo : EIATTR_CUDA_API_VERSION
	.align		4
        /*0000*/ 	.byte	0x04, 0x37
        /*0002*/ 	.short	(.L_2113 - .L_2112)
.L_2112:
        /*0004*/ 	.word	0x00000082


	//----- nvinfo : EIATTR_KPARAM_INFO
	.align		4
.L_2113:
        /*0008*/ 	.byte	0x04, 0x17
        /*000a*/ 	.short	(.L_2115 - .L_2114)
.L_2114:
        /*000c*/ 	.word	0x00000000
        /*0010*/ 	.short	0x000b
        /*0012*/ 	.short	0x0058
        /*0014*/ 	.byte	0x00, 0xf0, 0x21, 0x00


	//----- nvinfo : EIATTR_KPARAM_INFO
	.align		4
.L_2115:
        /*0018*/ 	.byte	0x04, 0x17
        /*001a*/ 	.short	(.L_2117 - .L_2116)
.L_2116:
        /*001c*/ 	.word	0x00000000
        /*0020*/ 	.short	0x000a
        /*0022*/ 	.short	0x0050
        /*0024*/ 	.byte	0x00, 0xf0, 0x21, 0x00


	//----- nvinfo : EIATTR_KPARAM_INFO
	.align		4
.L_2117:
        /*0028*/ 	.byte	0x04, 0x17
        /*002a*/ 	.short	(.L_2119 - .L_2118)
.L_2118:
        /*002c*/ 	.word	0x00000000
        /*0030*/ 	.short	0x0009
        /*0032*/ 	.short	0x0048
        /*0034*/ 	.byte	0x00, 0xf0, 0x21, 0x00


	//----- nvinfo : EIATTR_KPARAM_INFO
	.align		4
.L_2119:
        /*0038*/ 	.byte	0x04, 0x17
        /*003a*/ 	.short	(.L_2121 - .L_2120)
.L_2120:
        /*003c*/ 	.word	0x00000000
        /*0040*/ 	.short	0x0008
        /*0042*/ 	.short	0x0040
        /*0044*/ 	.byte	0x00, 0xf0, 0x11, 0x00


	//----- nvinfo : EIATTR_KPARAM_INFO
	.align		4
.L_2121:
        /*0048*/ 	.byte	0x04, 0x17
        /*004a*/ 	.short	(.L_2123 - .L_2122)
.L_2122:
        /*004c*/ 	.word	0x00000000
        /*0050*/ 	.short	0x0007
        /*0052*/ 	.short	0x0038
        /*0054*/ 	.byte	0x00, 0xf0, 0x21, 0x00


	//----- nvinfo : EIATTR_KPARAM_INFO
	.align		4
.L_2123:
        /*0058*/ 	.byte	0x04, 0x17
        /*005a*/ 	.short	(.L_2125 - .L_2124)
.L_2124:
        /*005c*/ 	.word	0x00000000
        /*0060*/ 	.short	0x0006
        /*0062*/ 	.short	0x0030
        /*0064*/ 	.byte	0x00, 0xf0, 0x21, 0x00


	//----- nvinfo : EIATTR_KPARAM_INFO
	.align		4
.L_2125:
        /*0068*/ 	.byte	0x04, 0x17
        /*006a*/ 	.short	(.L_2127 - .L_2126)
.L_2126:
        /*006c*/ 	.word	0x00000000
        /*0070*/ 	.short	0x0005
        /*0072*/ 	.short	0x0028
        /*0074*/ 	.byte	0x00, 0xf0, 0x21, 0x00


	//----- nvinfo : EIATTR_KPARAM_INFO
	.align		4
.L_2127:
        /*0078*/ 	.byte	0x04, 0x17
        /*007a*/ 	.short	(.L_2129 - .L_2128)
.L_2128:
        /*007c*/ 	.word	0x00000000
        /*0080*/ 	.short	0x0004
        /*0082*/ 	.short	0x0020
        /*0084*/ 	.byte	0x00, 0xf0, 0x21, 0x00


	//----- nvinfo : EIATTR_KPARAM_INFO
	.align		4
.L_2129:
        /*0088*/ 	.byte	0x04, 0x17
        /*008a*/ 	.short	(.L_2131 - .L_2130)
.L_2130:
        /*008c*/ 	.word	0x00000000
        /*0090*/ 	.short	0x0003
        /*0092*/ 	.short	0x0018
        /*0094*/ 	.byte	0x00, 0xf0, 0x21, 0x00


	//----- nvinfo : EIATTR_KPARAM_INFO
	.align		4
.L_2131:
        /*0098*/ 	.byte	0x04, 0x17
        /*009a*/ 	.short	(.L_2133 - .L_2132)
.L_2132:
        /*009c*/ 	.word	0x00000000
        /*00a0*/ 	.short	0x0002
        /*00a2*/ 	.short	0x0010
        /*00a4*/ 	.byte	0x00, 0xf0, 0x21, 0x00


	//----- nvinfo : EIATTR_KPARAM_INFO
	.align		4
.L_2133:
        /*00a8*/ 	.byte	0x04, 0x17
        /*00aa*/ 	.short	(.L_2135 - .L_2134)
.L_2134:
        /*00ac*/ 	.word	0x00000000
        /*00b0*/ 	.short	0x0001
        /*00b2*/ 	.short	0x0008
        /*00b4*/ 	.byte	0x00, 0xf0, 0x21, 0x00


	//----- nvinfo : EIATTR_KPARAM_INFO
	.align		4
.L_2135:
        /*00b8*/ 	.byte	0x04, 0x17
        /*00ba*/ 	.short	(.L_2137 - .L_2136)
.L_2136:
        /*00bc*/ 	.word	0x00000000
        /*00c0*/ 	.short	0x0000
        /*00c2*/ 	.short	0x0000
        /*00c4*/ 	.byte	0x00, 0xf0, 0x21, 0x00


	//----- nvinfo : EIATTR_SPARSE_MMA_MASK
	.align		4
.L_2137:
        /*00c8*/ 	.byte	0x03, 0x50
        /*00ca*/ 	.short	0x0000


	//----- nvinfo : EIATTR_MAXREG_COUNT
	.align		4
        /*00cc*/ 	.byte	0x03, 0x1b
        /*00ce*/ 	.short	0x0040


	//----- nvinfo : EIATTR_NUM_BARRIERS
	.align		4
        /*00d0*/ 	.byte	0x02, 0x4c
        /*00d2*/ 	.byte	0x01
	.zero		1


	//----- nvinfo : EIATTR_ANNOTATIONS
	.align		4
        /*00d4*/ 	.byte	0x04, 0x55
        /*00d6*/ 	.short	(.L_2139 - .L_2138)


	//   ....[0]....
.L_2138:
        /* <DEDUP_REMOVED lines=11> */


	//----- nvinfo : EIATTR_MERCURY_ISA_VERSION
	.align		4
.L_2139:
        /*0178*/ 	.byte	0x03, 0x5f
        /*017a*/ 	.short	0x0101


	//----- nvinfo : EIATTR_COOP_GROUP_MASK_REGIDS
	.align		4
        /*017c*/ 	.byte	0x04, 0x29
        /*017e*/ 	.short	(.L_2141 - .L_2140)


	//   ....[0]....
.L_2140:
        /*0180*/ 	.word	0xffffffff


	//   ....[1]....
        /*0184*/ 	.word	0xffffffff


	//   ....[2]....
        /*0188*/ 	.word	0xffffffff


	//   ....[3]....
        /*018c*/ 	.word	0xffffffff


	//   ....[4]....
        /*0190*/ 	.word	0xffffffff


	//   ....[5]....
        /*0194*/ 	.word	0xffffffff


	//   ....[6]....
        /*0198*/ 	.word	0xffffffff


	//   ....[7]....
        /*019c*/ 	.word	0xffffffff


	//   ....[8]....
        /*01a0*/ 	.word	0xffffffff


	//   ....[9]....
        /*01a4*/ 	.word	0xffffffff


	//   ....[10]....
        /*01a8*/ 	.word	0xffffffff


	//   ....[11]....
        /*01ac*/ 	.word	0xffffffff


	//   ....[12]....
        /*01b0*/ 	.word	0xffffffff


	//   ....[13]....
        /*01b4*/ 	.word	0xffffffff


	//   ....[14]....
        /*01b8*/ 	.word	0x05000015


	//   ....[15]....
        /*01bc*/ 	.word	0x05000014


	//   ....[16]....
        /*01c0*/ 	.word	0x05000016


	//   ....[17]....
        /*01c4*/ 	.word	0x05000017


	//   ....[18]....
        /*01c8*/ 	.word	0x05000019


	//   ....[19]....
        /*01cc*/ 	.word	0x05000018


	//   ....[20]....
        /*01d0*/ 	.word	0x0500001a


	//   ....[21]....
        /*01d4*/ 	.word	0x0500000f


	//   ....[22]....
        /*01d8*/ 	.word	0x05000019


	//   ....[23]....
        /*01dc*/ 	.word	0x05000018


	//   ....[24]....
        /*01e0*/ 	.word	0x0500001a


	//   ....[25]....
        /*01e4*/ 	.word	0x0500001b


	//   ....[26]....
        /*01e8*/ 	.word	0x0500001d


	//   ....[27]....
        /*01ec*/ 	.word	0x0500001c


	//   ....[28]....
        /*01f0*/ 	.word	0x05000020


	//   ....[29]....
        /*01f4*/ 	.word	0x0500000f


	//   ....[30]....
        /*01f8*/ 	.word	0x05000019


	//   ....[31]....
        /*01fc*/ 	.word	0x05000018


	//   ....[32]....
        /*0200*/ 	.word	0x0500001a


	//   ....[33]....
        /*0204*/ 	.word	0x0500001b


	//   ....[34]....
        /*0208*/ 	.word	0x0500001d


	//   ....[35]....
        /*020c*/ 	.word	0x0500001c


	//   ....[36]....
        /*0210*/ 	.word	0x05000020


	//   ....[37]....
        /*0214*/ 	.word	0x0500000f


	//   ....[38]....
        /*0218*/ 	.word	0x05000011


	//   ....[39]....
        /*021c*/ 	.word	0x0500001b


	//   ....[40]....
        /*0220*/ 	.word	0x0500001d


	//   ....[41]....
        /*0224*/ 	.word	0x05000010


	//   ....[42]....
        /*0228*/ 	.word	0x05000023


	//   ....[43]....
        /*022c*/ 	.word	0x05000026


	//   ....[44]....
        /*0230*/ 	.word	0x0500001e


	//   ....[45]....
        /*0234*/ 	.word	0x05000025


	//   ....[46]....
        /*0238*/ 	.word	0x0500001c


	//   ....[47]....
        /*023c*/ 	.word	0x05000016


	//   ....[48]....
        /*0240*/ 	.word	0x05000014


	//   ....[49]....
        /*0244*/ 	.word	0x05000017


	//   ....[50]....
        /*0248*/ 	.word	0x05000018


	//   ....[51]....
        /*024c*/ 	.word	0x0500001a


	//   ....[52]....
        /*0250*/ 	.word	0x0500001b


	//   ....[53]....
        /*0254*/ 	.word	0x05000011


	//   ....[54]....
        /*0258*/ 	.word	0x05000029


	//   ....[55]....
        /*025c*/ 	.word	0x05000013


	//   ....[56]....
        /*0260*/ 	.word	0x05000014


	//   ....[57]....
        /*0264*/ 	.word	0x05000012


	//   ....[58]....
        /*0268*/ 	.word	0x05000015


	//   ....[59]....
        /*026c*/ 	.word	0x05000017


	//   ....[60]....
        /*0270*/ 	.word	0x05000018


	//   ....[61]....
        /*0274*/ 	.word	0x0500000e


	//   ....[62]....
        /*0278*/ 	.word	0x0500002b


	//   ....[63]....
        /*027c*/ 	.word	0x05000020


	//   ....[64]....
        /*0280*/ 	.word	0x05000022


	//   ....[65]....
        /*0284*/ 	.word	0x05000021


	//   ....[66]....
        /*0288*/ 	.word	0x05000027


	//   ....[67]....
        /*028c*/ 	.word	0x05000028


	//   ....[68]....
        /*0290*/ 	.word	0x05000023


	//   ....[69]....
        /*0294*/ 	.word	0x0500001e


	//   ....[70]....
        /*0298*/ 	.word	0x0500001a


	//   ....[71]....
        /*029c*/ 	.word	0x0500001a


	//   ....[72]....
        /*02a0*/ 	.word	0x0500001a


	//   ....[73]....
        /*02a4*/ 	.word	0x0500001a


	//   ....[74]....
        /*02a8*/ 	.word	0x0500001a


	//   ....[75]....
        /*02ac*/ 	.word	0x0500001a


	//   ....[76]....
        /*02b0*/ 	.word	0x0500001a


	//   ....[77]....
        /*02b4*/ 	.word	0x0500001a


	//   ....[78]....
        /*02b8*/ 	.word	0x0500001a


	//   ....[79]....
        /*02bc*/ 	.word	0x0500001a


	//   ....[80]....
        /*02c0*/ 	.word	0x0500001a


	//   ....[81]....
        /*02c4*/ 	.word	0x0500001a


	//   ....[82]....
        /*02c8*/ 	.word	0x0500001a


	//   ....[83]....
        /*02cc*/ 	.word	0x0500001a


	//   ....[84]....
        /*02d0*/ 	.word	0x0500001a


	//   ....[85]....
        /*02d4*/ 	.word	0x0500001a


	//   ....[86]....
        /*02d8*/ 	.word	0x0500001a


	//   ....[87]....
        /*02dc*/ 	.word	0x0500001a


	//   ....[88]....
        /*02e0*/ 	.word	0x0500001a


	//   ....[89]....
        /*02e4*/ 	.word	0x0500001a


	//   ....[90]....
        /*02e8*/ 	.word	0x0500001a


	//   ....[91]....
        /*02ec*/ 	.word	0x0500001a


	//   ....[92]....
        /*02f0*/ 	.word	0x0500001a


	//   ....[93]....
        /*02f4*/ 	.word	0x0500001a


	//   ....[94]....
        /*02f8*/ 	.word	0x0500001a


	//   ....[95]....
        /*02fc*/ 	.word	0x0500001a


	//   ....[96]....
        /*0300*/ 	.word	0x0500001a


	//   ....[97]....
        /*0304*/ 	.word	0x0500001a


	//   ....[98]....
        /*0308*/ 	.word	0x0500001a


	//   ....[99]....
        /*030c*/ 	.word	0x0500001a


	//   ....[100]....
        /*0310*/ 	.word	0x0500001a


	//   ....[101]....
        /*0314*/ 	.word	0x0500001a


	//   ....[102]....
        /*0318*/ 	.word	0x0500001a


	//   ....[103]....
        /*031c*/ 	.word	0x0500001a


	//   ....[104]....
        /*0320*/ 	.word	0x0500001a


	//   ....[105]....
        /*0324*/ 	.word	0x0500001a


	//   ....[106]....
        /*0328*/ 	.word	0x0500001a


	//   ....[107]....
        /*032c*/ 	.word	0x0500001a


	//   ....[108]....
        /*0330*/ 	.word	0x0500001a


	//   ....[109]....
        /*0334*/ 	.word	0x0500001a


	//   ....[110]....
        /*0338*/ 	.word	0x0500001a


	//   ....[111]....
        /*033c*/ 	.word	0x0500001a


	//   ....[112]....
        /*0340*/ 	.word	0x0500001a


	//   ....[113]....
        /*0344*/ 	.word	0x0500001a


	//   ....[114]....
        /*0348*/ 	.word	0x0500001a


	//   ....[115]....
        /*034c*/ 	.word	0x0500001a


	//   ....[116]....
        /*0350*/ 	.word	0x0500001a


	//   ....[117]....
        /*0354*/ 	.word	0x0500001a


	//   ....[118]....
        /*0358*/ 	.word	0x0500001a


	//   ....[119]....
        /*035c*/ 	.word	0x0500001a


	//   ....[120]....
        /*0360*/ 	.word	0x0500001a


	//   ....[121]....
        /*0364*/ 	.word	0x0500001a


	//   ....[122]....
        /*0368*/ 	.word	0x0500001a


	//   ....[123]....
        /*036c*/ 	.word	0x0500001a


	//   ....[124]....
        /*0370*/ 	.word	0x0500001a


	//   ....[125]....
        /*0374*/ 	.word	0x0500001a


	//----- nvinfo : EIATTR_COOP_GROUP_INSTR_OFFSETS
	.align		4
.L_2141:
        /*0378*/ 	.byte	0x04, 0x28
        /*037a*/ 	.short	(.L_2143 - .L_2142)


	//   ....[0]....
.L_2142:
        /*037c*/ 	.word	0x00002810


	//   ....[1]....
        /*0380*/ 	.word	0x00002840


	//   ....[2]....
        /*0384*/ 	.word	0x00002870


	//   ....[3]....
        /*0388*/ 	.word	0x00002880


	//   ....[4]....
        /*038c*/ 	.word	0x00002f20


	//   ....[5]....
        /*0390*/ 	.word	0x00002f30


	//   ....[6]....
        /*0394*/ 	.word	0x00002f60


	//   ....[7]....
        /*0398*/ 	.word	0x00002f70


	//   ....[8]....
        /*039c*/ 	.word	0x00002fa0


	//   ....[9]....
        /*03a0*/ 	.word	0x00002fb0


	//   ....[10]....
        /*03a4*/ 	.word	0x00002fe0


	//   ....[11]....
        /*03a8*/ 	.word	0x00002ff0


	//   ....[12]....
        /*03ac*/ 	.word	0x00003020


	//   ....[13]....
        /*03b0*/ 	.word	0x00003030


	//   ....[14]....
        /*03b4*/ 	.word	0x000046d0


	//   ....[15]....
        /*03b8*/ 	.word	0x00004700


	//   ....[16]....
        /*03bc*/ 	.word	0x00004740


	//   ....[17]....
        /*03c0*/ 	.word	0x00004760


	//   ....[18]....
        /*03c4*/ 	.word	0x00004790


	//   ....[19]....
        /*03c8*/ 	.word	0x000047a0


	//   ....[20]....
        /*03cc*/ 	.word	0x000047d0


	//   ....[21]....
        /*03d0*/ 	.word	0x000047e0


	//   ....[22]....
        /*03d4*/ 	.word	0x000049a0


	//   ....[23]....
        /*03d8*/ 	.word	0x000049d0


	//   ....[24]....
        /*03dc*/ 	.word	0x00004a20


	//   ....[25]....
        /*03e0*/ 	.word	0x00004a40


	//   ....[26]....
        /*03e4*/ 	.word	0x00004a70


	//   ....[27]....
        /*03e8*/ 	.word	0x00004a80


	//   ....[28]....
        /*03ec*/ 	.word	0x00004ab0


	//   ....[29]....
        /*03f0*/ 	.word	0x00004ac0


	//   ....[30]....
        /*03f4*/ 	.word	0x00004c30


	//   ....[31]....
        /*03f8*/ 	.word	0x00004c60


	//   ....[32]....
        /*03fc*/ 	.word	0x00004cb0


	//   ....[33]....
        /*0400*/ 	.word	0x00004cd0


	//   ....[34]....
        /*0404*/ 	.word	0x00004d00


	//   ....[35]....
        /*0408*/ 	.word	0x00004d10


	//   ....[36]....
        /*040c*/ 	.word	0x00004d40


	//   ....[37]....
        /*0410*/ 	.word	0x00004d50


	//   ....[38]....
        /*0414*/ 	.word	0x00005040


	//   ....[39]....
        /*0418*/ 	.word	0x00005070


	//   ....[40]....
        /*041c*/ 	.word	0x00005140


	//   ....[41]....
        /*0420*/ 	.word	0x00005180


	//   ....[42]....
        /*0424*/ 	.word	0x000051c0


	//   ....[43]....
        /*0428*/ 	.word	0x000051f0


	//   ....[44]....
        /*042c*/ 	.word	0x00005210


	//   ....[45]....
        /*0430*/ 	.word	0x00005220


	//   ....[46]....
        /*0434*/ 	.word	0x00005260


	//   ....[47]....
        /*0438*/ 	.word	0x00005290


	//   ....[48]....
        /*043c*/ 	.word	0x00005330


	//   ....[49]....
        /*0440*/ 	.word	0x00005350


	//   ....[50]....
        /*0444*/ 	.word	0x00005380


	//   ....[51]....
        /*0448*/ 	.word	0x000053a0


	//   ....[52]....
        /*044c*/ 	.word	0x000053c0


	//   ....[53]....
        /*0450*/ 	.word	0x000053d0


	//   ....[54]....
        /*0454*/ 	.word	0x00005400


	//   ....[55]....
        /*0458*/ 	.word	0x00005430


	//   ....[56]....
        /*045c*/ 	.word	0x00005470


	//   ....[57]....
        /*0460*/ 	.word	0x00005490


	//   ....[58]....
        /*0464*/ 	.word	0x000054c0


	//   ....[59]....
        /*0468*/ 	.word	0x000054f0


	//   ....[60]....
        /*046c*/ 	.word	0x00005500


	//   ....[61]....
        /*0470*/ 	.word	0x00005530


	//   ....[62]....
        /*0474*/ 	.word	0x00005560


	//   ....[63]....
        /*0478*/ 	.word	0x00005590


	//   ....[64]....
        /*047c*/ 	.word	0x000055c0


	//   ....[65]....
        /*0480*/ 	.word	0x000055e0


	//   ....[66]....
        /*0484*/ 	.word	0x00005610


	//   ....[67]....
        /*0488*/ 	.word	0x00005630


	//   ....[68]....
        /*048c*/ 	.word	0x00005700


	//   ....[69]....
        /*0490*/ 	.word	0x000057f0


	//   ....[70]....
        /*0494*/ 	.word	0x000059a0


	//   ....[71]....
        /*0498*/ 	.word	0x000059f0


	//   ....[72]....
        /*049c*/ 	.word	0x00005a60


	//   ....[73]....
        /*04a0*/ 	.word	0x00005ac0


	//   ....[74]....
        /*04a4*/ 	.word	0x00005b30


	//   ....[75]....
        /*04a8*/ 	.word	0x00005b90


	//   ....[76]....
        /*04ac*/ 	.word	0x00005c00


	//   ....[77]....
        /*04b0*/ 	.word	0x00005c60


	//   ....[78]....
        /*04b4*/ 	.word	0x00005d00


	//   ....[79]....
        /*04b8*/ 	.word	0x00005d90


	//   ....[80]....
        /*04bc*/ 	.word	0x00005e00


	//   ....[81]....
        /*04c0*/ 	.word	0x00005e60


	//   ....[82]....
        /*04c4*/ 	.word	0x00005ed0


	//   ....[83]....
        /*04c8*/ 	.word	0x00005f30


	//   ....[84]....
        /*04cc*/ 	.word	0x00005fa0


	//   ....[85]....
        /*04d0*/ 	.word	0x00006000


	//   ....[86]....
        /*04d4*/ 	.word	0x000060a0


	//   ....[87]....
        /*04d8*/ 	.word	0x00006130


	//   ....[88]....
        /*04dc*/ 	.word	0x000061a0


	//   ....[89]....
        /*04e0*/ 	.word	0x00006200


	//   ....[90]....
        /*04e4*/ 	.word	0x00006270


	//   ....[91]....
        /*04e8*/ 	.word	0x000062d0


	//   ....[92]....
        /*04ec*/ 	.word	0x00006340


	//   ....[93]....
        /*04f0*/ 	.word	0x000063a0


	//   ....[94]....
        /*04f4*/ 	.word	0x00006440


	//   ....[95]....
        /*04f8*/ 	.word	0x00006500


	//   ....[96]....
        /*04fc*/ 	.word	0x00006600


	//   ....[97]....
        /*0500*/ 	.word	0x00006650


	//   ....[98]....
        /*0504*/ 	.word	0x00006730


	//   ....[99]....
        /*0508*/ 	.word	0x00006790


	//   ....[100]....
        /*050c*/ 	.word	0x00006820


	//   ....[101]....
        /*0510*/ 	.word	0x00006870


	//   ....[102]....
        /*0514*/ 	.word	0x000068e0


	//   ....[103]....
        /*0518*/ 	.word	0x00006940


	//   ....[104]....
        /*051c*/ 	.word	0x000069b0


	//   ....[105]....
        /*0520*/ 	.word	0x00006a10


	//   ....[106]....
        /*0524*/ 	.word	0x00006a80


	//   ....[107]....
        /*0528*/ 	.word	0x00006ae0


	//   ....[108]....
        /*052c*/ 	.word	0x00006b60


	//   ....[109]....
        /*0530*/ 	.word	0x00006bd0


	//   ....[110]....
        /*0534*/ 	.word	0x00006c40


	//   ....[111]....
        /*0538*/ 	.word	0x00006ca0


	//   ....[112]....
        /*053c*/ 	.word	0x00006d20


	//   ....[113]....
        /*0540*/ 	.word	0x00006da0


	//   ....[114]....
        /*0544*/ 	.word	0x00006e40


	//   ....[115]....
        /*0548*/ 	.word	0x00006eb0


	//   ....[116]....
        /*054c*/ 	.word	0x00006f40


	//   ....[117]....
        /*0550*/ 	.word	0x00006fd0


	//   ....[118]....
        /*0554*/ 	.word	0x00007040


	//   ....[119]....
        /*0558*/ 	.word	0x000070a0


	//   ....[120]....
        /*055c*/ 	.word	0x00007110


	//   ....[121]....
        /*0560*/ 	.word	0x00007190


	//   ....[122]....
        /*0564*/ 	.word	0x00007250


	//   ....[123]....
        /*0568*/ 	.word	0x00007320


	//   ....[124]....
        /*056c*/ 	.word	0x00007400


	//   ....[125]....
        /*0570*/ 	.word	0x000074b0


	//----- nvinfo : EIATTR_EXIT_INSTR_OFFSETS
	.align		4
.L_2143:
        /*0574*/ 	.byte	0x04, 0x1c
        /*0576*/ 	.short	(.L_2145 - .L_2144)


	//   ....[0]....
.L_2144:
        /*0578*/ 	.word	0x00003700


	//   ....[1]....
        /*057c*/ 	.word	0x00005940


	//----- nvinfo : EIATTR_MAX_THREADS
	.align		4
.L_2145:
        /*0580*/ 	.byte	0x04, 0x05
        /*0582*/ 	.short	(.L_2147 - .L_2146)
.L_2146:
        /*0584*/ 	.word	0x00000140
        /*0588*/ 	.word	0x00000001
        /*058c*/ 	.word	0x00000001


	//----- nvinfo : EIATTR_CRS_STACK_SIZE
	.align		4
.L_2147:
        /*0590*/ 	.byte	0x04, 0x1e
        /*0592*/ 	.short	(.L_2149 - .L_2148)
.L_2148:
        /*0594*/ 	.word	0x00000000


	//----- nvinfo : EIATTR_CBANK_PARAM_SIZE
	.align		4
.L_2149:
        /*0598*/ 	.byte	0x03, 0x19
        /*059a*/ 	.short	0x0060


	//----- nvinfo : EIATTR_PARAM_CBANK
	.align		4
        /*059c*/ 	.byte	0x04, 0x0a
        /*059e*/ 	.short	(.L_2151 - .L_2150)
	.align		4
.L_2150:
        /*05a0*/ 	.word	index@(.nv.constant0._ZN13group_norm_v218gn_bwd_cuda_kernelI6__halfLi320ELi3ELi16ELi40ELi1024ELb1ELb1ELi16ELi320ELi320ELi4ELb1ELi4ELb0ELb0ELNS_15WgradSyncMethodE3ENS_16CompileConditionILi900EEEEEvPT_S6_S6_PKS5_S8_S8_S8_PKfflPfPj)
        /*05a4*/ 	.short	0x0210
        /*05a6*/ 	.short	0x0060


	//----- nvinfo : EIATTR_SW_WAR
	.align		4
.L_2151:
        /*05a8*/ 	.byte	0x04, 0x36
        /*05aa*/ 	.short	(.L_2153 - .L_2152)
.L_2152:
        /*05ac*/ 	.word	0x00000008
.L_2153:


//--------------------- .nv.info._ZN13group_norm_v218gn_bwd_cuda_kernelI6__halfLi320ELi1ELi16ELi40ELi1024ELb1ELb1ELi32ELi320ELi320ELi4ELb1ELi4ELb0ELb0ELNS_15WgradSyncMethodE3ENS_16CompileConditionILi900EEEEEvPT_S6_S6_PKS5_S8_S8_S8_PKfflPfPj --------------------------
	.section	.nv.info._ZN13group_norm_v218gn_bwd_cuda_kernelI6__halfLi320ELi1ELi16ELi40ELi1024ELb1ELb1ELi32ELi320ELi320ELi4ELb1ELi4ELb0ELb0ELNS_15WgradSyncMethodE3ENS_16CompileConditionILi900EEEEEvPT_S6_S6_PKS5_S8_S8_S8_PKfflPfPj,"",@"SHT_CUDA_INFO"
	.sectionflags	@""
	.align	4


	//----- nvinfo : EIATTR_CUDA_API_VERSION
	.align		4
        /*0000*/ 	.byte	0x04, 0x37
        /*0002*/ 	.short	(.L_2155 - .L_2154)
.L_2154:
        /*0004*/ 	.word	0x00000082


	//----- nvinfo : EIATTR_KPARAM_INFO
	.align		4
.L_2155:
        /*0008*/ 	.byte	0x04, 0x17
        /*000a*/ 	.short	(.L_2157 - .L_2156)
.L_2156:
        /*000c*/ 	.word	0x00000000
        /*0010*/ 	.short	0x000b
        /*0012*/ 	.short	0x0058
        /*0014*/ 	.byte	0x00, 0xf0, 0x21, 0x00


	//----- nvinfo : EIATTR_KPARAM_INFO
	.align		4
.L_2157:
        /*0018*/ 	.byte	0x04, 0x17
        /*001a*/ 	.short	(.L_2159 - .L_2158)
.L_2158:
        /*001c*/ 	.word	0x00000000
        /*0020*/ 	.short	0x000a
        /*0022*/ 	.short	0x0050
        /*0024*/ 	.byte	0x00, 0xf0, 0x21, 0x00


	//----- nvinfo : EIATTR_KPARAM_INFO
	.align		4
.L_2159:
        /*0028*/ 	.byte	0x04, 0x17
        /*002a*/ 	.short	(.L_2161 - .L_2160)
.L_2160:
        /*002c*/ 	.word	0x00000000
        /*0030*/ 	.short	0x0009
        /*0032*/ 	.short	0x0048
        /*0034*/ 	.byte	0x00, 0xf0, 0x21, 0x00


	//----- nvinfo : EIATTR_KPARAM_INFO
	.align		4
.L_2161:
        /*0038*/ 	.byte	0x04, 0x17
        /*003a*/ 	.short	(.L_2163 - .L_2162)
.L_2162:
        /*003c*/ 	.word	0x00000000
        /*0040*/ 	.short	0x0008
        /*0042*/ 	.short	0x0040
        /*0044*/ 	.byte	0x00, 0xf0, 0x11, 0x00


	//----- nvinfo : EIATTR_KPARAM_INFO
	.align		4
.L_2163:
        /*0048*/ 	.byte	0x04, 0x17
        /*004a*/ 	.short	(.L_2165 - .L_2164)
.L_2164:
        /*004c*/ 	.word	0x00000000
        /*0050*/ 	.short	0x0007
        /*0052*/ 	.short	0x0038
        /*0054*/ 	.byte	0x00, 0xf0, 0x21, 0x00


	//----- nvinfo : EIATTR_KPARAM_INFO
	.align		4
.L_2165:
        /*0058*/ 	.byte	0x04, 0x17
        /*005a*/ 	.short	(.L_2167 - .L_2166)
.L_2166:
        /*005c*/ 	.word	0x00000000
        /*0060*/ 	.short	0x0006
        /*0062*/ 	.short	0x0030
        /*0064*/ 	.byte	0x00, 0xf0, 0x21, 0x00


	//----- nvinfo : EIATTR_KPARAM_INFO
	.align		4
.L_2167:
        /*0068*/ 	.byte	0x04, 0x17
        /*006a*/ 	.short	(.L_2169 - .L_2168)
.L_2168:
        /*006c*/ 	.word	0x00000000
        /*0070*/ 	.short	0x0005
        /*0072*/ 	.short	0x0028
        /*0074*/ 	.byte	0x00, 0xf0, 0x21, 0x00


	//----- nvinfo : EIATTR_KPARAM_INFO
	.align		4
.L_2169:
        /*0078*/ 	.byte	0x04, 0x17
        /*007a*/ 	.short	(.L_2171 - .L_2170)
.L_2170:
        /*007c*/ 	.word	0x00000000
        /*0080*/ 	.short	0x0004
        /*0082*/ 	.short	0x0020
        /*0084*/ 	.byte	0x00, 0xf0, 0x21, 0x00


	//----- nvinfo : EIATTR_KPARAM_INFO
	.align		4
.L_2171:
        /*0088*/ 	.byte	0x04, 0x17
        /*008a*/ 	.short	(.L_2173 - .L_2172)
.L_2172:
        /*008c*/ 	.word	0x00000000
        /*0090*/ 	.short	0x0003
        /*0092*/ 	.short	0x0018
        /*0094*/ 	.byte	0x00, 0xf0, 0x21, 0x00


	//----- nvinfo : EIATTR_KPARAM_INFO
	.align		4
.L_2173:
        /*0098*/ 	.byte	0x04, 0x17
        /*009a*/ 	.short	(.L_2175 - .L_2174)
.L_2174:
        /*009c*/ 	.word	0x00000000
        /*00a0*/ 	.short	0x0002
        /*00a2*/ 	.short	0x0010
        /*00a4*/ 	.byte	0x00, 0xf0, 0x21, 0x00


	//----- nvinfo : EIATTR_KPARAM_INFO
	.align		4
.L_2175:
        /*00a8*/ 	.byte	0x04, 0x17
        /*00aa*/ 	.short	(.L_2177 - .L_2176)
.L_2176:
        /*00ac*/ 	.word	0x00000000
        /*00b0*/ 	.short	0x0001
        /*00b2*/ 	.short	0x0008
        /*00b4*/ 	.byte	0x00, 0xf0, 0x21, 0x00


	//----- nvinfo : EIATTR_KPARAM_INFO
	.align		4
.L_2177:
        /*00b8*/ 	.byte	0x04, 0x17
        /*00ba*/ 	.short	(.L_2179 - .L_2178)
.L_2178:
        /*00bc*/ 	.word	0x00000000
        /*00c0*/ 	.short	0x0000
        /*00c2*/ 	.short	0x0000
        /*00c4*/ 	.byte	0x00, 0xf0, 0x21, 0x00


	//----- nvinfo : EIATTR_SPARSE_MMA_MASK
	.align		4
.L_2179:
        /*00c8*/ 	.byte	0x03, 0x50
        /*00ca*/ 	.short	0x0000


	//----- nvinfo : EIATTR_MAXREG_COUNT
	.align		4
        /*00cc*/ 	.byte	0x03, 0x1b
        /*00ce*/ 	.short	0x00a8


	//----- nvinfo : EIATTR_NUM_BARRIERS
	.align		4
        /*00d0*/ 	.byte	0x02, 0x4c
        /*00d2*/ 	.byte	0x01
	.zero		1


	//----- nvinfo : EIATTR_MERCURY_ISA_VERSION
	.align		4
        /*00d4*/ 	.byte	0x03, 0x5f
        /*00d6*/ 	.short	0x0101


	//----- nvinfo : EIATTR_COOP_GROUP_MASK_REGIDS
	.align		4
        /*00d8*/ 	.byte	0x04, 0x29
        /*00da*/ 	.short	(.L_2181 - .L_2180)


	//   ....[0]....
.L_2180:
        /*00dc*/ 	.word	0xffffffff


	//   ....[1]....
        /*00e0*/ 	.word	0xffffffff


	//   ....[2]....
        /*00e4*/ 	.word	0xffffffff


	//   ....[3]....
        /*00e8*/ 	.word	0xffffffff


	//   ....[4]....
        /*00ec*/ 	.word	0xffffffff


	//   ....[5]....
        /*00f0*/ 	.word	0xffffffff


	//   ....[6]....
        /*00f4*/ 	.word	0xffffffff


	//   ....[7]....
        /*00f8*/ 	.word	0xffffffff


	//   ....[8]....
        /*00fc*/ 	.word	0xffffffff


	//   ....[9]....
        /*0100*/ 	.word	0xffffffff


	//   ....[10]....
        /*0104*/ 	.word	0xffffffff


	//   ....[11]....
        /*0108*/ 	.word	0xffffffff


	//   ....[12]....
        /*010c*/ 	.word	0xffffffff


	//   ....[13]....
        /*0110*/ 	.word	0xffffffff


	//   ....[14]....
        /*0114*/ 	.word	0x0500001c


	//   ....[15]....
        /*0118*/ 	.word	0x0500001b


	//   ....[16]....
        /*011c*/ 	.word	0x0500001d


	//   ....[17]....
        /*0120*/ 	.word	0x0500001e


	//   ....[18]....
        /*0124*/ 	.word	0x05000020


	//   ....[19]....
        /*0128*/ 	.word	0x0500001f


	//   ....[20]....
        /*012c*/ 	.word	0x05000021


	//   ....[21]....
        /*0130*/ 	.word	0x05000016


	//   ....[22]....
        /*0134*/ 	.word	0x05000020


	//   ....[23]....
        /*0138*/ 	.word	0x0500001f


	//   ....[24]....
        /*013c*/ 	.word	0x05000021


	//   ....[25]....
        /*0140*/ 	.word	0x05000026


	//   ....[26]....
        /*0144*/ 	.word	0x05000028


	//   ....[27]....
        /*0148*/ 	.word	0x05000025


	//   ....[28]....
        /*014c*/ 	.word	0x05000027


	//   ....[29]....
        /*0150*/ 	.word	0x0500001a


	//   ....[30]....
        /*0154*/ 	.word	0x05000020


	//   ....[31]....
        /*0158*/ 	.word	0x0500001f


	//   ....[32]....
        /*015c*/ 	.word	0x05000021


	//   ....[33]....
        /*0160*/ 	.word	0x05000026


	//   ....[34]....
        /*0164*/ 	.word	0x05000028


	//   ....[35]....
        /*0168*/ 	.word	0x05000025


	//   ....[36]....
        /*016c*/ 	.word	0x05000027


	//   ....[37]....
        /*0170*/ 	.word	0x0500001a


	//   ....[38]....
        /*0174*/ 	.word	0x0500001b


	//   ....[39]....
        /*0178*/ 	.word	0x0500002e


	//   ....[40]....
        /*017c*/ 	.word	0x0500001c


	//   ....[41]....
        /*0180*/ 	.word	0x0500001e


	//   ....[42]....
        /*0184*/ 	.word	0x05000032


	//   ....[43]....
        /*0188*/ 	.word	0x05000030


	//   ....[44]....
        /*018c*/ 	.word	0x0500001c


	//   ....[45]....
        /*0190*/ 	.word	0x0500001e


	//   ....[46]....
        /*0194*/ 	.word	0x0500002b


	//   ....[47]....
        /*0198*/ 	.word	0x0500001b


	//   ....[48]....
        /*019c*/ 	.word	0x0500001f


	//   ....[49]....
        /*01a0*/ 	.word	0x0500002f


	//   ....[50]....
        /*01a4*/ 	.word	0x0500002d


	//   ....[51]....
        /*01a8*/ 	.word	0x05000030


	//   ....[52]....
        /*01ac*/ 	.word	0x05000017


	//   ....[53]....
        /*01b0*/ 	.word	0x05000032


	//   ....[54]....
        /*01b4*/ 	.word	0x05000027


	//   ....[55]....
        /*01b8*/ 	.word	0x05000018


	//   ....[56]....
        /*01bc*/ 	.word	0x05000030


	//   ....[57]....
        /*01c0*/ 	.word	0x05000034


	//   ....[58]....
        /*01c4*/ 	.word	0x0500002a


	//   ....[59]....
        /*01c8*/ 	.word	0x05000029


	//   ....[60]....
        /*01cc*/ 	.word	0x0500001f


	//   ....[61]....
        /*01d0*/ 	.word	0x0500001c


	//   ....[62]....
        /*01d4*/ 	.word	0x0500001e


	//   ....[63]....
        /*01d8*/ 	.word	0x0500001d


	//   ....[64]....
        /*01dc*/ 	.word	0x05000021


	//   ....[65]....
        /*01e0*/ 	.word	0x0500002a


	//   ....[66]....
        /*01e4*/ 	.word	0x0500002e


	//   ....[67]....
        /*01e8*/ 	.word	0x0500002c


	//   ....[68]....
        /*01ec*/ 	.word	0x0500001e


	//   ....[69]....
        /*01f0*/ 	.word	0x0500001a


	//   ....[70]....
        /*01f4*/ 	.word	0x0500002d


	//   ....[71]....
        /*01f8*/ 	.word	0x0500002d


	//   ....[72]....
        /*01fc*/ 	.word	0x0500002d


	//   ....[73]....
        /*0200*/ 	.word	0x0500002d


	//   ....[74]....
        /*0204*/ 	.word	0x0500002d


	//   ....[75]....
        /*0208*/ 	.word	0x0500002d


	//   ....[76]....
        /*020c*/ 	.word	0x0500002d


	//   ....[77]....
        /*0210*/ 	.word	0x0500002d


	//   ....[78]....
        /*0214*/ 	.word	0x0500002d


	//   ....[79]....
        /*0218*/ 	.word	0x0500002d


	//   ....[80]....
        /*021c*/ 	.word	0x0500002d


	//   ....[81]....
        /*0220*/ 	.word	0x0500002d


	//   ....[82]....
        /*0224*/ 	.word	0x0500002d


	//   ....[83]....
        /*0228*/ 	.word	0x0500002d


	//   ....[84]....
        /*022c*/ 	.word	0x0500002d


	//   ....[85]....
        /*0230*/ 	.word	0x0500002d


	//   ....[86]....
        /*0234*/ 	.word	0x0500002d


	//   ....[87]....
        /*0238*/ 	.word	0x0500002d


	//   ....[88]....
        /*023c*/ 	.word	0x0500002d


	//   ....[89]....
        /*0240*/ 	.word	0x0500002d


	//   ....[90]....
        /*0244*/ 	.word	0x0500002d


	//   ....[91]....
        /*0248*/ 	.word	0x0500002d


	//   ....[92]....
        /*024c*/ 	.word	0x0500002d


	//   ....[93]....
        /*0250*/ 	.word	0x0500002d


	//   ....[94]....
        /*0254*/ 	.word	0x0500002d


	//   ....[95]....
        /*0258*/ 	.word	0x0500002d


	//   ....[96]....
        /*025c*/ 	.word	0x0500002d


	//   ....[97]....
        /*0260*/ 	.word	0x0500002d


	//   ....[98]....
        /*0264*/ 	.word	0x0500002d


	//   ....[99]....
        /*0268*/ 	.word	0x0500002d


	//   ....[100]....
        /*026c*/ 	.word	0x0500002d


	//   ....[101]....
        /*0270*/ 	.word	0x0500002d


	//   ....[102]....
        /*0274*/ 	.word	0x0500002d


	//   ....[103]....
        /*0278*/ 	.word	0x0500002d


	//   ....[104]....
        /*027c*/ 	.word	0x0500002d


	//   ....[105]....
        /*0280*/ 	.word	0x0500002d


	//   ....[106]....
        /*0284*/ 	.word	0x0500002d


	//   ....[107]....
        /*0288*/ 	.word	0x0500002d


	//   ....[108]....
        /*028c*/ 	.word	0x0500002d


	//   ....[109]....
        /*0290*/ 	.word	0x0500002d


	//   ....[110]....
        /*0294*/ 	.word	0x0500002d


	//   ....[111]....
        /*0298*/ 	.word	0x0500002d


	//   ....[112]....
        /*029c*/ 	.word	0x0500002d


	//   ....[113]....
        /*02a0*/ 	.word	0x0500002d


	//   ....[114]....
        /*02a4*/ 	.word	0x0500002d


	//   ....[115]....
        /*02a8*/ 	.word	0x0500002d


	//   ....[116]....
        /*02ac*/ 	.word	0x0500002d


	//   ....[117]....
        /*02b0*/ 	.word	0x0500002d


	//   ....[118]....
        /*02b4*/ 	.word	0x0500002d


	//   ....[119]....
        /*02b8*/ 	.word	0x0500002d


	//   ....[120]....
        /*02bc*/ 	.word	0x0500002d


	//   ....[121]....
        /*02c0*/ 	.word	0x0500002d


	//   ....[122]....
        /*02c4*/ 	.word	0x0500002d


	//   ....[123]....
        /*02c8*/ 	.word	0x0500002d


	//   ....[124]....
        /*02cc*/ 	.word	0x0500002d


	//   ....[125]....
        /*02d0*/ 	.word	0x0500002d


	//----- nvinfo : EIATTR_COOP_GROUP_INSTR_OFFSETS
	.align		4
.L_2181:
        /*02d4*/ 	.byte	0x04, 0x28
        /*02d6*/ 	.short	(.L_2183 - .L_2182)


	//   ....[0]....
.L_2182:
        /*02d8*/ 	.word	0x00003a30


	//   ....[1]....
        /*02dc*/ 	.word	0x00003a70


	//   ....[2]....
        /*02e0*/ 	.word	0x00003ab0


	//   ....[3]....
        /*02e4*/ 	.word	0x00003ac0


	//   ....[4]....
        /*02e8*/ 	.word	0x00003fe0


	//   ....[5]....
        /*02ec*/ 	.word	0x00003ff0


	//   ....[6]....
        /*02f0*/ 	.word	0x00004020


	//   ....[7]....
        /*02f4*/ 	.word	0x00004030


	//   ....[8]....
        /*02f8*/ 	.word	0x00004060


	//   ....[9]....
        /*02fc*/ 	.word	0x00004070


	//   ....[10]....
        /*0300*/ 	.word	0x000040c0


	//   ....[11]....
        /*0304*/ 	.word	0x000040d0


	//   ....[12]....
        /*0308*/ 	.word	0x00004110


	//   ....[13]....
        /*030c*/ 	.word	0x00004130


	//   ....[14]....
        /*0310*/ 	.word	0x00005d80


	//   ....[15]....
        /*0314*/ 	.word	0x00005db0


	//   ....[16]....
        /*0318*/ 	.word	0x00005e00


	//   ....[17]....
        /*031c*/ 	.word	0x00005e20


	//   ....[18]....
        /*0320*/ 	.word	0x00005e50


	//   ....[19]....
        /*0324*/ 	.word	0x00005e60


	//   ....[20]....
        /*0328*/ 	.word	0x00005e90


	//   ....[21]....
        /*032c*/ 	.word	0x00005ea0


	//   ....[22]....
        /*0330*/ 	.word	0x00006040


	//   ....[23]....
        /*0334*/ 	.word	0x00006070


	//   ....[24]....
        /*0338*/ 	.word	0x000060c0


	//   ....[25]....
        /*033c*/ 	.word	0x000060e0


	//   ....[26]....
        /*0340*/ 	.word	0x00006110


	//   ....[27]....
        /*0344*/ 	.word	0x00006120


	//   ....[28]....
        /*0348*/ 	.word	0x00006150


	//   ....[29]....
        /*034c*/ 	.word	0x00006160


	//   ....[30]....
        /*0350*/ 	.word	0x000062e0


	//   ....[31]....
        /*0354*/ 	.word	0x00006310


	//   ....[32]....
        /*0358*/ 	.word	0x00006360


	//   ....[33]....
        /*035c*/ 	.word	0x00006380


	//   ....[34]....
        /*0360*/ 	.word	0x000063b0


	//   ....[35]....
        /*0364*/ 	.word	0x000063c0


	//   ....[36]....
        /*0368*/ 	.word	0x000063f0


	//   ....[37]....
        /*036c*/ 	.word	0x00006400


	//   ....[38]....
        /*0370*/ 	.word	0x00006700


	//   ....[39]....
        /*0374*/ 	.word	0x00006800


	//   ....[40]....
        /*0378*/ 	.word	0x00006820


	//   ....[41]....
        /*037c*/ 	.word	0x00006840


	//   ....[42]....
        /*0380*/ 	.word	0x00006870


	//   ....[43]....
        /*0384*/ 	.word	0x00006880


	//   ....[44]....
        /*0388*/ 	.word	0x000068b0


	//   ....[45]....
        /*038c*/ 	.word	0x000068d0


	//   ....[46]....
        /*0390*/ 	.word	0x000068f0


	//   ....[47]....
        /*0394*/ 	.word	0x00006910


	//   ....[48]....
        /*0398*/ 	.word	0x00006930


	//   ....[49]....
        /*039c*/ 	.word	0x00006950


	//   ....[50]....
        /*03a0*/ 	.word	0x00006970


	//   ....[51]....
        /*03a4*/ 	.word	0x00006990


	//   ....[52]....
        /*03a8*/ 	.word	0x000069d0


	//   ....[53]....
        /*03ac*/ 	.word	0x00006a00


	//   ....[54]....
        /*03b0*/ 	.word	0x00006a20


	//   ....[55]....
        /*03b4*/ 	.word	0x00006a50


	//   ....[56]....
        /*03b8*/ 	.word	0x00006a70


	//   ....[57]....
        /*03bc*/ 	.word	0x00006aa0


	//   ....[58]....
        /*03c0*/ 	.word	0x00006ab0


	//   ....[59]....
        /*03c4*/ 	.word	0x00006ac0


	//   ....[60]....
        /*03c8*/ 	.word	0x00006b10


	//   ....[61]....
        /*03cc*/ 	.word	0x00006b60


	//   ....[62]....
        /*03d0*/ 	.word	0x00006b80


	//   ....[63]....
        /*03d4*/ 	.word	0x00006bc0


	//   ....[64]....
        /*03d8*/ 	.word	0x00006c00


	//   ....[65]....
        /*03dc*/ 	.word	0x00006c10


	//   ....[66]....
        /*03e0*/ 	.word	0x00006c20


	//   ....[67]....
        /*03e4*/ 	.word	0x00006c40


	//   ....[68]....
        /*03e8*/ 	.word	0x00006db0


	//   ....[69]....
        /*03ec*/ 	.word	0x00006e10


	//   ....[70]....
        /*03f0*/ 	.word	0x00006f40


	//   ....[71]....
        /*03f4*/ 	.word	0x00006f90


	//   ....[72]....
        /*03f8*/ 	.word	0x00007000


	//   ....[73]....
        /*03fc*/ 	.word	0x00007060


	//   ....[74]....
        /*0400*/ 	.word	0x000070d0


	//   ....[75]....
        /*0404*/ 	.word	0x00007130


	//   ....[76]....
        /*0408*/ 	.word	0x000071a0


	//   ....[77]....
        /*040c*/ 	.word	0x00007200


	//   ....[78]....
        /*0410*/ 	.word	0x000072b0


	//   ....[79]....
        /*0414*/ 	.word	0x00007340


	//   ....[80]....
        /*0418*/ 	.word	0x000073b0


	//   ....[81]....
        /*041c*/ 	.word	0x00007410


	//   ....[82]....
        /*0420*/ 	.word	0x00007480


	//   ....[83]....
        /*0424*/ 	.word	0x000074e0


	//   ....[84]....
        /*0428*/ 	.word	0x00007550


	//   ....[85]....
        /*042c*/ 	.word	0x000075b0


	//   ....[86]....
        /*0430*/ 	.word	0x00007660


	//   ....[87]....
        /*0434*/ 	.word	0x000076f0


	//   ....[88]....
        /*0438*/ 	.word	0x00007760


	//   ....[89]....
        /*043c*/ 	.word	0x000077c0


	//   ....[90]....
        /*0440*/ 	.word	0x00007830


	//   ....[91]....
        /*0444*/ 	.word	0x00007890


	//   ....[92]....
        /*0448*/ 	.word	0x00007900


	//   ....[93]....
        /*044c*/ 	.word	0x00007960


	//   ....[94]....
        /*0450*/ 	.word	0x00007a10


	//   ....[95]....
        /*0454*/ 	.word	0x00007ad0


	//   ....[96]....
        /*0458*/ 	.word	0x00007c00


	//   ....[97]....
        /*045c*/ 	.word	0x00007c60


	//   ....[98]....
        /*0460*/ 	.word	0x00007cf0


	//   ....[99]....
        /*0464*/ 	.word	0x00007d50


	//   ....[100]....
        /*0468*/ 	.word	0x00007dd0


	//   ....[101]....
        /*046c*/ 	.word	0x00007e80


	//   ....[102]....
        /*0470*/ 	.word	0x00007f00


	//   ....[103]....
        /*0474*/ 	.word	0x00007f80


	//   ....[104]....
        /*0478*/ 	.word	0x00007ff0


	//   ....[105]....
        /*047c*/ 	.word	0x00008050


	//   ....[106]....
        /*0480*/ 	.word	0x000080c0


	//   ....[107]....
        /*0484*/ 	.word	0x00008120


	//   ....[108]....
        /*0488*/ 	.word	0x000081f0


	//   ....[109]....
        /*048c*/ 	.word	0x00008260


	//   ....[110]....
        /*0490*/ 	.word	0x00008320


	//   ....[111]....
        /*0494*/ 	.word	0x00008450


	//   ....[112]....
        /*0498*/ 	.word	0x000084c0


	//   ....[113]....
        /*049c*/ 	.word	0x00008520


	//   ....[114]....
        /*04a0*/ 	.word	0x00008590


	//   ....[115]....
        /*04a4*/ 	.word	0x000085f0


	//   ....[116]....
        /*04a8*/ 	.word	0x00008660


	//   ....[117]....
        /*04ac*/ 	.word	0x000086c0


	//   ....[118]....
        /*04b0*/ 	.word	0x00008750


	//   ....[119]....
        /*04b4*/ 	.word	0x000087d0


	//   ....[120]....
        /*04b8*/ 	.word	0x00008840


	//   ....[121]....
        /*04bc*/ 	.word	0x000088a0


	//   ....[122]....
        /*04c0*/ 	.word	0x00008910


	//   ....[123]....
        /*04c4*/ 	.word	0x00008970


	//   ....[124]....
        /*04c8*/ 	.word	0x000089e0


	//   ....[125]....
        /*04cc*/ 	.word	0x00008a40


	//----- nvinfo : EIATTR_EXIT_INSTR_OFFSETS
	.align		4
.L_2183:
        /*04d0*/ 	.byte	0x04, 0x1c
        /*04d2*/ 	.short	(.L_2185 - .L_2184)


	//   ....[0]....
.L_2184:
        /*04d4*/ 	.word	0x00004d70


	//   ....[1]....
        /*04d8*/ 	.word	0x00006ee0


	//----- nvinfo : EIATTR_MAX_THREADS
	.align		4
.L_2185:
        /*04dc*/ 	.byte	0x04, 0x05
        /*04de*/ 	.short	(.L_2187 - .L_2186)
.L_2186:
        /*04e0*/ 	.word	0x00000140
        /*04e4*/ 	.word	0x00000001
        /*04e8*/ 	.word	0x00000001


	//----- nvinfo : EIATTR_CRS_STACK_SIZE
	.align		4
.L_2187:
        /*04ec*/ 	.byte	0x04, 0x1e
        /*04ee*/ 	.short	(.L_2189 - .L_2188)
.L_2188:
        /*04f0*/ 	.word	0x00000000


	//----- nvinfo : EIATTR_CBANK_PARAM_SIZE
	.align		4
.L_2189:
        /*04f4*/ 	.byte	0x03, 0x19
        /*04f6*/ 	.short	0x0060


	//----- nvinfo : EIATTR_PARAM_CBANK
	.align		4
        /*04f8*/ 	.byte	0x04, 0x0a
        /*04fa*/ 	.short	(.L_2191 - .L_2190)
	.align		4
.L_2190:
        /*04fc*/ 	.word	index@(.nv.constant0._ZN13group_norm_v218gn_bwd_cuda_kernelI6__halfLi320ELi1ELi16ELi40ELi1024ELb1ELb1ELi32ELi320ELi320ELi4ELb1ELi4ELb0ELb0ELNS_15WgradSyncMethodE3ENS_16CompileConditionILi900EEEEEvPT_S6_S6_PKS5_S8_S8_S8_PKfflPfPj)
        /*0500*/ 	.short	0x0210
        /*0502*/ 	.short	0x0060


	//----- nvinfo : EIATTR_SW_WAR
	.align		4
.L_2191:
        /*0504*/ 	.byte	0x04, 0x36
        /*0506*/ 	.short	(.L_2193 - .L_2192)
.L_2192:
        /*0508*/ 	.word	0x00000008
.L_2193:


//--------------------- .nv.info._ZN13group_norm_v218gn_bwd_cuda_kernelI6__halfLi320ELi1ELi16ELi40ELi1024ELb1ELb1ELi64ELi320ELi320ELi4ELb1ELi8ELb0ELb0ELNS_15WgradSyncMethodE3ENS_16CompileConditionILi900EEEEEvPT_S6_S6_PKS5_S8_S8_S8_PKfflPfPj --------------------------
	.section	.nv.info._ZN13group_norm_v218gn_bwd_cuda_kernelI6__halfLi320ELi1ELi16ELi40ELi1024ELb1ELb1ELi64ELi320ELi320ELi4ELb1ELi8ELb0ELb0ELNS_15WgradSyncMethodE3ENS_16CompileConditionILi900EEEEEvPT_S6_S6_PKS5_S8_S8_S8_PKfflPfPj,"",@"SHT_CUDA_INFO"
	.sectionflags	@""
	.align	4


	//----- nvinfo : EIATTR_CUDA_API_VERSION
	.align		4
        /*0000*/ 	.byte	0x04, 0x37
        /*0002*/ 	.short	(.L_2195 - .L_2194)
.L_2194:
        /*0004*/ 	.word	0x00000082


	//----- nvinfo : EIATTR_KPARAM_INFO
	.align		4
.L_2195:
        /*0008*/ 	.byte	0x04, 0x17
        /*000a*/ 	.short	(.L_2197 - .L_2196)
.L_2196:
        /*000c*/ 	.word	0x00000000
        /*0010*/ 	.short	0x000b
        /*0012*/ 	.short	0x0058
        /*0014*/ 	.byte	0x00, 0xf0, 0x21, 0x00


	//----- nvinfo : EIATTR_KPARAM_INFO
	.align		4
.L_2197:
        /*0018*/ 	.byte	0x04, 0x17
        /*001a*/ 	.short	(.L_2199 - .L_2198)
.L_2198:
        /*001c*/ 	.word	0x00000000
        /*0020*/ 	.short	0x000a
        /*0022*/ 	.short	0x0050
        /*0024*/ 	.byte	0x00, 0xf0, 0x21, 0x00


	//----- nvinfo : EIATTR_KPARAM_INFO
	.align		4
.L_2199:
        /*0028*/ 	.byte	0x04, 0x17
        /*002a*/ 	.short	(.L_2201 - .L_2200)
.L_2200:
        /*002c*/ 	.word	0x00000000
        /*0030*/ 	.short	0x0009
        /*0032*/ 	.short	0x0048
        /*0034*/ 	.byte	0x00, 0xf0, 0x21, 0x00


	//----- nvinfo : EIATTR_KPARAM_INFO
	.align		4
.L_2201:
        /*0038*/ 	.byte	0x04, 0x17
        /*003a*/ 	.short	(.L_2203 - .L_2202)
.L_2202:
        /*003c*/ 	.word	0x00000000
        /*0040*/ 	.short	0x0008
        /*0042*/ 	.short	0x0040
        /*0044*/ 	.byte	0x00, 0xf0, 0x11, 0x00


	//----- nvinfo : EIATTR_KPARAM_INFO
	.align		4
.L_2203:
        /*0048*/ 	.byte	0x04, 0x17
        /*004a*/ 	.short	(.L_2205 - .L_2204)
.L_2204:
        /*004c*/ 	.word	0x00000000
        /*0050*/ 	.short	0x0007
        /*0052*/ 	.short	0x0038
        /*0054*/ 	.byte	0x00, 0xf0, 0x21, 0x00


	//----- nvinfo : EIATTR_KPARAM_INFO
	.align		4
.L_2205:
        /*0058*/ 	.byte	0x04, 0x17
        /*005a*/ 	.short	(.L_2207 - .L_2206)
.L_2206:
        /*005c*/ 	.word	0x00000000
        /*0060*/ 	.short	0x0006
        /*0062*/ 	.short	0x0030
        /*0064*/ 	.byte	0x00, 0xf0, 0x21, 0x00


	//----- nvinfo : EIATTR_KPARAM_INFO
	.align		4
.L_2207:
        /*0068*/ 	.byte	0x04, 0x17
        /*006a*/ 	.short	(.L_2209 - .L_2208)
.L_2208:
        /*006c*/ 	.word	0x00000000
        /*0070*/ 	.short	0x0005
        /*0072*/ 	.short	0x0028
        /*0074*/ 	.byte	0x00, 0xf0, 0x21, 0x00


	//----- nvinfo : EIATTR_KPARAM_INFO
	.align		4
.L_2209:
        /*0078*/ 	.byte	0x04, 0x17
        /*007a*/ 	.short	(.L_2211 - .L_2210)
.L_2210:
        /*007c*/ 	.word	0x00000000
        /*0080*/ 	.short	0x0004
        /*0082*/ 	.short	0x0020
        /*0084*/ 	.byte	0x00, 0xf0, 0x21, 0x00


	//----- nvinfo : EIATTR_KPARAM_INFO
	.align		4
.L_2211:
        /*0088*/ 	.byte	0x04, 0x17
        /*008a*/ 	.short	(.L_2213 - .L_2212)
.L_2212:
        /*008c*/ 	.word	0x00000000
        /*0090*/ 	.short	0x0003
        /*0092*/ 	.short	0x0018
        /*0094*/ 	.byte	0x00, 0xf0, 0x21, 0x00


	//----- nvinfo : EIATTR_KPARAM_INFO
	.align		4
.L_2213:
        /*0098*/ 	.byte	0x04, 0x17
        /*009a*/ 	.short	(.L_2215 - .L_2214)
.L_2214:
        /*009c*/ 	.word	0x00000000
        /*00a0*/ 	.short	0x0002
        /*00a2*/ 	.short	0x0010
        /*00a4*/ 	.byte	0x00, 0xf0, 0x21, 0x00


	//----- nvinfo : EIATTR_KPARAM_INFO
	.align		4
.L_2215:
        /*00a8*/ 	.byte	0x04, 0x17
        /*00aa*/ 	.short	(.L_2217 - .L_2216)
.L_2216:
        /*00ac*/ 	.word	0x00000000
        /*00b0*/ 	.short	0x0001
        /*00b2*/ 	.short	0x0008
        /*00b4*/ 	.byte	0x00, 0xf0, 0x21, 0x00


	//----- nvinfo : EIATTR_KPARAM_INFO
	.align		4
.L_2217:
        /*00b8*/ 	.byte	0x04, 0x17
        /*00ba*/ 	.short	(.L_2219 - .L_2218)
.L_2218:
        /*00bc*/ 	.word	0x00000000
        /*00c0*/ 	.short	0x0000
        /*00c2*/ 	.short	0x0000
        /*00c4*/ 	.byte	0x00, 0xf0, 0x21, 0x00


	//----- nvinfo : EIATTR_SPARSE_MMA_MASK
	.align		4
.L_2219:
        /*00c8*/ 	.byte	0x03, 0x50
        /*00ca*/ 	.short	0x0000


	//----- nvinfo : EIATTR_MAXREG_COUNT
	.align		4
        /*00cc*/ 	.byte	0x03, 0x1b
        /*00ce*/ 	.short	0x00a8


	//----- nvinfo : EIATTR_NUM_BARRIERS
	.align		4
        /*00d0*/ 	.byte	0x02, 0x4c
        /*00d2*/ 	.byte	0x01
	.zero		1


	//----- nvinfo : EIATTR_ANNOTATIONS
	.align		4
        /*00d4*/ 	.byte	0x04, 0x55
        /*00d6*/ 	.short	(.L_2221 - .L_2220)


	//   ....[0]....
.L_2220:
        /* <DEDUP_REMOVED lines=34> */


	//----- nvinfo : EIATTR_MERCURY_ISA_VERSION
	.align		4
.L_2221:
        /*02e8*/ 	.byte	0x03, 0x5f
        /*02ea*/ 	.short	0x0101


	//----- nvinfo : EIATTR_INT_WARP_WIDE_INSTR_OFFSETS
	.align		4
        /*02ec*/ 	.byte	0x04, 0x31
        /*02ee*/ 	.short	(.L_2223 - .L_2222)


	//   ....[0]....
.L_2222:
        /*02f0*/ 	.word	0x00006e00


	//----- nvinfo : EIATTR_COOP_GROUP_MASK_REGIDS
	.align		4
.L_2223:
        /*02f4*/ 	.byte	0x04, 0x29
        /*02f6*/ 	.short	(.L_2225 - .L_2224)


	//   ....[0]....
.L_2224:
        /*02f8*/ 	.word	0xffffffff


	//   ....[1]....
        /*02fc*/ 	.word	0xffffffff


	//   ....[2]....
        /*0300*/ 	.word	0xffffffff


	//   ....[3]....
        /*0304*/ 	.word	0xffffffff


	//   ....[4]....
        /*0308*/ 	.word	0xffffffff


	//   ....[5]....
        /*030c*/ 	.word	0xffffffff


	//   ....[6]....
        /*0310*/ 	.word	0xffffffff


	//   ....[7]....
        /*0314*/ 	.word	0xffffffff


	//   ....[8]....
        /*0318*/ 	.word	0xffffffff


	//   ....[9]....
        /*031c*/ 	.word	0xffffffff


	//   ....[10]....
        /*0320*/ 	.word	0xffffffff


	//   ....[11]....
        /*0324*/ 	.word	0xffffffff


	//   ....[12]....
        /*0328*/ 	.word	0x05000020


	//   ....[13]....
        /*032c*/ 	.word	0x0500001f


	//   ....[14]....
        /*0330*/ 	.word	0x05000021


	//   ....[15]....
        /*0334*/ 	.word	0x05000022


	//   ....[16]....
        /*0338*/ 	.word	0x05000024


	//   ....[17]....
        /*033c*/ 	.word	0x05000023


	//   ....[18]....
        /*0340*/ 	.word	0x05000025


	//   ....[19]....
        /*0344*/ 	.word	0x0500001a


	//   ....[20]....
        /*0348*/ 	.word	0x05000024


	//   ....[21]....
        /*034c*/ 	.word	0x05000023


	//   ....[22]....
        /*0350*/ 	.word	0x05000025


	//   ....[23]....
        /*0354*/ 	.word	0x0500002a


	//   ....[24]....
        /*0358*/ 	.word	0x0500002c


	//   ....[25]....
        /*035c*/ 	.word	0x05000029


	//   ....[26]....
        /*0360*/ 	.word	0x0500002b


	//   ....[27]....
        /*0364*/ 	.word	0x0500001e


	//   ....[28]....
        /*0368*/ 	.word	0x05000024


	//   ....[29]....
        /*036c*/ 	.word	0x05000023


	//   ....[30]....
        /*0370*/ 	.word	0x05000025


	//   ....[31]....
        /*0374*/ 	.word	0x0500002a


	//   ....[32]....
        /*0378*/ 	.word	0x0500002c


	//   ....[33]....
        /*037c*/ 	.word	0x05000029


	//   ....[34]....
        /*0380*/ 	.word	0x0500002b


	//   ....[35]....
        /*0384*/ 	.word	0x0500001e


	//   ....[36]....
        /*0388*/ 	.word	0x0500001e


	//   ....[37]....
        /*038c*/ 	.word	0x0500001f


	//   ....[38]....
        /*0390*/ 	.word	0x05000032


	//   ....[39]....
        /*0394*/ 	.word	0x05000021


	//   ....[40]....
        /*0398*/ 	.word	0x05000020


	//   ....[41]....
        /*039c*/ 	.word	0x05000031


	//   ....[42]....
        /*03a0*/ 	.word	0x0500001f


	//   ....[43]....
        /*03a4*/ 	.word	0x05000034


	//   ....[44]....
        /*03a8*/ 	.word	0x0500001e


	//   ....[45]....
        /*03ac*/ 	.word	0x05000031


	//   ....[46]....
        /*03b0*/ 	.word	0x05000020


	//   ....[47]....
        /*03b4*/ 	.word	0x05000021


	//   ....[48]....
        /*03b8*/ 	.word	0x05000030


	//   ....[49]....
        /*03bc*/ 	.word	0x05000033


	//   ....[50]....
        /*03c0*/ 	.word	0x0500001c


	//   ....[51]....
        /*03c4*/ 	.word	0x0500002d


	//   ....[52]....
        /*03c8*/ 	.word	0x0500001d


	//   ....[53]....
        /*03cc*/ 	.word	0x05000031


	//   ....[54]....
        /*03d0*/ 	.word	0x05000030


	//   ....[55]....
        /*03d4*/ 	.word	0x05000034


	//   ....[56]....
        /*03d8*/ 	.word	0x0500002b


	//   ....[57]....
        /*03dc*/ 	.word	0x0500002e


	//   ....[58]....
        /*03e0*/ 	.word	0x05000020


	//   ....[59]....
        /*03e4*/ 	.word	0x05000021


	//   ....[60]....
        /*03e8*/ 	.word	0x05000022


	//   ....[61]....
        /*03ec*/ 	.word	0x05000023


	//   ....[62]....
        /*03f0*/ 	.word	0x05000029


	//   ....[63]....
        /*03f4*/ 	.word	0x0500002b


	//   ....[64]....
        /*03f8*/ 	.word	0x05000030


	//   ....[65]....
        /*03fc*/ 	.word	0x0500002f


	//   ....[66]....
        /*0400*/ 	.word	0x05000022


	//   ....[67]....
        /*0404*/ 	.word	0x05000019


	//   ....[68]....
        /*0408*/ 	.word	0x05000033


	//   ....[69]....
        /*040c*/ 	.word	0x05000033


	//   ....[70]....
        /*0410*/ 	.word	0x05000033


	//   ....[71]....
        /*0414*/ 	.word	0x05000033


	//   ....[72]....
        /*0418*/ 	.word	0x05000033


	//   ....[73]....
        /*041c*/ 	.word	0x05000033


	//   ....[74]....
        /*0420*/ 	.word	0x05000033


	//   ....[75]....
        /*0424*/ 	.word	0x05000033


	//   ....[76]....
        /*0428*/ 	.word	0x05000033


	//   ....[77]....
        /*042c*/ 	.word	0x05000033


	//   ....[78]....
        /*0430*/ 	.word	0x05000033


	//   ....[79]....
        /*0434*/ 	.word	0x05000033


	//   ....[80]....
        /*0438*/ 	.word	0x05000033


	//   ....[81]....
        /*043c*/ 	.word	0x05000033


	//   ....[82]....
        /*0440*/ 	.word	0x05000033


	//   ....[83]....
        /*0444*/ 	.word	0x05000033


	//   ....[84]....
        /*0448*/ 	.word	0x05000033


	//   ....[85]....
        /*044c*/ 	.word	0x05000033


	//   ....[86]....
        /*0450*/ 	.word	0x05000033


	//   ....[87]....
        /*0454*/ 	.word	0x05000033


	//   ....[88]....
        /*0458*/ 	.word	0x05000033


	//   ....[89]....
        /*045c*/ 	.word	0x05000033


	//   ....[90]....
        /*0460*/ 	.word	0x05000033


	//   ....[91]....
        /*0464*/ 	.word	0x05000033


	//   ....[92]....
        /*0468*/ 	.word	0x05000033


	//   ....[93]....
        /*046c*/ 	.word	0x05000033


	//   ....[94]....
        /*0470*/ 	.word	0x05000033


	//   ....[95]....
        /*0474*/ 	.word	0x05000033


	//   ....[96]....
        /*0478*/ 	.word	0x05000033


	//   ....[97]....
        /*047c*/ 	.word	0x05000033


	//   ....[98]....
        /*0480*/ 	.word	0x05000033


	//   ....[99]....
        /*0484*/ 	.word	0x05000033


	//   ....[100]....
        /*0488*/ 	.word	0x05000033


	//   ....[101]....
        /*048c*/ 	.word	0x05000033


	//   ....[102]....
        /*0490*/ 	.word	0x05000033


	//   ....[103]....
        /*0494*/ 	.word	0x05000033


	//   ....[104]....
        /*0498*/ 	.word	0x05000033


	//   ....[105]....
        /*049c*/ 	.word	0x05000033


	//   ....[106]....
        /*04a0*/ 	.word	0x05000033


	//   ....[107]....
        /*04a4*/ 	.word	0x05000033


	//   ....[108]....
        /*04a8*/ 	.word	0x05000033


	//   ....[109]....
        /*04ac*/ 	.word	0x05000033


	//   ....[110]....
        /*04b0*/ 	.word	0x05000033


	//   ....[111]....
        /*04b4*/ 	.word	0x05000033


	//   ....[112]....
        /*04b8*/ 	.word	0x05000033


	//   ....[113]....
        /*04bc*/ 	.word	0x05000033


	//   ....[114]....
        /*04c0*/ 	.word	0x05000033


	//   ....[115]....
        /*04c4*/ 	.word	0x05000033


	//   ....[116]....
        /*04c8*/ 	.word	0x05000033


	//   ....[117]....
        /*04cc*/ 	.word	0x05000033


	//   ....[118]....
        /*04d0*/ 	.word	0x05000033


	//   ....[119]....
        /*04d4*/ 	.word	0x05000033


	//   ....[120]....
        /*04d8*/ 	.word	0x05000033


	//   ....[121]....
        /*04dc*/ 	.word	0x05000033


	//   ....[122]....
        /*04e0*/ 	.word	0x05000033


	//   ....[123]....
        /*04e4*/ 	.word	0x05000033


	//----- nvinfo : EIATTR_COOP_GROUP_INSTR_OFFSETS
	.align		4
.L_2225:
        /*04e8*/ 	.byte	0x04, 0x28
        /*04ea*/ 	.short	(.L_2227 - .L_2226)


	//   ....[0]....
.L_2226:
        /*04ec*/ 	.word	0x00006970


	//   ....[1]....
        /*04f0*/ 	.word	0x00006990


	//   ....[2]....
        /*04f4*/ 	.word	0x000069f0


	//   ....[3]....
        /*04f8*/ 	.word	0x00006a20


	//   ....[4]....
        /*04fc*/ 	.word	0x00006f50


	//   ....[5]....
        /*0500*/ 	.word	0x00006f70


	//   ....[6]....
        /*0504*/ 	.word	0x00006f90


	//   ....[7]....
        /*0508*/ 	.word	0x00006fb0


	//   ....[8]....
        /*050c*/ 	.word	0x00006fd0


	//   ....[9]....
        /*0510*/ 	.word	0x00006ff0


	//   ....[10]....
        /*0514*/ 	.word	0x00007010


	//   ....[11]....
        /*0518*/ 	.word	0x00007030


	//   ....[12]....
        /*051c*/ 	.word	0x000098e0


	//   ....[13]....
        /*0520*/ 	.word	0x00009910


	//   ....[14]....
        /*0524*/ 	.word	0x00009960


	//   ....[15]....
        /*0528*/ 	.word	0x00009980


	//   ....[16]....
        /*052c*/ 	.word	0x000099b0


	//   ....[17]....
        /*0530*/ 	.word	0x000099c0


	//   ....[18]....
        /*0534*/ 	.word	0x000099f0


	//   ....[19]....
        /*0538*/ 	.word	0x00009a00


	//   ....[20]....
        /*053c*/ 	.word	0x00009b90


	//   ....[21]....
        /*0540*/ 	.word	0x00009bc0


	//   ....[22]....
        /*0544*/ 	.word	0x00009c10


	//   ....[23]....
        /*0548*/ 	.word	0x00009c30


	//   ....[24]....
        /*054c*/ 	.word	0x00009c60


	//   ....[25]....
        /*0550*/ 	.word	0x00009c70


	//   ....[26]....
        /*0554*/ 	.word	0x00009ca0


	//   ....[27]....
        /*0558*/ 	.word	0x00009cb0


	//   ....[28]....
        /*055c*/ 	.word	0x00009df0


	//   ....[29]....
        /*0560*/ 	.word	0x00009e20


	//   ....[30]....
        /*0564*/ 	.word	0x00009e70


	//   ....[31]....
        /*0568*/ 	.word	0x00009e90


	//   ....[32]....
        /*056c*/ 	.word	0x00009ec0


	//   ....[33]....
        /*0570*/ 	.word	0x00009ed0


	//   ....[34]....
        /*0574*/ 	.word	0x00009f00


	//   ....[35]....
        /*0578*/ 	.word	0x00009f10


	//   ....[36]....
        /*057c*/ 	.word	0x0000a230


	//   ....[37]....
        /*0580*/ 	.word	0x0000a260


	//   ....[38]....
        /*0584*/ 	.word	0x0000a290


	//   ....[39]....
        /*0588*/ 	.word	0x0000a2e0


	//   ....[40]....
        /*058c*/ 	.word	0x0000a300


	//   ....[41]....
        /*0590*/ 	.word	0x0000a330


	//   ....[42]....
        /*0594*/ 	.word	0x0000a350


	//   ....[43]....
        /*0598*/ 	.word	0x0000a370


	//   ....[44]....
        /*059c*/ 	.word	0x0000a390


	//   ....[45]....
        /*05a0*/ 	.word	0x0000a3b0


	//   ....[46]....
        /*05a4*/ 	.word	0x0000a3d0


	//   ....[47]....
        /*05a8*/ 	.word	0x0000a3f0


	//   ....[48]....
        /*05ac*/ 	.word	0x0000a410


	//   ....[49]....
        /*05b0*/ 	.word	0x0000a440


	//   ....[50]....
        /*05b4*/ 	.word	0x0000a480


	//   ....[51]....
        /*05b8*/ 	.word	0x0000a4a0


	//   ....[52]....
        /*05bc*/ 	.word	0x0000a4c0


	//   ....[53]....
        /*05c0*/ 	.word	0x0000a4e0


	//   ....[54]....
        /*05c4*/ 	.word	0x0000a510


	//   ....[55]....
        /*05c8*/ 	.word	0x0000a540


	//   ....[56]....
        /*05cc*/ 	.word	0x0000a560


	//   ....[57]....
        /*05d0*/ 	.word	0x0000a580


	//   ....[58]....
        /*05d4*/ 	.word	0x0000a5a0


	//   ....[59]....
        /*05d8*/ 	.word	0x0000a5d0


	//   ....[60]....
        /*05dc*/ 	.word	0x0000a620


	//   ....[61]....
        /*05e0*/ 	.word	0x0000a650


	//   ....[62]....
        /*05e4*/ 	.word	0x0000a680


	//   ....[63]....
        /*05e8*/ 	.word	0x0000a6b0


	//   ....[64]....
        /*05ec*/ 	.word	0x0000a6e0


	//   ....[65]....
        /*05f0*/ 	.word	0x0000a710


	//   ....[66]....
        /*05f4*/ 	.word	0x0000a840


	//   ....[67]....
        /*05f8*/ 	.word	0x0000a890


	//   ....[68]....
        /*05fc*/ 	.word	0x0000a9c0


	//   ....[69]....
        /*0600*/ 	.word	0x0000aa10


	//   ....[70]....
        /*0604*/ 	.word	0x0000aa80


	//   ....[71]....
        /*0608*/ 	.word	0x0000aae0


	//   ....[72]....
        /*060c*/ 	.word	0x0000ab50


	//   ....[73]....
        /*0610*/ 	.word	0x0000abb0


	//   ....[74]....
        /*0614*/ 	.word	0x0000ac20


	//   ....[75]....
        /*0618*/ 	.word	0x0000ac80


	//   ....[76]....
        /*061c*/ 	.word	0x0000ad30


	//   ....[77]....
        /*0620*/ 	.word	0x0000adc0


	//   ....[78]....
        /*0624*/ 	.word	0x0000ae30


	//   ....[79]....
        /*0628*/ 	.word	0x0000ae90


	//   ....[80]....
        /*062c*/ 	.word	0x0000af00


	//   ....[81]....
        /*0630*/ 	.word	0x0000af60


	//   ....[82]....
        /*0634*/ 	.word	0x0000afd0


	//   ....[83]....
        /*0638*/ 	.word	0x0000b030


	//   ....[84]....
        /*063c*/ 	.word	0x0000b0e0


	//   ....[85]....
        /*0640*/ 	.word	0x0000b170


	//   ....[86]....
        /*0644*/ 	.word	0x0000b1e0


	//   ....[87]....
        /*0648*/ 	.word	0x0000b240


	//   ....[88]....
        /*064c*/ 	.word	0x0000b2b0


	//   ....[89]....
        /*0650*/ 	.word	0x0000b310


	//   ....[90]....
        /*0654*/ 	.word	0x0000b380


	//   ....[91]....
        /*0658*/ 	.word	0x0000b3e0


	//   ....[92]....
        /*065c*/ 	.word	0x0000b490


	//   ....[93]....
        /*0660*/ 	.word	0x0000b550


	//   ....[94]....
        /*0664*/ 	.word	0x0000b680


	//   ....[95]....
        /*0668*/ 	.word	0x0000b700


	//   ....[96]....
        /*066c*/ 	.word	0x0000b7b0


	//   ....[97]....
        /*0670*/ 	.word	0x0000b810


	//   ....[98]....
        /*0674*/ 	.word	0x0000b890


	//   ....[99]....
        /*0678*/ 	.word	0x0000b960


	//   ....[100]....
        /*067c*/ 	.word	0x0000b9e0


	//   ....[101]....
        /*0680*/ 	.word	0x0000ba80


	//   ....[102]....
        /*0684*/ 	.word	0x0000bb40


	//   ....[103]....
        /*0688*/ 	.word	0x0000bba0


	//   ....[104]....
        /*068c*/ 	.word	0x0000bc10


	//   ....[105]....
        /*0690*/ 	.word	0x0000bc70


	//   ....[106]....
        /*0694*/ 	.word	0x0000bce0


	//   ....[107]....
        /*0698*/ 	.word	0x0000bd40


	//   ....[108]....
        /*069c*/ 	.word	0x0000bdc0


	//   ....[109]....
        /*06a0*/ 	.word	0x0000be40


	//   ....[110]....
        /*06a4*/ 	.word	0x0000beb0


	//   ....[111]....
        /*06a8*/ 	.word	0x0000bf10


	//   ....[112]....
        /*06ac*/ 	.word	0x0000bf80


	//   ....[113]....
        /*06b0*/ 	.word	0x0000bfe0


	//   ....[114]....
        /*06b4*/ 	.word	0x0000c050


	//   ....[115]....
        /*06b8*/ 	.word	0x0000c0b0


	//   ....[116]....
        /*06bc*/ 	.word	0x0000c110


	//   ....[117]....
        /*06c0*/ 	.word	0x0000c180


	//   ....[118]....
        /*06c4*/ 	.word	0x0000c1f0


	//   ....[119]....
        /*06c8*/ 	.word	0x0000c250


	//   ....[120]....
        /*06cc*/ 	.word	0x0000c2c0


	//   ....[121]....
        /*06d0*/ 	.word	0x0000c320


	//   ....[122]....
        /*06d4*/ 	.word	0x0000c3e0


	//   ....[123]....
        /*06d8*/ 	.word	0x0000c470


	//----- nvinfo : EIATTR_EXIT_INSTR_OFFSETS
	.align		4
.L_2227:
        /*06dc*/ 	.byte	0x04, 0x1c
        /*06de*/ 	.short	(.L_2229 - .L_2228)


	//   ....[0]....
.L_2228:
        /*06e0*/ 	.word	0x000088b0


	//   ....[1]....
        /*06e4*/ 	.word	0x0000a960


	//----- nvinfo : EIATTR_MAX_THREADS
	.align		4
.L_2229:
        /*06e8*/ 	.byte	0x04, 0x05
        /*06ea*/ 	.short	(.L_2231 - .L_2230)
.L_2230:
        /*06ec*/ 	.word	0x00000140
        /*06f0*/ 	.word	0x00000001
        /*06f4*/ 	.word	0x00000001


	//----- nvinfo : EIATTR_CRS_STACK_SIZE
	.align		4
.L_2231:
        /*06f8*/ 	.byte	0x04, 0x1e
        /*06fa*/ 	.short	(.L_2233 - .L_2232)
.L_2232:
        /*06fc*/ 	.word	0x00000000


	//----- nvinfo : EIATTR_CBANK_PARAM_SIZE
	.align		4
.L_2233:
        /*0700*/ 	.byte	0x03, 0x19
        /*0702*/ 	.short	0x0060


	//----- nvinfo : EIATTR_PARAM_CBANK
	.align		4
        /*0704*/ 	.byte	0x04, 0x0a
        /*0706*/ 	.short	(.L_2235 - .L_2234)
	.align		4
.L_2234:
        /*0708*/ 	.word	index@(.nv.constant0._ZN13group_norm_v218gn_bwd_cuda_kernelI6__halfLi320ELi1ELi16ELi40ELi1024ELb1ELb1ELi64ELi320ELi320ELi4ELb1ELi8ELb0ELb0ELNS_15WgradSyncMethodE3ENS_16CompileConditionILi900EEEEEvPT_S6_S6_PKS5_S8_S8_S8_PKfflPfPj)
        /*070c*/ 	.short	0x0210
        /*070e*/ 	.short	0x0060


	//----- nvinfo : EIATTR_SW_WAR
	.align		4
.L_2235:
        /*0710*/ 	.byte	0x04, 0x36
        /*0712*/ 	.short	(.L_2237 - .L_2236)
.L_2236:
        /*0714*/ 	.word	0x00000008
.L_2237:


//--------------------- .nv.info._ZN13group_norm_v218gn_bwd_cuda_kernelI6__halfLi320ELi2ELi16ELi40ELi1024ELb1ELb1ELi32ELi320ELi320ELi4ELb1ELi8ELb0ELb0ELNS_15WgradSyncMethodE3ENS_16CompileConditionILi900EEEEEvPT_S6_S6_PKS5_S8_S8_S8_PKfflPfPj --------------------------
	.section	.nv.info._ZN13group_norm_v218gn_bwd_cuda_kernelI6__halfLi320ELi2ELi16ELi40ELi1024ELb1ELb1ELi32ELi320ELi320ELi4ELb1ELi8ELb0ELb0ELNS_15WgradSyncMethodE3ENS_16CompileConditionILi900EEEEEvPT_S6_S6_PKS5_S8_S8_S8_PKfflPfPj,"",@"SHT_CUDA_INFO"
	.sectionflags	@""
	.align	4


	//----- nvinfo : EIATTR_CUDA_API_VERSION
	.align		4
        /*0000*/ 	.byte	0x04, 0x37
        /*0002*/ 	.short	(.L_2239 - .L_2238)
.L_2238:
        /*0004*/ 	.word	0x00000082


	//----- nvinfo : EIATTR_KPARAM_INFO
	.align		4
.L_2239:
        /*0008*/ 	.byte	0x04, 0x17
        /*000a*/ 	.short	(.L_2241 - .L_2240)
.L_2240:
        /*000c*/ 	.word	0x00000000
        /*0010*/ 	.short	0x000b
        /*0012*/ 	.short	0x0058
        /*0014*/ 	.byte	0x00, 0xf0, 0x21, 0x00


	//----- nvinfo : EIATTR_KPARAM_INFO
	.align		4
.L_2241:
        /*0018*/ 	.byte	0x04, 0x17
        /*001a*/ 	.short	(.L_2243 - .L_2242)
.L_2242:
        /*001c*/ 	.word	0x00000000
        /*0020*/ 	.short	0x000a
        /*0022*/ 	.short	0x0050
        /*0024*/ 	.byte	0x00, 0xf0, 0x21, 0x00


	//----- nvinfo : EIATTR_KPARAM_INFO
	.align		4
.L_2243:
        /*0028*/ 	.byte	0x04, 0x17
        /*002a*/ 	.short	(.L_2245 - .L_2244)
.L_2244:
        /*002c*/ 	.word	0x00000000
        /*0030*/ 	.short	0x0009
        /*0032*/ 	.short	0x0048
        /*0034*/ 	.byte	0x00, 0xf0, 0x21, 0x00


	//----- nvinfo : EIATTR_KPARAM_INFO
	.align		4
.L_2245:
        /*0038*/ 	.byte	0x04, 0x17
        /*003a*/ 	.short	(.L_2247 - .L_2246)
.L_2246:
        /*003c*/ 	.word	0x00000000
        /*0040*/ 	.short	0x0008
        /*0042*/ 	.short	0x0040
        /*0044*/ 	.byte	0x00, 0xf0, 0x11, 0x00


	//----- nvinfo : EIATTR_KPARAM_INFO
	.align		4
.L_2247:
        /*0048*/ 	.byte	0x04, 0x17
        /*004a*/ 	.short	(.L_2249 - .L_2248)
.L_2248:
        /*004c*/ 	.word	0x00000000
        /*0050*/ 	.short	0x0007
        /*0052*/ 	.short	0x0038
        /*0054*/ 	.byte	0x00, 0xf0, 0x21, 0x00


	//----- nvinfo : EIATTR_KPARAM_INFO
	.align		4
.L_2249:
        /*0058*/ 	.byte	0x04, 0x17
        /*005a*/ 	.short	(.L_2251 - .L_2250)
.L_2250:
        /*005c*/ 	.word	0x00000000
        /*0060*/ 	.short	0x0006
        /*0062*/ 	.short	0x0030
        /*0064*/ 	.byte	0x00, 0xf0, 0x21, 0x00


	//----- nvinfo : EIATTR_KPARAM_INFO
	.align		4
.L_2251:
        /*0068*/ 	.byte	0x04, 0x17
        /*006a*/ 	.short	(.L_2253 - .L_2252)
.L_2252:
        /*006c*/ 	.word	0x00000000
        /*0070*/ 	.short	0x0005
        /*0072*/ 	.short	0x0028
        /*0074*/ 	.byte	0x00, 0xf0, 0x21, 0x00


	//----- nvinfo : EIATTR_KPARAM_INFO
	.align		4
.L_2253:
        /*0078*/ 	.byte	0x04, 0x17
        /*007a*/ 	.short	(.L_2255 - .L_2254)
.L_2254:
        /*007c*/ 	.word	0x00000000
        /*0080*/ 	.short	0x0004
        /*0082*/ 	.short	0x0020
        /*0084*/ 	.byte	0x00, 0xf0, 0x21, 0x00


	//----- nvinfo : EIATTR_KPARAM_INFO
	.align		4
.L_2255:
        /*0088*/ 	.byte	0x04, 0x17
        /*008a*/ 	.short	(.L_2257 - .L_2256)
.L_2256:
        /*008c*/ 	.word	0x00000000
        /*0090*/ 	.short	0x0003
        /*0092*/ 	.short	0x0018
        /*0094*/ 	.byte	0x00, 0xf0, 0x21, 0x00


	//----- nvinfo : EIATTR_KPARAM_INFO
	.align		4
.L_2257:
        /*0098*/ 	.byte	0x04, 0x17
        /*009a*/ 	.short	(.L_2259 - .L_2258)
.L_2258:
        /*009c*/ 	.word	0x00000000
        /*00a0*/ 	.short	0x0002
        /*00a2*/ 	.short	0x0010
        /*00a4*/ 	.byte	0x00, 0xf0, 0x21, 0x00


	//----- nvinfo : EIATTR_KPARAM_INFO
	.align		4
.L_2259:
        /*00a8*/ 	.byte	0x04, 0x17
        /*00aa*/ 	.short	(.L_2261 - .L_2260)
.L_2260:
        /*00ac*/ 	.word	0x00000000
        /*00b0*/ 	.short	0x0001
        /*00b2*/ 	.short	0x0008
        /*00b4*/ 	.byte	0x00, 0xf0, 0x21, 0x00


	//----- nvinfo : EIATTR_KPARAM_INFO
	.align		4
.L_2261:
        /*00b8*/ 	.byte	0x04, 0x17
        /*00ba*/ 	.short	(.L_2263 - .L_2262)
.L_2262:
        /*00bc*/ 	.word	0x00000000
        /*00c0*/ 	.short	0x0000
        /*00c2*/ 	.short	0x0000
        /*00c4*/ 	.byte	0x00, 0xf0, 0x21, 0x00


	//----- nvinfo : EIATTR_SPARSE_MMA_MASK
	.align		4
.L_2263:
        /*00c8*/ 	.byte	0x03, 0x50
        /*00ca*/ 	.short	0x0000


	//----- nvinfo : EIATTR_MAXREG_COUNT
	.align		4
        /*00cc*/ 	.byte	0x03, 0x1b
        /*00ce*/ 	.short	0x0060


	//----- nvinfo : EIATTR_NUM_BARRIERS
	.align		4
        /*00d0*/ 	.byte	0x02, 0x4c
        /*00d2*/ 	.byte	0x01
	.zero		1


	//----- nvinfo : EIATTR_ANNOTATIONS
	.align		4
        /*00d4*/ 	.byte	0x04, 0x55
        /*00d6*/ 	.short	(.L_2265 - .L_2264)


	//   ....[0]....
.L_2264:
        /* <DEDUP_REMOVED lines=20> */


	//----- nvinfo : EIATTR_MERCURY_ISA_VERSION
	.align		4
.L_2265:
        /*0208*/ 	.byte	0x03, 0x5f
        /*020a*/ 	.short	0x0101


	//----- nvinfo : EIATTR_COOP_GROUP_MASK_REGIDS
	.align		4
        /*020c*/ 	.byte	0x04, 0x29
        /*020e*/ 	.short	(.L_2267 - .L_2266)


	//   ....[0]....
.L_2266:
        /*0210*/ 	.word	0xffffffff


	//   ....[1]....
        /*0214*/ 	.word	0xffffffff


	//   ....[2]....
        /*0218*/ 	.word	0xffffffff


	//   ....[3]....
        /*021c*/ 	.word	0xffffffff


	//   ....[4]....
        /*0220*/ 	.word	0xffffffff


	//   ....[5]....
        /*0224*/ 	.word	0xffffffff


	//   ....[6]....
        /*0228*/ 	.word	0xffffffff


	//   ....[7]....
        /*022c*/ 	.word	0xffffffff


	//   ....[8]....
        /*0230*/ 	.word	0xffffffff


	//   ....[9]....
        /*0234*/ 	.word	0xffffffff


	//   ....[10]....
        /*0238*/ 	.word	0xffffffff


	//   ....[11]....
        /*023c*/ 	.word	0xffffffff


	//   ....[12]....
        /*0240*/ 	.word	0xffffffff


	//   ....[13]....
        /*0244*/ 	.word	0xffffffff


	//   ....[14]....
        /*0248*/ 	.word	0x0500000f


	//   ....[15]....
        /*024c*/ 	.word	0x05000016


	//   ....[16]....
        /*0250*/ 	.word	0x05000018


	//   ....[17]....
        /*0254*/ 	.word	0x05000011


	//   ....[18]....
        /*0258*/ 	.word	0x0500001d


	//   ....[19]....
        /*025c*/ 	.word	0x05000012


	//   ....[20]....
        /*0260*/ 	.word	0x05000016


	//   ....[21]....
        /*0264*/ 	.word	0x05000017


	//   ....[22]....
        /*0268*/ 	.word	0x05000016


	//   ....[23]....
        /*026c*/ 	.word	0x0500000f


	//   ....[24]....
        /*0270*/ 	.word	0x05000011


	//   ....[25]....
        /*0274*/ 	.word	0x05000018


	//   ....[26]....
        /*0278*/ 	.word	0x05000022


	//   ....[27]....
        /*027c*/ 	.word	0x05000021


	//   ....[28]....
        /*0280*/ 	.word	0x0500000f


	//   ....[29]....
        /*0284*/ 	.word	0x05000016


	//   ....[30]....
        /*0288*/ 	.word	0x05000016


	//   ....[31]....
        /*028c*/ 	.word	0x0500000f


	//   ....[32]....
        /*0290*/ 	.word	0x05000011


	//   ....[33]....
        /*0294*/ 	.word	0x05000018


	//   ....[34]....
        /*0298*/ 	.word	0x05000022


	//   ....[35]....
        /*029c*/ 	.word	0x05000021


	//   ....[36]....
        /*02a0*/ 	.word	0x0500000f


	//   ....[37]....
        /*02a4*/ 	.word	0x05000016


	//   ....[38]....
        /*02a8*/ 	.word	0x0500000f


	//   ....[39]....
        /*02ac*/ 	.word	0x05000016


	//   ....[40]....
        /*02b0*/ 	.word	0x05000022


	//   ....[41]....
        /*02b4*/ 	.word	0x05000018


	//   ....[42]....
        /*02b8*/ 	.word	0x0500001c


	//   ....[43]....
        /*02bc*/ 	.word	0x0500002e


	//   ....[44]....
        /*02c0*/ 	.word	0x05000024


	//   ....[45]....
        /*02c4*/ 	.word	0x05000017


	//   ....[46]....
        /*02c8*/ 	.word	0x05000016


	//   ....[47]....
        /*02cc*/ 	.word	0x0500001b


	//   ....[48]....
        /*02d0*/ 	.word	0x0500000f


	//   ....[49]....
        /*02d4*/ 	.word	0x05000011


	//   ....[50]....
        /*02d8*/ 	.word	0x05000029


	//   ....[51]....
        /*02dc*/ 	.word	0x05000023


	//   ....[52]....
        /*02e0*/ 	.word	0x0500002c


	//   ....[53]....
        /*02e4*/ 	.word	0x05000012


	//   ....[54]....
        /*02e8*/ 	.word	0x05000022


	//   ....[55]....
        /*02ec*/ 	.word	0x05000025


	//   ....[56]....
        /*02f0*/ 	.word	0x05000014


	//   ....[57]....
        /*02f4*/ 	.word	0x05000020


	//   ....[58]....
        /*02f8*/ 	.word	0x0500001e


	//   ....[59]....
        /*02fc*/ 	.word	0x0500001c


	//   ....[60]....
        /*0300*/ 	.word	0x05000027


	//   ....[61]....
        /*0304*/ 	.word	0x0500001b


	//   ....[62]....
        /*0308*/ 	.word	0x05000023


	//   ....[63]....
        /*030c*/ 	.word	0x05000024


	//   ....[64]....
        /*0310*/ 	.word	0x0500002a


	//   ....[65]....
        /*0314*/ 	.word	0x0500002b


	//   ....[66]....
        /*0318*/ 	.word	0x05000031


	//   ....[67]....
        /*031c*/ 	.word	0x05000033


	//   ....[68]....
        /*0320*/ 	.word	0x05000021


	//   ....[69]....
        /*0324*/ 	.word	0x05000011


	//   ....[70]....
        /*0328*/ 	.word	0x0500000f


	//   ....[71]....
        /*032c*/ 	.word	0x0500000f


	//   ....[72]....
        /*0330*/ 	.word	0x0500000f


	//   ....[73]....
        /*0334*/ 	.word	0x0500000f


	//   ....[74]....
        /*0338*/ 	.word	0x0500000f


	//   ....[75]....
        /*033c*/ 	.word	0x0500000f


	//   ....[76]....
        /*0340*/ 	.word	0x0500000f


	//   ....[77]....
        /*0344*/ 	.word	0x0500000f


	//   ....[78]....
        /*0348*/ 	.word	0x0500000f


	//   ....[79]....
        /*034c*/ 	.word	0x0500000f


	//   ....[80]....
        /*0350*/ 	.word	0x0500000f


	//   ....[81]....
        /*0354*/ 	.word	0x0500000f


	//   ....[82]....
        /*0358*/ 	.word	0x0500000f


	//   ....[83]....
        /*035c*/ 	.word	0x0500000f


	//   ....[84]....
        /*0360*/ 	.word	0x0500000f


	//   ....[85]....
        /*0364*/ 	.word	0x0500000f


	//   ....[86]....
        /*0368*/ 	.word	0x0500000f


	//   ....[87]....
        /*036c*/ 	.word	0x0500000f


	//   ....[88]....
        /*0370*/ 	.word	0x0500000f


	//   ....[89]....
        /*0374*/ 	.word	0x0500000f


	//   ....[90]....
        /*0378*/ 	.word	0x0500000f


	//   ....[91]....
        /*037c*/ 	.word	0x0500000f


	//   ....[92]....
        /*0380*/ 	.word	0x0500000f


	//   ....[93]....
        /*0384*/ 	.word	0x0500000f


	//   ....[94]....
        /*0388*/ 	.word	0x0500000f


	//   ....[95]....
        /*038c*/ 	.word	0x0500000f


	//   ....[96]....
        /*0390*/ 	.word	0x0500000f


	//   ....[97]....
        /*0394*/ 	.word	0x0500000f


	//   ....[98]....
        /*0398*/ 	.word	0x0500000f


	//   ....[99]....
        /*039c*/ 	.word	0x0500000f


	//   ....[100]....
        /*03a0*/ 	.word	0x0500000f


	//   ....[101]....
        /*03a4*/ 	.word	0x0500000f


	//   ....[102]....
        /*03a8*/ 	.word	0x0500000f


	//   ....[103]....
        /*03ac*/ 	.word	0x0500000f


	//   ....[104]....
        /*03b0*/ 	.word	0x0500000f


	//   ....[105]....
        /*03b4*/ 	.word	0x0500000f


	//   ....[106]....
        /*03b8*/ 	.word	0x0500000f


	//   ....[107]....
        /*03bc*/ 	.word	0x0500000f


	//   ....[108]....
        /*03c0*/ 	.word	0x0500000f


	//   ....[109]....
        /*03c4*/ 	.word	0x0500000f


	//   ....[110]....
        /*03c8*/ 	.word	0x0500000f


	//   ....[111]....
        /*03cc*/ 	.word	0x0500000f


	//   ....[112]....
        /*03d0*/ 	.word	0x0500000f


	//   ....[113]....
        /*03d4*/ 	.word	0x0500000f


	//   ....[114]....
        /*03d8*/ 	.word	0x0500000f


	//   ....[115]....
        /*03dc*/ 	.word	0x0500000f


	//   ....[116]....
        /*03e0*/ 	.word	0x0500000f


	//   ....[117]....
        /*03e4*/ 	.word	0x0500000f


	//   ....[118]....
        /*03e8*/ 	.word	0x0500000f


	//   ....[119]....
        /*03ec*/ 	.word	0x0500000f


	//   ....[120]....
        /*03f0*/ 	.word	0x0500000f


	//   ....[121]....
        /*03f4*/ 	.word	0x0500000f


	//   ....[122]....
        /*03f8*/ 	.word	0x0500000f


	//   ....[123]....
        /*03fc*/ 	.word	0x0500000f


	//   ....[124]....
        /*0400*/ 	.word	0x0500000f


	//   ....[125]....
        /*0404*/ 	.word	0x0500000f


	//----- nvinfo : EIATTR_COOP_GROUP_INSTR_OFFSETS
	.align		4
.L_2267:
        /*0408*/ 	.byte	0x04, 0x28
        /*040a*/ 	.short	(.L_2269 - .L_2268)


	//   ....[0]....
.L_2268:
        /*040c*/ 	.word	0x00003df0


	//   ....[1]....
        /*0410*/ 	.word	0x00003e10


	//   ....[2]....
        /*0414*/ 	.word	0x00003e50


	//   ....[3]....
        /*0418*/ 	.word	0x00003e60


	//   ....[4]....
        /*041c*/ 	.word	0x00004460


	//   ....[5]....
        /*0420*/ 	.word	0x00004480


	//   ....[6]....
        /*0424*/ 	.word	0x000044a0


	//   ....[7]....
        /*0428*/ 	.word	0x000044c0


	//   ....[8]....
        /*042c*/ 	.word	0x000044e0


	//   ....[9]....
        /*0430*/ 	.word	0x00004500


	//   ....[10]....
        /*0434*/ 	.word	0x00004520


	//   ....[11]....
        /*0438*/ 	.word	0x00004540


	//   ....[12]....
        /*043c*/ 	.word	0x00004560


	//   ....[13]....
        /*0440*/ 	.word	0x00004580


	//   ....[14]....
        /*0444*/ 	.word	0x00006260


	//   ....[15]....
        /*0448*/ 	.word	0x00006290


	//   ....[16]....
        /*044c*/ 	.word	0x000062e0


	//   ....[17]....
        /*0450*/ 	.word	0x000062f0


	//   ....[18]....
        /*0454*/ 	.word	0x00006320


	//   ....[19]....
        /*0458*/ 	.word	0x00006330


	//   ....[20]....
        /*045c*/ 	.word	0x00006360


	//   ....[21]....
        /*0460*/ 	.word	0x00006370


	//   ....[22]....
        /*0464*/ 	.word	0x00006540


	//   ....[23]....
        /*0468*/ 	.word	0x00006570


	//   ....[24]....
        /*046c*/ 	.word	0x000065b0


	//   ....[25]....
        /*0470*/ 	.word	0x000065c0


	//   ....[26]....
        /*0474*/ 	.word	0x000065f0


	//   ....[27]....
        /*0478*/ 	.word	0x00006600


	//   ....[28]....
        /*047c*/ 	.word	0x00006630


	//   ....[29]....
        /*0480*/ 	.word	0x00006640


	//   ....[30]....
        /*0484*/ 	.word	0x000067b0


	//   ....[31]....
        /*0488*/ 	.word	0x000067e0


	//   ....[32]....
        /*048c*/ 	.word	0x00006820


	//   ....[33]....
        /*0490*/ 	.word	0x00006830


	//   ....[34]....
        /*0494*/ 	.word	0x00006860


	//   ....[35]....
        /*0498*/ 	.word	0x00006870


	//   ....[36]....
        /*049c*/ 	.word	0x000068a0


	//   ....[37]....
        /*04a0*/ 	.word	0x000068b0


	//   ....[38]....
        /*04a4*/ 	.word	0x00006b80


	//   ....[39]....
        /*04a8*/ 	.word	0x00006bb0


	//   ....[40]....
        /*04ac*/ 	.word	0x00006cb0


	//   ....[41]....
        /*04b0*/ 	.word	0x00006cf0


	//   ....[42]....
        /*04b4*/ 	.word	0x00006d20


	//   ....[43]....
        /*04b8*/ 	.word	0x00006d50


	//   ....[44]....
        /*04bc*/ 	.word	0x00006d60


	//   ....[45]....
        /*04c0*/ 	.word	0x00006d80


	//   ....[46]....
        /*04c4*/ 	.word	0x00006dc0


	//   ....[47]....
        /*04c8*/ 	.word	0x00006df0


	//   ....[48]....
        /*04cc*/ 	.word	0x00006e20


	//   ....[49]....
        /*04d0*/ 	.word	0x00006e40


	//   ....[50]....
        /*04d4*/ 	.word	0x00006e60


	//   ....[51]....
        /*04d8*/ 	.word	0x00006e80


	//   ....[52]....
        /*04dc*/ 	.word	0x00006ea0


	//   ....[53]....
        /*04e0*/ 	.word	0x00006ed0


	//   ....[54]....
        /*04e4*/ 	.word	0x00006f20


	//   ....[55]....
        /*04e8*/ 	.word	0x00006f50


	//   ....[56]....
        /*04ec*/ 	.word	0x00006f70


	//   ....[57]....
        /*04f0*/ 	.word	0x00006f90


	//   ....[58]....
        /*04f4*/ 	.word	0x00006fc0


	//   ....[59]....
        /*04f8*/ 	.word	0x00006fe0


	//   ....[60]....
        /*04fc*/ 	.word	0x00006ff0


	//   ....[61]....
        /*0500*/ 	.word	0x00007010


	//   ....[62]....
        /*0504*/ 	.word	0x00007050


	//   ....[63]....
        /*0508*/ 	.word	0x00007080


	//   ....[64]....
        /*050c*/ 	.word	0x000070a0


	//   ....[65]....
        /*0510*/ 	.word	0x000070d0


	//   ....[66]....
        /*0514*/ 	.word	0x000070f0


	//   ....[67]....
        /*0518*/ 	.word	0x00007130


	//   ....[68]....
        /*051c*/ 	.word	0x000072d0


	//   ....[69]....
        /*0520*/ 	.word	0x00007320


	//   ....[70]....
        /*0524*/ 	.word	0x000074b0


	//   ....[71]....
        /*0528*/ 	.word	0x00007500


	//   ....[72]....
        /*052c*/ 	.word	0x00007570


	//   ....[73]....
        /*0530*/ 	.word	0x000075d0


	//   ....[74]....
        /*0534*/ 	.word	0x00007640


	//   ....[75]....
        /*0538*/ 	.word	0x000076a0


	//   ....[76]....
        /*053c*/ 	.word	0x00007710


	//   ....[77]....
        /*0540*/ 	.word	0x00007770


	//   ....[78]....
        /*0544*/ 	.word	0x00007810


	//   ....[79]....
        /*0548*/ 	.word	0x000078a0


	//   ....[80]....
        /*054c*/ 	.word	0x00007910


	//   ....[81]....
        /*0550*/ 	.word	0x00007970


	//   ....[82]....
        /*0554*/ 	.word	0x000079e0


	//   ....[83]....
        /*0558*/ 	.word	0x00007a40


	//   ....[84]....
        /*055c*/ 	.word	0x00007ab0


	//   ....[85]....
        /*0560*/ 	.word	0x00007b10


	//   ....[86]....
        /*0564*/ 	.word	0x00007bb0


	//   ....[87]....
        /*0568*/ 	.word	0x00007c40


	//   ....[88]....
        /*056c*/ 	.word	0x00007cb0


	//   ....[89]....
        /*0570*/ 	.word	0x00007d10


	//   ....[90]....
        /*0574*/ 	.word	0x00007d80


	//   ....[91]....
        /*0578*/ 	.word	0x00007de0


	//   ....[92]....
        /*057c*/ 	.word	0x00007e50


	//   ....[93]....
        /*0580*/ 	.word	0x00007eb0


	//   ....[94]....
        /*0584*/ 	.word	0x00007f50


	//   ....[95]....
        /*0588*/ 	.word	0x00008000


	//   ....[96]....
        /*058c*/ 	.word	0x00008110


	//   ....[97]....
        /*0590*/ 	.word	0x00008170


	//   ....[98]....
        /*0594*/ 	.word	0x00008200


	//   ....[99]....
        /*0598*/ 	.word	0x00008250


	//   ....[100]....
        /*059c*/ 	.word	0x000082e0


	//   ....[101]....
        /*05a0*/ 	.word	0x00008380


	//   ....[102]....
        /*05a4*/ 	.word	0x000083f0


	//   ....[103]....
        /*05a8*/ 	.word	0x00008460


	//   ....[104]....
        /*05ac*/ 	.word	0x000084d0


	//   ....[105]....
        /*05b0*/ 	.word	0x00008530


	//   ....[106]....
        /*05b4*/ 	.word	0x000085a0


	//   ....[107]....
        /*05b8*/ 	.word	0x00008600


	//   ....[108]....
        /*05bc*/ 	.word	0x00008680


	//   ....[109]....
        /*05c0*/ 	.word	0x000086e0


	//   ....[110]....
        /*05c4*/ 	.word	0x00008750


	//   ....[111]....
        /*05c8*/ 	.word	0x000087a0


	//   ....[112]....
        /*05cc*/ 	.word	0x00008810


	//   ....[113]....
        /*05d0*/ 	.word	0x00008870


	//   ....[114]....
        /*05d4*/ 	.word	0x00008910


	//   ....[115]....
        /*05d8*/ 	.word	0x000089a0


	//   ....[116]....
        /*05dc*/ 	.word	0x00008a20


	//   ....[117]....
        /*05e0*/ 	.word	0x00008ac0


	//   ....[118]....
        /*05e4*/ 	.word	0x00008b50


	//   ....[119]....
        /*05e8*/ 	.word	0x00008bb0


	//   ....[120]....
        /*05ec*/ 	.word	0x00008c20


	//   ....[121]....
        /*05f0*/ 	.word	0x00008c90


	//   ....[122]....
        /*05f4*/ 	.word	0x00008d60


	//   ....[123]....
        /*05f8*/ 	.word	0x00008e20


	//   ....[124]....
        /*05fc*/ 	.word	0x00008f50


	//   ....[125]....
        /*0600*/ 	.word	0x00008fd0


	//----- nvinfo : EIATTR_EXIT_INSTR_OFFSETS
	.align		4
.L_2269:
        /*0604*/ 	.byte	0x04, 0x1c
        /*0606*/ 	.short	(.L_2271 - .L_2270)


	//   ....[0]....
.L_2270:
        /*0608*/ 	.word	0x00005290


	//   ....[1]....
        /*060c*/ 	.word	0x00007450


	//----- nvinfo : EIATTR_MAX_THREADS
	.align		4
.L_2271:
        /*0610*/ 	.byte	0x04, 0x05
        /*0612*/ 	.short	(.L_2273 - .L_2272)
.L_2272:
        /*0614*/ 	.word	0x00000140
        /*0618*/ 	.word	0x00000001
        /*061c*/ 	.word	0x00000001


	//----- nvinfo : EIATTR_CRS_STACK_SIZE
	.align		4
.L_2273:
        /*0620*/ 	.byte	0x04, 0x1e
        /*0622*/ 	.short	(.L_2275 - .L_2274)
.L_2274:
        /*0624*/ 	.word	0x00000000


	//----- nvinfo : EIATTR_CBANK_PARAM_SIZE
	.align		4
.L_2275:
        /*0628*/ 	.byte	0x03, 0x19
        /*062a*/ 	.short	0x0060


	//----- nvinfo : EIATTR_PARAM_CBANK
	.align		4
        /*062c*/ 	.byte	0x04, 0x0a
        /*062e*/ 	.short	(.L_2277 - .L_2276)
	.align		4
.L_2276:
        /*0630*/ 	.word	index@(.nv.constant0._ZN13group_norm_v218gn_bwd_cuda_kernelI6__halfLi320ELi2ELi16ELi40ELi1024ELb1ELb1ELi32ELi320ELi320ELi4ELb1ELi8ELb0ELb0ELNS_15WgradSyncMethodE3ENS_16CompileConditionILi900EEEEEvPT_S6_S6_PKS5_S8_S8_S8_PKfflPfPj)
        /*0634*/ 	.short	0x0210
        /*0636*/ 	.short	0x0060


	//----- nvinfo : EIATTR_SW_WAR
	.align		4
.L_2277:
        /*0638*/ 	.byte	0x04, 0x36
        /*063a*/ 	.short	(.L_2279 - .L_2278)
.L_2278:
        /*063c*/ 	.word	0x00000008
.L_2279:


//--------------------- .nv.info._ZN13group_norm_v218gn_bwd_cuda_kernelI6__halfLi320ELi3ELi16ELi40ELi1024ELb1ELb1ELi32ELi320ELi320ELi4ELb1ELi10ELb0ELb0ELNS_15WgradSyncMethodE3ENS_16CompileConditionILi900EEEEEvPT_S6_S6_PKS5_S8_S8_S8_PKfflPfPj --------------------------
	.section	.nv.info._ZN13group_norm_v218gn_bwd_cuda_kernelI6__halfLi320ELi3ELi16ELi40ELi1024ELb1ELb1ELi32ELi320ELi320ELi4ELb1ELi10ELb0ELb0ELNS_15WgradSyncMethodE3ENS_16CompileConditionILi900EEEEEvPT_S6_S6_PKS5_S8_S8_S8_PKfflPfPj,"",@"SHT_CUDA_INFO"
	.sectionflags	@""
	.align	4


	//----- nvinfo : EIATTR_CUDA_API_VERSION
	.align		4
        /*0000*/ 	.byte	0x04, 0x37
        /*0002*/ 	.short	(.L_2281 - .L_2280)
.L_2280:
        /*0004*/ 	.word	0x00000082


	//----- nvinfo : EIATTR_KPARAM_INFO
	.align		4
.L_2281:
        /*0008*/ 	.byte	0x04, 0x17
        /*000a*/ 	.short	(.L_2283 - .L_2282)
.L_2282:
        /*000c*/ 	.word	0x00000000
        /*0010*/ 	.short	0x000b
        /*0012*/ 	.short	0x0058
        /*0014*/ 	.byte	0x00, 0xf0, 0x21, 0x00


	//----- nvinfo : EIATTR_KPARAM_INFO
	.align		4
.L_2283:
        /*0018*/ 	.byte	0x04, 0x17
        /*001a*/ 	.short	(.L_2285 - .L_2284)
.L_2284:
        /*001c*/ 	.word	0x00000000
        /*0020*/ 	.short	0x000a
        /*0022*/ 	.short	0x0050
        /*0024*/ 	.byte	0x00, 0xf0, 0x21, 0x00


	//----- nvinfo : EIATTR_KPARAM_INFO
	.align		4
.L_2285:
        /*0028*/ 	.byte	0x04, 0x17
        /*002a*/ 	.short	(.L_2287 - .L_2286)
.L_2286:
        /*002c*/ 	.word	0x00000000
        /*0030*/ 	.short	0x0009
        /*0032*/ 	.short	0x0048
        /*0034*/ 	.byte	0x00, 0xf0, 0x21, 0x00


	//----- nvinfo : EIATTR_KPARAM_INFO
	.align		4
.L_2287:
        /*0038*/ 	.byte	0x04, 0x17
        /*003a*/ 	.short	(.L_2289 - .L_2288)
.L_2288:
        /*003c*/ 	.word	0x00000000
        /*0040*/ 	.short	0x0008
        /*0042*/ 	.short	0x0040
        /*0044*/ 	.byte	0x00, 0xf0, 0x11, 0x00


	//----- nvinfo : EIATTR_KPARAM_INFO
	.align		4
.L_2289:
        /*0048*/ 	.byte	0x04, 0x17
        /*004a*/ 	.short	(.L_2291 - .L_2290)
.L_2290:
        /*004c*/ 	.word	0x00000000
        /*0050*/ 	.short	0x0007
        /*0052*/ 	.short	0x0038
        /*0054*/ 	.byte	0x00, 0xf0, 0x21, 0x00


	//----- nvinfo : EIATTR_KPARAM_INFO
	.align		4
.L_2291:
        /*0058*/ 	.byte	0x04, 0x17
        /*005a*/ 	.short	(.L_2293 - .L_2292)
.L_2292:
        /*005c*/ 	.word	0x00000000
        /*0060*/ 	.short	0x0006
        /*0062*/ 	.short	0x0030
        /*0064*/ 	.byte	0x00, 0xf0, 0x21, 0x00


	//----- nvinfo : EIATTR_KPARAM_INFO
	.align		4
.L_2293:
        /*0068*/ 	.byte	0x04, 0x17
        /*006a*/ 	.short	(.L_2295 - .L_2294)
.L_2294:
        /*006c*/ 	.word	0x00000000
        /*0070*/ 	.short	0x0005
        /*0072*/ 	.short	0x0028
        /*0074*/ 	.byte	0x00, 0xf0, 0x21, 0x00


	//----- nvinfo : EIATTR_KPARAM_INFO
	.align		4
.L_2295:
        /*0078*/ 	.byte	0x04, 0x17
        /*007a*/ 	.short	(.L_2297 - .L_2296)
.L_2296:
        /*007c*/ 	.word	0x00000000
        /*0080*/ 	.short	0x0004
        /*0082*/ 	.short	0x0020
        /*0084*/ 	.byte	0x00, 0xf0, 0x21, 0x00


	//----- nvinfo : EIATTR_KPARAM_INFO
	.align		4
.L_2297:
        /*0088*/ 	.byte	0x04, 0x17
        /*008a*/ 	.short	(.L_2299 - .L_2298)
.L_2298:
        /*008c*/ 	.word	0x00000000
        /*0090*/ 	.short	0x0003
        /*0092*/ 	.short	0x0018
        /*0094*/ 	.byte	0x00, 0xf0, 0x21, 0x00


	//----- nvinfo : EIATTR_KPARAM_INFO
	.align		4
.L_2299:
        /*0098*/ 	.byte	0x04, 0x17
        /*009a*/ 	.short	(.L_2301 - .L_2300)
.L_2300:
        /*009c*/ 	.word	0x00000000
        /*00a0*/ 	.short	0x0002
        /*00a2*/ 	.short	0x0010
        /*00a4*/ 	.byte	0x00, 0xf0, 0x21, 0x00


	//----- nvinfo : EIATTR_KPARAM_INFO
	.align		4
.L_2301:
        /*00a8*/ 	.byte	0x04, 0x17
        /*00aa*/ 	.short	(.L_2303 - .L_2302)
.L_2302:
        /*00ac*/ 	.word	0x00000000
        /*00b0*/ 	.short	0x0001
        /*00b2*/ 	.short	0x0008
        /*00b4*/ 	.byte	0x00, 0xf0, 0x21, 0x00


	//----- nvinfo : EIATTR_KPARAM_INFO
	.align		4
.L_2303:
        /*00b8*/ 	.byte	0x04, 0x17
        /*00ba*/ 	.short	(.L_2305 - .L_2304)
.L_2304:
        /*00bc*/ 	.word	0x00000000
        /*00c0*/ 	.short	0x0000
        /*00c2*/ 	.short	0x0000
        /*00c4*/ 	.byte	0x00, 0xf0, 0x21, 0x00


	//----- nvinfo : EIATTR_SPARSE_MMA_MASK
	.align		4
.L_2305:
        /*00c8*/ 	.byte	0x03, 0x50
        /*00ca*/ 	.short	0x0000


	//----- nvinfo : EIATTR_MAXREG_COUNT
	.align		4
        /*00cc*/ 	.byte	0x03, 0x1b
        /*00ce*/ 	.short	0x0040


	//----- nvinfo : EIATTR_NUM_BARRIERS
	.align		4
        /*00d0*/ 	.byte	0x02, 0x4c
        /*00d2*/ 	.byte	0x01
	.zero		1


	//----- nvinfo : EIATTR_ANNOTATIONS
	.align		4
        /*00d4*/ 	.byte	0x04, 0x55
        /*00d6*/ 	.short	(.L_2307 - .L_2306)


	//   ....[0]....
.L_2306:
        /* <DEDUP_REMOVED lines=98> */


	//----- nvinfo : EIATTR_MERCURY_ISA_VERSION
	.align		4
.L_2307:
        /*06e8*/ 	.byte	0x03, 0x5f
        /*06ea*/ 	.short	0x0101


	//----- nvinfo : EIATTR_COOP_GROUP_MASK_REGIDS
	.align		4
        /*06ec*/ 	.byte	0x04, 0x29
        /*06ee*/ 	.short	(.L_2309 - .L_2308)


	//   ....[0]....
.L_2308:
        /*06f0*/ 	.word	0xffffffff


	//   ....[1]....
        /*06f4*/ 	.word	0xffffffff


	//   ....[2]....
        /*06f8*/ 	.word	0xffffffff


	//   ....[3]....
        /*06fc*/ 	.word	0xffffffff


	//   ....[4]....
        /*0700*/ 	.word	0xffffffff


	//   ....[5]....
        /*0704*/ 	.word	0xffffffff


	//   ....[6]....
        /*0708*/ 	.word	0xffffffff


	//   ....[7]....
        /*070c*/ 	.word	0xffffffff


	//   ....[8]....
        /*0710*/ 	.word	0xffffffff


	//   ....[9]....
        /*0714*/ 	.word	0xffffffff


	//   ....[10]....
        /*0718*/ 	.word	0xffffffff


	//   ....[11]....
        /*071c*/ 	.word	0xffffffff


	//   ....[12]....
        /*0720*/ 	.word	0xffffffff


	//   ....[13]....
        /*0724*/ 	.word	0xffffffff


	//   ....[14]....
        /*0728*/ 	.word	0x05000015


	//   ....[15]....
        /*072c*/ 	.word	0x05000014


	//   ....[16]....
        /*0730*/ 	.word	0x05000016


	//   ....[17]....
        /*0734*/ 	.word	0x05000017


	//   ....[18]....
        /*0738*/ 	.word	0x05000019


	//   ....[19]....
        /*073c*/ 	.word	0x05000018


	//   ....[20]....
        /*0740*/ 	.word	0x0500001a


	//   ....[21]....
        /*0744*/ 	.word	0x0500000f


	//   ....[22]....
        /*0748*/ 	.word	0x05000019


	//   ....[23]....
        /*074c*/ 	.word	0x05000018


	//   ....[24]....
        /*0750*/ 	.word	0x0500001a


	//   ....[25]....
        /*0754*/ 	.word	0x0500001b


	//   ....[26]....
        /*0758*/ 	.word	0x0500001d


	//   ....[27]....
        /*075c*/ 	.word	0x0500001c


	//   ....[28]....
        /*0760*/ 	.word	0x05000020


	//   ....[29]....
        /*0764*/ 	.word	0x0500000f


	//   ....[30]....
        /*0768*/ 	.word	0x05000019


	//   ....[31]....
        /*076c*/ 	.word	0x05000018


	//   ....[32]....
        /*0770*/ 	.word	0x0500001a


	//   ....[33]....
        /*0774*/ 	.word	0x0500001b


	//   ....[34]....
        /*0778*/ 	.word	0x0500001d


	//   ....[35]....
        /*077c*/ 	.word	0x0500001c


	//   ....[36]....
        /*0780*/ 	.word	0x05000020


	//   ....[37]....
        /*0784*/ 	.word	0x0500000f


	//   ....[38]....
        /*0788*/ 	.word	0x05000011


	//   ....[39]....
        /*078c*/ 	.word	0x0500001b


	//   ....[40]....
        /*0790*/ 	.word	0x0500001d


	//   ....[41]....
        /*0794*/ 	.word	0x05000010


	//   ....[42]....
        /*0798*/ 	.word	0x05000023


	//   ....[43]....
        /*079c*/ 	.word	0x0500001e


	//   ....[44]....
        /*07a0*/ 	.word	0x05000026


	//   ....[45]....
        /*07a4*/ 	.word	0x05000025


	//   ....[46]....
        /*07a8*/ 	.word	0x0500001c


	//   ....[47]....
        /*07ac*/ 	.word	0x05000016


	//   ....[48]....
        /*07b0*/ 	.word	0x05000014


	//   ....[49]....
        /*07b4*/ 	.word	0x05000017


	//   ....[50]....
        /*07b8*/ 	.word	0x05000018


	//   ....[51]....
        /*07bc*/ 	.word	0x0500001a


	//   ....[52]....
        /*07c0*/ 	.word	0x0500001b


	//   ....[53]....
        /*07c4*/ 	.word	0x05000011


	//   ....[54]....
        /*07c8*/ 	.word	0x05000029


	//   ....[55]....
        /*07cc*/ 	.word	0x05000013


	//   ....[56]....
        /*07d0*/ 	.word	0x05000014


	//   ....[57]....
        /*07d4*/ 	.word	0x05000012


	//   ....[58]....
        /*07d8*/ 	.word	0x05000015


	//   ....[59]....
        /*07dc*/ 	.word	0x05000017


	//   ....[60]....
        /*07e0*/ 	.word	0x05000018


	//   ....[61]....
        /*07e4*/ 	.word	0x0500000e


	//   ....[62]....
        /*07e8*/ 	.word	0x0500002b


	//   ....[63]....
        /*07ec*/ 	.word	0x05000020


	//   ....[64]....
        /*07f0*/ 	.word	0x05000022


	//   ....[65]....
        /*07f4*/ 	.word	0x05000021


	//   ....[66]....
        /*07f8*/ 	.word	0x05000027


	//   ....[67]....
        /*07fc*/ 	.word	0x05000028


	//   ....[68]....
        /*0800*/ 	.word	0x05000023


	//   ....[69]....
        /*0804*/ 	.word	0x0500001e


	//   ....[70]....
        /*0808*/ 	.word	0x0500001a


	//   ....[71]....
        /*080c*/ 	.word	0x0500001a


	//   ....[72]....
        /*0810*/ 	.word	0x0500001a


	//   ....[73]....
        /*0814*/ 	.word	0x0500001a


	//   ....[74]....
        /*0818*/ 	.word	0x0500001a


	//   ....[75]....
        /*081c*/ 	.word	0x0500001a


	//   ....[76]....
        /*0820*/ 	.word	0x0500001a


	//   ....[77]....
        /*0824*/ 	.word	0x0500001a


	//   ....[78]....
        /*0828*/ 	.word	0x0500001a


	//   ....[79]....
        /*082c*/ 	.word	0x0500001a


	//   ....[80]....
        /*0830*/ 	.word	0x0500001a


	//   ....[81]....
        /*0834*/ 	.word	0x0500001a


	//   ....[82]....
        /*0838*/ 	.word	0x0500001a


	//   ....[83]....
        /*083c*/ 	.word	0x0500001a


	//   ....[84]....
        /*0840*/ 	.word	0x0500001a


	//   ....[85]....
        /*0844*/ 	.word	0x0500001a


	//   ....[86]....
        /*0848*/ 	.word	0x0500001a


	//   ....[87]....
        /*084c*/ 	.word	0x0500001a


	//   ....[88]....
        /*0850*/ 	.word	0x0500001a


	//   ....[89]....
        /*0854*/ 	.word	0x0500001a


	//   ....[90]....
        /*0858*/ 	.word	0x0500001a


	//   ....[91]....
        /*085c*/ 	.word	0x0500001a


	//   ....[92]....
        /*0860*/ 	.word	0x0500001a


	//   ....[93]....
        /*0864*/ 	.word	0x0500001a


	//   ....[94]....
        /*0868*/ 	.word	0x0500001a


	//   ....[95]....
        /*086c*/ 	.word	0x0500001a


	//   ....[96]....
        /*0870*/ 	.word	0x0500001a


	//   ....[97]....
        /*0874*/ 	.word	0x0500001a


	//   ....[98]....
        /*0878*/ 	.word	0x0500001a


	//   ....[99]....
        /*087c*/ 	.word	0x0500001a


	//   ....[100]....
        /*0880*/ 	.word	0x0500001a


	//   ....[101]....
        /*0884*/ 	.word	0x0500001a


	//   ....[102]....
        /*0888*/ 	.word	0x0500001a


	//   ....[103]....
        /*088c*/ 	.word	0x0500001a


	//   ....[104]....
        /*0890*/ 	.word	0x0500001a


	//   ....[105]....
        /*0894*/ 	.word	0x0500001a


	//   ....[106]....
        /*0898*/ 	.word	0x0500001a


	//   ....[107]....
        /*089c*/ 	.word	0x0500001a


	//   ....[108]....
        /*08a0*/ 	.word	0x0500001a


	//   ....[109]....
        /*08a4*/ 	.word	0x0500001a


	//   ....[110]....
        /*08a8*/ 	.word	0x0500001a


	//   ....[111]....
        /*08ac*/ 	.word	0x0500001a


	//   ....[112]....
        /*08b0*/ 	.word	0x0500001a


	//   ....[113]....
        /*08b4*/ 	.word	0x0500001a


	//   ....[114]....
        /*08b8*/ 	.word	0x0500001a


	//   ....[115]....
        /*08bc*/ 	.word	0x0500001a


	//   ....[116]....
        /*08c0*/ 	.word	0x0500001a


	//   ....[117]....
        /*08c4*/ 	.word	0x0500001a


	//   ....[118]....
        /*08c8*/ 	.word	0x0500001a


	//   ....[119]....
        /*08cc*/ 	.word	0x0500001a


	//   ....[120]....
        /*08d0*/ 	.word	0x0500001a


	//   ....[121]....
        /*08d4*/ 	.word	0x0500001a


	//   ....[122]....
        /*08d8*/ 	.word	0x0500001a


	//   ....[123]....
        /*08dc*/ 	.word	0x0500001a


	//   ....[124]....
        /*08e0*/ 	.word	0x0500001a


	//   ....[125]....
        /*08e4*/ 	.word	0x0500001a


	//----- nvinfo : EIATTR_COOP_GROUP_INSTR_OFFSETS
	.align		4
.L_2309:
        /*08e8*/ 	.byte	0x04, 0x28
        /*08ea*/ 	.short	(.L_2311 - .L_2310)


	//   ....[0]....
.L_2310:
        /*08ec*/ 	.word	0x00004520


	//   ....[1]....
        /*08f0*/ 	.word	0x00004540


	//   ....[2]....
        /*08f4*/ 	.word	0x00004580


	//   ....[3]....
        /*08f8*/ 	.word	0x00004590


	//   ....[4]....
        /*08fc*/ 	.word	0x00004c00


	//   ....[5]....
        /*0900*/ 	.word	0x00004c20


	//   ....[6]....
        /*0904*/ 	.word	0x00004c40


	//   ....[7]....
        /*0908*/ 	.word	0x00004c60


	//   ....[8]....
        /*090c*/ 	.word	0x00004c80


	//   ....[9]....
        /*0910*/ 	.word	0x00004ca0


	//   ....[10]....
        /*0914*/ 	.word	0x00004cc0


	//   ....[11]....
        /*0918*/ 	.word	0x00004ce0


	//   ....[12]....
        /*091c*/ 	.word	0x00004d00


	//   ....[13]....
        /*0920*/ 	.word	0x00004d20


	//   ....[14]....
        /*0924*/ 	.word	0x00006be0


	//   ....[15]....
        /*0928*/ 	.word	0x00006c10


	//   ....[16]....
        /*092c*/ 	.word	0x00006c60


	//   ....[17]....
        /*0930*/ 	.word	0x00006c80


	//   ....[18]....
        /*0934*/ 	.word	0x00006cb0


	//   ....[19]....
        /*0938*/ 	.word	0x00006cc0


	//   ....[20]....
        /*093c*/ 	.word	0x00006cf0


	//   ....[21]....
        /*0940*/ 	.word	0x00006d00


	//   ....[22]....
        /*0944*/ 	.word	0x00006ec0


	//   ....[23]....
        /*0948*/ 	.word	0x00006ef0


	//   ....[24]....
        /*094c*/ 	.word	0x00006f40


	//   ....[25]....
        /*0950*/ 	.word	0x00006f60


	//   ....[26]....
        /*0954*/ 	.word	0x00006f90


	//   ....[27]....
        /*0958*/ 	.word	0x00006fa0


	//   ....[28]....
        /*095c*/ 	.word	0x00006fd0


	//   ....[29]....
        /*0960*/ 	.word	0x00006fe0


	//   ....[30]....
        /*0964*/ 	.word	0x00007150


	//   ....[31]....
        /*0968*/ 	.word	0x00007180


	//   ....[32]....
        /*096c*/ 	.word	0x000071d0


	//   ....[33]....
        /*0970*/ 	.word	0x000071f0


	//   ....[34]....
        /*0974*/ 	.word	0x00007220


	//   ....[35]....
        /*0978*/ 	.word	0x00007230


	//   ....[36]....
        /*097c*/ 	.word	0x00007260


	//   ....[37]....
        /*0980*/ 	.word	0x00007270


	//   ....[38]....
        /*0984*/ 	.word	0x00007530


	//   ....[39]....
        /*0988*/ 	.word	0x00007560


	//   ....[40]....
        /*098c*/ 	.word	0x00007640


	//   ....[41]....
        /*0990*/ 	.word	0x00007680


	//   ....[42]....
        /*0994*/ 	.word	0x000076b0


	//   ....[43]....
        /*0998*/ 	.word	0x000076e0


	//   ....[44]....
        /*099c*/ 	.word	0x00007710


	//   ....[45]....
        /*09a0*/ 	.word	0x00007740


	//   ....[46]....
        /*09a4*/ 	.word	0x00007780


	//   ....[47]....
        /*09a8*/ 	.word	0x000077b0


	//   ....[48]....
        /*09ac*/ 	.word	0x00007850


	//   ....[49]....
        /*09b0*/ 	.word	0x00007870


	//   ....[50]....
        /*09b4*/ 	.word	0x000078a0


	//   ....[51]....
        /*09b8*/ 	.word	0x000078c0


	//   ....[52]....
        /*09bc*/ 	.word	0x000078e0


	//   ....[53]....
        /*09c0*/ 	.word	0x000078f0


	//   ....[54]....
        /*09c4*/ 	.word	0x00007920


	//   ....[55]....
        /*09c8*/ 	.word	0x00007950


	//   ....[56]....
        /*09cc*/ 	.word	0x00007990


	//   ....[57]....
        /*09d0*/ 	.word	0x000079b0


	//   ....[58]....
        /*09d4*/ 	.word	0x000079e0


	//   ....[59]....
        /*09d8*/ 	.word	0x00007a10


	//   ....[60]....
        /*09dc*/ 	.word	0x00007a20


	//   ....[61]....
        /*09e0*/ 	.word	0x00007a50


	//   ....[62]....
        /*09e4*/ 	.word	0x00007a80


	//   ....[63]....
        /*09e8*/ 	.word	0x00007ab0


	//   ....[64]....
        /*09ec*/ 	.word	0x00007ae0


	//   ....[65]....
        /*09f0*/ 	.word	0x00007b00


	//   ....[66]....
        /*09f4*/ 	.word	0x00007b30


	//   ....[67]....
        /*09f8*/ 	.word	0x00007b50


	//   ....[68]....
        /*09fc*/ 	.word	0x00007c10


	//   ....[69]....
        /*0a00*/ 	.word	0x00007d10


	//   ....[70]....
        /*0a04*/ 	.word	0x00007ec0


	//   ....[71]....
        /*0a08*/ 	.word	0x00007f10


	//   ....[72]....
        /*0a0c*/ 	.word	0x00007f80


	//   ....[73]....
        /*0a10*/ 	.word	0x00007fe0


	//   ....[74]....
        /*0a14*/ 	.word	0x00008050


	//   ....[75]....
        /*0a18*/ 	.word	0x000080b0


	//   ....[76]....
        /*0a1c*/ 	.word	0x00008120


	//   ....[77]....
        /*0a20*/ 	.word	0x00008180


	//   ....[78]....
        /*0a24*/ 	.word	0x00008220


	//   ....[79]....
        /*0a28*/ 	.word	0x000082b0


	//   ....[80]....
        /*0a2c*/ 	.word	0x00008320


	//   ....[81]....
        /*0a30*/ 	.word	0x00008380


	//   ....[82]....
        /*0a34*/ 	.word	0x000083f0


	//   ....[83]....
        /*0a38*/ 	.word	0x00008450


	//   ....[84]....
        /*0a3c*/ 	.word	0x000084c0


	//   ....[85]....
        /*0a40*/ 	.word	0x00008520


	//   ....[86]....
        /*0a44*/ 	.word	0x000085c0


	//   ....[87]....
        /*0a48*/ 	.word	0x00008650


	//   ....[88]....
        /*0a4c*/ 	.word	0x000086c0


	//   ....[89]....
        /*0a50*/ 	.word	0x00008720


	//   ....[90]....
        /*0a54*/ 	.word	0x00008790


	//   ....[91]....
        /*0a58*/ 	.word	0x000087f0


	//   ....[92]....
        /*0a5c*/ 	.word	0x00008860


	//   ....[93]....
        /*0a60*/ 	.word	0x000088c0


	//   ....[94]....
        /*0a64*/ 	.word	0x00008960


	//   ....[95]....
        /*0a68*/ 	.word	0x00008a10


	//   ....[96]....
        /*0a6c*/ 	.word	0x00008b20


	//   ....[97]....
        /*0a70*/ 	.word	0x00008b70


	//   ....[98]....
        /*0a74*/ 	.word	0x00008c40


	//   ....[99]....
        /*0a78*/ 	.word	0x00008cb0


	//   ....[100]....
        /*0a7c*/ 	.word	0x00008d40


	//   ....[101]....
        /*0a80*/ 	.word	0x00008d90


	//   ....[102]....
        /*0a84*/ 	.word	0x00008e00


	//   ....[103]....
        /*0a88*/ 	.word	0x00008e60


	//   ....[104]....
        /*0a8c*/ 	.word	0x00008ed0


	//   ....[105]....
        /*0a90*/ 	.word	0x00008f30


	//   ....[106]....
        /*0a94*/ 	.word	0x00008fa0


	//   ....[107]....
        /*0a98*/ 	.word	0x00009000


	//   ....[108]....
        /*0a9c*/ 	.word	0x00009080


	//   ....[109]....
        /*0aa0*/ 	.word	0x000090f0


	//   ....[110]....
        /*0aa4*/ 	.word	0x00009160


	//   ....[111]....
        /*0aa8*/ 	.word	0x000091c0


	//   ....[112]....
        /*0aac*/ 	.word	0x00009240


	//   ....[113]....
        /*0ab0*/ 	.word	0x000092c0


	//   ....[114]....
        /*0ab4*/ 	.word	0x00009360


	//   ....[115]....
        /*0ab8*/ 	.word	0x000093d0


	//   ....[116]....
        /*0abc*/ 	.word	0x00009460


	//   ....[117]....
        /*0ac0*/ 	.word	0x000094f0


	//   ....[118]....
        /*0ac4*/ 	.word	0x00009560


	//   ....[119]....
        /*0ac8*/ 	.word	0x000095c0


	//   ....[120]....
        /*0acc*/ 	.word	0x00009630


	//   ....[121]....
        /*0ad0*/ 	.word	0x000096b0


	//   ....[122]....
        /*0ad4*/ 	.word	0x00009770


	//   ....[123]....
        /*0ad8*/ 	.word	0x00009840


	//   ....[124]....
        /*0adc*/ 	.word	0x00009920


	//   ....[125]....
        /*0ae0*/ 	.word	0x000099d0


	//----- nvinfo : EIATTR_EXIT_INSTR_OFFSETS
	.align		4
.L_2311:
        /*0ae4*/ 	.byte	0x04, 0x1c
        /*0ae6*/ 	.short	(.L_2313 - .L_2312)


	//   ....[0]....
.L_2312:
        /*0ae8*/ 	.word	0x00005c20


	//   ....[1]....
        /*0aec*/ 	.word	0x00007e60


	//----- nvinfo : EIATTR_MAX_THREADS
	.align		4
.L_2313:
        /*0af0*/ 	.byte	0x04, 0x05
        /*0af2*/ 	.short	(.L_2315 - .L_2314)
.L_2314:
        /*0af4*/ 	.word	0x00000140
        /*0af8*/ 	.word	0x00000001
        /*0afc*/ 	.word	0x00000001


	//----- nvinfo : EIATTR_CRS_STACK_SIZE
	.align		4
.L_2315:
        /*0b00*/ 	.byte	0x04, 0x1e
        /*0b02*/ 	.short	(.L_2317 - .L_2316)
.L_2316:
        /*0b04*/ 	.word	0x00000000


	//----- nvinfo : EIATTR_CBANK_PARAM_SIZE
	.align		4
.L_2317:
        /*0b08*/ 	.byte	0x03, 0x19
        /*0b0a*/ 	.short	0x0060


	//----- nvinfo : EIATTR_PARAM_CBANK
	.align		4
        /*0b0c*/ 	.byte	0x04, 0x0a
        /*0b0e*/ 	.short	(.L_2319 - .L_2318)
	.align		4
.L_2318:
        /*0b10*/ 	.word	index@(.nv.constant0._ZN13group_norm_v218gn_bwd_cuda_kernelI6__halfLi320ELi3ELi16ELi40ELi1024ELb1ELb1ELi32ELi320ELi320ELi4ELb1ELi10ELb0ELb0ELNS_15WgradSyncMethodE3ENS_16CompileConditionILi900EEEEEvPT_S6_S6_PKS5_S8_S8_S8_PKfflPfPj)
        /*0b14*/ 	.short	0x0210
        /*0b16*/ 	.short	0x0060


	//----- nvinfo : EIATTR_SW_WAR
	.align		4
.L_2319:
        /*0b18*/ 	.byte	0x04, 0x36
        /*0b1a*/ 	.short	(.L_2321 - .L_2320)
.L_2320:
        /*0b1c*/ 	.word	0x00000008
.L_2321:


//--------------------- .nv.info._ZN13group_norm_v218gn_bwd_cuda_kernelI6__halfLi320ELi3ELi16ELi40ELi1024ELb1ELb1ELi32ELi320ELi320ELi4ELb1ELi12ELb0ELb0ELNS_15WgradSyncMethodE3ENS_16CompileConditionILi900EEEEEvPT_S6_S6_PKS5_S8_S8_S8_PKfflPfPj --------------------------
	.section	.nv.info._ZN13group_norm_v218gn_bwd_cuda_kernelI6__halfLi320ELi3ELi16ELi40ELi1024ELb1ELb1ELi32ELi320ELi320ELi4ELb1ELi12ELb0ELb0ELNS_15WgradSyncMethodE3ENS_16CompileConditionILi900EEEEEvPT_S6_S6_PKS5_S8_S8_S8_PKfflPfPj,"",@"SHT_CUDA_INFO"
	.sectionflags	@""
	.align	4


	//----- nvinfo : EIATTR_CUDA_API_VERSION
	.align		4
        /*0000*/ 	.byte	0x04, 0x37
        /*0002*/ 	.short	(.L_2323 - .L_2322)
.L_2322:
        /*0004*/ 	.word	0x00000082


	//----- nvinfo : EIATTR_KPARAM_INFO
	.align		4
.L_2323:
        /*0008*/ 	.byte	0x04, 0x17
        /*000a*/ 	.short	(.L_2325 - .L_2324)
.L_2324:
        /*000c*/ 	.word	0x00000000
        /*0010*/ 	.short	0x000b
        /*0012*/ 	.short	0x0058
        /*0014*/ 	.byte	0x00, 0xf0, 0x21, 0x00


	//----- nvinfo : EIATTR_KPARAM_INFO
	.align		4
.L_2325:
        /*0018*/ 	.byte	0x04, 0x17
        /*001a*/ 	.short	(.L_2327 - .L_2326)
.L_2326:
        /*001c*/ 	.word	0x00000000
        /*0020*/ 	.short	0x000a
        /*0022*/ 	.short	0x0050
        /*0024*/ 	.byte	0x00, 0xf0, 0x21, 0x00


	//----- nvinfo : EIATTR_KPARAM_INFO
	.align		4
.L_2327:
        /*0028*/ 	.byte	0x04, 0x17
        /*002a*/ 	.short	(.L_2329 - .L_2328)
.L_2328:
        /*002c*/ 	.word	0x00000000
        /*0030*/ 	.short	0x0009
        /*0032*/ 	.short	0x0048
        /*0034*/ 	.byte	0x00, 0xf0, 0x21, 0x00


	//----- nvinfo : EIATTR_KPARAM_INFO
	.align		4
.L_2329:
        /*0038*/ 	.byte	0x04, 0x17
        /*003a*/ 	.short	(.L_2331 - .L_2330)
.L_2330:
        /*003c*/ 	.word	0x00000000
        /*0040*/ 	.short	0x0008
        /*0042*/ 	.short	0x0040
        /*0044*/ 	.byte	0x00, 0xf0, 0x11, 0x00


	//----- nvinfo : EIATTR_KPARAM_INFO
	.align		4
.L_2331:
        /*0048*/ 	.byte	0x04, 0x17
        /*004a*/ 	.short	(.L_2333 - .L_2332)
.L_2332:
        /*004c*/ 	.word	0x00000000
        /*0050*/ 	.short	0x0007
        /*0052*/ 	.short	0x0038
        /*0054*/ 	.byte	0x00, 0xf0, 0x21, 0x00


	//----- nvinfo : EIATTR_KPARAM_INFO
	.align		4
.L_2333:
        /*0058*/ 	.byte	0x04, 0x17
        /*005a*/ 	.short	(.L_2335 - .L_2334)
.L_2334:
        /*005c*/ 	.word	0x00000000
        /*0060*/ 	.short	0x0006
        /*0062*/ 	.short	0x0030
        /*0064*/ 	.byte	0x00, 0xf0, 0x21, 0x00


	//----- nvinfo : EIATTR_KPARAM_INFO
	.align		4
.L_2335:
        /*0068*/ 	.byte	0x04, 0x17
        /*006a*/ 	.short	(.L_2337 - .L_2336)
.L_2336:
        /*006c*/ 	.word	0x00000000
        /*0070*/ 	.short	0x0005
        /*0072*/ 	.short	0x0028
        /*0074*/ 	.byte	0x00, 0xf0, 0x21, 0x00


	//----- nvinfo : EIATTR_KPARAM_INFO
	.align		4
.L_2337:
        /*0078*/ 	.byte	0x04, 0x17
        /*007a*/ 	.short	(.L_2339 - .L_2338)
.L_2338:
        /*007c*/ 	.word	0x00000000
        /*0080*/ 	.short	0x0004
        /*0082*/ 	.short	0x0020
        /*0084*/ 	.byte	0x00, 0xf0, 0x21, 0x00


	//----- nvinfo : EIATTR_KPARAM_INFO
	.align		4
.L_2339:
        /*0088*/ 	.byte	0x04, 0x17
        /*008a*/ 	.short	(.L_2341 - .L_2340)
.L_2340:
        /*008c*/ 	.word	0x00000000
        /*0090*/ 	.short	0x0003
        /*0092*/ 	.short	0x0018
        /*0094*/ 	.byte	0x00, 0xf0, 0x21, 0x00


	//----- nvinfo : EIATTR_KPARAM_INFO
	.align		4
.L_2341:
        /*0098*/ 	.byte	0x04, 0x17
        /*009a*/ 	.short	(.L_2343 - .L_2342)
.L_2342:
        /*009c*/ 	.word	0x00000000
        /*00a0*/ 	.short	0x0002
        /*00a2*/ 	.short	0x0010
        /*00a4*/ 	.byte	0x00, 0xf0, 0x21, 0x00


	//----- nvinfo : EIATTR_KPARAM_INFO
	.align		4
.L_2343:
        /*00a8*/ 	.byte	0x04, 0x17
        /*00aa*/ 	.short	(.L_2345 - .L_2344)
.L_2344:
        /*00ac*/ 	.word	0x00000000
        /*00b0*/ 	.short	0x0001
        /*00b2*/ 	.short	0x0008
        /*00b4*/ 	.byte	0x00, 0xf0, 0x21, 0x00


	//----- nvinfo : EIATTR_KPARAM_INFO
	.align		4
.L_2345:
        /*00b8*/ 	.byte	0x04, 0x17
        /*00ba*/ 	.short	(.L_2347 - .L_2346)
.L_2346:
        /*00bc*/ 	.word	0x00000000
        /*00c0*/ 	.short	0x0000
        /*00c2*/ 	.short	0x0000
        /*00c4*/ 	.byte	0x00, 0xf0, 0x21, 0x00


	//----- nvinfo : EIATTR_SPARSE_MMA_MASK
	.align		4
.L_2347:
        /*00c8*/ 	.byte	0x03, 0x50
        /*00ca*/ 	.short	0x0000


	//----- nvinfo : EIATTR_MAXREG_COUNT
	.align		4
        /*00cc*/ 	.byte	0x03, 0x1b
        /*00ce*/ 	.short	0x0040


	//----- nvinfo : EIATTR_NUM_BARRIERS
	.align		4
        /*00d0*/ 	.byte	0x02, 0x4c
        /*00d2*/ 	.byte	0x01
	.zero		1


	//----- nvinfo : EIATTR_ANNOTATIONS
	.align		4
        /*00d4*/ 	.byte	0x04, 0x55
        /*00d6*/ 	.short	(.L_2349 - .L_2348)


	//   ....[0]....
.L_2348:
        /* <DEDUP_REMOVED lines=98> */


	//----- nvinfo : EIATTR_MERCURY_ISA_VERSION
	.align		4
.L_2349:
        /*06e8*/ 	.byte	0x03, 0x5f
        /*06ea*/ 	.short	0x0101


	//----- nvinfo : EIATTR_COOP_GROUP_MASK_REGIDS
	.align		4
        /*06ec*/ 	.byte	0x04, 0x29
        /*06ee*/ 	.short	(.L_2351 - .L_2350)


	//   ....[0]....
.L_2350:
        /*06f0*/ 	.word	0xffffffff


	//   ....[1]....
        /*06f4*/ 	.word	0xffffffff


	//   ....[2]....
        /*06f8*/ 	.word	0xffffffff


	//   ....[3]....
        /*06fc*/ 	.word	0xffffffff


	//   ....[4]....
        /*0700*/ 	.word	0xffffffff


	//   ....[5]....
        /*0704*/ 	.word	0xffffffff


	//   ....[6]....
        /*0708*/ 	.word	0xffffffff


	//   ....[7]....
        /*070c*/ 	.word	0xffffffff


	//   ....[8]....
        /*0710*/ 	.word	0xffffffff


	//   ....[9]....
        /*0714*/ 	.word	0xffffffff


	//   ....[10]....
        /*0718*/ 	.word	0xffffffff


	//   ....[11]....
        /*071c*/ 	.word	0xffffffff


	//   ....[12]....
        /*0720*/ 	.word	0xffffffff


	//   ....[13]....
        /*0724*/ 	.word	0xffffffff


	//   ....[14]....
        /*0728*/ 	.word	0x05000015


	//   ....[15]....
        /*072c*/ 	.word	0x05000014


	//   ....[16]....
        /*0730*/ 	.word	0x05000016


	//   ....[17]....
        /*0734*/ 	.word	0x05000017


	//   ....[18]....
        /*0738*/ 	.word	0x05000019


	//   ....[19]....
        /*073c*/ 	.word	0x05000018


	//   ....[20]....
        /*0740*/ 	.word	0x0500001a


	//   ....[21]....
        /*0744*/ 	.word	0x0500000f


	//   ....[22]....
        /*0748*/ 	.word	0x05000019


	//   ....[23]....
        /*074c*/ 	.word	0x05000018


	//   ....[24]....
        /*0750*/ 	.word	0x0500001a


	//   ....[25]....
        /*0754*/ 	.word	0x0500001b


	//   ....[26]....
        /*0758*/ 	.word	0x0500001d


	//   ....[27]....
        /*075c*/ 	.word	0x0500001c


	//   ....[28]....
        /*0760*/ 	.word	0x05000020


	//   ....[29]....
        /*0764*/ 	.word	0x0500000f


	//   ....[30]....
        /*0768*/ 	.word	0x05000019


	//   ....[31]....
        /*076c*/ 	.word	0x05000018


	//   ....[32]....
        /*0770*/ 	.word	0x0500001a


	//   ....[33]....
        /*0774*/ 	.word	0x0500001b


	//   ....[34]....
        /*0778*/ 	.word	0x0500001d


	//   ....[35]....
        /*077c*/ 	.word	0x0500001c


	//   ....[36]....
        /*0780*/ 	.word	0x05000020


	//   ....[37]....
        /*0784*/ 	.word	0x0500000f


	//   ....[38]....
        /*0788*/ 	.word	0x05000011


	//   ....[39]....
        /*078c*/ 	.word	0x0500001b


	//   ....[40]....
        /*0790*/ 	.word	0x0500001d


	//   ....[41]....
        /*0794*/ 	.word	0x05000010


	//   ....[42]....
        /*0798*/ 	.word	0x05000023


	//   ....[43]....
        /*079c*/ 	.word	0x0500001e


	//   ....[44]....
        /*07a0*/ 	.word	0x05000026


	//   ....[45]....
        /*07a4*/ 	.word	0x05000025


	//   ....[46]....
        /*07a8*/ 	.word	0x0500001c


	//   ....[47]....
        /*07ac*/ 	.word	0x05000016


	//   ....[48]....
        /*07b0*/ 	.word	0x05000014


	//   ....[49]....
        /*07b4*/ 	.word	0x05000017


	//   ....[50]....
        /*07b8*/ 	.word	0x05000018


	//   ....[51]....
        /*07bc*/ 	.word	0x0500001a


	//   ....[52]....
        /*07c0*/ 	.word	0x0500001b


	//   ....[53]....
        /*07c4*/ 	.word	0x05000011


	//   ....[54]....
        /*07c8*/ 	.word	0x05000029


	//   ....[55]....
        /*07cc*/ 	.word	0x05000013


	//   ....[56]....
        /*07d0*/ 	.word	0x05000014


	//   ....[57]....
        /*07d4*/ 	.word	0x05000012


	//   ....[58]....
        /*07d8*/ 	.word	0x05000015


	//   ....[59]....
        /*07dc*/ 	.word	0x05000017


	//   ....[60]....
        /*07e0*/ 	.word	0x05000018


	//   ....[61]....
        /*07e4*/ 	.word	0x0500000e


	//   ....[62]....
        /*07e8*/ 	.word	0x0500002b


	//   ....[63]....
        /*07ec*/ 	.word	0x05000020


	//   ....[64]....
        /*07f0*/ 	.word	0x05000022


	//   ....[65]....
        /*07f4*/ 	.word	0x05000021


	//   ....[66]....
        /*07f8*/ 	.word	0x05000027


	//   ....[67]....
        /*07fc*/ 	.word	0x05000028


	//   ....[68]....
        /*0800*/ 	.word	0x05000023


	//   ....[69]....
        /*0804*/ 	.word	0x0500001e


	//   ....[70]....
        /*0808*/ 	.word	0x0500001a


	//   ....[71]....
        /*080c*/ 	.word	0x0500001a


	//   ....[72]....
        /*0810*/ 	.word	0x0500001a


	//   ....[73]....
        /*0814*/ 	.word	0x0500001a


	//   ....[74]....
        /*0818*/ 	.word	0x0500001a


	//   ....[75]....
        /*081c*/ 	.word	0x0500001a


	//   ....[76]....
        /*0820*/ 	.word	0x0500001a


	//   ....[77]....
        /*0824*/ 	.word	0x0500001a


	//   ....[78]....
        /*0828*/ 	.word	0x0500001a


	//   ....[79]....
        /*082c*/ 	.word	0x0500001a


	//   ....[80]....
        /*0830*/ 	.word	0x0500001a


	//   ....[81]....
        /*0834*/ 	.word	0x0500001a


	//   ....[82]....
        /*0838*/ 	.word	0x0500001a


	//   ....[83]....
        /*083c*/ 	.word	0x0500001a


	//   ....[84]....
        /*0840*/ 	.word	0x0500001a


	//   ....[85]....
        /*0844*/ 	.word	0x0500001a


	//   ....[86]....
        /*0848*/ 	.word	0x0500001a


	//   ....[87]....
        /*084c*/ 	.word	0x0500001a


	//   ....[88]....
        /*0850*/ 	.word	0x0500001a


	//   ....[89]....
        /*0854*/ 	.word	0x0500001a


	//   ....[90]....
        /*0858*/ 	.word	0x0500001a


	//   ....[91]....
        /*085c*/ 	.word	0x0500001a


	//   ....[92]....
        /*0860*/ 	.word	0x0500001a


	//   ....[93]....
        /*0864*/ 	.word	0x0500001a


	//   ....[94]....
        /*0868*/ 	.word	0x0500001a


	//   ....[95]....
        /*086c*/ 	.word	0x0500001a


	//   ....[96]....
        /*0870*/ 	.word	0x0500001a


	//   ....[97]....
        /*0874*/ 	.word	0x0500001a


	//   ....[98]....
        /*0878*/ 	.word	0x0500001a


	//   ....[99]....
        /*087c*/ 	.word	0x0500001a


	//   ....[100]....
        /*0880*/ 	.word	0x0500001a


	//   ....[101]....
        /*0884*/ 	.word	0x0500001a


	//   ....[102]....
        /*0888*/ 	.word	0x0500001a


	//   ....[103]....
        /*088c*/ 	.word	0x0500001a


	//   ....[104]....
        /*0890*/ 	.word	0x0500001a


	//   ....[105]....
        /*0894*/ 	.word	0x0500001a


	//   ....[106]....
        /*0898*/ 	.word	0x0500001a


	//   ....[107]....
        /*089c*/ 	.word	0x0500001a


	//   ....[108]....
        /*08a0*/ 	.word	0x0500001a


	//   ....[109]....
        /*08a4*/ 	.word	0x0500001a


	//   ....[110]....
        /*08a8*/ 	.word	0x0500001a


	//   ....[111]....
        /*08ac*/ 	.word	0x0500001a


	//   ....[112]....
        /*08b0*/ 	.word	0x0500001a


	//   ....[113]....
        /*08b4*/ 	.word	0x0500001a


	//   ....[114]....
        /*08b8*/ 	.word	0x0500001a


	//   ....[115]....
        /*08bc*/ 	.word	0x0500001a


	//   ....[116]....
        /*08c0*/ 	.word	0x0500001a


	//   ....[117]....
        /*08c4*/ 	.word	0x0500001a


	//   ....[118]....
        /*08c8*/ 	.word	0x0500001a


	//   ....[119]....
        /*08cc*/ 	.word	0x0500001a


	//   ....[120]....
        /*08d0*/ 	.word	0x0500001a


	//   ....[121]....
        /*08d4*/ 	.word	0x0500001a


	//   ....[122]....
        /*08d8*/ 	.word	0x0500001a


	//   ....[123]....
        /*08dc*/ 	.word	0x0500001a


	//   ....[124]....
        /*08e0*/ 	.word	0x0500001a


	//   ....[125]....
        /*08e4*/ 	.word	0x0500001a


	//----- nvinfo : EIATTR_COOP_GROUP_INSTR_OFFSETS
	.align		4
.L_2351:
        /*08e8*/ 	.byte	0x04, 0x28
        /*08ea*/ 	.short	(.L_2353 - .L_2352)


	//   ....[0]....
.L_2352:
        /*08ec*/ 	.word	0x00004520


	//   ....[1]....
        /*08f0*/ 	.word	0x00004540


	//   ....[2]....
        /*08f4*/ 	.word	0x00004580


	//   ....[3]....
        /*08f8*/ 	.word	0x00004590


	//   ....[4]....
        /*08fc*/ 	.word	0x00004c00


	//   ....[5]....
        /*0900*/ 	.word	0x00004c20


	//   ....[6]....
        /*0904*/ 	.word	0x00004c40


	//   ....[7]....
        /*0908*/ 	.word	0x00004c60


	//   ....[8]....
        /*090c*/ 	.word	0x00004c80


	//   ....[9]....
        /*0910*/ 	.word	0x00004ca0


	//   ....[10]....
        /*0914*/ 	.word	0x00004cc0


	//   ....[11]....
        /*0918*/ 	.word	0x00004ce0


	//   ....[12]....
        /*091c*/ 	.word	0x00004d00


	//   ....[13]....
        /*0920*/ 	.word	0x00004d20


	//   ....[14]....
        /*0924*/ 	.word	0x00006be0


	//   ....[15]....
        /*0928*/ 	.word	0x00006c10


	//   ....[16]....
        /*092c*/ 	.word	0x00006c60


	//   ....[17]....
        /*0930*/ 	.word	0x00006c80


	//   ....[18]....
        /*0934*/ 	.word	0x00006cb0


	//   ....[19]....
        /*0938*/ 	.word	0x00006cc0


	//   ....[20]....
        /*093c*/ 	.word	0x00006cf0


	//   ....[21]....
        /*0940*/ 	.word	0x00006d00


	//   ....[22]....
        /*0944*/ 	.word	0x00006ec0


	//   ....[23]....
        /*0948*/ 	.word	0x00006ef0


	//   ....[24]....
        /*094c*/ 	.word	0x00006f40


	//   ....[25]....
        /*0950*/ 	.word	0x00006f60


	//   ....[26]....
        /*0954*/ 	.word	0x00006f90


	//   ....[27]....
        /*0958*/ 	.word	0x00006fa0


	//   ....[28]....
        /*095c*/ 	.word	0x00006fd0


	//   ....[29]....
        /*0960*/ 	.word	0x00006fe0


	//   ....[30]....
        /*0964*/ 	.word	0x00007150


	//   ....[31]....
        /*0968*/ 	.word	0x00007180


	//   ....[32]....
        /*096c*/ 	.word	0x000071d0


	//   ....[33]....
        /*0970*/ 	.word	0x000071f0


	//   ....[34]....
        /*0974*/ 	.word	0x00007220


	//   ....[35]....
        /*0978*/ 	.word	0x00007230


	//   ....[36]....
        /*097c*/ 	.word	0x00007260


	//   ....[37]....
        /*0980*/ 	.word	0x00007270


	//   ....[38]....
        /*0984*/ 	.word	0x00007530


	//   ....[39]....
        /*0988*/ 	.word	0x00007560


	//   ....[40]....
        /*098c*/ 	.word	0x00007640


	//   ....[41]....
        /*0990*/ 	.word	0x00007680


	//   ....[42]....
        /*0994*/ 	.word	0x000076b0


	//   ....[43]....
        /*0998*/ 	.word	0x000076e0


	//   ....[44]....
        /*099c*/ 	.word	0x00007710


	//   ....[45]....
        /*09a0*/ 	.word	0x00007740


	//   ....[46]....
        /*09a4*/ 	.word	0x00007780


	//   ....[47]....
        /*09a8*/ 	.word	0x000077b0


	//   ....[48]....
        /*09ac*/ 	.word	0x00007850


	//   ....[49]....
        /*09b0*/ 	.word	0x00007870


	//   ....[50]....
        /*09b4*/ 	.word	0x000078a0


	//   ....[51]....
        /*09b8*/ 	.word	0x000078c0


	//   ....[52]....
        /*09bc*/ 	.word	0x000078e0


	//   ....[53]....
        /*09c0*/ 	.word	0x000078f0


	//   ....[54]....
        /*09c4*/ 	.word	0x00007920


	//   ....[55]....
        /*09c8*/ 	.word	0x00007950


	//   ....[56]....
        /*09cc*/ 	.word	0x00007990


	//   ....[57]....
        /*09d0*/ 	.word	0x000079b0


	//   ....[58]....
        /*09d4*/ 	.word	0x000079e0


	//   ....[59]....
        /*09d8*/ 	.word	0x00007a10


	//   ....[60]....
        /*09dc*/ 	.word	0x00007a20


	//   ....[61]....
        /*09e0*/ 	.word	0x00007a50


	//   ....[62]....
        /*09e4*/ 	.word	0x00007a80


	//   ....[63]....
        /*09e8*/ 	.word	0x00007ab0


	//   ....[64]....
        /*09ec*/ 	.word	0x00007ae0


	//   ....[65]....
        /*09f0*/ 	.word	0x00007b00


	//   ....[66]....
        /*09f4*/ 	.word	0x00007b30


	//   ....[67]....
        /*09f8*/ 	.word	0x00007b50


	//   ....[68]....
        /*09fc*/ 	.word	0x00007c10


	//   ....[69]....
        /*0a00*/ 	.word	0x00007d10


	//   ....[70]....
        /*0a04*/ 	.word	0x00007ec0


	//   ....[71]....
        /*0a08*/ 	.word	0x00007f10


	//   ....[72]....
        /*0a0c*/ 	.word	0x00007f80


	//   ....[73]....
        /*0a10*/ 	.word	0x00007fe0


	//   ....[74]....
        /*0a14*/ 	.word	0x00008050


	//   ....[75]....
        /*0a18*/ 	.word	0x000080b0


	//   ....[76]....
        /*0a1c*/ 	.word	0x00008120


	//   ....[77]....
        /*0a20*/ 	.word	0x00008180


	//   ....[78]....
        /*0a24*/ 	.word	0x00008220


	//   ....[79]....
        /*0a28*/ 	.word	0x000082b0


	//   ....[80]....
        /*0a2c*/ 	.word	0x00008320


	//   ....[81]....
        /*0a30*/ 	.word	0x00008380


	//   ....[82]....
        /*0a34*/ 	.word	0x000083f0


	//   ....[83]....
        /*0a38*/ 	.word	0x00008450


	//   ....[84]....
        /*0a3c*/ 	.word	0x000084c0


	//   ....[85]....
        /*0a40*/ 	.word	0x00008520


	//   ....[86]....
        /*0a44*/ 	.word	0x000085c0


	//   ....[87]....
        /*0a48*/ 	.word	0x00008650


	//   ....[88]....
        /*0a4c*/ 	.word	0x000086c0


	//   ....[89]....
        /*0a50*/ 	.word	0x00008720


	//   ....[90]....
        /*0a54*/ 	.word	0x00008790


	//   ....[91]....
        /*0a58*/ 	.word	0x000087f0


	//   ....[92]....
        /*0a5c*/ 	.word	0x00008860


	//   ....[93]....
        /*0a60*/ 	.word	0x000088c0


	//   ....[94]....
        /*0a64*/ 	.word	0x00008960


	//   ....[95]....
        /*0a68*/ 	.word	0x00008a10


	//   ....[96]....
        /*0a6c*/ 	.word	0x00008b20


	//   ....[97]....
        /*0a70*/ 	.word	0x00008b70


	//   ....[98]....
        /*0a74*/ 	.word	0x00008c40


	//   ....[99]....
        /*0a78*/ 	.word	0x00008cb0


	//   ....[100]....
        /*0a7c*/ 	.word	0x00008d40


	//   ....[101]....
        /*0a80*/ 	.word	0x00008d90


	//   ....[102]....
        /*0a84*/ 	.word	0x00008e00


	//   ....[103]....
        /*0a88*/ 	.word	0x00008e60


	//   ....[104]....
        /*0a8c*/ 	.word	0x00008ed0


	//   ....[105]....
        /*0a90*/ 	.word	0x00008f30


	//   ....[106]....
        /*0a94*/ 	.word	0x00008fa0


	//   ....[107]....
        /*0a98*/ 	.word	0x00009000


	//   ....[108]....
        /*0a9c*/ 	.word	0x00009080


	//   ....[109]....
        /*0aa0*/ 	.word	0x000090f0


	//   ....[110]....
        /*0aa4*/ 	.word	0x00009160


	//   ....[111]....
        /*0aa8*/ 	.word	0x000091c0


	//   ....[112]....
        /*0aac*/ 	.word	0x00009240


	//   ....[113]....
        /*0ab0*/ 	.word	0x000092c0


	//   ....[114]....
        /*0ab4*/ 	.word	0x00009360


	//   ....[115]....
        /*0ab8*/ 	.word	0x000093d0


	//   ....[116]....
        /*0abc*/ 	.word	0x00009460


	//   ....[117]....
        /*0ac0*/ 	.word	0x000094f0


	//   ....[118]....
        /*0ac4*/ 	.word	0x00009560


	//   ....[119]....
        /*0ac8*/ 	.word	0x000095c0


	//   ....[120]....
        /*0acc*/ 	.word	0x00009630


	//   ....[121]....
        /*0ad0*/ 	.word	0x000096b0


	//   ....[122]....
        /*0ad4*/ 	.word	0x00009770


	//   ....[123]....
        /*0ad8*/ 	.word	0x00009840


	//   ....[124]....
        /*0adc*/ 	.word	0x00009920


	//   ....[125]....
        /*0ae0*/ 	.word	0x000099d0


	//----- nvinfo : EIATTR_EXIT_INSTR_OFFSETS
	.align		4
.L_2353:
        /*0ae4*/ 	.byte	0x04, 0x1c
        /*0ae6*/ 	.short	(.L_2355 - .L_2354)


	//   ....[0]....
.L_2354:
        /*0ae8*/ 	.word	0x00005c20


	//   ....[1]....
        /*0aec*/ 	.word	0x00007e60


	//----- nvinfo : EIATTR_MAX_THREADS
	.align		4
.L_2355:
        /*0af0*/ 	.byte	0x04, 0x05
        /*0af2*/ 	.short	(.L_2357 - .L_2356)
.L_2356:
        /*0af4*/ 	.word	0x00000140
        /*0af8*/ 	.word	0x00000001
        /*0afc*/ 	.word	0x00000001


	//----- nvinfo : EIATTR_CRS_STACK_SIZE
	.align		4
.L_2357:
        /*0b00*/ 	.byte	0x04, 0x1e
        /*0b02*/ 	.short	(.L_2359 - .L_2358)
.L_2358:
        /*0b04*/ 	.word	0x00000000


	//----- nvinfo : EIATTR_CBANK_PARAM_SIZE
	.align		4
.L_2359:
        /*0b08*/ 	.byte	0x03, 0x19
        /*0b0a*/ 	.short	0x0060


	//----- nvinfo : EIATTR_PARAM_CBANK
	.align		4
        /*0b0c*/ 	.byte	0x04, 0x0a
        /*0b0e*/ 	.short	(.L_2361 - .L_2360)
	.align		4
.L_2360:
        /*0b10*/ 	.word	index@(.nv.constant0._ZN13group_norm_v218gn_bwd_cuda_kernelI6__halfLi320ELi3ELi16ELi40ELi1024ELb1ELb1ELi32ELi320ELi320ELi4ELb1ELi12ELb0ELb0ELNS_15WgradSyncMethodE3ENS_16CompileConditionILi900EEEEEvPT_S6_S6_PKS5_S8_S8_S8_PKfflPfPj)
        /*0b14*/ 	.short	0x0210
        /*0b16*/ 	.short	0x0060


	//----- nvinfo : EIATTR_SW_WAR
	.align		4
.L_2361:
        /*0b18*/ 	.byte	0x04, 0x36
        /*0b1a*/ 	.short	(.L_2363 - .L_2362)
.L_2362:
        /*0b1c*/ 	.word	0x00000008
.L_2363:


//--------------------- .nv.info._ZN13group_norm_v214gn_cuda_kernelI6__halfLi320ELi3ELi32ELi20ELi1024ELb0ELi8ELi320ELi320ELi4ELb1ELi2ELb0ELb0ENS_16CompileConditionILi900EEEEEvPT_PKS4_S7_S7_flPfS8_Pj --------------------------
	.section	.nv.info._ZN13group_norm_v214gn_cuda_kernelI6__halfLi320ELi3ELi32ELi20ELi1024ELb0ELi8ELi320ELi320ELi4ELb1ELi2ELb0ELb0ENS_16CompileConditionILi900EEEEEvPT_PKS4_S7_S7_flPfS8_Pj,"",@"SHT_CUDA_INFO"
	.sectionflags	@""
	.align	4


	//----- nvinfo : EIATTR_CUDA_API_VERSION
	.align		4
        /*0000*/ 	.byte	0x04, 0x37
        /*0002*/ 	.short	(.L_2365 - .L_2364)
.L_2364:
        /*0004*/ 	.word	0x00000082


	//----- nvinfo : EIATTR_KPARAM_INFO
	.align		4
.L_2365:
        /*0008*/ 	.byte	0x04, 0x17
        /*000a*/ 	.short	(.L_2367 - .L_2366)
.L_2366:
        /*000c*/ 	.word	0x00000000
        /*0010*/ 	.short	0x0008
        /*0012*/ 	.short	0x0040
        /*0014*/ 	.byte	0x00, 0xf0, 0x21, 0x00


	//----- nvinfo : EIATTR_KPARAM_INFO
	.align		4
.L_2367:
        /*0018*/ 	.byte	0x04, 0x17
        /*001a*/ 	.short	(.L_2369 - .L_2368)
.L_2368:
        /*001c*/ 	.word	0x00000000
        /*0020*/ 	.short	0x0007
        /*0022*/ 	.short	0x0038
        /*0024*/ 	.byte	0x00, 0xf0, 0x21, 0x00


	//----- nvinfo : EIATTR_KPARAM_INFO
	.align		4
.L_2369:
        /*0028*/ 	.byte	0x04, 0x17
        /*002a*/ 	.short	(.L_2371 - .L_2370)
.L_2370:
        /*002c*/ 	.word	0x00000000
        /*0030*/ 	.short	0x0006
        /*0032*/ 	.short	0x0030
        /*0034*/ 	.byte	0x00, 0xf0, 0x21, 0x00


	//----- nvinfo : EIATTR_KPARAM_INFO
	.align		4
.L_2371:
        /*0038*/ 	.byte	0x04, 0x17
        /*003a*/ 	.short	(.L_2373 - .L_2372)
.L_2372:
        /*003c*/ 	.word	0x00000000
        /*0040*/ 	.short	0x0005
        /*0042*/ 	.short	0x0028
        /*0044*/ 	.byte	0x00, 0xf0, 0x21, 0x00


	//----- nvinfo : EIATTR_KPARAM_INFO
	.align		4
.L_2373:
        /*0048*/ 	.byte	0x04, 0x17
        /*004a*/ 	.short	(.L_2375 - .L_2374)
.L_2374:
        /*004c*/ 	.word	0x00000000
        /*0050*/ 	.short	0x0004
        /*0052*/ 	.short	0x0020
        /*0054*/ 	.byte	0x00, 0xf0, 0x11, 0x00


	//----- nvinfo : EIATTR_KPARAM_INFO
	.align		4
.L_2375:
        /*0058*/ 	.byte	0x04, 0x17
        /*005a*/ 	.short	(.L_2377 - .L_2376)
.L_2376:
        /*005c*/ 	.word	0x00000000
        /*0060*/ 	.short	0x0003
        /*0062*/ 	.short	0x0018
        /*0064*/ 	.byte	0x00, 0xf0, 0x21, 0x00


	//----- nvinfo : EIATTR_KPARAM_INFO
	.align		4
.L_2377:
        /*0068*/ 	.byte	0x04, 0x17
        /*006a*/ 	.short	(.L_2379 - .L_2378)
.L_2378:
        /*006c*/ 	.word	0x00000000
        /*0070*/ 	.short	0x0002
        /*0072*/ 	.short	0x0010
        /*0074*/ 	.byte	0x00, 0xf0, 0x21, 0x00


	//----- nvinfo : EIATTR_KPARAM_INFO
	.align		4
.L_2379:
        /*0078*/ 	.byte	0x04, 0x17
        /*007a*/ 	.short	(.L_2381 - .L_2380)
.L_2380:
        /*007c*/ 	.word	0x00000000
        /*0080*/ 	.short	0x0001
        /*0082*/ 	.short	0x0008
        /*0084*/ 	.byte	0x00, 0xf0, 0x21, 0x00


	//----- nvinfo : EIATTR_KPARAM_INFO
	.align		4
.L_2381:
        /*0088*/ 	.byte	0x04, 0x17
        /*008a*/ 	.short	(.L_2383 - .L_2382)
.L_2382:
        /*008c*/ 	.word	0x00000000
        /*0090*/ 	.short	0x0000
        /*0092*/ 	.short	0x0000
        /*0094*/ 	.byte	0x00, 0xf0, 0x21, 0x00


	//----- nvinfo : EIATTR_SPARSE_MMA_MASK
	.align		4
.L_2383:
        /*0098*/ 	.byte	0x03, 0x50
        /*009a*/ 	.short	0x0000


	//----- nvinfo : EIATTR_MAXREG_COUNT
	.align		4
        /*009c*/ 	.byte	0x03, 0x1b
        /*009e*/ 	.short	0x0040


	//----- nvinfo : EIATTR_NUM_BARRIERS
	.align		4
        /*00a0*/ 	.byte	0x02, 0x4c
        /*00a2*/ 	.byte	0x01
	.zero		1


	//----- nvinfo : EIATTR_MERCURY_ISA_VERSION
	.align		4
        /*00a4*/ 	.byte	0x03, 0x5f
        /*00a6*/ 	.short	0x0101


	//----- nvinfo : EIATTR_COOP_GROUP_MASK_REGIDS
	.align		4
        /*00a8*/ 	.byte	0x04, 0x29
        /*00aa*/ 	.short	(.L_2385 - .L_2384)


	//   ....[0]....
.L_2384:
        /*00ac*/ 	.word	0xffffffff


	//   ....[1]....
        /*00b0*/ 	.word	0xffffffff


	//   ....[2]....
        /*00b4*/ 	.word	0xffffffff


	//   ....[3]....
        /*00b8*/ 	.word	0xffffffff


	//   ....[4]....
        /*00bc*/ 	.word	0xffffffff


	//   ....[5]....
        /*00c0*/ 	.word	0xffffffff


	//   ....[6]....
        /*00c4*/ 	.word	0xffffffff


	//   ....[7]....
        /*00c8*/ 	.word	0xffffffff


	//   ....[8]....
        /*00cc*/ 	.word	0xffffffff


	//   ....[9]....
        /*00d0*/ 	.word	0xffffffff


	//   ....[10]....
        /*00d4*/ 	.word	0xffffffff


	//   ....[11]....
        /*00d8*/ 	.word	0xffffffff


	//----- nvinfo : EIATTR_COOP_GROUP_INSTR_OFFSETS
	.align		4
.L_2385:
        /*00dc*/ 	.byte	0x04, 0x28
        /*00de*/ 	.short	(.L_2387 - .L_2386)


	//   ....[0]....
.L_2386:
        /*00e0*/ 	.word	0x00000870


	//   ....[1]....
        /*00e4*/ 	.word	0x000008b0


	//   ....[2]....
        /*00e8*/ 	.word	0x000008f0


	//   ....[3]....
        /*00ec*/ 	.word	0x00000900


	//   ....[4]....
        /*00f0*/ 	.word	0x00000e50


	//   ....[5]....
        /*00f4*/ 	.word	0x00000e90


	//   ....[6]....
        /*00f8*/ 	.word	0x00000ed0


	//   ....[7]....
        /*00fc*/ 	.word	0x00000ee0


	//   ....[8]....
        /*0100*/ 	.word	0x00000f10


	//   ....[9]....
        /*0104*/ 	.word	0x00000f20


	//   ....[10]....
        /*0108*/ 	.word	0x00000f60


	//   ....[11]....
        /*010c*/ 	.word	0x00000f80


	//----- nvinfo : EIATTR_EXIT_INSTR_OFFSETS
	.align		4
.L_2387:
        /*0110*/ 	.byte	0x04, 0x1c
        /*0112*/ 	.short	(.L_2389 - .L_2388)


	//   ....[0]....
.L_2388:
        /*0114*/ 	.word	0x00000060


	//   ....[1]....
        /*0118*/ 	.word	0x00001540


	//----- nvinfo : EIATTR_MAX_THREADS
	.align		4
.L_2389:
        /*011c*/ 	.byte	0x04, 0x05
        /*011e*/ 	.short	(.L_2391 - .L_2390)
.L_2390:
        /*0120*/ 	.word	0x00000140
        /*0124*/ 	.word	0x00000001
        /*0128*/ 	.word	0x00000001


	//----- nvinfo : EIATTR_CRS_STACK_SIZE
	.align		4
.L_2391:
        /*012c*/ 	.byte	0x04, 0x1e
        /*012e*/ 	.short	(.L_2393 - .L_2392)
.L_2392:
        /*0130*/ 	.word	0x00000000


	//----- nvinfo : EIATTR_CBANK_PARAM_SIZE
	.align		4
.L_2393:
        /*0134*/ 	.byte	0x03, 0x19
        /*0136*/ 	.short	0x0048


	//----- nvinfo : EIATTR_PARAM_CBANK
	.align		4
        /*0138*/ 	.byte	0x04, 0x0a
        /*013a*/ 	.short	(.L_2395 - .L_2394)
	.align		4
.L_2394:
        /*013c*/ 	.word	index@(.nv.constant0._ZN13group_norm_v214gn_cuda_kernelI6__halfLi320ELi3ELi32ELi20ELi1024ELb0ELi8ELi320ELi320ELi4ELb1ELi2ELb0ELb0ENS_16CompileConditionILi900EEEEEvPT_PKS4_S7_S7_flPfS8_Pj)
        /*0140*/ 	.short	0x0210
        /*0142*/ 	.short	0x0048


	//----- nvinfo : EIATTR_SW_WAR
	.align		4
.L_2395:
        /*0144*/ 	.byte	0x04, 0x36
        /*0146*/ 	.short	(.L_2397 - .L_2396)
.L_2396:
        /*0148*/ 	.word	0x00000008
.L_2397:


//--------------------- .nv.info._ZN13group_norm_v214gn_cuda_kernelI6__halfLi320ELi1ELi32ELi20ELi1024ELb0ELi16ELi320ELi320ELi4ELb1ELi2ELb0ELb0ENS_16CompileConditionILi900EEEEEvPT_PKS4_S7_S7_flPfS8_Pj --------------------------
	.section	.nv.info._ZN13group_norm_v214gn_cuda_kernelI6__halfLi320ELi1ELi32ELi20ELi1024ELb0ELi16ELi320ELi320ELi4ELb1ELi2ELb0ELb0ENS_16CompileConditionILi900EEEEEvPT_PKS4_S7_S7_flPfS8_Pj,"",@"SHT_CUDA_INFO"
	.sectionflags	@""
	.align	4


	//----- nvinfo : EIATTR_CUDA_API_VERSION
	.align		4
        /*0000*/ 	.byte	0x04, 0x37
        /*0002*/ 	.short	(.L_2399 - .L_2398)
.L_2398:
        /*0004*/ 	.word	0x00000082


	//----- nvinfo : EIATTR_KPARAM_INFO
	.align		4
.L_2399:
        /*0008*/ 	.byte	0x04, 0x17
        /*000a*/ 	.short	(.L_2401 - .L_2400)
.L_2400:
        /*000c*/ 	.word	0x00000000
        /*0010*/ 	.short	0x0008
        /*0012*/ 	.short	0x0040
        /*0014*/ 	.byte	0x00, 0xf0, 0x21, 0x00


	//----- nvinfo : EIATTR_KPARAM_INFO
	.align		4
.L_2401:
        /*0018*/ 	.byte	0x04, 0x17
        /*001a*/ 	.short	(.L_2403 - .L_2402)
.L_2402:
        /*001c*/ 	.word	0x00000000
        /*0020*/ 	.short	0x0007
        /*0022*/ 	.short	0x0038
        /*0024*/ 	.byte	0x00, 0xf0, 0x21, 0x00


	//----- nvinfo : EIATTR_KPARAM_INFO
	.align		4
.L_2403:
        /*0028*/ 	.byte	0x04, 0x17
        /*002a*/ 	.short	(.L_2405 - .L_2404)
.L_2404:
        /*002c*/ 	.word	0x00000000
        /*0030*/ 	.short	0x0006
        /*0032*/ 	.short	0x0030
        /*0034*/ 	.byte	0x00, 0xf0, 0x21, 0x00


	//----- nvinfo : EIATTR_KPARAM_INFO
	.align		4
.L_2405:
        /*0038*/ 	.byte	0x04, 0x17
        /*003a*/ 	.short	(.L_2407 - .L_2406)
.L_2406:
        /*003c*/ 	.word	0x00000000
        /*0040*/ 	.short	0x0005
        /*0042*/ 	.short	0x0028
        /*0044*/ 	.byte	0x00, 0xf0, 0x21, 0x00


	//----- nvinfo : EIATTR_KPARAM_INFO
	.align		4
.L_2407:
        /*0048*/ 	.byte	0x04, 0x17
        /*004a*/ 	.short	(.L_2409 - .L_2408)
.L_2408:
        /*004c*/ 	.word	0x00000000
        /*0050*/ 	.short	0x0004
        /*0052*/ 	.short	0x0020
        /*0054*/ 	.byte	0x00, 0xf0, 0x11, 0x00


	//----- nvinfo : EIATTR_KPARAM_INFO
	.align		4
.L_2409:
        /*0058*/ 	.byte	0x04, 0x17
        /*005a*/ 	.short	(.L_2411 - .L_2410)
.L_2410:
        /*005c*/ 	.word	0x00000000
        /*0060*/ 	.short	0x0003
        /*0062*/ 	.short	0x0018
        /*0064*/ 	.byte	0x00, 0xf0, 0x21, 0x00


	//----- nvinfo : EIATTR_KPARAM_INFO
	.align		4
.L_2411:
        /*0068*/ 	.byte	0x04, 0x17
        /*006a*/ 	.short	(.L_2413 - .L_2412)
.L_2412:
        /*006c*/ 	.word	0x00000000
        /*0070*/ 	.short	0x0002
        /*0072*/ 	.short	0x0010
        /*0074*/ 	.byte	0x00, 0xf0, 0x21, 0x00


	//----- nvinfo : EIATTR_KPARAM_INFO
	.align		4
.L_2413:
        /*0078*/ 	.byte	0x04, 0x17
        /*007a*/ 	.short	(.L_2415 - .L_2414)
.L_2414:
        /*007c*/ 	.word	0x00000000
        /*0080*/ 	.short	0x0001
        /*0082*/ 	.short	0x0008
        /*0084*/ 	.byte	0x00, 0xf0, 0x21, 0x00


	//----- nvinfo : EIATTR_KPARAM_INFO
	.align		4
.L_2415:
        /*0088*/ 	.byte	0x04, 0x17
        /*008a*/ 	.short	(.L_2417 - .L_2416)
.L_2416:
        /*008c*/ 	.word	0x00000000
        /*0090*/ 	.short	0x0000
        /*0092*/ 	.short	0x0000
        /*0094*/ 	.byte	0x00, 0xf0, 0x21, 0x00


	//----- nvinfo : EIATTR_SPARSE_MMA_MASK
	.align		4
.L_2417:
        /*0098*/ 	.byte	0x03, 0x50
        /*009a*/ 	.short	0x0000


	//----- nvinfo : EIATTR_MAXREG_COUNT
	.align		4
        /*009c*/ 	.byte	0x03, 0x1b
        /*009e*/ 	.short	0x00a8


	//----- nvinfo : EIATTR_NUM_BARRIERS
	.align		4
        /*00a0*/ 	.byte	0x02, 0x4c
        /*00a2*/ 	.byte	0x01
	.zero		1


	//----- nvinfo : EIATTR_MERCURY_ISA_VERSION
	.align		4
        /*00a4*/ 	.byte	0x03, 0x5f
        /*00a6*/ 	.short	0x0101


	//----- nvinfo : EIATTR_COOP_GROUP_MASK_REGIDS
	.align		4
        /*00a8*/ 	.byte	0x04, 0x29
        /*00aa*/ 	.short	(.L_2419 - .L_2418)


	//   ....[0]....
.L_2418:
        /*00ac*/ 	.word	0xffffffff


	//   ....[1]....
        /*00b0*/ 	.word	0xffffffff


	//   ....[2]....
        /*00b4*/ 	.word	0xffffffff


	//   ....[3]....
        /*00b8*/ 	.word	0xffffffff


	//   ....[4]....
        /*00bc*/ 	.word	0xffffffff


	//   ....[5]....
        /*00c0*/ 	.word	0xffffffff


	//   ....[6]....
        /*00c4*/ 	.word	0xffffffff


	//   ....[7]....
        /*00c8*/ 	.word	0xffffffff


	//   ....[8]....
        /*00cc*/ 	.word	0xffffffff


	//   ....[9]....
        /*00d0*/ 	.word	0xffffffff


	//   ....[10]....
        /*00d4*/ 	.word	0xffffffff


	//   ....[11]....
        /*00d8*/ 	.word	0xffffffff


	//----- nvinfo : EIATTR_COOP_GROUP_INSTR_OFFSETS
	.align		4
.L_2419:
        /*00dc*/ 	.byte	0x04, 0x28
        /*00de*/ 	.short	(.L_2421 - .L_2420)


	//   ....[0]....
.L_2420:
        /*00e0*/ 	.word	0x00000c00


	//   ....[1]....
        /*00e4*/ 	.word	0x00000c10


	//   ....[2]....
        /*00e8*/ 	.word	0x00000c40


	//   ....[3]....
        /*00ec*/ 	.word	0x00000c50


	//   ....[4]....
        /*00f0*/ 	.word	0x00000ff0


	//   ....[5]....
        /*00f4*/ 	.word	0x00001030


	//   ....[6]....
        /*00f8*/ 	.word	0x000010b0


	//   ....[7]....
        /*00fc*/ 	.word	0x000010c0


	//   ....[8]....
        /*0100*/ 	.word	0x000010f0


	//   ....[9]....
        /*0104*/ 	.word	0x00001100


	//   ....[10]....
        /*0108*/ 	.word	0x00001130


	//   ....[11]....
        /*010c*/ 	.word	0x00001150


	//----- nvinfo : EIATTR_EXIT_INSTR_OFFSETS
	.align		4
.L_2421:
        /*0110*/ 	.byte	0x04, 0x1c
        /*0112*/ 	.short	(.L_2423 - .L_2422)


	//   ....[0]....
.L_2422:
        /*0114*/ 	.word	0x00000060


	//   ....[1]....
        /*0118*/ 	.word	0x00001890


	//----- nvinfo : EIATTR_MAX_THREADS
	.align		4
.L_2423:
        /*011c*/ 	.byte	0x04, 0x05
        /*011e*/ 	.short	(.L_2425 - .L_2424)
.L_2424:
        /*0120*/ 	.word	0x00000140
        /*0124*/ 	.word	0x00000001
        /*0128*/ 	.word	0x00000001


	//----- nvinfo : EIATTR_CRS_STACK_SIZE
	.align		4
.L_2425:
        /*012c*/ 	.byte	0x04, 0x1e
        /*012e*/ 	.short	(.L_2427 - .L_2426)
.L_2426:
        /*0130*/ 	.word	0x00000000


	//----- nvinfo : EIATTR_CBANK_PARAM_SIZE
	.align		4
.L_2427:
        /*0134*/ 	.byte	0x03, 0x19
        /*0136*/ 	.short	0x0048


	//----- nvinfo : EIATTR_PARAM_CBANK
	.align		4
        /*0138*/ 	.byte	0x04, 0x0a
        /*013a*/ 	.short	(.L_2429 - .L_2428)
	.align		4
.L_2428:
        /*013c*/ 	.word	index@(.nv.constant0._ZN13group_norm_v214gn_cuda_kernelI6__halfLi320ELi1ELi32ELi20ELi1024ELb0ELi16ELi320ELi320ELi4ELb1ELi2ELb0ELb0ENS_16CompileConditionILi900EEEEEvPT_PKS4_S7_S7_flPfS8_Pj)
        /*0140*/ 	.short	0x0210
        /*0142*/ 	.short	0x0048


	//----- nvinfo : EIATTR_SW_WAR
	.align		4
.L_2429:
        /*0144*/ 	.byte	0x04, 0x36
        /*0146*/ 	.short	(.L_2431 - .L_2430)
.L_2430:
        /*0148*/ 	.word	0x00000008
.L_2431:


//--------------------- .nv.info._ZN13group_norm_v214gn_cuda_kernelI6__halfLi320ELi3ELi32ELi20ELi1024ELb0ELi16ELi320ELi320ELi4ELb1ELi5ELb0ELb0ENS_16CompileConditionILi900EEEEEvPT_PKS4_S7_S7_flPfS8_Pj --------------------------
	.section	.nv.info._ZN13group_norm_v214gn_cuda_kernelI6__halfLi320ELi3ELi32ELi20ELi1024ELb0ELi16ELi320ELi320ELi4ELb1ELi5ELb0ELb0ENS_16CompileConditionILi900EEEEEvPT_PKS4_S7_S7_flPfS8_Pj,"",@"SHT_CUDA_INFO"
	.sectionflags	@""
	.align	4


	//----- nvinfo : EIATTR_CUDA_API_VERSION
	.align		4
        /*0000*/ 	.byte	0x04, 0x37
        /*0002*/ 	.short	(.L_2433 - .L_2432)
.L_2432:
        /*0004*/ 	.word	0x00000082


	//----- nvinfo : EIATTR_KPARAM_INFO
	.align		4
.L_2433:
        /*0008*/ 	.byte	0x04, 0x17
        /*000a*/ 	.short	(.L_2435 - .L_2434)
.L_2434:
        /*000c*/ 	.word	0x00000000
        /*0010*/ 	.short	0x0008
        /*0012*/ 	.short	0x0040
        /*0014*/ 	.byte	0x00, 0xf0, 0x21, 0x00


	//----- nvinfo : EIATTR_KPARAM_INFO
	.align		4
.L_2435:
        /*0018*/ 	.byte	0x04, 0x17
        /*001a*/ 	.short	(.L_2437 - .L_2436)
.L_2436:
        /*001c*/ 	.word	0x00000000
        /*0020*/ 	.short	0x0007
        /*0022*/ 	.short	0x0038
        /*0024*/ 	.byte	0x00, 0xf0, 0x21, 0x00


	//----- nvinfo : EIATTR_KPARAM_INFO
	.align		4
.L_2437:
        /*0028*/ 	.byte	0x04, 0x17
        /*002a*/ 	.short	(.L_2439 - .L_2438)
.L_2438:
        /*002c*/ 	.word	0x00000000
        /*0030*/ 	.short	0x0006
        /*0032*/ 	.short	0x0030
        /*0034*/ 	.byte	0x00, 0xf0, 0x21, 0x00


	//----- nvinfo : EIATTR_KPARAM_INFO
	.align		4
.L_2439:
        /*0038*/ 	.byte	0x04, 0x17
        /*003a*/ 	.short	(.L_2441 - .L_2440)
.L_2440:
        /*003c*/ 	.word	0x00000000
        /*0040*/ 	.short	0x0005
        /*0042*/ 	.short	0x0028
        /*0044*/ 	.byte	0x00, 0xf0, 0x21, 0x00


	//----- nvinfo : EIATTR_KPARAM_INFO
	.align		4
.L_2441:
        /*0048*/ 	.byte	0x04, 0x17
        /*004a*/ 	.short	(.L_2443 - .L_2442)
.L_2442:
        /*004c*/ 	.word	0x00000000
        /*0050*/ 	.short	0x0004
        /*0052*/ 	.short	0x0020
        /*0054*/ 	.byte	0x00, 0xf0, 0x11, 0x00


	//----- nvinfo : EIATTR_KPARAM_INFO
	.align		4
.L_2443:
        /*0058*/ 	.byte	0x04, 0x17
        /*005a*/ 	.short	(.L_2445 - .L_2444)
.L_2444:
        /*005c*/ 	.word	0x00000000
        /*0060*/ 	.short	0x0003
        /*0062*/ 	.short	0x0018
        /*0064*/ 	.byte	0x00, 0xf0, 0x21, 0x00


	//----- nvinfo : EIATTR_KPARAM_INFO
	.align		4
.L_2445:
        /*0068*/ 	.byte	0x04, 0x17
        /*006a*/ 	.short	(.L_2447 - .L_2446)
.L_2446:
        /*006c*/ 	.word	0x00000000
        /*0070*/ 	.short	0x0002
        /*0072*/ 	.short	0x0010
        /*0074*/ 	.byte	0x00, 0xf0, 0x21, 0x00


	//----- nvinfo : EIATTR_KPARAM_INFO
	.align		4
.L_2447:
        /*0078*/ 	.byte	0x04, 0x17
        /*007a*/ 	.short	(.L_2449 - .L_2448)
.L_2448:
        /*007c*/ 	.word	0x00000000
        /*0080*/ 	.short	0x0001
        /*0082*/ 	.short	0x0008
        /*0084*/ 	.byte	0x00, 0xf0, 0x21, 0x00


	//----- nvinfo : EIATTR_KPARAM_INFO
	.align		4
.L_2449:
        /*0088*/ 	.byte	0x04, 0x17
        /*008a*/ 	.short	(.L_2451 - .L_2450)
.L_2450:
        /*008c*/ 	.word	0x00000000
        /*0090*/ 	.short	0x0000
        /*0092*/ 	.short	0x0000
        /*0094*/ 	.byte	0x00, 0xf0, 0x21, 0x00


	//----- nvinfo : EIATTR_SPARSE_MMA_MASK
	.align		4
.L_2451:
        /*0098*/ 	.byte	0x03, 0x50
        /*009a*/ 	.short	0x0000


	//----- nvinfo : EIATTR_MAXREG_COUNT
	.align		4
        /*009c*/ 	.byte	0x03, 0x1b
        /*009e*/ 	.short	0x0040


	//----- nvinfo : EIATTR_NUM_BARRIERS
	.align		4
        /*00a0*/ 	.byte	0x02, 0x4c
        /*00a2*/ 	.byte	0x01
	.zero		1


	//----- nvinfo : EIATTR_MERCURY_ISA_VERSION
	.align		4
        /*00a4*/ 	.byte	0x03, 0x5f
        /*00a6*/ 	.short	0x0101


	//----- nvinfo : EIATTR_COOP_GROUP_MASK_REGIDS
	.align		4
        /*00a8*/ 	.byte	0x04, 0x29
        /*00aa*/ 	.short	(.L_2453 - .L_2452)


	//   ....[0]....
.L_2452:
        /*00ac*/ 	.word	0xffffffff


	//   ....[1]....
        /*00b0*/ 	.word	0xffffffff


	//   ....[2]....
        /*00b4*/ 	.word	0xffffffff


	//   ....[3]....
        /*00b8*/ 	.word	0xffffffff


	//   ....[4]....
        /*00bc*/ 	.word	0xffffffff


	//   ....[5]....
        /*00c0*/ 	.word	0xffffffff


	//   ....[6]....
        /*00c4*/ 	.word	0xffffffff


	//   ....[7]....
        /*00c8*/ 	.word	0xffffffff


	//   ....[8]....
        /*00cc*/ 	.word	0xffffffff


	//   ....[9]....
        /*00d0*/ 	.word	0xffffffff


	//   ....[10]....
        /*00d4*/ 	.word	0xffffffff


	//   ....[11]....
        /*00d8*/ 	.word	0xffffffff


	//----- nvinfo : EIATTR_COOP_GROUP_INSTR_OFFSETS
	.align		4
.L_2453:
        /*00dc*/ 	.byte	0x04, 0x28
        /*00de*/ 	.short	(.L_2455 - .L_2454)


	//   ....[0]....
.L_2454:
        /*00e0*/ 	.word	0x00000b20


	//   ....[1]....
        /*00e4*/ 	.word	0x00000b60


	//   ....[2]....
        /*00e8*/ 	.word	0x00000ba0


	//   ....[3]....
        /*00ec*/ 	.word	0x00000bb0


	//   ....[4]....
        /*00f0*/ 	.word	0x00000fe0


	//   ....[5]....
        /*00f4*/ 	.word	0x00001010


	//   ....[6]....
        /*00f8*/ 	.word	0x00001040


	//   ....[7]....
        /*00fc*/ 	.word	0x00001050


	//   ....[8]....
        /*0100*/ 	.word	0x00001080


	//   ....[9]....
        /*0104*/ 	.word	0x00001090


	//   ....[10]....
        /*0108*/ 	.word	0x000010c0


	//   ....[11]....
        /*010c*/ 	.word	0x000010d0


	//----- nvinfo : EIATTR_EXIT_INSTR_OFFSETS
	.align		4
.L_2455:
        /*0110*/ 	.byte	0x04, 0x1c
        /*0112*/ 	.short	(.L_2457 - .L_2456)


	//   ....[0]....
.L_2456:
        /*0114*/ 	.word	0x00000080


	//   ....[1]....
        /*0118*/ 	.word	0x00001ba0


	//----- nvinfo : EIATTR_MAX_THREADS
	.align		4
.L_2457:
        /*011c*/ 	.byte	0x04, 0x05
        /*011e*/ 	.short	(.L_2459 - .L_2458)
.L_2458:
        /*0120*/ 	.word	0x00000140
        /*0124*/ 	.word	0x00000001
        /*0128*/ 	.word	0x00000001


	//----- nvinfo : EIATTR_CRS_STACK_SIZE
	.align		4
.L_2459:
        /*012c*/ 	.byte	0x04, 0x1e
        /*012e*/ 	.short	(.L_2461 - .L_2460)
.L_2460:
        /*0130*/ 	.word	0x00000000


	//----- nvinfo : EIATTR_CBANK_PARAM_SIZE
	.align		4
.L_2461:
        /*0134*/ 	.byte	0x03, 0x19
        /*0136*/ 	.short	0x0048


	//----- nvinfo : EIATTR_PARAM_CBANK
	.align		4
        /*0138*/ 	.byte	0x04, 0x0a
        /*013a*/ 	.short	(.L_2463 - .L_2462)
	.align		4
.L_2462:
        /*013c*/ 	.word	index@(.nv.constant0._ZN13group_norm_v214gn_cuda_kernelI6__halfLi320ELi3ELi32ELi20ELi1024ELb0ELi16ELi320ELi320ELi4ELb1ELi5ELb0ELb0ENS_16CompileConditionILi900EEEEEvPT_PKS4_S7_S7_flPfS8_Pj)
        /*0140*/ 	.short	0x0210
        /*0142*/ 	.short	0x0048


	//----- nvinfo : EIATTR_SW_WAR
	.align		4
.L_2463:
        /*0144*/ 	.byte	0x04, 0x36
        /*0146*/ 	.short	(.L_2465 - .L_2464)
.L_2464:
        /*0148*/ 	.word	0x00000008
.L_2465:


//--------------------- .nv.info._ZN13group_norm_v214gn_cuda_kernelI6__halfLi320ELi1ELi32ELi20ELi1024ELb0ELi32ELi320ELi320ELi4ELb1ELi4ELb0ELb0ENS_16CompileConditionILi900EEEEEvPT_PKS4_S7_S7_flPfS8_Pj --------------------------
	.section	.nv.info._ZN13group_norm_v214gn_cuda_kernelI6__halfLi320ELi1ELi32ELi20ELi1024ELb0ELi32ELi320ELi320ELi4ELb1ELi4ELb0ELb0ENS_16CompileConditionILi900EEEEEvPT_PKS4_S7_S7_flPfS8_Pj,"",@"SHT_CUDA_INFO"
	.sectionflags	@""
	.align	4


	//----- nvinfo : EIATTR_CUDA_API_VERSION
	.align		4
        /*0000*/ 	.byte	0x04, 0x37
        /*0002*/ 	.short	(.L_2467 - .L_2466)
.L_2466:
        /*0004*/ 	.word	0x00000082


	//----- nvinfo : EIATTR_KPARAM_INFO
	.align		4
.L_2467:
        /*0008*/ 	.byte	0x04, 0x17
        /*000a*/ 	.short	(.L_2469 - .L_2468)
.L_2468:
        /*000c*/ 	.word	0x00000000
        /*0010*/ 	.short	0x0008
        /*0012*/ 	.short	0x0040
        /*0014*/ 	.byte	0x00, 0xf0, 0x21, 0x00


	//----- nvinfo : EIATTR_KPARAM_INFO
	.align		4
.L_2469:
        /*0018*/ 	.byte	0x04, 0x17
        /*001a*/ 	.short	(.L_2471 - .L_2470)
.L_2470:
        /*001c*/ 	.word	0x00000000
        /*0020*/ 	.short	0x0007
        /*0022*/ 	.short	0x0038
        /*0024*/ 	.byte	0x00, 0xf0, 0x21, 0x00


	//----- nvinfo : EIATTR_KPARAM_INFO
	.align		4
.L_2471:
        /*0028*/ 	.byte	0x04, 0x17
        /*002a*/ 	.short	(.L_2473 - .L_2472)
.L_2472:
        /*002c*/ 	.word	0x00000000
        /*0030*/ 	.short	0x0006
        /*0032*/ 	.short	0x0030
        /*0034*/ 	.byte	0x00, 0xf0, 0x21, 0x00


	//----- nvinfo : EIATTR_KPARAM_INFO
	.align		4
.L_2473:
        /*0038*/ 	.byte	0x04, 0x17
        /*003a*/ 	.short	(.L_2475 - .L_2474)
.L_2474:
        /*003c*/ 	.word	0x00000000
        /*0040*/ 	.short	0x0005
        /*0042*/ 	.short	0x0028
        /*0044*/ 	.byte	0x00, 0xf0, 0x21, 0x00


	//----- nvinfo : EIATTR_KPARAM_INFO
	.align		4
.L_2475:
        /*0048*/ 	.byte	0x04, 0x17
        /*004a*/ 	.short	(.L_2477 - .L_2476)
.L_2476:
        /*004c*/ 	.word	0x00000000
        /*0050*/ 	.short	0x0004
        /*0052*/ 	.short	0x0020
        /*0054*/ 	.byte	0x00, 0xf0, 0x11, 0x00


	//----- nvinfo : EIATTR_KPARAM_INFO
	.align		4
.L_2477:
        /*0058*/ 	.byte	0x04, 0x17
        /*005a*/ 	.short	(.L_2479 - .L_2478)
.L_2478:
        /*005c*/ 	.word	0x00000000
        /*0060*/ 	.short	0x0003
        /*0062*/ 	.short	0x0018
        /*0064*/ 	.byte	0x00, 0xf0, 0x21, 0x00


	//----- nvinfo : EIATTR_KPARAM_INFO
	.align		4
.L_2479:
        /*0068*/ 	.byte	0x04, 0x17
        /*006a*/ 	.short	(.L_2481 - .L_2480)
.L_2480:
        /*006c*/ 	.word	0x00000000
        /*0070*/ 	.short	0x0002
        /*0072*/ 	.short	0x0010
        /*0074*/ 	.byte	0x00, 0xf0, 0x21, 0x00


	//----- nvinfo : EIATTR_KPARAM_INFO
	.align		4
.L_2481:
        /*0078*/ 	.byte	0x04, 0x17
        /*007a*/ 	.short	(.L_2483 - .L_2482)
.L_2482:
        /*007c*/ 	.word	0x00000000
        /*0080*/ 	.short	0x0001
        /*0082*/ 	.short	0x0008
        /*0084*/ 	.byte	0x00, 0xf0, 0x21, 0x00


	//----- nvinfo : EIATTR_KPARAM_INFO
	.align		4
.L_2483:
        /*0088*/ 	.byte	0x04, 0x17
        /*008a*/ 	.short	(.L_2485 - .L_2484)
.L_2484:
        /*008c*/ 	.word	0x00000000
        /*0090*/ 	.short	0x0000
        /*0092*/ 	.short	0x0000
        /*0094*/ 	.byte	0x00, 0xf0, 0x21, 0x00


	//----- nvinfo : EIATTR_SPARSE_MMA_MASK
	.align		4
.L_2485:
        /*0098*/ 	.byte	0x03, 0x50
        /*009a*/ 	.short	0x0000


	//----- nvinfo : EIATTR_MAXREG_COUNT
	.align		4
        /*009c*/ 	.byte	0x03, 0x1b
        /*009e*/ 	.short	0x00a8


	//----- nvinfo : EIATTR_NUM_BARRIERS
	.align		4
        /*00a0*/ 	.byte	0x02, 0x4c
        /*00a2*/ 	.byte	0x01
	.zero		1


	//----- nvinfo : EIATTR_MERCURY_ISA_VERSION
	.align		4
        /*00a4*/ 	.byte	0x03, 0x5f
        /*00a6*/ 	.short	0x0101


	//----- nvinfo : EIATTR_COOP_GROUP_MASK_REGIDS
	.align		4
        /*00a8*/ 	.byte	0x04, 0x29
        /*00aa*/ 	.short	(.L_2487 - .L_2486)


	//   ....[0]....
.L_2486:
        /*00ac*/ 	.word	0xffffffff


	//   ....[1]....
        /*00b0*/ 	.word	0xffffffff


	//   ....[2]....
        /*00b4*/ 	.word	0xffffffff


	//   ....[3]....
        /*00b8*/ 	.word	0xffffffff


	//   ....[4]....
        /*00bc*/ 	.word	0xffffffff


	//   ....[5]....
        /*00c0*/ 	.word	0xffffffff


	//   ....[6]....
        /*00c4*/ 	.word	0xffffffff


	//   ....[7]....
        /*00c8*/ 	.word	0xffffffff


	//   ....[8]....
        /*00cc*/ 	.word	0xffffffff


	//   ....[9]....
        /*00d0*/ 	.word	0xffffffff


	//   ....[10]....
        /*00d4*/ 	.word	0xffffffff


	//   ....[11]....
        /*00d8*/ 	.word	0xffffffff


	//----- nvinfo : EIATTR_COOP_GROUP_INSTR_OFFSETS
	.align		4
.L_2487:
        /*00dc*/ 	.byte	0x04, 0x28
        /*00de*/ 	.short	(.L_2489 - .L_2488)


	//   ....[0]....
.L_2488:
        /*00e0*/ 	.word	0x00000fb0


	//   ....[1]....
        /*00e4*/ 	.word	0x00000fc0


	//   ....[2]....
        /*00e8*/ 	.word	0x00001050


	//   ....[3]....
        /*00ec*/ 	.word	0x00001080


	//   ....[4]....
        /*00f0*/ 	.word	0x00001370


	//   ....[5]....
        /*00f4*/ 	.word	0x00001390


	//   ....[6]....
        /*00f8*/ 	.word	0x000013b0


	//   ....[7]....
        /*00fc*/ 	.word	0x000013d0


	//   ....[8]....
        /*0100*/ 	.word	0x000013f0


	//   ....[9]....
        /*0104*/ 	.word	0x00001410


	//   ....[10]....
        /*0108*/ 	.word	0x00001430


	//   ....[11]....
        /*010c*/ 	.word	0x00001450


	//----- nvinfo : EIATTR_EXIT_INSTR_OFFSETS
	.align		4
.L_2489:
        /*0110*/ 	.byte	0x04, 0x1c
        /*0112*/ 	.short	(.L_2491 - .L_2490)


	//   ....[0]....
.L_2490:
        /*0114*/ 	.word	0x00000060


	//   ....[1]....
        /*0118*/ 	.word	0x000021f0


	//----- nvinfo : EIATTR_MAX_THREADS
	.align		4
.L_2491:
        /*011c*/ 	.byte	0x04, 0x05
        /*011e*/ 	.short	(.L_2493 - .L_2492)
.L_2492:
        /*0120*/ 	.word	0x00000140
        /*0124*/ 	.word	0x00000001
        /*0128*/ 	.word	0x00000001


	//----- nvinfo : EIATTR_CRS_STACK_SIZE
	.align		4
.L_2493:
        /*012c*/ 	.byte	0x04, 0x1e
        /*012e*/ 	.short	(.L_2495 - .L_2494)
.L_2494:
        /*0130*/ 	.word	0x00000000


	//----- nvinfo : EIATTR_CBANK_PARAM_SIZE
	.align		4
.L_2495:
        /*0134*/ 	.byte	0x03, 0x19
        /*0136*/ 	.short	0x0048


	//----- nvinfo : EIATTR_PARAM_CBANK
	.align		4
        /*0138*/ 	.byte	0x04, 0x0a
        /*013a*/ 	.short	(.L_2497 - .L_2496)
	.align		4
.L_2496:
        /*013c*/ 	.word	index@(.nv.constant0._ZN13group_norm_v214gn_cuda_kernelI6__halfLi320ELi1ELi32ELi20ELi1024ELb0ELi32ELi320ELi320ELi4ELb1ELi4ELb0ELb0ENS_16CompileConditionILi900EEEEEvPT_PKS4_S7_S7_flPfS8_Pj)
        /*0140*/ 	.short	0x0210
        /*0142*/ 	.short	0x0048


	//----- nvinfo : EIATTR_SW_WAR
	.align		4
.L_2497:
        /*0144*/ 	.byte	0x04, 0x36
        /*0146*/ 	.short	(.L_2499 - .L_2498)
.L_2498:
        /*0148*/ 	.word	0x00000008
.L_2499:


//--------------------- .nv.info._ZN13group_norm_v214gn_cuda_kernelI6__halfLi320ELi3ELi32ELi20ELi1024ELb0ELi32ELi320ELi320ELi4ELb1ELi10ELb0ELb0ENS_16CompileConditionILi900EEEEEvPT_PKS4_S7_S7_flPfS8_Pj --------------------------
	.section	.nv.info._ZN13group_norm_v214gn_cuda_kernelI6__halfLi320ELi3ELi32ELi20ELi1024ELb0ELi32ELi320ELi320ELi4ELb1ELi10ELb0ELb0ENS_16CompileConditionILi900EEEEEvPT_PKS4_S7_S7_flPfS8_Pj,"",@"SHT_CUDA_INFO"
	.sectionflags	@""
	.align	4


	//----- nvinfo : EIATTR_CUDA_API_VERSION
	.align		4
        /*0000*/ 	.byte	0x04, 0x37
        /*0002*/ 	.short	(.L_2501 - .L_2500)
.L_2500:
        /*0004*/ 	.word	0x00000082


	//----- nvinfo : EIATTR_KPARAM_INFO
	.align		4
.L_2501:
        /*0008*/ 	.byte	0x04, 0x17
        /*000a*/ 	.short	(.L_2503 - .L_2502)
.L_2502:
        /*000c*/ 	.word	0x00000000
        /*0010*/ 	.short	0x0008
        /*0012*/ 	.short	0x0040
        /*0014*/ 	.byte	0x00, 0xf0, 0x21, 0x00


	//----- nvinfo : EIATTR_KPARAM_INFO
	.align		4
.L_2503:
        /*0018*/ 	.byte	0x04, 0x17
        /*001a*/ 	.short	(.L_2505 - .L_2504)
.L_2504:
        /*001c*/ 	.word	0x00000000
        /*0020*/ 	.short	0x0007
        /*0022*/ 	.short	0x0038
        /*0024*/ 	.byte	0x00, 0xf0, 0x21, 0x00


	//----- nvinfo : EIATTR_KPARAM_INFO
	.align		4
.L_2505:
        /*0028*/ 	.byte	0x04, 0x17
        /*002a*/ 	.short	(.L_2507 - .L_2506)
.L_2506:
        /*002c*/ 	.word	0x00000000
        /*0030*/ 	.short	0x0006
        /*0032*/ 	.short	0x0030
        /*0034*/ 	.byte	0x00, 0xf0, 0x21, 0x00


	//----- nvinfo : EIATTR_KPARAM_INFO
	.align		4
.L_2507:
        /*0038*/ 	.byte	0x04, 0x17
        /*003a*/ 	.short	(.L_2509 - .L_2508)
.L_2508:
        /*003c*/ 	.word	0x00000000
        /*0040*/ 	.short	0x0005
        /*0042*/ 	.short	0x0028
        /*0044*/ 	.byte	0x00, 0xf0, 0x21, 0x00


	//----- nvinfo : EIATTR_KPARAM_INFO
	.align		4
.L_2509:
        /*0048*/ 	.byte	0x04, 0x17
        /*004a*/ 	.short	(.L_2511 - .L_2510)
.L_2510:
        /*004c*/ 	.word	0x00000000
        /*0050*/ 	.short	0x0004
        /*0052*/ 	.short	0x0020
        /*0054*/ 	.byte	0x00, 0xf0, 0x11, 0x00


	//----- nvinfo : EIATTR_KPARAM_INFO
	.align		4
.L_2511:
        /*0058*/ 	.byte	0x04, 0x17
        /*005a*/ 	.short	(.L_2513 - .L_2512)
.L_2512:
        /*005c*/ 	.word	0x00000000
        /*0060*/ 	.short	0x0003
        /*0062*/ 	.short	0x0018
        /*0064*/ 	.byte	0x00, 0xf0, 0x21, 0x00


	//----- nvinfo : EIATTR_KPARAM_INFO
	.align		4
.L_2513:
        /*0068*/ 	.byte	0x04, 0x17
        /*006a*/ 	.short	(.L_2515 - .L_2514)
.L_2514:
        /*006c*/ 	.word	0x00000000
        /*0070*/ 	.short	0x0002
        /*0072*/ 	.short	0x0010
        /*0074*/ 	.byte	0x00, 0xf0, 0x21, 0x00


	//----- nvinfo : EIATTR_KPARAM_INFO
	.align		4
.L_2515:
        /*0078*/ 	.byte	0x04, 0x17
        /*007a*/ 	.short	(.L_2517 - .L_2516)
.L_2516:
        /*007c*/ 	.word	0x00000000
        /*0080*/ 	.short	0x0001
        /*0082*/ 	.short	0x0008
        /*0084*/ 	.byte	0x00, 0xf0, 0x21, 0x00


	//----- nvinfo : EIATTR_KPARAM_INFO
	.align		4
.L_2517:
        /*0088*/ 	.byte	0x04, 0x17
        /*008a*/ 	.short	(.L_2519 - .L_2518)
.L_2518:
        /*008c*/ 	.word	0x00000000
        /*0090*/ 	.short	0x0000
        /*0092*/ 	.short	0x0000
        /*0094*/ 	.byte	0x00, 0xf0, 0x21, 0x00


	//----- nvinfo : EIATTR_SPARSE_MMA_MASK
	.align		4
.L_2519:
        /*0098*/ 	.byte	0x03, 0x50
        /*009a*/ 	.short	0x0000


	//----- nvinfo : EIATTR_MAXREG_COUNT
	.align		4
        /*009c*/ 	.byte	0x03, 0x1b
        /*009e*/ 	.short	0x0040


	//----- nvinfo : EIATTR_NUM_BARRIERS
	.align		4
        /*00a0*/ 	.byte	0x02, 0x4c
        /*00a2*/ 	.byte	0x01
	.zero		1


	//----- nvinfo : EIATTR_ANNOTATIONS
	.align		4
        /*00a4*/ 	.byte	0x04, 0x55
        /*00a6*/ 	.short	(.L_2521 - .L_2520)


	//   ....[0]....
.L_2520:
        /*00a8*/ 	.word	0x00000001
        /*00ac*/ 	.byte	0x60, 0x02, 0x00, 0x00, 0x01, 0x00, 0x00, 0x00, 0x60, 0x03, 0x00, 0x00, 0x01, 0x00, 0x00, 0x00
        /*00bc*/ 	.byte	0x90, 0x03, 0x00, 0x00, 0x01, 0x00, 0x00, 0x00, 0xe0, 0x03, 0x00, 0x00, 0x01, 0x00, 0x00, 0x00
        /*00cc*/ 	.byte	0x60, 0x04, 0x00, 0x00, 0x01, 0x00, 0x00, 0x00, 0xa0, 0x04, 0x00, 0x00, 0x01, 0x00, 0x00, 0x00
        /*00dc*/ 	.byte	0xe0, 0x0d, 0x00, 0x00, 0x01, 0x00, 0x00, 0x00, 0xc0, 0x10, 0x00, 0x00, 0x01, 0x00, 0x00, 0x00
        /*00ec*/ 	.byte	0x70, 0x11, 0x00, 0x00, 0x01, 0x00, 0x00, 0x00, 0x10, 0x13, 0x00, 0x00, 0x01, 0x00, 0x00, 0x00
        /*00fc*/ 	.byte	0x20, 0x14, 0x00, 0x00, 0x01, 0x00, 0x00, 0x00, 0x50, 0x17, 0x00, 0x00


	//----- nvinfo : EIATTR_MERCURY_ISA_VERSION
	.align		4
.L_2521:
        /*0108*/ 	.byte	0x03, 0x5f
        /*010a*/ 	.short	0x0101


	//----- nvinfo : EIATTR_COOP_GROUP_MASK_REGIDS
	.align		4
        /*010c*/ 	.byte	0x04, 0x29
        /*010e*/ 	.short	(.L_2523 - .L_2522)


	//   ....[0]....
.L_2522:
        /*0110*/ 	.word	0xffffffff


	//   ....[1]....
        /*0114*/ 	.word	0xffffffff


	//   ....[2]....
        /*0118*/ 	.word	0xffffffff


	//   ....[3]....
        /*011c*/ 	.word	0xffffffff


	//   ....[4]....
        /*0120*/ 	.word	0xffffffff


	//   ....[5]....
        /*0124*/ 	.word	0xffffffff


	//   ....[6]....
        /*0128*/ 	.word	0xffffffff


	//   ....[7]....
        /*012c*/ 	.word	0xffffffff


	//   ....[8]....
        /*0130*/ 	.word	0xffffffff


	//   ....[9]....
        /*0134*/ 	.word	0xffffffff


	//   ....[10]....
        /*0138*/ 	.word	0xffffffff


	//   ....[11]....
        /*013c*/ 	.word	0xffffffff


	//----- nvinfo : EIATTR_COOP_GROUP_INSTR_OFFSETS
	.align		4
.L_2523:
        /*0140*/ 	.byte	0x04, 0x28
        /*0142*/ 	.short	(.L_2525 - .L_2524)


	//   ....[0]....
.L_2524:
        /*0144*/ 	.word	0x00001030


	//   ....[1]....
        /*0148*/ 	.word	0x00001040


	//   ....[2]....
        /*014c*/ 	.word	0x00001070


	//   ....[3]....
        /*0150*/ 	.word	0x00001080


	//   ....[4]....
        /*0154*/ 	.word	0x000014a0


	//   ....[5]....
        /*0158*/ 	.word	0x000014b0


	//   ....[6]....
        /*015c*/ 	.word	0x000014e0


	//   ....[7]....
        /*0160*/ 	.word	0x000014f0


	//   ....[8]....
        /*0164*/ 	.word	0x00001520


	//   ....[9]....
        /*0168*/ 	.word	0x00001530


	//   ....[10]....
        /*016c*/ 	.word	0x00001560


	//   ....[11]....
        /*0170*/ 	.word	0x00001570


	//----- nvinfo : EIATTR_EXIT_INSTR_OFFSETS
	.align		4
.L_2525:
        /*0174*/ 	.byte	0x04, 0x1c
        /*0176*/ 	.short	(.L_2527 - .L_2526)


	//   ....[0]....
.L_2526:
        /*0178*/ 	.word	0x00000080


	//   ....[1]....
        /*017c*/ 	.word	0x000023b0


	//----- nvinfo : EIATTR_MAX_THREADS
	.align		4
.L_2527:
        /*0180*/ 	.byte	0x04, 0x05
        /*0182*/ 	.short	(.L_2529 - .L_2528)
.L_2528:
        /*0184*/ 	.word	0x00000140
        /*0188*/ 	.word	0x00000001
        /*018c*/ 	.word	0x00000001


	//----- nvinfo : EIATTR_CRS_STACK_SIZE
	.align		4
.L_2529:
        /*0190*/ 	.byte	0x04, 0x1e
        /*0192*/ 	.short	(.L_2531 - .L_2530)
.L_2530:
        /*0194*/ 	.word	0x00000000


	//----- nvinfo : EIATTR_CBANK_PARAM_SIZE
	.align		4
.L_2531:
        /*0198*/ 	.byte	0x03, 0x19
        /*019a*/ 	.short	0x0048


	//----- nvinfo : EIATTR_PARAM_CBANK
	.align		4
        /*019c*/ 	.byte	0x04, 0x0a
        /*019e*/ 	.short	(.L_2533 - .L_2532)
	.align		4
.L_2532:
        /*01a0*/ 	.word	index@(.nv.constant0._ZN13group_norm_v214gn_cuda_kernelI6__halfLi320ELi3ELi32ELi20ELi1024ELb0ELi32ELi320ELi320ELi4ELb1ELi10ELb0ELb0ENS_16CompileConditionILi900EEEEEvPT_PKS4_S7_S7_flPfS8_Pj)
        /*01a4*/ 	.short	0x0210
        /*01a6*/ 	.short	0x0048


	//----- nvinfo : EIATTR_SW_WAR
	.align		4
.L_2533:
        /*01a8*/ 	.byte	0x04, 0x36
        /*01aa*/ 	.short	(.L_2535 - .L_2534)
.L_2534:
        /*01ac*/ 	.word	0x00000008
.L_2535:


//--------------------- .nv.info._ZN13group_norm_v214gn_cuda_kernelI6__halfLi320ELi1ELi32ELi20ELi1024ELb0ELi64ELi320ELi320ELi4ELb1ELi9ELb0ELb0ENS_16CompileConditionILi900EEEEEvPT_PKS4_S7_S7_flPfS8_Pj --------------------------
	.section	.nv.info._ZN13group_norm_v214gn_cuda_kernelI6__halfLi320ELi1ELi32ELi20ELi1024ELb0ELi64ELi320ELi320ELi4ELb1ELi9ELb0ELb0ENS_16CompileConditionILi900EEEEEvPT_PKS4_S7_S7_flPfS8_Pj,"",@"SHT_CUDA_INFO"
	.sectionflags	@""
	.align	4


	//----- nvinfo : EIATTR_CUDA_API_VERSION
	.align		4
        /*0000*/ 	.byte	0x04, 0x37
        /*0002*/ 	.short	(.L_2537 - .L_2536)
.L_2536:
        /*0004*/ 	.word	0x00000082


	//----- nvinfo : EIATTR_KPARAM_INFO
	.align		4
.L_2537:
        /*0008*/ 	.byte	0x04, 0x17
        /*000a*/ 	.short	(.L_2539 - .L_2538)
.L_2538:
        /*000c*/ 	.word	0x00000000
        /*0010*/ 	.short	0x0008
        /*0012*/ 	.short	0x0040
        /*0014*/ 	.byte	0x00, 0xf0, 0x21, 0x00


	//----- nvinfo : EIATTR_KPARAM_INFO
	.align		4
.L_2539:
        /*0018*/ 	.byte	0x04, 0x17
        /*001a*/ 	.short	(.L_2541 - .L_2540)
.L_2540:
        /*001c*/ 	.word	0x00000000
        /*0020*/ 	.short	0x0007
        /*0022*/ 	.short	0x0038
        /*0024*/ 	.byte	0x00, 0xf0, 0x21, 0x00


	//----- nvinfo : EIATTR_KPARAM_INFO
	.align		4
.L_2541:
        /*0028*/ 	.byte	0x04, 0x17
        /*002a*/ 	.short	(.L_2543 - .L_2542)
.L_2542:
        /*002c*/ 	.word	0x00000000
        /*0030*/ 	.short	0x0006
        /*0032*/ 	.short	0x0030
        /*0034*/ 	.byte	0x00, 0xf0, 0x21, 0x00


	//----- nvinfo : EIATTR_KPARAM_INFO
	.align		4
.L_2543:
        /*0038*/ 	.byte	0x04, 0x17
        /*003a*/ 	.short	(.L_2545 - .L_2544)
.L_2544:
        /*003c*/ 	.word	0x00000000
        /*0040*/ 	.short	0x0005
        /*0042*/ 	.short	0x0028
        /*0044*/ 	.byte	0x00, 0xf0, 0x21, 0x00


	//----- nvinfo : EIATTR_KPARAM_INFO
	.align		4
.L_2545:
        /*0048*/ 	.byte	0x04, 0x17
        /*004a*/ 	.short	(.L_2547 - .L_2546)
.L_2546:
        /*004c*/ 	.word	0x00000000
        /*0050*/ 	.short	0x0004
        /*0052*/ 	.short	0x0020
        /*0054*/ 	.byte	0x00, 0xf0, 0x11, 0x00


	//----- nvinfo : EIATTR_KPARAM_INFO
	.align		4
.L_2547:
        /*0058*/ 	.byte	0x04, 0x17
        /*005a*/ 	.short	(.L_2549 - .L_2548)
.L_2548:
        /*005c*/ 	.word	0x00000000
        /*0060*/ 	.short	0x0003
        /*0062*/ 	.short	0x0018
        /*0064*/ 	.byte	0x00, 0xf0, 0x21, 0x00


	//----- nvinfo : EIATTR_KPARAM_INFO
	.align		4
.L_2549:
        /*0068*/ 	.byte	0x04, 0x17
        /*006a*/ 	.short	(.L_2551 - .L_2550)
.L_2550:
        /*006c*/ 	.word	0x00000000
        /*0070*/ 	.short	0x0002
        /*0072*/ 	.short	0x0010
        /*0074*/ 	.byte	0x00, 0xf0, 0x21, 0x00


	//----- nvinfo : EIATTR_KPARAM_INFO
	.align		4
.L_2551:
        /*0078*/ 	.byte	0x04, 0x17
        /*007a*/ 	.short	(.L_2553 - .L_2552)
.L_2552:
        /*007c*/ 	.word	0x00000000
        /*0080*/ 	.short	0x0001
        /*0082*/ 	.short	0x0008
        /*0084*/ 	.byte	0x00, 0xf0, 0x21, 0x00


	//----- nvinfo : EIATTR_KPARAM_INFO
	.align		4
.L_2553:
        /*0088*/ 	.byte	0x04, 0x17
        /*008a*/ 	.short	(.L_2555 - .L_2554)
.L_2554:
        /*008c*/ 	.word	0x00000000
        /*0090*/ 	.short	0x0000
        /*0092*/ 	.short	0x0000
        /*0094*/ 	.byte	0x00, 0xf0, 0x21, 0x00


	//----- nvinfo : EIATTR_SPARSE_MMA_MASK
	.align		4
.L_2555:
        /*0098*/ 	.byte	0x03, 0x50
        /*009a*/ 	.short	0x0000


	//----- nvinfo : EIATTR_MAXREG_COUNT
	.align		4
        /*009c*/ 	.byte	0x03, 0x1b
        /*009e*/ 	.short	0x00a8


	//----- nvinfo : EIATTR_NUM_BARRIERS
	.align		4
        /*00a0*/ 	.byte	0x02, 0x4c
        /*00a2*/ 	.byte	0x01
	.zero		1


	//----- nvinfo : EIATTR_MERCURY_ISA_VERSION
	.align		4
        /*00a4*/ 	.byte	0x03, 0x5f
        /*00a6*/ 	.short	0x0101


	//----- nvinfo : EIATTR_COOP_GROUP_MASK_REGIDS
	.align		4
        /*00a8*/ 	.byte	0x04, 0x29
        /*00aa*/ 	.short	(.L_2557 - .L_2556)


	//   ....[0]....
.L_2556:
        /*00ac*/ 	.word	0xffffffff


	//   ....[1]....
        /*00b0*/ 	.word	0xffffffff


	//   ....[2]....
        /*00b4*/ 	.word	0xffffffff


	//   ....[3]....
        /*00b8*/ 	.word	0xffffffff


	//   ....[4]....
        /*00bc*/ 	.word	0xffffffff


	//   ....[5]....
        /*00c0*/ 	.word	0xffffffff


	//   ....[6]....
        /*00c4*/ 	.word	0xffffffff


	//   ....[7]....
        /*00c8*/ 	.word	0xffffffff


	//   ....[8]....
        /*00cc*/ 	.word	0xffffffff


	//   ....[9]....
        /*00d0*/ 	.word	0xffffffff


	//   ....[10]....
        /*00d4*/ 	.word	0xffffffff


	//   ....[11]....
        /*00d8*/ 	.word	0xffffffff


	//----- nvinfo : EIATTR_COOP_GROUP_INSTR_OFFSETS
	.align		4
.L_2557:
        /*00dc*/ 	.byte	0x04, 0x28
        /*00de*/ 	.short	(.L_2559 - .L_2558)


	//   ....[0]....
.L_2558:
        /*00e0*/ 	.word	0x00001bf0


	//   ....[1]....
        /*00e4*/ 	.word	0x00001c30


	//   ....[2]....
        /*00e8*/ 	.word	0x00001c70


	//   ....[3]....
        /*00ec*/ 	.word	0x00001c80


	//   ....[4]....
        /*00f0*/ 	.word	0x00001f20


	//   ....[5]....
        /*00f4*/ 	.word	0x00001f50


	//   ....[6]....
        /*00f8*/ 	.word	0x00001f80


	//   ....[7]....
        /*00fc*/ 	.word	0x00001f90


	//   ....[8]....
        /*0100*/ 	.word	0x00001fc0


	//   ....[9]....
        /*0104*/ 	.word	0x00001fd0


	//   ....[10]....
        /*0108*/ 	.word	0x00002000


	//   ....[11]....
        /*010c*/ 	.word	0x00002010


	//----- nvinfo : EIATTR_EXIT_INSTR_OFFSETS
	.align		4
.L_2559:
        /*0110*/ 	.byte	0x04, 0x1c
        /*0112*/ 	.short	(.L_2561 - .L_2560)


	//   ....[0]....
.L_2560:
        /*0114*/ 	.word	0x00000070


	//   ....[1]....
        /*0118*/ 	.word	0x00003930


	//----- nvinfo : EIATTR_MAX_THREADS
	.align		4
.L_2561:
        /*011c*/ 	.byte	0x04, 0x05
        /*011e*/ 	.short	(.L_2563 - .L_2562)
.L_2562:
        /*0120*/ 	.word	0x00000140
        /*0124*/ 	.word	0x00000001
        /*0128*/ 	.word	0x00000001


	//----- nvinfo : EIATTR_CRS_STACK_SIZE
	.align		4
.L_2563:
        /*012c*/ 	.byte	0x04, 0x1e
        /*012e*/ 	.short	(.L_2565 - .L_2564)
.L_2564:
        /*0130*/ 	.word	0x00000000


	//----- nvinfo : EIATTR_CBANK_PARAM_SIZE
	.align		4
.L_2565:
        /*0134*/ 	.byte	0x03, 0x19
        /*0136*/ 	.short	0x0048


	//----- nvinfo : EIATTR_PARAM_CBANK
	.align		4
        /*0138*/ 	.byte	0x04, 0x0a
        /*013a*/ 	.short	(.L_2567 - .L_2566)
	.align		4
.L_2566:
        /*013c*/ 	.word	index@(.nv.constant0._ZN13group_norm_v214gn_cuda_kernelI6__halfLi320ELi1ELi32ELi20ELi1024ELb0ELi64ELi320ELi320ELi4ELb1ELi9ELb0ELb0ENS_16CompileConditionILi900EEEEEvPT_PKS4_S7_S7_flPfS8_Pj)
        /*0140*/ 	.short	0x0210
        /*0142*/ 	.short	0x0048


	//----- nvinfo : EIATTR_SW_WAR
	.align		4
.L_2567:
        /*0144*/ 	.byte	0x04, 0x36
        /*0146*/ 	.short	(.L_2569 - .L_2568)
.L_2568:
        /*0148*/ 	.word	0x00000008
.L_2569:


//--------------------- .nv.info._ZN13group_norm_v214gn_cuda_kernelI6__halfLi320ELi1ELi32ELi20ELi1024ELb0ELi128ELi320ELi320ELi4ELb1ELi18ELb0ELb0ENS_16CompileConditionILi900EEEEEvPT_PKS4_S7_S7_flPfS8_Pj --------------------------
	.section	.nv.info._ZN13group_norm_v214gn_cuda_kernelI6__halfLi320ELi1ELi32ELi20ELi1024ELb0ELi128ELi320ELi320ELi4ELb1ELi18ELb0ELb0ENS_16CompileConditionILi900EEEEEvPT_PKS4_S7_S7_flPfS8_Pj,"",@"SHT_CUDA_INFO"
	.sectionflags	@""
	.align	4


	//----- nvinfo : EIATTR_CUDA_API_VERSION
	.align		4
        /*0000*/ 	.byte	0x04, 0x37
        /*0002*/ 	.short	(.L_2571 - .L_2570)
.L_2570:
        /*0004*/ 	.word	0x00000082


	//----- nvinfo : EIATTR_KPARAM_INFO
	.align		4
.L_2571:
        /*0008*/ 	.byte	0x04, 0x17
        /*000a*/ 	.short	(.L_2573 - .L_2572)
.L_2572:
        /*000c*/ 	.word	0x00000000
        /*0010*/ 	.short	0x0008
        /*0012*/ 	.short	0x0040
        /*0014*/ 	.byte	0x00, 0xf0, 0x21, 0x00


	//----- nvinfo : EIATTR_KPARAM_INFO
	.align		4
.L_2573:
        /*0018*/ 	.byte	0x04, 0x17
        /*001a*/ 	.short	(.L_2575 - .L_2574)
.L_2574:
        /*001c*/ 	.word	0x00000000
        /*0020*/ 	.short	0x0007
        /*0022*/ 	.short	0x0038
        /*0024*/ 	.byte	0x00, 0xf0, 0x21, 0x00


	//----- nvinfo : EIATTR_KPARAM_INFO
	.align		4
.L_2575:
        /*0028*/ 	.byte	0x04, 0x17
        /*002a*/ 	.short	(.L_2577 - .L_2576)
.L_2576:
        /*002c*/ 	.word	0x00000000
        /*0030*/ 	.short	0x0006
        /*0032*/ 	.short	0x0030
        /*0034*/ 	.byte	0x00, 0xf0, 0x21, 0x00


	//----- nvinfo : EIATTR_KPARAM_INFO
	.align		4
.L_2577:
        /*0038*/ 	.byte	0x04, 0x17
        /*003a*/ 	.short	(.L_2579 - .L_2578)
.L_2578:
        /*003c*/ 	.word	0x00000000
        /*0040*/ 	.short	0x0005
        /*0042*/ 	.short	0x0028
        /*0044*/ 	.byte	0x00, 0xf0, 0x21, 0x00


	//----- nvinfo : EIATTR_KPARAM_INFO
	.align		4
.L_2579:
        /*0048*/ 	.byte	0x04, 0x17
        /*004a*/ 	.short	(.L_2581 - .L_2580)
.L_2580:
        /*004c*/ 	.word	0x00000000
        /*0050*/ 	.short	0x0004
        /*0052*/ 	.short	0x0020
        /*0054*/ 	.byte	0x00, 0xf0, 0x11, 0x00


	//----- nvinfo : EIATTR_KPARAM_INFO
	.align		4
.L_2581:
        /*0058*/ 	.byte	0x04, 0x17
        /*005a*/ 	.short	(.L_2583 - .L_2582)
.L_2582:
        /*005c*/ 	.word	0x00000000
        /*0060*/ 	.short	0x0003
        /*0062*/ 	.short	0x0018
        /*0064*/ 	.byte	0x00, 0xf0, 0x21, 0x00


	//----- nvinfo : EIATTR_KPARAM_INFO
	.align		4
.L_2583:
        /*0068*/ 	.byte	0x04, 0x17
        /*006a*/ 	.short	(.L_2585 - .L_2584)
.L_2584:
        /*006c*/ 	.word	0x00000000
        /*0070*/ 	.short	0x0002
        /*0072*/ 	.short	0x0010
        /*0074*/ 	.byte	0x00, 0xf0, 0x21, 0x00


	//----- nvinfo : EIATTR_KPARAM_INFO
	.align		4
.L_2585:
        /*0078*/ 	.byte	0x04, 0x17
        /*007a*/ 	.short	(.L_2587 - .L_2586)
.L_2586:
        /*007c*/ 	.word	0x00000000
        /*0080*/ 	.short	0x0001
        /*0082*/ 	.short	0x0008
        /*0084*/ 	.byte	0x00, 0xf0, 0x21, 0x00


	//----- nvinfo : EIATTR_KPARAM_INFO
	.align		4
.L_2587:
        /*0088*/ 	.byte	0x04, 0x17
        /*008a*/ 	.short	(.L_2589 - .L_2588)
.L_2588:
        /*008c*/ 	.word	0x00000000
        /*0090*/ 	.short	0x0000
        /*0092*/ 	.short	0x0000
        /*0094*/ 	.byte	0x00, 0xf0, 0x21, 0x00


	//----- nvinfo : EIATTR_SPARSE_MMA_MASK
	.align		4
.L_2589:
        /*0098*/ 	.byte	0x03, 0x50
        /*009a*/ 	.short	0x0000


	//----- nvinfo : EIATTR_MAXREG_COUNT
	.align		4
        /*009c*/ 	.byte	0x03, 0x1b
        /*009e*/ 	.short	0x00a8


	//----- nvinfo : EIATTR_NUM_BARRIERS
	.align		4
        /*00a0*/ 	.byte	0x02, 0x4c
        /*00a2*/ 	.byte	0x01
	.zero		1


	//----- nvinfo : EIATTR_ANNOTATIONS
	.align		4
        /*00a4*/ 	.byte	0x04, 0x55
        /*00a6*/ 	.short	(.L_2591 - .L_2590)


	//   ....[0]....
.L_2590:
        /* <DEDUP_REMOVED lines=82> */


	//----- nvinfo : EIATTR_MERCURY_ISA_VERSION
	.align		4
.L_2591:
        /*05b8*/ 	.byte	0x03, 0x5f
        /*05ba*/ 	.short	0x0101


	//----- nvinfo : EIATTR_COOP_GROUP_MASK_REGIDS
	.align		4
        /*05bc*/ 	.byte	0x04, 0x29
        /*05be*/ 	.short	(.L_2593 - .L_2592)


	//   ....[0]....
.L_2592:
        /*05c0*/ 	.word	0xffffffff


	//   ....[1]....
        /*05c4*/ 	.word	0xffffffff


	//   ....[2]....
        /*05c8*/ 	.word	0xffffffff


	//   ....[3]....
        /*05cc*/ 	.word	0xffffffff


	//   ....[4]....
        /*05d0*/ 	.word	0xffffffff


	//   ....[5]....
        /*05d4*/ 	.word	0xffffffff


	//   ....[6]....
        /*05d8*/ 	.word	0xffffffff


	//   ....[7]....
        /*05dc*/ 	.word	0xffffffff


	//   ....[8]....
        /*05e0*/ 	.word	0xffffffff


	//   ....[9]....
        /*05e4*/ 	.word	0xffffffff


	//----- nvinfo : EIATTR_COOP_GROUP_INSTR_OFFSETS
	.align		4
.L_2593:
        /*05e8*/ 	.byte	0x04, 0x28
        /*05ea*/ 	.short	(.L_2595 - .L_2594)


	//   ....[0]....
.L_2594:
        /*05ec*/ 	.word	0x00002e70


	//   ....[1]....
        /*05f0*/ 	.word	0x00002ed0


	//   ....[2]....
        /*05f4*/ 	.word	0x00002f20


	//   ....[3]....
        /*05f8*/ 	.word	0x00002f30


	//   ....[4]....
        /*05fc*/ 	.word	0x000032c0


	//   ....[5]....
        /*0600*/ 	.word	0x000032d0


	//   ....[6]....
        /*0604*/ 	.word	0x00003300


	//   ....[7]....
        /*0608*/ 	.word	0x00003310


	//   ....[8]....
        /*060c*/ 	.word	0x00003340


	//   ....[9]....
        /*0610*/ 	.word	0x00003350


	//----- nvinfo : EIATTR_EXIT_INSTR_OFFSETS
	.align		4
.L_2595:
        /*0614*/ 	.byte	0x04, 0x1c
        /*0616*/ 	.short	(.L_2597 - .L_2596)


	//   ....[0]....
.L_2596:
        /*0618*/ 	.word	0x00000080


	//   ....[1]....
        /*061c*/ 	.word	0x000069a0


	//----- nvinfo : EIATTR_MAX_THREADS
	.align		4
.L_2597:
        /*0620*/ 	.byte	0x04, 0x05
        /*0622*/ 	.short	(.L_2599 - .L_2598)
.L_2598:
        /*0624*/ 	.word	0x00000140
        /*0628*/ 	.word	0x00000001
        /*062c*/ 	.word	0x00000001


	//----- nvinfo : EIATTR_CRS_STACK_SIZE
	.align		4
.L_2599:
        /*0630*/ 	.byte	0x04, 0x1e
        /*0632*/ 	.short	(.L_2601 - .L_2600)
.L_2600:
        /*0634*/ 	.word	0x00000000


	//----- nvinfo : EIATTR_CBANK_PARAM_SIZE
	.align		4
.L_2601:
        /*0638*/ 	.byte	0x03, 0x19
        /*063a*/ 	.short	0x0048


	//----- nvinfo : EIATTR_PARAM_CBANK
	.align		4
        /*063c*/ 	.byte	0x04, 0x0a
        /*063e*/ 	.short	(.L_2603 - .L_2602)
	.align		4
.L_2602:
        /*0640*/ 	.word	index@(.nv.constant0._ZN13group_norm_v214gn_cuda_kernelI6__halfLi320ELi1ELi32ELi20ELi1024ELb0ELi128ELi320ELi320ELi4ELb1ELi18ELb0ELb0ENS_16CompileConditionILi900EEEEEvPT_PKS4_S7_S7_flPfS8_Pj)
        /*0644*/ 	.short	0x0210
        /*0646*/ 	.short	0x0048


	//----- nvinfo : EIATTR_SW_WAR
	.align		4
.L_2603:
        /*0648*/ 	.byte	0x04, 0x36
        /*064a*/ 	.short	(.L_2605 - .L_2604)
.L_2604:
        /*064c*/ 	.word	0x00000008
.L_2605:


//--------------------- .nv.info._ZN13group_norm_v214gn_cuda_kernelI6__halfLi320ELi3ELi32ELi20ELi1024ELb0ELi64ELi320ELi320ELi4ELb1ELi21ELb0ELb0ENS_16CompileConditionILi900EEEEEvPT_PKS4_S7_S7_flPfS8_Pj --------------------------
	.section	.nv.info._ZN13group_norm_v214gn_cuda_kernelI6__halfLi320ELi3ELi32ELi20ELi1024ELb0ELi64ELi320ELi320ELi4ELb1ELi21ELb0ELb0ENS_16CompileConditionILi900EEEEEvPT_PKS4_S7_S7_flPfS8_Pj,"",@"SHT_CUDA_INFO"
	.sectionflags	@""
	.align	4


	//----- nvinfo : EIATTR_CUDA_API_VERSION
	.align		4
        /*0000*/ 	.byte	0x04, 0x37
        /*0002*/ 	.short	(.L_2607 - .L_2606)
.L_2606:
        /*0004*/ 	.word	0x00000082


	//----- nvinfo : EIATTR_KPARAM_INFO
	.align		4
.L_2607:
        /*0008*/ 	.byte	0x04, 0x17
        /*000a*/ 	.short	(.L_2609 - .L_2608)
.L_2608:
        /*000c*/ 	.word	0x00000000
        /*0010*/ 	.short	0x0008
        /*0012*/ 	.short	0x0040
        /*0014*/ 	.byte	0x00, 0xf0, 0x21, 0x00


	//----- nvinfo : EIATTR_KPARAM_INFO
	.align		4
.L_2609:
        /*0018*/ 	.byte	0x04, 0x17
        /*001a*/ 	.short	(.L_2611 - .L_2610)
.L_2610:
        /*001c*/ 	.word	0x00000000
        /*0020*/ 	.short	0x0007
        /*0022*/ 	.short	0x0038
        /*0024*/ 	.byte	0x00, 0xf0, 0x21, 0x00


	//----- nvinfo : EIATTR_KPARAM_INFO
	.align		4
.L_2611:
        /*0028*/ 	.byte	0x04, 0x17
        /*002a*/ 	.short	(.L_2613 - .L_2612)
.L_2612:
        /*002c*/ 	.word	0x00000000
        /*0030*/ 	.short	0x0006
        /*0032*/ 	.short	0x0030
        /*0034*/ 	.byte	0x00, 0xf0, 0x21, 0x00


	//----- nvinfo : EIATTR_KPARAM_INFO
	.align		4
.L_2613:
        /*0038*/ 	.byte	0x04, 0x17
        /*003a*/ 	.short	(.L_2615 - .L_2614)
.L_2614:
        /*003c*/ 	.word	0x00000000
        /*0040*/ 	.short	0x0005
        /*0042*/ 	.short	0x0028
        /*0044*/ 	.byte	0x00, 0xf0, 0x21, 0x00


	//----- nvinfo : EIATTR_KPARAM_INFO
	.align		4
.L_2615:
        /*0048*/ 	.byte	0x04, 0x17
        /*004a*/ 	.short	(.L_2617 - .L_2616)
.L_2616:
        /*004c*/ 	.word	0x00000000
        /*0050*/ 	.short	0x0004
        /*0052*/ 	.short	0x0020
        /*0054*/ 	.byte	0x00, 0xf0, 0x11, 0x00


	//----- nvinfo : EIATTR_KPARAM_INFO
	.align		4
.L_2617:
        /*0058*/ 	.byte	0x04, 0x17
        /*005a*/ 	.short	(.L_2619 - .L_2618)
.L_2618:
        /*005c*/ 	.word	0x00000000
        /*0060*/ 	.short	0x0003
        /*0062*/ 	.short	0x0018
        /*0064*/ 	.byte	0x00, 0xf0, 0x21, 0x00


	//----- nvinfo : EIATTR_KPARAM_INFO
	.align		4
.L_2619:
        /*0068*/ 	.byte	0x04, 0x17
        /*006a*/ 	.short	(.L_2621 - .L_2620)
.L_2620:
        /*006c*/ 	.word	0x00000000
        /*0070*/ 	.short	0x0002
        /*0072*/ 	.short	0x0010
        /*0074*/ 	.byte	0x00, 0xf0, 0x21, 0x00


	//----- nvinfo : EIATTR_KPARAM_INFO
	.align		4
.L_2621:
        /*0078*/ 	.byte	0x04, 0x17
        /*007a*/ 	.short	(.L_2623 - .L_2622)
.L_2622:
        /*007c*/ 	.word	0x00000000
        /*0080*/ 	.short	0x0001
        /*0082*/ 	.short	0x0008
        /*0084*/ 	.byte	0x00, 0xf0, 0x21, 0x00


	//----- nvinfo : EIATTR_KPARAM_INFO
	.align		4
.L_2623:
        /*0088*/ 	.byte	0x04, 0x17
        /*008a*/ 	.short	(.L_2625 - .L_2624)
.L_2624:
        /*008c*/ 	.word	0x00000000
        /*0090*/ 	.short	0x0000
        /*0092*/ 	.short	0x0000
        /*0094*/ 	.byte	0x00, 0xf0, 0x21, 0x00


	//----- nvinfo : EIATTR_SPARSE_MMA_MASK
	.align		4
.L_2625:
        /*0098*/ 	.byte	0x03, 0x50
        /*009a*/ 	.short	0x0000


	//----- nvinfo : EIATTR_MAXREG_COUNT
	.align		4
        /*009c*/ 	.byte	0x03, 0x1b
        /*009e*/ 	.short	0x0040


	//----- nvinfo : EIATTR_NUM_BARRIERS
	.align		4
        /*00a0*/ 	.byte	0x02, 0x4c
        /*00a2*/ 	.byte	0x01
	.zero		1


	//----- nvinfo : EIATTR_ANNOTATIONS
	.align		4
        /*00a4*/ 	.byte	0x04, 0x55
        /*00a6*/ 	.short	(.L_2627 - .L_2626)


	//   ....[0]....
.L_2626:
        /* <DEDUP_REMOVED lines=91> */


	//----- nvinfo : EIATTR_MERCURY_ISA_VERSION
	.align		4
.L_2627:
        /*0648*/ 	.byte	0x03, 0x5f
        /*064a*/ 	.short	0x0101


	//----- nvinfo : EIATTR_COOP_GROUP_MASK_REGIDS
	.align		4
        /*064c*/ 	.byte	0x04, 0x29
        /*064e*/ 	.short	(.L_2629 - .L_2628)


	//   ....[0]....
.L_2628:
        /*0650*/ 	.word	0xffffffff


	//   ....[1]....
        /*0654*/ 	.word	0xffffffff


	//   ....[2]....
        /*0658*/ 	.word	0xffffffff


	//   ....[3]....
        /*065c*/ 	.word	0xffffffff


	//   ....[4]....
        /*0660*/ 	.word	0xffffffff


	//   ....[5]....
        /*0664*/ 	.word	0xffffffff


	//   ....[6]....
        /*0668*/ 	.word	0xffffffff


	//   ....[7]....
        /*066c*/ 	.word	0xffffffff


	//   ....[8]....
        /*0670*/ 	.word	0xffffffff


	//   ....[9]....
        /*0674*/ 	.word	0xffffffff


	//   ....[10]....
        /*0678*/ 	.word	0xffffffff


	//   ....[11]....
        /*067c*/ 	.word	0xffffffff


	//----- nvinfo : EIATTR_COOP_GROUP_INSTR_OFFSETS
	.align		4
.L_2629:
        /*0680*/ 	.byte	0x04, 0x28
        /*0682*/ 	.short	(.L_2631 - .L_2630)


	//   ....[0]....
.L_2630:
        /*0684*/ 	.word	0x00001b80


	//   ....[1]....
        /*0688*/ 	.word	0x00001bb0


	//   ....[2]....
        /*068c*/ 	.word	0x00001c00


	//   ....[3]....
        /*0690*/ 	.word	0x00001c10


	//   ....[4]....
        /*0694*/ 	.word	0x00001fc0


	//   ....[5]....
        /*0698*/ 	.word	0x00001fe0


	//   ....[6]....
        /*069c*/ 	.word	0x00002000


	//   ....[7]....
        /*06a0*/ 	.word	0x00002020


	//   ....[8]....
        /*06a4*/ 	.word	0x00002040


	//   ....[9]....
        /*06a8*/ 	.word	0x00002060


	//   ....[10]....
        /*06ac*/ 	.word	0x00002080


	//   ....[11]....
        /*06b0*/ 	.word	0x000020a0


	//----- nvinfo : EIATTR_EXIT_INSTR_OFFSETS
	.align		4
.L_2631:
        /*06b4*/ 	.byte	0x04, 0x1c
        /*06b6*/ 	.short	(.L_2633 - .L_2632)


	//   ....[0]....
.L_2632:
        /*06b8*/ 	.word	0x00000090


	//   ....[1]....
        /*06bc*/ 	.word	0x00004640


	//----- nvinfo : EIATTR_MAX_THREADS
	.align		4
.L_2633:
        /*06c0*/ 	.byte	0x04, 0x05
        /*06c2*/ 	.short	(.L_2635 - .L_2634)
.L_2634:
        /*06c4*/ 	.word	0x00000140
        /*06c8*/ 	.word	0x00000001
        /*06cc*/ 	.word	0x00000001


	//----- nvinfo : EIATTR_CRS_STACK_SIZE
	.align		4
.L_2635:
        /*06d0*/ 	.byte	0x04, 0x1e
        /*06d2*/ 	.short	(.L_2637 - .L_2636)
.L_2636:
        /*06d4*/ 	.word	0x00000000


	//----- nvinfo : EIATTR_CBANK_PARAM_SIZE
	.align		4
.L_2637:
        /*06d8*/ 	.byte	0x03, 0x19
        /*06da*/ 	.short	0x0048


	//----- nvinfo : EIATTR_PARAM_CBANK
	.align		4
        /*06dc*/ 	.byte	0x04, 0x0a
        /*06de*/ 	.short	(.L_2639 - .L_2638)
	.align		4
.L_2638:
        /*06e0*/ 	.word	index@(.nv.constant0._ZN13group_norm_v214gn_cuda_kernelI6__halfLi320ELi3ELi32ELi20ELi1024ELb0ELi64ELi320ELi320ELi4ELb1ELi21ELb0ELb0ENS_16CompileConditionILi900EEEEEvPT_PKS4_S7_S7_flPfS8_Pj)
        /*06e4*/ 	.short	0x0210
        /*06e6*/ 	.short	0x0048


	//----- nvinfo : EIATTR_SW_WAR
	.align		4
.L_2639:
        /*06e8*/ 	.byte	0x04, 0x36
        /*06ea*/ 	.short	(.L_2641 - .L_2640)
.L_2640:
        /*06ec*/ 	.word	0x00000008
.L_2641:


//--------------------- .nv.info._ZN13group_norm_v214gn_cuda_kernelI6__halfLi320ELi2ELi32ELi20ELi1024ELb0ELi64ELi320ELi320ELi4ELb1ELi18ELb0ELb0ENS_16CompileConditionILi900EEEEEvPT_PKS4_S7_S7_flPfS8_Pj --------------------------
	.section	.nv.info._ZN13group_norm_v214gn_cuda_kernelI6__halfLi320ELi2ELi32ELi20ELi1024ELb0ELi64ELi320ELi320ELi4ELb1ELi18ELb0ELb0ENS_16CompileConditionILi900EEEEEvPT_PKS4_S7_S7_flPfS8_Pj,"",@"SHT_CUDA_INFO"
	.sectionflags	@""
	.align	4


	//----- nvinfo : EIATTR_CUDA_API_VERSION
	.align		4
        /*0000*/ 	.byte	0x04, 0x37
        /*0002*/ 	.short	(.L_2643 - .L_2642)
.L_2642:
        /*0004*/ 	.word	0x00000082


	//----- nvinfo : EIATTR_KPARAM_INFO
	.align		4
.L_2643:
        /*0008*/ 	.byte	0x04, 0x17
        /*000a*/ 	.short	(.L_2645 - .L_2644)
.L_2644:
        /*000c*/ 	.word	0x00000000
        /*0010*/ 	.short	0x0008
        /*0012*/ 	.short	0x0040
        /*0014*/ 	.byte	0x00, 0xf0, 0x21, 0x00


	//----- nvinfo : EIATTR_KPARAM_INFO
	.align		4
.L_2645:
        /*0018*/ 	.byte	0x04, 0x17
        /*001a*/ 	.short	(.L_2647 - .L_2646)
.L_2646:
        /*001c*/ 	.word	0x00000000
        /*0020*/ 	.short	0x0007
        /*0022*/ 	.short	0x0038
        /*0024*/ 	.byte	0x00, 0xf0, 0x21, 0x00


	//----- nvinfo : EIATTR_KPARAM_INFO
	.align		4
.L_2647:
        /*0028*/ 	.byte	0x04, 0x17
        /*002a*/ 	.short	(.L_2649 - .L_2648)
.L_2648:
        /*002c*/ 	.word	0x00000000
        /*0030*/ 	.short	0x0006
        /*0032*/ 	.short	0x0030
        /*0034*/ 	.byte	0x00, 0xf0, 0x21, 0x00


	//----- nvinfo : EIATTR_KPARAM_INFO
	.align		4
.L_2649:
        /*0038*/ 	.byte	0x04, 0x17
        /*003a*/ 	.short	(.L_2651 - .L_2650)
.L_2650:
        /*003c*/ 	.word	0x00000000
        /*0040*/ 	.short	0x0005
        /*0042*/ 	.short	0x0028
        /*0044*/ 	.byte	0x00, 0xf0, 0x21, 0x00


	//----- nvinfo : EIATTR_KPARAM_INFO
	.align		4
.L_2651:
        /*0048*/ 	.byte	0x04, 0x17
        /*004a*/ 	.short	(.L_2653 - .L_2652)
.L_2652:
        /*004c*/ 	.word	0x00000000
        /*0050*/ 	.short	0x0004
        /*0052*/ 	.short	0x0020
        /*0054*/ 	.byte	0x00, 0xf0, 0x11, 0x00


	//----- nvinfo : EIATTR_KPARAM_INFO
	.align		4
.L_2653:
        /*0058*/ 	.byte	0x04, 0x17
        /*005a*/ 	.short	(.L_2655 - .L_2654)
.L_2654:
        /*005c*/ 	.word	0x00000000
        /*0060*/ 	.short	0x0003
        /*0062*/ 	.short	0x0018
        /*0064*/ 	.byte	0x00, 0xf0, 0x21, 0x00


	//----- nvinfo : EIATTR_KPARAM_INFO
	.align		4
.L_2655:
        /*0068*/ 	.byte	0x04, 0x17
        /*006a*/ 	.short	(.L_2657 - .L_2656)
.L_2656:
        /*006c*/ 	.word	0x00000000
        /*0070*/ 	.short	0x0002
        /*0072*/ 	.short	0x0010
        /*0074*/ 	.byte	0x00, 0xf0, 0x21, 0x00


	//----- nvinfo : EIATTR_KPARAM_INFO
	.align		4
.L_2657:
        /*0078*/ 	.byte	0x04, 0x17
        /*007a*/ 	.short	(.L_2659 - .L_2658)
.L_2658:
        /*007c*/ 	.word	0x00000000
        /*0080*/ 	.short	0x0001
        /*0082*/ 	.short	0x0008
        /*0084*/ 	.byte	0x00, 0xf0, 0x21, 0x00


	//----- nvinfo : EIATTR_KPARAM_INFO
	.align		4
.L_2659:
        /*0088*/ 	.byte	0x04, 0x17
        /*008a*/ 	.short	(.L_2661 - .L_2660)
.L_2660:
        /*008c*/ 	.word	0x00000000
        /*0090*/ 	.short	0x0000
        /*0092*/ 	.short	0x0000
        /*0094*/ 	.byte	0x00, 0xf0, 0x21, 0x00


	//----- nvinfo : EIATTR_SPARSE_MMA_MASK
	.align		4
.L_2661:
        /*0098*/ 	.byte	0x03, 0x50
        /*009a*/ 	.short	0x0000


	//----- nvinfo : EIATTR_MAXREG_COUNT
	.align		4
        /*009c*/ 	.byte	0x03, 0x1b
        /*009e*/ 	.short	0x0060


	//----- nvinfo : EIATTR_NUM_BARRIERS
	.align		4
        /*00a0*/ 	.byte	0x02, 0x4c
        /*00a2*/ 	.byte	0x01
	.zero		1


	//----- nvinfo : EIATTR_ANNOTATIONS
	.align		4
        /*00a4*/ 	.byte	0x04, 0x55
        /*00a6*/ 	.short	(.L_2663 - .L_2662)


	//   ....[0]....
.L_2662:
        /* <DEDUP_REMOVED lines=36> */


	//----- nvinfo : EIATTR_MERCURY_ISA_VERSION
	.align		4
.L_2663:
        /*02d8*/ 	.byte	0x03, 0x5f
        /*02da*/ 	.short	0x0101


	//----- nvinfo : EIATTR_COOP_GROUP_MASK_REGIDS
	.align		4
        /*02dc*/ 	.byte	0x04, 0x29
        /*02de*/ 	.short	(.L_2665 - .L_2664)


	//   ....[0]....
.L_2664:
        /*02e0*/ 	.word	0xffffffff


	//   ....[1]....
        /*02e4*/ 	.word	0xffffffff


	//   ....[2]....
        /*02e8*/ 	.word	0xffffffff


	//   ....[3]....
        /*02ec*/ 	.word	0xffffffff


	//   ....[4]....
        /*02f0*/ 	.word	0xffffffff


	//   ....[5]....
        /*02f4*/ 	.word	0xffffffff


	//   ....[6]....
        /*02f8*/ 	.word	0xffffffff


	//   ....[7]....
        /*02fc*/ 	.word	0xffffffff


	//   ....[8]....
        /*0300*/ 	.word	0xffffffff


	//   ....[9]....
        /*0304*/ 	.word	0xffffffff


	//   ....[10]....
        /*0308*/ 	.word	0xffffffff


	//   ....[11]....
        /*030c*/ 	.word	0xffffffff


	//----- nvinfo : EIATTR_COOP_GROUP_INSTR_OFFSETS
	.align		4
.L_2665:
        /*0310*/ 	.byte	0x04, 0x28
        /*0312*/ 	.short	(.L_2667 - .L_2666)


	//   ....[0]....
.L_2666:
        /*0314*/ 	.word	0x00001a90


	//   ....[1]....
        /*0318*/ 	.word	0x00001aa0


	//   ....[2]....
        /*031c*/ 	.word	0x00001ae0


	//   ....[3]....
        /*0320*/ 	.word	0x00001af0


	//   ....[4]....
        /*0324*/ 	.word	0x00001ef0


	//   ....[5]....
        /*0328*/ 	.word	0x00001f10


	//   ....[6]....
        /*032c*/ 	.word	0x00001f30


	//   ....[7]....
        /*0330*/ 	.word	0x00001f50


	//   ....[8]....
        /*0334*/ 	.word	0x00001f70


	//   ....[9]....
        /*0338*/ 	.word	0x00001f90


	//   ....[10]....
        /*033c*/ 	.word	0x00001fb0


	//   ....[11]....
        /*0340*/ 	.word	0x00001fd0


	//----- nvinfo : EIATTR_EXIT_INSTR_OFFSETS
	.align		4
.L_2667:
        /*0344*/ 	.byte	0x04, 0x1c
        /*0346*/ 	.short	(.L_2669 - .L_2668)


	//   ....[0]....
.L_2668:
        /*0348*/ 	.word	0x00000070


	//   ....[1]....
        /*034c*/ 	.word	0x00003b50


	//----- nvinfo : EIATTR_MAX_THREADS
	.align		4
.L_2669:
        /*0350*/ 	.byte	0x04, 0x05
        /*0352*/ 	.short	(.L_2671 - .L_2670)
.L_2670:
        /*0354*/ 	.word	0x00000140
        /*0358*/ 	.word	0x00000001
        /*035c*/ 	.word	0x00000001


	//----- nvinfo : EIATTR_CRS_STACK_SIZE
	.align		4
.L_2671:
        /*0360*/ 	.byte	0x04, 0x1e
        /*0362*/ 	.short	(.L_2673 - .L_2672)
.L_2672:
        /*0364*/ 	.word	0x00000000


	//----- nvinfo : EIATTR_CBANK_PARAM_SIZE
	.align		4
.L_2673:
        /*0368*/ 	.byte	0x03, 0x19
        /*036a*/ 	.short	0x0048


	//----- nvinfo : EIATTR_PARAM_CBANK
	.align		4
        /*036c*/ 	.byte	0x04, 0x0a
        /*036e*/ 	.short	(.L_2675 - .L_2674)
	.align		4
.L_2674:
        /*0370*/ 	.word	index@(.nv.constant0._ZN13group_norm_v214gn_cuda_kernelI6__halfLi320ELi2ELi32ELi20ELi1024ELb0ELi64ELi320ELi320ELi4ELb1ELi18ELb0ELb0ENS_16CompileConditionILi900EEEEEvPT_PKS4_S7_S7_flPfS8_Pj)
        /*0374*/ 	.short	0x0210
        /*0376*/ 	.short	0x0048


	//----- nvinfo : EIATTR_SW_WAR
	.align		4
.L_2675:
        /*0378*/ 	.byte	0x04, 0x36
        /*037a*/ 	.short	(.L_2677 - .L_2676)
.L_2676:
        /*037c*/ 	.word	0x00000008
.L_2677:


//--------------------- .nv.info._ZN13group_norm_v214gn_cuda_kernelI6__halfLi320ELi3ELi16ELi40ELi1024ELb1ELi8ELi320ELi320ELi4ELb1ELi2ELb0ELb0ENS_16CompileConditionILi900EEEEEvPT_PKS4_S7_S7_flPfS8_Pj --------------------------
	.section	.nv.info._ZN13group_norm_v214gn_cuda_kernelI6__halfLi320ELi3ELi16ELi40ELi1024ELb1ELi8ELi320ELi320ELi4ELb1ELi2ELb0ELb0ENS_16CompileConditionILi900EEEEEvPT_PKS4_S7_S7_flPfS8_Pj,"",@"SHT_CUDA_INFO"
	.sectionflags	@""
	.align	4


	//----- nvinfo : EIATTR_CUDA_API_VERSION
	.align		4
        /*0000*/ 	.byte	0x04, 0x37
        /*0002*/ 	.short	(.L_2679 - .L_2678)
.L_2678:
        /*0004*/ 	.word	0x00000082


	//----- nvinfo : EIATTR_KPARAM_INFO
	.align		4
.L_2679:
        /*0008*/ 	.byte	0x04, 0x17
        /*000a*/ 	.short	(.L_2681 - .L_2680)
.L_2680:
        /*000c*/ 	.word	0x00000000
        /*0010*/ 	.short	0x0008
        /*0012*/ 	.short	0x0040
        /*0014*/ 	.byte	0x00, 0xf0, 0x21, 0x00


	//----- nvinfo : EIATTR_KPARAM_INFO
	.align		4
.L_2681:
        /*0018*/ 	.byte	0x04, 0x17
        /*001a*/ 	.short	(.L_2683 - .L_2682)
.L_2682:
        /*001c*/ 	.word	0x00000000
        /*0020*/ 	.short	0x0007
        /*0022*/ 	.short	0x0038
        /*0024*/ 	.byte	0x00, 0xf0, 0x21, 0x00


	//----- nvinfo : EIATTR_KPARAM_INFO
	.align		4
.L_2683:
        /*0028*/ 	.byte	0x04, 0x17
        /*002a*/ 	.short	(.L_2685 - .L_2684)
.L_2684:
        /*002c*/ 	.word	0x00000000
        /*0030*/ 	.short	0x0006
        /*0032*/ 	.short	0x0030
        /*0034*/ 	.byte	0x00, 0xf0, 0x21, 0x00


	//----- nvinfo : EIATTR_KPARAM_INFO
	.align		4
.L_2685:
        /*0038*/ 	.byte	0x04, 0x17
        /*003a*/ 	.short	(.L_2687 - .L_2686)
.L_2686:
        /*003c*/ 	.word	0x00000000
        /*0040*/ 	.short	0x0005
        /*0042*/ 	.short	0x0028
        /*0044*/ 	.byte	0x00, 0xf0, 0x21, 0x00


	//----- nvinfo : EIATTR_KPARAM_INFO
	.align		4
.L_2687:
        /*0048*/ 	.byte	0x04, 0x17
        /*004a*/ 	.short	(.L_2689 - .L_2688)
.L_2688:
        /*004c*/ 	.word	0x00000000
        /*0050*/ 	.short	0x0004
        /*0052*/ 	.short	0x0020
        /*0054*/ 	.byte	0x00, 0xf0, 0x11, 0x00


	//----- nvinfo : EIATTR_KPARAM_INFO
	.align		4
.L_2689:
        /*0058*/ 	.byte	0x04, 0x17
        /*005a*/ 	.short	(.L_2691 - .L_2690)
.L_2690:
        /*005c*/ 	.word	0x00000000
        /*0060*/ 	.short	0x0003
        /*0062*/ 	.short	0x0018
        /*0064*/ 	.byte	0x00, 0xf0, 0x21, 0x00


	//----- nvinfo : EIATTR_KPARAM_INFO
	.align		4
.L_2691:
        /*0068*/ 	.byte	0x04, 0x17
        /*006a*/ 	.short	(.L_2693 - .L_2692)
.L_2692:
        /*006c*/ 	.word	0x00000000
        /*0070*/ 	.short	0x0002
        /*0072*/ 	.short	0x0010
        /*0074*/ 	.byte	0x00, 0xf0, 0x21, 0x00


	//----- nvinfo : EIATTR_KPARAM_INFO
	.align		4
.L_2693:
        /*0078*/ 	.byte	0x04, 0x17
        /*007a*/ 	.short	(.L_2695 - .L_2694)
.L_2694:
        /*007c*/ 	.word	0x00000000
        /*0080*/ 	.short	0x0001
        /*0082*/ 	.short	0x0008
        /*0084*/ 	.byte	0x00, 0xf0, 0x21, 0x00


	//----- nvinfo : EIATTR_KPARAM_INFO
	.align		4
.L_2695:
        /*0088*/ 	.byte	0x04, 0x17
        /*008a*/ 	.short	(.L_2697 - .L_2696)
.L_2696:
        /*008c*/ 	.word	0x00000000
        /*0090*/ 	.short	0x0000
        /*0092*/ 	.short	0x0000
        /*0094*/ 	.byte	0x00, 0xf0, 0x21, 0x00


	//----- nvinfo : EIATTR_SPARSE_MMA_MASK
	.align		4
.L_2697:
        /*0098*/ 	.byte	0x03, 0x50
        /*009a*/ 	.short	0x0000


	//----- nvinfo : EIATTR_MAXREG_COUNT
	.align		4
        /*009c*/ 	.byte	0x03, 0x1b
        /*009e*/ 	.short	0x0040


	//----- nvinfo : EIATTR_NUM_BARRIERS
	.align		4
        /*00a0*/ 	.byte	0x02, 0x4c
        /*00a2*/ 	.byte	0x01
	.zero		1


	//----- nvinfo : EIATTR_MERCURY_ISA_VERSION
	.align		4
        /*00a4*/ 	.byte	0x03, 0x5f
        /*00a6*/ 	.short	0x0101


	//----- nvinfo : EIATTR_COOP_GROUP_MASK_REGIDS
	.align		4
        /*00a8*/ 	.byte	0x04, 0x29
        /*00aa*/ 	.short	(.L_2699 - .L_2698)


	//   ....[0]....
.L_2698:
        /*00ac*/ 	.word	0xffffffff


	//   ....[1]....
        /*00b0*/ 	.word	0xffffffff


	//   ....[2]....
        /*00b4*/ 	.word	0xffffffff


	//   ....[3]....
        /*00b8*/ 	.word	0xffffffff


	//   ....[4]....
        /*00bc*/ 	.word	0xffffffff


	//   ....[5]....
        /*00c0*/ 	.word	0xffffffff


	//   ....[6]....
        /*00c4*/ 	.word	0xffffffff


	//   ....[7]....
        /*00c8*/ 	.word	0xffffffff


	//   ....[8]....
        /*00cc*/ 	.word	0xffffffff


	//   ....[9]....
        /*00d0*/ 	.word	0xffffffff


	//   ....[10]....
        /*00d4*/ 	.word	0xffffffff


	//   ....[11]....
        /*00d8*/ 	.word	0xffffffff


	//   ....[12]....
        /*00dc*/ 	.word	0xffffffff


	//   ....[13]....
        /*00e0*/ 	.word	0xffffffff


	//----- nvinfo : EIATTR_COOP_GROUP_INSTR_OFFSETS
	.align		4
.L_2699:
        /*00e4*/ 	.byte	0x04, 0x28
        /*00e6*/ 	.short	(.L_2701 - .L_2700)


	//   ....[0]....
.L_2700:
        /*00e8*/ 	.word	0x00000aa0


	//   ....[1]....
        /*00ec*/ 	.word	0x00000ad0


	//   ....[2]....
        /*00f0*/ 	.word	0x00000b30


	//   ....[3]....
        /*00f4*/ 	.word	0x00000b70


	//   ....[4]....
        /*00f8*/ 	.word	0x00000f00


	//   ....[5]....
        /*00fc*/ 	.word	0x00000f40


	//   ....[6]....
        /*0100*/ 	.word	0x00000f80


	//   ....[7]....
        /*0104*/ 	.word	0x00000f90


	//   ....[8]....
        /*0108*/ 	.word	0x00000fc0


	//   ....[9]....
        /*010c*/ 	.word	0x00000fd0


	//   ....[10]....
        /*0110*/ 	.word	0x00001000


	//   ....[11]....
        /*0114*/ 	.word	0x00001010


	//   ....[12]....
        /*0118*/ 	.word	0x00001040


	//   ....[13]....
        /*011c*/ 	.word	0x00001050


	//----- nvinfo : EIATTR_EXIT_INSTR_OFFSETS
	.align		4
.L_2701:
        /*0120*/ 	.byte	0x04, 0x1c
        /*0122*/ 	.short	(.L_2703 - .L_2702)


	//   ....[0]....
.L_2702:
        /*0124*/ 	.word	0x00000060


	//   ....[1]....
        /*0128*/ 	.word	0x000018b0


	//----- nvinfo : EIATTR_MAX_THREADS
	.align		4
.L_2703:
        /*012c*/ 	.byte	0x04, 0x05
        /*012e*/ 	.short	(.L_2705 - .L_2704)
.L_2704:
        /*0130*/ 	.word	0x00000140
        /*0134*/ 	.word	0x00000001
        /*0138*/ 	.word	0x00000001


	//----- nvinfo : EIATTR_CRS_STACK_SIZE
	.align		4
.L_2705:
        /*013c*/ 	.byte	0x04, 0x1e
        /*013e*/ 	.short	(.L_2707 - .L_2706)
.L_2706:
        /*0140*/ 	.word	0x00000000


	//----- nvinfo : EIATTR_CBANK_PARAM_SIZE
	.align		4
.L_2707:
        /*0144*/ 	.byte	0x03, 0x19
        /*0146*/ 	.short	0x0048


	//----- nvinfo : EIATTR_PARAM_CBANK
	.align		4
        /*0148*/ 	.byte	0x04, 0x0a
        /*014a*/ 	.short	(.L_2709 - .L_2708)
	.align		4
.L_2708:
        /*014c*/ 	.word	index@(.nv.constant0._ZN13group_norm_v214gn_cuda_kernelI6__halfLi320ELi3ELi16ELi40ELi1024ELb1ELi8ELi320ELi320ELi4ELb1ELi2ELb0ELb0ENS_16CompileConditionILi900EEEEEvPT_PKS4_S7_S7_flPfS8_Pj)
        /*0150*/ 	.short	0x0210
        /*0152*/ 	.short	0x0048


	//----- nvinfo : EIATTR_SW_WAR
	.align		4
.L_2709:
        /*0154*/ 	.byte	0x04, 0x36
        /*0156*/ 	.short	(.L_2711 - .L_2710)
.L_2710:
        /*0158*/ 	.word	0x00000008
.L_2711:


//--------------------- .nv.info._ZN13group_norm_v214gn_cuda_kernelI6__halfLi320ELi1ELi16ELi40ELi1024ELb1ELi16ELi320ELi320ELi4ELb1ELi2ELb0ELb0ENS_16CompileConditionILi900EEEEEvPT_PKS4_S7_S7_flPfS8_Pj --------------------------
	.section	.nv.info._ZN13group_norm_v214gn_cuda_kernelI6__halfLi320ELi1ELi16ELi40ELi1024ELb1ELi16ELi320ELi320ELi4ELb1ELi2ELb0ELb0ENS_16CompileConditionILi900EEEEEvPT_PKS4_S7_S7_flPfS8_Pj,"",@"SHT_CUDA_INFO"
	.sectionflags	@""
	.align	4


	//----- nvinfo : EIATTR_CUDA_API_VERSION
	.align		4
        /*0000*/ 	.byte	0x04, 0x37
        /*0002*/ 	.short	(.L_2713 - .L_2712)
.L_2712:
        /*0004*/ 	.word	0x00000082


	//----- nvinfo : EIATTR_KPARAM_INFO
	.align		4
.L_2713:
        /*0008*/ 	.byte	0x04, 0x17
        /*000a*/ 	.short	(.L_2715 - .L_2714)
.L_2714:
        /*000c*/ 	.word	0x00000000
        /*0010*/ 	.short	0x0008
        /*0012*/ 	.short	0x0040
        /*0014*/ 	.byte	0x00, 0xf0, 0x21, 0x00


	//----- nvinfo : EIATTR_KPARAM_INFO
	.align		4
.L_2715:
        /*0018*/ 	.byte	0x04, 0x17
        /*001a*/ 	.short	(.L_2717 - .L_2716)
.L_2716:
        /*001c*/ 	.word	0x00000000
        /*0020*/ 	.short	0x0007
        /*0022*/ 	.short	0x0038
        /*0024*/ 	.byte	0x00, 0xf0, 0x21, 0x00


	//----- nvinfo : EIATTR_KPARAM_INFO
	.align		4
.L_2717:
        /*0028*/ 	.byte	0x04, 0x17
        /*002a*/ 	.short	(.L_2719 - .L_2718)
.L_2718:
        /*002c*/ 	.word	0x00000000
        /*0030*/ 	.short	0x0006
        /*0032*/ 	.short	0x0030
        /*0034*/ 	.byte	0x00, 0xf0, 0x21, 0x00


	//----- nvinfo : EIATTR_KPARAM_INFO
	.align		4
.L_2719:
        /*0038*/ 	.byte	0x04, 0x17
        /*003a*/ 	.short	(.L_2721 - .L_2720)
.L_2720:
        /*003c*/ 	.word	0x00000000
        /*0040*/ 	.short	0x0005
        /*0042*/ 	.short	0x0028
        /*0044*/ 	.byte	0x00, 0xf0, 0x21, 0x00


	//----- nvinfo : EIATTR_KPARAM_INFO
	.align		4
.L_2721:
        /*0048*/ 	.byte	0x04, 0x17
        /*004a*/ 	.short	(.L_2723 - .L_2722)
.L_2722:
        /*004c*/ 	.word	0x00000000
        /*0050*/ 	.short	0x0004
        /*0052*/ 	.short	0x0020
        /*0054*/ 	.byte	0x00, 0xf0, 0x11, 0x00


	//----- nvinfo : EIATTR_KPARAM_INFO
	.align		4
.L_2723:
        /*0058*/ 	.byte	0x04, 0x17
        /*005a*/ 	.short	(.L_2725 - .L_2724)
.L_2724:
        /*005c*/ 	.word	0x00000000
        /*0060*/ 	.short	0x0003
        /*0062*/ 	.short	0x0018
        /*0064*/ 	.byte	0x00, 0xf0, 0x21, 0x00


	//----- nvinfo : EIATTR_KPARAM_INFO
	.align		4
.L_2725:
        /*0068*/ 	.byte	0x04, 0x17
        /*006a*/ 	.short	(.L_2727 - .L_2726)
.L_2726:
        /*006c*/ 	.word	0x00000000
        /*0070*/ 	.short	0x0002
        /*0072*/ 	.short	0x0010
        /*0074*/ 	.byte	0x00, 0xf0, 0x21, 0x00


	//----- nvinfo : EIATTR_KPARAM_INFO
	.align		4
.L_2727:
        /*0078*/ 	.byte	0x04, 0x17
        /*007a*/ 	.short	(.L_2729 - .L_2728)
.L_2728:
        /*007c*/ 	.word	0x00000000
        /*0080*/ 	.short	0x0001
        /*0082*/ 	.short	0x0008
        /*0084*/ 	.byte	0x00, 0xf0, 0x21, 0x00


	//----- nvinfo : EIATTR_KPARAM_INFO
	.align		4
.L_2729:
        /*0088*/ 	.byte	0x04, 0x17
        /*008a*/ 	.short	(.L_2731 - .L_2730)
.L_2730:
        /*008c*/ 	.word	0x00000000
        /*0090*/ 	.short	0x0000
        /*0092*/ 	.short	0x0000
        /*0094*/ 	.byte	0x00, 0xf0, 0x21, 0x00


	//----- nvinfo : EIATTR_SPARSE_MMA_MASK
	.align		4
.L_2731:
        /*0098*/ 	.byte	0x03, 0x50
        /*009a*/ 	.short	0x0000


	//----- nvinfo : EIATTR_MAXREG_COUNT
	.align		4
        /*009c*/ 	.byte	0x03, 0x1b
        /*009e*/ 	.short	0x00a8


	//----- nvinfo : EIATTR_NUM_BARRIERS
	.align		4
        /*00a0*/ 	.byte	0x02, 0x4c
        /*00a2*/ 	.byte	0x01
	.zero		1


	//----- nvinfo : EIATTR_MERCURY_ISA_VERSION
	.align		4
        /*00a4*/ 	.byte	0x03, 0x5f
        /*00a6*/ 	.short	0x0101


	//----- nvinfo : EIATTR_COOP_GROUP_MASK_REGIDS
	.align		4
        /*00a8*/ 	.byte	0x04, 0x29
        /*00aa*/ 	.short	(.L_2733 - .L_2732)


	//   ....[0]....
.L_2732:
        /*00ac*/ 	.word	0xffffffff


	//   ....[1]....
        /*00b0*/ 	.word	0xffffffff


	//   ....[2]....
        /*00b4*/ 	.word	0xffffffff


	//   ....[3]....
        /*00b8*/ 	.word	0xffffffff


	//   ....[4]....
        /*00bc*/ 	.word	0xffffffff


	//   ....[5]....
        /*00c0*/ 	.word	0xffffffff


	//   ....[6]....
        /*00c4*/ 	.word	0xffffffff


	//   ....[7]....
        /*00c8*/ 	.word	0xffffffff


	//   ....[8]....
        /*00cc*/ 	.word	0xffffffff


	//   ....[9]....
        /*00d0*/ 	.word	0xffffffff


	//   ....[10]....
        /*00d4*/ 	.word	0xffffffff


	//   ....[11]....
        /*00d8*/ 	.word	0xffffffff


	//   ....[12]....
        /*00dc*/ 	.word	0xffffffff


	//   ....[13]....
        /*00e0*/ 	.word	0xffffffff


	//----- nvinfo : EIATTR_COOP_GROUP_INSTR_OFFSETS
	.align		4
.L_2733:
        /*00e4*/ 	.byte	0x04, 0x28
        /*00e6*/ 	.short	(.L_2735 - .L_2734)


	//   ....[0]....
.L_2734:
        /*00e8*/ 	.word	0x00000e30


	//   ....[1]....
        /*00ec*/ 	.word	0x00000e70


	//   ....[2]....
        /*00f0*/ 	.word	0x00000eb0


	//   ....[3]....
        /*00f4*/ 	.word	0x00000ec0


	//   ....[4]....
        /*00f8*/ 	.word	0x000011b0


	//   ....[5]....
        /*00fc*/ 	.word	0x000011e0


	//   ....[6]....
        /*0100*/ 	.word	0x00001210


	//   ....[7]....
        /*0104*/ 	.word	0x00001220


	//   ....[8]....
        /*0108*/ 	.word	0x00001250


	//   ....[9]....
        /*010c*/ 	.word	0x00001260


	//   ....[10]....
        /*0110*/ 	.word	0x00001290


	//   ....[11]....
        /*0114*/ 	.word	0x000012a0


	//   ....[12]....
        /*0118*/ 	.word	0x000012d0


	//   ....[13]....
        /*011c*/ 	.word	0x000012e0


	//----- nvinfo : EIATTR_EXIT_INSTR_OFFSETS
	.align		4
.L_2735:
        /*0120*/ 	.byte	0x04, 0x1c
        /*0122*/ 	.short	(.L_2737 - .L_2736)


	//   ....[0]....
.L_2736:
        /*0124*/ 	.word	0x00000060


	//   ....[1]....
        /*0128*/ 	.word	0x00002010


	//----- nvinfo : EIATTR_MAX_THREADS
	.align		4
.L_2737:
        /*012c*/ 	.byte	0x04, 0x05
        /*012e*/ 	.short	(.L_2739 - .L_2738)
.L_2738:
        /*0130*/ 	.word	0x00000140
        /*0134*/ 	.word	0x00000001
        /*0138*/ 	.word	0x00000001


	//----- nvinfo : EIATTR_CRS_STACK_SIZE
	.align		4
.L_2739:
        /*013c*/ 	.byte	0x04, 0x1e
        /*013e*/ 	.short	(.L_2741 - .L_2740)
.L_2740:
        /*0140*/ 	.word	0x00000000


	//----- nvinfo : EIATTR_CBANK_PARAM_SIZE
	.align		4
.L_2741:
        /*0144*/ 	.byte	0x03, 0x19
        /*0146*/ 	.short	0x0048


	//----- nvinfo : EIATTR_PARAM_CBANK
	.align		4
        /*0148*/ 	.byte	0x04, 0x0a
        /*014a*/ 	.short	(.L_2743 - .L_2742)
	.align		4
.L_2742:
        /*014c*/ 	.word	index@(.nv.constant0._ZN13group_norm_v214gn_cuda_kernelI6__halfLi320ELi1ELi16ELi40ELi1024ELb1ELi16ELi320ELi320ELi4ELb1ELi2ELb0ELb0ENS_16CompileConditionILi900EEEEEvPT_PKS4_S7_S7_flPfS8_Pj)
        /*0150*/ 	.short	0x0210
        /*0152*/ 	.short	0x0048


	//----- nvinfo : EIATTR_SW_WAR
	.align		4
.L_2743:
        /*0154*/ 	.byte	0x04, 0x36
        /*0156*/ 	.short	(.L_2745 - .L_2744)
.L_2744:
        /*0158*/ 	.word	0x00000008
.L_2745:


//--------------------- .nv.info._ZN13group_norm_v214gn_cuda_kernelI6__halfLi320ELi3ELi16ELi40ELi1024ELb1ELi16ELi320ELi320ELi4ELb1ELi5ELb0ELb0ENS_16CompileConditionILi900EEEEEvPT_PKS4_S7_S7_flPfS8_Pj --------------------------
	.section	.nv.info._ZN13group_norm_v214gn_cuda_kernelI6__halfLi320ELi3ELi16ELi40ELi1024ELb1ELi16ELi320ELi320ELi4ELb1ELi5ELb0ELb0ENS_16CompileConditionILi900EEEEEvPT_PKS4_S7_S7_flPfS8_Pj,"",@"SHT_CUDA_INFO"
	.sectionflags	@""
	.align	4


	//----- nvinfo : EIATTR_CUDA_API_VERSION
	.align		4
        /*0000*/ 	.byte	0x04, 0x37
        /*0002*/ 	.short	(.L_2747 - .L_2746)
.L_2746:
        /*0004*/ 	.word	0x00000082


	//----- nvinfo : EIATTR_KPARAM_INFO
	.align		4
.L_2747:
        /*0008*/ 	.byte	0x04, 0x17
        /*000a*/ 	.short	(.L_2749 - .L_2748)
.L_2748:
        /*000c*/ 	.word	0x00000000
        /*0010*/ 	.short	0x0008
        /*0012*/ 	.short	0x0040
        /*0014*/ 	.byte	0x00, 0xf0, 0x21, 0x00


	//----- nvinfo : EIATTR_KPARAM_INFO
	.align		4
.L_2749:
        /*0018*/ 	.byte	0x04, 0x17
        /*001a*/ 	.short	(.L_2751 - .L_2750)
.L_2750:
        /*001c*/ 	.word	0x00000000
        /*0020*/ 	.short	0x0007
        /*0022*/ 	.short	0x0038
        /*0024*/ 	.byte	0x00, 0xf0, 0x21, 0x00


	//----- nvinfo : EIATTR_KPARAM_INFO
	.align		4
.L_2751:
        /*0028*/ 	.byte	0x04, 0x17
        /*002a*/ 	.short	(.L_2753 - .L_2752)
.L_2752:
        /*002c*/ 	.word	0x00000000
        /*0030*/ 	.short	0x0006
        /*0032*/ 	.short	0x0030
        /*0034*/ 	.byte	0x00, 0xf0, 0x21, 0x00


	//----- nvinfo : EIATTR_KPARAM_INFO
	.align		4
.L_2753:
        /*0038*/ 	.byte	0x04, 0x17
        /*003a*/ 	.short	(.L_2755 - .L_2754)
.L_2754:
        /*003c*/ 	.word	0x00000000
        /*0040*/ 	.short	0x0005
        /*0042*/ 	.short	0x0028
        /*0044*/ 	.byte	0x00, 0xf0, 0x21, 0x00


	//----- nvinfo : EIATTR_KPARAM_INFO
	.align		4
.L_2755:
        /*0048*/ 	.byte	0x04, 0x17
        /*004a*/ 	.short	(.L_2757 - .L_2756)
.L_2756:
        /*004c*/ 	.word	0x00000000
        /*0050*/ 	.short	0x0004
        /*0052*/ 	.short	0x0020
        /*0054*/ 	.byte	0x00, 0xf0, 0x11, 0x00


	//----- nvinfo : EIATTR_KPARAM_INFO
	.align		4
.L_2757:
        /*0058*/ 	.byte	0x04, 0x17
        /*005a*/ 	.short	(.L_2759 - .L_2758)
.L_2758:
        /*005c*/ 	.word	0x00000000
        /*0060*/ 	.short	0x0003
        /*0062*/ 	.short	0x0018
        /*0064*/ 	.byte	0x00, 0xf0, 0x21, 0x00


	//----- nvinfo : EIATTR_KPARAM_INFO
	.align		4
.L_2759:
        /*0068*/ 	.byte	0x04, 0x17
        /*006a*/ 	.short	(.L_2761 - .L_2760)
.L_2760:
        /*006c*/ 	.word	0x00000000
        /*0070*/ 	.short	0x0002
        /*0072*/ 	.short	0x0010
        /*0074*/ 	.byte	0x00, 0xf0, 0x21, 0x00


	//----- nvinfo : EIATTR_KPARAM_INFO
	.align		4
.L_2761:
        /*0078*/ 	.byte	0x04, 0x17
        /*007a*/ 	.short	(.L_2763 - .L_2762)
.L_2762:
        /*007c*/ 	.word	0x00000000
        /*0080*/ 	.short	0x0001
        /*0082*/ 	.short	0x0008
        /*0084*/ 	.byte	0x00, 0xf0, 0x21, 0x00


	//----- nvinfo : EIATTR_KPARAM_INFO
	.align		4
.L_2763:
        /*0088*/ 	.byte	0x04, 0x17
        /*008a*/ 	.short	(.L_2765 - .L_2764)
.L_2764:
        /*008c*/ 	.word	0x00000000
        /*0090*/ 	.short	0x0000
        /*0092*/ 	.short	0x0000
        /*0094*/ 	.byte	0x00, 0xf0, 0x21, 0x00


	//----- nvinfo : EIATTR_SPARSE_MMA_MASK
	.align		4
.L_2765:
        /*0098*/ 	.byte	0x03, 0x50
        /*009a*/ 	.short	0x0000


	//----- nvinfo : EIATTR_MAXREG_COUNT
	.align		4
        /*009c*/ 	.byte	0x03, 0x1b
        /*009e*/ 	.short	0x0040


	//----- nvinfo : EIATTR_NUM_BARRIERS
	.align		4
        /*00a0*/ 	.byte	0x02, 0x4c
        /*00a2*/ 	.byte	0x01
	.zero		1


	//----- nvinfo : EIATTR_MERCURY_ISA_VERSION
	.align		4
        /*00a4*/ 	.byte	0x03, 0x5f
        /*00a6*/ 	.short	0x0101


	//----- nvinfo : EIATTR_COOP_GROUP_MASK_REGIDS
	.align		4
        /*00a8*/ 	.byte	0x04, 0x29
        /*00aa*/ 	.short	(.L_2767 - .L_2766)


	//   ....[0]....
.L_2766:
        /*00ac*/ 	.word	0xffffffff


	//   ....[1]....
        /*00b0*/ 	.word	0xffffffff


	//   ....[2]....
        /*00b4*/ 	.word	0xffffffff


	//   ....[3]....
        /*00b8*/ 	.word	0xffffffff


	//   ....[4]....
        /*00bc*/ 	.word	0xffffffff


	//   ....[5]....
        /*00c0*/ 	.word	0xffffffff


	//   ....[6]....
        /*00c4*/ 	.word	0xffffffff


	//   ....[7]....
        /*00c8*/ 	.word	0xffffffff


	//   ....[8]....
        /*00cc*/ 	.word	0xffffffff


	//   ....[9]....
        /*00d0*/ 	.word	0xffffffff


	//   ....[10]....
        /*00d4*/ 	.word	0xffffffff


	//   ....[11]....
        /*00d8*/ 	.word	0xffffffff


	//   ....[12]....
        /*00dc*/ 	.word	0xffffffff


	//   ....[13]....
        /*00e0*/ 	.word	0xffffffff


	//----- nvinfo : EIATTR_COOP_GROUP_INSTR_OFFSETS
	.align		4
.L_2767:
        /*00e4*/ 	.byte	0x04, 0x28
        /*00e6*/ 	.short	(.L_2769 - .L_2768)


	//   ....[0]....
.L_2768:
        /*00e8*/ 	.word	0x00000de0


	//   ....[1]....
        /*00ec*/ 	.word	0x00000e10


	//   ....[2]....
        /*00f0*/ 	.word	0x00000e40


	//   ....[3]....
        /*00f4*/ 	.word	0x00000e50


	//   ....[4]....
        /*00f8*/ 	.word	0x00001210


	//   ....[5]....
        /*00fc*/ 	.word	0x00001220


	//   ....[6]....
        /*0100*/ 	.word	0x00001250


	//   ....[7]....
        /*0104*/ 	.word	0x00001260


	//   ....[8]....
        /*0108*/ 	.word	0x00001290


	//   ....[9]....
        /*010c*/ 	.word	0x000012b0


	//   ....[10]....
        /*0110*/ 	.word	0x000012e0


	//   ....[11]....
        /*0114*/ 	.word	0x000012f0


	//   ....[12]....
        /*0118*/ 	.word	0x00001340


	//   ....[13]....
        /*011c*/ 	.word	0x00001370


	//----- nvinfo : EIATTR_EXIT_INSTR_OFFSETS
	.align		4
.L_2769:
        /*0120*/ 	.byte	0x04, 0x1c
        /*0122*/ 	.short	(.L_2771 - .L_2770)


	//   ....[0]....
.L_2770:
        /*0124*/ 	.word	0x00000080


	//   ....[1]....
        /*0128*/ 	.word	0x000022a0


	//----- nvinfo : EIATTR_MAX_THREADS
	.align		4
.L_2771:
        /*012c*/ 	.byte	0x04, 0x05
        /*012e*/ 	.short	(.L_2773 - .L_2772)
.L_2772:
        /*0130*/ 	.word	0x00000140
        /*0134*/ 	.word	0x00000001
        /*0138*/ 	.word	0x00000001


	//----- nvinfo : EIATTR_CRS_STACK_SIZE
	.align		4
.L_2773:
        /*013c*/ 	.byte	0x04, 0x1e
        /*013e*/ 	.short	(.L_2775 - .L_2774)
.L_2774:
        /*0140*/ 	.word	0x00000000


	//----- nvinfo : EIATTR_CBANK_PARAM_SIZE
	.align		4
.L_2775:
        /*0144*/ 	.byte	0x03, 0x19
        /*0146*/ 	.short	0x0048


	//----- nvinfo : EIATTR_PARAM_CBANK
	.align		4
        /*0148*/ 	.byte	0x04, 0x0a
        /*014a*/ 	.short	(.L_2777 - .L_2776)
	.align		4
.L_2776:
        /*014c*/ 	.word	index@(.nv.constant0._ZN13group_norm_v214gn_cuda_kernelI6__halfLi320ELi3ELi16ELi40ELi1024ELb1ELi16ELi320ELi320ELi4ELb1ELi5ELb0ELb0ENS_16CompileConditionILi900EEEEEvPT_PKS4_S7_S7_flPfS8_Pj)
        /*0150*/ 	.short	0x0210
        /*0152*/ 	.short	0x0048


	//----- nvinfo : EIATTR_SW_WAR
	.align		4
.L_2777:
        /*0154*/ 	.byte	0x04, 0x36
        /*0156*/ 	.short	(.L_2779 - .L_2778)
.L_2778:
        /*0158*/ 	.word	0x00000008
.L_2779:


//--------------------- .nv.info._ZN13group_norm_v214gn_cuda_kernelI6__halfLi320ELi1ELi16ELi40ELi1024ELb1ELi32ELi320ELi320ELi4ELb1ELi4ELb0ELb0ENS_16CompileConditionILi900EEEEEvPT_PKS4_S7_S7_flPfS8_Pj --------------------------
	.section	.nv.info._ZN13group_norm_v214gn_cuda_kernelI6__halfLi320ELi1ELi16ELi40ELi1024ELb1ELi32ELi320ELi320ELi4ELb1ELi4ELb0ELb0ENS_16CompileConditionILi900EEEEEvPT_PKS4_S7_S7_flPfS8_Pj,"",@"SHT_CUDA_INFO"
	.sectionflags	@""
	.align	4


	//----- nvinfo : EIATTR_CUDA_API_VERSION
	.align		4
        /*0000*/ 	.byte	0x04, 0x37
        /*0002*/ 	.short	(.L_2781 - .L_2780)
.L_2780:
        /*0004*/ 	.word	0x00000082


	//----- nvinfo : EIATTR_KPARAM_INFO
	.align		4
.L_2781:
        /*0008*/ 	.byte	0x04, 0x17
        /*000a*/ 	.short	(.L_2783 - .L_2782)
.L_2782:
        /*000c*/ 	.word	0x00000000
        /*0010*/ 	.short	0x0008
        /*0012*/ 	.short	0x0040
        /*0014*/ 	.byte	0x00, 0xf0, 0x21, 0x00


	//----- nvinfo : EIATTR_KPARAM_INFO
	.align		4
.L_2783:
        /*0018*/ 	.byte	0x04, 0x17
        /*001a*/ 	.short	(.L_2785 - .L_2784)
.L_2784:
        /*001c*/ 	.word	0x00000000
        /*0020*/ 	.short	0x0007
        /*0022*/ 	.short	0x0038
        /*0024*/ 	.byte	0x00, 0xf0, 0x21, 0x00


	//----- nvinfo : EIATTR_KPARAM_INFO
	.align		4
.L_2785:
        /*0028*/ 	.byte	0x04, 0x17
        /*002a*/ 	.short	(.L_2787 - .L_2786)
.L_2786:
        /*002c*/ 	.word	0x00000000
        /*0030*/ 	.short	0x0006
        /*0032*/ 	.short	0x0030
        /*0034*/ 	.byte	0x00, 0xf0, 0x21, 0x00


	//----- nvinfo : EIATTR_KPARAM_INFO
	.align		4
.L_2787:
        /*0038*/ 	.byte	0x04, 0x17
        /*003a*/ 	.short	(.L_2789 - .L_2788)
.L_2788:
        /*003c*/ 	.word	0x00000000
        /*0040*/ 	.short	0x0005
        /*0042*/ 	.short	0x0028
        /*0044*/ 	.byte	0x00, 0xf0, 0x21, 0x00


	//----- nvinfo : EIATTR_KPARAM_INFO
	.align		4
.L_2789:
        /*0048*/ 	.byte	0x04, 0x17
        /*004a*/ 	.short	(.L_2791 - .L_2790)
.L_2790:
        /*004c*/ 	.word	0x00000000
        /*0050*/ 	.short	0x0004
        /*0052*/ 	.short	0x0020
        /*0054*/ 	.byte	0x00, 0xf0, 0x11, 0x00


	//----- nvinfo : EIATTR_KPARAM_INFO
	.align		4
.L_2791:
        /*0058*/ 	.byte	0x04, 0x17
        /*005a*/ 	.short	(.L_2793 - .L_2792)
.L_2792:
        /*005c*/ 	.word	0x00000000
        /*0060*/ 	.short	0x0003
        /*0062*/ 	.short	0x0018
        /*0064*/ 	.byte	0x00, 0xf0, 0x21, 0x00


	//----- nvinfo : EIATTR_KPARAM_INFO
	.align		4
.L_2793:
        /*0068*/ 	.byte	0x04, 0x17
        /*006a*/ 	.short	(.L_2795 - .L_2794)
.L_2794:
        /*006c*/ 	.word	0x00000000
        /*0070*/ 	.short	0x0002
        /*0072*/ 	.short	0x0010
        /*0074*/ 	.byte	0x00, 0xf0, 0x21, 0x00


	//----- nvinfo : EIATTR_KPARAM_INFO
	.align		4
.L_2795:
        /*0078*/ 	.byte	0x04, 0x17
        /*007a*/ 	.short	(.L_2797 - .L_2796)
.L_2796:
        /*007c*/ 	.word	0x00000000
        /*0080*/ 	.short	0x0001
        /*0082*/ 	.short	0x0008
        /*0084*/ 	.byte	0x00, 0xf0, 0x21, 0x00


	//----- nvinfo : EIATTR_KPARAM_INFO
	.align		4
.L_2797:
        /*0088*/ 	.byte	0x04, 0x17
        /*008a*/ 	.short	(.L_2799 - .L_2798)
.L_2798:
        /*008c*/ 	.word	0x00000000
        /*0090*/ 	.short	0x0000
        /*0092*/ 	.short	0x0000
        /*0094*/ 	.byte	0x00, 0xf0, 0x21, 0x00


	//----- nvinfo : EIATTR_SPARSE_MMA_MASK
	.align		4
.L_2799:
        /*0098*/ 	.byte	0x03, 0x50
        /*009a*/ 	.short	0x0000


	//----- nvinfo : EIATTR_MAXREG_COUNT
	.align		4
        /*009c*/ 	.byte	0x03, 0x1b
        /*009e*/ 	.short	0x00a8


	//----- nvinfo : EIATTR_NUM_BARRIERS
	.align		4
        /*00a0*/ 	.byte	0x02, 0x4c
        /*00a2*/ 	.byte	0x01
	.zero		1


	//----- nvinfo : EIATTR_MERCURY_ISA_VERSION
	.align		4
        /*00a4*/ 	.byte	0x03, 0x5f
        /*00a6*/ 	.short	0x0101


	//----- nvinfo : EIATTR_COOP_GROUP_MASK_REGIDS
	.align		4
        /*00a8*/ 	.byte	0x04, 0x29
        /*00aa*/ 	.short	(.L_2801 - .L_2800)


	//   ....[0]....
.L_2800:
        /*00ac*/ 	.word	0xffffffff


	//   ....[1]....
        /*00b0*/ 	.word	0xffffffff


	//   ....[2]....
        /*00b4*/ 	.word	0xffffffff


	//   ....[3]....
        /*00b8*/ 	.word	0xffffffff


	//   ....[4]....
        /*00bc*/ 	.word	0xffffffff


	//   ....[5]....
        /*00c0*/ 	.word	0xffffffff


	//   ....[6]....
        /*00c4*/ 	.word	0xffffffff


	//   ....[7]....
        /*00c8*/ 	.word	0xffffffff


	//   ....[8]....
        /*00cc*/ 	.word	0xffffffff


	//   ....[9]....
        /*00d0*/ 	.word	0xffffffff


	//   ....[10]....
        /*00d4*/ 	.word	0xffffffff


	//   ....[11]....
        /*00d8*/ 	.word	0xffffffff


	//   ....[12]....
        /*00dc*/ 	.word	0xffffffff


	//   ....[13]....
        /*00e0*/ 	.word	0xffffffff


	//----- nvinfo : EIATTR_COOP_GROUP_INSTR_OFFSETS
	.align		4
.L_2801:
        /*00e4*/ 	.byte	0x04, 0x28
        /*00e6*/ 	.short	(.L_2803 - .L_2802)


	//   ....[0]....
.L_2802:
        /*00e8*/ 	.word	0x00001250


	//   ....[1]....
        /*00ec*/ 	.word	0x00001280


	//   ....[2]....
        /*00f0*/ 	.word	0x000012e0


	//   ....[3]....
        /*00f4*/ 	.word	0x00001300


	//   ....[4]....
        /*00f8*/ 	.word	0x00001590


	//   ....[5]....
        /*00fc*/ 	.word	0x000015a0


	//   ....[6]....
        /*0100*/ 	.word	0x000015c0


	//   ....[7]....
        /*0104*/ 	.word	0x000015e0


	//   ....[8]....
        /*0108*/ 	.word	0x00001600


	//   ....[9]....
        /*010c*/ 	.word	0x00001620


	//   ....[10]....
        /*0110*/ 	.word	0x00001640


	//   ....[11]....
        /*0114*/ 	.word	0x00001660


	//   ....[12]....
        /*0118*/ 	.word	0x00001680


	//   ....[13]....
        /*011c*/ 	.word	0x000016a0


	//----- nvinfo : EIATTR_EXIT_INSTR_OFFSETS
	.align		4
.L_2803:
        /*0120*/ 	.byte	0x04, 0x1c
        /*0122*/ 	.short	(.L_2805 - .L_2804)


	//   ....[0]....
.L_2804:
        /*0124*/ 	.word	0x00000060


	//   ....[1]....
        /*0128*/ 	.word	0x00002e40


	//----- nvinfo : EIATTR_MAX_THREADS
	.align		4
.L_2805:
        /*012c*/ 	.byte	0x04, 0x05
        /*012e*/ 	.short	(.L_2807 - .L_2806)
.L_2806:
        /*0130*/ 	.word	0x00000140
        /*0134*/ 	.word	0x00000001
        /*0138*/ 	.word	0x00000001


	//----- nvinfo : EIATTR_CRS_STACK_SIZE
	.align		4
.L_2807:
        /*013c*/ 	.byte	0x04, 0x1e
        /*013e*/ 	.short	(.L_2809 - .L_2808)
.L_2808:
        /*0140*/ 	.word	0x00000000


	//----- nvinfo : EIATTR_CBANK_PARAM_SIZE
	.align		4
.L_2809:
        /*0144*/ 	.byte	0x03, 0x19
        /*0146*/ 	.short	0x0048


	//----- nvinfo : EIATTR_PARAM_CBANK
	.align		4
        /*0148*/ 	.byte	0x04, 0x0a
        /*014a*/ 	.short	(.L_2811 - .L_2810)
	.align		4
.L_2810:
        /*014c*/ 	.word	index@(.nv.constant0._ZN13group_norm_v214gn_cuda_kernelI6__halfLi320ELi1ELi16ELi40ELi1024ELb1ELi32ELi320ELi320ELi4ELb1ELi4ELb0ELb0ENS_16CompileConditionILi900EEEEEvPT_PKS4_S7_S7_flPfS8_Pj)
        /*0150*/ 	.short	0x0210
        /*0152*/ 	.short	0x0048


	//----- nvinfo : EIATTR_SW_WAR
	.align		4
.L_2811:
        /*0154*/ 	.byte	0x04, 0x36
        /*0156*/ 	.short	(.L_2813 - .L_2812)
.L_2812:
        /*0158*/ 	.word	0x00000008
.L_2813:


//--------------------- .nv.info._ZN13group_norm_v214gn_cuda_kernelI6__halfLi320ELi3ELi16ELi40ELi1024ELb1ELi32ELi320ELi320ELi4ELb1ELi10ELb0ELb0ENS_16CompileConditionILi900EEEEEvPT_PKS4_S7_S7_flPfS8_Pj --------------------------
	.section	.nv.info._ZN13group_norm_v214gn_cuda_kernelI6__halfLi320ELi3ELi16ELi40ELi1024ELb1ELi32ELi320ELi320ELi4ELb1ELi10ELb0ELb0ENS_16CompileConditionILi900EEEEEvPT_PKS4_S7_S7_flPfS8_Pj,"",@"SHT_CUDA_INFO"
	.sectionflags	@""
	.align	4


	//----- nvinfo : EIATTR_CUDA_API_VERSION
	.align		4
        /*0000*/ 	.byte	0x04, 0x37
        /*0002*/ 	.short	(.L_2815 - .L_2814)
.L_2814:
        /*0004*/ 	.word	0x00000082


	//----- nvinfo : EIATTR_KPARAM_INFO
	.align		4
.L_2815:
        /*0008*/ 	.byte	0x04, 0x17
        /*000a*/ 	.short	(.L_2817 - .L_2816)
.L_2816:
        /*000c*/ 	.word	0x00000000
        /*0010*/ 	.short	0x0008
        /*0012*/ 	.short	0x0040
        /*0014*/ 	.byte	0x00, 0xf0, 0x21, 0x00


	//----- nvinfo : EIATTR_KPARAM_INFO
	.align		4
.L_2817:
        /*0018*/ 	.byte	0x04, 0x17
        /*001a*/ 	.short	(.L_2819 - .L_2818)
.L_2818:
        /*001c*/ 	.word	0x00000000
        /*0020*/ 	.short	0x0007
        /*0022*/ 	.short	0x0038
        /*0024*/ 	.byte	0x00, 0xf0, 0x21, 0x00


	//----- nvinfo : EIATTR_KPARAM_INFO
	.align		4
.L_2819:
        /*0028*/ 	.byte	0x04, 0x17
        /*002a*/ 	.short	(.L_2821 - .L_2820)
.L_2820:
        /*002c*/ 	.word	0x00000000
        /*0030*/ 	.short	0x0006
        /*0032*/ 	.short	0x0030
        /*0034*/ 	.byte	0x00, 0xf0, 0x21, 0x00


	//----- nvinfo : EIATTR_KPARAM_INFO
	.align		4
.L_2821:
        /*0038*/ 	.byte	0x04, 0x17
        /*003a*/ 	.short	(.L_2823 - .L_2822)
.L_2822:
        /*003c*/ 	.word	0x00000000
        /*0040*/ 	.short	0x0005
        /*0042*/ 	.short	0x0028
        /*0044*/ 	.byte	0x00, 0xf0, 0x21, 0x00


	//----- nvinfo : EIATTR_KPARAM_INFO
	.align		4
.L_2823:
        /*0048*/ 	.byte	0x04, 0x17
        /*004a*/ 	.short	(.L_2825 - .L_2824)
.L_2824:
        /*004c*/ 	.word	0x00000000
        /*0050*/ 	.short	0x0004
        /*0052*/ 	.short	0x0020
        /*0054*/ 	.byte	0x00, 0xf0, 0x11, 0x00


	//----- nvinfo : EIATTR_KPARAM_INFO
	.align		4
.L_2825:
        /*0058*/ 	.byte	0x04, 0x17
        /*005a*/ 	.short	(.L_2827 - .L_2826)
.L_2826:
        /*005c*/ 	.word	0x00000000
        /*0060*/ 	.short	0x0003
        /*0062*/ 	.short	0x0018
        /*0064*/ 	.byte	0x00, 0xf0, 0x21, 0x00


	//----- nvinfo : EIATTR_KPARAM_INFO
	.align		4
.L_2827:
        /*0068*/ 	.byte	0x04, 0x17
        /*006a*/ 	.short	(.L_2829 - .L_2828)
.L_2828:
        /*006c*/ 	.word	0x00000000
        /*0070*/ 	.short	0x0002
        /*0072*/ 	.short	0x0010
        /*0074*/ 	.byte	0x00, 0xf0, 0x21, 0x00


	//----- nvinfo : EIATTR_KPARAM_INFO
	.align		4
.L_2829:
        /*0078*/ 	.byte	0x04, 0x17
        /*007a*/ 	.short	(.L_2831 - .L_2830)
.L_2830:
        /*007c*/ 	.word	0x00000000
        /*0080*/ 	.short	0x0001
        /*0082*/ 	.short	0x0008
        /*0084*/ 	.byte	0x00, 0xf0, 0x21, 0x00


	//----- nvinfo : EIATTR_KPARAM_INFO
	.align		4
.L_2831:
        /*0088*/ 	.byte	0x04, 0x17
        /*008a*/ 	.short	(.L_2833 - .L_2832)
.L_2832:
        /*008c*/ 	.word	0x00000000
        /*0090*/ 	.short	0x0000
        /*0092*/ 	.short	0x0000
        /*0094*/ 	.byte	0x00, 0xf0, 0x21, 0x00


	//----- nvinfo : EIATTR_SPARSE_MMA_MASK
	.align		4
.L_2833:
        /*0098*/ 	.byte	0x03, 0x50
        /*009a*/ 	.short	0x0000


	//----- nvinfo : EIATTR_MAXREG_COUNT
	.align		4
        /*009c*/ 	.byte	0x03, 0x1b
        /*009e*/ 	.short	0x0040


	//----- nvinfo : EIATTR_NUM_BARRIERS
	.align		4
        /*00a0*/ 	.byte	0x02, 0x4c
        /*00a2*/ 	.byte	0x01
	.zero		1


	//----- nvinfo : EIATTR_ANNOTATIONS
	.align		4
        /*00a4*/ 	.byte	0x04, 0x55
        /*00a6*/ 	.short	(.L_2835 - .L_2834)


	//   ....[0]....
.L_2834:
        /* <DEDUP_REMOVED lines=14> */


	//----- nvinfo : EIATTR_MERCURY_ISA_VERSION
	.align		4
.L_2835:
        /*0178*/ 	.byte	0x03, 0x5f
        /*017a*/ 	.short	0x0101


	//----- nvinfo : EIATTR_COOP_GROUP_MASK_REGIDS
	.align		4
        /*017c*/ 	.byte	0x04, 0x29
        /*017e*/ 	.short	(.L_2837 - .L_2836)


	//   ....[0]....
.L_2836:
        /*0180*/ 	.word	0xffffffff


	//   ....[1]....
        /*0184*/ 	.word	0xffffffff


	//   ....[2]....
        /*0188*/ 	.word	0xffffffff


	//   ....[3]....
        /*018c*/ 	.word	0xffffffff


	//   ....[4]....
        /*0190*/ 	.word	0xffffffff


	//   ....[5]....
        /*0194*/ 	.word	0xffffffff


	//   ....[6]....
        /*0198*/ 	.word	0xffffffff


	//   ....[7]....
        /*019c*/ 	.word	0xffffffff


	//   ....[8]....
        /*01a0*/ 	.word	0xffffffff


	//   ....[9]....
        /*01a4*/ 	.word	0xffffffff


	//   ....[10]....
        /*01a8*/ 	.word	0xffffffff


	//   ....[11]....
        /*01ac*/ 	.word	0xffffffff


	//   ....[12]....
        /*01b0*/ 	.word	0xffffffff


	//   ....[13]....
        /*01b4*/ 	.word	0xffffffff


	//----- nvinfo : EIATTR_COOP_GROUP_INSTR_OFFSETS
	.align		4
.L_2837:
        /*01b8*/ 	.byte	0x04, 0x28
        /*01ba*/ 	.short	(.L_2839 - .L_2838)


	//   ....[0]....
.L_2838:
        /*01bc*/ 	.word	0x00001320


	//   ....[1]....
        /*01c0*/ 	.word	0x00001340


	//   ....[2]....
        /*01c4*/ 	.word	0x00001390


	//   ....[3]....
        /*01c8*/ 	.word	0x000013d0


	//   ....[4]....
        /*01cc*/ 	.word	0x00001700


	//   ....[5]....
        /*01d0*/ 	.word	0x00001720


	//   ....[6]....
        /*01d4*/ 	.word	0x00001740


	//   ....[7]....
        /*01d8*/ 	.word	0x00001760


	//   ....[8]....
        /*01dc*/ 	.word	0x00001780


	//   ....[9]....
        /*01e0*/ 	.word	0x000017a0


	//   ....[10]....
        /*01e4*/ 	.word	0x000017c0


	//   ....[11]....
        /*01e8*/ 	.word	0x000017e0


	//   ....[12]....
        /*01ec*/ 	.word	0x00001800


	//   ....[13]....
        /*01f0*/ 	.word	0x00001820


	//----- nvinfo : EIATTR_EXIT_INSTR_OFFSETS
	.align		4
.L_2839:
        /*01f4*/ 	.byte	0x04, 0x1c
        /*01f6*/ 	.short	(.L_2841 - .L_2840)


	//   ....[0]....
.L_2840:
        /*01f8*/ 	.word	0x00000070


	//   ....[1]....
        /*01fc*/ 	.word	0x00003000


	//----- nvinfo : EIATTR_MAX_THREADS
	.align		4
.L_2841:
        /*0200*/ 	.byte	0x04, 0x05
        /*0202*/ 	.short	(.L_2843 - .L_2842)
.L_2842:
        /*0204*/ 	.word	0x00000140
        /*0208*/ 	.word	0x00000001
        /*020c*/ 	.word	0x00000001


	//----- nvinfo : EIATTR_CRS_STACK_SIZE
	.align		4
.L_2843:
        /*0210*/ 	.byte	0x04, 0x1e
        /*0212*/ 	.short	(.L_2845 - .L_2844)
.L_2844:
        /*0214*/ 	.word	0x00000000


	//----- nvinfo : EIATTR_CBANK_PARAM_SIZE
	.align		4
.L_2845:
        /*0218*/ 	.byte	0x03, 0x19
        /*021a*/ 	.short	0x0048


	//----- nvinfo : EIATTR_PARAM_CBANK
	.align		4
        /*021c*/ 	.byte	0x04, 0x0a
        /*021e*/ 	.short	(.L_2847 - .L_2846)
	.align		4
.L_2846:
        /*0220*/ 	.word	index@(.nv.constant0._ZN13group_norm_v214gn_cuda_kernelI6__halfLi320ELi3ELi16ELi40ELi1024ELb1ELi32ELi320ELi320ELi4ELb1ELi10ELb0ELb0ENS_16CompileConditionILi900EEEEEvPT_PKS4_S7_S7_flPfS8_Pj)
        /*0224*/ 	.short	0x0210
        /*0226*/ 	.short	0x0048


	//----- nvinfo : EIATTR_SW_WAR
	.align		4
.L_2847:
        /*0228*/ 	.byte	0x04, 0x36
        /*022a*/ 	.short	(.L_2849 - .L_2848)
.L_2848:
        /*022c*/ 	.word	0x00000008
.L_2849:


//--------------------- .nv.info._ZN13group_norm_v214gn_cuda_kernelI6__halfLi320ELi1ELi16ELi40ELi1024ELb1ELi64ELi320ELi320ELi4ELb1ELi9ELb0ELb0ENS_16CompileConditionILi900EEEEEvPT_PKS4_S7_S7_flPfS8_Pj --------------------------
	.section	.nv.info._ZN13group_norm_v214gn_cuda_kernelI6__halfLi320ELi1ELi16ELi40ELi1024ELb1ELi64ELi320ELi320ELi4ELb1ELi9ELb0ELb0ENS_16CompileConditionILi900EEEEEvPT_PKS4_S7_S7_flPfS8_Pj,"",@"SHT_CUDA_INFO"
	.sectionflags	@""
	.align	4


	//----- nvinfo : EIATTR_CUDA_API_VERSION
	.align		4
        /*0000*/ 	.byte	0x04, 0x37
        /*0002*/ 	.short	(.L_2851 - .L_2850)
.L_2850:
        /*0004*/ 	.word	0x00000082


	//----- nvinfo : EIATTR_KPARAM_INFO
	.align		4
.L_2851:
        /*0008*/ 	.byte	0x04, 0x17
        /*000a*/ 	.short	(.L_2853 - .L_2852)
.L_2852:
        /*000c*/ 	.word	0x00000000
        /*0010*/ 	.short	0x0008
        /*0012*/ 	.short	0x0040
        /*0014*/ 	.byte	0x00, 0xf0, 0x21, 0x00


	//----- nvinfo : EIATTR_KPARAM_INFO
	.align		4
.L_2853:
        /*0018*/ 	.byte	0x04, 0x17
        /*001a*/ 	.short	(.L_2855 - .L_2854)
.L_2854:
        /*001c*/ 	.word	0x00000000
        /*0020*/ 	.short	0x0007
        /*0022*/ 	.short	0x0038
        /*0024*/ 	.byte	0x00, 0xf0, 0x21, 0x00


	//----- nvinfo : EIATTR_KPARAM_INFO
	.align		4
.L_2855:
        /*0028*/ 	.byte	0x04, 0x17
        /*002a*/ 	.short	(.L_2857 - .L_2856)
.L_2856:
        /*002c*/ 	.word	0x00000000
        /*0030*/ 	.short	0x0006
        /*0032*/ 	.short	0x0030
        /*0034*/ 	.byte	0x00, 0xf0, 0x21, 0x00


	//----- nvinfo : EIATTR_KPARAM_INFO
	.align		4
.L_2857:
        /*0038*/ 	.byte	0x04, 0x17
        /*003a*/ 	.short	(.L_2859 - .L_2858)
.L_2858:
        /*003c*/ 	.word	0x00000000
        /*0040*/ 	.short	0x0005
        /*0042*/ 	.short	0x0028
        /*0044*/ 	.byte	0x00, 0xf0, 0x21, 0x00


	//----- nvinfo : EIATTR_KPARAM_INFO
	.align		4
.L_2859:
        /*0048*/ 	.byte	0x04, 0x17
        /*004a*/ 	.short	(.L_2861 - .L_2860)
.L_2860:
        /*004c*/ 	.word	0x00000000
        /*0050*/ 	.short	0x0004
        /*0052*/ 	.short	0x0020
        /*0054*/ 	.byte	0x00, 0xf0, 0x11, 0x00


	//----- nvinfo : EIATTR_KPARAM_INFO
	.align		4
.L_2861:
        /*0058*/ 	.byte	0x04, 0x17
        /*005a*/ 	.short	(.L_2863 - .L_2862)
.L_2862:
        /*005c*/ 	.word	0x00000000
        /*0060*/ 	.short	0x0003
        /*0062*/ 	.short	0x0018
        /*0064*/ 	.byte	0x00, 0xf0, 0x21, 0x00


	//----- nvinfo : EIATTR_KPARAM_INFO
	.align		4
.L_2863:
        /*0068*/ 	.byte	0x04, 0x17
        /*006a*/ 	.short	(.L_2865 - .L_2864)
.L_2864:
        /*006c*/ 	.word	0x00000000
        /*0070*/ 	.short	0x0002
        /*0072*/ 	.short	0x0010
        /*0074*/ 	.byte	0x00, 0xf0, 0x21, 0x00


	//----- nvinfo : EIATTR_KPARAM_INFO
	.align		4
.L_2865:
        /*0078*/ 	.byte	0x04, 0x17
        /*007a*/ 	.short	(.L_2867 - .L_2866)
.L_2866:
        /*007c*/ 	.word	0x00000000
        /*0080*/ 	.short	0x0001
        /*0082*/ 	.short	0x0008
        /*0084*/ 	.byte	0x00, 0xf0, 0x21, 0x00


	//----- nvinfo : EIATTR_KPARAM_INFO
	.align		4
.L_2867:
        /*0088*/ 	.byte	0x04, 0x17
        /*008a*/ 	.short	(.L_2869 - .L_2868)
.L_2868:
        /*008c*/ 	.word	0x00000000
        /*0090*/ 	.short	0x0000
        /*0092*/ 	.short	0x0000
        /*0094*/ 	.byte	0x00, 0xf0, 0x21, 0x00


	//----- nvinfo : EIATTR_SPARSE_MMA_MASK
	.align		4
.L_2869:
        /*0098*/ 	.byte	0x03, 0x50
        /*009a*/ 	.short	0x0000


	//----- nvinfo : EIATTR_MAXREG_COUNT
	.align		4
        /*009c*/ 	.byte	0x03, 0x1b
        /*009e*/ 	.short	0x00a8


	//----- nvinfo : EIATTR_NUM_BARRIERS
	.align		4
        /*00a0*/ 	.byte	0x02, 0x4c
        /*00a2*/ 	.byte	0x01
	.zero		1


	//----- nvinfo : EIATTR_MERCURY_ISA_VERSION
	.align		4
        /*00a4*/ 	.byte	0x03, 0x5f
        /*00a6*/ 	.short	0x0101


	//----- nvinfo : EIATTR_COOP_GROUP_MASK_REGIDS
	.align		4
        /*00a8*/ 	.byte	0x04, 0x29
        /*00aa*/ 	.short	(.L_2871 - .L_2870)


	//   ....[0]....
.L_2870:
        /*00ac*/ 	.word	0xffffffff


	//   ....[1]....
        /*00b0*/ 	.word	0xffffffff


	//   ....[2]....
        /*00b4*/ 	.word	0xffffffff


	//   ....[3]....
        /*00b8*/ 	.word	0xffffffff


	//   ....[4]....
        /*00bc*/ 	.word	0xffffffff


	//   ....[5]....
        /*00c0*/ 	.word	0xffffffff


	//   ....[6]....
        /*00c4*/ 	.word	0xffffffff


	//   ....[7]....
        /*00c8*/ 	.word	0xffffffff


	//   ....[8]....
        /*00cc*/ 	.word	0xffffffff


	//   ....[9]....
        /*00d0*/ 	.word	0xffffffff


	//   ....[10]....
        /*00d4*/ 	.word	0xffffffff


	//   ....[11]....
        /*00d8*/ 	.word	0xffffffff


	//----- nvinfo : EIATTR_COOP_GROUP_INSTR_OFFSETS
	.align		4
.L_2871:
        /*00dc*/ 	.byte	0x04, 0x28
        /*00de*/ 	.short	(.L_2873 - .L_2872)


	//   ....[0]....
.L_2872:
        /*00e0*/ 	.word	0x00001ec0


	//   ....[1]....
        /*00e4*/ 	.word	0x00001f00


	//   ....[2]....
        /*00e8*/ 	.word	0x00001f40


	//   ....[3]....
        /*00ec*/ 	.word	0x00001f50


	//   ....[4]....
        /*00f0*/ 	.word	0x000021f0


	//   ....[5]....
        /*00f4*/ 	.word	0x00002220


	//   ....[6]....
        /*00f8*/ 	.word	0x00002250


	//   ....[7]....
        /*00fc*/ 	.word	0x00002260


	//   ....[8]....
        /*0100*/ 	.word	0x00002290


	//   ....[9]....
        /*0104*/ 	.word	0x000022a0


	//   ....[10]....
        /*0108*/ 	.word	0x000022d0


	//   ....[11]....
        /*010c*/ 	.word	0x000022e0


	//----- nvinfo : EIATTR_EXIT_INSTR_OFFSETS
	.align		4
.L_2873:
        /*0110*/ 	.byte	0x04, 0x1c
        /*0112*/ 	.short	(.L_2875 - .L_2874)


	//   ....[0]....
.L_2874:
        /*0114*/ 	.word	0x00000070


	//   ....[1]....
        /*0118*/ 	.word	0x00005000


	//----- nvinfo : EIATTR_MAX_THREADS
	.align		4
.L_2875:
        /*011c*/ 	.byte	0x04, 0x05
        /*011e*/ 	.short	(.L_2877 - .L_2876)
.L_2876:
        /*0120*/ 	.word	0x00000140
        /*0124*/ 	.word	0x00000001
        /*0128*/ 	.word	0x00000001


	//----- nvinfo : EIATTR_CRS_STACK_SIZE
	.align		4
.L_2877:
        /*012c*/ 	.byte	0x04, 0x1e
        /*012e*/ 	.short	(.L_2879 - .L_2878)
.L_2878:
        /*0130*/ 	.word	0x00000000


	//----- nvinfo : EIATTR_CBANK_PARAM_SIZE
	.align		4
.L_2879:
        /*0134*/ 	.byte	0x03, 0x19
        /*0136*/ 	.short	0x0048


	//----- nvinfo : EIATTR_PARAM_CBANK
	.align		4
        /*0138*/ 	.byte	0x04, 0x0a
        /*013a*/ 	.short	(.L_2881 - .L_2880)
	.align		4
.L_2880:
        /*013c*/ 	.word	index@(.nv.constant0._ZN13group_norm_v214gn_cuda_kernelI6__halfLi320ELi1ELi16ELi40ELi1024ELb1ELi64ELi320ELi320ELi4ELb1ELi9ELb0ELb0ENS_16CompileConditionILi900EEEEEvPT_PKS4_S7_S7_flPfS8_Pj)
        /*0140*/ 	.short	0x0210
        /*0142*/ 	.short	0x0048


	//----- nvinfo : EIATTR_SW_WAR
	.align		4
.L_2881:
        /*0144*/ 	.byte	0x04, 0x36
        /*0146*/ 	.short	(.L_2883 - .L_2882)
.L_2882:
        /*0148*/ 	.word	0x00000008
.L_2883:


//--------------------- .nv.info._ZN13group_norm_v214gn_cuda_kernelI6__halfLi320ELi1ELi16ELi40ELi1024ELb1ELi128ELi320ELi320ELi4ELb1ELi18ELb0ELb0ENS_16CompileConditionILi900EEEEEvPT_PKS4_S7_S7_flPfS8_Pj --------------------------
	.section	.nv.info._ZN13group_norm_v214gn_cuda_kernelI6__halfLi320ELi1ELi16ELi40ELi1024ELb1ELi128ELi320ELi320ELi4ELb1ELi18ELb0ELb0ENS_16CompileConditionILi900EEEEEvPT_PKS4_S7_S7_flPfS8_Pj,"",@"SHT_CUDA_INFO"
	.sectionflags	@""
	.align	4


	//----- nvinfo : EIATTR_CUDA_API_VERSION
	.align		4
        /*0000*/ 	.byte	0x04, 0x37
        /*0002*/ 	.short	(.L_2885 - .L_2884)
.L_2884:
        /*0004*/ 	.word	0x00000082


	//----- nvinfo : EIATTR_KPARAM_INFO
	.align		4
.L_2885:
        /*0008*/ 	.byte	0x04, 0x17
        /*000a*/ 	.short	(.L_2887 - .L_2886)
.L_2886:
        /*000c*/ 	.word	0x00000000
        /*0010*/ 	.short	0x0008
        /*0012*/ 	.short	0x0040
        /*0014*/ 	.byte	0x00, 0xf0, 0x21, 0x00


	//----- nvinfo : EIATTR_KPARAM_INFO
	.align		4
.L_2887:
        /*0018*/ 	.byte	0x04, 0x17
        /*001a*/ 	.short	(.L_2889 - .L_2888)
.L_2888:
        /*001c*/ 	.word	0x00000000
        /*0020*/ 	.short	0x0007
        /*0022*/ 	.short	0x0038
        /*0024*/ 	.byte	0x00, 0xf0, 0x21, 0x00


	//----- nvinfo : EIATTR_KPARAM_INFO
	.align		4
.L_2889:
        /*0028*/ 	.byte	0x04, 0x17
        /*002a*/ 	.short	(.L_2891 - .L_2890)
.L_2890:
        /*002c*/ 	.word	0x00000000
        /*0030*/ 	.short	0x0006
        /*0032*/ 	.short	0x0030
        /*0034*/ 	.byte	0x00, 0xf0, 0x21, 0x00


	//----- nvinfo : EIATTR_KPARAM_INFO
	.align		4
.L_2891:
        /*0038*/ 	.byte	0x04, 0x17
        /*003a*/ 	.short	(.L_2893 - .L_2892)
.L_2892:
        /*003c*/ 	.word	0x00000000
        /*0040*/ 	.short	0x0005
        /*0042*/ 	.short	0x0028
        /*0044*/ 	.byte	0x00, 0xf0, 0x21, 0x00


	//----- nvinfo : EIATTR_KPARAM_INFO
	.align		4
.L_2893:
        /*0048*/ 	.byte	0x04, 0x17
        /*004a*/ 	.short	(.L_2895 - .L_2894)
.L_2894:
        /*004c*/ 	.word	0x00000000
        /*0050*/ 	.short	0x0004
        /*0052*/ 	.short	0x0020
        /*0054*/ 	.byte	0x00, 0xf0, 0x11, 0x00


	//----- nvinfo : EIATTR_KPARAM_INFO
	.align		4
.L_2895:
        /*0058*/ 	.byte	0x04, 0x17
        /*005a*/ 	.short	(.L_2897 - .L_2896)
.L_2896:
        /*005c*/ 	.word	0x00000000
        /*0060*/ 	.short	0x0003
        /*0062*/ 	.short	0x0018
        /*0064*/ 	.byte	0x00, 0xf0, 0x21, 0x00


	//----- nvinfo : EIATTR_KPARAM_INFO
	.align		4
.L_2897:
        /*0068*/ 	.byte	0x04, 0x17
        /*006a*/ 	.short	(.L_2899 - .L_2898)
.L_2898:
        /*006c*/ 	.word	0x00000000
        /*0070*/ 	.short	0x0002
        /*0072*/ 	.short	0x0010
        /*0074*/ 	.byte	0x00, 0xf0, 0x21, 0x00


	//----- nvinfo : EIATTR_KPARAM_INFO
	.align		4
.L_2899:
        /*0078*/ 	.byte	0x04, 0x17
        /*007a*/ 	.short	(.L_2901 - .L_2900)
.L_2900:
        /*007c*/ 	.word	0x00000000
        /*0080*/ 	.short	0x0001
        /*0082*/ 	.short	0x0008
        /*0084*/ 	.byte	0x00, 0xf0, 0x21, 0x00


	//----- nvinfo : EIATTR_KPARAM_INFO
	.align		4
.L_2901:
        /*0088*/ 	.byte	0x04, 0x17
        /*008a*/ 	.short	(.L_2903 - .L_2902)
.L_2902:
        /*008c*/ 	.word	0x00000000
        /*0090*/ 	.short	0x0000
        /*0092*/ 	.short	0x0000
        /*0094*/ 	.byte	0x00, 0xf0, 0x21, 0x00


	//----- nvinfo : EIATTR_SPARSE_MMA_MASK
	.align		4
.L_2903:
        /*0098*/ 	.byte	0x03, 0x50
        /*009a*/ 	.short	0x0000


	//----- nvinfo : EIATTR_MAXREG_COUNT
	.align		4
        /*009c*/ 	.byte	0x03, 0x1b
        /*009e*/ 	.short	0x00a8


	//----- nvinfo : EIATTR_NUM_BARRIERS
	.align		4
        /*00a0*/ 	.byte	0x02, 0x4c
        /*00a2*/ 	.byte	0x01
	.zero		1


	//----- nvinfo : EIATTR_ANNOTATIONS
	.align		4
        /*00a4*/ 	.byte	0x04, 0x55
        /*00a6*/ 	.short	(.L_2905 - .L_2904)


	//   ....[0]....
.L_2904:
        /* <DEDUP_REMOVED lines=87> */


	//----- nvinfo : EIATTR_MERCURY_ISA_VERSION
	.align		4
.L_2905:
        /*0608*/ 	.byte	0x03, 0x5f
        /*060a*/ 	.short	0x0101


	//----- nvinfo : EIATTR_COOP_GROUP_MASK_REGIDS
	.align		4
        /*060c*/ 	.byte	0x04, 0x29
        /*060e*/ 	.short	(.L_2907 - .L_2906)


	//   ....[0]....
.L_2906:
        /*0610*/ 	.word	0xffffffff


	//   ....[1]....
        /*0614*/ 	.word	0xffffffff


	//   ....[2]....
        /*0618*/ 	.word	0xffffffff


	//   ....[3]....
        /*061c*/ 	.word	0xffffffff


	//   ....[4]....
        /*0620*/ 	.word	0xffffffff


	//   ....[5]....
        /*0624*/ 	.word	0xffffffff


	//   ....[6]....
        /*0628*/ 	.word	0xffffffff


	//   ....[7]....
        /*062c*/ 	.word	0xffffffff


	//   ....[8]....
        /*0630*/ 	.word	0xffffffff


	//   ....[9]....
        /*0634*/ 	.word	0xffffffff


	//----- nvinfo : EIATTR_COOP_GROUP_INSTR_OFFSETS
	.align		4
.L_2907:
        /*0638*/ 	.byte	0x04, 0x28
        /*063a*/ 	.short	(.L_2909 - .L_2908)


	//   ....[0]....
.L_2908:
        /*063c*/ 	.word	0x000031c0


	//   ....[1]....
        /*0640*/ 	.word	0x000031d0


	//   ....[2]....
        /*0644*/ 	.word	0x00003220


	//   ....[3]....
        /*0648*/ 	.word	0x000032d0


	//   ....[4]....
        /*064c*/ 	.word	0x000035f0


	//   ....[5]....
        /*0650*/ 	.word	0x00003600


	//   ....[6]....
        /*0654*/ 	.word	0x00003630


	//   ....[7]....
        /*0658*/ 	.word	0x00003640


	//   ....[8]....
        /*065c*/ 	.word	0x00003660


	//   ....[9]....
        /*0660*/ 	.word	0x00003680


	//----- nvinfo : EIATTR_EXIT_INSTR_OFFSETS
	.align		4
.L_2909:
        /*0664*/ 	.byte	0x04, 0x1c
        /*0666*/ 	.short	(.L_2911 - .L_2910)


	//   ....[0]....
.L_2910:
        /*0668*/ 	.word	0x00000080


	//   ....[1]....
        /*066c*/ 	.word	0x00009440


	//----- nvinfo : EIATTR_MAX_THREADS
	.align		4
.L_2911:
        /*0670*/ 	.byte	0x04, 0x05
        /*0672*/ 	.short	(.L_2913 - .L_2912)
.L_2912:
        /*0674*/ 	.word	0x00000140
        /*0678*/ 	.word	0x00000001
        /*067c*/ 	.word	0x00000001


	//----- nvinfo : EIATTR_CRS_STACK_SIZE
	.align		4
.L_2913:
        /*0680*/ 	.byte	0x04, 0x1e
        /*0682*/ 	.short	(.L_2915 - .L_2914)
.L_2914:
        /*0684*/ 	.word	0x00000000


	//----- nvinfo : EIATTR_CBANK_PARAM_SIZE
	.align		4
.L_2915:
        /*0688*/ 	.byte	0x03, 0x19
        /*068a*/ 	.short	0x0048


	//----- nvinfo : EIATTR_PARAM_CBANK
	.align		4
        /*068c*/ 	.byte	0x04, 0x0a
        /*068e*/ 	.short	(.L_2917 - .L_2916)
	.align		4
.L_2916:
        /*0690*/ 	.word	index@(.nv.constant0._ZN13group_norm_v214gn_cuda_kernelI6__halfLi320ELi1ELi16ELi40ELi1024ELb1ELi128ELi320ELi320ELi4ELb1ELi18ELb0ELb0ENS_16CompileConditionILi900EEEEEvPT_PKS4_S7_S7_flPfS8_Pj)
        /*0694*/ 	.short	0x0210
        /*0696*/ 	.short	0x0048


	//----- nvinfo : EIATTR_SW_WAR
	.align		4
.L_2917:
        /*0698*/ 	.byte	0x04, 0x36
        /*069a*/ 	.short	(.L_2919 - .L_2918)
.L_2918:
        /*069c*/ 	.word	0x00000008
.L_2919:


//--------------------- .nv.info._ZN13group_norm_v214gn_cuda_kernelI6__halfLi320ELi3ELi16ELi40ELi1024ELb1ELi64ELi320ELi320ELi4ELb1ELi21ELb0ELb0ENS_16CompileConditionILi900EEEEEvPT_PKS4_S7_S7_flPfS8_Pj --------------------------
	.section	.nv.info._ZN13group_norm_v214gn_cuda_kernelI6__halfLi320ELi3ELi16ELi40ELi1024ELb1ELi64ELi320ELi320ELi4ELb1ELi21ELb0ELb0ENS_16CompileConditionILi900EEEEEvPT_PKS4_S7_S7_flPfS8_Pj,"",@"SHT_CUDA_INFO"
	.sectionflags	@""
	.align	4


	//----- nvinfo : EIATTR_CUDA_API_VERSION
	.align		4
        /*0000*/ 	.byte	0x04, 0x37
        /*0002*/ 	.short	(.L_2921 - .L_2920)
.L_2920:
        /*0004*/ 	.word	0x00000082


	//----- nvinfo : EIATTR_KPARAM_INFO
	.align		4
.L_2921:
        /*0008*/ 	.byte	0x04, 0x17
        /*000a*/ 	.short	(.L_2923 - .L_2922)
.L_2922:
        /*000c*/ 	.word	0x00000000
        /*0010*/ 	.short	0x0008
        /*0012*/ 	.short	0x0040
        /*0014*/ 	.byte	0x00, 0xf0, 0x21, 0x00


	//----- nvinfo : EIATTR_KPARAM_INFO
	.align		4
.L_2923:
        /*0018*/ 	.byte	0x04, 0x17
        /*001a*/ 	.short	(.L_2925 - .L_2924)
.L_2924:
        /*001c*/ 	.word	0x00000000
        /*0020*/ 	.short	0x0007
        /*0022*/ 	.short	0x0038
        /*0024*/ 	.byte	0x00, 0xf0, 0x21, 0x00


	//----- nvinfo : EIATTR_KPARAM_INFO
	.align		4
.L_2925:
        /*0028*/ 	.byte	0x04, 0x17
        /*002a*/ 	.short	(.L_2927 - .L_2926)
.L_2926:
        /*002c*/ 	.word	0x00000000
        /*0030*/ 	.short	0x0006
        /*0032*/ 	.short	0x0030
        /*0034*/ 	.byte	0x00, 0xf0, 0x21, 0x00


	//----- nvinfo : EIATTR_KPARAM_INFO
	.align		4
.L_2927:
        /*0038*/ 	.byte	0x04, 0x17
        /*003a*/ 	.short	(.L_2929 - .L_2928)
.L_2928:
        /*003c*/ 	.word	0x00000000
        /*0040*/ 	.short	0x0005
        /*0042*/ 	.short	0x0028
        /*0044*/ 	.byte	0x00, 0xf0, 0x21, 0x00


	//----- nvinfo : EIATTR_KPARAM_INFO
	.align		4
.L_2929:
        /*0048*/ 	.byte	0x04, 0x17
        /*004a*/ 	.short	(.L_2931 - .L_2930)
.L_2930:
        /*004c*/ 	.word	0x00000000
        /*0050*/ 	.short	0x0004
        /*0052*/ 	.short	0x0020
        /*0054*/ 	.byte	0x00, 0xf0, 0x11, 0x00


	//----- nvinfo : EIATTR_KPARAM_INFO
	.align		4
.L_2931:
        /*0058*/ 	.byte	0x04, 0x17
        /*005a*/ 	.short	(.L_2933 - .L_2932)
.L_2932:
        /*005c*/ 	.word	0x00000000
        /*0060*/ 	.short	0x0003
        /*0062*/ 	.short	0x0018
        /*0064*/ 	.byte	0x00, 0xf0, 0x21, 0x00


	//----- nvinfo : EIATTR_KPARAM_INFO
	.align		4
.L_2933:
        /*0068*/ 	.byte	0x04, 0x17
        /*006a*/ 	.short	(.L_2935 - .L_2934)
.L_2934:
        /*006c*/ 	.word	0x00000000
        /*0070*/ 	.short	0x0002
        /*0072*/ 	.short	0x0010
        /*0074*/ 	.byte	0x00, 0xf0, 0x21, 0x00


	//----- nvinfo : EIATTR_KPARAM_INFO
	.align		4
.L_2935:
        /*0078*/ 	.byte	0x04, 0x17
        /*007a*/ 	.short	(.L_2937 - .L_2936)
.L_2936:
        /*007c*/ 	.word	0x00000000
        /*0080*/ 	.short	0x0001
        /*0082*/ 	.short	0x0008
        /*0084*/ 	.byte	0x00, 0xf0, 0x21, 0x00


	//----- nvinfo : EIATTR_KPARAM_INFO
	.align		4
.L_2937:
        /*0088*/ 	.byte	0x04, 0x17
        /*008a*/ 	.short	(.L_2939 - .L_2938)
.L_2938:
        /*008c*/ 	.word	0x00000000
        /*0090*/ 	.short	0x0000
        /*0092*/ 	.short	0x0000
        /*0094*/ 	.byte	0x00, 0xf0, 0x21, 0x00


	//----- nvinfo : EIATTR_SPARSE_MMA_MASK
	.align		4
.L_2939:
        /*0098*/ 	.byte	0x03, 0x50
        /*009a*/ 	.short	0x0000


	//----- nvinfo : EIATTR_MAXREG_COUNT
	.align		4
        /*009c*/ 	.byte	0x03, 0x1b
        /*009e*/ 	.short	0x0040


	//----- nvinfo : EIATTR_NUM_BARRIERS
	.align		4
        /*00a0*/ 	.byte	0x02, 0x4c
        /*00a2*/ 	.byte	0x01
	.zero		1


	//----- nvinfo : EIATTR_ANNOTATIONS
	.align		4
        /*00a4*/ 	.byte	0x04, 0x55
        /*00a6*/ 	.short	(.L_2941 - .L_2940)


	//   ....[0]....
.L_2940:
        /* <DEDUP_REMOVED lines=115> */


	//----- nvinfo : EIATTR_MERCURY_ISA_VERSION
	.align		4
.L_2941:
        /*07c8*/ 	.byte	0x03, 0x5f
        /*07ca*/ 	.short	0x0101


	//----- nvinfo : EIATTR_COOP_GROUP_MASK_REGIDS
	.align		4
        /*07cc*/ 	.byte	0x04, 0x29
        /*07ce*/ 	.short	(.L_2943 - .L_2942)


	//   ....[0]....
.L_2942:
        /*07d0*/ 	.word	0xffffffff


	//   ....[1]....
        /*07d4*/ 	.word	0xffffffff


	//   ....[2]....
        /*07d8*/ 	.word	0xffffffff


	//   ....[3]....
        /*07dc*/ 	.word	0xffffffff


	//   ....[4]....
        /*07e0*/ 	.word	0xffffffff


	//   ....[5]....
        /*07e4*/ 	.word	0xffffffff


	//   ....[6]....
        /*07e8*/ 	.word	0xffffffff


	//   ....[7]....
        /*07ec*/ 	.word	0xffffffff


	//   ....[8]....
        /*07f0*/ 	.word	0xffffffff


	//   ....[9]....
        /*07f4*/ 	.word	0xffffffff


	//   ....[10]....
        /*07f8*/ 	.word	0xffffffff


	//   ....[11]....
        /*07fc*/ 	.word	0xffffffff


	//----- nvinfo : EIATTR_COOP_GROUP_INSTR_OFFSETS
	.align		4
.L_2943:
        /*0800*/ 	.byte	0x04, 0x28
        /*0802*/ 	.short	(.L_2945 - .L_2944)


	//   ....[0]....
.L_2944:
        /*0804*/ 	.word	0x00001e70


	//   ....[1]....
        /*0808*/ 	.word	0x00001e90


	//   ....[2]....
        /*080c*/ 	.word	0x00001ef0


	//   ....[3]....
        /*0810*/ 	.word	0x00001f00


	//   ....[4]....
        /*0814*/ 	.word	0x000022c0


	//   ....[5]....
        /*0818*/ 	.word	0x000022e0


	//   ....[6]....
        /*081c*/ 	.word	0x00002300


	//   ....[7]....
        /*0820*/ 	.word	0x00002320


	//   ....[8]....
        /*0824*/ 	.word	0x00002340


	//   ....[9]....
        /*0828*/ 	.word	0x00002360


	//   ....[10]....
        /*082c*/ 	.word	0x00002380


	//   ....[11]....
        /*0830*/ 	.word	0x000023a0


	//----- nvinfo : EIATTR_EXIT_INSTR_OFFSETS
	.align		4
.L_2945:
        /*0834*/ 	.byte	0x04, 0x1c
        /*0836*/ 	.short	(.L_2947 - .L_2946)


	//   ....[0]....
.L_2946:
        /*0838*/ 	.word	0x00000090


	//   ....[1]....
        /*083c*/ 	.word	0x00005f50


	//----- nvinfo : EIATTR_MAX_THREADS
	.align		4
.L_2947:
        /*0840*/ 	.byte	0x04, 0x05
        /*0842*/ 	.short	(.L_2949 - .L_2948)
.L_2948:
        /*0844*/ 	.word	0x00000140
        /*0848*/ 	.word	0x00000001
        /*084c*/ 	.word	0x00000001


	//----- nvinfo : EIATTR_CRS_STACK_SIZE
	.align		4
.L_2949:
        /*0850*/ 	.byte	0x04, 0x1e
        /*0852*/ 	.short	(.L_2951 - .L_2950)
.L_2950:
        /*0854*/ 	.word	0x00000000


	//----- nvinfo : EIATTR_CBANK_PARAM_SIZE
	.align		4
.L_2951:
        /*0858*/ 	.byte	0x03, 0x19
        /*085a*/ 	.short	0x0048


	//----- nvinfo : EIATTR_PARAM_CBANK
	.align		4
        /*085c*/ 	.byte	0x04, 0x0a
        /*085e*/ 	.short	(.L_2953 - .L_2952)
	.align		4
.L_2952:
        /*0860*/ 	.word	index@(.nv.constant0._ZN13group_norm_v214gn_cuda_kernelI6__halfLi320ELi3ELi16ELi40ELi1024ELb1ELi64ELi320ELi320ELi4ELb1ELi21ELb0ELb0ENS_16CompileConditionILi900EEEEEvPT_PKS4_S7_S7_flPfS8_Pj)
        /*0864*/ 	.short	0x0210
        /*0866*/ 	.short	0x0048


	//----- nvinfo : EIATTR_SW_WAR
	.align		4
.L_2953:
        /*0868*/ 	.byte	0x04, 0x36
        /*086a*/ 	.short	(.L_2955 - .L_2954)
.L_2954:
        /*086c*/ 	.word	0x00000008
.L_2955:


//--------------------- .nv.info._ZN13group_norm_v214gn_cuda_kernelI6__halfLi320ELi2ELi16ELi40ELi1024ELb1ELi64ELi320ELi320ELi4ELb1ELi18ELb0ELb0ENS_16CompileConditionILi900EEEEEvPT_PKS4_S7_S7_flPfS8_Pj --------------------------
	.section	.nv.info._ZN13group_norm_v214gn_cuda_kernelI6__halfLi320ELi2ELi16ELi40ELi1024ELb1ELi64ELi320ELi320ELi4ELb1ELi18ELb0ELb0ENS_16CompileConditionILi900EEEEEvPT_PKS4_S7_S7_flPfS8_Pj,"",@"SHT_CUDA_INFO"
	.sectionflags	@""
	.align	4


	//----- nvinfo : EIATTR_CUDA_API_VERSION
	.align		4
        /*0000*/ 	.byte	0x04, 0x37
        /*0002*/ 	.short	(.L_2957 - .L_2956)
.L_2956:
        /*0004*/ 	.word	0x00000082


	//----- nvinfo : EIATTR_KPARAM_INFO
	.align		4
.L_2957:
        /*0008*/ 	.byte	0x04, 0x17
        /*000a*/ 	.short	(.L_2959 - .L_2958)
.L_2958:
        /*000c*/ 	.word	0x00000000
        /*0010*/ 	.short	0x0008
        /*0012*/ 	.short	0x0040
        /*0014*/ 	.byte	0x00, 0xf0, 0x21, 0x00


	//----- nvinfo : EIATTR_KPARAM_INFO
	.align		4
.L_2959:
        /*0018*/ 	.byte	0x04, 0x17
        /*001a*/ 	.short	(.L_2961 - .L_2960)
.L_2960:
        /*001c*/ 	.word	0x00000000
        /*0020*/ 	.short	0x0007
        /*0022*/ 	.short	0x0038
        /*0024*/ 	.byte	0x00, 0xf0, 0x21, 0x00


	//----- nvinfo : EIATTR_KPARAM_INFO
	.align		4
.L_2961:
        /*0028*/ 	.byte	0x04, 0x17
        /*002a*/ 	.short	(.L_2963 - .L_2962)
.L_2962:
        /*002c*/ 	.word	0x00000000
        /*0030*/ 	.short	0x0006
        /*0032*/ 	.short	0x0030
        /*0034*/ 	.byte	0x00, 0xf0, 0x21, 0x00


	//----- nvinfo : EIATTR_KPARAM_INFO
	.align		4
.L_2963:
        /*0038*/ 	.byte	0x04, 0x17
        /*003a*/ 	.short	(.L_2965 - .L_2964)
.L_2964:
        /*003c*/ 	.word	0x00000000
        /*0040*/ 	.short	0x0005
        /*0042*/ 	.short	0x0028
        /*0044*/ 	.byte	0x00, 0xf0, 0x21, 0x00


	//----- nvinfo : EIATTR_KPARAM_INFO
	.align		4
.L_2965:
        /*0048*/ 	.byte	0x04, 0x17
        /*004a*/ 	.short	(.L_2967 - .L_2966)
.L_2966:
        /*004c*/ 	.word	0x00000000
        /*0050*/ 	.short	0x0004
        /*0052*/ 	.short	0x0020
        /*0054*/ 	.byte	0x00, 0xf0, 0x11, 0x00


	//----- nvinfo : EIATTR_KPARAM_INFO
	.align		4
.L_2967:
        /*0058*/ 	.byte	0x04, 0x17
        /*005a*/ 	.short	(.L_2969 - .L_2968)
.L_2968:
        /*005c*/ 	.word	0x00000000
        /*0060*/ 	.short	0x0003
        /*0062*/ 	.short	0x0018
        /*0064*/ 	.byte	0x00, 0xf0, 0x21, 0x00


	//----- nvinfo : EIATTR_KPARAM_INFO
	.align		4
.L_2969:
        /*0068*/ 	.byte	0x04, 0x17
        /*006a*/ 	.short	(.L_2971 - .L_2970)
.L_2970:
        /*006c*/ 	.word	0x00000000
        /*0070*/ 	.short	0x0002
        /*0072*/ 	.short	0x0010
        /*0074*/ 	.byte	0x00, 0xf0, 0x21, 0x00


	//----- nvinfo : EIATTR_KPARAM_INFO
	.align		4
.L_2971:
        /*0078*/ 	.byte	0x04, 0x17
        /*007a*/ 	.short	(.L_2973 - .L_2972)
.L_2972:
        /*007c*/ 	.word	0x00000000
        /*0080*/ 	.short	0x0001
        /*0082*/ 	.short	0x0008
        /*0084*/ 	.byte	0x00, 0xf0, 0x21, 0x00


	//----- nvinfo : EIATTR_KPARAM_INFO
	.align		4
.L_2973:
        /*0088*/ 	.byte	0x04, 0x17
        /*008a*/ 	.short	(.L_2975 - .L_2974)
.L_2974:
        /*008c*/ 	.word	0x00000000
        /*0090*/ 	.short	0x0000
        /*0092*/ 	.short	0x0000
        /*0094*/ 	.byte	0x00, 0xf0, 0x21, 0x00


	//----- nvinfo : EIATTR_SPARSE_MMA_MASK
	.align		4
.L_2975:
        /*0098*/ 	.byte	0x03, 0x50
        /*009a*/ 	.short	0x0000


	//----- nvinfo : EIATTR_MAXREG_COUNT
	.align		4
        /*009c*/ 	.byte	0x03, 0x1b
        /*009e*/ 	.short	0x0060


	//----- nvinfo : EIATTR_NUM_BARRIERS
	.align		4
        /*00a0*/ 	.byte	0x02, 0x4c
        /*00a2*/ 	.byte	0x01
	.zero		1


	//----- nvinfo : EIATTR_ANNOTATIONS
	.align		4
        /*00a4*/ 	.byte	0x04, 0x55
        /*00a6*/ 	.short	(.L_2977 - .L_2976)


	//   ....[0]....
.L_2976:
        /* <DEDUP_REMOVED lines=34> */


	//----- nvinfo : EIATTR_MERCURY_ISA_VERSION
	.align		4
.L_2977:
        /*02b8*/ 	.byte	0x03, 0x5f
        /*02ba*/ 	.short	0x0101


	//----- nvinfo : EIATTR_COOP_GROUP_MASK_REGIDS
	.align		4
        /*02bc*/ 	.byte	0x04, 0x29
        /*02be*/ 	.short	(.L_2979 - .L_2978)


	//   ....[0]....
.L_2978:
        /*02c0*/ 	.word	0xffffffff


	//   ....[1]....
        /*02c4*/ 	.word	0xffffffff


	//   ....[2]....
        /*02c8*/ 	.word	0xffffffff


	//   ....[3]....
        /*02cc*/ 	.word	0xffffffff


	//   ....[4]....
        /*02d0*/ 	.word	0xffffffff


	//   ....[5]....
        /*02d4*/ 	.word	0xffffffff


	//   ....[6]....
        /*02d8*/ 	.word	0xffffffff


	//   ....[7]....
        /*02dc*/ 	.word	0xffffffff


	//   ....[8]....
        /*02e0*/ 	.word	0xffffffff


	//   ....[9]....
        /*02e4*/ 	.word	0xffffffff


	//   ....[10]....
        /*02e8*/ 	.word	0xffffffff


	//   ....[11]....
        /*02ec*/ 	.word	0xffffffff


	//----- nvinfo : EIATTR_COOP_GROUP_INSTR_OFFSETS
	.align		4
.L_2979:
        /*02f0*/ 	.byte	0x04, 0x28
        /*02f2*/ 	.short	(.L_2981 - .L_2980)


	//   ....[0]....
.L_2980:
        /*02f4*/ 	.word	0x00001d50


	//   ....[1]....
        /*02f8*/ 	.word	0x00001d60


	//   ....[2]....
        /*02fc*/ 	.word	0x00001da0


	//   ....[3]....
        /*0300*/ 	.word	0x00001db0


	//   ....[4]....
        /*0304*/ 	.word	0x000021d0


	//   ....[5]....
        /*0308*/ 	.word	0x000021f0


	//   ....[6]....
        /*030c*/ 	.word	0x00002210


	//   ....[7]....
        /*0310*/ 	.word	0x00002230


	//   ....[8]....
        /*0314*/ 	.word	0x00002250


	//   ....[9]....
        /*0318*/ 	.word	0x00002270


	//   ....[10]....
        /*031c*/ 	.word	0x00002290


	//   ....[11]....
        /*0320*/ 	.word	0x000022b0


	//----- nvinfo : EIATTR_EXIT_INSTR_OFFSETS
	.align		4
.L_2981:
        /*0324*/ 	.byte	0x04, 0x1c
        /*0326*/ 	.short	(.L_2983 - .L_2982)


	//   ....[0]....
.L_2982:
        /*0328*/ 	.word	0x00000080


	//   ....[1]....
        /*032c*/ 	.word	0x00005160


	//----- nvinfo : EIATTR_MAX_THREADS
	.align		4
.L_2983:
        /*0330*/ 	.byte	0x04, 0x05
        /*0332*/ 	.short	(.L_2985 - .L_2984)
.L_2984:
        /*0334*/ 	.word	0x00000140
        /*0338*/ 	.word	0x00000001
        /*033c*/ 	.word	0x00000001


	//----- nvinfo : EIATTR_CRS_STACK_SIZE
	.align		4
.L_2985:
        /*0340*/ 	.byte	0x04, 0x1e
        /*0342*/ 	.short	(.L_2987 - .L_2986)
.L_2986:
        /*0344*/ 	.word	0x00000000


	//----- nvinfo : EIATTR_CBANK_PARAM_SIZE
	.align		4
.L_2987:
        /*0348*/ 	.byte	0x03, 0x19
        /*034a*/ 	.short	0x0048


	//----- nvinfo : EIATTR_PARAM_CBANK
	.align		4
        /*034c*/ 	.byte	0x04, 0x0a
        /*034e*/ 	.short	(.L_2989 - .L_2988)
	.align		4
.L_2988:
        /*0350*/ 	.word	index@(.nv.constant0._ZN13group_norm_v214gn_cuda_kernelI6__halfLi320ELi2ELi16ELi40ELi1024ELb1ELi64ELi320ELi320ELi4ELb1ELi18ELb0ELb0ENS_16CompileConditionILi900EEEEEvPT_PKS4_S7_S7_flPfS8_Pj)
        /*0354*/ 	.short	0x0210
        /*0356*/ 	.short	0x0048


	//----- nvinfo : EIATTR_SW_WAR
	.align		4
.L_2989:
        /*0358*/ 	.byte	0x04, 0x36
        /*035a*/ 	.short	(.L_2991 - .L_2990)
.L_2990:
        /*035c*/ 	.word	0x00000008
.L_2991:


//--------------------- .nv.callgraph             --------------------------
	.section	.nv.callgraph,"",@"SHT_CUDA_CALLGRAPH"
	.align	4
	.sectionentsize	8
	.align		4
        /*0000*/ 	.word	0x00000000
	.align		4
        /*0004*/ 	.word	0xffffffff
	.align		4
        /*0008*/ 	.word	0x00000000
	.align		4
        /*000c*/ 	.word	0xfffffffe
	.align		4
        /*0010*/ 	.word	0x00000000
	.align		4
        /*0014*/ 	.word	0xfffffffd
	.align		4
        /*0018*/ 	.word	0x00000000
	.align		4
        /*001c*/ 	.word	0xfffffffc


//--------------------- .text._ZN13group_norm_v218gn_bwd_cuda_kernelI13__nv_bfloat16Li320ELi3ELi32ELi20ELi1024ELb0ELb1ELi8ELi320ELi320ELi4ELb1ELi2ELb0ELb0ELNS_15WgradSyncMethodE3ENS_16CompileConditionILi900EEEEEvPT_S6_S6_PKS5_S8_S8_S8_PKfflPfPj --------------------------
	.section	.text._ZN13group_norm_v218gn_bwd_cuda_kernelI13__nv_bfloat16Li320ELi3ELi32ELi20ELi1024ELb0ELb1ELi8ELi320ELi320ELi4ELb1ELi2ELb0ELb0ELNS_15WgradSyncMethodE3ENS_16CompileConditionILi900EEEEEvPT_S6_S6_PKS5_S8_S8_S8_PKfflPfPj,"ax",@progbits
	.align	128
        .global         _ZN13group_norm_v218gn_bwd_cuda_kernelI13__nv_bfloat16Li320ELi3ELi32ELi20ELi1024ELb0ELb1ELi8ELi320ELi320ELi4ELb1ELi2ELb0ELb0ELNS_15WgradSyncMethodE3ENS_16CompileConditionILi900EEEEEvPT_S6_S6_PKS5_S8_S8_S8_PKfflPfPj
        .type           _ZN13group_norm_v218gn_bwd_cuda_kernelI13__nv_bfloat16Li320ELi3ELi32ELi20ELi1024ELb0ELb1ELi8ELi320ELi320ELi4ELb1ELi2ELb0ELb0ELNS_15WgradSyncMethodE3ENS_16CompileConditionILi900EEEEEvPT_S6_S6_PKS5_S8_S8_S8_PKfflPfPj,@function
        .size           _ZN13group_norm_v218gn_bwd_cuda_kernelI13__nv_bfloat16Li320ELi3ELi32ELi20ELi1024ELb0ELb1ELi8ELi320ELi320ELi4ELb1ELi2ELb0ELb0ELNS_15WgradSyncMethodE3ENS_16CompileConditionILi900EEEEEvPT_S6_S6_PKS5_S8_S8_S8_PKfflPfPj,(.L_x_3466 - _ZN13group_norm_v218gn_bwd_cuda_kernelI13__nv_bfloat16Li320ELi3ELi32ELi20ELi1024ELb0ELb1ELi8ELi320ELi320ELi4ELb1ELi2ELb0ELb0ELNS_15WgradSyncMethodE3ENS_16CompileConditionILi900EEEEEvPT_S6_S6_PKS5_S8_S8_S8_PKfflPfPj)
        .other          _ZN13group_norm_v218gn_bwd_cuda_kernelI13__nv_bfloat16Li320ELi3ELi32ELi20ELi1024ELb0ELb1ELi8ELi320ELi320ELi4ELb1ELi2ELb0ELb0ELNS_15WgradSyncMethodE3ENS_16CompileConditionILi900EEEEEvPT_S6_S6_PKS5_S8_S8_S8_PKfflPfPj,@"STO_CUDA_ENTRY STV_DEFAULT"
_ZN13group_norm_v218gn_bwd_cuda_kernelI13__nv_bfloat16Li320ELi3ELi32ELi20ELi1024ELb0ELb1ELi8ELi320ELi320ELi4ELb1ELi2ELb0ELb0ELNS_15WgradSyncMethodE3ENS_16CompileConditionILi900EEEEEvPT_S6_S6_PKS5_S8_S8_S8_PKfflPfPj:
.text._ZN13group_norm_v218gn_bwd_cuda_kernelI13__nv_bfloat16Li320ELi3ELi32ELi20ELi1024ELb0ELb1ELi8ELi320ELi320ELi4ELb1ELi2ELb0ELb0ELNS_15WgradSyncMethodE3ENS_16CompileConditionILi900EEEEEvPT_S6_S6_PKS5_S8_S8_S8_PKfflPfPj:
[----:B------:R-:W-:Y:S01]  /*0000*/  LDC R1, c[0x0][0x28] ;  /* 0x00000a00ff017b82 */ /* 0x000fe20000000800 */
[----:B------:R-:W0:Y:S01]  /*0010*/  S2R R0, SR_CTAID.Y ;  /* 0x0000000000007919 */ /* 0x000e220000002600 */
[----:B------:R-:W-:Y:S01]  /*0020*/  ULDC.64 UR6, c[0x0][0x258] ;  /* 0x0000960000067ab9 */ /* 0x000fe20000000a00 */
[----:B------:R-:W-:Y:S01]  /*0030*/  ULDC.64 UR8, c[0x0][0x208] ;  /* 0x0000820000087ab9 */ /* 0x000fe20000000a00 */
[----:B------:R-:W-:Y:S01]  /*0040*/  USHF.L.U32 UR10, UR6, 0x1, URZ ;  /* 0x00000001060a7899 */ /* 0x000fe2000800063f */
[----:B------:R-:W1:Y:S01]  /*0050*/  S2R R2, SR_CTAID.X ;  /* 0x0000000000027919 */ /* 0x000e620000002500 */
[----:B------:R-:W-:Y:S01]  /*0060*/  USHF.L.U64.HI UR6, UR6, 0x1, UR7 ;  /* 0x0000000106067899 */ /* 0x000fe20008010207 */
[----:B------:R-:W-:-:S05]  /*0070*/  IMAD.MOV.U32 R52, RZ, RZ, RZ ;  /* 0x000000ffff347224 */ /* 0x000fca00078e00ff */
[----:B------:R-:W-:Y:S02]  /*0080*/  MOV R3, UR6 ;  /* 0x0000000600037c02 */ /* 0x000fe40008000f00 */
[----:B0-----:R-:W-:-:S04]  /*0090*/  ISETP.LT.U32.AND P0, PT, R0, UR10, PT ;  /* 0x0000000a00007c0c */ /* 0x001fc8000bf01070 */
[----:B------:R-:W-:Y:S02]  /*00a0*/  ISETP.GT.AND.EX P0, PT, R3, RZ, PT, P0 ;  /* 0x000000ff0300720c */ /* 0x000fe40003f04300 */
[----:B------:R-:W-:-:S11]  /*00b0*/  MOV R3, R0 ;  /* 0x0000000000037202 */ /* 0x000fd60000000f00 */
[----:B-1----:R-:W-:Y:S05]  /*00c0*/  @P0 BRA `(.L_x_0) ;  /* 0x0000000000680947 */ /* 0x002fea0003800000 */
[----:B------:R-:W0:Y:S01]  /*00d0*/  S2R R4, SR_TID.X ;  /* 0x0000000000047919 */ /* 0x000e220000002100 */
[----:B------:R-:W-:Y:S01]  /*00e0*/  BAR.SYNC.DEFER_BLOCKING 0x0 ;  /* 0x0000000000007b1d */ /* 0x000fe20000010000 */
[----:B0-----:R-:W-:-:S13]  /*00f0*/  ISETP.NE.AND P0, PT, R4, RZ, PT ;  /* 0x000000ff0400720c */ /* 0x001fda0003f05270 */
[----:B------:R-:W-:Y:S05]  /*0100*/  @P0 BRA `(.L_x_1) ;  /* 0x00000000004c0947 */ /* 0x000fea0003800000 */
[----:B------:R-:W0:Y:S01]  /*0110*/  LDC.64 R4, c[0x0][0x268] ;  /* 0x00009a00ff047b82 */ /* 0x000e220000000a00 */
[----:B------:R-:W-:Y:S02]  /*0120*/  SHF.R.U32.HI R6, RZ, 0x1, R3 ;  /* 0x00000001ff067819 */ /* 0x000fe40000011603 */
[----:B------:R-:W-:-:S03]  /*0130*/  LOP3.LUT R3, R0, 0x1, RZ, 0xc0, !PT ;  /* 0x0000000100037812 */ /* 0x000fc600078ec0ff */
[----:B------:R-:W-:Y:S01]  /*0140*/  IMAD.MOV R7, RZ, RZ, -R6 ;  /* 0x000000ffff077224 */ /* 0x000fe200078e0a06 */
[----:B------:R-:W-:Y:S02]  /*0150*/  LOP3.LUT R3, R3, 0x2, RZ, 0xfc, !PT ;  /* 0x0000000203037812 */ /* 0x000fe400078efcff */
[----:B------:R-:W-:Y:S02]  /*0160*/  MOV R6, 0x7fffff81 ;  /* 0x7fffff8100067802 */ /* 0x000fe40000000f00 */
[----:B------:R-:W-:Y:S01]  /*0170*/  ISETP.NE.AND P0, PT, R2, R7, PT ;  /* 0x000000070200720c */ /* 0x000fe20003f05270 */
[----:B0-----:R-:W-:-:S03]  /*0180*/  IMAD.WIDE.U32 R4, R3, 0x4, R4 ;  /* 0x0000000403047825 */ /* 0x001fc600078e0004 */
[----:B------:R-:W-:Y:S01]  /*0190*/  SEL R3, R6, 0x1, !P0 ;  /* 0x0000000106037807 */ /* 0x000fe20004000000 */
[----:B------:R-:W-:Y:S06]  /*01a0*/  MEMBAR.ALL.GPU ;  /* 0x0000000000007992 */ /* 0x000fec000000a000 */
[----:B------:R-:W-:-:S00]  /*01b0*/  ERRBAR ;  /* 0x00000000000079ab */ /* 0x000fc00000000000 */
[----:B------:R-:W-:Y:S06]  /*01c0*/  CGAERRBAR ;  /* 0x00000000000075ab */ /* 0x000fec0000000000 */
[----:B------:R0:W5:Y:S02]  /*01d0*/  ATOM.E.ADD.STRONG.GPU PT, R3, desc[UR8][R4.64], R3 ;  /* 0x000000030403798a */ /* 0x00016400081ee1c8 */
.L_x_2:
[----:B------:R-:W2:Y:S04]  /*01e0*/  LD.E.STRONG.GPU R6, desc[UR8][R4.64] ;  /* 0x0000000804067980 */ /* 0x000ea8000c10f900 */
[----:B--2---:R-:W-:Y:S01]  /*01f0*/  CCTL.IVALL ;  /* 0x00000000ff00798f */ /* 0x004fe20002000000 */
[----:B------:R-:W-:Y:S05]  /*0200*/  YIELD ;  /* 0x0000000000007946 */ /* 0x000fea0003800000 */
[----:B-----5:R-:W-:-:S04]  /*0210*/  LOP3.LUT R6, R6, R3, RZ, 0x3c, !PT ;  /* 0x0000000306067212 */ /* 0x020fc800078e3cff */
[----:B------:R-:W-:-:S13]  /*0220*/  ISETP.GT.AND P0, PT, R6, -0x1, PT ;  /* 0xffffffff0600780c */ /* 0x000fda0003f04270 */
[----:B------:R-:W-:Y:S05]  /*0230*/  @P0 BRA `(.L_x_2) ;  /* 0xfffffffc00e80947 */ /* 0x000fea000383ffff */
.L_x_1:
[----:B------:R-:W-:Y:S05]  /*0240*/  WARPSYNC.ALL ;  /* 0x0000000000007948 */ /* 0x000fea0003800000 */
[----:B------:R-:W-:Y:S06]  /*0250*/  BAR.SYNC.DEFER_BLOCKING 0x0 ;  /* 0x0000000000007b1d */ /* 0x000fec0000010000 */
[----:B------:R-:W-:Y:S05]  /*0260*/  BRA `(.L_x_3) ;  /* 0x00000020004c7947 */ /* 0x000fea0003800000 */
.L_x_0:
[----:B------:R-:W0:Y:S01]  /*0270*/  S2R R4, SR_TID.X ;  /* 0x0000000000047919 */ /* 0x000e220000002100 */
[----:B------:R-:W-:Y:S02]  /*0280*/  CS2R R34, SRZ ;  /* 0x0000000000227805 */ /* 0x000fe4000001ff00 */
[----:B------:R-:W-:Y:S02]  /*0290*/  CS2R R32, SRZ ;  /* 0x0000000000207805 */ /* 0x000fe4000001ff00 */
[----:B------:R-:W-:Y:S02]  /*02a0*/  CS2R R30, SRZ ;  /* 0x00000000001e7805 */ /* 0x000fe4000001ff00 */
[----:B------:R-:W-:Y:S01]  /*02b0*/  CS2R R28, SRZ ;  /* 0x00000000001c7805 */ /* 0x000fe2000001ff00 */
[----:B------:R-:W-:Y:S01]  /*02c0*/  UMOV UR4, URZ ;  /* 0x0000003f00047c82 */ /* 0x000fe20008000000 */
[----:B0-----:R-:W-:-:S04]  /*02d0*/  SHF.R.S32.HI R5, RZ, 0x1f, R4 ;  /* 0x0000001fff057819 */ /* 0x001fc80000011404 */
[----:B------:R-:W-:-:S04]  /*02e0*/  LEA.HI R6, R5, R4, RZ, 0x2 ;  /* 0x0000000405067211 */ /* 0x000fc800078f10ff */
[----:B------:R-:W-:Y:S02]  /*02f0*/  SHF.R.S32.HI R5, RZ, 0x2, R6 ;  /* 0x00000002ff057819 */ /* 0x000fe40000011406 */
[----:B------:R-:W-:Y:S02]  /*0300*/  LOP3.LUT R7, R6, 0xfffffffc, RZ, 0xc0, !PT ;  /* 0xfffffffc06077812 */ /* 0x000fe400078ec0ff */
[C---:B------:R-:W-:Y:S01]  /*0310*/  IADD3 R10, R5.reuse, 0xa0, RZ ;  /* 0x000000a0050a7810 */ /* 0x040fe20007ffe0ff */
[C---:B------:R-:W-:Y:S02]  /*0320*/  VIADD R8, R5.reuse, 0x50 ;  /* 0x0000005005087836 */ /* 0x040fe40000000000 */
[----:B------:R-:W-:Y:S01]  /*0330*/  VIADD R12, R5, 0xf0 ;  /* 0x000000f0050c7836 */ /* 0x000fe20000000000 */
[----:B------:R-:W-:Y:S02]  /*0340*/  SHF.R.S32.HI R11, RZ, 0x1f, R10 ;  /* 0x0000001fff0b7819 */ /* 0x000fe4000001140a */
[----:B------:R-:W-:-:S02]  /*0350*/  SHF.R.S32.HI R9, RZ, 0x1f, R8 ;  /* 0x0000001fff097819 */ /* 0x000fc40000011408 */
[----:B------:R-:W-:Y:S02]  /*0360*/  SHF.R.S32.HI R13, RZ, 0x1f, R12 ;  /* 0x0000001fff0d7819 */ /* 0x000fe4000001140c */
[----:B------:R-:W-:Y:S02]  /*0370*/  LEA.HI R9, R9, R8, RZ, 0x2 ;  /* 0x0000000809097211 */ /* 0x000fe400078f10ff */
[----:B------:R-:W-:Y:S02]  /*0380*/  LEA.HI R11, R11, R10, RZ, 0x2 ;  /* 0x0000000a0b0b7211 */ /* 0x000fe400078f10ff */
[----:B------:R-:W-:Y:S02]  /*0390*/  LEA.HI R13, R13, R12, RZ, 0x2 ;  /* 0x0000000c0d0d7211 */ /* 0x000fe400078f10ff */
[----:B------:R-:W-:Y:S02]  /*03a0*/  IADD3 R8, -R7, R4, RZ ;  /* 0x0000000407087210 */ /* 0x000fe40007ffe1ff */
[----:B------:R-:W-:-:S02]  /*03b0*/  SHF.R.U32.HI R9, RZ, 0x2, R9 ;  /* 0x00000002ff097819 */ /* 0x000fc40000011609 */
[----:B------:R-:W-:Y:S02]  /*03c0*/  SHF.R.U32.HI R7, RZ, 0x2, R11 ;  /* 0x00000002ff077819 */ /* 0x000fe4000001160b */
[----:B------:R-:W-:Y:S02]  /*03d0*/  SHF.R.U32.HI R13, RZ, 0x2, R13 ;  /* 0x00000002ff0d7819 */ /* 0x000fe4000001160d */
[C---:B------:R-:W-:Y:S02]  /*03e0*/  LOP3.LUT R6, R8.reuse, 0x3, R9, 0x78, !PT ;  /* 0x0000000308067812 */ /* 0x040fe400078e7809 */
[C---:B------:R-:W-:Y:S02]  /*03f0*/  LOP3.LUT R7, R8.reuse, 0x3, R7, 0x78, !PT ;  /* 0x0000000308077812 */ /* 0x040fe400078e7807 */
[----:B------:R-:W-:-:S07]  /*0400*/  LOP3.LUT R8, R8, 0x3, R13, 0x78, !PT ;  /* 0x0000000308087812 */ /* 0x000fce00078e780d */
.L_x_19:
[----:B-1----:R-:W-:Y:S01]  /*0410*/  IMAD.WIDE.U32 R10, R4, -0x33333333, RZ ;  /* 0xcccccccd040a7825 */ /* 0x002fe200078e00ff */
[----:B------:R-:W-:Y:S01]  /*0420*/  LOP3.LUT R45, R3, 0x1, RZ, 0xc0, !PT ;  /* 0x00000001032d7812 */ /* 0x000fe200078ec0ff */
[----:B------:R-:W-:Y:S01]  /*0430*/  ULDC.64 UR12, c[0x0][0x248] ;  /* 0x00009200000c7ab9 */ /* 0x000fe20000000a00 */
[----:B------:R-:W-:Y:S01]  /*0440*/  SHF.L.U32 R9, R2, 0x3, RZ ;  /* 0x0000000302097819 */ /* 0x000fe200000006ff */
[----:B------:R-:W0:Y:S01]  /*0450*/  LDC.64 R16, c[0x0][0x238] ;  /* 0x00008e00ff107b82 */ /* 0x000e220000000a00 */
[----:B------:R-:W-:Y:S01]  /*0460*/  SHF.R.U32.HI R39, RZ, 0x6, R11 ;  /* 0x00000006ff277819 */ /* 0x000fe2000001160b */
[----:B------:R-:W-:Y:S01]  /*0470*/  IMAD R45, R45, 0x140, RZ ;  /* 0x000001402d2d7824 */ /* 0x000fe200078e02ff */
[----:B------:R-:W-:Y:S01]  /*0480*/  LOP3.LUT R12, R9, 0x3f8, RZ, 0xc0, !PT ;  /* 0x000003f8090c7812 */ /* 0x000fe200078ec0ff */
[----:B------:R-:W-:Y:S01]  /*0490*/  ULDC.64 UR14, c[0x0][0x228] ;  /* 0x00008a00000e7ab9 */ /* 0x000fe20000000a00 */
[----:B------:R-:W-:Y:S01]  /*04a0*/  SHF.R.U64 R9, R3, 0x1, R52 ;  /* 0x0000000103097819 */ /* 0x000fe20000001234 */
[----:B------:R-:W-:Y:S01]  /*04b0*/  IMAD R36, R39, -0x50, R4 ;  /* 0xffffffb027247824 */ /* 0x000fe200078e0204 */
[----:B------:R-:W-:Y:S01]  /*04c0*/  SHF.R.U32.HI R18, RZ, 0x1, R52 ;  /* 0x00000001ff127819 */ /* 0x000fe20000011634 */
[----:B------:R-:W1:Y:S01]  /*04d0*/  S2R R46, SR_CgaCtaId ;  /* 0x00000000002e7919 */ /* 0x000e620000008800 */
[----:B------:R-:W-:Y:S01]  /*04e0*/  ULDC UR5, c[0x0][0x250] ;  /* 0x0000940000057ab9 */ /* 0x000fe20000000800 */
[----:B------:R-:W-:-:S02]  /*04f0*/  IMAD R14, R36, 0x4, R45 ;  /* 0x00000004240e7824 */ /* 0x000fc400078e022d */
[----:B------:R-:W-:Y:S02]  /*0500*/  IMAD R19, R18, 0xa0000, RZ ;  /* 0x000a000012137824 */ /* 0x000fe400078e02ff */
[----:B------:R-:W-:Y:S01]  /*0510*/  IMAD.WIDE.U32 R10, R14, -0x33333333, RZ ;  /* 0xcccccccd0e0a7825 */ /* 0x000fe200078e00ff */
[----:B------:R-:W-:-:S04]  /*0520*/  SHF.R.S32.HI R15, RZ, 0x1f, R14 ;  /* 0x0000001fff0f7819 */ /* 0x000fc8000001140e */
[----:B------:R-:W-:Y:S01]  /*0530*/  SHF.R.U32.HI R10, RZ, 0x4, R11 ;  /* 0x00000004ff0a7819 */ /* 0x000fe2000001160b */
[----:B------:R-:W-:Y:S02]  /*0540*/  IMAD.IADD R11, R12, 0x1, R39 ;  /* 0x000000010c0b7824 */ /* 0x000fe400078e0227 */
[----:B------:R-:W-:-:S04]  /*0550*/  IMAD.WIDE.U32 R12, R9, 0xa0000, R14 ;  /* 0x000a0000090c7825 */ /* 0x000fc800078e000e */
[----:B------:R-:W-:Y:S01]  /*0560*/  IMAD R15, R11, 0x280, RZ ;  /* 0x000002800b0f7824 */ /* 0x000fe200078e02ff */
[----:B------:R-:W-:Y:S02]  /*0570*/  LEA R11, P0, R9, R10, 0x5 ;  /* 0x0000000a090b7211 */ /* 0x000fe400078028ff */
[----:B------:R-:W-:Y:S02]  /*0580*/  IADD3 R13, R13, R19, RZ ;  /* 0x000000130d0d7210 */ /* 0x000fe40007ffe0ff */
[----:B------:R-:W-:Y:S02]  /*0590*/  IADD3 R10, P1, R15, R12, RZ ;  /* 0x0000000c0f0a7210 */ /* 0x000fe40007f3e0ff */
[----:B------:R-:W-:Y:S02]  /*05a0*/  LEA.HI.X R18, R9, RZ, R18, 0x5, P0 ;  /* 0x000000ff09127211 */ /* 0x000fe400000f2c12 */
[----:B------:R-:W-:Y:S01]  /*05b0*/  LEA R26, P0, R11, UR12, 0x3 ;  /* 0x0000000c0b1a7c11 */ /* 0x000fe2000f8018ff */
[----:B------:R-:W-:-:S03]  /*05c0*/  IMAD.X R9, RZ, RZ, R13, P1 ;  /* 0x000000ffff097224 */ /* 0x000fc600008e060d */
[----:B------:R-:W-:Y:S01]  /*05d0*/  LEA.HI.X R27, R11, UR13, R18, 0x3, P0 ;  /* 0x0000000d0b1b7c11 */ /* 0x000fe200080f1c12 */
[----:B------:R-:W-:Y:S01]  /*05e0*/  ULDC.64 UR12, c[0x0][0x230] ;  /* 0x00008c00000c7ab9 */ /* 0x000fe20000000a00 */
[C---:B------:R-:W-:Y:S02]  /*05f0*/  SHF.L.U64.HI R9, R10.reuse, 0x1, R9 ;  /* 0x000000010a097819 */ /* 0x040fe40000010209 */
[----:B------:R-:W-:Y:S02]  /*0600*/  SHF.L.U32 R10, R10, 0x1, RZ ;  /* 0x000000010a0a7819 */ /* 0x000fe400000006ff */
[----:B------:R-:W2:Y:S01]  /*0610*/  LDG.E.64.CONSTANT R26, desc[UR8][R26.64] ;  /* 0x000000081a1a7981 */ /* 0x000ea2000c1e9b00 */
[----:B0-----:R-:W-:Y:S01]  /*0620*/  IMAD.WIDE R16, R14, 0x2, R16 ;  /* 0x000000020e107825 */ /* 0x001fe200078e0210 */
[C---:B------:R-:W-:Y:S02]  /*0630*/  IADD3 R22, P0, R10.reuse, UR12, RZ ;  /* 0x0000000c0a167c10 */ /* 0x040fe4000ff1e0ff */
[----:B------:R-:W-:-:S02]  /*0640*/  IADD3 R20, P1, R10, UR14, RZ ;  /* 0x0000000e0a147c10 */ /* 0x000fc4000ff3e0ff */
[C---:B------:R-:W-:Y:S01]  /*0650*/  IADD3.X R23, R9.reuse, UR13, RZ, P0, !PT ;  /* 0x0000000d09177c10 */ /* 0x040fe200087fe4ff */
[----:B------:R-:W3:Y:S01]  /*0660*/  LDG.E.64.CONSTANT R24, desc[UR8][R16.64] ;  /* 0x0000000810187981 */ /* 0x000ee2000c1e9b00 */
[----:B------:R-:W-:-:S04]  /*0670*/  IADD3.X R21, R9, UR15, RZ, P1, !PT ;  /* 0x0000000f09157c10 */ /* 0x000fc80008ffe4ff */
[----:B------:R-:W4:Y:S04]  /*0680*/  LDG.E.64.CONSTANT R22, desc[UR8][R22.64] ;  /* 0x0000000816167981 */ /* 0x000f28000c1e9b00 */
[----:B------:R-:W5:Y:S01]  /*0690*/  LDG.E.64.CONSTANT R20, desc[UR8][R20.64] ;  /* 0x0000000814147981 */ /* 0x000f62000c1e9b00 */
[----:B------:R-:W-:-:S05]  /*06a0*/  VIADD R11, R15, 0xa00 ;  /* 0x00000a000f0b7836 */ /* 0x000fca0000000000 */
[----:B------:R-:W-:-:S04]  /*06b0*/  IADD3 R12, P0, R11, R12, RZ ;  /* 0x0000000c0b0c7210 */ /* 0x000fc80007f1e0ff */
[----:B------:R-:W-:Y:S01]  /*06c0*/  IADD3.X R13, RZ, R13, RZ, P0, !PT ;  /* 0x0000000dff0d7210 */ /* 0x000fe200007fe4ff */
[----:B------:R-:W-:-:S03]  /*06d0*/  IMAD.SHL.U32 R11, R12, 0x2, RZ ;  /* 0x000000020c0b7824 */ /* 0x000fc600078e00ff */
[----:B------:R-:W-:Y:S02]  /*06e0*/  SHF.L.U64.HI R12, R12, 0x1, R13 ;  /* 0x000000010c0c7819 */ /* 0x000fe4000001020d */
[----:B------:R-:W-:-:S04]  /*06f0*/  IADD3 R18, P0, R11, UR12, RZ ;  /* 0x0000000c0b127c10 */ /* 0x000fc8000ff1e0ff */
[----:B------:R-:W-:Y:S02]  /*0700*/  IADD3.X R19, R12, UR13, RZ, P0, !PT ;  /* 0x0000000d0c137c10 */ /* 0x000fe400087fe4ff */
[----:B------:R-:W-:-:S04]  /*0710*/  IADD3 R14, P1, R11, UR14, RZ ;  /* 0x0000000e0b0e7c10 */ /* 0x000fc8000ff3e0ff */
[----:B------:R-:W5:Y:S01]  /*0720*/  LDG.E.64.CONSTANT R18, desc[UR8][R18.64] ;  /* 0x0000000812127981 */ /* 0x000f62000c1e9b00 */
[----:B------:R-:W-:-:S05]  /*0730*/  IADD3.X R15, R12, UR15, RZ, P1, !PT ;  /* 0x0000000f0c0f7c10 */ /* 0x000fca0008ffe4ff */
[----:B------:R0:W5:Y:S01]  /*0740*/  LDG.E.64.CONSTANT R16, desc[UR8][R14.64] ;  /* 0x000000080e107981 */ /* 0x000162000c1e9b00 */
[----:B------:R-:W-:-:S04]  /*0750*/  MOV R41, 0x400 ;  /* 0x0000040000297802 */ /* 0x000fc80000000f00 */
[----:B------:R-:W-:Y:S02]  /*0760*/  IADD3 R41, R41, 0x2800, RZ ;  /* 0x0000280029297810 */ /* 0x000fe40007ffe0ff */
[----:B------:R-:W-:Y:S01]  /*0770*/  ISETP.GT.U32.AND P1, PT, R4, 0x3f, PT ;  /* 0x0000003f0400780c */ /* 0x000fe20003f24070 */
[----:B--2---:R-:W-:-:S06]  /*0780*/  FADD.FTZ R13, R27, UR5 ;  /* 0x000000051b0d7e21 */ /* 0x004fcc0008010000 */
[----:B------:R-:W2:Y:S01]  /*0790*/  MUFU.RSQ R13, R13 ;  /* 0x0000000d000d7308 */ /* 0x000ea20000001400 */
[----:B---3--:R-:W-:Y:S02]  /*07a0*/  PRMT R42, R24, 0x7632, R42 ;  /* 0x00007632182a7816 */ /* 0x008fe4000000002a */
[C---:B----4-:R-:W-:Y:S01]  /*07b0*/  PRMT R27, R22.reuse, 0x7632, R27 ;  /* 0x00007632161b7816 */ /* 0x050fe2000000001b */
[----:B------:R-:W-:Y:S01]  /*07c0*/  IMAD.U32 R37, R22, 0x10000, RZ ;  /* 0x0001000016257824 */ /* 0x000fe200078e00ff */
[----:B------:R-:W-:Y:S02]  /*07d0*/  SHF.L.U32 R51, R24, 0x10, RZ ;  /* 0x0000001018337819 */ /* 0x000fe400000006ff */
[C---:B-----5:R-:W-:Y:S01]  /*07e0*/  SHF.L.U32 R50, R20.reuse, 0x10, RZ ;  /* 0x0000001014327819 */ /* 0x060fe200000006ff */
[----:B------:R-:W-:Y:S01]  /*07f0*/  IMAD.U32 R27, R27, 0x10000, RZ ;  /* 0x000100001b1b7824 */ /* 0x000fe200078e00ff */
[----:B------:R-:W-:Y:S01]  /*0800*/  PRMT R40, R20, 0x7632, R40 ;  /* 0x0000763214287816 */ /* 0x000fe20000000028 */
[----:B0-----:R-:W-:Y:S01]  /*0810*/  FADD.FTZ R14, -R26, R37 ;  /* 0x000000251a0e7221 */ /* 0x001fe20000010100 */
[----:B------:R-:W-:Y:S01]  /*0820*/  SHF.L.U32 R42, R42, 0x10, RZ ;  /* 0x000000102a2a7819 */ /* 0x000fe200000006ff */
[----:B------:R-:W-:Y:S01]  /*0830*/  FMUL.FTZ R38, R50, R51 ;  /* 0x0000003332267220 */ /* 0x000fe20000410000 */
[----:B------:R-:W-:Y:S01]  /*0840*/  FADD.FTZ R44, -R26, R27 ;  /* 0x0000001b1a2c7221 */ /* 0x000fe20000010100 */
[----:B------:R-:W-:-:S02]  /*0850*/  IMAD.U32 R40, R40, 0x10000, RZ ;  /* 0x0001000028287824 */ /* 0x000fc400078e00ff */
[C---:B--2---:R-:W-:Y:S01]  /*0860*/  FMUL.FTZ R53, R13.reuse, R14 ;  /* 0x0000000e0d357220 */ /* 0x044fe20000410000 */
[----:B------:R-:W-:Y:S01]  /*0870*/  FMUL.FTZ R27, R13, R44 ;  /* 0x0000002c0d1b7220 */ /* 0x000fe20000410000 */
[----:B------:R-:W-:Y:S02]  /*0880*/  FMUL.FTZ R14, R40, R42 ;  /* 0x0000002a280e7220 */ /* 0x000fe40000410000 */
[----:B------:R-:W-:Y:S01]  /*0890*/  FFMA.FTZ R38, R53, R38, RZ ;  /* 0x0000002635267223 */ /* 0x000fe200000100ff */
[----:B-1----:R-:W-:Y:S02]  /*08a0*/  LEA R44, R46, R41, 0x18 ;  /* 0x000000292e2c7211 */ /* 0x002fe400078ec0ff */
[----:B------:R-:W-:Y:S01]  /*08b0*/  SHF.L.U32 R43, R23, 0x10, RZ ;  /* 0x00000010172b7819 */ /* 0x000fe200000006ff */
[--C-:B------:R-:W-:Y:S01]  /*08c0*/  FFMA.FTZ R46, R27, R14, R38.reuse ;  /* 0x0000000e1b2e7223 */ /* 0x100fe20000010026 */
[----:B------:R-:W-:Y:S01]  /*08d0*/  PRMT R38, R23, 0x7632, R38 ;  /* 0x0000763217267816 */ /* 0x000fe20000000026 */
[----:B------:R-:W-:Y:S01]  /*08e0*/  IMAD.U32 R15, R25, 0x10000, RZ ;  /* 0x00010000190f7824 */ /* 0x000fe200078e00ff */
[----:B------:R-:W-:Y:S01]  /*08f0*/  PRMT R41, R21, 0x7632, R41 ;  /* 0x0000763215297816 */ /* 0x000fe20000000029 */
[----:B------:R-:W-:Y:S01]  /*0900*/  FADD.FTZ R48, -R26, R43 ;  /* 0x0000002b1a307221 */ /* 0x000fe20000010100 */
[----:B------:R-:W-:Y:S01]  /*0910*/  PRMT R37, R25, 0x7632, R37 ;  /* 0x0000763219257816 */ /* 0x000fe20000000025 */
[----:B------:R-:W-:-:S02]  /*0920*/  IMAD.U32 R43, R38, 0x10000, RZ ;  /* 0x00010000262b7824 */ /* 0x000fc400078e00ff */
[----:B------:R-:W-:Y:S02]  /*0930*/  IMAD.U32 R14, R21, 0x10000, RZ ;  /* 0x00010000150e7824 */ /* 0x000fe400078e00ff */
[----:B------:R-:W-:Y:S01]  /*0940*/  FMUL.FTZ R49, R13, R48 ;  /* 0x000000300d317220 */ /* 0x000fe20000410000 */
[----:B------:R-:W-:Y:S01]  /*0950*/  SHF.L.U32 R38, R41, 0x10, RZ ;  /* 0x0000001029267819 */ /* 0x000fe200000006ff */
[----:B------:R-:W-:Y:S01]  /*0960*/  FADD.FTZ R48, -R26, R43 ;  /* 0x0000002b1a307221 */ /* 0x000fe20000010100 */
[----:B------:R-:W-:Y:S01]  /*0970*/  SHF.L.U32 R37, R37, 0x10, RZ ;  /* 0x0000001025257819 */ /* 0x000fe200000006ff */
[----:B------:R-:W-:Y:S01]  /*0980*/  FMUL.FTZ R41, R14, R15 ;  /* 0x0000000f0e297220 */ /* 0x000fe20000410000 */
[----:B------:R-:W-:Y:S01]  /*0990*/  FFMA.FTZ R43, R50, R51, RZ ;  /* 0x00000033322b7223 */ /* 0x000fe200000100ff */
[----:B------:R-:W-:Y:S01]  /*09a0*/  IMAD R36, R36, 0x28, R44 ;  /* 0x0000002824247824 */ /* 0x000fe200078e022c */
[----:B------:R-:W-:Y:S01]  /*09b0*/  SHF.L.U32 R57, R18, 0x10, RZ ;  /* 0x0000001012397819 */ /* 0x000fe200000006ff */
[----:B------:R-:W-:Y:S01]  /*09c0*/  FFMA.FTZ R46, R49, R41, R46 ;  /* 0x00000029312e7223 */ /* 0x000fe2000001002e */
[----:B------:R-:W-:Y:S01]  /*09d0*/  FFMA.FTZ R43, R40, R42, R43 ;  /* 0x0000002a282b7223 */ /* 0x000fe2000001002b */
[----:B------:R-:W-:Y:S01]  /*09e0*/  FMUL.FTZ R47, R38, R37 ;  /* 0x00000025262f7220 */ /* 0x000fe20000410000 */
[----:B------:R-:W-:Y:S01]  /*09f0*/  FMUL.FTZ R41, R13, R48 ;  /* 0x000000300d297220 */ /* 0x000fe20000410000 */
[--C-:B------:R-:W-:Y:S01]  /*0a00*/  IMAD R39, R39, 0x8, R36.reuse ;  /* 0x0000000827277824 */ /* 0x100fe200078e0224 */
[----:B------:R-:W-:Y:S01]  /*0a10*/  PRMT R36, R18, 0x7632, R36 ;  /* 0x0000763212247816 */ /* 0x000fe20000000024 */
[----:B------:R-:W-:Y:S01]  /*0a20*/  FFMA.FTZ R55, R14, R15, R43 ;  /* 0x0000000f0e377223 */ /* 0x000fe2000001002b */
[----:B------:R-:W-:Y:S01]  /*0a30*/  FFMA.FTZ R47, R41, R47, R46 ;  /* 0x0000002f292f7223 */ /* 0x000fe2000001002e */
[----:B------:R-:W-:Y:S01]  /*0a40*/  FFMA.FTZ R32, R27, R40, R32 ;  /* 0x000000281b207223 */ /* 0x000fe20000010020 */
[----:B------:R-:W-:Y:S01]  /*0a50*/  FADD.FTZ R46, -R26, R57 ;  /* 0x000000391a2e7221 */ /* 0x000fe20000010100 */
[C---:B------:R-:W-:Y:S01]  /*0a60*/  IMAD.U32 R27, R16.reuse, 0x10000, RZ ;  /* 0x00010000101b7824 */ /* 0x040fe200078e00ff */
[----:B------:R-:W-:-:S02]  /*0a70*/  PRMT R43, R16, 0x7632, R43 ;  /* 0x00007632102b7816 */ /* 0x000fc4000000002b */
[----:B------:R-:W-:Y:S01]  /*0a80*/  SHF.L.U32 R57, R36, 0x10, RZ ;  /* 0x0000001024397819 */ /* 0x000fe200000006ff */
[----:B------:R-:W-:Y:S01]  /*0a90*/  FFMA.FTZ R36, R38, R37, R55 ;  /* 0x0000002526247223 */ /* 0x000fe20000010037 */
[-C--:B------:R-:W-:Y:S01]  /*0aa0*/  FMUL.FTZ R48, R51, R27.reuse ;  /* 0x0000001b33307220 */ /* 0x080fe20000410000 */
[----:B------:R-:W-:Y:S01]  /*0ab0*/  FMUL.FTZ R46, R13, R46 ;  /* 0x0000002e0d2e7220 */ /* 0x000fe20000410000 */
[----:B------:R-:W-:Y:S02]  /*0ac0*/  IMAD.U32 R43, R43, 0x10000, RZ ;  /* 0x000100002b2b7824 */ /* 0x000fe400078e00ff */
[----:B------:R-:W-:Y:S01]  /*0ad0*/  FFMA.FTZ R55, R51, R27, R36 ;  /* 0x0000001b33377223 */ /* 0x000fe20000010024 */
[----:B------:R-:W-:Y:S01]  /*0ae0*/  FADD.FTZ R54, -R26, R57 ;  /* 0x000000391a367221 */ /* 0x000fe20000010100 */
[----:B------:R-:W-:Y:S01]  /*0af0*/  FFMA.FTZ R48, R46, R48, R47 ;  /* 0x000000302e307223 */ /* 0x000fe2000001002f */
[CC--:B------:R-:W-:Y:S01]  /*0b00*/  FMUL.FTZ R47, R42.reuse, R43.reuse ;  /* 0x0000002b2a2f7220 */ /* 0x0c0fe20000410000 */
[----:B------:R-:W-:Y:S01]  /*0b10*/  FFMA.FTZ R36, R42, R43, R55 ;  /* 0x0000002b2a247223 */ /* 0x000fe20000010037 */
[----:B------:R-:W-:Y:S01]  /*0b20*/  FMUL.FTZ R57, R13, R54 ;  /* 0x000000360d397220 */ /* 0x000fe20000410000 */
[----:B------:R-:W-:-:S02]  /*0b30*/  PRMT R42, R19, 0x7632, R42 ;  /* 0x00007632132a7816 */ /* 0x000fc4000000002a */
[----:B------:R-:W-:Y:S01]  /*0b40*/  SHF.L.U32 R55, R19, 0x10, RZ ;  /* 0x0000001013377819 */ /* 0x000fe200000006ff */
[----:B------:R-:W-:Y:S02]  /*0b50*/  FFMA.FTZ R54, R57, R47, R48 ;  /* 0x0000002f39367223 */ /* 0x000fe40000010030 */
[----:B------:R-:W-:Y:S02]  /*0b60*/  IMAD.U32 R47, R42, 0x10000, RZ ;  /* 0x000100002a2f7824 */ /* 0x000fe400078e00ff */
[C---:B------:R-:W-:Y:S01]  /*0b70*/  FADD.FTZ R42, -R26.reuse, R55 ;  /* 0x000000371a2a7221 */ /* 0x040fe20000010100 */
[----:B------:R-:W-:Y:S01]  /*0b80*/  SHF.L.U32 R48, R17, 0x10, RZ ;  /* 0x0000001011307819 */ /* 0x000fe200000006ff */
[----:B------:R-:W-:Y:S02]  /*0b90*/  FADD.FTZ R56, -R26, R47 ;  /* 0x0000002f1a387221 */ /* 0x000fe40000010100 */
[----:B------:R-:W-:Y:S01]  /*0ba0*/  FMUL.FTZ R47, R13, R42 ;  /* 0x0000002a0d2f7220 */ /* 0x000fe20000410000 */
[----:B------:R-:W-:Y:S01]  /*0bb0*/  PRMT R42, R17, 0x7632, R42 ;  /* 0x00007632112a7816 */ /* 0x000fe2000000002a */
[CC--:B------:R-:W-:Y:S01]  /*0bc0*/  FMUL.FTZ R55, R15.reuse, R48.reuse ;  /* 0x000000300f377220 */ /* 0x0c0fe20000410000 */
[----:B------:R-:W-:-:S03]  /*0bd0*/  FFMA.FTZ R36, R15, R48, R36 ;  /* 0x000000300f247223 */ /* 0x000fc60000010024 */
[----:B------:R-:W-:Y:S02]  /*0be0*/  IMAD.U32 R42, R42, 0x10000, RZ ;  /* 0x000100002a2a7824 */ /* 0x000fe400078e00ff */
[----:B------:R-:W-:Y:S01]  /*0bf0*/  FFMA.FTZ R54, R47, R55, R54 ;  /* 0x000000372f367223 */ /* 0x000fe20000010036 */
[----:B------:R-:W-:Y:S01]  /*0c00*/  FMUL.FTZ R55, R13, R56 ;  /* 0x000000380d377220 */ /* 0x000fe20000410000 */
[CC--:B------:R-:W-:Y:S01]  /*0c10*/  FMUL.FTZ R56, R37.reuse, R42.reuse ;  /* 0x0000002a25387220 */ /* 0x0c0fe20000410000 */
[----:B------:R-:W-:-:S03]  /*0c20*/  FFMA.FTZ R36, R37, R42, R36 ;  /* 0x0000002a25247223 */ /* 0x000fc60000010024 */
[----:B------:R-:W-:Y:S01]  /*0c30*/  FFMA.FTZ R37, R55, R56, R54 ;  /* 0x0000003837257223 */ /* 0x000fe20000010036 */
[----:B------:R-:W-:-:S04]  /*0c40*/  IADD3 R54, P0, R3, 0x2, RZ ;  /* 0x0000000203367810 */ /* 0x000fc80007f1e0ff */
[----:B------:R-:W-:Y:S02]  /*0c50*/  IADD3.X R52, RZ, R52, RZ, P0, !PT ;  /* 0x00000034ff347210 */ /* 0x000fe400007fe4ff */
[----:B------:R-:W-:-:S04]  /*0c60*/  ISETP.GE.U32.AND P0, PT, R54, UR10, PT ;  /* 0x0000000a36007c0c */ /* 0x000fc8000bf06070 */
[----:B------:R-:W-:Y:S01]  /*0c70*/  ISETP.GE.AND.EX P0, PT, R52, UR6, PT, P0 ;  /* 0x0000000634007c0c */ /* 0x000fe2000bf06300 */
[----:B------:R-:W-:Y:S01]  /*0c80*/  FADD.FTZ R29, R38, R29 ;  /* 0x0000001d261d7221 */ /* 0x000fe20000010000 */
[----:B------:R-:W-:Y:S01]  /*0c90*/  FFMA.FTZ R28, R41, R38, R28 ;  /* 0x00000026291c7223 */ /* 0x000fe2000001001c */
[----:B------:R-:W-:Y:S01]  /*0ca0*/  FADD.FTZ R40, R40, R33 ;  /* 0x0000002128287221 */ /* 0x000fe20000010000 */
[----:B------:R0:W-:Y:S01]  /*0cb0*/  STS.64 [R39], R36 ;  /* 0x0000002427007388 */ /* 0x0001e20000000a00 */
[----:B------:R-:W-:Y:S01]  /*0cc0*/  FADD.FTZ R38, R50, R35 ;  /* 0x0000002332267221 */ /* 0x000fe20000010000 */
[----:B------:R-:W-:Y:S01]  /*0cd0*/  FFMA.FTZ R41, R53, R50, R34 ;  /* 0x0000003235297223 */ /* 0x000fe20000010022 */
[----:B------:R-:W-:Y:S01]  /*0ce0*/  FADD.FTZ R31, R14, R31 ;  /* 0x0000001f0e1f7221 */ /* 0x000fe20000010000 */
[----:B------:R-:W-:Y:S01]  /*0cf0*/  FFMA.FTZ R30, R49, R14, R30 ;  /* 0x0000000e311e7223 */ /* 0x000fe2000001001e */
[----:B------:R-:W-:Y:S01]  /*0d00*/  FADD.FTZ R33, R40, R43 ;  /* 0x0000002b28217221 */ /* 0x000fe20000010000 */
[----:B------:R-:W-:Y:S01]  /*0d10*/  FFMA.FTZ R32, R57, R43, R32 ;  /* 0x0000002b39207223 */ /* 0x000fe20000010020 */
[----:B------:R-:W-:Y:S01]  /*0d20*/  FADD.FTZ R29, R29, R42 ;  /* 0x0000002a1d1d7221 */ /* 0x000fe20000010000 */
[----:B------:R-:W-:Y:S01]  /*0d30*/  FFMA.FTZ R28, R55, R42, R28 ;  /* 0x0000002a371c7223 */ /* 0x000fe2000001001c */
[----:B------:R-:W-:Y:S01]  /*0d40*/  FADD.FTZ R35, R38, R27 ;  /* 0x0000001b26237221 */ /* 0x000fe20000010000 */
[----:B------:R-:W-:Y:S01]  /*0d50*/  FADD.FTZ R31, R31, R48 ;  /* 0x000000301f1f7221 */ /* 0x000fe20000010000 */
[----:B------:R-:W-:Y:S01]  /*0d60*/  FFMA.FTZ R34, R46, R27, R41 ;  /* 0x0000001b2e227223 */ /* 0x000fe20000010029 */
[----:B------:R-:W-:Y:S01]  /*0d70*/  FFMA.FTZ R30, R47, R48, R30 ;  /* 0x000000302f1e7223 */ /* 0x000fe2000001001e */
[----:B------:R-:W-:Y:S06]  /*0d80*/  BAR.SYNC.DEFER_BLOCKING 0x0 ;  /* 0x0000000000007b1d */ /* 0x000fec0000010000 */
[----:B0-----:R-:W-:Y:S05]  /*0d90*/  @!P0 BRA `(.L_x_4) ;  /* 0x0000000000cc8947 */ /* 0x001fea0003800000 */
[----:B------:R-:W0:Y:S01]  /*0da0*/  S2UR UR7, SR_CgaCtaId ;  /* 0x00000000000779c3 */ /* 0x000e220000008800 */
[----:B------:R-:W-:Y:S01]  /*0db0*/  SHF.R.S32.HI R37, RZ, 0x1f, R4 ;  /* 0x0000001fff257819 */ /* 0x000fe20000011404 */
[----:B------:R-:W-:Y:S01]  /*0dc0*/  UMOV UR5, 0x400 ;  /* 0x0000040000057882 */ /* 0x000fe20000000000 */
[----:B------:R-:W-:Y:S01]  /*0dd0*/  IMAD.SHL.U32 R36, R4, 0x2, RZ ;  /* 0x0000000204247824 */ /* 0x000fe200078e00ff */
[----:B------:R-:W-:Y:S02]  /*0de0*/  SHF.R.U32.HI R56, RZ, 0x1, R0 ;  /* 0x00000001ff387819 */ /* 0x000fe40000011600 */
[CC--:B------:R-:W-:Y:S02]  /*0df0*/  LEA.HI R38, R37.reuse, R4.reuse, RZ, 0x2 ;  /* 0x0000000425267211 */ /* 0x0c0fe400078f10ff */
[----:B------:R-:W-:Y:S02]  /*0e00*/  LEA.HI R40, R37, R4, RZ, 0x4 ;  /* 0x0000000425287211 */ /* 0x000fe400078f20ff */
[----:B------:R-:W-:-:S02]  /*0e10*/  LOP3.LUT R39, R38, 0xfffffffc, RZ, 0xc0, !PT ;  /* 0xfffffffc26277812 */ /* 0x000fc400078ec0ff */
[----:B------:R-:W-:Y:S02]  /*0e20*/  LOP3.LUT R37, R36, 0x18, RZ, 0xc0, !PT ;  /* 0x0000001824257812 */ /* 0x000fe400078ec0ff */
[----:B------:R-:W-:Y:S02]  /*0e30*/  IADD3 R38, -R39, R4, RZ ;  /* 0x0000000427267210 */ /* 0x000fe40007ffe1ff */
[C---:B------:R-:W-:Y:S02]  /*0e40*/  LOP3.LUT R39, R37.reuse, 0x8, RZ, 0x3c, !PT ;  /* 0x0000000825277812 */ /* 0x040fe400078e3cff */
[C---:B------:R-:W-:Y:S02]  /*0e50*/  LOP3.LUT R43, R37.reuse, 0x10, RZ, 0x3c, !PT ;  /* 0x00000010252b7812 */ /* 0x040fe400078e3cff */
[----:B------:R-:W-:Y:S02]  /*0e60*/  SHF.R.U32.HI R41, RZ, 0x4, R40 ;  /* 0x00000004ff297819 */ /* 0x000fe40000011628 */
[----:B------:R-:W-:Y:S01]  /*0e70*/  LOP3.LUT R57, R37, 0x18, RZ, 0x3c, !PT ;  /* 0x0000001825397812 */ /* 0x000fe200078e3cff */
[----:B0-----:R-:W-:Y:S01]  /*0e80*/  ULEA UR5, UR7, UR5, 0x18 ;  /* 0x0000000507057291 */ /* 0x001fe2000f8ec03f */
[----:B------:R-:W-:-:S05]  /*0e90*/  LOP3.LUT R38, R38, 0x3, R41, 0x78, !PT ;  /* 0x0000000326267812 */ /* 0x000fca00078e7829 */
[----:B------:R-:W-:Y:S02]  /*0ea0*/  LEA R36, R4, UR5, 0x5 ;  /* 0x0000000504247c11 */ /* 0x000fe4000f8e28ff */
[----:B------:R-:W-:Y:S02]  /*0eb0*/  LEA R41, R5, UR5, 0x5 ;  /* 0x0000000505297c11 */ /* 0x000fe4000f8e28ff */
[C---:B------:R-:W-:Y:S01]  /*0ec0*/  IADD3 R42, R36.reuse, R39, RZ ;  /* 0x00000027242a7210 */ /* 0x040fe20007ffe0ff */
[C---:B------:R-:W-:Y:S01]  /*0ed0*/  IMAD.IADD R40, R36.reuse, 0x1, R37 ;  /* 0x0000000124287824 */ /* 0x040fe200078e0225 */
[C---:B------:R-:W-:Y:S01]  /*0ee0*/  IADD3 R58, R36.reuse, R57, RZ ;  /* 0x00000039243a7210 */ /* 0x040fe20007ffe0ff */
[----:B------:R-:W-:Y:S01]  /*0ef0*/  IMAD.IADD R55, R36, 0x1, R43 ;  /* 0x0000000124377824 */ /* 0x000fe200078e022b */
[-C--:B------:R-:W-:Y:S01]  /*0f00*/  LEA R43, R8, R41.reuse, 0x3 ;  /* 0x00000029082b7211 */ /* 0x080fe200078e18ff */
[--C-:B------:R-:W-:Y:S01]  /*0f10*/  IMAD R36, R38, 0x8, R41.reuse ;  /* 0x0000000826247824 */ /* 0x100fe200078e0229 */
[----:B------:R-:W-:Y:S01]  /*0f20*/  STS.64 [R40], R34 ;  /* 0x0000002228007388 */ /* 0x000fe20000000a00 */
[----:B------:R-:W-:Y:S01]  /*0f30*/  LEA R38, R6, R41, 0x3 ;  /* 0x0000002906267211 */ /* 0x000fe200078e18ff */
[----:B------:R-:W-:-:S02]  /*0f40*/  IMAD R59, R7, 0x8, R41 ;  /* 0x00000008073b7824 */ /* 0x000fc400078e0229 */
[----:B------:R-:W-:Y:S04]  /*0f50*/  STS.64 [R42], R32 ;  /* 0x000000202a007388 */ /* 0x000fe80000000a00 */
[----:B------:R0:W-:Y:S04]  /*0f60*/  STS.64 [R55], R30 ;  /* 0x0000001e37007388 */ /* 0x0001e80000000a00 */
[----:B------:R-:W-:Y:S01]  /*0f70*/  STS.64 [R58], R28 ;  /* 0x0000001c3a007388 */ /* 0x000fe20000000a00 */
[----:B------:R-:W-:Y:S01]  /*0f80*/  BAR.SYNC.DEFER_BLOCKING 0x0 ;  /* 0x0000000000007b1d */ /* 0x000fe20000010000 */
[----:B0-----:R-:W-:-:S07]  /*0f90*/  IMAD.SHL.U32 R55, R56, 0x80, RZ ;  /* 0x0000008038377824 */ /* 0x001fce00078e00ff */
[----:B------:R-:W0:Y:S01]  /*0fa0*/  LDC.64 R56, c[0x0][0x260] ;  /* 0x00009800ff387b82 */ /* 0x000e220000000a00 */
[----:B------:R-:W-:-:S05]  /*0fb0*/  LOP3.LUT R55, R55, 0xffffff80, R2, 0xe2, !PT ;  /* 0xffffff8037377812 */ /* 0x000fca00078ee202 */
[----:B------:R-:W-:-:S05]  /*0fc0*/  IMAD R60, R55, 0x280, R4 ;  /* 0x00000280373c7824 */ /* 0x000fca00078e0204 */
[----:B------:R-:W-:Y:S01]  /*0fd0*/  IADD3 R60, R45, R60, RZ ;  /* 0x0000003c2d3c7210 */ /* 0x000fe20007ffe0ff */
[----:B------:R-:W1:Y:S04]  /*0fe0*/  LDS.64 R36, [R36] ;  /* 0x0000000024247984 */ /* 0x000e680000000a00 */
[----:B------:R-:W2:Y:S04]  /*0ff0*/  LDS.64 R38, [R38+0xa00] ;  /* 0x000a000026267984 */ /* 0x000ea80000000a00 */
[----:B------:R-:W3:Y:S04]  /*1000*/  LDS.64 R40, [R59+0x1400] ;  /* 0x001400003b287984 */ /* 0x000ee80000000a00 */
[----:B------:R-:W4:Y:S01]  /*1010*/  LDS.64 R42, [R43+0x1e00] ;  /* 0x001e00002b2a7984 */ /* 0x000f220000000a00 */
[----:B-1----:R-:W-:Y:S01]  /*1020*/  FADD.FTZ R58, RZ, R37 ;  /* 0x00000025ff3a7221 */ /* 0x002fe20000010000 */
[----:B------:R-:W-:-:S03]  /*1030*/  FADD.FTZ R37, RZ, R36 ;  /* 0x00000024ff257221 */ /* 0x000fc60000010000 */
[----:B--2---:R-:W-:Y:S01]  /*1040*/  FADD.FTZ R58, R58, R39 ;  /* 0x000000273a3a7221 */ /* 0x004fe20000010000 */
[----:B------:R-:W-:Y:S01]  /*1050*/  FADD.FTZ R37, R37, R38 ;  /* 0x0000002625257221 */ /* 0x000fe20000010000 */
[----:B------:R-:W-:Y:S02]  /*1060*/  IMAD.SHL.U32 R39, R60, 0x2, RZ ;  /* 0x000000023c277824 */ /* 0x000fe400078e00ff */
[----:B---3--:R-:W-:Y:S01]  /*1070*/  FADD.FTZ R58, R58, R41 ;  /* 0x000000293a3a7221 */ /* 0x008fe20000010000 */
[----:B------:R-:W-:Y:S01]  /*1080*/  FADD.FTZ R37, R37, R40 ;  /* 0x0000002825257221 */ /* 0x000fe20000010000 */
[----:B0-----:R-:W-:-:S04]  /*1090*/  IMAD.WIDE.U32 R56, R39, 0x4, R56 ;  /* 0x0000000427387825 */ /* 0x001fc800078e0038 */
[----:B----4-:R-:W-:Y:S01]  /*10a0*/  FADD.FTZ R43, R58, R43 ;  /* 0x0000002b3a2b7221 */ /* 0x010fe20000010000 */
[----:B------:R-:W-:-:S05]  /*10b0*/  FADD.FTZ R42, R37, R42 ;  /* 0x0000002a252a7221 */ /* 0x000fca0000010000 */
[----:B------:R0:W-:Y:S02]  /*10c0*/  STG.E.64 desc[UR8][R56.64+0x10000], R42 ;  /* 0x0100002a38007986 */ /* 0x0001e4000c101b08 */
.L_x_4:
[----:B------:R-:W-:Y:S01]  /*10d0*/  BSSY B0, `(.L_x_5) ;  /* 0x0000036000007945 */ /* 0x000fe20003800000 */
[----:B------:R-:W-:Y:S01]  /*10e0*/  HFMA2.MMA R39, -RZ, RZ, 0, 0 ;  /* 0x00000000ff277435 */ /* 0x000fe200000001ff */
[----:B------:R-:W-:Y:S02]  /*10f0*/  IMAD.MOV.U32 R40, RZ, RZ, RZ ;  /* 0x000000ffff287224 */ /* 0x000fe400078e00ff */
[----:B------:R-:W-:Y:S08]  /*1100*/  @P1 BRA `(.L_x_6) ;  /* 0x0000000000c81947 */ /* 0x000ff00003800000 */
[----:B------:R-:W-:-:S04]  /*1110*/  SHF.L.U32 R36, R3, 0x4, RZ ;  /* 0x0000000403247819 */ /* 0x000fc800000006ff */
[----:B------:R-:W-:-:S04]  /*1120*/  LOP3.LUT R37, R36, 0x10, RZ, 0xc0, !PT ;  /* 0x0000001024257812 */ /* 0x000fc800078ec0ff */
[----:B------:R-:W-:-:S05]  /*1130*/  LEA.HI R36, R4, R37, RZ, 0x1e ;  /* 0x0000002504247211 */ /* 0x000fca00078ff0ff */
[----:B------:R-:W-:-:S04]  /*1140*/  IMAD R36, R36, 0x14, -R45 ;  /* 0x0000001424247824 */ /* 0x000fc800078e0a2d */
[C---:B0-----:R-:W-:Y:S01]  /*1150*/  VIADD R42, R36.reuse, 0xc ;  /* 0x0000000c242a7836 */ /* 0x041fe20000000000 */
[----:B------:R-:W-:Y:S01]  /*1160*/  SHF.R.S32.HI R37, RZ, 0x1f, R36 ;  /* 0x0000001fff257819 */ /* 0x000fe20000011424 */
[C---:B------:R-:W-:Y:S01]  /*1170*/  VIADD R38, R36.reuse, 0x4 ;  /* 0x0000000424267836 */ /* 0x040fe20000000000 */
[C---:B------:R-:W-:Y:S02]  /*1180*/  IADD3 R40, R36.reuse, 0x8, RZ ;  /* 0x0000000824287810 */ /* 0x040fe40007ffe0ff */
[----:B------:R-:W-:Y:S01]  /*1190*/  LEA.HI R37, R37, R36, RZ, 0x2 ;  /* 0x0000002425257211 */ /* 0x000fe200078f10ff */
[----:B------:R-:W-:Y:S01]  /*11a0*/  VIADD R36, R36, 0x10 ;  /* 0x0000001024247836 */ /* 0x000fe20000000000 */
[----:B------:R-:W-:Y:S02]  /*11b0*/  SHF.R.S32.HI R43, RZ, 0x1f, R42 ;  /* 0x0000001fff2b7819 */ /* 0x000fe4000001142a */
[----:B------:R-:W-:Y:S02]  /*11c0*/  SHF.R.S32.HI R39, RZ, 0x1f, R38 ;  /* 0x0000001fff277819 */ /* 0x000fe40000011426 */
[----:B------:R-:W-:-:S02]  /*11d0*/  SHF.R.S32.HI R37, RZ, 0x2, R37 ;  /* 0x00000002ff257819 */ /* 0x000fc40000011425 */
[----:B------:R-:W-:Y:S02]  /*11e0*/  SHF.R.S32.HI R41, RZ, 0x1f, R40 ;  /* 0x0000001fff297819 */ /* 0x000fe40000011428 */
[----:B------:R-:W-:Y:S01]  /*11f0*/  LEA.HI R43, R43, R42, RZ, 0x2 ;  /* 0x0000002a2b2b7211 */ /* 0x000fe200078f10ff */
[----:B------:R-:W-:Y:S01]  /*1200*/  IMAD R37, R37, 0x28, R44 ;  /* 0x0000002825257824 */ /* 0x000fe200078e022c */
[----:B------:R-:W-:Y:S02]  /*1210*/  LEA.HI R39, R39, R38, RZ, 0x2 ;  /* 0x0000002627277211 */ /* 0x000fe400078f10ff */
[----:B------:R-:W-:Y:S02]  /*1220*/  SHF.L.U32 R42, R4, 0x3, RZ ;  /* 0x00000003042a7819 */ /* 0x000fe400000006ff */
[----:B------:R-:W-:Y:S02]  /*1230*/  LEA.HI R41, R41, R40, RZ, 0x2 ;  /* 0x0000002829297211 */ /* 0x000fe400078f10ff */
[----:B------:R-:W-:-:S02]  /*1240*/  SHF.R.S32.HI R39, RZ, 0x2, R39 ;  /* 0x00000002ff277819 */ /* 0x000fc40000011427 */
[----:B------:R-:W-:Y:S02]  /*1250*/  LOP3.LUT R42, R42, 0x18, RZ, 0xc0, !PT ;  /* 0x000000182a2a7812 */ /* 0x000fe400078ec0ff */
[----:B------:R-:W-:Y:S01]  /*1260*/  SHF.R.S32.HI R45, RZ, 0x1f, R36 ;  /* 0x0000001fff2d7819 */ /* 0x000fe20000011424 */
[--C-:B------:R-:W-:Y:S01]  /*1270*/  IMAD R39, R39, 0x28, R44.reuse ;  /* 0x0000002827277824 */ /* 0x100fe200078e022c */
[----:B------:R-:W-:Y:S02]  /*1280*/  SHF.R.S32.HI R41, RZ, 0x2, R41 ;  /* 0x00000002ff297819 */ /* 0x000fe40000011429 */
[----:B------:R-:W-:Y:S01]  /*1290*/  IADD3 R37, R37, R42, RZ ;  /* 0x0000002a25257210 */ /* 0x000fe20007ffe0ff */
[----:B------:R-:W-:Y:S01]  /*12a0*/  IMAD.IADD R39, R42, 0x1, R39 ;  /* 0x000000012a277824 */ /* 0x000fe200078e0227 */
[----:B------:R-:W-:Y:S01]  /*12b0*/  LEA.HI R45, R45, R36, RZ, 0x2 ;  /* 0x000000242d2d7211 */ /* 0x000fe200078f10ff */
[----:B------:R-:W-:Y:S01]  /*12c0*/  IMAD R41, R41, 0x28, R44 ;  /* 0x0000002829297824 */ /* 0x000fe200078e022c */
[----:B------:R-:W-:-:S02]  /*12d0*/  SHF.R.S32.HI R43, RZ, 0x2, R43 ;  /* 0x00000002ff2b7819 */ /* 0x000fc4000001142b */
[----:B------:R-:W0:Y:S01]  /*12e0*/  LDS.64 R36, [R37] ;  /* 0x0000000025247984 */ /* 0x000e220000000a00 */
[----:B------:R-:W-:Y:S02]  /*12f0*/  SHF.R.S32.HI R45, RZ, 0x2, R45 ;  /* 0x00000002ff2d7819 */ /* 0x000fe4000001142d */
[--C-:B------:R-:W-:Y:S01]  /*1300*/  IMAD R43, R43, 0x28, R44.reuse ;  /* 0x000000282b2b7824 */ /* 0x100fe200078e022c */
[C---:B------:R-:W-:Y:S01]  /*1310*/  IADD3 R41, R42.reuse, R41, RZ ;  /* 0x000000292a297210 */ /* 0x040fe20007ffe0ff */
[----:B------:R-:W1:Y:S01]  /*1320*/  LDS.64 R38, [R39] ;  /* 0x0000000027267984 */ /* 0x000e620000000a00 */
[----:B------:R-:W-:Y:S02]  /*1330*/  IMAD R45, R45, 0x28, R44 ;  /* 0x000000282d2d7824 */ /* 0x000fe400078e022c */
[C---:B------:R-:W-:Y:S02]  /*1340*/  IMAD.IADD R43, R42.reuse, 0x1, R43 ;  /* 0x000000012a2b7824 */ /* 0x040fe400078e022b */
[----:B------:R-:W2:Y:S01]  /*1350*/  LDS.64 R40, [R41] ;  /* 0x0000000029287984 */ /* 0x000ea20000000a00 */
[----:B------:R-:W-:-:S03]  /*1360*/  IADD3 R45, R42, R45, RZ ;  /* 0x0000002d2a2d7210 */ /* 0x000fc60007ffe0ff */
[----:B------:R-:W3:Y:S04]  /*1370*/  LDS.64 R42, [R43] ;  /* 0x000000002b2a7984 */ /* 0x000ee80000000a00 */
[----:B------:R-:W4:Y:S01]  /*1380*/  LDS.64 R44, [R45] ;  /* 0x000000002d2c7984 */ /* 0x000f220000000a00 */
[----:B0-----:R-:W-:Y:S01]  /*1390*/  FADD.FTZ R55, RZ, R36 ;  /* 0x00000024ff377221 */ /* 0x001fe20000010000 */
[----:B------:R-:W-:-:S03]  /*13a0*/  FADD.FTZ R36, RZ, R37 ;  /* 0x00000025ff247221 */ /* 0x000fc60000010000 */
[----:B-1----:R-:W-:Y:S01]  /*13b0*/  FADD.FTZ R55, R55, R38 ;  /* 0x0000002637377221 */ /* 0x002fe20000010000 */
[----:B------:R-:W-:-:S03]  /*13c0*/  FADD.FTZ R36, R36, R39 ;  /* 0x0000002724247221 */ /* 0x000fc60000010000 */
[----:B--2---:R-:W-:Y:S01]  /*13d0*/  FADD.FTZ R55, R55, R40 ;  /* 0x0000002837377221 */ /* 0x004fe20000010000 */
[----:B------:R-:W-:-:S03]  /*13e0*/  FADD.FTZ R36, R36, R41 ;  /* 0x0000002924247221 */ /* 0x000fc60000010000 */
[----:B---3--:R-:W-:Y:S01]  /*13f0*/  FADD.FTZ R55, R55, R42 ;  /* 0x0000002a37377221 */ /* 0x008fe20000010000 */
[----:B------:R-:W-:-:S03]  /*1400*/  FADD.FTZ R36, R36, R43 ;  /* 0x0000002b24247221 */ /* 0x000fc60000010000 */
[----:B----4-:R-:W-:Y:S01]  /*1410*/  FADD.FTZ R39, R55, R44 ;  /* 0x0000002c37277221 */ /* 0x010fe20000010000 */
[----:B------:R-:W-:-:S07]  /*1420*/  FADD.FTZ R40, R36, R45 ;  /* 0x0000002d24287221 */ /* 0x000fce0000010000 */
.L_x_6:
[----:B------:R-:W-:Y:S05]  /*1430*/  BSYNC B0 ;  /* 0x0000000000007941 */ /* 0x000fea0003800000 */
.L_x_5:
[----:B------:R-:W1:Y:S01]  /*1440*/  SHFL.BFLY PT, R36, R39, 0x2, 0x1f ;  /* 0x0c401f0027247f89 */ /* 0x000e6200000e0000 */
[----:B------:R-:W-:Y:S01]  /*1450*/  LOP3.LUT P2, RZ, R4, 0xffffffc3, RZ, 0xc0, !PT ;  /* 0xffffffc304ff7812 */ /* 0x000fe2000784c0ff */
[----:B------:R-:W-:Y:S01]  /*1460*/  BSSY B0, `(.L_x_7) ;  /* 0x0000015000007945 */ /* 0x000fe20003800000 */
[----:B------:R-:W-:Y:S01]  /*1470*/  ISETP.GE.U32.AND P1, PT, R54, UR10, PT ;  /* 0x0000000a36007c0c */ /* 0x000fe2000bf26070 */
[----:B------:R-:W0:Y:S01]  /*1480*/  SHFL.BFLY PT, R37, R40, 0x2, 0x1f ;  /* 0x0c401f0028257f89 */ /* 0x000e2200000e0000 */
[----:B------:R-:W-:Y:S01]  /*1490*/  PRMT R38, R24, 0x7632, R38 ;  /* 0x0000763218267816 */ /* 0x000fe20000000026 */
[----:B-1----:R-:W-:Y:S01]  /*14a0*/  FADD.FTZ R41, R36, R39 ;  /* 0x0000002724297221 */ /* 0x002fe20000010000 */
[----:B0-----:R-:W-:-:S04]  /*14b0*/  FADD.FTZ R42, R37, R40 ;  /* 0x00000028252a7221 */ /* 0x001fc80000010000 */
[----:B------:R-:W0:Y:S04]  /*14c0*/  SHFL.BFLY PT, R36, R41, 0x1, 0x1f ;  /* 0x0c201f0029247f89 */ /* 0x000e2800000e0000 */
[----:B------:R-:W1:Y:S01]  /*14d0*/  SHFL.BFLY PT, R37, R42, 0x1, 0x1f ;  /* 0x0c201f002a257f89 */ /* 0x000e6200000e0000 */
[----:B0-----:R-:W-:Y:S01]  /*14e0*/  FADD.FTZ R36, R41, R36 ;  /* 0x0000002429247221 */ /* 0x001fe20000010000 */
[----:B-1----:R-:W-:Y:S01]  /*14f0*/  FADD.FTZ R37, R42, R37 ;  /* 0x000000252a257221 */ /* 0x002fe20000010000 */
[----:B------:R-:W-:Y:S06]  /*1500*/  @P2 BRA `(.L_x_8) ;  /* 0x0000000000282947 */ /* 0x000fec0003800000 */
[----:B------:R-:W0:Y:S01]  /*1510*/  LDC R39, c[0x0][0x10] ;  /* 0x00000400ff277b82 */ /* 0x000e220000000800 */
[----:B------:R-:W-:-:S05]  /*1520*/  SHF.R.U32.HI R24, RZ, 0x2, R4 ;  /* 0x00000002ff187819 */ /* 0x000fca0000011604 */
[----:B------:R-:W-:Y:S02]  /*1530*/  IMAD.SHL.U32 R43, R24, 0x80, RZ ;  /* 0x00000080182b7824 */ /* 0x000fe400078e00ff */
[----:B------:R-:W1:Y:S01]  /*1540*/  LDC.64 R40, c[0x0][0x260] ;  /* 0x00009800ff287b82 */ /* 0x000e620000000a00 */
[----:B0-----:R-:W-:Y:S02]  /*1550*/  IMAD R24, R39, UR4, R0 ;  /* 0x0000000427187c24 */ /* 0x001fe4000f8e0200 */
[----:B------:R-:W-:-:S04]  /*1560*/  LOP3.LUT R39, R43, 0xffffff80, R2, 0xe2, !PT ;  /* 0xffffff802b277812 */ /* 0x000fc800078ee202 */
[----:B------:R-:W-:-:S05]  /*1570*/  LEA R24, R24, R39, 0xb ;  /* 0x0000002718187211 */ /* 0x000fca00078e58ff */
[----:B------:R-:W-:-:S04]  /*1580*/  IMAD.SHL.U32 R39, R24, 0x2, RZ ;  /* 0x0000000218277824 */ /* 0x000fc800078e00ff */
[----:B-1----:R-:W-:-:S05]  /*1590*/  IMAD.WIDE.U32 R40, R39, 0x4, R40 ;  /* 0x0000000427287825 */ /* 0x002fca00078e0028 */
[----:B------:R0:W-:Y:S02]  /*15a0*/  STG.E.64 desc[UR8][R40.64], R36 ;  /* 0x0000002428007986 */ /* 0x0001e4000c101b08 */
.L_x_8:
[----:B------:R-:W-:Y:S05]  /*15b0*/  BSYNC B0 ;  /* 0x0000000000007941 */ /* 0x000fea0003800000 */
.L_x_7:
[----:B------:R-:W-:Y:S02]  /*15c0*/  ISETP.GE.AND.EX P1, PT, R52, UR6, PT, P1 ;  /* 0x0000000634007c0c */ /* 0x000fe4000bf26310 */
[----:B------:R-:W-:Y:S02]  /*15d0*/  PRMT R55, R25, 0x7632, R55 ;  /* 0x0000763219377816 */ /* 0x000fe40000000037 */
[----:B------:R-:W-:Y:S02]  /*15e0*/  PRMT R54, R22, 0x7632, R54 ;  /* 0x0000763216367816 */ /* 0x000fe40000000036 */
[----:B------:R-:W-:Y:S02]  /*15f0*/  PRMT R39, R23, 0x7632, R39 ;  /* 0x0000763217277816 */ /* 0x000fe40000000027 */
[----:B0-----:R-:W-:Y:S02]  /*1600*/  PRMT R40, R20, 0x7632, R40 ;  /* 0x0000763214287816 */ /* 0x001fe40000000028 */
[----:B------:R-:W-:-:S02]  /*1610*/  PRMT R41, R21, 0x7632, R41 ;  /* 0x0000763215297816 */ /* 0x000fc40000000029 */
[----:B------:R-:W-:Y:S02]  /*1620*/  PRMT R42, R18, 0x7632, R42 ;  /* 0x00007632122a7816 */ /* 0x000fe4000000002a */
[----:B------:R-:W-:Y:S02]  /*1630*/  PRMT R43, R19, 0x7632, R43 ;  /* 0x00007632132b7816 */ /* 0x000fe4000000002b */
[----:B------:R-:W-:Y:S02]  /*1640*/  PRMT R44, R16, 0x7632, R44 ;  /* 0x00007632102c7816 */ /* 0x000fe4000000002c */
[----:B------:R-:W-:Y:S01]  /*1650*/  PRMT R45, R17, 0x7632, R45 ;  /* 0x00007632112d7816 */ /* 0x000fe2000000002d */
[----:B------:R-:W-:Y:S06]  /*1660*/  @P1 BRA `(.L_x_9) ;  /* 0x0000000000541947 */ /* 0x000fec0003800000 */
[----:B------:R-:W-:Y:S01]  /*1670*/  BAR.SYNC.DEFER_BLOCKING 0x0 ;  /* 0x0000000000007b1d */ /* 0x000fe20000010000 */
[----:B------:R-:W-:-:S13]  /*1680*/  ISETP.NE.AND P1, PT, R4, RZ, PT ;  /* 0x000000ff0400720c */ /* 0x000fda0003f25270 */
[----:B------:R-:W-:Y:S05]  /*1690*/  @P1 BRA `(.L_x_10) ;  /* 0x00000000003c1947 */ /* 0x000fea0003800000 */
[----:B------:R-:W0:Y:S01]  /*16a0*/  LDC.64 R16, c[0x0][0x268] ;  /* 0x00009a00ff107b82 */ /* 0x000e220000000a00 */
[----:B------:R-:W-:Y:S02]  /*16b0*/  ISETP.NE.AND P1, PT, R2, RZ, PT ;  /* 0x000000ff0200720c */ /* 0x000fe40003f25270 */
[----:B------:R-:W-:-:S04]  /*16c0*/  MOV R19, 0x7fffff81 ;  /* 0x7fffff8100137802 */ /* 0x000fc80000000f00 */
[----:B------:R-:W-:Y:S01]  /*16d0*/  SEL R19, R19, 0x1, !P1 ;  /* 0x0000000113137807 */ /* 0x000fe20004800000 */
[----:B0-----:R-:W-:Y:S01]  /*16e0*/  IMAD.WIDE.U32 R16, R0, 0x4, R16 ;  /* 0x0000000400107825 */ /* 0x001fe200078e0010 */
[----:B------:R-:W-:Y:S06]  /*16f0*/  MEMBAR.ALL.GPU ;  /* 0x0000000000007992 */ /* 0x000fec000000a000 */
[----:B------:R-:W-:-:S00]  /*1700*/  ERRBAR ;  /* 0x00000000000079ab */ /* 0x000fc00000000000 */
[----:B------:R-:W-:Y:S06]  /*1710*/  CGAERRBAR ;  /* 0x00000000000075ab */ /* 0x000fec0000000000 */
[----:B------:R0:W5:Y:S02]  /*1720*/  ATOM.E.ADD.STRONG.GPU PT, R19, desc[UR8][R16.64], R19 ;  /* 0x000000131013798a */ /* 0x00016400081ee1c8 */
.L_x_11:
[----:B------:R-:W2:Y:S04]  /*1730*/  LD.E.STRONG.GPU R18, desc[UR8][R16.64] ;  /* 0x0000000810127980 */ /* 0x000ea8000c10f900 */
[----:B--2---:R-:W-:Y:S01]  /*1740*/  CCTL.IVALL ;  /* 0x00000000ff00798f */ /* 0x004fe20002000000 */
[----:B------:R-:W-:Y:S05]  /*1750*/  YIELD ;  /* 0x0000000000007946 */ /* 0x000fea0003800000 */
[----:B-----5:R-:W-:-:S04]  /*1760*/  LOP3.LUT R18, R18, R19, RZ, 0x3c, !PT ;  /* 0x0000001312127212 */ /* 0x020fc800078e3cff */
[----:B------:R-:W-:-:S13]  /*1770*/  ISETP.GT.AND P1, PT, R18, -0x1, PT ;  /* 0xffffffff1200780c */ /* 0x000fda0003f24270 */
[----:B------:R-:W-:Y:S05]  /*1780*/  @P1 BRA `(.L_x_11) ;  /* 0xfffffffc00e81947 */ /* 0x000fea000383ffff */
.L_x_10:
[----:B------:R-:W-:Y:S05]  /*1790*/  WARPSYNC.ALL ;  /* 0x0000000000007948 */ /* 0x000fea0003800000 */
[----:B------:R-:W-:Y:S06]  /*17a0*/  BAR.SYNC.DEFER_BLOCKING 0x0 ;  /* 0x0000000000007b1d */ /* 0x000fec0000010000 */
[----:B------:R-:W-:Y:S05]  /*17b0*/  BRA `(.L_x_12) ;  /* 0x0000000000607947 */ /* 0x000fea0003800000 */
.L_x_9:
[----:B------:R-:W-:Y:S01]  /*17c0*/  BAR.SYNC.DEFER_BLOCKING 0x0 ;  /* 0x0000000000007b1d */ /* 0x000fe20000010000 */
[----:B------:R-:W-:-:S13]  /*17d0*/  ISETP.NE.AND P1, PT, R4, RZ, PT ;  /* 0x000000ff0400720c */ /* 0x000fda0003f25270 */
[----:B------:R-:W-:Y:S05]  /*17e0*/  @P1 BRA `(.L_x_13) ;  /* 0x00000000004c1947 */ /* 0x000fea0003800000 */
[----:B------:R-:W0:Y:S01]  /*17f0*/  LDC.64 R16, c[0x0][0x268] ;  /* 0x00009a00ff107b82 */ /* 0x000e220000000a00 */
[----:B------:R-:W-:Y:S02]  /*1800*/  SHF.R.U32.HI R19, RZ, 0x1, R0 ;  /* 0x00000001ff137819 */ /* 0x000fe40000011600 */
[----:B------:R-:W-:-:S03]  /*1810*/  LOP3.LUT R18, R0, 0x1, RZ, 0xc0, !PT ;  /* 0x0000000100127812 */ /* 0x000fc600078ec0ff */
[----:B------:R-:W-:Y:S01]  /*1820*/  IMAD.MOV R19, RZ, RZ, -R19 ;  /* 0x000000ffff137224 */ /* 0x000fe200078e0a13 */
[----:B------:R-:W-:-:S04]  /*1830*/  LOP3.LUT R21, R18, 0x2, RZ, 0xfc, !PT ;  /* 0x0000000212157812 */ /* 0x000fc800078efcff */
[----:B------:R-:W-:Y:S02]  /*1840*/  ISETP.NE.AND P1, PT, R2, R19, PT ;  /* 0x000000130200720c */ /* 0x000fe40003f25270 */
[----:B------:R-:W-:-:S04]  /*1850*/  MOV R19, 0x7fffff81 ;  /* 0x7fffff8100137802 */ /* 0x000fc80000000f00 */
[----:B------:R-:W-:Y:S01]  /*1860*/  SEL R19, R19, 0x1, !P1 ;  /* 0x0000000113137807 */ /* 0x000fe20004800000 */
[----:B0-----:R-:W-:Y:S01]  /*1870*/  IMAD.WIDE.U32 R16, R21, 0x4, R16 ;  /* 0x0000000415107825 */ /* 0x001fe200078e0010 */
[----:B------:R-:W-:Y:S06]  /*1880*/  MEMBAR.ALL.GPU ;  /* 0x0000000000007992 */ /* 0x000fec000000a000 */
[----:B------:R-:W-:-:S00]  /*1890*/  ERRBAR ;  /* 0x00000000000079ab */ /* 0x000fc00000000000 */
[----:B------:R-:W-:Y:S06]  /*18a0*/  CGAERRBAR ;  /* 0x00000000000075ab */ /* 0x000fec0000000000 */
[----:B------:R0:W5:Y:S02]  /*18b0*/  ATOM.E.ADD.STRONG.GPU PT, R19, desc[UR8][R16.64], R19 ;  /* 0x000000131013798a */ /* 0x00016400081ee1c8 */
.L_x_14:
[----:B------:R-:W2:Y:S04]  /*18c0*/  LD.E.STRONG.GPU R18, desc[UR8][R16.64] ;  /* 0x0000000810127980 */ /* 0x000ea8000c10f900 */
[----:B--2---:R-:W-:Y:S01]  /*18d0*/  CCTL.IVALL ;  /* 0x00000000ff00798f */ /* 0x004fe20002000000 */
[----:B------:R-:W-:Y:S05]  /*18e0*/  YIELD ;  /* 0x0000000000007946 */ /* 0x000fea0003800000 */
[----:B-----5:R-:W-:-:S04]  /*18f0*/  LOP3.LUT R18, R18, R19, RZ, 0x3c, !PT ;  /* 0x0000001312127212 */ /* 0x020fc800078e3cff */
[----:B------:R-:W-:-:S13]  /*1900*/  ISETP.GT.AND P1, PT, R18, -0x1, PT ;  /* 0xffffffff1200780c */ /* 0x000fda0003f24270 */
[----:B------:R-:W-:Y:S05]  /*1910*/  @P1 BRA `(.L_x_14) ;  /* 0xfffffffc00e81947 */ /* 0x000fea000383ffff */
.L_x_13:
[----:B------:R-:W-:Y:S05]  /*1920*/  WARPSYNC.ALL ;  /* 0x0000000000007948 */ /* 0x000fea0003800000 */
[----:B------:R-:W-:Y:S06]  /*1930*/  BAR.SYNC.DEFER_BLOCKING 0x0 ;  /* 0x0000000000007b1d */ /* 0x000fec0000010000 */
.L_x_12:
[----:B------:R-:W-:Y:S01]  /*1940*/  ISETP.GT.U32.AND P1, PT, R4, 0xff, PT ;  /* 0x000000ff0400780c */ /* 0x000fe20003f24070 */
[----:B------:R-:W-:Y:S01]  /*1950*/  BSSY B0, `(.L_x_15) ;  /* 0x0000033000007945 */ /* 0x000fe20003800000 */
[----:B------:R-:W-:-:S11]  /*1960*/  CS2R R36, SRZ ;  /* 0x0000000000247805 */ /* 0x000fd6000001ff00 */
[----:B------:R-:W-:Y:S05]  /*1970*/  @P1 BRA `(.L_x_16) ;  /* 0x0000000000c01947 */ /* 0x000fea0003800000 */
[----:B0-----:R-:W0:Y:S01]  /*1980*/  LDC R17, c[0x0][0x10] ;  /* 0x00000400ff117b82 */ /* 0x001e220000000800 */
[C---:B------:R-:W-:Y:S01]  /*1990*/  IMAD.SHL.U32 R18, R4.reuse, 0x8, RZ ;  /* 0x0000000804127824 */ /* 0x040fe200078e00ff */
[----:B------:R-:W-:-:S06]  /*19a0*/  LOP3.LUT R19, R4, 0xf, RZ, 0xc0, !PT ;  /* 0x0000000f04137812 */ /* 0x000fcc00078ec0ff */
[----:B------:R-:W1:Y:S01]  /*19b0*/  LDC.64 R24, c[0x0][0x260] ;  /* 0x00009800ff187b82 */ /* 0x000e620000000a00 */
[----:B0-----:R-:W-:Y:S01]  /*19c0*/  IMAD R16, R17, UR4, R0 ;  /* 0x0000000411107c24 */ /* 0x001fe2000f8e0200 */
[----:B------:R-:W-:-:S04]  /*19d0*/  LOP3.LUT R17, R18, 0x7fffff80, RZ, 0xc0, !PT ;  /* 0x7fffff8012117812 */ /* 0x000fc800078ec0ff */
[----:B------:R-:W-:-:S05]  /*19e0*/  LEA R16, R16, R17, 0xb ;  /* 0x0000001110107211 */ /* 0x000fca00078e58ff */
[----:B------:R-:W-:-:S05]  /*19f0*/  IMAD.IADD R16, R16, 0x1, R19 ;  /* 0x0000000110107824 */ /* 0x000fca00078e0213 */
[----:B------:R-:W-:-:S05]  /*1a00*/  SHF.L.U32 R37, R16, 0x1, RZ ;  /* 0x0000000110257819 */ /* 0x000fca00000006ff */
[C---:B------:R-:W-:Y:S02]  /*1a10*/  VIADD R19, R37.reuse, 0x20 ;  /* 0x0000002025137836 */ /* 0x040fe40000000000 */
[----:B-1----:R-:W-:-:S04]  /*1a20*/  IMAD.WIDE.U32 R20, R37, 0x4, R24 ;  /* 0x0000000425147825 */ /* 0x002fc800078e0018 */
[----:B------:R-:W-:Y:S01]  /*1a30*/  IMAD.WIDE.U32 R18, R19, 0x4, R24 ;  /* 0x0000000413127825 */ /* 0x000fe200078e0018 */
[----:B------:R0:W2:Y:S05]  /*1a40*/  LDG.E.64 R16, desc[UR8][R20.64] ;  /* 0x0000000814107981 */ /* 0x0000aa000c1e1b00 */
[----:B------:R-:W3:Y:S01]  /*1a50*/  LDG.E.64 R18, desc[UR8][R18.64] ;  /* 0x0000000812127981 */ /* 0x000ee2000c1e1b00 */
[C---:B------:R-:W-:Y:S01]  /*1a60*/  IADD3 R59, R37.reuse, 0x40, RZ ;  /* 0x00000040253b7810 */ /* 0x040fe20007ffe0ff */
[C---:B------:R-:W-:Y:S01]  /*1a70*/  VIADD R61, R37.reuse, 0x60 ;  /* 0x00000060253d7836 */ /* 0x040fe20000000000 */
[----:B------:R-:W-:-:S03]  /*1a80*/  IADD3 R23, R37, 0x80, RZ ;  /* 0x0000008025177810 */ /* 0x000fc60007ffe0ff */
[----:B------:R-:W-:-:S04]  /*1a90*/  IMAD.WIDE.U32 R58, R59, 0x4, R24 ;  /* 0x000000043b3a7825 */ /* 0x000fc800078e0018 */
[----:B------:R-:W-:-:S04]  /*1aa0*/  IMAD.WIDE.U32 R60, R61, 0x4, R24 ;  /* 0x000000043d3c7825 */ /* 0x000fc800078e0018 */
[----:B------:R-:W-:Y:S02]  /*1ab0*/  VIADD R22, R37, 0xa0 ;  /* 0x000000a025167836 */ /* 0x000fe40000000000 */
[----:B0-----:R-:W-:Y:S01]  /*1ac0*/  IMAD.WIDE.U32 R20, R23, 0x4, R24 ;  /* 0x0000000417147825 */ /* 0x001fe200078e0018 */
[----:B------:R-:W-:-:S03]  /*1ad0*/  IADD3 R36, R37, 0xc0, RZ ;  /* 0x000000c025247810 */ /* 0x000fc60007ffe0ff */
[----:B------:R-:W-:Y:S02]  /*1ae0*/  IMAD.WIDE.U32 R22, R22, 0x4, R24 ;  /* 0x0000000416167825 */ /* 0x000fe400078e0018 */
[----:B------:R-:W4:Y:S02]  /*1af0*/  LDG.E.64 R20, desc[UR8][R20.64] ;  /* 0x0000000814147981 */ /* 0x000f24000c1e1b00 */
[----:B------:R-:W-:Y:S02]  /*1b00*/  VIADD R37, R37, 0xe0 ;  /* 0x000000e025257836 */ /* 0x000fe40000000000 */
[----:B------:R-:W5:Y:S01]  /*1b10*/  LDG.E.64 R22, desc[UR8][R22.64] ;  /* 0x0000000816167981 */ /* 0x000f62000c1e1b00 */
[----:B--2---:R-:W-:Y:S01]  /*1b20*/  FADD.FTZ R57, RZ, R16 ;  /* 0x00000010ff397221 */ /* 0x004fe20000010000 */
[----:B------:R-:W-:Y:S02]  /*1b30*/  FADD.FTZ R56, RZ, R17 ;  /* 0x00000011ff387221 */ /* 0x000fe40000010000 */
[----:B------:R0:W2:Y:S01]  /*1b40*/  LDG.E.64 R16, desc[UR8][R58.64] ;  /* 0x000000083a107981 */ /* 0x0000a2000c1e1b00 */
[----:B---3--:R-:W-:Y:S01]  /*1b50*/  FADD.FTZ R57, R18, R57 ;  /* 0x0000003912397221 */ /* 0x008fe20000010000 */
[----:B------:R-:W-:-:S02]  /*1b60*/  FADD.FTZ R56, R19, R56 ;  /* 0x0000003813387221 */ /* 0x000fc40000010000 */
[----:B------:R-:W3:Y:S01]  /*1b70*/  LDG.E.64 R18, desc[UR8][R60.64] ;  /* 0x000000083c127981 */ /* 0x000ee2000c1e1b00 */
[----:B0-----:R-:W-:-:S04]  /*1b80*/  IMAD.WIDE.U32 R58, R36, 0x4, R24 ;  /* 0x00000004243a7825 */ /* 0x001fc800078e0018 */
[----:B------:R-:W-:Y:S02]  /*1b90*/  IMAD.WIDE.U32 R36, R37, 0x4, R24 ;  /* 0x0000000425247825 */ /* 0x000fe400078e0018 */
[----:B------:R-:W5:Y:S04]  /*1ba0*/  LDG.E.64 R24, desc[UR8][R58.64] ;  /* 0x000000083a187981 */ /* 0x000f68000c1e1b00 */
[----:B------:R-:W5:Y:S01]  /*1bb0*/  LDG.E.64 R36, desc[UR8][R36.64] ;  /* 0x0000000824247981 */ /* 0x000f62000c1e1b00 */
[----:B--2---:R-:W-:Y:S01]  /*1bc0*/  FADD.FTZ R57, R16, R57 ;  /* 0x0000003910397221 */ /* 0x004fe20000010000 */
[----:B------:R-:W-:-:S03]  /*1bd0*/  FADD.FTZ R56, R17, R56 ;  /* 0x0000003811387221 */ /* 0x000fc60000010000 */
[----:B---3--:R-:W-:Y:S01]  /*1be0*/  FADD.FTZ R57, R18, R57 ;  /* 0x0000003912397221 */ /* 0x008fe20000010000 */
[----:B------:R-:W-:-:S03]  /*1bf0*/  FADD.FTZ R56, R19, R56 ;  /* 0x0000003813387221 */ /* 0x000fc60000010000 */
[----:B----4-:R-:W-:Y:S01]  /*1c00*/  FADD.FTZ R57, R20, R57 ;  /* 0x0000003914397221 */ /* 0x010fe20000010000 */
[----:B------:R-:W-:-:S03]  /*1c10*/  FADD.FTZ R56, R21, R56 ;  /* 0x0000003815387221 */ /* 0x000fc60000010000 */
[----:B-----5:R-:W-:Y:S01]  /*1c20*/  FADD.FTZ R57, R22, R57 ;  /* 0x0000003916397221 */ /* 0x020fe20000010000 */
[----:B------:R-:W-:-:S03]  /*1c30*/  FADD.FTZ R56, R23, R56 ;  /* 0x0000003817387221 */ /* 0x000fc60000010000 */
[----:B------:R-:W-:Y:S01]  /*1c40*/  FADD.FTZ R57, R24, R57 ;  /* 0x0000003918397221 */ /* 0x000fe20000010000 */
[----:B------:R-:W-:-:S03]  /*1c50*/  FADD.FTZ R56, R25, R56 ;  /* 0x0000003819387221 */ /* 0x000fc60000010000 */
[----:B------:R-:W-:Y:S01]  /*1c60*/  FADD.FTZ R36, R36, R57 ;  /* 0x0000003924247221 */ /* 0x000fe20000010000 */
[----:B------:R-:W-:-:S07]  /*1c70*/  FADD.FTZ R37, R37, R56 ;  /* 0x0000003825257221 */ /* 0x000fce0000010000 */
.L_x_16:
[----:B------:R-:W-:Y:S05]  /*1c80*/  BSYNC B0 ;  /* 0x0000000000007941 */ /* 0x000fea0003800000 */
.L_x_15:
[----:B0-----:R-:W0:Y:S01]  /*1c90*/  SHFL.BFLY PT, R17, R36, 0x8, 0x1f ;  /* 0x0d001f0024117f89 */ /* 0x001e2200000e0000 */
[----:B------:R-:W-:Y:S01]  /*1ca0*/  LOP3.LUT P1, RZ, R4, 0xffffff0f, RZ, 0xc0, !PT ;  /* 0xffffff0f04ff7812 */ /* 0x000fe2000782c0ff */
[----:B------:R-:W-:Y:S02]  /*1cb0*/  BSSY B0, `(.L_x_17) ;  /* 0x000001a000007945 */ /* 0x000fe40003800000 */
[----:B------:R-:W1:Y:S01]  /*1cc0*/  SHFL.BFLY PT, R16, R37, 0x8, 0x1f ;  /* 0x0d001f0025107f89 */ /* 0x000e6200000e0000 */
[----:B0-----:R-:W-:Y:S01]  /*1cd0*/  FADD.FTZ R17, R17, R36 ;  /* 0x0000002411117221 */ /* 0x001fe20000010000 */
[----:B-1----:R-:W-:-:S04]  /*1ce0*/  FADD.FTZ R16, R16, R37 ;  /* 0x0000002510107221 */ /* 0x002fc80000010000 */
[----:B------:R-:W0:Y:S04]  /*1cf0*/  SHFL.BFLY PT, R18, R17, 0x4, 0x1f ;  /* 0x0c801f0011127f89 */ /* 0x000e2800000e0000 */
        /* <DEDUP_REMOVED lines=10> */
[----:B-1----:R-:W-:Y:S01]  /*1da0*/  FADD.FTZ R17, R20, R23 ;  /* 0x0000001714117221 */ /* 0x002fe20000010000 */
[----:B------:R-:W-:Y:S06]  /*1db0*/  @P1 BRA `(.L_x_18) ;  /* 0x0000000000241947 */ /* 0x000fec0003800000 */
[----:B------:R-:W0:Y:S01]  /*1dc0*/  S2UR UR7, SR_CgaCtaId ;  /* 0x00000000000779c3 */ /* 0x000e220000008800 */
[----:B------:R-:W-:Y:S01]  /*1dd0*/  UMOV UR5, 0x400 ;  /* 0x0000040000057882 */ /* 0x000fe20000000000 */
[----:B------:R-:W-:Y:S01]  /*1de0*/  SHF.R.U32.HI R18, RZ, 0x1, R4 ;  /* 0x00000001ff127819 */ /* 0x000fe20000011604 */
[----:B------:R-:W-:Y:S01]  /*1df0*/  UIADD3 UR5, UR5, 0x3480, URZ ;  /* 0x0000348005057890 */ /* 0x000fe2000fffe03f */
[----:B------:R-:W-:Y:S01]  /*1e00*/  FMUL.FTZ R17, R17, 4.8828125727595761418e-05 ;  /* 0x384ccccd11117820 */ /* 0x000fe20000410000 */
[----:B------:R-:W-:Y:S01]  /*1e10*/  FMUL.FTZ R16, R22, 4.8828125727595761418e-05 ;  /* 0x384ccccd16107820 */ /* 0x000fe20000410000 */
[----:B------:R-:W-:Y:S01]  /*1e20*/  LOP3.LUT R18, R18, 0x7ffffff8, RZ, 0xc0, !PT ;  /* 0x7ffffff812127812 */ /* 0x000fe200078ec0ff */
[----:B0-----:R-:W-:-:S09]  /*1e30*/  ULEA UR5, UR7, UR5, 0x18 ;  /* 0x0000000507057291 */ /* 0x001fd2000f8ec03f */
[----:B------:R0:W-:Y:S03]  /*1e40*/  STS.64 [R18+UR5], R16 ;  /* 0x0000001012007988 */ /* 0x0001e60008000a05 */
.L_x_18:
[----:B------:R-:W-:Y:S05]  /*1e50*/  BSYNC B0 ;  /* 0x0000000000007941 */ /* 0x000fea0003800000 */
.L_x_17:
[----:B0-----:R-:W-:Y:S01]  /*1e60*/  IMAD.WIDE.U32 R16, R4, -0x33333333, RZ ;  /* 0xcccccccd04107825 */ /* 0x001fe200078e00ff */
[----:B------:R-:W0:Y:S01]  /*1e70*/  S2UR UR7, SR_CgaCtaId ;  /* 0x00000000000779c3 */ /* 0x000e220000008800 */
[----:B------:R-:W-:-:S07]  /*1e80*/  LOP3.LUT R16, R3, 0x1, RZ, 0xc0, !PT ;  /* 0x0000000103107812 */ /* 0x000fce00078ec0ff */
[----:B------:R-:W-:Y:S01]  /*1e90*/  BAR.SYNC.DEFER_BLOCKING 0x0 ;  /* 0x0000000000007b1d */ /* 0x000fe20000010000 */
[----:B------:R-:W-:Y:S01]  /*1ea0*/  IMAD.U32 R19, R54, 0x10000, RZ ;  /* 0x0001000036137824 */ /* 0x000fe200078e00ff */
[----:B------:R-:W-:Y:S01]  /*1eb0*/  SHF.R.U32.HI R17, RZ, 0x6, R17 ;  /* 0x00000006ff117819 */ /* 0x000fe20000011611 */
[----:B------:R-:W-:Y:S01]  /*1ec0*/  IMAD.U32 R23, R38, 0x10000, RZ ;  /* 0x0001000026177824 */ /* 0x000fe200078e00ff */
[----:B------:R-:W-:Y:S01]  /*1ed0*/  SHF.L.U32 R21, R40, 0x10, RZ ;  /* 0x0000001028157819 */ /* 0x000fe200000006ff */
[----:B------:R-:W-:Y:S01]  /*1ee0*/  IMAD R16, R16, 0x140, RZ ;  /* 0x0000014010107824 */ /* 0x000fe200078e02ff */
[----:B------:R-:W-:Y:S01]  /*1ef0*/  UMOV UR5, 0x400 ;  /* 0x0000040000057882 */ /* 0x000fe20000000000 */
[----:B------:R-:W-:Y:S01]  /*1f00*/  IMAD R17, R17, -0x50, R4 ;  /* 0xffffffb011117824 */ /* 0x000fe200078e0204 */
[----:B------:R-:W-:Y:S01]  /*1f10*/  UIADD3 UR5, UR5, 0x3480, URZ ;  /* 0x0000348005057890 */ /* 0x000fe2000fffe03f */
[----:B------:R-:W-:Y:S01]  /*1f20*/  FADD.FTZ R18, -R26, R19 ;  /* 0x000000131a127221 */ /* 0x000fe20000010100 */
[----:B------:R-:W-:Y:S01]  /*1f30*/  SHF.L.U32 R39, R39, 0x10, RZ ;  /* 0x0000001027277819 */ /* 0x000fe200000006ff */
[----:B------:R-:W-:Y:S01]  /*1f40*/  IMAD.U32 R25, R42, 0x10000, RZ ;  /* 0x000100002a197824 */ /* 0x000fe200078e00ff */
[----:B------:R-:W-:Y:S01]  /*1f50*/  LEA R16, R17, R16, 0x2 ;  /* 0x0000001011107211 */ /* 0x000fe200078e10ff */
[----:B------:R-:W-:Y:S01]  /*1f60*/  FMUL.FTZ R18, R13, R18 ;  /* 0x000000120d127220 */ /* 0x000fe20000410000 */
[----:B------:R-:W-:Y:S01]  /*1f70*/  SHF.L.U32 R43, R43, 0x10, RZ ;  /* 0x000000102b2b7819 */ /* 0x000fe200000006ff */
[----:B------:R-:W-:Y:S01]  /*1f80*/  IMAD.U32 R44, R44, 0x10000, RZ ;  /* 0x000100002c2c7824 */ /* 0x000fe200078e00ff */
[----:B------:R-:W-:Y:S01]  /*1f90*/  SHF.L.U32 R41, R41, 0x10, RZ ;  /* 0x0000001029297819 */ /* 0x000fe200000006ff */
[----:B------:R-:W-:-:S04]  /*1fa0*/  IMAD.WIDE.U32 R16, R16, -0x33333333, RZ ;  /* 0xcccccccd10107825 */ /* 0x000fc800078e00ff */
[C---:B------:R-:W-:Y:S01]  /*1fb0*/  FADD.FTZ R22, -R26.reuse, R39 ;  /* 0x000000271a167221 */ /* 0x040fe20000010100 */
[C---:B------:R-:W-:Y:S01]  /*1fc0*/  FADD.FTZ R24, -R26.reuse, R25 ;  /* 0x000000191a187221 */ /* 0x040fe20000010100 */
[----:B------:R-:W-:Y:S01]  /*1fd0*/  SHF.L.U32 R45, R45, 0x10, RZ ;  /* 0x000000102d2d7819 */ /* 0x000fe200000006ff */
[----:B------:R-:W-:Y:S01]  /*1fe0*/  IMAD.SHL.U32 R16, R3, 0x10, RZ ;  /* 0x0000001003107824 */ /* 0x000fe200078e00ff */
[----:B------:R-:W-:Y:S01]  /*1ff0*/  SHF.R.U32.HI R17, RZ, 0x4, R17 ;  /* 0x00000004ff117819 */ /* 0x000fe20000011611 */
[----:B0-----:R-:W-:Y:S01]  /*2000*/  ULEA UR5, UR7, UR5, 0x18 ;  /* 0x0000000507057291 */ /* 0x001fe2000f8ec03f */
[----:B------:R-:W-:Y:S02]  /*2010*/  IMAD.U32 R55, R55, 0x10000, RZ ;  /* 0x0001000037377824 */ /* 0x000fe400078e00ff */
[----:B------:R-:W-:Y:S01]  /*2020*/  FADD.FTZ R26, -R26, R43 ;  /* 0x0000002b1a1a7221 */ /* 0x000fe20000010100 */
[----:B------:R-:W-:Y:S01]  /*2030*/  LOP3.LUT R16, R16, 0x10, RZ, 0xc0, !PT ;  /* 0x0000001010107812 */ /* 0x000fe200078ec0ff */
[C---:B------:R-:W-:Y:S01]  /*2040*/  FMUL.FTZ R22, R13.reuse, R22 ;  /* 0x000000160d167220 */ /* 0x040fe20000410000 */
[C---:B------:R-:W-:Y:S01]  /*2050*/  FMUL.FTZ R24, R13.reuse, R24 ;  /* 0x000000180d187220 */ /* 0x040fe20000410000 */
[----:B------:R-:W-:Y:S01]  /*2060*/  ULDC.64 UR12, c[0x0][0x210] ;  /* 0x00008400000c7ab9 */ /* 0x000fe20000000a00 */
[----:B------:R-:W-:Y:S01]  /*2070*/  IADD3 R16, -R16, R17, RZ ;  /* 0x0000001110107210 */ /* 0x000fe20007ffe1ff */
[----:B------:R-:W-:Y:S01]  /*2080*/  FMUL.FTZ R26, R13, R26 ;  /* 0x0000001a0d1a7220 */ /* 0x000fe20000410000 */
[----:B------:R-:W-:Y:S01]  /*2090*/  ULOP3.LUT UR4, UR4, 0x1, URZ, 0x3c, !UPT ;  /* 0x0000000104047892 */ /* 0x000fe2000f8e3c3f */
[----:B------:R-:W-:Y:S01]  /*20a0*/  VIADD R3, R3, 0x2 ;  /* 0x0000000203037836 */ /* 0x000fe20000000000 */
[----:B------:R-:W-:-:S06]  /*20b0*/  LEA R16, R16, UR5, 0x3 ;  /* 0x0000000510107c11 */ /* 0x000fcc000f8e18ff */
[----:B------:R-:W0:Y:S02]  /*20c0*/  LDS.64 R16, [R16] ;  /* 0x0000000010107984 */ /* 0x000e240000000a00 */
[--C-:B0-----:R-:W-:Y:S01]  /*20d0*/  FFMA.FTZ R50, R50, R51, -R16.reuse ;  /* 0x0000003332327223 */ /* 0x101fe20000010810 */
[--C-:B------:R-:W-:Y:S01]  /*20e0*/  FFMA.FTZ R20, R21, R23, -R16.reuse ;  /* 0x0000001715147223 */ /* 0x100fe20000010810 */
[--C-:B------:R-:W-:Y:S01]  /*20f0*/  FFMA.FTZ R14, R14, R15, -R16.reuse ;  /* 0x0000000f0e0e7223 */ /* 0x100fe20000010810 */
[----:B------:R-:W-:Y:S01]  /*2100*/  FFMA.FTZ R27, R51, R27, -R16 ;  /* 0x0000001b331b7223 */ /* 0x000fe20000010810 */
[-C--:B------:R-:W-:Y:S01]  /*2110*/  FFMA.FTZ R50, R53, -R17.reuse, R50 ;  /* 0x8000001135327223 */ /* 0x080fe20000010032 */
[----:B------:R-:W-:Y:S01]  /*2120*/  FFMA.FTZ R18, -R17, R18, R20 ;  /* 0x0000001211127223 */ /* 0x000fe20000010114 */
[----:B------:R-:W-:Y:S01]  /*2130*/  FFMA.FTZ R14, R49, -R17, R14 ;  /* 0x80000011310e7223 */ /* 0x000fe2000001000e */
[--C-:B------:R-:W-:Y:S01]  /*2140*/  FFMA.FTZ R23, R23, R44, -R16.reuse ;  /* 0x0000002c17177223 */ /* 0x100fe20000010810 */
[--C-:B------:R-:W-:Y:S01]  /*2150*/  FFMA.FTZ R48, R15, R48, -R16.reuse ;  /* 0x000000300f307223 */ /* 0x100fe20000010810 */
[--C-:B------:R-:W-:Y:S01]  /*2160*/  FFMA.FTZ R41, R41, R55, -R16.reuse ;  /* 0x0000003729297223 */ /* 0x100fe20000010810 */
[----:B------:R-:W-:Y:S01]  /*2170*/  FFMA.FTZ R36, R55, R45, -R16 ;  /* 0x0000002d37247223 */ /* 0x000fe20000010810 */
[C---:B------:R-:W-:Y:S01]  /*2180*/  FMUL.FTZ R50, R13.reuse, R50 ;  /* 0x000000320d327220 */ /* 0x040fe20000410000 */
[C---:B------:R-:W-:Y:S01]  /*2190*/  FMUL.FTZ R15, R13.reuse, R18 ;  /* 0x000000120d0f7220 */ /* 0x040fe20000410000 */
[----:B------:R-:W-:Y:S01]  /*21a0*/  FMUL.FTZ R16, R13, R14 ;  /* 0x0000000e0d107220 */ /* 0x000fe20000410000 */
[----:B------:R-:W-:Y:S01]  /*21b0*/  IADD3 R14, P1, R10, UR12, RZ ;  /* 0x0000000c0a0e7c10 */ /* 0x000fe2000ff3e0ff */
[C---:B------:R-:W-:Y:S01]  /*21c0*/  FFMA.FTZ R22, -R17.reuse, R22, R41 ;  /* 0x0000001611167223 */ /* 0x040fe20000010129 */
[-C--:B------:R-:W-:Y:S01]  /*21d0*/  FFMA.FTZ R46, R46, -R17.reuse, R27 ;  /* 0x800000112e2e7223 */ /* 0x080fe2000001001b */
[----:B------:R-:W-:Y:S01]  /*21e0*/  FFMA.FTZ R24, -R17, R24, R23 ;  /* 0x0000001811187223 */ /* 0x000fe20000010117 */
[----:B------:R-:W-:Y:S01]  /*21f0*/  FFMA.FTZ R48, R47, -R17, R48 ;  /* 0x800000112f307223 */ /* 0x000fe20000010030 */
[----:B------:R-:W-:Y:S01]  /*2200*/  FFMA.FTZ R26, -R17, R26, R36 ;  /* 0x0000001a111a7223 */ /* 0x000fe20000010124 */
[----:B------:R-:W-:Y:S01]  /*2210*/  F2FP.BF16.F32.PACK_AB R50, R15, R50 ;  /* 0x000000320f32723e */ /* 0x000fe200000010ff */
[----:B------:R-:W-:Y:S01]  /*2220*/  FMUL.FTZ R19, R13, R22 ;  /* 0x000000160d137220 */ /* 0x000fe20000410000 */
[----:B------:R-:W-:Y:S01]  /*2230*/  IADD3.X R15, R9, UR13, RZ, P1, !PT ;  /* 0x0000000d090f7c10 */ /* 0x000fe20008ffe4ff */
[C---:B------:R-:W-:Y:S01]  /*2240*/  FMUL.FTZ R46, R13.reuse, R46 ;  /* 0x0000002e0d2e7220 */ /* 0x040fe20000410000 */
[C---:B------:R-:W-:Y:S01]  /*2250*/  FMUL.FTZ R9, R13.reuse, R24 ;  /* 0x000000180d097220 */ /* 0x040fe20000410000 */
[C---:B------:R-:W-:Y:S01]  /*2260*/  FMUL.FTZ R48, R13.reuse, R48 ;  /* 0x000000300d307220 */ /* 0x040fe20000410000 */
[----:B------:R-:W-:Y:S01]  /*2270*/  FMUL.FTZ R13, R13, R26 ;  /* 0x0000001a0d0d7220 */ /* 0x000fe20000410000 */
[----:B------:R-:W-:Y:S01]  /*2280*/  F2FP.BF16.F32.PACK_AB R16, R19, R16 ;  /* 0x000000101310723e */ /* 0x000fe200000010ff */
[----:B------:R1:W-:Y:S01]  /*2290*/  STG.E.U16 desc[UR8][R14.64], R50 ;  /* 0x000000320e007986 */ /* 0x0003e2000c101508 */
[----:B------:R-:W-:-:S02]  /*22a0*/  IADD3 R10, P1, R11, UR12, RZ ;  /* 0x0000000c0b0a7c10 */ /* 0x000fc4000ff3e0ff */
[----:B------:R-:W-:Y:S01]  /*22b0*/  F2FP.BF16.F32.PACK_AB R46, R9, R46 ;  /* 0x0000002e092e723e */ /* 0x000fe200000010ff */
[----:B------:R1:W-:Y:S01]  /*22c0*/  STG.E.U16 desc[UR8][R14.64+0x4], R16 ;  /* 0x000004100e007986 */ /* 0x0003e2000c101508 */
[----:B------:R-:W-:Y:S02]  /*22d0*/  F2FP.BF16.F32.PACK_AB R48, R13, R48 ;  /* 0x000000300d30723e */ /* 0x000fe400000010ff */
[----:B------:R-:W-:Y:S02]  /*22e0*/  PRMT R17, R50, 0x7632, R17 ;  /* 0x0000763232117816 */ /* 0x000fe40000000011 */
[----:B------:R-:W-:Y:S02]  /*22f0*/  PRMT R18, R16, 0x7632, R18 ;  /* 0x0000763210127816 */ /* 0x000fe40000000012 */
[----:B------:R-:W-:Y:S01]  /*2300*/  IADD3.X R11, R12, UR13, RZ, P1, !PT ;  /* 0x0000000d0c0b7c10 */ /* 0x000fe20008ffe4ff */
[----:B------:R1:W-:Y:S01]  /*2310*/  STG.E.U16 desc[UR8][R14.64+0x2], R17 ;  /* 0x000002110e007986 */ /* 0x0003e2000c101508 */
[----:B------:R-:W-:-:S02]  /*2320*/  PRMT R9, R46, 0x7632, R9 ;  /* 0x000076322e097816 */ /* 0x000fc40000000009 */
[----:B------:R-:W-:Y:S01]  /*2330*/  PRMT R12, R48, 0x7632, R12 ;  /* 0x00007632300c7816 */ /* 0x000fe2000000000c */
[----:B------:R1:W-:Y:S04]  /*2340*/  STG.E.U16 desc[UR8][R14.64+0x6], R18 ;  /* 0x000006120e007986 */ /* 0x0003e8000c101508 */
[----:B------:R1:W-:Y:S04]  /*2350*/  STG.E.U16 desc[UR8][R10.64], R46 ;  /* 0x0000002e0a007986 */ /* 0x0003e8000c101508 */
[----:B------:R1:W-:Y:S04]  /*2360*/  STG.E.U16 desc[UR8][R10.64+0x2], R9 ;  /* 0x000002090a007986 */ /* 0x0003e8000c101508 */
[----:B------:R1:W-:Y:S04]  /*2370*/  STG.E.U16 desc[UR8][R10.64+0x4], R48 ;  /* 0x000004300a007986 */ /* 0x0003e8000c101508 */
[----:B------:R1:W-:Y:S01]  /*2380*/  STG.E.U16 desc[UR8][R10.64+0x6], R12 ;  /* 0x0000060c0a007986 */ /* 0x0003e2000c101508 */
[----:B------:R-:W-:Y:S05]  /*2390*/  @!P0 BRA `(.L_x_19) ;  /* 0xffffffe0001c8947 */ /* 0x000fea000383ffff */
.L_x_3:
[C---:B------:R-:W-:Y:S02]  /*23a0*/  SHF.L.U32 R3, R0.reuse, 0x6, RZ ;  /* 0x0000000600037819 */ /* 0x040fe400000006ff */
[----:B------:R-:W-:Y:S02]  /*23b0*/  LOP3.LUT R0, R0, 0x1, RZ, 0xc0, !PT ;  /* 0x0000000100007812 */ /* 0x000fe400078ec0ff */
[----:B------:R-:W-:-:S03]  /*23c0*/  LOP3.LUT R3, R3, 0x7ffff80, RZ, 0xc0, !PT ;  /* 0x07ffff8003037812 */ /* 0x000fc600078ec0ff */
[----:B0-----:R-:W-:Y:S02]  /*23d0*/  IMAD R4, R0, 0x140, RZ ;  /* 0x0000014000047824 */ /* 0x001fe400078e02ff */
[----:B------:R-:W-:-:S03]  /*23e0*/  IMAD.IADD R3, R3, 0x1, R2 ;  /* 0x0000000103037824 */ /* 0x000fc600078e0202 */
[----:B------:R-:W-:Y:S01]  /*23f0*/  IADD3 R5, R4, 0x140, RZ ;  /* 0x0000014004057810 */ /* 0x000fe20007ffe0ff */
[----:B-1----:R-:W-:-:S05]  /*2400*/  IMAD R14, R3, 0x20, R4 ;  /* 0x00000020030e7824 */ /* 0x002fca00078e0204 */
[----:B------:R-:W-:-:S13]  /*2410*/  ISETP.GE.AND P0, PT, R14, R5, PT ;  /* 0x000000050e00720c */ /* 0x000fda0003f06270 */
[----:B------:R-:W-:Y:S05]  /*2420*/  @P0 EXIT ;  /* 0x000000000000094d */ /* 0x000fea0003800000 */
[----:B------:R-:W0:Y:S01]  /*2430*/  LDC.64 R16, c[0x0][0x258] ;  /* 0x00009600ff107b82 */ /* 0x000e220000000a00 */
[----:B------:R-:W1:Y:S01]  /*2440*/  S2R R2, SR_TID.X ;  /* 0x0000000000027919 */ /* 0x000e620000002100 */
[----:B------:R-:W-:Y:S01]  /*2450*/  HFMA2.MMA R7, -RZ, RZ, 0, 1.1920928955078125e-06 ;  /* 0x00000014ff077435 */ /* 0x000fe200000001ff */
[----:B0-----:R-:W-:Y:S02]  /*2460*/  LOP3.LUT R5, RZ, R16, RZ, 0x33, !PT ;  /* 0x00000010ff057212 */ /* 0x001fe400078e33ff */
[----:B------:R-:W-:Y:S02]  /*2470*/  LOP3.LUT R6, RZ, R17, RZ, 0x33, !PT ;  /* 0x00000011ff067212 */ /* 0x000fe400078e33ff */
[----:B------:R-:W-:-:S04]  /*2480*/  ISETP.GT.U32.AND P0, PT, R5, -0x2, PT ;  /* 0xfffffffe0500780c */ /* 0x000fc80003f04070 */
[C---:B------:R-:W-:Y:S02]  /*2490*/  ISETP.GT.AND.EX P0, PT, R6.reuse, -0x1, PT, P0 ;  /* 0xffffffff0600780c */ /* 0x040fe40003f04300 */
[----:B-1----:R-:W-:Y:S02]  /*24a0*/  SHF.R.U32.HI R3, RZ, 0x5, R2 ;  /* 0x00000005ff037819 */ /* 0x002fe40000011602 */
[----:B------:R-:W-:Y:S02]  /*24b0*/  SEL R5, R5, 0xfffffffe, P0 ;  /* 0xfffffffe05057807 */ /* 0x000fe40000000000 */
[----:B------:R-:W-:Y:S02]  /*24c0*/  SEL R6, R6, 0xffffffff, P0 ;  /* 0xffffffff06067807 */ /* 0x000fe40000000000 */
[C---:B------:R-:W-:Y:S02]  /*24d0*/  SHF.L.U32 R4, R5.reuse, 0x7, RZ ;  /* 0x0000000705047819 */ /* 0x040fe400000006ff */
[----:B------:R-:W-:Y:S01]  /*24e0*/  SHF.L.U64.HI R5, R5, 0x7, R6 ;  /* 0x0000000705057819 */ /* 0x000fe20000010206 */
[----:B------:R-:W-:Y:S01]  /*24f0*/  IMAD.MOV.U32 R6, RZ, RZ, -0x1 ;  /* 0xffffffffff067424 */ /* 0x000fe200078e00ff */
[----:B------:R-:W-:-:S04]  /*2500*/  IADD3 R13, P0, P1, -R4, -0x81, -R3 ;  /* 0xffffff7f040d7810 */ /* 0x000fc8000791e903 */
[----:B------:R-:W-:Y:S02]  /*2510*/  IADD3.X R15, ~R5, -0x1, R6, P0, P1 ;  /* 0xffffffff050f7810 */ /* 0x000fe400007e2506 */
[----:B------:R-:W-:-:S03]  /*2520*/  SHF.R.U32.HI R6, RZ, 0x4, R2 ;  /* 0x00000004ff067819 */ /* 0x000fc60000011602 */
[----:B------:R-:W-:Y:S01]  /*2530*/  IMAD.WIDE.U32 R8, R15, -0x33333333, RZ ;  /* 0xcccccccd0f087825 */ /* 0x000fe200078e00ff */
[----:B------:R-:W-:Y:S02]  /*2540*/  VIADDMNMX.U32 R7, R6, R7, 0x20, !PT ;  /* 0x0000002006077446 */ /* 0x000fe40007800007 */
[----:B------:R-:W-:Y:S01]  /*2550*/  LOP3.LUT R12, RZ, R6, RZ, 0x33, !PT ;  /* 0x00000006ff0c7212 */ /* 0x000fe200078e33ff */
[----:B------:R-:W-:-:S03]  /*2560*/  IMAD.WIDE.U32 R10, P0, R13, -0x33333334, R8 ;  /* 0xcccccccc0d0a7825 */ /* 0x000fc60007800008 */
[----:B------:R-:W-:Y:S01]  /*2570*/  IADD3 R7, R7, R12, RZ ;  /* 0x0000000c07077210 */ /* 0x000fe20007ffe0ff */
[----:B------:R-:W-:-:S04]  /*2580*/  IMAD.WIDE.U32 R8, R13, -0x33333333, RZ ;  /* 0xcccccccd0d087825 */ /* 0x000fc800078e00ff */
[----:B------:R-:W-:Y:S01]  /*2590*/  IMAD.X R13, RZ, RZ, RZ, P0 ;  /* 0x000000ffff0d7224 */ /* 0x000fe200000e06ff */
[----:B------:R-:W-:Y:S01]  /*25a0*/  IADD3 RZ, P1, R9, R10, RZ ;  /* 0x0000000a09ff7210 */ /* 0x000fe20007f3e0ff */
[----:B------:R-:W-:Y:S01]  /*25b0*/  IMAD.MOV.U32 R12, RZ, RZ, R11 ;  /* 0x000000ffff0c7224 */ /* 0x000fe200078e000b */
[----:B------:R-:W-:Y:S01]  /*25c0*/  ISETP.LT.U32.AND P0, PT, R16, 0x1, PT ;  /* 0x000000011000780c */ /* 0x000fe20003f01070 */
[----:B------:R-:W-:-:S03]  /*25d0*/  IMAD.WIDE.U32 R8, R7, -0x33333333, RZ ;  /* 0xcccccccd07087825 */ /* 0x000fc600078e00ff */
[----:B------:R-:W-:Y:S01]  /*25e0*/  ISETP.LT.AND.EX P0, PT, R17, RZ, PT, P0 ;  /* 0x000000ff1100720c */ /* 0x000fe20003f01300 */
[----:B------:R-:W-:Y:S01]  /*25f0*/  IMAD.WIDE.U32.X R10, R15, -0x33333334, R12, P1 ;  /* 0xcccccccc0f0a7825 */ /* 0x000fe200008e040c */
[----:B------:R-:W-:Y:S02]  /*2600*/  LEA.HI R49, R9, 0x1, RZ, 0x1c ;  /* 0x0000000109317811 */ /* 0x000fe400078fe0ff */
[----:B------:R-:W-:Y:S02]  /*2610*/  SEL R50, R16, 0x1, P0 ;  /* 0x0000000110327807 */ /* 0x000fe40000000000 */
[----:B------:R-:W-:Y:S02]  /*2620*/  SHF.R.U64 R51, R10, 0x3, R11 ;  /* 0x000000030a337819 */ /* 0x000fe4000000120b */
[----:B------:R-:W-:Y:S02]  /*2630*/  SEL R17, R17, RZ, P0 ;  /* 0x000000ff11117207 */ /* 0x000fe40000000000 */
[----:B------:R-:W-:-:S02]  /*2640*/  IADD3 R8, P0, R3, 0xa, RZ ;  /* 0x0000000a03087810 */ /* 0x000fc40007f1e0ff */
[C---:B------:R-:W-:Y:S02]  /*2650*/  IADD3 R11, P2, R3.reuse, 0x1e, RZ ;  /* 0x0000001e030b7810 */ /* 0x040fe40007f5e0ff */
[----:B------:R-:W-:Y:S01]  /*2660*/  IADD3 R10, P1, R3, 0x14, RZ ;  /* 0x00000014030a7810 */ /* 0x000fe20007f3e0ff */
[----:B------:R-:W-:Y:S01]  /*2670*/  IMAD.X R13, RZ, RZ, RZ, P0 ;  /* 0x000000ffff0d7224 */ /* 0x000fe200000e06ff */
[----:B------:R-:W-:Y:S01]  /*2680*/  IADD3 R51, R51, 0x1, RZ ;  /* 0x0000000133337810 */ /* 0x000fe20007ffe0ff */
[----:B------:R-:W-:Y:S01]  /*2690*/  IMAD.X R15, RZ, RZ, RZ, P2 ;  /* 0x000000ffff0f7224 */ /* 0x000fe200010e06ff */
[----:B------:R-:W-:Y:S02]  /*26a0*/  MOV R9, R14 ;  /* 0x0000000e00097202 */ /* 0x000fe40000000f00 */
[C---:B------:R-:W-:Y:S01]  /*26b0*/  SHF.L.U64.HI R48, R50.reuse, 0x7, R17 ;  /* 0x0000000732307819 */ /* 0x040fe20000010211 */
[----:B------:R-:W-:Y:S01]  /*26c0*/  IMAD.SHL.U32 R50, R50, 0x80, RZ ;  /* 0x0000008032327824 */ /* 0x000fe200078e00ff */
[----:B------:R-:W-:-:S02]  /*26d0*/  LOP3.LUT R12, R2, 0xf, RZ, 0xc0, !PT ;  /* 0x0000000f020c7812 */ /* 0x000fc400078ec0ff */
[----:B------:R-:W-:Y:S02]  /*26e0*/  IADD3.X R14, RZ, RZ, RZ, P1, !PT ;  /* 0x000000ffff0e7210 */ /* 0x000fe40000ffe4ff */
[----:B------:R-:W-:Y:S02]  /*26f0*/  LOP3.LUT R49, R49, 0x3, RZ, 0xc0, !PT ;  /* 0x0000000331317812 */ /* 0x000fe400078ec0ff */
[----:B------:R-:W-:-:S07]  /*2700*/  LOP3.LUT R51, R51, 0x3, RZ, 0xc0, !PT ;  /* 0x0000000333337812 */ /* 0x000fce00078ec0ff */
.L_x_36:
[----:B------:R-:W-:Y:S01]  /*2710*/  ISETP.GT.U32.AND P0, PT, R50, R3, PT ;  /* 0x000000033200720c */ /* 0x000fe20003f04070 */
[----:B------:R-:W-:Y:S01]  /*2720*/  BSSY B0, `(.L_x_20) ;  /* 0x00000ad000007945 */ /* 0x000fe20003800000 */
[----:B------:R-:W-:Y:S01]  /*2730*/  MOV R45, RZ ;  /* 0x000000ff002d7202 */ /* 0x000fe20000000f00 */
[----:B------:R-:W-:Y:S01]  /*2740*/  IMAD.MOV.U32 R52, RZ, RZ, RZ ;  /* 0x000000ffff347224 */ /* 0x000fe200078e00ff */
[----:B------:R-:W-:-:S13]  /*2750*/  ISETP.GT.AND.EX P0, PT, R48, RZ, PT, P0 ;  /* 0x000000ff3000720c */ /* 0x000fda0003f04300 */
[----:B------:R-:W-:Y:S05]  /*2760*/  @!P0 BRA `(.L_x_21) ;  /* 0x0000000800a08947 */ /* 0x000fea0003800000 */
[----:B------:R-:W-:Y:S01]  /*2770*/  ISETP.NE.U32.AND P1, PT, R51, RZ, PT ;  /* 0x000000ff3300720c */ /* 0x000fe20003f25070 */
[----:B------:R-:W-:Y:S01]  /*2780*/  BSSY B1, `(.L_x_22) ;  /* 0x0000026000017945 */ /* 0x000fe20003800000 */
[--C-:B------:R-:W-:Y:S01]  /*2790*/  IADD3 R17, P2, P3, -R4, -0x81, -R3.reuse ;  /* 0xffffff7f04117810 */ /* 0x100fe20007b5e903 */
[----:B------:R-:W-:Y:S01]  /*27a0*/  HFMA2.MMA R45, -RZ, RZ, 0, 0 ;  /* 0x00000000ff2d7435 */ /* 0x000fe200000001ff */
[----:B------:R-:W-:Y:S02]  /*27b0*/  ISETP.NE.AND.EX P1, PT, RZ, RZ, PT, P1 ;  /* 0x000000ffff00720c */ /* 0x000fe40003f25310 */
[----:B------:R-:W-:Y:S02]  /*27c0*/  CS2R R52, SRZ ;  /* 0x0000000000347805 */ /* 0x000fe4000001ff00 */
[----:B------:R-:W-:Y:S01]  /*27d0*/  MOV R16, 0xffffffff ;  /* 0xffffffff00107802 */ /* 0x000fe20000000f00 */
[----:B------:R-:W-:Y:S01]  /*27e0*/  IMAD.MOV.U32 R55, RZ, RZ, R3 ;  /* 0x000000ffff377224 */ /* 0x000fe200078e0003 */
[----:B------:R-:W-:-:S02]  /*27f0*/  ISETP.GE.U32.AND P0, PT, R17, 0x1e, PT ;  /* 0x0000001e1100780c */ /* 0x000fc40003f06070 */
[----:B------:R-:W-:Y:S02]  /*2800*/  IADD3.X R17, ~R5, -0x1, R16, P2, P3 ;  /* 0xffffffff05117810 */ /* 0x000fe400017e6510 */
[----:B------:R-:W-:Y:S02]  /*2810*/  LOP3.LUT R16, R2, 0x1f, RZ, 0xc0, !PT ;  /* 0x0000001f02107812 */ /* 0x000fe400078ec0ff */
[----:B------:R-:W-:Y:S02]  /*2820*/  ISETP.GE.U32.AND.EX P0, PT, R17, RZ, PT, P0 ;  /* 0x000000ff1100720c */ /* 0x000fe40003f06100 */
[----:B------:R-:W-:-:S04]  /*2830*/  IADD3 R16, P2, R16, R9, RZ ;  /* 0x0000000910107210 */ /* 0x000fc80007f5e0ff */
[----:B------:R-:W-:Y:S01]  /*2840*/  LEA.HI.X.SX32 R17, R9, RZ, 0x1, P2 ;  /* 0x000000ff09117211 */ /* 0x000fe200010f0eff */
[----:B------:R-:W-:Y:S08]  /*2850*/  @!P1 BRA `(.L_x_23) ;  /* 0x0000000000609947 */ /* 0x000ff00003800000 */
[----:B------:R-:W-:Y:S01]  /*2860*/  IMAD.WIDE.U32 R20, R3, 0x280, R16 ;  /* 0x0000028003147825 */ /* 0x000fe200078e0010 */
[----:B------:R-:W-:Y:S02]  /*2870*/  ULDC.64 UR4, c[0x0][0x260] ;  /* 0x0000980000047ab9 */ /* 0x000fe40000000a00 */
[----:B------:R-:W-:-:S04]  /*2880*/  LEA R18, P1, R20, UR4, 0x3 ;  /* 0x0000000414127c11 */ /* 0x000fc8000f8218ff */
[----:B------:R-:W-:-:S05]  /*2890*/  LEA.HI.X R19, R20, UR5, R21, 0x3, P1 ;  /* 0x0000000514137c11 */ /* 0x000fca00088f1c15 */
[----:B------:R-:W2:Y:S01]  /*28a0*/  LDG.E.64 R20, desc[UR8][R18.64+0x10000] ;  /* 0x0100000812147981 */ /* 0x000ea2000c1e1b00 */
[----:B------:R-:W-:Y:S01]  /*28b0*/  ISETP.NE.U32.AND P1, PT, R51, 0x1, PT ;  /* 0x000000013300780c */ /* 0x000fe20003f25070 */
[----:B------:R-:W-:Y:S01]  /*28c0*/  IMAD.MOV.U32 R55, RZ, RZ, R8 ;  /* 0x000000ffff377224 */ /* 0x000fe200078e0008 */
[----:B------:R-:W-:Y:S02]  /*28d0*/  MOV R53, R13 ;  /* 0x0000000d00357202 */ /* 0x000fe40000000f00 */
[----:B------:R-:W-:Y:S01]  /*28e0*/  ISETP.NE.AND.EX P1, PT, RZ, RZ, PT, P1 ;  /* 0x000000ffff00720c */ /* 0x000fe20003f25310 */
[----:B--2---:R-:W-:Y:S01]  /*28f0*/  FADD.FTZ R45, RZ, R20 ;  /* 0x00000014ff2d7221 */ /* 0x004fe20000010000 */
[----:B------:R-:W-:-:S11]  /*2900*/  FADD.FTZ R52, RZ, R21 ;  /* 0x00000015ff347221 */ /* 0x000fd60000010000 */
[----:B------:R-:W-:Y:S05]  /*2910*/  @!P1 BRA `(.L_x_23) ;  /* 0x0000000000309947 */ /* 0x000fea0003800000 */
[----:B------:R-:W-:Y:S01]  /*2920*/  ISETP.NE.U32.AND P1, PT, R51, 0x2, PT ;  /* 0x000000023300780c */ /* 0x000fe20003f25070 */
[----:B------:R-:W2:Y:S03]  /*2930*/  LDG.E.64 R20, desc[UR8][R18.64+0x1c800] ;  /* 0x01c8000812147981 */ /* 0x000ea6000c1e1b00 */
[----:B------:R-:W-:-:S13]  /*2940*/  ISETP.NE.AND.EX P1, PT, RZ, RZ, PT, P1 ;  /* 0x000000ffff00720c */ /* 0x000fda0003f25310 */
[----:B------:R-:W3:Y:S01]  /*2950*/  @P1 LDG.E.64 R22, desc[UR8][R18.64+0x29000] ;  /* 0x0290000812161981 */ /* 0x000ee2000c1e1b00 */
[----:B------:R-:W-:Y:S01]  /*2960*/  IMAD.MOV.U32 R55, RZ, RZ, R10 ;  /* 0x000000ffff377224 */ /* 0x000fe200078e000a */
[----:B------:R-:W-:Y:S01]  /*2970*/  MOV R53, R14 ;  /* 0x0000000e00357202 */ /* 0x000fe20000000f00 */
[----:B------:R-:W-:Y:S01]  /*2980*/  @P1 IMAD.MOV.U32 R55, RZ, RZ, R11 ;  /* 0x000000ffff371224 */ /* 0x000fe200078e000b */
[----:B------:R-:W-:Y:S01]  /*2990*/  @P1 MOV R53, R15 ;  /* 0x0000000f00351202 */ /* 0x000fe20000000f00 */
[----:B--2---:R-:W-:Y:S01]  /*29a0*/  FADD.FTZ R45, R45, R20 ;  /* 0x000000142d2d7221 */ /* 0x004fe20000010000 */
[----:B------:R-:W-:-:S03]  /*29b0*/  FADD.FTZ R52, R52, R21 ;  /* 0x0000001534347221 */ /* 0x000fc60000010000 */
[----:B---3--:R-:W-:Y:S01]  /*29c0*/  @P1 FADD.FTZ R45, R45, R22 ;  /* 0x000000162d2d1221 */ /* 0x008fe20000010000 */
[----:B------:R-:W-:-:S07]  /*29d0*/  @P1 FADD.FTZ R52, R52, R23 ;  /* 0x0000001734341221 */ /* 0x000fce0000010000 */
.L_x_23:
[----:B------:R-:W-:Y:S05]  /*29e0*/  BSYNC B1 ;  /* 0x0000000000017941 */ /* 0x000fea0003800000 */
.L_x_22:
[----:B------:R-:W-:Y:S05]  /*29f0*/  @!P0 BRA `(.L_x_21) ;  /* 0x0000000400fc8947 */ /* 0x000fea0003800000 */
[----:B------:R-:W-:Y:S01]  /*2a00*/  IADD3 R18, P2, -R55, R50, RZ ;  /* 0x0000003237127210 */ /* 0x000fe20007f5e1ff */
[----:B------:R-:W-:Y:S01]  /*2a10*/  IMAD R19, R53, 0x500, RZ ;  /* 0x0000050035137824 */ /* 0x000fe200078e02ff */
[C---:B------:R-:W-:Y:S01]  /*2a20*/  SHF.L.U64.HI R17, R16.reuse, 0x1, R17 ;  /* 0x0000000110117819 */ /* 0x040fe20000010211 */
[----:B------:R-:W-:Y:S01]  /*2a30*/  IMAD.SHL.U32 R16, R16, 0x2, RZ ;  /* 0x0000000210107824 */ /* 0x000fe200078e00ff */
[----:B------:R-:W-:Y:S01]  /*2a40*/  ISETP.GT.U32.AND P1, PT, R18, 0x78, PT ;  /* 0x000000781200780c */ /* 0x000fe20003f24070 */
[----:B------:R-:W-:Y:S01]  /*2a50*/  IMAD.X R18, R48, 0x1, ~R53, P2 ;  /* 0x0000000130127824 */ /* 0x000fe200010e0e35 */
[----:B------:R-:W-:Y:S01]  /*2a60*/  ULDC.64 UR4, c[0x0][0x260] ;  /* 0x0000980000047ab9 */ /* 0x000fe20000000a00 */
[----:B------:R-:W-:Y:S01]  /*2a70*/  IMAD.WIDE.U32 R16, R55, 0x500, R16 ;  /* 0x0000050037107825 */ /* 0x000fe200078e0010 */
[----:B------:R-:W-:Y:S02]  /*2a80*/  BSSY B1, `(.L_x_24) ;  /* 0x0000043000017945 */ /* 0x000fe40003800000 */
[----:B------:R-:W-:-:S02]  /*2a90*/  ISETP.GT.AND.EX P1, PT, R18, RZ, PT, P1 ;  /* 0x000000ff1200720c */ /* 0x000fc40003f24310 */
[----:B------:R-:W-:Y:S02]  /*2aa0*/  IADD3 R17, R17, R19, RZ ;  /* 0x0000001311117210 */ /* 0x000fe40007ffe0ff */
[----:B------:R-:W-:-:S04]  /*2ab0*/  LEA R56, P0, R16, UR4, 0x2 ;  /* 0x0000000410387c11 */ /* 0x000fc8000f8010ff */
[----:B------:R-:W-:Y:S02]  /*2ac0*/  LEA.HI.X R16, R16, UR5, R17, 0x2, P0 ;  /* 0x0000000510107c11 */ /* 0x000fe400080f1411 */
[----:B------:R-:W-:-:S04]  /*2ad0*/  IADD3 R56, P0, R56, 0x1c800, RZ ;  /* 0x0001c80038387810 */ /* 0x000fc80007f1e0ff */
[----:B------:R-:W-:Y:S02]  /*2ae0*/  IADD3.X R57, RZ, R16, RZ, P0, !PT ;  /* 0x00000010ff397210 */ /* 0x000fe400007fe4ff */
[----:B------:R-:W-:Y:S01]  /*2af0*/  PLOP3.LUT P0, PT, PT, PT, PT, 0x80, 0x0 ;  /* 0x000000000000781c */ /* 0x000fe20003f0f070 */
[----:B------:R-:W-:-:S12]  /*2b00*/  @!P1 BRA `(.L_x_25) ;  /* 0x0000000000e89947 */ /* 0x000fd80003800000 */
[----:B------:R-:W-:Y:S02]  /*2b10*/  IADD3 R58, P1, R50, -0x78, RZ ;  /* 0xffffff88323a7810 */ /* 0x000fe40007f3e0ff */
[----:B------:R-:W-:Y:S02]  /*2b20*/  PLOP3.LUT P0, PT, PT, PT, PT, 0x8, 0x0 ;  /* 0x000000000000781c */ /* 0x000fe40003f0e170 */
[----:B------:R-:W-:-:S11]  /*2b30*/  IADD3.X R54, R48, -0x1, RZ, P1, !PT ;  /* 0xffffffff30367810 */ /* 0x000fd60000ffe4ff */
.L_x_26:
[----:B------:R-:W2:Y:S04]  /*2b40*/  LDG.E.64 R16, desc[UR8][R56.64+-0xc800] ;  /* 0xff38000838107981 */ /* 0x000ea8000c1e1b00 */
[----:B------:R-:W3:Y:S04]  /*2b50*/  LDG.E.64 R18, desc[UR8][R56.64] ;  /* 0x0000000838127981 */ /* 0x000ee8000c1e1b00 */
[----:B------:R-:W4:Y:S04]  /*2b60*/  LDG.E.64 R20, desc[UR8][R56.64+0xc800] ;  /* 0x00c8000838147981 */ /* 0x000f28000c1e1b00 */
[----:B------:R-:W5:Y:S04]  /*2b70*/  LDG.E.64 R22, desc[UR8][R56.64+0x19000] ;  /* 0x0190000838167981 */ /* 0x000f68000c1e1b00 */
        /* <DEDUP_REMOVED lines=10> */
[----:B------:R-:W5:Y:S01]  /*2c20*/  LDG.E.64 R46, desc[UR8][R56.64+0xaf000] ;  /* 0x0af00008382e7981 */ /* 0x000f62000c1e1b00 */
[----:B--2---:R-:W-:-:S03]  /*2c30*/  FADD.FTZ R59, R16, R45 ;  /* 0x0000002d103b7221 */ /* 0x004fc60000010000 */
[----:B------:R0:W2:Y:S01]  /*2c40*/  LDG.E.64 R44, desc[UR8][R56.64+0xa2800] ;  /* 0x0a280008382c7981 */ /* 0x0000a2000c1e1b00 */
[----:B------:R-:W-:Y:S01]  /*2c50*/  FADD.FTZ R52, R17, R52 ;  /* 0x0000003411347221 */ /* 0x000fe20000010000 */
[----:B---3--:R-:W-:-:S03]  /*2c60*/  FADD.FTZ R59, R59, R18 ;  /* 0x000000123b3b7221 */ /* 0x008fc60000010000 */
[----:B------:R-:W-:Y:S01]  /*2c70*/  FADD.FTZ R52, R52, R19 ;  /* 0x0000001334347221 */ /* 0x000fe20000010000 */
[----:B----4-:R-:W-:-:S03]  /*2c80*/  FADD.FTZ R59, R59, R20 ;  /* 0x000000143b3b7221 */ /* 0x010fc60000010000 */
[----:B------:R-:W-:Y:S01]  /*2c90*/  FADD.FTZ R52, R52, R21 ;  /* 0x0000001534347221 */ /* 0x000fe20000010000 */
[----:B-----5:R-:W-:-:S03]  /*2ca0*/  FADD.FTZ R59, R59, R22 ;  /* 0x000000163b3b7221 */ /* 0x020fc60000010000 */
[----:B------:R-:W-:Y:S01]  /*2cb0*/  FADD.FTZ R52, R52, R23 ;  /* 0x0000001734347221 */ /* 0x000fe20000010000 */
[----:B------:R-:W-:-:S03]  /*2cc0*/  FADD.FTZ R59, R59, R24 ;  /* 0x000000183b3b7221 */ /* 0x000fc60000010000 */
        /* <DEDUP_REMOVED lines=9> */
[----:B------:R-:W-:Y:S01]  /*2d60*/  IADD3 R55, P1, R55, 0xa0, RZ ;  /* 0x000000a037377810 */ /* 0x000fe20007f3e0ff */
[----:B------:R-:W-:Y:S02]  /*2d70*/  FADD.FTZ R59, R59, R34 ;  /* 0x000000223b3b7221 */ /* 0x000fe40000010000 */
[----:B------:R-:W-:Y:S02]  /*2d80*/  FADD.FTZ R52, R52, R35 ;  /* 0x0000002334347221 */ /* 0x000fe40000010000 */
[----:B------:R-:W-:Y:S01]  /*2d90*/  FADD.FTZ R59, R59, R36 ;  /* 0x000000243b3b7221 */ /* 0x000fe20000010000 */
[----:B------:R-:W-:Y:S02]  /*2da0*/  IMAD.X R53, RZ, RZ, R53, P1 ;  /* 0x000000ffff357224 */ /* 0x000fe400008e0635 */
[----:B------:R-:W-:Y:S01]  /*2db0*/  FADD.FTZ R52, R52, R37 ;  /* 0x0000002534347221 */ /* 0x000fe20000010000 */
[----:B------:R-:W-:Y:S01]  /*2dc0*/  ISETP.GE.U32.AND P1, PT, R55, R58, PT ;  /* 0x0000003a3700720c */ /* 0x000fe20003f26070 */
[----:B------:R-:W-:-:S02]  /*2dd0*/  FADD.FTZ R59, R59, R38 ;  /* 0x000000263b3b7221 */ /* 0x000fc40000010000 */
[----:B------:R-:W-:Y:S01]  /*2de0*/  FADD.FTZ R52, R52, R39 ;  /* 0x0000002734347221 */ /* 0x000fe20000010000 */
[----:B------:R-:W-:Y:S01]  /*2df0*/  ISETP.GE.AND.EX P1, PT, R53, R54, PT, P1 ;  /* 0x000000363500720c */ /* 0x000fe20003f26310 */
[----:B------:R-:W-:Y:S02]  /*2e00*/  FADD.FTZ R59, R59, R40 ;  /* 0x000000283b3b7221 */ /* 0x000fe40000010000 */
[----:B------:R-:W-:Y:S02]  /*2e10*/  FADD.FTZ R52, R52, R41 ;  /* 0x0000002934347221 */ /* 0x000fe40000010000 */
[----:B------:R-:W-:Y:S02]  /*2e20*/  FADD.FTZ R59, R59, R42 ;  /* 0x0000002a3b3b7221 */ /* 0x000fe40000010000 */
[----:B------:R-:W-:Y:S01]  /*2e30*/  FADD.FTZ R52, R52, R43 ;  /* 0x0000002b34347221 */ /* 0x000fe20000010000 */
[----:B0-----:R-:W-:-:S04]  /*2e40*/  IADD3 R56, P2, R56, 0xc8000, RZ ;  /* 0x000c800038387810 */ /* 0x001fc80007f5e0ff */
[----:B------:R-:W-:Y:S01]  /*2e50*/  IADD3.X R57, RZ, R57, RZ, P2, !PT ;  /* 0x00000039ff397210 */ /* 0x000fe200017fe4ff */
[----:B--2---:R-:W-:Y:S01]  /*2e60*/  FADD.FTZ R59, R59, R44 ;  /* 0x0000002c3b3b7221 */ /* 0x004fe20000010000 */
[----:B------:R-:W-:-:S03]  /*2e70*/  FADD.FTZ R52, R52, R45 ;  /* 0x0000002d34347221 */ /* 0x000fc60000010000 */
[----:B------:R-:W-:Y:S01]  /*2e80*/  FADD.FTZ R45, R59, R46 ;  /* 0x0000002e3b2d7221 */ /* 0x000fe20000010000 */
[----:B------:R-:W-:Y:S01]  /*2e90*/  FADD.FTZ R52, R52, R47 ;  /* 0x0000002f34347221 */ /* 0x000fe20000010000 */
[----:B------:R-:W-:Y:S06]  /*2ea0*/  @!P1 BRA `(.L_x_26) ;  /* 0xfffffffc00249947 */ /* 0x000fec000383ffff */
.L_x_25:
[----:B------:R-:W-:Y:S05]  /*2eb0*/  BSYNC B1 ;  /* 0x0000000000017941 */ /* 0x000fea0003800000 */
.L_x_24:
[----:B------:R-:W-:Y:S01]  /*2ec0*/  IADD3 R16, P2, -R55, R50, RZ ;  /* 0x0000003237107210 */ /* 0x000fe20007f5e1ff */
[----:B------:R-:W-:Y:S03]  /*2ed0*/  BSSY B1, `(.L_x_27) ;  /* 0x0000022000017945 */ /* 0x000fe60003800000 */
[----:B------:R-:W-:Y:S01]  /*2ee0*/  ISETP.GT.U32.AND P1, PT, R16, 0x28, PT ;  /* 0x000000281000780c */ /* 0x000fe20003f24070 */
[----:B------:R-:W-:-:S05]  /*2ef0*/  IMAD.X R16, R48, 0x1, ~R53, P2 ;  /* 0x0000000130107824 */ /* 0x000fca00010e0e35 */
[----:B------:R-:W-:-:S13]  /*2f00*/  ISETP.GT.AND.EX P1, PT, R16, RZ, PT, P1 ;  /* 0x000000ff1000720c */ /* 0x000fda0003f24310 */
[----:B------:R-:W-:Y:S05]  /*2f10*/  @!P1 BRA `(.L_x_28) ;  /* 0x0000000000749947 */ /* 0x000fea0003800000 */
[----:B------:R-:W2:Y:S04]  /*2f20*/  LDG.E.64 R16, desc[UR8][R56.64+-0xc800] ;  /* 0xff38000838107981 */ /* 0x000ea8000c1e1b00 */
[----:B------:R-:W3:Y:S04]  /*2f30*/  LDG.E.64 R18, desc[UR8][R56.64] ;  /* 0x0000000838127981 */ /* 0x000ee8000c1e1b00 */
[----:B------:R-:W4:Y:S04]  /*2f40*/  LDG.E.64 R20, desc[UR8][R56.64+0xc800] ;  /* 0x00c8000838147981 */ /* 0x000f28000c1e1b00 */
[----:B------:R-:W5:Y:S04]  /*2f50*/  LDG.E.64 R22, desc[UR8][R56.64+0x19000] ;  /* 0x0190000838167981 */ /* 0x000f68000c1e1b00 */
[----:B------:R-:W5:Y:S04]  /*2f60*/  LDG.E.64 R24, desc[UR8][R56.64+0x25800] ;  /* 0x0258000838187981 */ /* 0x000f68000c1e1b00 */
[----:B------:R-:W5:Y:S04]  /*2f70*/  LDG.E.64 R26, desc[UR8][R56.64+0x32000] ;  /* 0x03200008381a7981 */ /* 0x000f68000c1e1b00 */
[----:B------:R-:W5:Y:S04]  /*2f80*/  LDG.E.64 R28, desc[UR8][R56.64+0x3e800] ;  /* 0x03e80008381c7981 */ /* 0x000f68000c1e1b00 */
[----:B------:R0:W5:Y:S01]  /*2f90*/  LDG.E.64 R30, desc[UR8][R56.64+0x4b000] ;  /* 0x04b00008381e7981 */ /* 0x000162000c1e1b00 */
[----:B------:R-:W-:-:S02]  /*2fa0*/  IADD3 R55, P2, R55, 0x50, RZ ;  /* 0x0000005037377810 */ /* 0x000fc40007f5e0ff */
[----:B------:R-:W-:-:S03]  /*2fb0*/  PLOP3.LUT P0, PT, PT, PT, PT, 0x8, 0x0 ;  /* 0x000000000000781c */ /* 0x000fc60003f0e170 */
[----:B------:R-:W-:Y:S01]  /*2fc0*/  IMAD.X R53, RZ, RZ, R53, P2 ;  /* 0x000000ffff357224 */ /* 0x000fe200010e0635 */
[----:B0-----:R-:W-:-:S04]  /*2fd0*/  IADD3 R56, P1, R56, 0x64000, RZ ;  /* 0x0006400038387810 */ /* 0x001fc80007f3e0ff */
[----:B------:R-:W-:Y:S01]  /*2fe0*/  IADD3.X R57, RZ, R57, RZ, P1, !PT ;  /* 0x00000039ff397210 */ /* 0x000fe20000ffe4ff */
        /* <DEDUP_REMOVED lines=15> */
[----:B------:R-:W-:-:S07]  /*30e0*/  FADD.FTZ R52, R52, R31 ;  /* 0x0000001f34347221 */ /* 0x000fce0000010000 */
.L_x_28:
[----:B------:R-:W-:Y:S05]  /*30f0*/  BSYNC B1 ;  /* 0x0000000000017941 */ /* 0x000fea0003800000 */
.L_x_27:
[----:B------:R-:W-:-:S04]  /*3100*/  ISETP.LT.U32.AND P1, PT, R55, R50, PT ;  /* 0x000000323700720c */ /* 0x000fc80003f21070 */
[----:B------:R-:W-:-:S13]  /*3110*/  ISETP.LT.OR.EX P0, PT, R53, R48, P0, P1 ;  /* 0x000000303500720c */ /* 0x000fda0000701710 */
[----:B------:R-:W-:Y:S05]  /*3120*/  @!P0 BRA `(.L_x_21) ;  /* 0x0000000000308947 */ /* 0x000fea0003800000 */
[----:B------:R-:W2:Y:S04]  /*3130*/  LDG.E.64 R20, desc[UR8][R56.64+-0xc800] ;  /* 0xff38000838147981 */ /* 0x000ea8000c1e1b00 */
[----:B------:R-:W3:Y:S04]  /*3140*/  LDG.E.64 R22, desc[UR8][R56.64] ;  /* 0x0000000838167981 */ /* 0x000ee8000c1e1b00 */
[----:B------:R-:W4:Y:S04]  /*3150*/  LDG.E.64 R16, desc[UR8][R56.64+0xc800] ;  /* 0x00c8000838107981 */ /* 0x000f28000c1e1b00 */
        /* <DEDUP_REMOVED lines=8> */
[----:B------:R-:W-:-:S07]  /*31e0*/  FADD.FTZ R52, R52, R19 ;  /* 0x0000001334347221 */ /* 0x000fce0000010000 */
.L_x_21:
[----:B------:R-:W-:Y:S05]  /*31f0*/  BSYNC B0 ;  /* 0x0000000000007941 */ /* 0x000fea0003800000 */
.L_x_20:
[----:B------:R-:W0:Y:S01]  /*3200*/  S2UR UR5, SR_CgaCtaId ;  /* 0x00000000000579c3 */ /* 0x000e220000008800 */
[----:B------:R-:W-:Y:S01]  /*3210*/  UMOV UR4, 0x400 ;  /* 0x0000040000047882 */ /* 0x000fe20000000000 */
[----:B------:R-:W-:Y:S02]  /*3220*/  SHF.L.U32 R17, R3, 0x1, RZ ;  /* 0x0000000103117819 */ /* 0x000fe400000006ff */
[----:B------:R-:W-:Y:S02]  /*3230*/  ISETP.GT.U32.AND P0, PT, R2, 0x1ff, PT ;  /* 0x000001ff0200780c */ /* 0x000fe40003f04070 */
[----:B------:R-:W-:Y:S01]  /*3240*/  LOP3.LUT R17, R17, 0x1f, R2, 0x78, !PT ;  /* 0x0000001f11117812 */ /* 0x000fe200078e7802 */
[----:B0-----:R-:W-:-:S06]  /*3250*/  ULEA UR4, UR5, UR4, 0x18 ;  /* 0x0000000405047291 */ /* 0x001fcc000f8ec03f */
[----:B------:R-:W-:-:S05]  /*3260*/  LEA R16, R3, UR4, 0x7 ;  /* 0x0000000403107c11 */ /* 0x000fca000f8e38ff */
[----:B------:R-:W-:-:S05]  /*3270*/  IMAD R16, R17, 0x4, R16 ;  /* 0x0000000411107824 */ /* 0x000fca00078e0210 */
[----:B------:R0:W-:Y:S04]  /*3280*/  STS [R16], R45 ;  /* 0x0000002d10007388 */ /* 0x0001e80000000800 */
[----:B------:R0:W-:Y:S01]  /*3290*/  STS [R16+0x500], R52 ;  /* 0x0005003410007388 */ /* 0x0001e20000000800 */
[----:B------:R-:W-:Y:S06]  /*32a0*/  BAR.SYNC.DEFER_BLOCKING 0x0 ;  /* 0x0000000000007b1d */ /* 0x000fec0000010000 */
[----:B------:R-:W-:Y:S05]  /*32b0*/  @P0 BRA `(.L_x_29) ;  /* 0x0000001000cc0947 */ /* 0x000fea0003800000 */
[----:B------:R-:W-:Y:S01]  /*32c0*/  ISETP.NE.AND P0, PT, R49, RZ, PT ;  /* 0x000000ff3100720c */ /* 0x000fe20003f05270 */
[----:B------:R-:W-:Y:S01]  /*32d0*/  BSSY B0, `(.L_x_30) ;  /* 0x0000084000007945 */ /* 0x000fe20003800000 */
[----:B0-----:R-:W-:-:S11]  /*32e0*/  MOV R16, R6 ;  /* 0x0000000600107202 */ /* 0x001fd60000000f00 */
[----:B------:R-:W-:Y:S05]  /*32f0*/  @!P0 BRA `(.L_x_31) ;  /* 0x0000000800048947 */ /* 0x000fea0003800000 */
[----:B------:R-:W-:Y:S01]  /*3300*/  ISETP.GT.U32.AND P0, PT, R12, 0x9, PT ;  /* 0x000000090c00780c */ /* 0x000fe20003f04070 */
[----:B------:R-:W-:-:S12]  /*3310*/  UMOV UR5, 0xffff ;  /* 0x0000ffff00057882 */ /* 0x000fd80000000000 */
[C---:B------:R-:W-:Y:S01]  /*3320*/  @!P0 IMAD.SHL.U32 R17, R12.reuse, 0x2, RZ ;  /* 0x000000020c118824 */ /* 0x040fe200078e00ff */
[----:B------:R-:W-:Y:S02]  /*3330*/  @!P0 SHF.R.U32.HI R6, RZ, 0x4, R2 ;  /* 0x00000004ff068819 */ /* 0x000fe40000011602 */
[----:B------:R-:W-:Y:S02]  /*3340*/  @!P0 LEA R18, R12, UR4, 0x7 ;  /* 0x000000040c128c11 */ /* 0x000fe4000f8e38ff */
[----:B------:R-:W-:-:S04]  /*3350*/  @!P0 LOP3.LUT R17, R6, R17, RZ, 0x3c, !PT ;  /* 0x0000001106118212 */ /* 0x000fc800078e3cff */
[----:B------:R-:W-:Y:S02]  /*3360*/  @!P0 LEA R18, R17, R18, 0x2 ;  /* 0x0000001211128211 */ /* 0x000fe400078e10ff */
[----:B------:R-:W-:-:S06]  /*3370*/  CS2R R16, SRZ ;  /* 0x0000000000107805 */ /* 0x000fcc000001ff00 */
[----:B------:R0:W1:Y:S04]  /*3380*/  @!P0 LDS R16, [R18] ;  /* 0x0000000012108984 */ /* 0x0000680000000800 */
[----:B------:R0:W2:Y:S01]  /*3390*/  @!P0 LDS R17, [R18+0x500] ;  /* 0x0005000012118984 */ /* 0x0000a20000000800 */
[----:B------:R-:W-:Y:S05]  /*33a0*/  BRA.DIV UR5, `(.L_x_32) ;  /* 0x0000001205b07947 */ /* 0x000fea000b800000 */
[----:B------:R-:W-:Y:S01]  /*33b0*/  IMAD.MOV.U32 R23, RZ, RZ, 0xffff ;  /* 0x0000ffffff177424 */ /* 0x000fe200078e00ff */
[----:B------:R-:W-:Y:S01]  /*33c0*/  MOV R22, 0xffff ;  /* 0x0000ffff00167802 */ /* 0x000fe20000000f00 */
[----:B------:R-:W-:Y:S01]  /*33d0*/  IMAD.MOV.U32 R24, RZ, RZ, 0xffff ;  /* 0x0000ffffff187424 */ /* 0x000fe200078e00ff */
[----:B------:R-:W-:Y:S01]  /*33e0*/  MOV R25, 0xffff ;  /* 0x0000ffff00197802 */ /* 0x000fe20000000f00 */
[----:B------:R-:W-:Y:S01]  /*33f0*/  IMAD.MOV.U32 R27, RZ, RZ, 0xffff ;  /* 0x0000ffffff1b7424 */ /* 0x000fe200078e00ff */
[----:B-1----:R-:W1:Y:S01]  /*3400*/  SHFL.BFLY PT, R19, R16, 0x8, 0x101f ;  /* 0x0d101f0010137f89 */ /* 0x002e6200000e0000 */
[----:B------:R-:W-:Y:S01]  /*3410*/  MOV R26, 0xffff ;  /* 0x0000ffff001a7802 */ /* 0x000fe20000000f00 */
[----:B------:R-:W-:Y:S02]  /*3420*/  IMAD.MOV.U32 R28, RZ, RZ, 0xffff ;  /* 0x0000ffffff1c7424 */ /* 0x000fe400078e00ff */
[----:B0-2---:R-:W0:Y:S01]  /*3430*/  SHFL.BFLY PT, R18, R17, 0x8, 0x101f ;  /* 0x0d101f0011127f89 */ /* 0x005e2200000e0000 */
[----:B-1----:R-:W-:Y:S01]  /*3440*/  FADD.FTZ R19, R19, R16 ;  /* 0x0000001013137221 */ /* 0x002fe20000010000 */
[----:B0-----:R-:W-:-:S04]  /*3450*/  FADD.FTZ R18, R18, R17 ;  /* 0x0000001112127221 */ /* 0x001fc80000010000 */
[----:B------:R-:W0:Y:S01]  /*3460*/  SHFL.BFLY PT, R20, R19, 0x4, 0x101f ;  /* 0x0c901f0013147f89 */ /* 0x000e2200000e0000 */
[----:B------:R-:W-:-:S03]  /*3470*/  MOV R17, 0xffff ;  /* 0x0000ffff00117802 */ /* 0x000fc60000000f00 */
        /* <DEDUP_REMOVED lines=8> */
[----:B------:R1:W2:Y:S02]  /*3500*/  SHFL.BFLY PT, R34, R16, 0x1, 0x101f ;  /* 0x0c301f0010227f89 */ /* 0x0002a400000e0000 */
[----:B01----:R-:W-:-:S07]  /*3510*/  FADD.FTZ R22, R23, R22 ;  /* 0x0000001617167221 */ /* 0x003fce0000010000 */
.L_x_45:
[----:B------:R-:W0:Y:S01]  /*3520*/  LDC.64 R18, c[0x0][0x218] ;  /* 0x00008600ff127b82 */ /* 0x000e220000000a00 */
[----:B------:R-:W-:Y:S01]  /*3530*/  ISETP.NE.AND P1, PT, R12, RZ, PT ;  /* 0x000000ff0c00720c */ /* 0x000fe20003f25270 */
[----:B--2---:R-:W-:Y:S01]  /*3540*/  FADD.FTZ R34, R16, R34 ;  /* 0x0000002210227221 */ /* 0x004fe20000010000 */
[----:B------:R-:W-:Y:S02]  /*3550*/  LEA.HI R17, R2, R9, RZ, 0x1c ;  /* 0x0000000902117211 */ /* 0x000fe400078fe0ff */
[----:B------:R-:W-:-:S03]  /*3560*/  ISETP.NE.AND P2, PT, R49, 0x1, PT ;  /* 0x000000013100780c */ /* 0x000fc60003f45270 */
[----:B------:R-:W1:Y:S06]  /*3570*/  LDC.64 R20, c[0x0][0x220] ;  /* 0x00008800ff147b82 */ /* 0x000e6c0000000a00 */
[----:B------:R-:W-:Y:S02]  /*3580*/  @!P1 F2FP.BF16.F32.PACK_AB R16, RZ, R22 ;  /* 0x00000016ff10923e */ /* 0x000fe400000010ff */
[----:B------:R-:W-:Y:S01]  /*3590*/  @!P1 F2FP.BF16.F32.PACK_AB R22, RZ, R34 ;  /* 0x00000022ff16923e */ /* 0x000fe200000010ff */
[----:B0-----:R-:W-:-:S04]  /*35a0*/  IMAD.WIDE R18, R17, 0x2, R18 ;  /* 0x0000000211127825 */ /* 0x001fc800078e0212 */
[----:B-1----:R-:W-:Y:S01]  /*35b0*/  IMAD.WIDE R20, R17, 0x2, R20 ;  /* 0x0000000211147825 */ /* 0x002fe200078e0214 */
[----:B------:R-:W-:Y:S02]  /*35c0*/  PRMT R17, R16, 0x7610, R17 ;  /* 0x0000761010117816 */ /* 0x000fe40000000011 */
[----:B------:R-:W-:-:S03]  /*35d0*/  LEA.HI R16, R2, 0x14, RZ, 0x1c ;  /* 0x0000001402107811 */ /* 0x000fc600078fe0ff */
[----:B------:R0:W-:Y:S04]  /*35e0*/  @!P1 STG.E.U16 desc[UR8][R18.64], R17 ;  /* 0x0000001112009986 */ /* 0x0001e8000c101508 */
[----:B------:R0:W-:Y:S01]  /*35f0*/  @!P1 STG.E.U16 desc[UR8][R20.64], R22 ;  /* 0x0000001614009986 */ /* 0x0001e2000c101508 */
[----:B------:R-:W-:Y:S05]  /*3600*/  @!P2 BRA `(.L_x_31) ;  /* 0x000000040040a947 */ /* 0x000fea0003800000 */
[C---:B0-----:R-:W-:Y:S01]  /*3610*/  @!P0 IMAD.SHL.U32 R17, R12.reuse, 0x2, RZ ;  /* 0x000000020c118824 */ /* 0x041fe200078e00ff */
[----:B------:R-:W-:Y:S01]  /*3620*/  @!P0 LEA R22, R12, UR4, 0x7 ;  /* 0x000000040c168c11 */ /* 0x000fe2000f8e38ff */
[----:B------:R-:W-:-:S03]  /*3630*/  UMOV UR5, 0xffff ;  /* 0x0000ffff00057882 */ /* 0x000fc60000000000 */
        /* <DEDUP_REMOVED lines=29> */
.L_x_55:
[----:B--2---:R-:W-:Y:S01]  /*3810*/  FADD.FTZ R17, R16, R34 ;  /* 0x0000002210117221 */ /* 0x004fe20000010000 */
[----:B------:R-:W-:Y:S02]  /*3820*/  @!P1 F2FP.BF16.F32.PACK_AB R16, RZ, R26 ;  /* 0x0000001aff10923e */ /* 0x000fe400000010ff */
[----:B------:R-:W-:Y:S02]  /*3830*/  ISETP.NE.AND P2, PT, R49, 0x2, PT ;  /* 0x000000023100780c */ /* 0x000fe40003f45270 */
[----:B------:R-:W-:Y:S02]  /*3840*/  PRMT R22, R16, 0x7610, R22 ;  /* 0x0000761010167816 */ /* 0x000fe40000000016 */
[----:B------:R-:W-:Y:S02]  /*3850*/  @!P1 F2FP.BF16.F32.PACK_AB R17, RZ, R17 ;  /* 0x00000011ff11923e */ /* 0x000fe400000010ff */
[----:B------:R-:W-:Y:S01]  /*3860*/  LEA.HI R16, R2, 0x28, RZ, 0x1c ;  /* 0x0000002802107811 */ /* 0x000fe200078fe0ff */
[----:B------:R1:W-:Y:S04]  /*3870*/  @!P1 STG.E.U16 desc[UR8][R18.64+0x28], R22 ;  /* 0x0000281612009986 */ /* 0x0003e8000c101508 */
[----:B------:R1:W-:Y:S02]  /*3880*/  @!P1 STG.E.U16 desc[UR8][R20.64+0x28], R17 ;  /* 0x0000281114009986 */ /* 0x0003e4000c101508 */
[----:B------:R-:W-:Y:S05]  /*3890*/  @!P2 BRA `(.L_x_31) ;  /* 0x00000000009ca947 */ /* 0x000fea0003800000 */
[C---:B-1----:R-:W-:Y:S01]  /*38a0*/  @!P0 IMAD.SHL.U32 R17, R12.reuse, 0x2, RZ ;  /* 0x000000020c118824 */ /* 0x042fe200078e00ff */
        /* <DEDUP_REMOVED lines=14> */
[----:B------:R-:W-:Y:S02]  /*3990*/  MOV R30, 0xffff ;  /* 0x0000ffff001e7802 */ /* 0x000fe40000000f00 */
[----:B------:R-:W-:Y:S01]  /*39a0*/  MOV R32, 0xffff ;  /* 0x0000ffff00207802 */ /* 0x000fe20000000f00 */
[----:B0-2---:R-:W0:Y:S01]  /*39b0*/  SHFL.BFLY PT, R22, R17, 0x8, 0x101f ;  /* 0x0d101f0011167f89 */ /* 0x005e2200000e0000 */
[----:B-1----:R-:W-:Y:S01]  /*39c0*/  FADD.FTZ R23, R23, R16 ;  /* 0x0000001017177221 */ /* 0x002fe20000010000 */
[----:B0-----:R-:W-:-:S04]  /*39d0*/  FADD.FTZ R22, R22, R17 ;  /* 0x0000001116167221 */ /* 0x001fc80000010000 */
[----:B------:R-:W0:Y:S01]  /*39e0*/  SHFL.BFLY PT, R24, R23, 0x4, 0x101f ;  /* 0x0c901f0017187f89 */ /* 0x000e2200000e0000 */
[----:B------:R-:W-:-:S03]  /*39f0*/  IMAD.MOV.U32 R17, RZ, RZ, 0xffff ;  /* 0x0000ffffff117424 */ /* 0x000fc600078e00ff */
        /* <DEDUP_REMOVED lines=10> */
.L_x_65:
[----:B--2---:R-:W-:Y:S01]  /*3aa0*/  FADD.FTZ R17, R16, R34 ;  /* 0x0000002210117221 */ /* 0x004fe20000010000 */
[----:B------:R-:W-:-:S04]  /*3ab0*/  @!P1 F2FP.BF16.F32.PACK_AB R16, RZ, R26 ;  /* 0x0000001aff10923e */ /* 0x000fc800000010ff */
[----:B------:R-:W-:Y:S02]  /*3ac0*/  PRMT R22, R16, 0x7610, R22 ;  /* 0x0000761010167816 */ /* 0x000fe40000000016 */
[----:B------:R-:W-:Y:S02]  /*3ad0*/  @!P1 F2FP.BF16.F32.PACK_AB R17, RZ, R17 ;  /* 0x00000011ff11923e */ /* 0x000fe400000010ff */
[----:B------:R-:W-:Y:S01]  /*3ae0*/  LEA.HI R16, R2, 0x3c, RZ, 0x1c ;  /* 0x0000003c02107811 */ /* 0x000fe200078fe0ff */
[----:B------:R2:W-:Y:S04]  /*3af0*/  @!P1 STG.E.U16 desc[UR8][R18.64+0x50], R22 ;  /* 0x0000501612009986 */ /* 0x0005e8000c101508 */
[----:B------:R2:W-:Y:S02]  /*3b00*/  @!P1 STG.E.U16 desc[UR8][R20.64+0x50], R17 ;  /* 0x0000501114009986 */ /* 0x0005e4000c101508 */
.L_x_31:
[----:B------:R-:W-:Y:S05]  /*3b10*/  BSYNC B0 ;  /* 0x0000000000007941 */ /* 0x000fea0003800000 */
.L_x_30:
[----:B------:R-:W-:-:S13]  /*3b20*/  ISETP.GE.U32.AND P0, PT, R7, 0x3c, PT ;  /* 0x0000003c0700780c */ /* 0x000fda0003f06070 */
[----:B------:R-:W-:Y:S05]  /*3b30*/  @!P0 BRA `(.L_x_29) ;  /* 0x0000000800ac8947 */ /* 0x000fea0003800000 */
[----:B------:R-:W-:Y:S01]  /*3b40*/  ISETP.GT.U32.AND P0, PT, R12, 0x9, PT ;  /* 0x000000090c00780c */ /* 0x000fe20003f04070 */
[----:B012---:R-:W-:Y:S01]  /*3b50*/  HFMA2.MMA R18, -RZ, RZ, 0, 0 ;  /* 0x00000000ff127435 */ /* 0x007fe200000001ff */
[----:B------:R-:W-:-:S11]  /*3b60*/  UMOV UR5, 0xffff ;  /* 0x0000ffff00057882 */ /* 0x000fd60000000000 */
[C---:B------:R-:W-:Y:S02]  /*3b70*/  @!P0 SHF.L.U32 R17, R12.reuse, 0x1, RZ ;  /* 0x000000010c118819 */ /* 0x040fe400000006ff */
[----:B------:R-:W-:Y:S02]  /*3b80*/  @!P0 LEA R20, R12, UR4, 0x7 ;  /* 0x000000040c148c11 */ /* 0x000fe4000f8e38ff */
[----:B------:R-:W-:-:S05]  /*3b90*/  @!P0 LOP3.LUT R17, R16, R17, RZ, 0x3c, !PT ;  /* 0x0000001110118212 */ /* 0x000fca00078e3cff */
[----:B------:R-:W-:Y:S01]  /*3ba0*/  @!P0 IMAD R19, R17, 0x4, R20 ;  /* 0x0000000411138824 */ /* 0x000fe200078e0214 */
[----:B------:R-:W-:-:S04]  /*3bb0*/  MOV R17, RZ ;  /* 0x000000ff00117202 */ /* 0x000fc80000000f00 */
[----:B------:R0:W1:Y:S04]  /*3bc0*/  @!P0 LDS R18, [R19] ;  /* 0x0000000013128984 */ /* 0x0000680000000800 */
[----:B------:R0:W2:Y:S01]  /*3bd0*/  @!P0 LDS R17, [R19+0x500] ;  /* 0x0005000013118984 */ /* 0x0000a20000000800 */
[----:B------:R-:W-:Y:S05]  /*3be0*/  BRA.DIV UR5, `(.L_x_35) ;  /* 0x0000001605447947 */ /* 0x000fea000b800000 */
[----:B------:R-:W-:Y:S01]  /*3bf0*/  @!P0 VIADD R21, R16, 0x14 ;  /* 0x0000001410158836 */ /* 0x000fe20000000000 */
[C---:B------:R-:W-:Y:S01]  /*3c00*/  @!P0 SHF.L.U32 R24, R12.reuse, 0x1, RZ ;  /* 0x000000010c188819 */ /* 0x040fe200000006ff */
[----:B------:R-:W-:Y:S01]  /*3c10*/  IMAD.MOV.U32 R35, RZ, RZ, RZ ;  /* 0x000000ffff237224 */ /* 0x000fe200078e00ff */
[C---:B------:R-:W-:Y:S01]  /*3c20*/  @!P0 LEA R26, R12.reuse, UR4, 0x7 ;  /* 0x000000040c1a8c11 */ /* 0x040fe2000f8e38ff */
[----:B------:R-:W-:Y:S01]  /*3c30*/  IMAD.MOV.U32 R34, RZ, RZ, 0xffff ;  /* 0x0000ffffff227424 */ /* 0x000fe200078e00ff */
[----:B------:R-:W-:Y:S01]  /*3c40*/  @!P0 LOP3.LUT R21, R21, R24, RZ, 0x3c, !PT ;  /* 0x0000001815158212 */ /* 0x000fe200078e3cff */
[----:B------:R-:W-:Y:S01]  /*3c50*/  IMAD.MOV.U32 R33, RZ, RZ, 0xffff ;  /* 0x0000ffffff217424 */ /* 0x000fe200078e00ff */
[----:B------:R-:W-:Y:S01]  /*3c60*/  @!P0 SHF.L.U32 R23, R12, 0x1, RZ ;  /* 0x000000010c178819 */ /* 0x000fe200000006ff */
[----:B------:R-:W-:Y:S01]  /*3c70*/  IMAD.MOV.U32 R42, RZ, RZ, 0xffff ;  /* 0x0000ffffff2a7424 */ /* 0x000fe200078e00ff */
[----:B------:R-:W-:Y:S01]  /*3c80*/  @!P0 IADD3 R22, R16, 0x28, RZ ;  /* 0x0000002810168810 */ /* 0x000fe20007ffe0ff */
[----:B------:R-:W-:Y:S01]  /*3c90*/  @!P0 IMAD R21, R21, 0x4, R26 ;  /* 0x0000000415158824 */ /* 0x000fe200078e021a */
[----:B------:R-:W-:Y:S01]  /*3ca0*/  @!P0 LEA R25, R12, UR4, 0x7 ;  /* 0x000000040c198c11 */ /* 0x000fe2000f8e38ff */
[----:B------:R-:W-:Y:S01]  /*3cb0*/  @!P0 VIADD R26, R16, 0x3c ;  /* 0x0000003c101a8836 */ /* 0x000fe20000000000 */
[----:B------:R-:W-:Y:S01]  /*3cc0*/  @!P0 LOP3.LUT R22, R22, R23, RZ, 0x3c, !PT ;  /* 0x0000001716168212 */ /* 0x000fe200078e3cff */
[----:B--2---:R-:W-:Y:S01]  /*3cd0*/  SHFL.BFLY PT, R34, R17, 0x8, 0x101f ;  /* 0x0d101f0011227f89 */ /* 0x004fe200000e0000 */
[----:B------:R-:W-:Y:S01]  /*3ce0*/  @!P0 SHF.L.U32 R27, R12, 0x1, RZ ;  /* 0x000000010c1b8819 */ /* 0x000fe200000006ff */
[----:B------:R-:W-:Y:S01]  /*3cf0*/  IMAD.MOV.U32 R45, RZ, RZ, 0xffff ;  /* 0x0000ffffff2d7424 */ /* 0x000fe200078e00ff */
[----:B------:R-:W-:Y:S01]  /*3d00*/  @!P0 LEA R22, R22, R25, 0x2 ;  /* 0x0000001916168211 */ /* 0x000fe200078e10ff */
[----:B------:R-:W2:Y:S01]  /*3d10*/  @!P0 LDS R23, [R21] ;  /* 0x0000000015178984 */ /* 0x000ea20000000800 */
[----:B------:R-:W-:-:S02]  /*3d20*/  @!P0 LOP3.LUT R26, R26, R27, RZ, 0x3c, !PT ;  /* 0x0000001b1a1a8212 */ /* 0x000fc400078e3cff */
[----:B------:R-:W-:Y:S01]  /*3d30*/  @!P0 LEA R43, R12, UR4, 0x7 ;  /* 0x000000040c2b8c11 */ /* 0x000fe2000f8e38ff */
[----:B------:R-:W-:Y:S01]  /*3d40*/  @!P0 LDS R25, [R22] ;  /* 0x0000000016198984 */ /* 0x000fe20000000800 */
[----:B------:R-:W-:Y:S02]  /*3d50*/  MOV R29, 0xffff ;  /* 0x0000ffff001d7802 */ /* 0x000fe40000000f00 */
[----:B------:R-:W-:Y:S01]  /*3d60*/  @!P0 LEA R43, R26, R43, 0x2 ;  /* 0x0000002b1a2b8211 */ /* 0x000fe200078e10ff */
[----:B------:R3:W-:Y:S01]  /*3d70*/  @!P0 LDS R24, [R21+0x500] ;  /* 0x0005000015188984 */ /* 0x0007e20000000800 */
[----:B------:R-:W-:Y:S02]  /*3d80*/  MOV R26, RZ ;  /* 0x000000ff001a7202 */ /* 0x000fe40000000f00 */
[----:B------:R-:W-:Y:S01]  /*3d90*/  MOV R30, 0xffff ;  /* 0x0000ffff001e7802 */ /* 0x000fe20000000f00 */
[----:B------:R4:W-:Y:S01]  /*3da0*/  @!P0 LDS R28, [R22+0x500] ;  /* 0x00050000161c8984 */ /* 0x0009e20000000800 */
[----:B------:R-:W-:-:S02]  /*3db0*/  MOV R36, RZ ;  /* 0x000000ff00247202 */ /* 0x000fc40000000f00 */
[----:B------:R-:W-:Y:S01]  /*3dc0*/  MOV R41, 0xffff ;  /* 0x0000ffff00297802 */ /* 0x000fe20000000f00 */
[----:B01----:R-:W0:Y:S01]  /*3dd0*/  SHFL.BFLY PT, R19, R18, 0x8, 0x101f ;  /* 0x0d101f0012137f89 */ /* 0x003e2200000e0000 */
[----:B------:R-:W-:Y:S01]  /*3de0*/  MOV R31, 0xffff ;  /* 0x0000ffff001f7802 */ /* 0x000fe20000000f00 */
[----:B---3--:R-:W-:Y:S01]  /*3df0*/  IMAD.MOV.U32 R21, RZ, RZ, RZ ;  /* 0x000000ffff157224 */ /* 0x008fe200078e00ff */
[----:B------:R-:W-:Y:S01]  /*3e00*/  MOV R32, 0xffff ;  /* 0x0000ffff00207802 */ /* 0x000fe20000000f00 */
[----:B----4-:R-:W-:Y:S01]  /*3e10*/  IMAD.MOV.U32 R22, RZ, RZ, RZ ;  /* 0x000000ffff167224 */ /* 0x010fe200078e00ff */
[----:B--2---:R-:W-:Y:S01]  /*3e20*/  @!P0 MOV R35, R23 ;  /* 0x0000001700238202 */ /* 0x004fe20000000f00 */
[----:B0-----:R-:W-:Y:S01]  /*3e30*/  FADD.FTZ R19, R19, R18 ;  /* 0x0000001213137221 */ /* 0x001fe20000010000 */
[----:B------:R-:W-:Y:S01]  /*3e40*/  @!P0 LDS R23, [R43+0x500] ;  /* 0x000500002b178984 */ /* 0x000fe20000000800 */
[----:B------:R-:W-:Y:S01]  /*3e50*/  FADD.FTZ R18, R34, R17 ;  /* 0x0000001122127221 */ /* 0x000fe20000010000 */
[----:B------:R-:W-:-:S02]  /*3e60*/  @!P0 IMAD.MOV.U32 R26, RZ, RZ, R25 ;  /* 0x000000ffff1a8224 */ /* 0x000fc400078e0019 */
[----:B------:R0:W-:Y:S01]  /*3e70*/  @!P0 LDS R25, [R43] ;  /* 0x000000002b198984 */ /* 0x0001e20000000800 */
[----:B------:R-:W-:-:S03]  /*3e80*/  @!P0 MOV R36, R24 ;  /* 0x0000001800248202 */ /* 0x000fc60000000f00 */
[----:B------:R-:W1:Y:S01]  /*3e90*/  SHFL.BFLY PT, R24, R35, 0x8, 0x101f ;  /* 0x0d101f0023187f89 */ /* 0x000e6200000e0000 */
[----:B------:R-:W-:-:S03]  /*3ea0*/  @!P0 MOV R22, R28 ;  /* 0x0000001c00168202 */ /* 0x000fc60000000f00 */
[----:B------:R-:W2:Y:S01]  /*3eb0*/  SHFL.BFLY PT, R39, R26, 0x8, 0x101f ;  /* 0x0d101f001a277f89 */ /* 0x000ea200000e0000 */
[----:B------:R-:W-:Y:S02]  /*3ec0*/  MOV R28, 0xffff ;  /* 0x0000ffff001c7802 */ /* 0x000fe40000000f00 */
[----:B0-----:R-:W-:Y:S01]  /*3ed0*/  IADD3 R43, R16, R9, RZ ;  /* 0x00000009102b7210 */ /* 0x001fe20007ffe0ff */
[----:B------:R-:W0:Y:S04]  /*3ee0*/  SHFL.BFLY PT, R41, R22, 0x8, 0x101f ;  /* 0x0d101f0016297f89 */ /* 0x000e2800000e0000 */
[----:B------:R-:W3:Y:S04]  /*3ef0*/  SHFL.BFLY PT, R29, R36, 0x8, 0x101f ;  /* 0x0d101f00241d7f89 */ /* 0x000ee800000e0000 */
[----:B------:R-:W4:Y:S01]  /*3f00*/  SHFL.BFLY PT, R20, R19, 0x4, 0x101f ;  /* 0x0c901f0013147f89 */ /* 0x000f2200000e0000 */
[----:B-1----:R-:W-:Y:S01]  /*3f10*/  FADD.FTZ R27, R24, R35 ;  /* 0x00000023181b7221 */ /* 0x002fe20000010000 */
[----:B------:R-:W-:Y:S01]  /*3f20*/  MOV R24, RZ ;  /* 0x000000ff00187202 */ /* 0x000fe20000000f00 */
[----:B------:R-:W-:-:S02]  /*3f30*/  IMAD.MOV.U32 R35, RZ, RZ, 0xffff ;  /* 0x0000ffffff237424 */ /* 0x000fc400078e00ff */
[----:B--2---:R-:W-:Y:S01]  /*3f40*/  FADD.FTZ R28, R39, R26 ;  /* 0x0000001a271c7221 */ /* 0x004fe20000010000 */
[----:B------:R-:W-:Y:S02]  /*3f50*/  MOV R26, 0xffff ;  /* 0x0000ffff001a7802 */ /* 0x000fe40000000f00 */
[----:B------:R-:W-:Y:S01]  /*3f60*/  @!P0 MOV R21, R23 ;  /* 0x0000001700158202 */ /* 0x000fe20000000f00 */
[----:B------:R-:W-:Y:S02]  /*3f70*/  IMAD.MOV.U32 R23, RZ, RZ, 0xffff ;  /* 0x0000ffffff177424 */ /* 0x000fe400078e00ff */
[----:B0-----:R-:W-:Y:S01]  /*3f80*/  FADD.FTZ R39, R41, R22 ;  /* 0x0000001629277221 */ /* 0x001fe20000010000 */
[----:B------:R-:W-:Y:S01]  /*3f90*/  MOV R41, 0xffff ;  /* 0x0000ffff00297802 */ /* 0x000fe20000000f00 */
[----:B---3--:R-:W-:Y:S01]  /*3fa0*/  FADD.FTZ R29, R29, R36 ;  /* 0x000000241d1d7221 */ /* 0x008fe20000010000 */
[----:B------:R-:W-:Y:S01]  /*3fb0*/  @!P0 MOV R24, R25 ;  /* 0x0000001900188202 */ /* 0x000fe20000000f00 */
[----:B------:R-:W0:Y:S01]  /*3fc0*/  SHFL.BFLY PT, R34, R18, 0x4, 0x101f ;  /* 0x0c901f0012227f89 */ /* 0x000e2200000e0000 */
[----:B------:R-:W-:Y:S01]  /*3fd0*/  MOV R25, 0xffff ;  /* 0x0000ffff00197802 */ /* 0x000fe20000000f00 */
[----:B----4-:R-:W-:Y:S01]  /*3fe0*/  FADD.FTZ R20, R19, R20 ;  /* 0x0000001413147221 */ /* 0x010fe20000010000 */
[----:B------:R-:W-:Y:S01]  /*3ff0*/  ISETP.NE.AND P0, PT, R12, RZ, PT ;  /* 0x000000ff0c00720c */ /* 0x000fe20003f05270 */
[----:B------:R-:W1:Y:S01]  /*4000*/  SHFL.BFLY PT, R26, R27, 0x4, 0x101f ;  /* 0x0c901f001b1a7f89 */ /* 0x000e6200000e0000 */
[----:B------:R-:W-:-:S03]  /*4010*/  MOV R36, 0xffff ;  /* 0x0000ffff00247802 */ /* 0x000fc60000000f00 */
[----:B------:R-:W2:Y:S04]  /*4020*/  SHFL.BFLY PT, R25, R24, 0x8, 0x101f ;  /* 0x0d101f0018197f89 */ /* 0x000ea800000e0000 */
[----:B------:R-:W3:Y:S04]  /*4030*/  SHFL.BFLY PT, R22, R21, 0x8, 0x101f ;  /* 0x0d101f0015167f89 */ /* 0x000ee800000e0000 */
[----:B------:R-:W4:Y:S04]  /*4040*/  SHFL.BFLY PT, R42, R39, 0x4, 0x101f ;  /* 0x0c901f00272a7f89 */ /* 0x000f2800000e0000 */
[----:B------:R-:W5:Y:S04]  /*4050*/  SHFL.BFLY PT, R38, R29, 0x4, 0x101f ;  /* 0x0c901f001d267f89 */ /* 0x000f6800000e0000 */
[----:B------:R-:W5:Y:S01]  /*4060*/  SHFL.BFLY PT, R41, R28, 0x4, 0x101f ;  /* 0x0c901f001c297f89 */ /* 0x000f6200000e0000 */
[----:B0-----:R-:W-:Y:S01]  /*4070*/  FADD.FTZ R17, R18, R34 ;  /* 0x0000002212117221 */ /* 0x001fe20000010000 */
[----:B------:R-:W-:-:S02]  /*4080*/  IMAD.MOV.U32 R34, RZ, RZ, 0xffff ;  /* 0x0000ffffff227424 */ /* 0x000fc400078e00ff */
[----:B------:R-:W0:Y:S01]  /*4090*/  SHFL.BFLY PT, R19, R20, 0x2, 0x101f ;  /* 0x0c501f0014137f89 */ /* 0x000e2200000e0000 */
[----:B-1----:R-:W-:Y:S01]  /*40a0*/  FADD.FTZ R37, R27, R26 ;  /* 0x0000001a1b257221 */ /* 0x002fe20000010000 */
[----:B------:R-:W-:Y:S02]  /*40b0*/  MOV R27, 0xffff ;  /* 0x0000ffff001b7802 */ /* 0x000fe40000000f00 */
[----:B------:R-:W1:Y:S01]  /*40c0*/  SHFL.BFLY PT, R34, R17, 0x2, 0x101f ;  /* 0x0c501f0011227f89 */ /* 0x000e6200000e0000 */
[----:B--2---:R-:W-:Y:S01]  /*40d0*/  FADD.FTZ R44, R25, R24 ;  /* 0x00000018192c7221 */ /* 0x004fe20000010000 */
[----:B------:R-:W-:Y:S01]  /*40e0*/  MOV R24, 0xffff ;  /* 0x0000ffff00187802 */ /* 0x000fe20000000f00 */
[----:B---3--:R-:W-:Y:S01]  /*40f0*/  FADD.FTZ R22, R22, R21 ;  /* 0x0000001516167221 */ /* 0x008fe20000010000 */
[----:B------:R-:W-:Y:S02]  /*4100*/  IMAD.MOV.U32 R21, RZ, RZ, 0xffff ;  /* 0x0000ffffff157424 */ /* 0x000fe400078e00ff */
[----:B------:R-:W2:Y:S01]  /*4110*/  SHFL.BFLY PT, R23, R44, 0x4, 0x101f ;  /* 0x0c901f002c177f89 */ /* 0x000ea200000e0000 */
[----:B----4-:R-:W-:Y:S01]  /*4120*/  FADD.FTZ R26, R39, R42 ;  /* 0x0000002a271a7221 */ /* 0x010fe20000010000 */
[----:B------:R-:W-:-:S02]  /*4130*/  MOV R39, 0xffff ;  /* 0x0000ffff00277802 */ /* 0x000fc40000000f00 */
[----:B------:R-:W3:Y:S01]  /*4140*/  SHFL.BFLY PT, R24, R37, 0x2, 0x101f ;  /* 0x0c501f0025187f89 */ /* 0x000ee200000e0000 */
[----:B------:R-:W-:Y:S01]  /*4150*/  MOV R42, 0xffff ;  /* 0x0000ffff002a7802 */ /* 0x000fe20000000f00 */
[----:B-----5:R-:W-:Y:S01]  /*4160*/  FADD.FTZ R38, R29, R38 ;  /* 0x000000261d267221 */ /* 0x020fe20000010000 */
[----:B------:R-:W-:Y:S01]  /*4170*/  IMAD.MOV.U32 R29, RZ, RZ, 0xffff ;  /* 0x0000ffffff1d7424 */ /* 0x000fe200078e00ff */
[----:B------:R-:W4:Y:S01]  /*4180*/  SHFL.BFLY PT, R39, R26, 0x2, 0x101f ;  /* 0x0c501f001a277f89 */ /* 0x000f2200000e0000 */
[----:B------:R-:W-:Y:S01]  /*4190*/  FADD.FTZ R40, R28, R41 ;  /* 0x000000291c287221 */ /* 0x000fe20000010000 */
[----:B------:R-:W-:Y:S02]  /*41a0*/  MOV R41, 0xffff ;  /* 0x0000ffff00297802 */ /* 0x000fe40000000f00 */
[----:B------:R-:W5:Y:S01]  /*41b0*/  SHFL.BFLY PT, R21, R38, 0x2, 0x101f ;  /* 0x0c501f0026157f89 */ /* 0x000f6200000e0000 */
[----:B0-----:R-:W-:Y:S01]  /*41c0*/  FADD.FTZ R19, R20, R19 ;  /* 0x0000001314137221 */ /* 0x001fe20000010000 */
[----:B------:R-:W-:-:S02]  /*41d0*/  MOV R20, 0xffff ;  /* 0x0000ffff00147802 */ /* 0x000fc40000000f00 */
[----:B------:R-:W0:Y:S01]  /*41e0*/  SHFL.BFLY PT, R27, R40, 0x2, 0x101f ;  /* 0x0c501f00281b7f89 */ /* 0x000e2200000e0000 */
[----:B-1----:R-:W-:Y:S01]  /*41f0*/  FADD.FTZ R18, R17, R34 ;  /* 0x0000002211127221 */ /* 0x002fe20000010000 */
[----:B------:R-:W-:Y:S02]  /*4200*/  MOV R17, 0xffff ;  /* 0x0000ffff00117802 */ /* 0x000fe40000000f00 */
[----:B------:R-:W1:Y:S01]  /*4210*/  SHFL.BFLY PT, R29, R22, 0x4, 0x101f ;  /* 0x0c901f00161d7f89 */ /* 0x000e6200000e0000 */
[----:B--2---:R-:W-:-:S03]  /*4220*/  FADD.FTZ R44, R44, R23 ;  /* 0x000000172c2c7221 */ /* 0x004fc60000010000 */
[----:B------:R-:W2:Y:S01]  /*4230*/  SHFL.BFLY PT, R20, R19, 0x1, 0x101f ;  /* 0x0c301f0013147f89 */ /* 0x000ea200000e0000 */
[----:B---3--:R-:W-:-:S03]  /*4240*/  FADD.FTZ R37, R37, R24 ;  /* 0x0000001825257221 */ /* 0x008fc60000010000 */
[----:B------:R-:W3:Y:S01]  /*4250*/  SHFL.BFLY PT, R17, R18, 0x1, 0x101f ;  /* 0x0c301f0012117f89 */ /* 0x000ee200000e0000 */
[----:B------:R-:W3:Y:S01]  /*4260*/  @!P0 LDC.64 R24, c[0x0][0x220] ;  /* 0x00008800ff188b82 */ /* 0x000ee20000000a00 */
[----:B----4-:R-:W-:Y:S02]  /*4270*/  FADD.FTZ R39, R26, R39 ;  /* 0x000000271a277221 */ /* 0x010fe40000010000 */
[----:B------:R-:W4:Y:S01]  /*4280*/  SHFL.BFLY PT, R36, R37, 0x1, 0x101f ;  /* 0x0c301f0025247f89 */ /* 0x000f2200000e0000 */
[----:B-----5:R-:W-:-:S03]  /*4290*/  FADD.FTZ R38, R38, R21 ;  /* 0x0000001526267221 */ /* 0x020fc60000010000 */
[----:B------:R-:W5:Y:S01]  /*42a0*/  SHFL.BFLY PT, R42, R39, 0x1, 0x101f ;  /* 0x0c301f00272a7f89 */ /* 0x000f6200000e0000 */
[----:B0-----:R-:W-:-:S03]  /*42b0*/  FADD.FTZ R40, R40, R27 ;  /* 0x0000001b28287221 */ /* 0x001fc60000010000 */
[----:B------:R-:W0:Y:S01]  /*42c0*/  SHFL.BFLY PT, R35, R38, 0x1, 0x101f ;  /* 0x0c301f0026237f89 */ /* 0x000e2200000e0000 */
[----:B------:R-:W0:Y:S01]  /*42d0*/  @!P0 LDC.64 R26, c[0x0][0x218] ;  /* 0x00008600ff1a8b82 */ /* 0x000e220000000a00 */
[----:B-1----:R-:W-:Y:S01]  /*42e0*/  FADD.FTZ R28, R22, R29 ;  /* 0x0000001d161c7221 */ /* 0x002fe20000010000 */
[----:B------:R-:W-:Y:S01]  /*42f0*/  MOV R29, 0xffff ;  /* 0x0000ffff001d7802 */ /* 0x000fe20000000f00 */
[----:B------:R-:W1:Y:S01]  /*4300*/  SHFL.BFLY PT, R41, R40, 0x1, 0x101f ;  /* 0x0c301f0028297f89 */ /* 0x000e6200000e0000 */
[----:B--2---:R-:W-:-:S03]  /*4310*/  FADD.FTZ R19, R19, R20 ;  /* 0x0000001413137221 */ /* 0x004fc60000010000 */
[----:B------:R-:W2:Y:S01]  /*4320*/  SHFL.BFLY PT, R45, R44, 0x2, 0x101f ;  /* 0x0c501f002c2d7f89 */ /* 0x000ea200000e0000 */
[----:B------:R-:W2:Y:S01]  /*4330*/  @!P0 LDC.64 R22, c[0x0][0x218] ;  /* 0x00008600ff168b82 */ /* 0x000ea20000000a00 */
[----:B---3--:R-:W-:Y:S01]  /*4340*/  FADD.FTZ R46, R18, R17 ;  /* 0x00000011122e7221 */ /* 0x008fe20000010000 */
[----:B------:R-:W-:Y:S01]  /*4350*/  @!P0 F2FP.BF16.F32.PACK_AB R34, RZ, R19 ;  /* 0x00000013ff22823e */ /* 0x000fe200000010ff */
[----:B------:R-:W3:Y:S01]  /*4360*/  SHFL.BFLY PT, R29, R28, 0x2, 0x101f ;  /* 0x0c501f001c1d7f89 */ /* 0x000ee200000e0000 */
[----:B------:R-:W-:Y:S02]  /*4370*/  @!P0 IMAD.WIDE R24, R43, 0x2, R24 ;  /* 0x000000022b188825 */ /* 0x000fe400078e0218 */
[----:B------:R-:W-:Y:S02]  /*4380*/  @!P0 F2FP.BF16.F32.PACK_AB R46, RZ, R46 ;  /* 0x0000002eff2e823e */ /* 0x000fe400000010ff */
[----:B----4-:R-:W-:Y:S01]  /*4390*/  FADD.FTZ R36, R37, R36 ;  /* 0x0000002425247221 */ /* 0x010fe20000010000 */
[----:B------:R-:W4:Y:S01]  /*43a0*/  @!P0 LDC.64 R20, c[0x0][0x220] ;  /* 0x00008800ff148b82 */ /* 0x000f220000000a00 */
[----:B------:R-:W-:-:S02]  /*43b0*/  IMAD.MOV.U32 R37, RZ, RZ, 0xffff ;  /* 0x0000ffffff257424 */ /* 0x000fc400078e00ff */
[----:B-----5:R-:W-:Y:S01]  /*43c0*/  FADD.FTZ R39, R39, R42 ;  /* 0x0000002a27277221 */ /* 0x020fe20000010000 */
[----:B0-----:R-:W-:Y:S01]  /*43d0*/  FADD.FTZ R35, R38, R35 ;  /* 0x0000002326237221 */ /* 0x001fe20000010000 */
[----:B------:R-:W-:-:S03]  /*43e0*/  @!P0 IMAD.WIDE R26, R43, 0x2, R26 ;  /* 0x000000022b1a8825 */ /* 0x000fc600078e021a */
[----:B------:R-:W0:Y:S01]  /*43f0*/  @!P0 LDC.64 R18, c[0x0][0x218] ;  /* 0x00008600ff128b82 */ /* 0x000e220000000a00 */
[----:B-1----:R-:W-:Y:S01]  /*4400*/  FADD.FTZ R40, R40, R41 ;  /* 0x0000002928287221 */ /* 0x002fe20000010000 */
[----:B------:R1:W-:Y:S01]  /*4410*/  @!P0 STG.E.U16 desc[UR8][R26.64], R34 ;  /* 0x000000221a008986 */ /* 0x0003e2000c101508 */
[----:B--2---:R-:W-:-:S05]  /*4420*/  FADD.FTZ R44, R44, R45 ;  /* 0x0000002d2c2c7221 */ /* 0x004fca0000010000 */
[----:B------:R-:W2:Y:S01]  /*4430*/  @!P0 LDC.64 R16, c[0x0][0x220] ;  /* 0x00008800ff108b82 */ /* 0x000ea20000000a00 */
[----:B------:R5:W-:Y:S01]  /*4440*/  @!P0 STG.E.U16 desc[UR8][R24.64], R46 ;  /* 0x0000002e18008986 */ /* 0x000be2000c101508 */
[----:B------:R-:W-:-:S04]  /*4450*/  @!P0 IMAD.WIDE R22, R43, 0x2, R22 ;  /* 0x000000022b168825 */ /* 0x000fc800078e0216 */
[----:B---3--:R-:W-:Y:S01]  /*4460*/  FADD.FTZ R28, R28, R29 ;  /* 0x0000001d1c1c7221 */ /* 0x008fe20000010000 */
[----:B------:R-:W-:Y:S01]  /*4470*/  @!P0 F2FP.BF16.F32.PACK_AB R30, RZ, R40 ;  /* 0x00000028ff1e823e */ /* 0x000fe200000010ff */
[----:B------:R-:W3:Y:S01]  /*4480*/  SHFL.BFLY PT, R37, R44, 0x1, 0x101f ;  /* 0x0c301f002c257f89 */ /* 0x000ee200000e0000 */
[----:B------:R-:W-:Y:S02]  /*4490*/  MOV R29, 0xffff ;  /* 0x0000ffff001d7802 */ /* 0x000fe40000000f00 */
[----:B-1----:R-:W-:Y:S01]  /*44a0*/  @!P0 F2FP.BF16.F32.PACK_AB R27, RZ, R35 ;  /* 0x00000023ff1b823e */ /* 0x002fe200000010ff */
[C---:B----4-:R-:W-:Y:S01]  /*44b0*/  @!P0 IMAD.WIDE R20, R43.reuse, 0x2, R20 ;  /* 0x000000022b148825 */ /* 0x050fe200078e0214 */
[----:B------:R-:W-:Y:S01]  /*44c0*/  @!P0 F2FP.BF16.F32.PACK_AB R35, RZ, R39 ;  /* 0x00000027ff23823e */ /* 0x000fe200000010ff */
[----:B------:R1:W4:Y:S01]  /*44d0*/  SHFL.BFLY PT, R34, R28, 0x1, 0x101f ;  /* 0x0c301f001c227f89 */ /* 0x00032200000e0000 */
[----:B-----5:R-:W-:Y:S01]  /*44e0*/  @!P0 F2FP.BF16.F32.PACK_AB R25, RZ, R36 ;  /* 0x00000024ff19823e */ /* 0x020fe200000010ff */
[----:B0-----:R-:W-:-:S04]  /*44f0*/  @!P0 IMAD.WIDE R18, R43, 0x2, R18 ;  /* 0x000000022b128825 */ /* 0x001fc800078e0212 */
[----:B------:R1:W-:Y:S04]  /*4500*/  @!P0 STG.E.U16 desc[UR8][R22.64+0x28], R25 ;  /* 0x0000281916008986 */ /* 0x0003e8000c101508 */
[----:B------:R1:W-:Y:S01]  /*4510*/  @!P0 STG.E.U16 desc[UR8][R20.64+0x28], R27 ;  /* 0x0000281b14008986 */ /* 0x0003e2000c101508 */
[----:B--2---:R-:W-:-:S03]  /*4520*/  @!P0 IMAD.WIDE R16, R43, 0x2, R16 ;  /* 0x000000022b108825 */ /* 0x004fc600078e0210 */
[----:B------:R1:W-:Y:S01]  /*4530*/  @!P0 STG.E.U16 desc[UR8][R18.64+0x50], R30 ;  /* 0x0000501e12008986 */ /* 0x0003e2000c101508 */
[----:B---3--:R-:W-:-:S03]  /*4540*/  FADD.FTZ R37, R44, R37 ;  /* 0x000000252c257221 */ /* 0x008fc60000010000 */
[----:B----4-:R1:W-:Y:S04]  /*4550*/  @!P0 STG.E.U16 desc[UR8][R16.64+0x50], R35 ;  /* 0x0000502310008986 */ /* 0x0103e8000c101508 */
.L_x_99:
[----:B-1----:R-:W0:Y:S01]  /*4560*/  @!P0 LDC.64 R16, c[0x0][0x218] ;  /* 0x00008600ff108b82 */ /* 0x002e220000000a00 */
[----:B------:R-:W-:Y:S01]  /*4570*/  FADD.FTZ R21, R28, R34 ;  /* 0x000000221c157221 */ /* 0x000fe20000010000 */
[----:B------:R-:W-:-:S04]  /*4580*/  @!P0 F2FP.BF16.F32.PACK_AB R20, RZ, R37 ;  /* 0x00000025ff14823e */ /* 0x000fc800000010ff */
[----:B------:R-:W-:Y:S02]  /*4590*/  @!P0 F2FP.BF16.F32.PACK_AB R21, RZ, R21 ;  /* 0x00000015ff15823e */ /* 0x000fe400000010ff */
[----:B------:R-:W1:Y:S01]  /*45a0*/  @!P0 LDC.64 R18, c[0x0][0x220] ;  /* 0x00008800ff128b82 */ /* 0x000e620000000a00 */
[----:B0-----:R-:W-:-:S05]  /*45b0*/  @!P0 IMAD.WIDE R16, R43, 0x2, R16 ;  /* 0x000000022b108825 */ /* 0x001fca00078e0210 */
[----:B------:R3:W-:Y:S01]  /*45c0*/  @!P0 STG.E.U16 desc[UR8][R16.64+0x78], R20 ;  /* 0x0000781410008986 */ /* 0x0007e2000c101508 */
[----:B-1----:R-:W-:-:S05]  /*45d0*/  @!P0 IMAD.WIDE R18, R43, 0x2, R18 ;  /* 0x000000022b128825 */ /* 0x002fca00078e0212 */
[----:B------:R3:W-:Y:S02]  /*45e0*/  @!P0 STG.E.U16 desc[UR8][R18.64+0x78], R21 ;  /* 0x0000781512008986 */ /* 0x0007e4000c101508 */
.L_x_29:
[----:B------:R-:W-:Y:S05]  /*45f0*/  WARPSYNC.ALL ;  /* 0x0000000000007948 */ /* 0x000fea0003800000 */
[----:B0123--:R-:W-:Y:S01]  /*4600*/  HFMA2.MMA R17, -RZ, RZ, 0, 1.9073486328125e-05 ;  /* 0x00000140ff117435 */ /* 0x00ffe200000001ff */
[----:B------:R-:W-:Y:S01]  /*4610*/  VIADD R9, R9, 0x1000 ;  /* 0x0000100009097836 */ /* 0x000fe20000000000 */
[----:B------:R-:W-:Y:S08]  /*4620*/  BAR.SYNC.DEFER_BLOCKING 0x0 ;  /* 0x0000000000007b1d */ /* 0x000ff00000010000 */
[----:B------:R-:W-:-:S05]  /*4630*/  IMAD R16, R0, R17, 0x140 ;  /* 0x0000014000107424 */ /* 0x000fca00078e0211 */
[----:B------:R-:W-:-:S13]  /*4640*/  ISETP.GE.AND P0, PT, R9, R16, PT ;  /* 0x000000100900720c */ /* 0x000fda0003f06270 */
[----:B------:R-:W-:Y:S05]  /*4650*/  @!P0 BRA `(.L_x_36) ;  /* 0xffffffe0002c8947 */ /* 0x000fea000383ffff */
[----:B------:R-:W-:Y:S05]  /*4660*/  EXIT ;  /* 0x000000000000794d */ /* 0x000fea0003800000 */
.L_x_32:
[----:B------:R-:W-:Y:S01]  /*4670*/  HFMA2.MMA R32, -RZ, RZ, 0, 4.76837158203125e-07 ;  /* 0x00000008ff207435 */ /* 0x000fe200000001ff */
[----:B-1----:R-:W-:Y:S01]  /*4680*/  MOV R33, R16 ;  /* 0x0000001000217202 */ /* 0x002fe20000000f00 */
[----:B------:R-:W-:Y:S01]  /*4690*/  IMAD.MOV.U32 R31, RZ, RZ, 0x101f ;  /* 0x0000101fff1f7424 */ /* 0x000fe200078e00ff */
[----:B------:R-:W-:-:S08]  /*46a0*/  MOV R30, 0xffff ;  /* 0x0000ffff001e7802 */ /* 0x000fd00000000f00 */
[----:B0-2---:R-:W-:Y:S05]  /*46b0*/  WARPSYNC.COLLECTIVE R30, `(.L_x_37) ;  /* 0x000000001e087348 */ /* 0x005fea0003c00000 */
[----:B------:R1:W3:Y:S02]  /*46c0*/  SHFL.BFLY P2, R34, R33, R32, R31 ;  /* 0x0c00002021227389 */ /* 0x0002e4000004001f */
[----:B0123--:R-:W-:Y:S01]  /*46d0*/  ENDCOLLECTIVE ;  /* 0x000000000000791b */ /* 0x00ffe20003800000 */
.L_x_37:
[----:B------:R-:W-:Y:S01]  /*46e0*/  IMAD.MOV.U32 R33, RZ, RZ, R17 ;  /* 0x000000ffff217224 */ /* 0x000fe200078e0011 */
[----:B------:R-:W-:-:S07]  /*46f0*/  MOV R19, R34 ;  /* 0x0000002200137202 */ /* 0x000fce0000000f00 */
[----:B------:R-:W-:Y:S05]  /*4700*/  WARPSYNC.COLLECTIVE R30, `(.L_x_38) ;  /* 0x000000001e087348 */ /* 0x000fea0003c00000 */
[----:B------:R0:W1:Y:S02]  /*4710*/  SHFL.BFLY P2, R34, R33, R32, R31 ;  /* 0x0c00002021227389 */ /* 0x000064000004001f */
[----:B01----:R-:W-:Y:S01]  /*4720*/  ENDCOLLECTIVE ;  /* 0x000000000000791b */ /* 0x003fe20003800000 */
.L_x_38:
[----:B------:R-:W-:-:S05]  /*4730*/  FADD.FTZ R19, R19, R16 ;  /* 0x0000001013137221 */ /* 0x000fca0000010000 */
[----:B------:R-:W-:Y:S01]  /*4740*/  MOV R33, R19 ;  /* 0x0000001300217202 */ /* 0x000fe20000000f00 */
[----:B------:R-:W-:Y:S01]  /*4750*/  IMAD.MOV.U32 R32, RZ, RZ, 0x4 ;  /* 0x00000004ff207424 */ /* 0x000fe200078e00ff */
[----:B------:R-:W-:-:S07]  /*4760*/  MOV R18, R34 ;  /* 0x0000002200127202 */ /* 0x000fce0000000f00 */
[----:B------:R-:W-:Y:S05]  /*4770*/  WARPSYNC.COLLECTIVE R30, `(.L_x_39) ;  /* 0x000000001e087348 */ /* 0x000fea0003c00000 */
[----:B------:R0:W1:Y:S02]  /*4780*/  SHFL.BFLY P2, R34, R33, R32, R31 ;  /* 0x0c00002021227389 */ /* 0x000064000004001f */
[----:B01----:R-:W-:Y:S01]  /*4790*/  ENDCOLLECTIVE ;  /* 0x000000000000791b */ /* 0x003fe20003800000 */
.L_x_39:
[----:B------:R-:W-:-:S05]  /*47a0*/  FADD.FTZ R18, R18, R17 ;  /* 0x0000001112127221 */ /* 0x000fca0000010000 */
[----:B------:R-:W-:Y:S02]  /*47b0*/  MOV R33, R18 ;  /* 0x0000001200217202 */ /* 0x000fe40000000f00 */
[----:B------:R-:W-:-:S07]  /*47c0*/  MOV R20, R34 ;  /* 0x0000002200147202 */ /* 0x000fce0000000f00 */
[----:B------:R-:W-:Y:S05]  /*47d0*/  WARPSYNC.COLLECTIVE R30, `(.L_x_40) ;  /* 0x000000001e087348 */ /* 0x000fea0003c00000 */
[----:B------:R0:W1:Y:S02]  /*47e0*/  SHFL.BFLY P2, R34, R33, R32, R31 ;  /* 0x0c00002021227389 */ /* 0x000064000004001f */
[----:B01----:R-:W-:Y:S01]  /*47f0*/  ENDCOLLECTIVE ;  /* 0x000000000000791b */ /* 0x003fe20003800000 */
.L_x_40:
[----:B------:R-:W-:Y:S01]  /*4800*/  FADD.FTZ R20, R19, R20 ;  /* 0x0000001413147221 */ /* 0x000fe20000010000 */
[----:B------:R-:W-:-:S04]  /*4810*/  HFMA2.MMA R32, -RZ, RZ, 0, 1.1920928955078125e-07 ;  /* 0x00000002ff207435 */ /* 0x000fc800000001ff */
[----:B------:R-:W-:Y:S01]  /*4820*/  MOV R33, R20 ;  /* 0x0000001400217202 */ /* 0x000fe20000000f00 */
[----:B------:R-:W-:-:S07]  /*4830*/  IMAD.MOV.U32 R21, RZ, RZ, R34 ;  /* 0x000000ffff157224 */ /* 0x000fce00078e0022 */
[----:B------:R-:W-:Y:S05]  /*4840*/  WARPSYNC.COLLECTIVE R30, `(.L_x_41) ;  /* 0x000000001e087348 */ /* 0x000fea0003c00000 */
[----:B------:R0:W1:Y:S02]  /*4850*/  SHFL.BFLY P2, R34, R33, R32, R31 ;  /* 0x0c00002021227389 */ /* 0x000064000004001f */
[----:B01----:R-:W-:Y:S01]  /*4860*/  ENDCOLLECTIVE ;  /* 0x000000000000791b */ /* 0x003fe20003800000 */
.L_x_41:
[----:B------:R-:W-:-:S05]  /*4870*/  FADD.FTZ R21, R18, R21 ;  /* 0x0000001512157221 */ /* 0x000fca0000010000 */
[----:B------:R-:W-:Y:S01]  /*4880*/  MOV R33, R21 ;  /* 0x0000001500217202 */ /* 0x000fe20000000f00 */
[----:B------:R-:W-:-:S07]  /*4890*/  IMAD.MOV.U32 R23, RZ, RZ, R34 ;  /* 0x000000ffff177224 */ /* 0x000fce00078e0022 */
[----:B------:R-:W-:Y:S05]  /*48a0*/  WARPSYNC.COLLECTIVE R30, `(.L_x_42) ;  /* 0x000000001e087348 */ /* 0x000fea0003c00000 */
[----:B------:R0:W1:Y:S02]  /*48b0*/  SHFL.BFLY P2, R34, R33, R32, R31 ;  /* 0x0c00002021227389 */ /* 0x000064000004001f */
[----:B01----:R-:W-:Y:S01]  /*48c0*/  ENDCOLLECTIVE ;  /* 0x000000000000791b */ /* 0x003fe20003800000 */
.L_x_42:
[----:B------:R-:W-:Y:S01]  /*48d0*/  FADD.FTZ R23, R20, R23 ;  /* 0x0000001714177221 */ /* 0x000fe20000010000 */
[----:B------:R-:W-:-:S03]  /*48e0*/  HFMA2.MMA R32, -RZ, RZ, 0, 5.9604644775390625e-08 ;  /* 0x00000001ff207435 */ /* 0x000fc600000001ff */
[----:B------:R-:W-:Y:S01]  /*48f0*/  IMAD.MOV.U32 R33, RZ, RZ, R23 ;  /* 0x000000ffff217224 */ /* 0x000fe200078e0017 */
[----:B------:R-:W-:-:S07]  /*4900*/  MOV R16, R34 ;  /* 0x0000002200107202 */ /* 0x000fce0000000f00 */
[----:B------:R-:W-:Y:S05]  /*4910*/  WARPSYNC.COLLECTIVE R30, `(.L_x_43) ;  /* 0x000000001e087348 */ /* 0x000fea0003c00000 */
[----:B------:R0:W1:Y:S02]  /*4920*/  SHFL.BFLY P2, R34, R33, R32, R31 ;  /* 0x0c00002021227389 */ /* 0x000064000004001f */
[----:B01----:R-:W-:Y:S01]  /*4930*/  ENDCOLLECTIVE ;  /* 0x000000000000791b */ /* 0x003fe20003800000 */
.L_x_43:
[----:B------:R-:W-:-:S04]  /*4940*/  FADD.FTZ R16, R21, R16 ;  /* 0x0000001015107221 */ /* 0x000fc80000010000 */
[----:B------:R-:W-:Y:S01]  /*4950*/  IMAD.MOV.U32 R33, RZ, RZ, R16 ;  /* 0x000000ffff217224 */ /* 0x000fe200078e0010 */
[----:B------:R-:W-:-:S07]  /*4960*/  MOV R22, R34 ;  /* 0x0000002200167202 */ /* 0x000fce0000000f00 */
[----:B------:R-:W-:Y:S05]  /*4970*/  WARPSYNC.COLLECTIVE R30, `(.L_x_44) ;  /* 0x000000001e087348 */ /* 0x000fea0003c00000 */
[----:B------:R0:W1:Y:S02]  /*4980*/  SHFL.BFLY P2, R34, R33, R32, R31 ;  /* 0x0c00002021227389 */ /* 0x000064000004001f */
[----:B01----:R-:W-:Y:S01]  /*4990*/  ENDCOLLECTIVE ;  /* 0x000000000000791b */ /* 0x003fe20003800000 */
.L_x_44:
[----:B------:R-:W-:Y:S01]  /*49a0*/  FADD.FTZ R22, R23, R22 ;  /* 0x0000001617167221 */ /* 0x000fe20000010000 */
[----:B------:R-:W-:Y:S06]  /*49b0*/  BRA `(.L_x_45) ;  /* 0xffffffe800d87947 */ /* 0x000fec000383ffff */
.L_x_33:
[----:B------:R-:W-:Y:S01]  /*49c0*/  HFMA2.MMA R32, -RZ, RZ, 0, 4.76837158203125e-07 ;  /* 0x00000008ff207435 */ /* 0x000fe200000001ff */
[----:B------:R-:W-:Y:S01]  /*49d0*/  BSSY B1, `(.L_x_46) ;  /* 0x0000007000017945 */ /* 0x000fe20003800000 */
[----:B-1----:R-:W-:Y:S01]  /*49e0*/  MOV R33, R16 ;  /* 0x0000001000217202 */ /* 0x002fe20000000f00 */
[----:B------:R-:W-:Y:S01]  /*49f0*/  IMAD.MOV.U32 R31, RZ, RZ, 0x101f ;  /* 0x0000101fff1f7424 */ /* 0x000fe200078e00ff */
[----:B------:R-:W-:-:S07]  /*4a00*/  MOV R30, 0xffff ;  /* 0x0000ffff001e7802 */ /* 0x000fce0000000f00 */
[----:B0-2---:R-:W-:Y:S05]  /*4a10*/  WARPSYNC.COLLECTIVE R30, `(.L_x_47) ;  /* 0x000000001e087348 */ /* 0x005fea0003c00000 */
[----:B------:R1:W3:Y:S02]  /*4a20*/  SHFL.BFLY P2, R34, R33, R32, R31 ;  /* 0x0c00002021227389 */ /* 0x0002e4000004001f */
[----:B0123--:R-:W-:Y:S01]  /*4a30*/  ENDCOLLECTIVE ;  /* 0x000000000000791b */ /* 0x00ffe20003800000 */
.L_x_47:
[----:B------:R-:W-:Y:S05]  /*4a40*/  BSYNC B1 ;  /* 0x0000000000017941 */ /* 0x000fea0003800000 */
.L_x_46:
[----:B------:R-:W-:Y:S01]  /*4a50*/  HFMA2.MMA R32, -RZ, RZ, 0, 4.76837158203125e-07 ;  /* 0x00000008ff207435 */ /* 0x000fe200000001ff */
[----:B------:R-:W-:Y:S01]  /*4a60*/  IMAD.MOV.U32 R33, RZ, RZ, R17 ;  /* 0x000000ffff217224 */ /* 0x000fe200078e0011 */
[----:B------:R-:W-:Y:S01]  /*4a70*/  MOV R31, 0x101f ;  /* 0x0000101f001f7802 */ /* 0x000fe20000000f00 */
[----:B------:R-:W-:Y:S01]  /*4a80*/  IMAD.MOV.U32 R30, RZ, RZ, 0xffff ;  /* 0x0000ffffff1e7424 */ /* 0x000fe200078e00ff */
[----:B------:R-:W-:-:S07]  /*4a90*/  MOV R23, R34 ;  /* 0x0000002200177202 */ /* 0x000fce0000000f00 */
[----:B------:R-:W-:Y:S05]  /*4aa0*/  WARPSYNC.COLLECTIVE R30, `(.L_x_48) ;  /* 0x000000001e087348 */ /* 0x000fea0003c00000 */
[----:B------:R0:W1:Y:S02]  /*4ab0*/  SHFL.BFLY P2, R34, R33, R32, R31 ;  /* 0x0c00002021227389 */ /* 0x000064000004001f */
[----:B01----:R-:W-:Y:S01]  /*4ac0*/  ENDCOLLECTIVE ;  /* 0x000000000000791b */ /* 0x003fe20003800000 */
.L_x_48:
[----:B------:R-:W-:-:S05]  /*4ad0*/  FADD.FTZ R23, R23, R16 ;  /* 0x0000001017177221 */ /* 0x000fca0000010000 */
[----:B------:R-:W-:Y:S01]  /*4ae0*/  MOV R33, R23 ;  /* 0x0000001700217202 */ /* 0x000fe20000000f00 */
[----:B------:R-:W-:Y:S01]  /*4af0*/  IMAD.MOV.U32 R32, RZ, RZ, 0x4 ;  /* 0x00000004ff207424 */ /* 0x000fe200078e00ff */
[----:B------:R-:W-:-:S07]  /*4b00*/  MOV R22, R34 ;  /* 0x0000002200167202 */ /* 0x000fce0000000f00 */
[----:B------:R-:W-:Y:S05]  /*4b10*/  WARPSYNC.COLLECTIVE R30, `(.L_x_49) ;  /* 0x000000001e087348 */ /* 0x000fea0003c00000 */
[----:B------:R0:W1:Y:S02]  /*4b20*/  SHFL.BFLY P2, R34, R33, R32, R31 ;  /* 0x0c00002021227389 */ /* 0x000064000004001f */
[----:B01----:R-:W-:Y:S01]  /*4b30*/  ENDCOLLECTIVE ;  /* 0x000000000000791b */ /* 0x003fe20003800000 */
.L_x_49:
[----:B------:R-:W-:-:S05]  /*4b40*/  FADD.FTZ R22, R22, R17 ;  /* 0x0000001116167221 */ /* 0x000fca0000010000 */
[----:B------:R-:W-:Y:S02]  /*4b50*/  MOV R33, R22 ;  /* 0x0000001600217202 */ /* 0x000fe40000000f00 */
[----:B------:R-:W-:-:S07]  /*4b60*/  MOV R24, R34 ;  /* 0x0000002200187202 */ /* 0x000fce0000000f00 */
[----:B------:R-:W-:Y:S05]  /*4b70*/  WARPSYNC.COLLECTIVE R30, `(.L_x_50) ;  /* 0x000000001e087348 */ /* 0x000fea0003c00000 */
[----:B------:R0:W1:Y:S02]  /*4b80*/  SHFL.BFLY P2, R34, R33, R32, R31 ;  /* 0x0c00002021227389 */ /* 0x000064000004001f */
[----:B01----:R-:W-:Y:S01]  /*4b90*/  ENDCOLLECTIVE ;  /* 0x000000000000791b */ /* 0x003fe20003800000 */
.L_x_50:
[----:B------:R-:W-:Y:S01]  /*4ba0*/  FADD.FTZ R24, R23, R24 ;  /* 0x0000001817187221 */ /* 0x000fe20000010000 */
[----:B------:R-:W-:-:S04]  /*4bb0*/  HFMA2.MMA R32, -RZ, RZ, 0, 1.1920928955078125e-07 ;  /* 0x00000002ff207435 */ /* 0x000fc800000001ff */
[----:B------:R-:W-:Y:S01]  /*4bc0*/  MOV R33, R24 ;  /* 0x0000001800217202 */ /* 0x000fe20000000f00 */
[----:B------:R-:W-:-:S07]  /*4bd0*/  IMAD.MOV.U32 R25, RZ, RZ, R34 ;  /* 0x000000ffff197224 */ /* 0x000fce00078e0022 */
[----:B------:R-:W-:Y:S05]  /*4be0*/  WARPSYNC.COLLECTIVE R30, `(.L_x_51) ;  /* 0x000000001e087348 */ /* 0x000fea0003c00000 */
[----:B------:R0:W1:Y:S02]  /*4bf0*/  SHFL.BFLY P2, R34, R33, R32, R31 ;  /* 0x0c00002021227389 */ /* 0x000064000004001f */
[----:B01----:R-:W-:Y:S01]  /*4c00*/  ENDCOLLECTIVE ;  /* 0x000000000000791b */ /* 0x003fe20003800000 */
.L_x_51:
[----:B------:R-:W-:-:S05]  /*4c10*/  FADD.FTZ R25, R22, R25 ;  /* 0x0000001916197221 */ /* 0x000fca0000010000 */
[----:B------:R-:W-:Y:S01]  /*4c20*/  MOV R33, R25 ;  /* 0x0000001900217202 */ /* 0x000fe20000000f00 */
[----:B------:R-:W-:-:S07]  /*4c30*/  IMAD.MOV.U32 R27, RZ, RZ, R34 ;  /* 0x000000ffff1b7224 */ /* 0x000fce00078e0022 */
[----:B------:R-:W-:Y:S05]  /*4c40*/  WARPSYNC.COLLECTIVE R30, `(.L_x_52) ;  /* 0x000000001e087348 */ /* 0x000fea0003c00000 */
[----:B------:R0:W1:Y:S02]  /*4c50*/  SHFL.BFLY P2, R34, R33, R32, R31 ;  /* 0x0c00002021227389 */ /* 0x000064000004001f */
[----:B01----:R-:W-:Y:S01]  /*4c60*/  ENDCOLLECTIVE ;  /* 0x000000000000791b */ /* 0x003fe20003800000 */
.L_x_52:
[----:B------:R-:W-:Y:S01]  /*4c70*/  FADD.FTZ R27, R24, R27 ;  /* 0x0000001b181b7221 */ /* 0x000fe20000010000 */
[----:B------:R-:W-:-:S03]  /*4c80*/  HFMA2.MMA R32, -RZ, RZ, 0, 5.9604644775390625e-08 ;  /* 0x00000001ff207435 */ /* 0x000fc600000001ff */
[----:B------:R-:W-:Y:S01]  /*4c90*/  IMAD.MOV.U32 R33, RZ, RZ, R27 ;  /* 0x000000ffff217224 */ /* 0x000fe200078e001b */
[----:B------:R-:W-:-:S07]  /*4ca0*/  MOV R16, R34 ;  /* 0x0000002200107202 */ /* 0x000fce0000000f00 */
[----:B------:R-:W-:Y:S05]  /*4cb0*/  WARPSYNC.COLLECTIVE R30, `(.L_x_53) ;  /* 0x000000001e087348 */ /* 0x000fea0003c00000 */
[----:B------:R0:W1:Y:S02]  /*4cc0*/  SHFL.BFLY P2, R34, R33, R32, R31 ;  /* 0x0c00002021227389 */ /* 0x000064000004001f */
[----:B01----:R-:W-:Y:S01]  /*4cd0*/  ENDCOLLECTIVE ;  /* 0x000000000000791b */ /* 0x003fe20003800000 */
.L_x_53:
[----:B------:R-:W-:-:S04]  /*4ce0*/  FADD.FTZ R16, R25, R16 ;  /* 0x0000001019107221 */ /* 0x000fc80000010000 */
[----:B------:R-:W-:Y:S01]  /*4cf0*/  IMAD.MOV.U32 R33, RZ, RZ, R16 ;  /* 0x000000ffff217224 */ /* 0x000fe200078e0010 */
[----:B------:R-:W-:-:S07]  /*4d00*/  MOV R26, R34 ;  /* 0x00000022001a7202 */ /* 0x000fce0000000f00 */
[----:B------:R-:W-:Y:S05]  /*4d10*/  WARPSYNC.COLLECTIVE R30, `(.L_x_54) ;  /* 0x000000001e087348 */ /* 0x000fea0003c00000 */
[----:B------:R0:W1:Y:S02]  /*4d20*/  SHFL.BFLY P2, R34, R33, R32, R31 ;  /* 0x0c00002021227389 */ /* 0x000064000004001f */
[----:B01----:R-:W-:Y:S01]  /*4d30*/  ENDCOLLECTIVE ;  /* 0x000000000000791b */ /* 0x003fe20003800000 */
.L_x_54:
[----:B------:R-:W-:Y:S01]  /*4d40*/  FADD.FTZ R26, R27, R26 ;  /* 0x0000001a1b1a7221 */ /* 0x000fe20000010000 */
[----:B------:R-:W-:Y:S06]  /*4d50*/  BRA `(.L_x_55) ;  /* 0xffffffe800ac7947 */ /* 0x000fec000383ffff */
.L_x_34:
        /* <DEDUP_REMOVED lines=8> */
.L_x_57:
[----:B------:R-:W-:Y:S05]  /*4de0*/  BSYNC B1 ;  /* 0x0000000000017941 */ /* 0x000fea0003800000 */
.L_x_56:
        /* <DEDUP_REMOVED lines=8> */
.L_x_58:
[----:B------:R-:W-:-:S05]  /*4e70*/  FADD.FTZ R23, R23, R16 ;  /* 0x0000001017177221 */ /* 0x000fca0000010000 */
[----:B------:R-:W-:Y:S01]  /*4e80*/  MOV R33, R23 ;  /* 0x0000001700217202 */ /* 0x000fe20000000f00 */
[----:B------:R-:W-:Y:S01]  /*4e90*/  IMAD.MOV.U32 R32, RZ, RZ, 0x4 ;  /* 0x00000004ff207424 */ /* 0x000fe200078e00ff */
[----:B------:R-:W-:-:S07]  /*4ea0*/  MOV R22, R34 ;  /* 0x0000002200167202 */ /* 0x000fce0000000f00 */
[----:B------:R-:W-:Y:S05]  /*4eb0*/  WARPSYNC.COLLECTIVE R30, `(.L_x_59) ;  /* 0x000000001e087348 */ /* 0x000fea0003c00000 */
[----:B------:R0:W1:Y:S02]  /*4ec0*/  SHFL.BFLY P2, R34, R33, R32, R31 ;  /* 0x0c00002021227389 */ /* 0x000064000004001f */
[----:B01----:R-:W-:Y:S01]  /*4ed0*/  ENDCOLLECTIVE ;  /* 0x000000000000791b */ /* 0x003fe20003800000 */
.L_x_59:
[----:B------:R-:W-:-:S05]  /*4ee0*/  FADD.FTZ R22, R22, R17 ;  /* 0x0000001116167221 */ /* 0x000fca0000010000 */
[----:B------:R-:W-:Y:S02]  /*4ef0*/  MOV R33, R22 ;  /* 0x0000001600217202 */ /* 0x000fe40000000f00 */
[----:B------:R-:W-:-:S07]  /*4f00*/  MOV R24, R34 ;  /* 0x0000002200187202 */ /* 0x000fce0000000f00 */
[----:B------:R-:W-:Y:S05]  /*4f10*/  WARPSYNC.COLLECTIVE R30, `(.L_x_60) ;  /* 0x000000001e087348 */ /* 0x000fea0003c00000 */
[----:B------:R0:W1:Y:S02]  /*4f20*/  SHFL.BFLY P2, R34, R33, R32, R31 ;  /* 0x0c00002021227389 */ /* 0x000064000004001f */
[----:B01----:R-:W-:Y:S01]  /*4f30*/  ENDCOLLECTIVE ;  /* 0x000000000000791b */ /* 0x003fe20003800000 */
.L_x_60:
[----:B------:R-:W-:Y:S01]  /*4f40*/  FADD.FTZ R24, R23, R24 ;  /* 0x0000001817187221 */ /* 0x000fe20000010000 */
[----:B------:R-:W-:-:S04]  /*4f50*/  HFMA2.MMA R32, -RZ, RZ, 0, 1.1920928955078125e-07 ;  /* 0x00000002ff207435 */ /* 0x000fc800000001ff */
[----:B------:R-:W-:Y:S01]  /*4f60*/  MOV R33, R24 ;  /* 0x0000001800217202 */ /* 0x000fe20000000f00 */
[----:B------:R-:W-:-:S07]  /*4f70*/  IMAD.MOV.U32 R25, RZ, RZ, R34 ;  /* 0x000000ffff197224 */ /* 0x000fce00078e0022 */
[----:B------:R-:W-:Y:S05]  /*4f80*/  WARPSYNC.COLLECTIVE R30, `(.L_x_61) ;  /* 0x000000001e087348 */ /* 0x000fea0003c00000 */
[----:B------:R0:W1:Y:S02]  /*4f90*/  SHFL.BFLY P2, R34, R33, R32, R31 ;  /* 0x0c00002021227389 */ /* 0x000064000004001f */
[----:B01----:R-:W-:Y:S01]  /*4fa0*/  ENDCOLLECTIVE ;  /* 0x000000000000791b */ /* 0x003fe20003800000 */
.L_x_61:
[----:B------:R-:W-:-:S05]  /*4fb0*/  FADD.FTZ R25, R22, R25 ;  /* 0x0000001916197221 */ /* 0x000fca0000010000 */
[----:B------:R-:W-:Y:S01]  /*4fc0*/  MOV R33, R25 ;  /* 0x0000001900217202 */ /* 0x000fe20000000f00 */
[----:B------:R-:W-:-:S07]  /*4fd0*/  IMAD.MOV.U32 R27, RZ, RZ, R34 ;  /* 0x000000ffff1b7224 */ /* 0x000fce00078e0022 */
[----:B------:R-:W-:Y:S05]  /*4fe0*/  WARPSYNC.COLLECTIVE R30, `(.L_x_62) ;  /* 0x000000001e087348 */ /* 0x000fea0003c00000 */
[----:B------:R0:W1:Y:S02]  /*4ff0*/  SHFL.BFLY P2, R34, R33, R32, R31 ;  /* 0x0c00002021227389 */ /* 0x000064000004001f */
[----:B01----:R-:W-:Y:S01]  /*5000*/  ENDCOLLECTIVE ;  /* 0x000000000000791b */ /* 0x003fe20003800000 */
.L_x_62:
[----:B------:R-:W-:Y:S01]  /*5010*/  FADD.FTZ R27, R24, R27 ;  /* 0x0000001b181b7221 */ /* 0x000fe20000010000 */
[----:B------:R-:W-:-:S03]  /*5020*/  HFMA2.MMA R32, -RZ, RZ, 0, 5.9604644775390625e-08 ;  /* 0x00000001ff207435 */ /* 0x000fc600000001ff */
[----:B------:R-:W-:Y:S01]  /*5030*/  IMAD.MOV.U32 R33, RZ, RZ, R27 ;  /* 0x000000ffff217224 */ /* 0x000fe200078e001b */
[----:B------:R-:W-:-:S07]  /*5040*/  MOV R16, R34 ;  /* 0x0000002200107202 */ /* 0x000fce0000000f00 */
[----:B------:R-:W-:Y:S05]  /*5050*/  WARPSYNC.COLLECTIVE R30, `(.L_x_63) ;  /* 0x000000001e087348 */ /* 0x000fea0003c00000 */
[----:B------:R0:W1:Y:S02]  /*5060*/  SHFL.BFLY P2, R34, R33, R32, R31 ;  /* 0x0c00002021227389 */ /* 0x000064000004001f */
[----:B01----:R-:W-:Y:S01]  /*5070*/  ENDCOLLECTIVE ;  /* 0x000000000000791b */ /* 0x003fe20003800000 */
.L_x_63:
[----:B------:R-:W-:-:S04]  /*5080*/  FADD.FTZ R16, R25, R16 ;  /* 0x0000001019107221 */ /* 0x000fc80000010000 */
[----:B------:R-:W-:Y:S01]  /*5090*/  IMAD.MOV.U32 R33, RZ, RZ, R16 ;  /* 0x000000ffff217224 */ /* 0x000fe200078e0010 */
[----:B------:R-:W-:-:S07]  /*50a0*/  MOV R26, R34 ;  /* 0x00000022001a7202 */ /* 0x000fce0000000f00 */
[----:B------:R-:W-:Y:S05]  /*50b0*/  WARPSYNC.COLLECTIVE R30, `(.L_x_64) ;  /* 0x000000001e087348 */ /* 0x000fea0003c00000 */
[----:B------:R0:W1:Y:S02]  /*50c0*/  SHFL.BFLY P2, R34, R33, R32, R31 ;  /* 0x0c00002021227389 */ /* 0x000064000004001f */
[----:B01----:R-:W-:Y:S01]  /*50d0*/  ENDCOLLECTIVE ;  /* 0x000000000000791b */ /* 0x003fe20003800000 */
.L_x_64:
[----:B------:R-:W-:Y:S01]  /*50e0*/  FADD.FTZ R26, R27, R26 ;  /* 0x0000001a1b1a7221 */ /* 0x000fe20000010000 */
[----:B------:R-:W-:Y:S06]  /*50f0*/  BRA `(.L_x_65) ;  /* 0xffffffe800687947 */ /* 0x000fec000383ffff */
.L_x_35:
[----:B------:R-:W-:Y:S01]  /*5100*/  BSSY B0, `(.L_x_66) ;  /* 0x0000008000007945 */ /* 0x000fe20003800000 */
[----:B-1----:R-:W-:Y:S01]  /*5110*/  MOV R33, R18 ;  /* 0x0000001200217202 */ /* 0x002fe20000000f00 */
[----:B------:R-:W-:Y:S01]  /*5120*/  IMAD.MOV.U32 R31, RZ, RZ, 0x101f ;  /* 0x0000101fff1f7424 */ /* 0x000fe200078e00ff */
[----:B------:R-:W-:Y:S02]  /*5130*/  MOV R32, 0x8 ;  /* 0x0000000800207802 */ /* 0x000fe40000000f00 */
[----:B------:R-:W-:-:S07]  /*5140*/  MOV R30, 0xffff ;  /* 0x0000ffff001e7802 */ /* 0x000fce0000000f00 */
[----:B0-2---:R-:W-:Y:S05]  /*5150*/  WARPSYNC.COLLECTIVE R30, `(.L_x_67) ;  /* 0x000000001e087348 */ /* 0x005fea0003c00000 */
[----:B------:R1:W3:Y:S02]  /*5160*/  SHFL.BFLY P2, R34, R33, R32, R31 ;  /* 0x0c00002021227389 */ /* 0x0002e4000004001f */
[----:B0123--:R-:W-:Y:S01]  /*5170*/  ENDCOLLECTIVE ;  /* 0x000000000000791b */ /* 0x00ffe20003800000 */
.L_x_67:
[----:B------:R-:W-:Y:S05]  /*5180*/  BSYNC B0 ;  /* 0x0000000000007941 */ /* 0x000fea0003800000 */
.L_x_66:
[----:B------:R-:W-:Y:S01]  /*5190*/  HFMA2.MMA R32, -RZ, RZ, 0, 4.76837158203125e-07 ;  /* 0x00000008ff207435 */ /* 0x000fe200000001ff */
[----:B------:R-:W-:Y:S01]  /*51a0*/  IMAD.MOV.U32 R33, RZ, RZ, R17 ;  /* 0x000000ffff217224 */ /* 0x000fe200078e0011 */
[----:B------:R-:W-:Y:S01]  /*51b0*/  MOV R31, 0x101f ;  /* 0x0000101f001f7802 */ /* 0x000fe20000000f00 */
[----:B------:R-:W-:Y:S01]  /*51c0*/  IMAD.MOV.U32 R30, RZ, RZ, 0xffff ;  /* 0x0000ffffff1e7424 */ /* 0x000fe200078e00ff */
[----:B------:R-:W-:Y:S01]  /*51d0*/  MOV R19, R34 ;  /* 0x0000002200137202 */ /* 0x000fe20000000f00 */
[----:B------:R-:W-:Y:S01]  /*51e0*/  @!P0 VIADD R21, R16, 0x14 ;  /* 0x0000001410158836 */ /* 0x000fe20000000000 */
[----:B------:R-:W-:Y:S01]  /*51f0*/  @!P0 SHF.L.U32 R24, R12, 0x1, RZ ;  /* 0x000000010c188819 */ /* 0x000fe200000006ff */
[----:B------:R-:W-:-:S07]  /*5200*/  IMAD.MOV.U32 R35, RZ, RZ, RZ ;  /* 0x000000ffff237224 */ /* 0x000fce00078e00ff */
[----:B------:R-:W-:Y:S05]  /*5210*/  WARPSYNC.COLLECTIVE R30, `(.L_x_68) ;  /* 0x000000001e087348 */ /* 0x000fea0003c00000 */
[----:B------:R0:W1:Y:S02]  /*5220*/  SHFL.BFLY P2, R34, R33, R32, R31 ;  /* 0x0c00002021227389 */ /* 0x000064000004001f */
[----:B01----:R-:W-:Y:S01]  /*5230*/  ENDCOLLECTIVE ;  /* 0x000000000000791b */ /* 0x003fe20003800000 */
.L_x_68:
[----:B------:R-:W-:Y:S01]  /*5240*/  FADD.FTZ R19, R19, R18 ;  /* 0x0000001213137221 */ /* 0x000fe20000010000 */
[----:B------:R-:W-:Y:S01]  /*5250*/  @!P0 LEA R26, R12, UR4, 0x7 ;  /* 0x000000040c1a8c11 */ /* 0x000fe2000f8e38ff */
[----:B------:R-:W-:Y:S01]  /*5260*/  HFMA2.MMA R36, -RZ, RZ, 0, 0 ;  /* 0x00000000ff247435 */ /* 0x000fe200000001ff */
[----:B------:R-:W-:Y:S02]  /*5270*/  @!P0 LOP3.LUT R21, R21, R24, RZ, 0x3c, !PT ;  /* 0x0000001815158212 */ /* 0x000fe400078e3cff */
[----:B------:R-:W-:Y:S02]  /*5280*/  @!P0 IADD3 R22, R16, 0x28, RZ ;  /* 0x0000002810168810 */ /* 0x000fe40007ffe0ff */
[----:B------:R-:W-:Y:S02]  /*5290*/  @!P0 LEA R21, R21, R26, 0x2 ;  /* 0x0000001a15158211 */ /* 0x000fe400078e10ff */
[C---:B------:R-:W-:Y:S02]  /*52a0*/  @!P0 LEA R25, R12.reuse, UR4, 0x7 ;  /* 0x000000040c198c11 */ /* 0x040fe4000f8e38ff */
[----:B------:R-:W-:Y:S01]  /*52b0*/  @!P0 LEA R43, R12, UR4, 0x7 ;  /* 0x000000040c2b8c11 */ /* 0x000fe2000f8e38ff */
[----:B------:R0:W1:Y:S01]  /*52c0*/  @!P0 LDS R23, [R21] ;  /* 0x0000000015178984 */ /* 0x0000620000000800 */
[----:B------:R-:W-:Y:S01]  /*52d0*/  MOV R33, R19 ;  /* 0x0000001300217202 */ /* 0x000fe20000000f00 */
[----:B------:R-:W-:-:S02]  /*52e0*/  IMAD.MOV.U32 R32, RZ, RZ, 0x4 ;  /* 0x00000004ff207424 */ /* 0x000fc400078e00ff */
[----:B------:R0:W2:Y:S01]  /*52f0*/  @!P0 LDS R24, [R21+0x500] ;  /* 0x0005000015188984 */ /* 0x0000a20000000800 */
[----:B------:R-:W-:-:S07]  /*5300*/  FADD.FTZ R18, R34, R17 ;  /* 0x0000001122127221 */ /* 0x000fce0000010000 */
[----:B012---:R-:W-:Y:S05]  /*5310*/  WARPSYNC.COLLECTIVE R30, `(.L_x_69) ;  /* 0x000000001e087348 */ /* 0x007fea0003c00000 */
[----:B------:R3:W4:Y:S02]  /*5320*/  SHFL.BFLY P2, R34, R33, R32, R31 ;  /* 0x0c00002021227389 */ /* 0x000724000004001f */
[----:B01234-:R-:W-:Y:S01]  /*5330*/  ENDCOLLECTIVE ;  /* 0x000000000000791b */ /* 0x01ffe20003800000 */
.L_x_69:
[----:B------:R-:W-:Y:S02]  /*5340*/  MOV R33, R18 ;  /* 0x0000001200217202 */ /* 0x000fe40000000f00 */
[----:B------:R-:W-:-:S07]  /*5350*/  MOV R20, R34 ;  /* 0x0000002200147202 */ /* 0x000fce0000000f00 */
[----:B------:R-:W-:Y:S05]  /*5360*/  WARPSYNC.COLLECTIVE R30, `(.L_x_70) ;  /* 0x000000001e087348 */ /* 0x000fea0003c00000 */
[----:B------:R0:W1:Y:S02]  /*5370*/  SHFL.BFLY P2, R34, R33, R32, R31 ;  /* 0x0c00002021227389 */ /* 0x000064000004001f */
[----:B01----:R-:W-:Y:S01]  /*5380*/  ENDCOLLECTIVE ;  /* 0x000000000000791b */ /* 0x003fe20003800000 */
.L_x_70:
[----:B------:R-:W-:Y:S01]  /*5390*/  @!P0 MOV R35, R23 ;  /* 0x0000001700238202 */ /* 0x000fe20000000f00 */
[----:B------:R-:W-:Y:S01]  /*53a0*/  FADD.FTZ R20, R19, R20 ;  /* 0x0000001413147221 */ /* 0x000fe20000010000 */
[----:B------:R-:W-:Y:S01]  /*53b0*/  @!P0 SHF.L.U32 R23, R12, 0x1, RZ ;  /* 0x000000010c178819 */ /* 0x000fe200000006ff */
[----:B------:R-:W-:-:S03]  /*53c0*/  @!P0 IMAD.MOV.U32 R36, RZ, RZ, R24 ;  /* 0x000000ffff248224 */ /* 0x000fc600078e0018 */
[----:B------:R-:W-:-:S05]  /*53d0*/  @!P0 LOP3.LUT R22, R22, R23, RZ, 0x3c, !PT ;  /* 0x0000001716168212 */ /* 0x000fca00078e3cff */
[----:B------:R-:W-:Y:S01]  /*53e0*/  @!P0 IMAD R22, R22, 0x4, R25 ;  /* 0x0000000416168824 */ /* 0x000fe200078e0219 */
[----:B------:R-:W-:Y:S01]  /*53f0*/  MOV R33, R20 ;  /* 0x0000001400217202 */ /* 0x000fe20000000f00 */
[----:B------:R-:W-:-:S03]  /*5400*/  IMAD.MOV.U32 R32, RZ, RZ, 0x2 ;  /* 0x00000002ff207424 */ /* 0x000fc600078e00ff */
[----:B------:R0:W1:Y:S04]  /*5410*/  @!P0 LDS R25, [R22] ;  /* 0x0000000016198984 */ /* 0x0000680000000800 */
[----:B------:R0:W2:Y:S01]  /*5420*/  @!P0 LDS R28, [R22+0x500] ;  /* 0x00050000161c8984 */ /* 0x0000a20000000800 */
[----:B------:R-:W-:-:S07]  /*5430*/  FADD.FTZ R17, R18, R34 ;  /* 0x0000002212117221 */ /* 0x000fce0000010000 */
[----:B012---:R-:W-:Y:S05]  /*5440*/  WARPSYNC.COLLECTIVE R30, `(.L_x_71) ;  /* 0x000000001e087348 */ /* 0x007fea0003c00000 */
[----:B------:R3:W4:Y:S02]  /*5450*/  SHFL.BFLY P2, R34, R33, R32, R31 ;  /* 0x0c00002021227389 */ /* 0x000724000004001f */
[----:B01234-:R-:W-:Y:S01]  /*5460*/  ENDCOLLECTIVE ;  /* 0x000000000000791b */ /* 0x01ffe20003800000 */
.L_x_71:
[----:B------:R-:W-:Y:S01]  /*5470*/  HFMA2.MMA R22, -RZ, RZ, 0, 0 ;  /* 0x00000000ff167435 */ /* 0x000fe200000001ff */
[----:B------:R-:W-:Y:S02]  /*5480*/  MOV R33, R17 ;  /* 0x0000001100217202 */ /* 0x000fe40000000f00 */
[----:B------:R-:W-:-:S08]  /*5490*/  MOV R19, R34 ;  /* 0x0000002200137202 */ /* 0x000fd00000000f00 */
[----:B------:R-:W-:Y:S05]  /*54a0*/  WARPSYNC.COLLECTIVE R30, `(.L_x_72) ;  /* 0x000000001e087348 */ /* 0x000fea0003c00000 */
[----:B------:R0:W1:Y:S02]  /*54b0*/  SHFL.BFLY P2, R34, R33, R32, R31 ;  /* 0x0c00002021227389 */ /* 0x000064000004001f */
[----:B01----:R-:W-:Y:S01]  /*54c0*/  ENDCOLLECTIVE ;  /* 0x000000000000791b */ /* 0x003fe20003800000 */
.L_x_72:
[----:B------:R-:W-:Y:S01]  /*54d0*/  FADD.FTZ R19, R20, R19 ;  /* 0x0000001314137221 */ /* 0x000fe20000010000 */
[----:B------:R-:W-:Y:S01]  /*54e0*/  @!P0 IMAD.MOV.U32 R22, RZ, RZ, R28 ;  /* 0x000000ffff168224 */ /* 0x000fe200078e001c */
[----:B------:R-:W-:-:S03]  /*54f0*/  HFMA2.MMA R32, -RZ, RZ, 0, 5.9604644775390625e-08 ;  /* 0x00000001ff207435 */ /* 0x000fc600000001ff */
[----:B------:R-:W-:Y:S01]  /*5500*/  MOV R33, R19 ;  /* 0x0000001300217202 */ /* 0x000fe20000000f00 */
[----:B------:R-:W-:-:S07]  /*5510*/  FADD.FTZ R18, R17, R34 ;  /* 0x0000002211127221 */ /* 0x000fce0000010000 */
[----:B------:R-:W-:Y:S05]  /*5520*/  WARPSYNC.COLLECTIVE R30, `(.L_x_73) ;  /* 0x000000001e087348 */ /* 0x000fea0003c00000 */
[----:B------:R0:W1:Y:S02]  /*5530*/  SHFL.BFLY P2, R34, R33, R32, R31 ;  /* 0x0c00002021227389 */ /* 0x000064000004001f */
[----:B01----:R-:W-:Y:S01]  /*5540*/  ENDCOLLECTIVE ;  /* 0x000000000000791b */ /* 0x003fe20003800000 */
.L_x_73:
[----:B------:R-:W-:Y:S01]  /*5550*/  MOV R33, R18 ;  /* 0x0000001200217202 */ /* 0x000fe20000000f00 */
[----:B------:R-:W-:-:S07]  /*5560*/  IMAD.MOV.U32 R20, RZ, RZ, R34 ;  /* 0x000000ffff147224 */ /* 0x000fce00078e0022 */
[----:B------:R-:W-:Y:S05]  /*5570*/  WARPSYNC.COLLECTIVE R30, `(.L_x_74) ;  /* 0x000000001e087348 */ /* 0x000fea0003c00000 */
[----:B------:R0:W1:Y:S02]  /*5580*/  SHFL.BFLY P2, R34, R33, R32, R31 ;  /* 0x0c00002021227389 */ /* 0x000064000004001f */
[----:B01----:R-:W-:Y:S01]  /*5590*/  ENDCOLLECTIVE ;  /* 0x000000000000791b */ /* 0x003fe20003800000 */
.L_x_74:
[----:B------:R-:W-:Y:S01]  /*55a0*/  FADD.FTZ R19, R19, R20 ;  /* 0x0000001413137221 */ /* 0x000fe20000010000 */
[----:B------:R-:W-:Y:S01]  /*55b0*/  HFMA2.MMA R32, -RZ, RZ, 0, 4.76837158203125e-07 ;  /* 0x00000008ff207435 */ /* 0x000fe200000001ff */
[----:B------:R-:W-:Y:S01]  /*55c0*/  IMAD.MOV.U32 R33, RZ, RZ, R35 ;  /* 0x000000ffff217224 */ /* 0x000fe200078e0023 */
[----:B------:R-:W-:-:S09]  /*55d0*/  MOV R17, R34 ;  /* 0x0000002200117202 */ /* 0x000fd20000000f00 */
[----:B------:R-:W-:Y:S05]  /*55e0*/  WARPSYNC.COLLECTIVE R30, `(.L_x_75) ;  /* 0x000000001e087348 */ /* 0x000fea0003c00000 */
[----:B------:R0:W1:Y:S02]  /*55f0*/  SHFL.BFLY P2, R34, R33, R32, R31 ;  /* 0x0c00002021227389 */ /* 0x000064000004001f */
[----:B01----:R-:W-:Y:S01]  /*5600*/  ENDCOLLECTIVE ;  /* 0x000000000000791b */ /* 0x003fe20003800000 */
.L_x_75:
[----:B------:R-:W-:Y:S01]  /*5610*/  FADD.FTZ R46, R18, R17 ;  /* 0x00000011122e7221 */ /* 0x000fe20000010000 */
[----:B------:R-:W-:Y:S01]  /*5620*/  IMAD.MOV.U32 R33, RZ, RZ, R36 ;  /* 0x000000ffff217224 */ /* 0x000fe200078e0024 */
[----:B------:R-:W-:-:S07]  /*5630*/  MOV R24, R34 ;  /* 0x0000002200187202 */ /* 0x000fce0000000f00 */
[----:B------:R-:W-:Y:S05]  /*5640*/  WARPSYNC.COLLECTIVE R30, `(.L_x_76) ;  /* 0x000000001e087348 */ /* 0x000fea0003c00000 */
[----:B------:R0:W1:Y:S02]  /*5650*/  SHFL.BFLY P2, R34, R33, R32, R31 ;  /* 0x0c00002021227389 */ /* 0x000064000004001f */
[----:B01----:R-:W-:Y:S01]  /*5660*/  ENDCOLLECTIVE ;  /* 0x000000000000791b */ /* 0x003fe20003800000 */
.L_x_76:
[----:B------:R-:W-:Y:S01]  /*5670*/  FADD.FTZ R27, R24, R35 ;  /* 0x00000023181b7221 */ /* 0x000fe20000010000 */
[----:B------:R-:W-:-:S03]  /*5680*/  HFMA2.MMA R32, -RZ, RZ, 0, 2.384185791015625e-07 ;  /* 0x00000004ff207435 */ /* 0x000fc600000001ff */
[----:B------:R-:W-:Y:S01]  /*5690*/  IMAD.MOV.U32 R33, RZ, RZ, R27 ;  /* 0x000000ffff217224 */ /* 0x000fe200078e001b */
[----:B------:R-:W-:-:S07]  /*56a0*/  MOV R29, R34 ;  /* 0x00000022001d7202 */ /* 0x000fce0000000f00 */
[----:B------:R-:W-:Y:S05]  /*56b0*/  WARPSYNC.COLLECTIVE R30, `(.L_x_77) ;  /* 0x000000001e087348 */ /* 0x000fea0003c00000 */
[----:B------:R0:W1:Y:S02]  /*56c0*/  SHFL.BFLY P2, R34, R33, R32, R31 ;  /* 0x0c00002021227389 */ /* 0x000064000004001f */
[----:B01----:R-:W-:Y:S01]  /*56d0*/  ENDCOLLECTIVE ;  /* 0x000000000000791b */ /* 0x003fe20003800000 */
.L_x_77:
[----:B------:R-:W-:-:S04]  /*56e0*/  FADD.FTZ R29, R29, R36 ;  /* 0x000000241d1d7221 */ /* 0x000fc80000010000 */
[----:B------:R-:W-:Y:S01]  /*56f0*/  IMAD.MOV.U32 R33, RZ, RZ, R29 ;  /* 0x000000ffff217224 */ /* 0x000fe200078e001d */
[----:B------:R-:W-:-:S07]  /*5700*/  MOV R26, R34 ;  /* 0x00000022001a7202 */ /* 0x000fce0000000f00 */
[----:B------:R-:W-:Y:S05]  /*5710*/  WARPSYNC.COLLECTIVE R30, `(.L_x_78) ;  /* 0x000000001e087348 */ /* 0x000fea0003c00000 */
[----:B------:R0:W1:Y:S02]  /*5720*/  SHFL.BFLY P2, R34, R33, R32, R31 ;  /* 0x0c00002021227389 */ /* 0x000064000004001f */
[----:B01----:R-:W-:Y:S01]  /*5730*/  ENDCOLLECTIVE ;  /* 0x000000000000791b */ /* 0x003fe20003800000 */
.L_x_78:
[----:B------:R-:W-:Y:S01]  /*5740*/  FADD.FTZ R37, R27, R26 ;  /* 0x0000001a1b257221 */ /* 0x000fe20000010000 */
[----:B------:R-:W-:Y:S01]  /*5750*/  IMAD.MOV.U32 R26, RZ, RZ, RZ ;  /* 0x000000ffff1a7224 */ /* 0x000fe200078e00ff */
[----:B------:R-:W-:Y:S02]  /*5760*/  @!P0 MOV R26, R25 ;  /* 0x00000019001a8202 */ /* 0x000fe40000000f00 */
[----:B------:R-:W-:Y:S01]  /*5770*/  @!P0 SHF.L.U32 R27, R12, 0x1, RZ ;  /* 0x000000010c1b8819 */ /* 0x000fe200000006ff */
[----:B------:R-:W-:Y:S01]  /*5780*/  HFMA2.MMA R32, -RZ, RZ, 0, 1.1920928955078125e-07 ;  /* 0x00000002ff207435 */ /* 0x000fe200000001ff */
[----:B------:R-:W-:Y:S02]  /*5790*/  MOV R33, R37 ;  /* 0x0000002500217202 */ /* 0x000fe40000000f00 */
[----:B------:R-:W-:-:S08]  /*57a0*/  MOV R38, R34 ;  /* 0x0000002200267202 */ /* 0x000fd00000000f00 */
[----:B------:R-:W-:Y:S05]  /*57b0*/  WARPSYNC.COLLECTIVE R30, `(.L_x_79) ;  /* 0x000000001e087348 */ /* 0x000fea0003c00000 */
[----:B------:R0:W1:Y:S02]  /*57c0*/  SHFL.BFLY P2, R34, R33, R32, R31 ;  /* 0x0c00002021227389 */ /* 0x000064000004001f */
[----:B01----:R-:W-:Y:S01]  /*57d0*/  ENDCOLLECTIVE ;  /* 0x000000000000791b */ /* 0x003fe20003800000 */
.L_x_79:
[----:B------:R-:W-:-:S05]  /*57e0*/  FADD.FTZ R38, R29, R38 ;  /* 0x000000261d267221 */ /* 0x000fca0000010000 */
[----:B------:R-:W-:Y:S01]  /*57f0*/  MOV R33, R38 ;  /* 0x0000002600217202 */ /* 0x000fe20000000f00 */
[----:B------:R-:W-:-:S07]  /*5800*/  IMAD.MOV.U32 R24, RZ, RZ, R34 ;  /* 0x000000ffff187224 */ /* 0x000fce00078e0022 */
[----:B------:R-:W-:Y:S05]  /*5810*/  WARPSYNC.COLLECTIVE R30, `(.L_x_80) ;  /* 0x000000001e087348 */ /* 0x000fea0003c00000 */
[----:B------:R0:W1:Y:S02]  /*5820*/  SHFL.BFLY P2, R34, R33, R32, R31 ;  /* 0x0c00002021227389 */ /* 0x000064000004001f */
[----:B01----:R-:W-:Y:S01]  /*5830*/  ENDCOLLECTIVE ;  /* 0x000000000000791b */ /* 0x003fe20003800000 */
.L_x_80:
[----:B------:R-:W-:Y:S01]  /*5840*/  FADD.FTZ R37, R37, R24 ;  /* 0x0000001825257221 */ /* 0x000fe20000010000 */
[----:B------:R-:W-:Y:S01]  /*5850*/  IMAD.MOV.U32 R24, RZ, RZ, RZ ;  /* 0x000000ffff187224 */ /* 0x000fe200078e00ff */
[----:B------:R-:W-:-:S03]  /*5860*/  HFMA2.MMA R32, -RZ, RZ, 0, 5.9604644775390625e-08 ;  /* 0x00000001ff207435 */ /* 0x000fc600000001ff */
[----:B------:R-:W-:Y:S02]  /*5870*/  MOV R33, R37 ;  /* 0x0000002500217202 */ /* 0x000fe40000000f00 */
[----:B------:R-:W-:-:S07]  /*5880*/  MOV R21, R34 ;  /* 0x0000002200157202 */ /* 0x000fce0000000f00 */
[----:B------:R-:W-:Y:S05]  /*5890*/  WARPSYNC.COLLECTIVE R30, `(.L_x_81) ;  /* 0x000000001e087348 */ /* 0x000fea0003c00000 */
[----:B------:R0:W1:Y:S02]  /*58a0*/  SHFL.BFLY P2, R34, R33, R32, R31 ;  /* 0x0c00002021227389 */ /* 0x000064000004001f */
[----:B01----:R-:W-:Y:S01]  /*58b0*/  ENDCOLLECTIVE ;  /* 0x000000000000791b */ /* 0x003fe20003800000 */
.L_x_81:
[----:B------:R-:W-:Y:S01]  /*58c0*/  FADD.FTZ R38, R38, R21 ;  /* 0x0000001526267221 */ /* 0x000fe20000010000 */
[----:B------:R-:W-:-:S04]  /*58d0*/  HFMA2.MMA R21, -RZ, RZ, 0, 0 ;  /* 0x00000000ff157435 */ /* 0x000fc800000001ff */
[----:B------:R-:W-:Y:S01]  /*58e0*/  MOV R33, R38 ;  /* 0x0000002600217202 */ /* 0x000fe20000000f00 */
[----:B------:R-:W-:-:S07]  /*58f0*/  IMAD.MOV.U32 R36, RZ, RZ, R34 ;  /* 0x000000ffff247224 */ /* 0x000fce00078e0022 */
[----:B------:R-:W-:Y:S05]  /*5900*/  WARPSYNC.COLLECTIVE R30, `(.L_x_82) ;  /* 0x000000001e087348 */ /* 0x000fea0003c00000 */
[----:B------:R0:W1:Y:S02]  /*5910*/  SHFL.BFLY P2, R34, R33, R32, R31 ;  /* 0x0c00002021227389 */ /* 0x000064000004001f */
[----:B01----:R-:W-:Y:S01]  /*5920*/  ENDCOLLECTIVE ;  /* 0x000000000000791b */ /* 0x003fe20003800000 */
.L_x_82:
[----:B------:R-:W-:Y:S01]  /*5930*/  FADD.FTZ R36, R37, R36 ;  /* 0x0000002425247221 */ /* 0x000fe20000010000 */
[----:B------:R-:W-:Y:S01]  /*5940*/  HFMA2.MMA R32, -RZ, RZ, 0, 4.76837158203125e-07 ;  /* 0x00000008ff207435 */ /* 0x000fe200000001ff */
[----:B------:R-:W-:Y:S01]  /*5950*/  IMAD.MOV.U32 R33, RZ, RZ, R26 ;  /* 0x000000ffff217224 */ /* 0x000fe200078e001a */
[----:B------:R-:W-:-:S09]  /*5960*/  MOV R35, R34 ;  /* 0x0000002200237202 */ /* 0x000fd20000000f00 */
[----:B------:R-:W-:Y:S05]  /*5970*/  WARPSYNC.COLLECTIVE R30, `(.L_x_83) ;  /* 0x000000001e087348 */ /* 0x000fea0003c00000 */
[----:B------:R0:W1:Y:S02]  /*5980*/  SHFL.BFLY P2, R34, R33, R32, R31 ;  /* 0x0c00002021227389 */ /* 0x000064000004001f */
[----:B01----:R-:W-:Y:S01]  /*5990*/  ENDCOLLECTIVE ;  /* 0x000000000000791b */ /* 0x003fe20003800000 */
.L_x_83:
[----:B------:R-:W-:Y:S01]  /*59a0*/  FADD.FTZ R35, R38, R35 ;  /* 0x0000002326237221 */ /* 0x000fe20000010000 */
[----:B------:R-:W-:Y:S01]  /*59b0*/  IMAD.MOV.U32 R33, RZ, RZ, R22 ;  /* 0x000000ffff217224 */ /* 0x000fe200078e0016 */
[----:B------:R-:W-:-:S07]  /*59c0*/  MOV R39, R34 ;  /* 0x0000002200277202 */ /* 0x000fce0000000f00 */
[----:B------:R-:W-:Y:S05]  /*59d0*/  WARPSYNC.COLLECTIVE R30, `(.L_x_84) ;  /* 0x000000001e087348 */ /* 0x000fea0003c00000 */
[----:B------:R0:W1:Y:S02]  /*59e0*/  SHFL.BFLY P2, R34, R33, R32, R31 ;  /* 0x0c00002021227389 */ /* 0x000064000004001f */
[----:B01----:R-:W-:Y:S01]  /*59f0*/  ENDCOLLECTIVE ;  /* 0x000000000000791b */ /* 0x003fe20003800000 */
.L_x_84:
[----:B------:R-:W-:Y:S01]  /*5a00*/  FADD.FTZ R28, R39, R26 ;  /* 0x0000001a271c7221 */ /* 0x000fe20000010000 */
[----:B------:R-:W-:-:S04]  /*5a10*/  @!P0 IADD3 R26, R16, 0x3c, RZ ;  /* 0x0000003c101a8810 */ /* 0x000fc80007ffe0ff */
[----:B------:R-:W-:-:S05]  /*5a20*/  @!P0 LOP3.LUT R26, R26, R27, RZ, 0x3c, !PT ;  /* 0x0000001b1a1a8212 */ /* 0x000fca00078e3cff */
[----:B------:R-:W-:Y:S01]  /*5a30*/  @!P0 IMAD R43, R26, 0x4, R43 ;  /* 0x000000041a2b8824 */ /* 0x000fe200078e022b */
[----:B------:R-:W-:Y:S01]  /*5a40*/  HFMA2.MMA R32, -RZ, RZ, 0, 2.384185791015625e-07 ;  /* 0x00000004ff207435 */ /* 0x000fe200000001ff */
[----:B------:R-:W-:-:S03]  /*5a50*/  IMAD.MOV.U32 R33, RZ, RZ, R28 ;  /* 0x000000ffff217224 */ /* 0x000fc600078e001c */
[----:B------:R0:W1:Y:S04]  /*5a60*/  @!P0 LDS R25, [R43] ;  /* 0x000000002b198984 */ /* 0x0000680000000800 */
[----:B------:R0:W2:Y:S01]  /*5a70*/  @!P0 LDS R23, [R43+0x500] ;  /* 0x000500002b178984 */ /* 0x0000a20000000800 */
[----:B------:R-:W-:-:S07]  /*5a80*/  MOV R41, R34 ;  /* 0x0000002200297202 */ /* 0x000fce0000000f00 */
[----:B012---:R-:W-:Y:S05]  /*5a90*/  WARPSYNC.COLLECTIVE R30, `(.L_x_85) ;  /* 0x000000001e087348 */ /* 0x007fea0003c00000 */
[----:B------:R3:W4:Y:S02]  /*5aa0*/  SHFL.BFLY P2, R34, R33, R32, R31 ;  /* 0x0c00002021227389 */ /* 0x000724000004001f */
[----:B01234-:R-:W-:Y:S01]  /*5ab0*/  ENDCOLLECTIVE ;  /* 0x000000000000791b */ /* 0x01ffe20003800000 */
.L_x_85:
[----:B------:R-:W-:Y:S01]  /*5ac0*/  FADD.FTZ R39, R41, R22 ;  /* 0x0000001629277221 */ /* 0x000fe20000010000 */
[----:B------:R-:W-:-:S03]  /*5ad0*/  IADD3 R43, R16, R9, RZ ;  /* 0x00000009102b7210 */ /* 0x000fc60007ffe0ff */
[----:B------:R-:W-:Y:S01]  /*5ae0*/  IMAD.MOV.U32 R33, RZ, RZ, R39 ;  /* 0x000000ffff217224 */ /* 0x000fe200078e0027 */
[----:B------:R-:W-:-:S07]  /*5af0*/  MOV R41, R34 ;  /* 0x0000002200297202 */ /* 0x000fce0000000f00 */
[----:B------:R-:W-:Y:S05]  /*5b00*/  WARPSYNC.COLLECTIVE R30, `(.L_x_86) ;  /* 0x000000001e087348 */ /* 0x000fea0003c00000 */
[----:B------:R0:W1:Y:S02]  /*5b10*/  SHFL.BFLY P2, R34, R33, R32, R31 ;  /* 0x0c00002021227389 */ /* 0x000064000004001f */
[----:B01----:R-:W-:Y:S01]  /*5b20*/  ENDCOLLECTIVE ;  /* 0x000000000000791b */ /* 0x003fe20003800000 */
.L_x_86:
[----:B------:R-:W-:Y:S01]  /*5b30*/  FADD.FTZ R40, R28, R41 ;  /* 0x000000291c287221 */ /* 0x000fe20000010000 */
[----:B------:R-:W-:Y:S02]  /*5b40*/  @!P0 MOV R24, R25 ;  /* 0x0000001900188202 */ /* 0x000fe40000000f00 */
[----:B------:R-:W-:Y:S02]  /*5b50*/  @!P0 MOV R21, R23 ;  /* 0x0000001700158202 */ /* 0x000fe40000000f00 */
[----:B------:R-:W-:Y:S01]  /*5b60*/  ISETP.NE.AND P0, PT, R12, RZ, PT ;  /* 0x000000ff0c00720c */ /* 0x000fe20003f05270 */
[----:B------:R-:W-:Y:S01]  /*5b70*/  HFMA2.MMA R32, -RZ, RZ, 0, 1.1920928955078125e-07 ;  /* 0x00000002ff207435 */ /* 0x000fe200000001ff */
[----:B------:R-:W-:Y:S02]  /*5b80*/  MOV R33, R40 ;  /* 0x0000002800217202 */ /* 0x000fe40000000f00 */
[----:B------:R-:W-:-:S09]  /*5b90*/  MOV R42, R34 ;  /* 0x00000022002a7202 */ /* 0x000fd20000000f00 */
[----:B------:R-:W0:Y:S02]  /*5ba0*/  @!P0 LDC.64 R16, c[0x0][0x220] ;  /* 0x00008800ff108b82 */ /* 0x000e240000000a00 */
[----:B0-----:R-:W-:Y:S05]  /*5bb0*/  WARPSYNC.COLLECTIVE R30, `(.L_x_87) ;  /* 0x000000001e087348 */ /* 0x001fea0003c00000 */
[----:B------:R1:W2:Y:S02]  /*5bc0*/  SHFL.BFLY P2, R34, R33, R32, R31 ;  /* 0x0c00002021227389 */ /* 0x0002a4000004001f */
[----:B012---:R-:W-:Y:S01]  /*5bd0*/  ENDCOLLECTIVE ;  /* 0x000000000000791b */ /* 0x007fe20003800000 */
.L_x_87:
[----:B------:R-:W-:Y:S01]  /*5be0*/  @!P0 F2FP.BF16.F32.PACK_AB R46, RZ, R46 ;  /* 0x0000002eff2e823e */ /* 0x000fe200000010ff */
[----:B------:R-:W-:-:S05]  /*5bf0*/  FADD.FTZ R26, R39, R42 ;  /* 0x0000002a271a7221 */ /* 0x000fca0000010000 */
[----:B------:R-:W-:Y:S01]  /*5c00*/  MOV R33, R26 ;  /* 0x0000001a00217202 */ /* 0x000fe20000000f00 */
[----:B------:R-:W-:-:S04]  /*5c10*/  @!P0 IMAD.WIDE R16, R43, 0x2, R16 ;  /* 0x000000022b108825 */ /* 0x000fc800078e0210 */
[----:B------:R-:W-:-:S07]  /*5c20*/  IMAD.MOV.U32 R27, RZ, RZ, R34 ;  /* 0x000000ffff1b7224 */ /* 0x000fce00078e0022 */
[----:B------:R-:W-:Y:S05]  /*5c30*/  WARPSYNC.COLLECTIVE R30, `(.L_x_88) ;  /* 0x000000001e087348 */ /* 0x000fea0003c00000 */
[----:B------:R0:W1:Y:S02]  /*5c40*/  SHFL.BFLY P2, R34, R33, R32, R31 ;  /* 0x0c00002021227389 */ /* 0x000064000004001f */
[----:B01----:R-:W-:Y:S01]  /*5c50*/  ENDCOLLECTIVE ;  /* 0x000000000000791b */ /* 0x003fe20003800000 */
.L_x_88:
[----:B------:R-:W-:-:S04]  /*5c60*/  FADD.FTZ R40, R40, R27 ;  /* 0x0000001b28287221 */ /* 0x000fc80000010000 */
[----:B------:R-:W-:Y:S01]  /*5c70*/  IMAD.MOV.U32 R33, RZ, RZ, R40 ;  /* 0x000000ffff217224 */ /* 0x000fe200078e0028 */
[----:B------:R-:W-:Y:S02]  /*5c80*/  MOV R32, 0x1 ;  /* 0x0000000100207802 */ /* 0x000fe40000000f00 */
[----:B------:R-:W-:-:S07]  /*5c90*/  MOV R39, R34 ;  /* 0x0000002200277202 */ /* 0x000fce0000000f00 */
[----:B------:R-:W-:Y:S05]  /*5ca0*/  WARPSYNC.COLLECTIVE R30, `(.L_x_89) ;  /* 0x000000001e087348 */ /* 0x000fea0003c00000 */
[----:B------:R0:W1:Y:S02]  /*5cb0*/  SHFL.BFLY P2, R34, R33, R32, R31 ;  /* 0x0c00002021227389 */ /* 0x000064000004001f */
[----:B01----:R-:W-:Y:S01]  /*5cc0*/  ENDCOLLECTIVE ;  /* 0x000000000000791b */ /* 0x003fe20003800000 */
.L_x_89:
[----:B------:R-:W-:Y:S02]  /*5cd0*/  FADD.FTZ R39, R26, R39 ;  /* 0x000000271a277221 */ /* 0x000fe40000010000 */
[----:B------:R-:W0:Y:S02]  /*5ce0*/  @!P0 LDC.64 R26, c[0x0][0x218] ;  /* 0x00008600ff1a8b82 */ /* 0x000e240000000a00 */
[----:B------:R-:W-:Y:S01]  /*5cf0*/  IMAD.MOV.U32 R33, RZ, RZ, R39 ;  /* 0x000000ffff217224 */ /* 0x000fe200078e0027 */
[----:B------:R-:W-:-:S07]  /*5d00*/  MOV R41, R34 ;  /* 0x0000002200297202 */ /* 0x000fce0000000f00 */
[----:B0-----:R-:W-:Y:S05]  /*5d10*/  WARPSYNC.COLLECTIVE R30, `(.L_x_90) ;  /* 0x000000001e087348 */ /* 0x001fea0003c00000 */
[----:B------:R1:W2:Y:S02]  /*5d20*/  SHFL.BFLY P2, R34, R33, R32, R31 ;  /* 0x0c00002021227389 */ /* 0x0002a4000004001f */
[----:B012---:R-:W-:Y:S01]  /*5d30*/  ENDCOLLECTIVE ;  /* 0x000000000000791b */ /* 0x007fe20003800000 */
.L_x_90:
[----:B------:R-:W-:Y:S01]  /*5d40*/  FADD.FTZ R40, R40, R41 ;  /* 0x0000002928287221 */ /* 0x000fe20000010000 */
[----:B------:R-:W-:Y:S01]  /*5d50*/  @!P0 IMAD.WIDE R26, R43, 0x2, R26 ;  /* 0x000000022b1a8825 */ /* 0x000fe200078e021a */
[----:B------:R-:W-:-:S03]  /*5d60*/  MOV R33, R24 ;  /* 0x0000001800217202 */ /* 0x000fc60000000f00 */
[----:B------:R-:W-:Y:S01]  /*5d70*/  IMAD.MOV.U32 R32, RZ, RZ, 0x8 ;  /* 0x00000008ff207424 */ /* 0x000fe200078e00ff */
[----:B------:R-:W-:-:S07]  /*5d80*/  MOV R42, R34 ;  /* 0x00000022002a7202 */ /* 0x000fce0000000f00 */
[----:B------:R-:W-:Y:S05]  /*5d90*/  WARPSYNC.COLLECTIVE R30, `(.L_x_91) ;  /* 0x000000001e087348 */ /* 0x000fea0003c00000 */
[----:B------:R0:W1:Y:S02]  /*5da0*/  SHFL.BFLY P2, R34, R33, R32, R31 ;  /* 0x0c00002021227389 */ /* 0x000064000004001f */
[----:B01----:R-:W-:Y:S01]  /*5db0*/  ENDCOLLECTIVE ;  /* 0x000000000000791b */ /* 0x003fe20003800000 */
.L_x_91:
[----:B------:R-:W-:Y:S01]  /*5dc0*/  FADD.FTZ R39, R39, R42 ;  /* 0x0000002a27277221 */ /* 0x000fe20000010000 */
[----:B------:R-:W-:Y:S01]  /*5dd0*/  IMAD.MOV.U32 R33, RZ, RZ, R21 ;  /* 0x000000ffff217224 */ /* 0x000fe200078e0015 */
[----:B------:R-:W-:-:S07]  /*5de0*/  MOV R25, R34 ;  /* 0x0000002200197202 */ /* 0x000fce0000000f00 */
[----:B------:R-:W-:Y:S05]  /*5df0*/  WARPSYNC.COLLECTIVE R30, `(.L_x_92) ;  /* 0x000000001e087348 */ /* 0x000fea0003c00000 */
[----:B------:R0:W1:Y:S02]  /*5e00*/  SHFL.BFLY P2, R34, R33, R32, R31 ;  /* 0x0c00002021227389 */ /* 0x000064000004001f */
[----:B01----:R-:W-:Y:S01]  /*5e10*/  ENDCOLLECTIVE ;  /* 0x000000000000791b */ /* 0x003fe20003800000 */
.L_x_92:
[----:B------:R-:W-:Y:S02]  /*5e20*/  FADD.FTZ R44, R25, R24 ;  /* 0x00000018192c7221 */ /* 0x000fe40000010000 */
[----:B------:R-:W0:Y:S03]  /*5e30*/  @!P0 LDC.64 R24, c[0x0][0x220] ;  /* 0x00008800ff188b82 */ /* 0x000e260000000a00 */
[----:B------:R-:W-:Y:S01]  /*5e40*/  MOV R33, R44 ;  /* 0x0000002c00217202 */ /* 0x000fe20000000f00 */
[----:B------:R-:W-:Y:S01]  /*5e50*/  IMAD.MOV.U32 R32, RZ, RZ, 0x4 ;  /* 0x00000004ff207424 */ /* 0x000fe200078e00ff */
[----:B------:R-:W-:-:S07]  /*5e60*/  MOV R22, R34 ;  /* 0x0000002200167202 */ /* 0x000fce0000000f00 */
[----:B0-----:R-:W-:Y:S05]  /*5e70*/  WARPSYNC.COLLECTIVE R30, `(.L_x_93) ;  /* 0x000000001e087348 */ /* 0x001fea0003c00000 */
[----:B------:R1:W2:Y:S02]  /*5e80*/  SHFL.BFLY P2, R34, R33, R32, R31 ;  /* 0x0c00002021227389 */ /* 0x0002a4000004001f */
[----:B012---:R-:W-:Y:S01]  /*5e90*/  ENDCOLLECTIVE ;  /* 0x000000000000791b */ /* 0x007fe20003800000 */
.L_x_93:
[----:B------:R-:W-:Y:S01]  /*5ea0*/  FADD.FTZ R22, R22, R21 ;  /* 0x0000001516167221 */ /* 0x000fe20000010000 */
[----:B------:R-:W-:Y:S01]  /*5eb0*/  @!P0 IMAD.WIDE R24, R43, 0x2, R24 ;  /* 0x000000022b188825 */ /* 0x000fe200078e0218 */
[----:B------:R-:W0:Y:S03]  /*5ec0*/  @!P0 LDC.64 R20, c[0x0][0x220] ;  /* 0x00008800ff148b82 */ /* 0x000e260000000a00 */
[----:B------:R-:W-:Y:S02]  /*5ed0*/  MOV R33, R22 ;  /* 0x0000001600217202 */ /* 0x000fe40000000f00 */
[----:B------:R-:W-:-:S07]  /*5ee0*/  MOV R23, R34 ;  /* 0x0000002200177202 */ /* 0x000fce0000000f00 */
[----:B0-----:R-:W-:Y:S05]  /*5ef0*/  WARPSYNC.COLLECTIVE R30, `(.L_x_94) ;  /* 0x000000001e087348 */ /* 0x001fea0003c00000 */
[----:B------:R1:W2:Y:S02]  /*5f00*/  SHFL.BFLY P2, R34, R33, R32, R31 ;  /* 0x0c00002021227389 */ /* 0x0002a4000004001f */
[----:B012---:R-:W-:Y:S01]  /*5f10*/  ENDCOLLECTIVE ;  /* 0x000000000000791b */ /* 0x007fe20003800000 */
.L_x_94:
[----:B------:R-:W-:Y:S01]  /*5f20*/  FADD.FTZ R44, R44, R23 ;  /* 0x000000172c2c7221 */ /* 0x000fe20000010000 */
[----:B------:R-:W-:Y:S01]  /*5f30*/  @!P0 IMAD.WIDE R20, R43, 0x2, R20 ;  /* 0x000000022b148825 */ /* 0x000fe200078e0214 */
[----:B------:R-:W-:-:S03]  /*5f40*/  HFMA2.MMA R32, -RZ, RZ, 0, 1.1920928955078125e-07 ;  /* 0x00000002ff207435 */ /* 0x000fc600000001ff */
[----:B------:R-:W-:Y:S01]  /*5f50*/  MOV R33, R44 ;  /* 0x0000002c00217202 */ /* 0x000fe20000000f00 */
[----:B------:R-:W-:-:S07]  /*5f60*/  IMAD.MOV.U32 R29, RZ, RZ, R34 ;  /* 0x000000ffff1d7224 */ /* 0x000fce00078e0022 */
[----:B------:R-:W-:Y:S05]  /*5f70*/  WARPSYNC.COLLECTIVE R30, `(.L_x_95) ;  /* 0x000000001e087348 */ /* 0x000fea0003c00000 */
[----:B------:R0:W1:Y:S02]  /*5f80*/  SHFL.BFLY P2, R34, R33, R32, R31 ;  /* 0x0c00002021227389 */ /* 0x000064000004001f */
[----:B01----:R-:W-:Y:S01]  /*5f90*/  ENDCOLLECTIVE ;  /* 0x000000000000791b */ /* 0x003fe20003800000 */
.L_x_95:
[----:B------:R-:W-:Y:S02]  /*5fa0*/  FADD.FTZ R28, R22, R29 ;  /* 0x0000001d161c7221 */ /* 0x000fe40000010000 */
[----:B------:R-:W0:Y:S03]  /*5fb0*/  @!P0 LDC.64 R22, c[0x0][0x218] ;  /* 0x00008600ff168b82 */ /* 0x000e260000000a00 */
[----:B------:R-:W-:Y:S01]  /*5fc0*/  MOV R33, R28 ;  /* 0x0000001c00217202 */ /* 0x000fe20000000f00 */
[----:B------:R-:W-:Y:S01]  /*5fd0*/  IMAD.MOV.U32 R45, RZ, RZ, R34 ;  /* 0x000000ffff2d7224 */ /* 0x000fe200078e0022 */
[----:B------:R-:W-:-:S03]  /*5fe0*/  @!P0 F2FP.BF16.F32.PACK_AB R34, RZ, R19 ;  /* 0x00000013ff22823e */ /* 0x000fc600000010ff */
[----:B------:R-:W1:Y:S01]  /*5ff0*/  @!P0 LDC.64 R18, c[0x0][0x218] ;  /* 0x00008600ff128b82 */ /* 0x000e620000000a00 */
[----:B------:R-:W-:Y:S01]  /*6000*/  FADD.FTZ R44, R44, R45 ;  /* 0x0000002d2c2c7221 */ /* 0x000fe20000010000 */
[----:B------:R-:W-:Y:S01]  /*6010*/  PRMT R47, R34, 0x7610, R47 ;  /* 0x00007610222f7816 */ /* 0x000fe2000000002f */
[----:B0-----:R-:W-:-:S07]  /*6020*/  @!P0 IMAD.WIDE R22, R43, 0x2, R22 ;  /* 0x000000022b168825 */ /* 0x001fce00078e0216 */
[----:B-1----:R-:W-:Y:S05]  /*6030*/  WARPSYNC.COLLECTIVE R30, `(.L_x_96) ;  /* 0x000000001e087348 */ /* 0x002fea0003c00000 */
[----:B------:R0:W2:Y:S02]  /*6040*/  SHFL.BFLY P2, R34, R33, R32, R31 ;  /* 0x0c00002021227389 */ /* 0x0000a4000004001f */
[----:B012---:R-:W-:Y:S01]  /*6050*/  ENDCOLLECTIVE ;  /* 0x000000000000791b */ /* 0x007fe20003800000 */
.L_x_96:
[----:B------:R0:W-:Y:S04]  /*6060*/  @!P0 STG.E.U16 desc[UR8][R26.64], R47 ;  /* 0x0000002f1a008986 */ /* 0x0001e8000c101508 */
[----:B------:R1:W-:Y:S01]  /*6070*/  @!P0 STG.E.U16 desc[UR8][R24.64], R46 ;  /* 0x0000002e18008986 */ /* 0x0003e2000c101508 */
[----:B------:R-:W-:Y:S01]  /*6080*/  @!P0 F2FP.BF16.F32.PACK_AB R30, RZ, R40 ;  /* 0x00000028ff1e823e */ /* 0x000fe200000010ff */
[----:B------:R-:W-:Y:S01]  /*6090*/  HFMA2.MMA R32, -RZ, RZ, 0, 5.9604644775390625e-08 ;  /* 0x00000001ff207435 */ /* 0x000fe200000001ff */
[----:B------:R-:W-:Y:S02]  /*60a0*/  MOV R33, R44 ;  /* 0x0000002c00217202 */ /* 0x000fe40000000f00 */
[----:B0-----:R-:W-:Y:S02]  /*60b0*/  @!P0 F2FP.BF16.F32.PACK_AB R27, RZ, R35 ;  /* 0x00000023ff1b823e */ /* 0x001fe400000010ff */
[----:B-1----:R-:W-:Y:S01]  /*60c0*/  PRMT R24, R30, 0x7610, R24 ;  /* 0x000076101e187816 */ /* 0x002fe20000000018 */
[----:B------:R-:W-:Y:S01]  /*60d0*/  IMAD.MOV.U32 R30, RZ, RZ, 0xffff ;  /* 0x0000ffffff1e7424 */ /* 0x000fe200078e00ff */
[----:B------:R-:W-:Y:S01]  /*60e0*/  @!P0 F2FP.BF16.F32.PACK_AB R25, RZ, R36 ;  /* 0x00000024ff19823e */ /* 0x000fe200000010ff */
[----:B------:R-:W-:Y:S01]  /*60f0*/  @!P0 IMAD.WIDE R18, R43, 0x2, R18 ;  /* 0x000000022b128825 */ /* 0x000fe200078e0212 */
[----:B------:R-:W-:-:S03]  /*6100*/  @!P0 F2FP.BF16.F32.PACK_AB R35, RZ, R39 ;  /* 0x00000027ff23823e */ /* 0x000fc600000010ff */
[----:B------:R-:W-:Y:S01]  /*6110*/  IMAD.MOV.U32 R29, RZ, RZ, R34 ;  /* 0x000000ffff1d7224 */ /* 0x000fe200078e0022 */
[----:B------:R0:W-:Y:S03]  /*6120*/  @!P0 STG.E.U16 desc[UR8][R22.64+0x28], R25 ;  /* 0x0000281916008986 */ /* 0x0001e6000c101508 */
[----:B------:R-:W-:-:S07]  /*6130*/  FADD.FTZ R28, R28, R29 ;  /* 0x0000001d1c1c7221 */ /* 0x000fce0000010000 */
[----:B0-----:R-:W-:Y:S05]  /*6140*/  WARPSYNC.COLLECTIVE R30, `(.L_x_97) ;  /* 0x000000001e087348 */ /* 0x001fea0003c00000 */
[----:B------:R1:W2:Y:S02]  /*6150*/  SHFL.BFLY P2, R34, R33, R32, R31 ;  /* 0x0c00002021227389 */ /* 0x0002a4000004001f */
[----:B012---:R-:W-:Y:S01]  /*6160*/  ENDCOLLECTIVE ;  /* 0x000000000000791b */ /* 0x007fe20003800000 */
.L_x_97:
[----:B------:R0:W-:Y:S04]  /*6170*/  @!P0 STG.E.U16 desc[UR8][R20.64+0x28], R27 ;  /* 0x0000281b14008986 */ /* 0x0001e8000c101508 */
[----:B------:R0:W-:Y:S04]  /*6180*/  @!P0 STG.E.U16 desc[UR8][R18.64+0x50], R24 ;  /* 0x0000501812008986 */ /* 0x0001e8000c101508 */
[----:B------:R0:W-:Y:S01]  /*6190*/  @!P0 STG.E.U16 desc[UR8][R16.64+0x50], R35 ;  /* 0x0000502310008986 */ /* 0x0001e2000c101508 */
[----:B------:R-:W-:Y:S02]  /*61a0*/  MOV R33, R28 ;  /* 0x0000001c00217202 */ /* 0x000fe40000000f00 */
[----:B------:R-:W-:-:S07]  /*61b0*/  MOV R37, R34 ;  /* 0x0000002200257202 */ /* 0x000fce0000000f00 */
[----:B0-----:R-:W-:Y:S05]  /*61c0*/  WARPSYNC.COLLECTIVE R30, `(.L_x_98) ;  /* 0x000000001e087348 */ /* 0x001fea0003c00000 */
[----:B------:R1:W2:Y:S02]  /*61d0*/  SHFL.BFLY P2, R34, R33, R32, R31 ;  /* 0x0c00002021227389 */ /* 0x0002a4000004001f */
[----:B012---:R-:W-:Y:S01]  /*61e0*/  ENDCOLLECTIVE ;  /* 0x000000000000791b */ /* 0x007fe20003800000 */
.L_x_98:
[----:B------:R-:W-:Y:S01]  /*61f0*/  FADD.FTZ R37, R44, R37 ;  /* 0x000000252c257221 */ /* 0x000fe20000010000 */
[----:B------:R-:W-:Y:S06]  /*6200*/  BRA `(.L_x_99) ;  /* 0xffffffe000d47947 */ /* 0x000fec000383ffff */
.L_x_100:
[----:B------:R-:W-:-:S00]  /*6210*/  BRA `(.L_x_100) ;  /* 0xfffffffc00fc7947 */ /* 0x000fc0000383ffff */
[----:B------:R-:W-:-:S00]  /*6220*/  NOP ;  /* 0x0000000000007918 */ /* 0x000fc00000000000 */
        /* <DEDUP_REMOVED lines=13> */
.L_x_3466:


//--------------------- .text._ZN13group_norm_v218gn_bwd_cuda_kernelI13__nv_bfloat16Li320ELi1ELi32ELi20ELi1024ELb0ELb1ELi16ELi320ELi320ELi4ELb1ELi2ELb0ELb0ELNS_15WgradSyncMethodE3ENS_16CompileConditionILi900EEEEEvPT_S6_S6_PKS5_S8_S8_S8_PKfflPfPj --------------------------
	.section	.text._ZN13group_norm_v218gn_bwd_cuda_kernelI13__nv_bfloat16Li320ELi1ELi32ELi20ELi1024ELb0ELb1ELi16ELi320ELi320ELi4ELb1ELi2ELb0ELb0ELNS_15WgradSyncMethodE3ENS_16CompileConditionILi900EEEEEvPT_S6_S6_PKS5_S8_S8_S8_PKfflPfPj,"ax",@progbits
	.align	128
        .global         _ZN13group_norm_v218gn_bwd_cuda_kernelI13__nv_bfloat16Li320ELi1ELi32ELi20ELi1024ELb0ELb1ELi16ELi320ELi320ELi4ELb1ELi2ELb0ELb0ELNS_15WgradSyncMethodE3ENS_16CompileConditionILi900EEEEEvPT_S6_S6_PKS5_S8_S8_S8_PKfflPfPj
        .type           _ZN13group_norm_v218gn_bwd_cuda_kernelI13__nv_bfloat16Li320ELi1ELi32ELi20ELi1024ELb0ELb1ELi16ELi320ELi320ELi4ELb1ELi2ELb0ELb0ELNS_15WgradSyncMethodE3ENS_16CompileConditionILi900EEEEEvPT_S6_S6_PKS5_S8_S8_S8_PKfflPfPj,@function
        .size           _ZN13group_norm_v218gn_bwd_cuda_kernelI13__nv_bfloat16Li320ELi1ELi32ELi20ELi1024ELb0ELb1ELi16ELi320ELi320ELi4ELb1ELi2ELb0ELb0ELNS_15WgradSyncMethodE3ENS_16CompileConditionILi900EEEEEvPT_S6_S6_PKS5_S8_S8_S8_PKfflPfPj,(.L_x_3467 - _ZN13group_norm_v218gn_bwd_cuda_kernelI13__nv_bfloat16Li320ELi1ELi32ELi20ELi1024ELb0ELb1ELi16ELi320ELi320ELi4ELb1ELi2ELb0ELb0ELNS_15WgradSyncMethodE3ENS_16CompileConditionILi900EEEEEvPT_S6_S6_PKS5_S8_S8_S8_PKfflPfPj)
        .other          _ZN13group_norm_v218gn_bwd_cuda_kernelI13__nv_bfloat16Li320ELi1ELi32ELi20ELi1024ELb0ELb1ELi16ELi320ELi320ELi4ELb1ELi2ELb0ELb0ELNS_15WgradSyncMethodE3ENS_16CompileConditionILi900EEEEEvPT_S6_S6_PKS5_S8_S8_S8_PKfflPfPj,@"STO_CUDA_ENTRY STV_DEFAULT"
_ZN13group_norm_v218gn_bwd_cuda_kernelI13__nv_bfloat16Li320ELi1ELi32ELi20ELi1024ELb0ELb1ELi16ELi320ELi320ELi4ELb1ELi2ELb0ELb0ELNS_15WgradSyncMethodE3ENS_16CompileConditionILi900EEEEEvPT_S6_S6_PKS5_S8_S8_S8_PKfflPfPj:
.text._ZN13group_norm_v218gn_bwd_cuda_kernelI13__nv_bfloat16Li320ELi1ELi32ELi20ELi1024ELb0ELb1ELi16ELi320ELi320ELi4ELb1ELi2ELb0ELb0ELNS_15WgradSyncMethodE3ENS_16CompileConditionILi900EEEEEvPT_S6_S6_PKS5_S8_S8_S8_PKfflPfPj:
        /* <DEDUP_REMOVED lines=30> */
.L_x_103:
[----:B------:R-:W2:Y:S04]  /*01e0*/  LD.E.STRONG.GPU R6, desc[UR8][R4.64] ;  /* 0x0000000804067980 */ /* 0x000ea8000c10f900 */
[----:B--2---:R-:W-:Y:S01]  /*01f0*/  CCTL.IVALL ;  /* 0x00000000ff00798f */ /* 0x004fe20002000000 */
[----:B------:R-:W-:Y:S05]  /*0200*/  YIELD ;  /* 0x0000000000007946 */ /* 0x000fea0003800000 */
[----:B-----5:R-:W-:-:S04]  /*0210*/  LOP3.LUT R6, R6, R3, RZ, 0x3c, !PT ;  /* 0x0000000306067212 */ /* 0x020fc800078e3cff */
[----:B------:R-:W-:-:S13]  /*0220*/  ISETP.GT.AND P0, PT, R6, -0x1, PT ;  /* 0xffffffff0600780c */ /* 0x000fda0003f04270 */
[----:B------:R-:W-:Y:S05]  /*0230*/  @P0 BRA `(.L_x_103) ;  /* 0xfffffffc00e80947 */ /* 0x000fea000383ffff */
.L_x_102:
[----:B------:R-:W-:Y:S05]  /*0240*/  WARPSYNC.ALL ;  /* 0x0000000000007948 */ /* 0x000fea0003800000 */
[----:B------:R-:W-:Y:S06]  /*0250*/  BAR.SYNC.DEFER_BLOCKING 0x0 ;  /* 0x0000000000007b1d */ /* 0x000fec0000010000 */
[----:B------:R-:W-:Y:S05]  /*0260*/  BRA `(.L_x_104) ;  /* 0x0000002800747947 */ /* 0x000fea0003800000 */
.L_x_101:
[----:B------:R-:W0:Y:S01]  /*0270*/  S2R R4, SR_TID.X ;  /* 0x0000000000047919 */ /* 0x000e220000002100 */
[----:B------:R-:W-:Y:S02]  /*0280*/  MOV R5, 0x400 ;  /* 0x0000040000057802 */ /* 0x000fe40000000f00 */
[----:B------:R-:W-:Y:S02]  /*0290*/  CS2R R54, SRZ ;  /* 0x0000000000367805 */ /* 0x000fe4000001ff00 */
[----:B------:R-:W-:Y:S01]  /*02a0*/  SHF.L.U32 R8, R2, 0x4, RZ ;  /* 0x0000000402087819 */ /* 0x000fe200000006ff */
[----:B------:R-:W1:Y:S01]  /*02b0*/  S2R R9, SR_CgaCtaId ;  /* 0x0000000000097919 */ /* 0x000e620000008800 */
[----:B------:R-:W-:Y:S02]  /*02c0*/  CS2R R52, SRZ ;  /* 0x0000000000347805 */ /* 0x000fe4000001ff00 */
[----:B------:R-:W-:Y:S02]  /*02d0*/  CS2R R50, SRZ ;  /* 0x0000000000327805 */ /* 0x000fe4000001ff00 */
[----:B------:R-:W-:-:S02]  /*02e0*/  LOP3.LUT R8, R8, 0x3f0, RZ, 0xc0, !PT ;  /* 0x000003f008087812 */ /* 0x000fc400078ec0ff */
[----:B------:R-:W-:Y:S01]  /*02f0*/  CS2R R48, SRZ ;  /* 0x0000000000307805 */ /* 0x000fe2000001ff00 */
[----:B------:R-:W-:Y:S01]  /*0300*/  UMOV UR4, URZ ;  /* 0x0000003f00047c82 */ /* 0x000fe20008000000 */
[----:B0-----:R-:W-:Y:S01]  /*0310*/  IMAD.WIDE.U32 R6, R4, -0x33333333, RZ ;  /* 0xcccccccd04067825 */ /* 0x001fe200078e00ff */
[----:B------:R-:W-:-:S03]  /*0320*/  SHF.R.S32.HI R11, RZ, 0x1f, R4 ;  /* 0x0000001fff0b7819 */ /* 0x000fc60000011404 */
[----:B------:R-:W-:Y:S01]  /*0330*/  VIADD R6, R5, 0x2800 ;  /* 0x0000280005067836 */ /* 0x000fe20000000000 */
[----:B------:R-:W-:Y:S02]  /*0340*/  SHF.R.U32.HI R17, RZ, 0x6, R7 ;  /* 0x00000006ff117819 */ /* 0x000fe40000011607 */
[----:B------:R-:W-:Y:S02]  /*0350*/  LEA.HI R10, R11, R4, RZ, 0x2 ;  /* 0x000000040b0a7211 */ /* 0x000fe400078f10ff */
[----:B-1----:R-:W-:Y:S01]  /*0360*/  LEA R6, R9, R6, 0x18 ;  /* 0x0000000609067211 */ /* 0x002fe200078ec0ff */
[----:B------:R-:W-:Y:S01]  /*0370*/  IMAD R7, R17, -0x50, R4 ;  /* 0xffffffb011077824 */ /* 0x000fe200078e0204 */
[----:B------:R-:W-:Y:S02]  /*0380*/  SHF.R.S32.HI R5, RZ, 0x2, R10 ;  /* 0x00000002ff057819 */ /* 0x000fe4000001140a */
[----:B------:R-:W-:Y:S01]  /*0390*/  IADD3 R13, R8, R17, RZ ;  /* 0x00000011080d7210 */ /* 0x000fe20007ffe0ff */
[----:B------:R-:W-:Y:S01]  /*03a0*/  IMAD R9, R7, 0x28, R6 ;  /* 0x0000002807097824 */ /* 0x000fe200078e0206 */
[C---:B------:R-:W-:Y:S01]  /*03b0*/  IADD3 R16, R5.reuse, 0xf0, RZ ;  /* 0x000000f005107810 */ /* 0x040fe20007ffe0ff */
[----:B------:R-:W-:Y:S01]  /*03c0*/  VIADD R12, R5, 0x50 ;  /* 0x00000050050c7836 */ /* 0x000fe20000000000 */
[----:B------:R-:W-:Y:S01]  /*03d0*/  LEA.HI R11, R11, R4, RZ, 0x4 ;  /* 0x000000040b0b7211 */ /* 0x000fe200078f20ff */
[----:B------:R-:W-:Y:S01]  /*03e0*/  VIADD R14, R5, 0xa0 ;  /* 0x000000a0050e7836 */ /* 0x000fe20000000000 */
[----:B------:R-:W-:Y:S01]  /*03f0*/  SHF.R.S32.HI R19, RZ, 0x1f, R16 ;  /* 0x0000001fff137819 */ /* 0x000fe20000011410 */
[----:B------:R-:W-:Y:S01]  /*0400*/  IMAD R8, R17, 0x8, R9 ;  /* 0x0000000811087824 */ /* 0x000fe200078e0209 */
[----:B------:R-:W-:Y:S01]  /*0410*/  SHF.R.S32.HI R15, RZ, 0x1f, R12 ;  /* 0x0000001fff0f7819 */ /* 0x000fe2000001140c */
[----:B------:R-:W-:Y:S01]  /*0420*/  IMAD R13, R13, 0x280, RZ ;  /* 0x000002800d0d7824 */ /* 0x000fe200078e02ff */
[----:B------:R-:W-:-:S02]  /*0430*/  SHF.R.S32.HI R17, RZ, 0x1f, R14 ;  /* 0x0000001fff117819 */ /* 0x000fc4000001140e */
[----:B------:R-:W-:Y:S02]  /*0440*/  LOP3.LUT R9, R10, 0xfffffffc, RZ, 0xc0, !PT ;  /* 0xfffffffc0a097812 */ /* 0x000fe400078ec0ff */
[----:B------:R-:W-:Y:S02]  /*0450*/  LEA.HI R15, R15, R12, RZ, 0x2 ;  /* 0x0000000c0f0f7211 */ /* 0x000fe400078f10ff */
[----:B------:R-:W-:Y:S02]  /*0460*/  LEA.HI R17, R17, R14, RZ, 0x2 ;  /* 0x0000000e11117211 */ /* 0x000fe400078f10ff */
[----:B------:R-:W-:Y:S02]  /*0470*/  LEA.HI R19, R19, R16, RZ, 0x2 ;  /* 0x0000001013137211 */ /* 0x000fe400078f10ff */
[----:B------:R-:W-:Y:S02]  /*0480*/  SHF.R.U32.HI R11, RZ, 0x4, R11 ;  /* 0x00000004ff0b7819 */ /* 0x000fe4000001160b */
[----:B------:R-:W-:-:S02]  /*0490*/  IADD3 R12, -R9, R4, RZ ;  /* 0x00000004090c7210 */ /* 0x000fc40007ffe1ff */
[----:B------:R-:W-:Y:S02]  /*04a0*/  SHF.R.U32.HI R15, RZ, 0x2, R15 ;  /* 0x00000002ff0f7819 */ /* 0x000fe4000001160f */
[----:B------:R-:W-:Y:S02]  /*04b0*/  SHF.R.U32.HI R17, RZ, 0x2, R17 ;  /* 0x00000002ff117819 */ /* 0x000fe40000011611 */
[----:B------:R-:W-:Y:S02]  /*04c0*/  SHF.R.U32.HI R19, RZ, 0x2, R19 ;  /* 0x00000002ff137819 */ /* 0x000fe40000011613 */
[C---:B------:R-:W-:Y:S02]  /*04d0*/  LOP3.LUT R9, R12.reuse, 0x3, R11, 0x78, !PT ;  /* 0x000000030c097812 */ /* 0x040fe400078e780b */
[C---:B------:R-:W-:Y:S02]  /*04e0*/  LOP3.LUT R10, R12.reuse, 0x3, R15, 0x78, !PT ;  /* 0x000000030c0a7812 */ /* 0x040fe400078e780f */
[----:B------:R-:W-:-:S02]  /*04f0*/  LOP3.LUT R11, R12, 0x3, R17, 0x78, !PT ;  /* 0x000000030c0b7812 */ /* 0x000fc400078e7811 */
[----:B------:R-:W-:-:S07]  /*0500*/  LOP3.LUT R12, R12, 0x3, R19, 0x78, !PT ;  /* 0x000000030c0c7812 */ /* 0x000fce00078e7813 */
.L_x_120:
[C---:B------:R-:W-:Y:S01]  /*0510*/  LOP3.LUT R82, R3.reuse, 0x1, RZ, 0xc0, !PT ;  /* 0x0000000103527812 */ /* 0x040fe200078ec0ff */
[----:B-1----:R-:W0:Y:S01]  /*0520*/  LDC.64 R18, c[0x0][0x238] ;  /* 0x00008e00ff127b82 */ /* 0x002e220000000a00 */
[--C-:B------:R-:W-:Y:S01]  /*0530*/  SHF.R.U32.HI R20, RZ, 0x1, R78.reuse ;  /* 0x00000001ff147819 */ /* 0x100fe2000001164e */
[----:B------:R-:W-:Y:S01]  /*0540*/  ULDC.64 UR12, c[0x0][0x248] ;  /* 0x00009200000c7ab9 */ /* 0x000fe20000000a00 */
[----:B------:R-:W-:Y:S01]  /*0550*/  SHF.R.U64 R21, R3, 0x1, R78 ;  /* 0x0000000103157819 */ /* 0x000fe2000000124e */
[----:B------:R-:W-:Y:S01]  /*0560*/  IMAD R82, R82, 0x140, RZ ;  /* 0x0000014052527824 */ /* 0x000fe200078e02ff */
[----:B------:R-:W-:Y:S01]  /*0570*/  ULDC.64 UR14, c[0x0][0x228] ;  /* 0x00008a00000e7ab9 */ /* 0x000fe20000000a00 */
[----:B------:R-:W-:Y:S02]  /*0580*/  ULDC UR5, c[0x0][0x250] ;  /* 0x0000940000057ab9 */ /* 0x000fe40000000800 */
[----:B------:R-:W-:-:S04]  /*0590*/  IMAD R44, R7, 0x4, R82 ;  /* 0x00000004072c7824 */ /* 0x000fc800078e0252 */
[----:B------:R-:W-:Y:S01]  /*05a0*/  IMAD.WIDE.U32 R14, R44, -0x33333333, RZ ;  /* 0xcccccccd2c0e7825 */ /* 0x000fe200078e00ff */
[----:B------:R-:W-:-:S04]  /*05b0*/  SHF.R.S32.HI R45, RZ, 0x1f, R44 ;  /* 0x0000001fff2d7819 */ /* 0x000fc8000001142c */
[----:B------:R-:W-:Y:S01]  /*05c0*/  SHF.R.U32.HI R14, RZ, 0x4, R15 ;  /* 0x00000004ff0e7819 */ /* 0x000fe2000001160f */
[----:B------:R-:W-:Y:S02]  /*05d0*/  IMAD R15, R20, 0xa0000, RZ ;  /* 0x000a0000140f7824 */ /* 0x000fe400078e02ff */
[C---:B------:R-:W-:Y:S01]  /*05e0*/  IMAD.WIDE.U32 R22, R21.reuse, 0xa0000, R44 ;  /* 0x000a000015167825 */ /* 0x040fe200078e002c */
[----:B------:R-:W-:-:S04]  /*05f0*/  LEA R17, P0, R21, R14, 0x5 ;  /* 0x0000000e15117211 */ /* 0x000fc800078028ff */
        /* <DEDUP_REMOVED lines=16> */
[----:B------:R-:W4:Y:S01]  /*0700*/  LDG.E.64.CONSTANT R42, desc[UR8][R42.64] ;  /* 0x000000082a2a7981 */ /* 0x000f22000c1e9b00 */
[----:B------:R-:W-:-:S03]  /*0710*/  VIADD R17, R13, 0xa00 ;  /* 0x00000a000d117836 */ /* 0x000fc60000000000 */
[----:B------:R-:W5:Y:S02]  /*0720*/  LDG.E.64.CONSTANT R40, desc[UR8][R40.64] ;  /* 0x0000000828287981 */ /* 0x000f64000c1e9b00 */
[----:B------:R-:W-:-:S04]  /*0730*/  IADD3 R18, P0, R17, R22, RZ ;  /* 0x0000001611127210 */ /* 0x000fc80007f1e0ff */
[----:B------:R-:W-:Y:S01]  /*0740*/  IADD3.X R19, RZ, R23, RZ, P0, !PT ;  /* 0x00000017ff137210 */ /* 0x000fe200007fe4ff */
[----:B------:R-:W-:-:S03]  /*0750*/  IMAD.SHL.U32 R17, R18, 0x2, RZ ;  /* 0x0000000212117824 */ /* 0x000fc600078e00ff */
[----:B------:R-:W-:Y:S02]  /*0760*/  SHF.L.U64.HI R18, R18, 0x1, R19 ;  /* 0x0000000112127819 */ /* 0x000fe40000010213 */
[C---:B------:R-:W-:Y:S02]  /*0770*/  IADD3 R38, P0, R17.reuse, UR12, RZ ;  /* 0x0000000c11267c10 */ /* 0x040fe4000ff1e0ff */
[----:B------:R-:W-:Y:S02]  /*0780*/  IADD3 R36, P1, R17, UR14, RZ ;  /* 0x0000000e11247c10 */ /* 0x000fe4000ff3e0ff */
[C---:B------:R-:W-:Y:S02]  /*0790*/  IADD3.X R39, R18.reuse, UR13, RZ, P0, !PT ;  /* 0x0000000d12277c10 */ /* 0x040fe400087fe4ff */
[----:B------:R-:W-:Y:S02]  /*07a0*/  IADD3.X R37, R18, UR15, RZ, P1, !PT ;  /* 0x0000000f12257c10 */ /* 0x000fe40008ffe4ff */
[----:B------:R-:W-:-:S02]  /*07b0*/  IADD3 R19, R13, 0x1400, RZ ;  /* 0x000014000d137810 */ /* 0x000fc40007ffe0ff */
[----:B------:R-:W5:Y:S02]  /*07c0*/  LDG.E.64.CONSTANT R38, desc[UR8][R38.64] ;  /* 0x0000000826267981 */ /* 0x000f64000c1e9b00 */
[----:B------:R-:W-:Y:S02]  /*07d0*/  IADD3 R20, P0, R19, R22, RZ ;  /* 0x0000001613147210 */ /* 0x000fe40007f1e0ff */
[----:B------:R-:W5:Y:S02]  /*07e0*/  LDG.E.64.CONSTANT R36, desc[UR8][R36.64] ;  /* 0x0000000824247981 */ /* 0x000f64000c1e9b00 */
[----:B------:R-:W-:Y:S01]  /*07f0*/  SHF.L.U32 R19, R20, 0x1, RZ ;  /* 0x0000000114137819 */ /* 0x000fe200000006ff */
[----:B------:R-:W-:-:S03]  /*0800*/  IMAD.X R21, RZ, RZ, R23, P0 ;  /* 0x000000ffff157224 */ /* 0x000fc600000e0617 */
[C---:B------:R-:W-:Y:S02]  /*0810*/  IADD3 R34, P0, R19.reuse, UR12, RZ ;  /* 0x0000000c13227c10 */ /* 0x040fe4000ff1e0ff */
[----:B------:R-:W-:Y:S02]  /*0820*/  SHF.L.U64.HI R20, R20, 0x1, R21 ;  /* 0x0000000114147819 */ /* 0x000fe40000010215 */
[----:B------:R-:W-:Y:S02]  /*0830*/  IADD3 R32, P1, R19, UR14, RZ ;  /* 0x0000000e13207c10 */ /* 0x000fe4000ff3e0ff */
[C---:B------:R-:W-:Y:S02]  /*0840*/  IADD3.X R35, R20.reuse, UR13, RZ, P0, !PT ;  /* 0x0000000d14237c10 */ /* 0x040fe400087fe4ff */
[----:B------:R-:W-:-:S04]  /*0850*/  IADD3.X R33, R20, UR15, RZ, P1, !PT ;  /* 0x0000000f14217c10 */ /* 0x000fc80008ffe4ff */
[----:B------:R-:W5:Y:S04]  /*0860*/  LDG.E.64.CONSTANT R34, desc[UR8][R34.64] ;  /* 0x0000000822227981 */ /* 0x000f68000c1e9b00 */
[----:B------:R-:W5:Y:S01]  /*0870*/  LDG.E.64.CONSTANT R32, desc[UR8][R32.64] ;  /* 0x0000000820207981 */ /* 0x000f62000c1e9b00 */
[----:B------:R-:W-:-:S05]  /*0880*/  VIADD R21, R13, 0x1e00 ;  /* 0x00001e000d157836 */ /* 0x000fca0000000000 */
[----:B------:R-:W-:-:S04]  /*0890*/  IADD3 R22, P0, R21, R22, RZ ;  /* 0x0000001615167210 */ /* 0x000fc80007f1e0ff */
[----:B------:R-:W-:Y:S01]  /*08a0*/  IADD3.X R23, RZ, R23, RZ, P0, !PT ;  /* 0x00000017ff177210 */ /* 0x000fe200007fe4ff */
[----:B------:R-:W-:-:S03]  /*08b0*/  IMAD.SHL.U32 R21, R22, 0x2, RZ ;  /* 0x0000000216157824 */ /* 0x000fc600078e00ff */
[----:B------:R-:W-:Y:S02]  /*08c0*/  SHF.L.U64.HI R22, R22, 0x1, R23 ;  /* 0x0000000116167819 */ /* 0x000fe40000010217 */
[C---:B------:R-:W-:Y:S02]  /*08d0*/  IADD3 R30, P0, R21.reuse, UR12, RZ ;  /* 0x0000000c151e7c10 */ /* 0x040fe4000ff1e0ff */
[----:B------:R-:W-:Y:S02]  /*08e0*/  IADD3 R28, P1, R21, UR14, RZ ;  /* 0x0000000e151c7c10 */ /* 0x000fe4000ff3e0ff */
[C---:B------:R-:W-:Y:S02]  /*08f0*/  IADD3.X R31, R22.reuse, UR13, RZ, P0, !PT ;  /* 0x0000000d161f7c10 */ /* 0x040fe400087fe4ff */
[----:B------:R-:W-:-:S04]  /*0900*/  IADD3.X R29, R22, UR15, RZ, P1, !PT ;  /* 0x0000000f161d7c10 */ /* 0x000fc80008ffe4ff */
[----:B------:R-:W5:Y:S04]  /*0910*/  LDG.E.64.CONSTANT R30, desc[UR8][R30.64] ;  /* 0x000000081e1e7981 */ /* 0x000f68000c1e9b00 */
[----:B------:R-:W5:Y:S01]  /*0920*/  LDG.E.64.CONSTANT R28, desc[UR8][R28.64] ;  /* 0x000000081c1c7981 */ /* 0x000f62000c1e9b00 */
[----:B------:R-:W-:Y:S01]  /*0930*/  ISETP.GT.U32.AND P1, PT, R4, 0x3f, PT ;  /* 0x0000003f0400780c */ /* 0x000fe20003f24070 */
[----:B--2---:R-:W-:-:S06]  /*0940*/  FADD.FTZ R23, R47, UR5 ;  /* 0x000000052f177e21 */ /* 0x004fcc0008010000 */
[----:B------:R-:W0:Y:S01]  /*0950*/  MUFU.RSQ R23, R23 ;  /* 0x0000001700177308 */ /* 0x000e220000001400 */
[----:B---3--:R-:W-:Y:S02]  /*0960*/  PRMT R81, R44, 0x7632, R81 ;  /* 0x000076322c517816 */ /* 0x008fe40000000051 */
[C---:B----4-:R-:W-:Y:S01]  /*0970*/  PRMT R24, R42.reuse, 0x7632, R24 ;  /* 0x000076322a187816 */ /* 0x050fe20000000018 */
[----:B------:R-:W-:Y:S01]  /*0980*/  IMAD.U32 R25, R42, 0x10000, RZ ;  /* 0x000100002a197824 */ /* 0x000fe200078e00ff */
[----:B------:R-:W-:Y:S02]  /*0990*/  SHF.L.U32 R76, R44, 0x10, RZ ;  /* 0x000000102c4c7819 */ /* 0x000fe400000006ff */
[----:B-----5:R-:W-:Y:S01]  /*09a0*/  SHF.L.U32 R77, R40, 0x10, RZ ;  /* 0x00000010284d7819 */ /* 0x020fe200000006ff */
[----:B------:R-:W-:Y:S01]  /*09b0*/  IMAD.U32 R27, R24, 0x10000, RZ ;  /* 0x00010000181b7824 */ /* 0x000fe200078e00ff */
[----:B------:R-:W-:Y:S01]  /*09c0*/  PRMT R74, R40, 0x7632, R74 ;  /* 0x00007632284a7816 */ /* 0x000fe2000000004a */
[C---:B------:R-:W-:Y:S01]  /*09d0*/  FADD.FTZ R24, -R46.reuse, R25 ;  /* 0x000000192e187221 */ /* 0x040fe20000010100 */
[----:B------:R-:W-:Y:S01]  /*09e0*/  SHF.L.U32 R81, R81, 0x10, RZ ;  /* 0x0000001051517819 */ /* 0x000fe200000006ff */
[----:B------:R-:W-:Y:S01]  /*09f0*/  FMUL.FTZ R26, R77, R76 ;  /* 0x0000004c4d1a7220 */ /* 0x000fe20000410000 */
[----:B------:R-:W-:Y:S01]  /*0a00*/  FADD.FTZ R56, -R46, R27 ;  /* 0x0000001b2e387221 */ /* 0x000fe20000010100 */
[----:B------:R-:W-:-:S02]  /*0a10*/  IMAD.U32 R74, R74, 0x10000, RZ ;  /* 0x000100004a4a7824 */ /* 0x000fc400078e00ff */
[C---:B0-----:R-:W-:Y:S01]  /*0a20*/  FMUL.FTZ R79, R23.reuse, R24 ;  /* 0x00000018174f7220 */ /* 0x041fe20000410000 */
[----:B------:R-:W-:Y:S01]  /*0a30*/  FMUL.FTZ R65, R23, R56 ;  /* 0x0000003817417220 */ /* 0x000fe20000410000 */
[----:B------:R-:W-:Y:S02]  /*0a40*/  FMUL.FTZ R24, R74, R81 ;  /* 0x000000514a187220 */ /* 0x000fe40000410000 */
[----:B------:R-:W-:Y:S01]  /*0a50*/  FFMA.FTZ R26, R79, R26, RZ ;  /* 0x0000001a4f1a7223 */ /* 0x000fe200000100ff */
[----:B------:R-:W-:-:S03]  /*0a60*/  SHF.L.U32 R27, R43, 0x10, RZ ;  /* 0x000000102b1b7819 */ /* 0x000fc600000006ff */
[--C-:B------:R-:W-:Y:S01]  /*0a70*/  FFMA.FTZ R56, R65, R24, R26.reuse ;  /* 0x0000001841387223 */ /* 0x100fe2000001001a */
[----:B------:R-:W-:Y:S01]  /*0a80*/  PRMT R26, R43, 0x7632, R26 ;  /* 0x000076322b1a7816 */ /* 0x000fe2000000001a */
[----:B------:R-:W-:Y:S01]  /*0a90*/  FADD.FTZ R58, -R46, R27 ;  /* 0x0000001b2e3a7221 */ /* 0x000fe20000010100 */
[C---:B------:R-:W-:Y:S01]  /*0aa0*/  PRMT R57, R45.reuse, 0x7632, R57 ;  /* 0x000076322d397816 */ /* 0x040fe20000000039 */
[----:B------:R-:W-:Y:S01]  /*0ab0*/  IMAD.U32 R25, R45, 0x10000, RZ ;  /* 0x000100002d197824 */ /* 0x000fe200078e00ff */
[C---:B------:R-:W-:Y:S02]  /*0ac0*/  SHF.L.U32 R24, R41.reuse, 0x10, RZ ;  /* 0x0000001029187819 */ /* 0x040fe400000006ff */
[----:B------:R-:W-:Y:S02]  /*0ad0*/  PRMT R80, R41, 0x7632, R80 ;  /* 0x0000763229507816 */ /* 0x000fe40000000050 */
[----:B------:R-:W-:Y:S01]  /*0ae0*/  SHF.L.U32 R27, R26, 0x10, RZ ;  /* 0x000000101a1b7819 */ /* 0x000fe200000006ff */
[----:B------:R-:W-:Y:S01]  /*0af0*/  FMUL.FTZ R75, R23, R58 ;  /* 0x0000003a174b7220 */ /* 0x000fe20000410000 */
[----:B------:R-:W-:-:S02]  /*0b00*/  IMAD.U32 R57, R57, 0x10000, RZ ;  /* 0x0001000039397824 */ /* 0x000fc400078e00ff */
[----:B------:R-:W-:Y:S01]  /*0b10*/  FMUL.FTZ R26, R24, R25 ;  /* 0x00000019181a7220 */ /* 0x000fe20000410000 */
[----:B------:R-:W-:Y:S02]  /*0b20*/  IMAD.U32 R80, R80, 0x10000, RZ ;  /* 0x0001000050507824 */ /* 0x000fe400078e00ff */
[----:B------:R-:W-:Y:S01]  /*0b30*/  FADD.FTZ R58, -R46, R27 ;  /* 0x0000001b2e3a7221 */ /* 0x000fe20000010100 */
[----:B------:R-:W-:Y:S01]  /*0b40*/  SHF.L.U32 R59, R38, 0x10, RZ ;  /* 0x00000010263b7819 */ /* 0x000fe200000006ff */
[----:B------:R-:W-:Y:S01]  /*0b50*/  FFMA.FTZ R56, R75, R26, R56 ;  /* 0x0000001a4b387223 */ /* 0x000fe20000010038 */
[----:B------:R-:W-:Y:S01]  /*0b60*/  FMUL.FTZ R47, R80, R57 ;  /* 0x00000039502f7220 */ /* 0x000fe20000410000 */
[----:B------:R-:W-:Y:S01]  /*0b70*/  FMUL.FTZ R73, R23, R58 ;  /* 0x0000003a17497220 */ /* 0x000fe20000410000 */
[----:B------:R-:W-:Y:S01]  /*0b80*/  PRMT R26, R38, 0x7632, R26 ;  /* 0x00007632261a7816 */ /* 0x000fe2000000001a */
[----:B------:R-:W-:Y:S02]  /*0b90*/  IMAD.U32 R27, R36, 0x10000, RZ ;  /* 0x00010000241b7824 */ /* 0x000fe400078e00ff */
[----:B------:R-:W-:Y:S01]  /*0ba0*/  FFMA.FTZ R47, R73, R47, R56 ;  /* 0x0000002f492f7223 */ /* 0x000fe20000010038 */
[----:B------:R-:W-:Y:S01]  /*0bb0*/  FADD.FTZ R56, -R46, R59 ;  /* 0x0000003b2e387221 */ /* 0x000fe20000010100 */
[----:B------:R-:W-:-:S02]  /*0bc0*/  PRMT R64, R36, 0x7632, R64 ;  /* 0x0000763224407816 */ /* 0x000fc40000000040 */
[----:B------:R-:W-:Y:S01]  /*0bd0*/  SHF.L.U32 R59, R26, 0x10, RZ ;  /* 0x000000101a3b7819 */ /* 0x000fe200000006ff */
[----:B------:R-:W-:Y:S01]  /*0be0*/  FMUL.FTZ R58, R76, R27 ;  /* 0x0000001b4c3a7220 */ /* 0x000fe20000410000 */
[----:B------:R-:W-:Y:S01]  /*0bf0*/  FMUL.FTZ R26, R23, R56 ;  /* 0x00000038171a7220 */ /* 0x000fe20000410000 */
[----:B------:R-:W-:Y:S01]  /*0c00*/  IMAD.U32 R64, R64, 0x10000, RZ ;  /* 0x0001000040407824 */ /* 0x000fe200078e00ff */
[C---:B------:R-:W-:Y:S01]  /*0c10*/  SHF.L.U32 R61, R39.reuse, 0x10, RZ ;  /* 0x00000010273d7819 */ /* 0x040fe200000006ff */
[----:B------:R-:W-:Y:S01]  /*0c20*/  FADD.FTZ R56, -R46, R59 ;  /* 0x0000003b2e387221 */ /* 0x000fe20000010100 */
[--C-:B------:R-:W-:Y:S01]  /*0c30*/  FFMA.FTZ R58, R26, R58, R47.reuse ;  /* 0x0000003a1a3a7223 */ /* 0x100fe2000001002f */
[----:B------:R-:W-:Y:S01]  /*0c40*/  PRMT R47, R39, 0x7632, R47 ;  /* 0x00007632272f7816 */ /* 0x000fe2000000002f */
[----:B------:R-:W-:Y:S01]  /*0c50*/  FMUL.FTZ R59, R81, R64 ;  /* 0x00000040513b7220 */ /* 0x000fe20000410000 */
[----:B------:R-:W-:Y:S01]  /*0c60*/  FMUL.FTZ R83, R23, R56 ;  /* 0x0000003817537220 */ /* 0x000fe20000410000 */
[----:B------:R-:W-:-:S02]  /*0c70*/  IMAD.U32 R66, R37, 0x10000, RZ ;  /* 0x0001000025427824 */ /* 0x000fc400078e00ff */
[C---:B------:R-:W-:Y:S01]  /*0c80*/  FADD.FTZ R60, -R46.reuse, R61 ;  /* 0x0000003d2e3c7221 */ /* 0x040fe20000010100 */
[----:B------:R-:W-:Y:S01]  /*0c90*/  SHF.L.U32 R61, R47, 0x10, RZ ;  /* 0x000000102f3d7819 */ /* 0x000fe200000006ff */
[----:B------:R-:W-:Y:S01]  /*0ca0*/  FFMA.FTZ R58, R83, R59, R58 ;  /* 0x0000003b533a7223 */ /* 0x000fe2000001003a */
[----:B------:R-:W-:Y:S01]  /*0cb0*/  PRMT R56, R37, 0x7632, R56 ;  /* 0x0000763225387816 */ /* 0x000fe20000000038 */
[----:B------:R-:W-:Y:S01]  /*0cc0*/  FMUL.FTZ R59, R25, R66 ;  /* 0x00000042193b7220 */ /* 0x000fe20000410000 */
[----:B------:R-:W-:Y:S01]  /*0cd0*/  FMUL.FTZ R47, R23, R60 ;  /* 0x0000003c172f7220 */ /* 0x000fe20000410000 */
[----:B------:R-:W-:Y:S01]  /*0ce0*/  FADD.FTZ R62, -R46, R61 ;  /* 0x0000003d2e3e7221 */ /* 0x000fe20000010100 */
[----:B------:R-:W-:Y:S01]  /*0cf0*/  SHF.L.U32 R61, R34, 0x10, RZ ;  /* 0x00000010223d7819 */ /* 0x000fe200000006ff */
[----:B------:R-:W-:Y:S02]  /*0d00*/  IMAD.U32 R56, R56, 0x10000, RZ ;  /* 0x0001000038387824 */ /* 0x000fe400078e00ff */
[--C-:B------:R-:W-:Y:S01]  /*0d10*/  FFMA.FTZ R60, R47, R59, R58.reuse ;  /* 0x0000003b2f3c7223 */ /* 0x100fe2000001003a */
[----:B------:R-:W-:Y:S01]  /*0d20*/  PRMT R58, R34, 0x7632, R58 ;  /* 0x00007632223a7816 */ /* 0x000fe2000000003a */
[----:B------:R-:W-:Y:S01]  /*0d30*/  FMUL.FTZ R63, R23, R62 ;  /* 0x0000003e173f7220 */ /* 0x000fe20000410000 */
[----:B------:R-:W-:Y:S01]  /*0d40*/  FADD.FTZ R68, -R46, R61 ;  /* 0x0000003d2e447221 */ /* 0x000fe20000010100 */
[----:B------:R-:W-:Y:S01]  /*0d50*/  FMUL.FTZ R59, R57, R56 ;  /* 0x00000038393b7220 */ /* 0x000fe20000410000 */
[C---:B------:R-:W-:Y:S01]  /*0d60*/  IMAD.U32 R67, R32.reuse, 0x10000, RZ ;  /* 0x0001000020437824 */ /* 0x040fe200078e00ff */
[----:B------:R-:W-:-:S02]  /*0d70*/  PRMT R62, R32, 0x7632, R62 ;  /* 0x00007632203e7816 */ /* 0x000fc4000000003e */
[----:B------:R-:W-:Y:S01]  /*0d80*/  SHF.L.U32 R61, R58, 0x10, RZ ;  /* 0x000000103a3d7819 */ /* 0x000fe200000006ff */
[----:B------:R-:W-:Y:S01]  /*0d90*/  FFMA.FTZ R59, R63, R59, R60 ;  /* 0x0000003b3f3b7223 */ /* 0x000fe2000001003c */
[----:B------:R-:W-:Y:S01]  /*0da0*/  FMUL.FTZ R58, R76, R67 ;  /* 0x000000434c3a7220 */ /* 0x000fe20000410000 */
[----:B------:R-:W-:Y:S01]  /*0db0*/  FMUL.FTZ R68, R23, R68 ;  /* 0x0000004417447220 */ /* 0x000fe20000410000 */
[----:B------:R-:W-:Y:S02]  /*0dc0*/  IMAD.U32 R62, R62, 0x10000, RZ ;  /* 0x000100003e3e7824 */ /* 0x000fe400078e00ff */
[----:B------:R-:W-:Y:S01]  /*0dd0*/  FADD.FTZ R60, -R46, R61 ;  /* 0x0000003d2e3c7221 */ /* 0x000fe20000010100 */
[----:B------:R-:W-:Y:S01]  /*0de0*/  FFMA.FTZ R58, R68, R58, R59 ;  /* 0x0000003a443a7223 */ /* 0x000fe2000001003b */
[----:B------:R-:W-:Y:S02]  /*0df0*/  FMUL.FTZ R59, R81, R62 ;  /* 0x0000003e513b7220 */ /* 0x000fe40000410000 */
[----:B------:R-:W-:Y:S01]  /*0e00*/  FMUL.FTZ R61, R23, R60 ;  /* 0x0000003c173d7220 */ /* 0x000fe20000410000 */
[----:B------:R-:W-:Y:S01]  /*0e10*/  SHF.L.U32 R85, R35, 0x10, RZ ;  /* 0x0000001023557819 */ /* 0x000fe200000006ff */
[----:B------:R-:W-:-:S02]  /*0e20*/  IMAD.U32 R69, R33, 0x10000, RZ ;  /* 0x0001000021457824 */ /* 0x000fc400078e00ff */
[--C-:B------:R-:W-:Y:S01]  /*0e30*/  FFMA.FTZ R71, R61, R59, R58.reuse ;  /* 0x0000003b3d477223 */ /* 0x100fe2000001003a */
[----:B------:R-:W-:Y:S01]  /*0e40*/  PRMT R58, R35, 0x7632, R58 ;  /* 0x00007632233a7816 */ /* 0x000fe2000000003a */
[----:B------:R-:W-:Y:S01]  /*0e50*/  FADD.FTZ R70, -R46, R85 ;  /* 0x000000552e467221 */ /* 0x000fe20000010100 */
[----:B------:R-:W-:Y:S02]  /*0e60*/  FFMA.FTZ R59, R77, R76, RZ ;  /* 0x0000004c4d3b7223 */ /* 0x000fe400000100ff */
[----:B------:R-:W-:Y:S01]  /*0e70*/  SHF.L.U32 R85, R58, 0x10, RZ ;  /* 0x000000103a557819 */ /* 0x000fe200000006ff */
[----:B------:R-:W-:Y:S01]  /*0e80*/  FMUL.FTZ R58, R25, R69 ;  /* 0x00000045193a7220 */ /* 0x000fe20000410000 */
[----:B------:R-:W-:Y:S01]  /*0e90*/  FMUL.FTZ R70, R23, R70 ;  /* 0x0000004617467220 */ /* 0x000fe20000410000 */
[----:B------:R-:W-:-:S03]  /*0ea0*/  FFMA.FTZ R59, R74, R81, R59 ;  /* 0x000000514a3b7223 */ /* 0x000fc6000001003b */
[----:B------:R-:W-:Y:S01]  /*0eb0*/  FFMA.FTZ R58, R70, R58, R71 ;  /* 0x0000003a463a7223 */ /* 0x000fe20000010047 */
[----:B------:R-:W-:-:S04]  /*0ec0*/  FFMA.FTZ R71, R24, R25, R59 ;  /* 0x0000001918477223 */ /* 0x000fc8000001003b */
[----:B------:R-:W-:Y:S01]  /*0ed0*/  FFMA.FTZ R71, R80, R57, R71 ;  /* 0x0000003950477223 */ /* 0x000fe20000010047 */
[----:B------:R-:W-:-:S03]  /*0ee0*/  PRMT R60, R33, 0x7632, R60 ;  /* 0x00007632213c7816 */ /* 0x000fc6000000003c */
[----:B------:R-:W-:Y:S01]  /*0ef0*/  FFMA.FTZ R84, R76, R27, R71 ;  /* 0x0000001b4c547223 */ /* 0x000fe20000010047 */
[----:B------:R-:W-:Y:S01]  /*0f00*/  FADD.FTZ R72, -R46, R85 ;  /* 0x000000552e487221 */ /* 0x000fe20000010100 */
[----:B------:R-:W-:Y:S02]  /*0f10*/  IMAD.U32 R60, R60, 0x10000, RZ ;  /* 0x000100003c3c7824 */ /* 0x000fe400078e00ff */
[----:B------:R-:W-:Y:S01]  /*0f20*/  FFMA.FTZ R84, R81, R64, R84 ;  /* 0x0000004051547223 */ /* 0x000fe20000010054 */
[----:B------:R-:W-:Y:S01]  /*0f30*/  FMUL.FTZ R59, R23, R72 ;  /* 0x00000048173b7220 */ /* 0x000fe20000410000 */
[----:B------:R-:W-:Y:S02]  /*0f40*/  FMUL.FTZ R85, R57, R60 ;  /* 0x0000003c39557220 */ /* 0x000fe40000410000 */
[----:B------:R-:W-:Y:S01]  /*0f50*/  FFMA.FTZ R84, R25, R66, R84 ;  /* 0x0000004219547223 */ /* 0x000fe20000010054 */
[----:B------:R-:W-:Y:S01]  /*0f60*/  FFMA.FTZ R52, R65, R74, R52 ;  /* 0x0000004a41347223 */ /* 0x000fe20000010034 */
[----:B------:R-:W-:Y:S01]  /*0f70*/  FFMA.FTZ R85, R59, R85, R58 ;  /* 0x000000553b557223 */ /* 0x000fe2000001003a */
[C---:B------:R-:W-:Y:S01]  /*0f80*/  SHF.L.U32 R87, R30.reuse, 0x10, RZ ;  /* 0x000000101e577819 */ /* 0x040fe200000006ff */
[----:B------:R-:W-:Y:S01]  /*0f90*/  FFMA.FTZ R65, R57, R56, R84 ;  /* 0x0000003839417223 */ /* 0x000fe20000010054 */
[----:B------:R-:W-:Y:S01]  /*0fa0*/  PRMT R58, R30, 0x7632, R58 ;  /* 0x000076321e3a7816 */ /* 0x000fe2000000003a */
[----:B------:R-:W-:Y:S01]  /*0fb0*/  FADD.FTZ R53, R74, R53 ;  /* 0x000000354a357221 */ /* 0x000fe20000010000 */
[----:B------:R-:W-:Y:S01]  /*0fc0*/  PRMT R72, R28, 0x7632, R72 ;  /* 0x000076321c487816 */ /* 0x000fe20000000048 */
[----:B------:R-:W-:Y:S01]  /*0fd0*/  FFMA.FTZ R74, R76, R67, R65 ;  /* 0x000000434c4a7223 */ /* 0x000fe20000010041 */
[----:B------:R-:W-:-:S02]  /*0fe0*/  IMAD.U32 R71, R28, 0x10000, RZ ;  /* 0x000100001c477824 */ /* 0x000fc400078e00ff */
[----:B------:R-:W-:Y:S01]  /*0ff0*/  FADD.FTZ R86, -R46, R87 ;  /* 0x000000572e567221 */ /* 0x000fe20000010100 */
[----:B------:R-:W-:Y:S01]  /*1000*/  SHF.L.U32 R89, R58, 0x10, RZ ;  /* 0x000000103a597819 */ /* 0x000fe200000006ff */
[----:B------:R-:W-:Y:S01]  /*1010*/  FFMA.FTZ R74, R81, R62, R74 ;  /* 0x0000003e514a7223 */ /* 0x000fe2000001004a */
[----:B------:R-:W-:Y:S02]  /*1020*/  IMAD.U32 R58, R72, 0x10000, RZ ;  /* 0x00010000483a7824 */ /* 0x000fe400078e00ff */
[----:B------:R-:W-:Y:S01]  /*1030*/  FADD.FTZ R49, R80, R49 ;  /* 0x0000003150317221 */ /* 0x000fe20000010000 */
[----:B------:R-:W-:Y:S01]  /*1040*/  FMUL.FTZ R87, R76, R71 ;  /* 0x000000474c577220 */ /* 0x000fe20000410000 */
[----:B------:R-:W-:Y:S01]  /*1050*/  FMUL.FTZ R72, R23, R86 ;  /* 0x0000005617487220 */ /* 0x000fe20000410000 */
[----:B------:R-:W-:Y:S01]  /*1060*/  FFMA.FTZ R80, R73, R80, R48 ;  /* 0x0000005049507223 */ /* 0x000fe20000010030 */
[----:B------:R-:W-:Y:S01]  /*1070*/  FADD.FTZ R86, -R46, R89 ;  /* 0x000000592e567221 */ /* 0x000fe20000010100 */
[----:B------:R-:W-:Y:S01]  /*1080*/  FFMA.FTZ R74, R25, R69, R74 ;  /* 0x00000045194a7223 */ /* 0x000fe2000001004a */
[----:B------:R-:W-:Y:S01]  /*1090*/  FADD.FTZ R53, R53, R64 ;  /* 0x0000004035357221 */ /* 0x000fe20000010000 */
[----:B------:R-:W-:Y:S01]  /*10a0*/  FFMA.FTZ R52, R83, R64, R52 ;  /* 0x0000004053347223 */ /* 0x000fe20000010034 */
[----:B------:R-:W-:Y:S01]  /*10b0*/  FFMA.FTZ R84, R72, R87, R85 ;  /* 0x0000005748547223 */ /* 0x000fe20000010055 */
[----:B------:R-:W-:Y:S01]  /*10c0*/  FFMA.FTZ R80, R63, R56, R80 ;  /* 0x000000383f507223 */ /* 0x000fe20000010050 */
[----:B------:R-:W-:Y:S01]  /*10d0*/  FMUL.FTZ R85, R81, R58 ;  /* 0x0000003a51557220 */ /* 0x000fe20000410000 */
[----:B------:R-:W-:Y:S01]  /*10e0*/  FMUL.FTZ R65, R23, R86 ;  /* 0x0000005617417220 */ /* 0x000fe20000410000 */
[----:B------:R-:W-:Y:S01]  /*10f0*/  PRMT R87, R31, 0x7632, R87 ;  /* 0x000076321f577816 */ /* 0x000fe20000000057 */
[----:B------:R-:W-:Y:S01]  /*1100*/  FFMA.FTZ R89, R57, R60, R74 ;  /* 0x0000003c39597223 */ /* 0x000fe2000001004a */
[----:B------:R-:W-:Y:S01]  /*1110*/  SHF.L.U32 R91, R31, 0x10, RZ ;  /* 0x000000101f5b7819 */ /* 0x000fe200000006ff */
[----:B------:R-:W-:Y:S01]  /*1120*/  FADD.FTZ R53, R53, R62 ;  /* 0x0000003e35357221 */ /* 0x000fe20000010000 */
[----:B------:R-:W-:Y:S01]  /*1130*/  FFMA.FTZ R52, R61, R62, R52 ;  /* 0x0000003e3d347223 */ /* 0x000fe20000010034 */
[----:B------:R-:W-:Y:S01]  /*1140*/  FFMA.FTZ R62, R59, R60, R80 ;  /* 0x0000003c3b3e7223 */ /* 0x000fe20000010050 */
[----:B------:R-:W-:Y:S01]  /*1150*/  FFMA.FTZ R85, R65, R85, R84 ;  /* 0x0000005541557223 */ /* 0x000fe20000010054 */
[----:B------:R-:W-:Y:S01]  /*1160*/  IADD3 R80, P0, R3, 0x2, RZ ;  /* 0x0000000203507810 */ /* 0x000fe20007f1e0ff */
[----:B------:R-:W-:Y:S01]  /*1170*/  FFMA.FTZ R84, R76, R71, R89 ;  /* 0x000000474c547223 */ /* 0x000fe20000010059 */
[C---:B------:R-:W-:Y:S01]  /*1180*/  PRMT R48, R29.reuse, 0x7632, R48 ;  /* 0x000076321d307816 */ /* 0x040fe20000000030 */
[----:B------:R-:W-:Y:S01]  /*1190*/  IMAD.U32 R73, R29, 0x10000, RZ ;  /* 0x000100001d497824 */ /* 0x000fe200078e00ff */
[----:B------:R-:W-:Y:S01]  /*11a0*/  SHF.L.U32 R87, R87, 0x10, RZ ;  /* 0x0000001057577819 */ /* 0x000fe200000006ff */
[----:B------:R-:W-:Y:S01]  /*11b0*/  FADD.FTZ R74, -R46, R91 ;  /* 0x0000005b2e4a7221 */ /* 0x000fe20000010100 */
[----:B------:R-:W-:Y:S01]  /*11c0*/  IADD3.X R78, RZ, R78, RZ, P0, !PT ;  /* 0x0000004eff4e7210 */ /* 0x000fe200007fe4ff */
[----:B------:R-:W-:Y:S01]  /*11d0*/  FFMA.FTZ R84, R81, R58, R84 ;  /* 0x0000003a51547223 */ /* 0x000fe20000010054 */
[----:B------:R-:W-:Y:S01]  /*11e0*/  ISETP.GE.U32.AND P0, PT, R80, UR10, PT ;  /* 0x0000000a50007c0c */ /* 0x000fe2000bf06070 */
[----:B------:R-:W-:-:S02]  /*11f0*/  IMAD.U32 R48, R48, 0x10000, RZ ;  /* 0x0001000030307824 */ /* 0x000fc400078e00ff */
[-C--:B------:R-:W-:Y:S01]  /*1200*/  FMUL.FTZ R86, R25, R73.reuse ;  /* 0x0000004919567220 */ /* 0x080fe20000410000 */
[----:B------:R-:W-:Y:S01]  /*1210*/  FMUL.FTZ R74, R23, R74 ;  /* 0x0000004a174a7220 */ /* 0x000fe20000410000 */
[----:B------:R-:W-:Y:S01]  /*1220*/  FADD.FTZ R64, -R46, R87 ;  /* 0x000000572e407221 */ /* 0x000fe20000010100 */
[----:B------:R-:W-:Y:S01]  /*1230*/  FADD.FTZ R49, R49, R56 ;  /* 0x0000003831317221 */ /* 0x000fe20000010000 */
[----:B------:R-:W-:Y:S01]  /*1240*/  FFMA.FTZ R84, R25, R73, R84 ;  /* 0x0000004919547223 */ /* 0x000fe20000010054 */
[----:B------:R-:W-:Y:S01]  /*1250*/  ISETP.GE.AND.EX P0, PT, R78, UR6, PT, P0 ;  /* 0x000000064e007c0c */ /* 0x000fe2000bf06300 */
[----:B------:R-:W-:Y:S01]  /*1260*/  FFMA.FTZ R86, R74, R86, R85 ;  /* 0x000000564a567223 */ /* 0x000fe20000010055 */
[----:B------:R-:W-:Y:S01]  /*1270*/  FMUL.FTZ R83, R57, R48 ;  /* 0x0000003039537220 */ /* 0x000fe20000410000 */
[----:B------:R-:W-:Y:S01]  /*1280*/  FMUL.FTZ R81, R23, R64 ;  /* 0x0000004017517220 */ /* 0x000fe20000410000 */
[----:B------:R-:W-:Y:S01]  /*1290*/  FADD.FTZ R49, R49, R60 ;  /* 0x0000003c31317221 */ /* 0x000fe20000010000 */
[----:B------:R-:W-:Y:S01]  /*12a0*/  FADD.FTZ R60, R77, R55 ;  /* 0x000000374d3c7221 */ /* 0x000fe20000010000 */
[----:B------:R-:W-:Y:S01]  /*12b0*/  FADD.FTZ R51, R24, R51 ;  /* 0x0000003318337221 */ /* 0x000fe20000010000 */
[----:B------:R-:W-:Y:S01]  /*12c0*/  FFMA.FTZ R55, R79, R77, R54 ;  /* 0x0000004d4f377223 */ /* 0x000fe20000010036 */
[----:B------:R-:W-:Y:S01]  /*12d0*/  FFMA.FTZ R50, R75, R24, R50 ;  /* 0x000000184b327223 */ /* 0x000fe20000010032 */
[----:B------:R-:W-:Y:S01]  /*12e0*/  FFMA.FTZ R56, R57, R48, R84 ;  /* 0x0000003039387223 */ /* 0x000fe20000010054 */
[----:B------:R-:W-:Y:S01]  /*12f0*/  FFMA.FTZ R57, R81, R83, R86 ;  /* 0x0000005351397223 */ /* 0x000fe20000010056 */
[----:B------:R-:W-:Y:S01]  /*1300*/  FADD.FTZ R54, R51, R66 ;  /* 0x0000004233367221 */ /* 0x000fe20000010000 */
[----:B------:R-:W-:Y:S01]  /*1310*/  FADD.FTZ R60, R60, R27 ;  /* 0x0000001b3c3c7221 */ /* 0x000fe20000010000 */
[----:B------:R-:W-:Y:S01]  /*1320*/  FFMA.FTZ R55, R26, R27, R55 ;  /* 0x0000001b1a377223 */ /* 0x000fe20000010037 */
[----:B------:R-:W-:Y:S01]  /*1330*/  FFMA.FTZ R51, R47, R66, R50 ;  /* 0x000000422f337223 */ /* 0x000fe20000010032 */
[----:B------:R0:W-:Y:S01]  /*1340*/  STS.64 [R8], R56 ;  /* 0x0000003808007388 */ /* 0x0001e20000000a00 */
[----:B------:R-:W-:Y:S01]  /*1350*/  FADD.FTZ R54, R54, R69 ;  /* 0x0000004536367221 */ /* 0x000fe20000010000 */
[----:B------:R-:W-:Y:S01]  /*1360*/  FADD.FTZ R60, R60, R67 ;  /* 0x000000433c3c7221 */ /* 0x000fe20000010000 */
[----:B------:R-:W-:Y:S01]  /*1370*/  FFMA.FTZ R59, R70, R69, R51 ;  /* 0x00000045463b7223 */ /* 0x000fe20000010033 */
[----:B------:R-:W-:Y:S01]  /*1380*/  FADD.FTZ R49, R49, R48 ;  /* 0x0000003031317221 */ /* 0x000fe20000010000 */
[----:B------:R-:W-:Y:S01]  /*1390*/  HFMA2.MMA R83, -RZ, RZ, 0, 0 ;  /* 0x00000000ff537435 */ /* 0x000fe200000001ff */
[----:B------:R-:W-:Y:S01]  /*13a0*/  FFMA.FTZ R48, R81, R48, R62 ;  /* 0x0000003051307223 */ /* 0x000fe2000001003e */
[----:B------:R-:W-:Y:S01]  /*13b0*/  FADD.FTZ R51, R54, R73 ;  /* 0x0000004936337221 */ /* 0x000fe20000010000 */
[----:B------:R-:W-:Y:S01]  /*13c0*/  FADD.FTZ R53, R53, R58 ;  /* 0x0000003a35357221 */ /* 0x000fe20000010000 */
[----:B0-----:R-:W-:Y:S01]  /*13d0*/  FFMA.FTZ R57, R68, R67, R55 ;  /* 0x0000004344397223 */ /* 0x001fe20000010037 */
[----:B------:R-:W-:Y:S01]  /*13e0*/  FFMA.FTZ R52, R65, R58, R52 ;  /* 0x0000003a41347223 */ /* 0x000fe20000010034 */
[----:B------:R-:W-:-:S02]  /*13f0*/  IMAD.MOV.U32 R81, RZ, RZ, RZ ;  /* 0x000000ffff517224 */ /* 0x000fc400078e00ff */
[----:B------:R-:W-:Y:S01]  /*1400*/  FADD.FTZ R55, R60, R71 ;  /* 0x000000473c377221 */ /* 0x000fe20000010000 */
[----:B------:R-:W-:Y:S01]  /*1410*/  FFMA.FTZ R54, R72, R71, R57 ;  /* 0x0000004748367223 */ /* 0x000fe20000010039 */
[----:B------:R-:W-:Y:S01]  /*1420*/  FFMA.FTZ R50, R74, R73, R59 ;  /* 0x000000494a327223 */ /* 0x000fe2000001003b */
[----:B------:R-:W-:Y:S06]  /*1430*/  BAR.SYNC.DEFER_BLOCKING 0x0 ;  /* 0x0000000000007b1d */ /* 0x000fec0000010000 */
[----:B------:R-:W-:Y:S05]  /*1440*/  @!P0 BRA `(.L_x_105) ;  /* 0x0000000000b08947 */ /* 0x000fea0003800000 */
[----:B------:R-:W0:Y:S01]  /*1450*/  S2UR UR7, SR_CgaCtaId ;  /* 0x00000000000779c3 */ /* 0x000e220000008800 */
[----:B------:R-:W-:Y:S01]  /*1460*/  UMOV UR5, 0x400 ;  /* 0x0000040000057882 */ /* 0x000fe20000000000 */
[----:B------:R-:W-:Y:S01]  /*1470*/  IMAD.SHL.U32 R56, R4, 0x2, RZ ;  /* 0x0000000204387824 */ /* 0x000fe200078e00ff */
[----:B------:R-:W-:-:S04]  /*1480*/  SHF.R.U32.HI R85, RZ, 0x1, R0 ;  /* 0x00000001ff557819 */ /* 0x000fc80000011600 */
[----:B------:R-:W-:Y:S01]  /*1490*/  LOP3.LUT R57, R56, 0x18, RZ, 0xc0, !PT ;  /* 0x0000001838397812 */ /* 0x000fe200078ec0ff */
[----:B------:R-:W-:-:S03]  /*14a0*/  IMAD.SHL.U32 R85, R85, 0x40, RZ ;  /* 0x0000004055557824 */ /* 0x000fc600078e00ff */
[C---:B------:R-:W-:Y:S02]  /*14b0*/  LOP3.LUT R59, R57.reuse, 0x8, RZ, 0x3c, !PT ;  /* 0x00000008393b7812 */ /* 0x040fe400078e3cff */
[C---:B------:R-:W-:Y:S02]  /*14c0*/  LOP3.LUT R61, R57.reuse, 0x10, RZ, 0x3c, !PT ;  /* 0x00000010393d7812 */ /* 0x040fe400078e3cff */
[----:B------:R-:W-:Y:S02]  /*14d0*/  LOP3.LUT R63, R57, 0x18, RZ, 0x3c, !PT ;  /* 0x00000018393f7812 */ /* 0x000fe400078e3cff */
[----:B------:R-:W-:-:S05]  /*14e0*/  LOP3.LUT R85, R85, 0xffffffc0, R2, 0xe2, !PT ;  /* 0xffffffc055557812 */ /* 0x000fca00078ee202 */
[----:B------:R-:W-:Y:S01]  /*14f0*/  IMAD R85, R85, 0x280, R4 ;  /* 0x0000028055557824 */ /* 0x000fe200078e0204 */
[----:B0-----:R-:W-:-:S04]  /*1500*/  ULEA UR5, UR7, UR5, 0x18 ;  /* 0x0000000507057291 */ /* 0x001fc8000f8ec03f */
[----:B------:R-:W-:Y:S02]  /*1510*/  IADD3 R85, R82, R85, RZ ;  /* 0x0000005552557210 */ /* 0x000fe40007ffe0ff */
[----:B------:R-:W-:Y:S02]  /*1520*/  LEA R56, R4, UR5, 0x5 ;  /* 0x0000000504387c11 */ /* 0x000fe4000f8e28ff */
[----:B------:R-:W-:Y:S02]  /*1530*/  LEA R65, R5, UR5, 0x5 ;  /* 0x0000000505417c11 */ /* 0x000fe4000f8e28ff */
[C---:B------:R-:W-:Y:S01]  /*1540*/  IADD3 R60, R56.reuse, R57, RZ ;  /* 0x00000039383c7210 */ /* 0x040fe20007ffe0ff */
[C---:B------:R-:W-:Y:S01]  /*1550*/  IMAD.IADD R64, R56.reuse, 0x1, R61 ;  /* 0x0000000138407824 */ /* 0x040fe200078e023d */
[----:B------:R-:W-:Y:S01]  /*1560*/  IADD3 R62, R56, R59, RZ ;  /* 0x0000003b383e7210 */ /* 0x000fe20007ffe0ff */
[----:B------:R-:W-:Y:S01]  /*1570*/  IMAD R58, R10, 0x8, R65 ;  /* 0x000000080a3a7824 */ /* 0x000fe200078e0241 */
[----:B------:R-:W-:Y:S01]  /*1580*/  IADD3 R84, R56, R63, RZ ;  /* 0x0000003f38547210 */ /* 0x000fe20007ffe0ff */
[----:B------:R-:W-:Y:S01]  /*1590*/  STS.64 [R60], R54 ;  /* 0x000000363c007388 */ /* 0x000fe20000000a00 */
[----:B------:R-:W-:-:S02]  /*15a0*/  LEA R56, R9, R65, 0x3 ;  /* 0x0000004109387211 */ /* 0x000fc400078e18ff */
[-C--:B------:R-:W-:Y:S01]  /*15b0*/  LEA R61, R11, R65.reuse, 0x3 ;  /* 0x000000410b3d7211 */ /* 0x080fe200078e18ff */
[----:B------:R-:W-:Y:S01]  /*15c0*/  STS.64 [R62], R52 ;  /* 0x000000343e007388 */ /* 0x000fe20000000a00 */
[----:B------:R-:W-:Y:S02]  /*15d0*/  LEA R63, R12, R65, 0x3 ;  /* 0x000000410c3f7211 */ /* 0x000fe400078e18ff */
[----:B------:R-:W-:Y:S01]  /*15e0*/  SHF.L.U32 R85, R85, 0x1, RZ ;  /* 0x0000000155557819 */ /* 0x000fe200000006ff */
[----:B------:R0:W-:Y:S04]  /*15f0*/  STS.64 [R64], R50 ;  /* 0x0000003240007388 */ /* 0x0001e80000000a00 */
[----:B------:R-:W-:Y:S01]  /*1600*/  STS.64 [R84], R48 ;  /* 0x0000003054007388 */ /* 0x000fe20000000a00 */
[----:B------:R-:W-:Y:S08]  /*1610*/  BAR.SYNC.DEFER_BLOCKING 0x0 ;  /* 0x0000000000007b1d */ /* 0x000ff00000010000 */
[----:B0-----:R-:W0:Y:S01]  /*1620*/  LDC.64 R64, c[0x0][0x260] ;  /* 0x00009800ff407b82 */ /* 0x001e220000000a00 */
[----:B------:R-:W1:Y:S04]  /*1630*/  LDS.64 R56, [R56] ;  /* 0x0000000038387984 */ /* 0x000e680000000a00 */
[----:B------:R-:W2:Y:S01]  /*1640*/  LDS.64 R58, [R58+0xa00] ;  /* 0x000a00003a3a7984 */ /* 0x000ea20000000a00 */
[----:B0-----:R-:W-:-:S03]  /*1650*/  IMAD.WIDE.U32 R64, R85, 0x4, R64 ;  /* 0x0000000455407825 */ /* 0x001fc600078e0040 */
[----:B------:R-:W0:Y:S04]  /*1660*/  LDS.64 R60, [R61+0x1400] ;  /* 0x001400003d3c7984 */ /* 0x000e280000000a00 */
[----:B------:R-:W3:Y:S01]  /*1670*/  LDS.64 R62, [R63+0x1e00] ;  /* 0x001e00003f3e7984 */ /* 0x000ee20000000a00 */
[----:B-1----:R-:W-:Y:S01]  /*1680*/  FADD.FTZ R84, RZ, R57 ;  /* 0x00000039ff547221 */ /* 0x002fe20000010000 */
[----:B------:R-:W-:-:S03]  /*1690*/  FADD.FTZ R57, RZ, R56 ;  /* 0x00000038ff397221 */ /* 0x000fc60000010000 */
[----:B--2---:R-:W-:Y:S01]  /*16a0*/  FADD.FTZ R84, R84, R59 ;  /* 0x0000003b54547221 */ /* 0x004fe20000010000 */
[----:B------:R-:W-:-:S03]  /*16b0*/  FADD.FTZ R57, R57, R58 ;  /* 0x0000003a39397221 */ /* 0x000fc60000010000 */
[----:B0-----:R-:W-:Y:S01]  /*16c0*/  FADD.FTZ R84, R84, R61 ;  /* 0x0000003d54547221 */ /* 0x001fe20000010000 */
[----:B------:R-:W-:-:S03]  /*16d0*/  FADD.FTZ R57, R57, R60 ;  /* 0x0000003c39397221 */ /* 0x000fc60000010000 */
[----:B---3--:R-:W-:Y:S01]  /*16e0*/  FADD.FTZ R63, R84, R63 ;  /* 0x0000003f543f7221 */ /* 0x008fe20000010000 */
[----:B------:R-:W-:-:S05]  /*16f0*/  FADD.FTZ R62, R57, R62 ;  /* 0x0000003e393e7221 */ /* 0x000fca0000010000 */
[----:B------:R0:W-:Y:S02]  /*1700*/  STG.E.64 desc[UR8][R64.64+0x8000], R62 ;  /* 0x0080003e40007986 */ /* 0x0001e4000c101b08 */
.L_x_105:
[----:B------:R-:W-:Y:S04]  /*1710*/  BSSY B0, `(.L_x_106) ;  /* 0x0000034000007945 */ /* 0x000fe80003800000 */
[----:B------:R-:W-:Y:S05]  /*1720*/  @P1 BRA `(.L_x_107) ;  /* 0x0000000000c81947 */ /* 0x000fea0003800000 */
[----:B------:R-:W-:-:S05]  /*1730*/  IMAD.SHL.U32 R56, R3, 0x10, RZ ;  /* 0x0000001003387824 */ /* 0x000fca00078e00ff */
[----:B------:R-:W-:-:S04]  /*1740*/  LOP3.LUT R57, R56, 0x10, RZ, 0xc0, !PT ;  /* 0x0000001038397812 */ /* 0x000fc800078ec0ff */
[----:B------:R-:W-:-:S05]  /*1750*/  LEA.HI R57, R4, R57, RZ, 0x1e ;  /* 0x0000003904397211 */ /* 0x000fca00078ff0ff */
[----:B------:R-:W-:-:S04]  /*1760*/  IMAD R57, R57, 0x14, -R82 ;  /* 0x0000001439397824 */ /* 0x000fc800078e0a52 */
[C---:B0-----:R-:W-:Y:S01]  /*1770*/  VIADD R62, R57.reuse, 0xc ;  /* 0x0000000c393e7836 */ /* 0x041fe20000000000 */
[C---:B------:R-:W-:Y:S02]  /*1780*/  IADD3 R58, R57.reuse, 0x4, RZ ;  /* 0x00000004393a7810 */ /* 0x040fe40007ffe0ff */
[----:B------:R-:W-:Y:S02]  /*1790*/  SHF.R.S32.HI R56, RZ, 0x1f, R57 ;  /* 0x0000001fff387819 */ /* 0x000fe40000011439 */
[----:B------:R-:W-:Y:S02]  /*17a0*/  IADD3 R60, R57, 0x8, RZ ;  /* 0x00000008393c7810 */ /* 0x000fe40007ffe0ff */
[----:B------:R-:W-:Y:S02]  /*17b0*/  SHF.R.S32.HI R59, RZ, 0x1f, R58 ;  /* 0x0000001fff3b7819 */ /* 0x000fe4000001143a */
[----:B------:R-:W-:Y:S02]  /*17c0*/  SHF.R.S32.HI R63, RZ, 0x1f, R62 ;  /* 0x0000001fff3f7819 */ /* 0x000fe4000001143e */
[----:B------:R-:W-:-:S02]  /*17d0*/  LEA.HI R56, R56, R57, RZ, 0x2 ;  /* 0x0000003938387211 */ /* 0x000fc400078f10ff */
[----:B------:R-:W-:Y:S02]  /*17e0*/  SHF.R.S32.HI R61, RZ, 0x1f, R60 ;  /* 0x0000001fff3d7819 */ /* 0x000fe4000001143c */
[----:B------:R-:W-:Y:S02]  /*17f0*/  LEA.HI R58, R59, R58, RZ, 0x2 ;  /* 0x0000003a3b3a7211 */ /* 0x000fe400078f10ff */
[----:B------:R-:W-:Y:S02]  /*1800*/  LEA.HI R63, R63, R62, RZ, 0x2 ;  /* 0x0000003e3f3f7211 */ /* 0x000fe400078f10ff */
[----:B------:R-:W-:Y:S02]  /*1810*/  SHF.R.S32.HI R59, RZ, 0x2, R56 ;  /* 0x00000002ff3b7819 */ /* 0x000fe40000011438 */
[----:B------:R-:W-:Y:S02]  /*1820*/  SHF.L.U32 R62, R4, 0x3, RZ ;  /* 0x00000003043e7819 */ /* 0x000fe400000006ff */
[----:B------:R-:W-:Y:S01]  /*1830*/  LEA.HI R61, R61, R60, RZ, 0x2 ;  /* 0x0000003c3d3d7211 */ /* 0x000fe200078f10ff */
[----:B------:R-:W-:Y:S01]  /*1840*/  IMAD R59, R59, 0x28, R6 ;  /* 0x000000283b3b7824 */ /* 0x000fe200078e0206 */
[----:B------:R-:W-:-:S02]  /*1850*/  IADD3 R60, R57, 0x10, RZ ;  /* 0x00000010393c7810 */ /* 0x000fc40007ffe0ff */
[----:B------:R-:W-:Y:S02]  /*1860*/  SHF.R.S32.HI R57, RZ, 0x2, R58 ;  /* 0x00000002ff397819 */ /* 0x000fe4000001143a */
[----:B------:R-:W-:Y:S02]  /*1870*/  LOP3.LUT R62, R62, 0x18, RZ, 0xc0, !PT ;  /* 0x000000183e3e7812 */ /* 0x000fe400078ec0ff */
[----:B------:R-:W-:Y:S01]  /*1880*/  SHF.R.S32.HI R65, RZ, 0x1f, R60 ;  /* 0x0000001fff417819 */ /* 0x000fe2000001143c */
[----:B------:R-:W-:Y:S01]  /*1890*/  IMAD R57, R57, 0x28, R6 ;  /* 0x0000002839397824 */ /* 0x000fe200078e0206 */
[----:B------:R-:W-:Y:S01]  /*18a0*/  SHF.R.S32.HI R61, RZ, 0x2, R61 ;  /* 0x00000002ff3d7819 */ /* 0x000fe2000001143d */
[----:B------:R-:W-:Y:S01]  /*18b0*/  IMAD.IADD R56, R59, 0x1, R62 ;  /* 0x000000013b387824 */ /* 0x000fe200078e023e */
[----:B------:R-:W-:Y:S02]  /*18c0*/  LEA.HI R65, R65, R60, RZ, 0x2 ;  /* 0x0000003c41417211 */ /* 0x000fe400078f10ff */
[----:B------:R-:W-:Y:S01]  /*18d0*/  SHF.R.S32.HI R63, RZ, 0x2, R63 ;  /* 0x00000002ff3f7819 */ /* 0x000fe2000001143f */
[----:B------:R-:W-:Y:S01]  /*18e0*/  IMAD R61, R61, 0x28, R6 ;  /* 0x000000283d3d7824 */ /* 0x000fe200078e0206 */
[----:B------:R-:W-:-:S02]  /*18f0*/  IADD3 R58, R62, R57, RZ ;  /* 0x000000393e3a7210 */ /* 0x000fc40007ffe0ff */
[----:B------:R-:W0:Y:S01]  /*1900*/  LDS.64 R56, [R56] ;  /* 0x0000000038387984 */ /* 0x000e220000000a00 */
[----:B------:R-:W-:Y:S01]  /*1910*/  SHF.R.S32.HI R65, RZ, 0x2, R65 ;  /* 0x00000002ff417819 */ /* 0x000fe20000011441 */
[--C-:B------:R-:W-:Y:S01]  /*1920*/  IMAD R63, R63, 0x28, R6.reuse ;  /* 0x000000283f3f7824 */ /* 0x100fe200078e0206 */
[C---:B------:R-:W-:Y:S01]  /*1930*/  IADD3 R61, R62.reuse, R61, RZ ;  /* 0x0000003d3e3d7210 */ /* 0x040fe20007ffe0ff */
[----:B------:R-:W1:Y:S02]  /*1940*/  LDS.64 R58, [R58] ;  /* 0x000000003a3a7984 */ /* 0x000e640000000a00 */
[----:B------:R-:W-:Y:S02]  /*1950*/  IMAD R65, R65, 0x28, R6 ;  /* 0x0000002841417824 */ /* 0x000fe400078e0206 */
[C---:B------:R-:W-:Y:S01]  /*1960*/  IMAD.IADD R63, R62.reuse, 0x1, R63 ;  /* 0x000000013e3f7824 */ /* 0x040fe200078e023f */
[----:B------:R-:W2:Y:S02]  /*1970*/  LDS.64 R60, [R61] ;  /* 0x000000003d3c7984 */ /* 0x000ea40000000a00 */
        /* <DEDUP_REMOVED lines=13> */
.L_x_107:
[----:B------:R-:W-:Y:S05]  /*1a50*/  BSYNC B0 ;  /* 0x0000000000007941 */ /* 0x000fea0003800000 */
.L_x_106:
[----:B------:R-:W1:Y:S01]  /*1a60*/  SHFL.BFLY PT, R56, R81, 0x2, 0x1f ;  /* 0x0c401f0051387f89 */ /* 0x000e6200000e0000 */
[----:B------:R-:W-:Y:S01]  /*1a70*/  LOP3.LUT P1, RZ, R4, 0xffffffc3, RZ, 0xc0, !PT ;  /* 0xffffffc304ff7812 */ /* 0x000fe2000782c0ff */
[----:B------:R-:W-:Y:S01]  /*1a80*/  BSSY B0, `(.L_x_108) ;  /* 0x0000015000007945 */ /* 0x000fe20003800000 */
[----:B------:R-:W-:Y:S01]  /*1a90*/  PRMT R57, R45, 0x7632, R57 ;  /* 0x000076322d397816 */ /* 0x000fe20000000039 */
[----:B------:R-:W2:Y:S01]  /*1aa0*/  SHFL.BFLY PT, R60, R83, 0x2, 0x1f ;  /* 0x0c401f00533c7f89 */ /* 0x000ea200000e0000 */
[----:B-1----:R-:W-:Y:S01]  /*1ab0*/  FADD.FTZ R58, R56, R81 ;  /* 0x00000051383a7221 */ /* 0x002fe20000010000 */
[----:B------:R-:W-:Y:S01]  /*1ac0*/  PRMT R56, R44, 0x7632, R56 ;  /* 0x000076322c387816 */ /* 0x000fe20000000038 */
[----:B--2---:R-:W-:-:S03]  /*1ad0*/  FADD.FTZ R60, R60, R83 ;  /* 0x000000533c3c7221 */ /* 0x004fc60000010000 */
[----:B------:R-:W1:Y:S04]  /*1ae0*/  SHFL.BFLY PT, R59, R58, 0x1, 0x1f ;  /* 0x0c201f003a3b7f89 */ /* 0x000e6800000e0000 */
[----:B------:R-:W2:Y:S01]  /*1af0*/  SHFL.BFLY PT, R61, R60, 0x1, 0x1f ;  /* 0x0c201f003c3d7f89 */ /* 0x000ea200000e0000 */
[----:B-1----:R-:W-:Y:S01]  /*1b00*/  FADD.FTZ R44, R58, R59 ;  /* 0x0000003b3a2c7221 */ /* 0x002fe20000010000 */
[----:B--2---:R-:W-:Y:S01]  /*1b10*/  FADD.FTZ R45, R60, R61 ;  /* 0x0000003d3c2d7221 */ /* 0x004fe20000010000 */
[----:B------:R-:W-:Y:S06]  /*1b20*/  @P1 BRA `(.L_x_109) ;  /* 0x0000000000281947 */ /* 0x000fec0003800000 */
[----:B------:R-:W1:Y:S01]  /*1b30*/  LDC R61, c[0x0][0x10] ;  /* 0x00000400ff3d7b82 */ /* 0x000e620000000800 */
[----:B------:R-:W-:-:S04]  /*1b40*/  SHF.R.U32.HI R60, RZ, 0x2, R4 ;  /* 0x00000002ff3c7819 */ /* 0x000fc80000011604 */
[----:B0-----:R-:W-:-:S03]  /*1b50*/  SHF.L.U32 R63, R60, 0x6, RZ ;  /* 0x000000063c3f7819 */ /* 0x001fc600000006ff */
[----:B------:R-:W0:Y:S01]  /*1b60*/  LDC.64 R58, c[0x0][0x260] ;  /* 0x00009800ff3a7b82 */ /* 0x000e220000000a00 */
[----:B-1----:R-:W-:Y:S01]  /*1b70*/  IMAD R60, R61, UR4, R0 ;  /* 0x000000043d3c7c24 */ /* 0x002fe2000f8e0200 */
[----:B------:R-:W-:-:S05]  /*1b80*/  LOP3.LUT R61, R63, 0xffffffc0, R2, 0xe2, !PT ;  /* 0xffffffc03f3d7812 */ /* 0x000fca00078ee202 */
[----:B------:R-:W-:-:S05]  /*1b90*/  IMAD R60, R60, 0x400, R61 ;  /* 0x000004003c3c7824 */ /* 0x000fca00078e023d */
[----:B------:R-:W-:-:S05]  /*1ba0*/  SHF.L.U32 R61, R60, 0x1, RZ ;  /* 0x000000013c3d7819 */ /* 0x000fca00000006ff */
[----:B0-----:R-:W-:-:S05]  /*1bb0*/  IMAD.WIDE.U32 R58, R61, 0x4, R58 ;  /* 0x000000043d3a7825 */ /* 0x001fca00078e003a */
[----:B------:R1:W-:Y:S02]  /*1bc0*/  STG.E.64 desc[UR8][R58.64], R44 ;  /* 0x0000002c3a007986 */ /* 0x0003e4000c101b08 */
.L_x_109:
[----:B------:R-:W-:Y:S05]  /*1bd0*/  BSYNC B0 ;  /* 0x0000000000007941 */ /* 0x000fea0003800000 */
.L_x_108:
[----:B------:R-:W-:Y:S02]  /*1be0*/  ISETP.GE.U32.AND P1, PT, R80, UR10, PT ;  /* 0x0000000a50007c0c */ /* 0x000fe4000bf26070 */
[----:B0-----:R-:W-:Y:S02]  /*1bf0*/  PRMT R63, R42, 0x7632, R63 ;  /* 0x000076322a3f7816 */ /* 0x001fe4000000003f */
[----:B------:R-:W-:Y:S02]  /*1c00*/  ISETP.GE.AND.EX P1, PT, R78, UR6, PT, P1 ;  /* 0x000000064e007c0c */ /* 0x000fe4000bf26310 */
[----:B------:R-:W-:Y:S02]  /*1c10*/  PRMT R62, R43, 0x7632, R62 ;  /* 0x000076322b3e7816 */ /* 0x000fe4000000003e */
[----:B------:R-:W-:Y:S02]  /*1c20*/  PRMT R61, R40, 0x7632, R61 ;  /* 0x00007632283d7816 */ /* 0x000fe4000000003d */
[----:B------:R-:W-:-:S02]  /*1c30*/  PRMT R60, R41, 0x7632, R60 ;  /* 0x00007632293c7816 */ /* 0x000fc4000000003c */
[----:B-1----:R-:W-:Y:S02]  /*1c40*/  PRMT R59, R38, 0x7632, R59 ;  /* 0x00007632263b7816 */ /* 0x002fe4000000003b */
[----:B------:R-:W-:Y:S02]  /*1c50*/  PRMT R58, R39, 0x7632, R58 ;  /* 0x00007632273a7816 */ /* 0x000fe4000000003a */
[----:B------:R-:W-:Y:S02]  /*1c60*/  PRMT R45, R36, 0x7632, R45 ;  /* 0x00007632242d7816 */ /* 0x000fe4000000002d */
[----:B------:R-:W-:Y:S02]  /*1c70*/  PRMT R44, R37, 0x7632, R44 ;  /* 0x00007632252c7816 */ /* 0x000fe4000000002c */
[----:B------:R-:W-:Y:S02]  /*1c80*/  PRMT R43, R34, 0x7632, R43 ;  /* 0x00007632222b7816 */ /* 0x000fe4000000002b */
[----:B------:R-:W-:-:S02]  /*1c90*/  PRMT R42, R35, 0x7632, R42 ;  /* 0x00007632232a7816 */ /* 0x000fc4000000002a */
[----:B------:R-:W-:Y:S02]  /*1ca0*/  PRMT R41, R32, 0x7632, R41 ;  /* 0x0000763220297816 */ /* 0x000fe40000000029 */
[----:B------:R-:W-:Y:S02]  /*1cb0*/  PRMT R40, R33, 0x7632, R40 ;  /* 0x0000763221287816 */ /* 0x000fe40000000028 */
        /* <DEDUP_REMOVED lines=17> */
.L_x_112:
[----:B------:R-:W2:Y:S04]  /*1dd0*/  LD.E.STRONG.GPU R30, desc[UR8][R28.64] ;  /* 0x000000081c1e7980 */ /* 0x000ea8000c10f900 */
[----:B--2---:R-:W-:Y:S01]  /*1de0*/  CCTL.IVALL ;  /* 0x00000000ff00798f */ /* 0x004fe20002000000 */
[----:B------:R-:W-:Y:S05]  /*1df0*/  YIELD ;  /* 0x0000000000007946 */ /* 0x000fea0003800000 */
[----:B-----5:R-:W-:-:S04]  /*1e00*/  LOP3.LUT R30, R30, R31, RZ, 0x3c, !PT ;  /* 0x0000001f1e1e7212 */ /* 0x020fc800078e3cff */
[----:B------:R-:W-:-:S13]  /*1e10*/  ISETP.GT.AND P1, PT, R30, -0x1, PT ;  /* 0xffffffff1e00780c */ /* 0x000fda0003f24270 */
[----:B------:R-:W-:Y:S05]  /*1e20*/  @P1 BRA `(.L_x_112) ;  /* 0xfffffffc00e81947 */ /* 0x000fea000383ffff */
.L_x_111:
[----:B------:R-:W-:Y:S05]  /*1e30*/  WARPSYNC.ALL ;  /* 0x0000000000007948 */ /* 0x000fea0003800000 */
[----:B------:R-:W-:Y:S06]  /*1e40*/  BAR.SYNC.DEFER_BLOCKING 0x0 ;  /* 0x0000000000007b1d */ /* 0x000fec0000010000 */
[----:B------:R-:W-:Y:S05]  /*1e50*/  BRA `(.L_x_113) ;  /* 0x0000000000607947 */ /* 0x000fea0003800000 */
.L_x_110:
        /* <DEDUP_REMOVED lines=16> */
.L_x_115:
[----:B------:R-:W2:Y:S04]  /*1f60*/  LD.E.STRONG.GPU R30, desc[UR8][R28.64] ;  /* 0x000000081c1e7980 */ /* 0x000ea8000c10f900 */
[----:B--2---:R-:W-:Y:S01]  /*1f70*/  CCTL.IVALL ;  /* 0x00000000ff00798f */ /* 0x004fe20002000000 */
[----:B------:R-:W-:Y:S05]  /*1f80*/  YIELD ;  /* 0x0000000000007946 */ /* 0x000fea0003800000 */
[----:B-----5:R-:W-:-:S04]  /*1f90*/  LOP3.LUT R30, R30, R31, RZ, 0x3c, !PT ;  /* 0x0000001f1e1e7212 */ /* 0x020fc800078e3cff */
[----:B------:R-:W-:-:S13]  /*1fa0*/  ISETP.GT.AND P1, PT, R30, -0x1, PT ;  /* 0xffffffff1e00780c */ /* 0x000fda0003f24270 */
[----:B------:R-:W-:Y:S05]  /*1fb0*/  @P1 BRA `(.L_x_115) ;  /* 0xfffffffc00e81947 */ /* 0x000fea000383ffff */
.L_x_114:
[----:B------:R-:W-:Y:S05]  /*1fc0*/  WARPSYNC.ALL ;  /* 0x0000000000007948 */ /* 0x000fea0003800000 */
[----:B------:R-:W-:Y:S06]  /*1fd0*/  BAR.SYNC.DEFER_BLOCKING 0x0 ;  /* 0x0000000000007b1d */ /* 0x000fec0000010000 */
.L_x_113:
[----:B------:R-:W-:Y:S01]  /*1fe0*/  ISETP.GT.U32.AND P1, PT, R4, 0xff, PT ;  /* 0x000000ff0400780c */ /* 0x000fe20003f24070 */
[----:B------:R-:W-:Y:S01]  /*1ff0*/  BSSY B0, `(.L_x_116) ;  /* 0x000001f000007945 */ /* 0x000fe20003800000 */
[----:B0-----:R-:W-:-:S11]  /*2000*/  CS2R R28, SRZ ;  /* 0x00000000001c7805 */ /* 0x001fd6000001ff00 */
[----:B------:R-:W-:Y:S05]  /*2010*/  @P1 BRA `(.L_x_117) ;  /* 0x0000000000701947 */ /* 0x000fea0003800000 */
[----:B------:R-:W0:Y:S01]  /*2020*/  LDC R31, c[0x0][0x10] ;  /* 0x00000400ff1f7b82 */ /* 0x000e220000000800 */
[----:B------:R-:W-:-:S04]  /*2030*/  SHF.L.U32 R29, R4, 0x2, RZ ;  /* 0x00000002041d7819 */ /* 0x000fc800000006ff */
[----:B------:R-:W-:-:S03]  /*2040*/  LOP3.LUT R29, R29, 0x7fffffc0, RZ, 0xc0, !PT ;  /* 0x7fffffc01d1d7812 */ /* 0x000fc600078ec0ff */
[----:B------:R-:W1:Y:S01]  /*2050*/  LDC.64 R34, c[0x0][0x260] ;  /* 0x00009800ff227b82 */ /* 0x000e620000000a00 */
[----:B0-----:R-:W-:Y:S01]  /*2060*/  IMAD R28, R31, UR4, R0 ;  /* 0x000000041f1c7c24 */ /* 0x001fe2000f8e0200 */
[----:B------:R-:W-:-:S03]  /*2070*/  LOP3.LUT R31, R4, 0xf, RZ, 0xc0, !PT ;  /* 0x0000000f041f7812 */ /* 0x000fc600078ec0ff */
[----:B------:R-:W-:-:S05]  /*2080*/  IMAD R28, R28, 0x400, R29 ;  /* 0x000004001c1c7824 */ /* 0x000fca00078e021d */
[----:B------:R-:W-:-:S04]  /*2090*/  IADD3 R28, R28, R31, RZ ;  /* 0x0000001f1c1c7210 */ /* 0x000fc80007ffe0ff */
[----:B------:R-:W-:-:S04]  /*20a0*/  SHF.L.U32 R33, R28, 0x1, RZ ;  /* 0x000000011c217819 */ /* 0x000fc800000006ff */
[C---:B------:R-:W-:Y:S01]  /*20b0*/  IADD3 R65, R33.reuse, 0x40, RZ ;  /* 0x0000004021417810 */ /* 0x040fe20007ffe0ff */
[C---:B------:R-:W-:Y:S02]  /*20c0*/  VIADD R31, R33.reuse, 0x20 ;  /* 0x00000020211f7836 */ /* 0x040fe40000000000 */
[C---:B-1----:R-:W-:Y:S01]  /*20d0*/  IMAD.WIDE.U32 R28, R33.reuse, 0x4, R34 ;  /* 0x00000004211c7825 */ /* 0x042fe200078e0022 */
[----:B------:R-:W-:-:S03]  /*20e0*/  IADD3 R81, R33, 0x60, RZ ;  /* 0x0000006021517810 */ /* 0x000fc60007ffe0ff */
[--C-:B------:R-:W-:Y:S02]  /*20f0*/  IMAD.WIDE.U32 R30, R31, 0x4, R34.reuse ;  /* 0x000000041f1e7825 */ /* 0x100fe400078e0022 */
[----:B------:R-:W2:Y:S02]  /*2100*/  LDG.E.64 R28, desc[UR8][R28.64] ;  /* 0x000000081c1c7981 */ /* 0x000ea4000c1e1b00 */
[--C-:B------:R-:W-:Y:S02]  /*2110*/  IMAD.WIDE.U32 R32, R65, 0x4, R34.reuse ;  /* 0x0000000441207825 */ /* 0x100fe400078e0022 */
[----:B------:R-:W3:Y:S02]  /*2120*/  LDG.E.64 R30, desc[UR8][R30.64] ;  /* 0x000000081e1e7981 */ /* 0x000ee4000c1e1b00 */
[----:B------:R-:W-:Y:S02]  /*2130*/  IMAD.WIDE.U32 R34, R81, 0x4, R34 ;  /* 0x0000000451227825 */ /* 0x000fe400078e0022 */
[----:B------:R-:W4:Y:S04]  /*2140*/  LDG.E.64 R32, desc[UR8][R32.64] ;  /* 0x0000000820207981 */ /* 0x000f28000c1e1b00 */
[----:B------:R-:W5:Y:S01]  /*2150*/  LDG.E.64 R34, desc[UR8][R34.64] ;  /* 0x0000000822227981 */ /* 0x000f62000c1e1b00 */
[----:B--2---:R-:W-:Y:S01]  /*2160*/  FADD.FTZ R65, RZ, R28 ;  /* 0x0000001cff417221 */ /* 0x004fe20000010000 */
[----:B------:R-:W-:-:S03]  /*2170*/  FADD.FTZ R64, RZ, R29 ;  /* 0x0000001dff407221 */ /* 0x000fc60000010000 */
[----:B---3--:R-:W-:Y:S01]  /*2180*/  FADD.FTZ R65, R30, R65 ;  /* 0x000000411e417221 */ /* 0x008fe20000010000 */
[----:B------:R-:W-:-:S03]  /*2190*/  FADD.FTZ R64, R31, R64 ;  /* 0x000000401f407221 */ /* 0x000fc60000010000 */
[----:B----4-:R-:W-:Y:S01]  /*21a0*/  FADD.FTZ R65, R32, R65 ;  /* 0x0000004120417221 */ /* 0x010fe20000010000 */
[----:B------:R-:W-:-:S03]  /*21b0*/  FADD.FTZ R64, R33, R64 ;  /* 0x0000004021407221 */ /* 0x000fc60000010000 */
[----:B-----5:R-:W-:Y:S01]  /*21c0*/  FADD.FTZ R29, R34, R65 ;  /* 0x00000041221d7221 */ /* 0x020fe20000010000 */
[----:B------:R-:W-:-:S07]  /*21d0*/  FADD.FTZ R28, R35, R64 ;  /* 0x00000040231c7221 */ /* 0x000fce0000010000 */
.L_x_117:
[----:B------:R-:W-:Y:S05]  /*21e0*/  BSYNC B0 ;  /* 0x0000000000007941 */ /* 0x000fea0003800000 */
.L_x_116:
[----:B------:R-:W0:Y:S01]  /*21f0*/  SHFL.BFLY PT, R30, R29, 0x8, 0x1f ;  /* 0x0d001f001d1e7f89 */ /* 0x000e2200000e0000 */
        /* <DEDUP_REMOVED lines=27> */
.L_x_119:
[----:B------:R-:W-:Y:S05]  /*23b0*/  BSYNC B0 ;  /* 0x0000000000007941 */ /* 0x000fea0003800000 */
.L_x_118:
[----:B------:R-:W1:Y:S08]  /*23c0*/  S2UR UR7, SR_CgaCtaId ;  /* 0x00000000000779c3 */ /* 0x000e700000008800 */
[----:B------:R-:W-:Y:S01]  /*23d0*/  BAR.SYNC.DEFER_BLOCKING 0x0 ;  /* 0x0000000000007b1d */ /* 0x000fe20000010000 */
[----:B------:R-:W-:Y:S01]  /*23e0*/  IMAD.SHL.U32 R3, R3, 0x10, RZ ;  /* 0x0000001003037824 */ /* 0x000fe200078e00ff */
[----:B------:R-:W-:Y:S01]  /*23f0*/  SHF.L.U32 R33, R42, 0x10, RZ ;  /* 0x000000102a217819 */ /* 0x000fe200000006ff */
[----:B------:R-:W-:Y:S01]  /*2400*/  IMAD.U32 R45, R45, 0x10000, RZ ;  /* 0x000100002d2d7824 */ /* 0x000fe200078e00ff */
[----:B------:R-:W-:Y:S01]  /*2410*/  SHF.L.U32 R61, R61, 0x10, RZ ;  /* 0x000000103d3d7819 */ /* 0x000fe200000006ff */
[----:B------:R-:W-:Y:S01]  /*2420*/  IMAD.U32 R43, R43, 0x10000, RZ ;  /* 0x000100002b2b7824 */ /* 0x000fe200078e00ff */
[----:B------:R-:W-:Y:S01]  /*2430*/  UMOV UR5, 0x400 ;  /* 0x0000040000057882 */ /* 0x000fe20000000000 */
[----:B------:R-:W-:Y:S01]  /*2440*/  LOP3.LUT R3, R3, 0x10, RZ, 0xc0, !PT ;  /* 0x0000001003037812 */ /* 0x000fe200078ec0ff */
[----:B------:R-:W-:Y:S01]  /*2450*/  UIADD3 UR5, UR5, 0x3480, URZ ;  /* 0x0000348005057890 */ /* 0x000fe2000fffe03f */
[----:B------:R-:W-:Y:S01]  /*2460*/  SHF.L.U32 R41, R41, 0x10, RZ ;  /* 0x0000001029297819 */ /* 0x000fe200000006ff */
[----:B------:R-:W-:Y:S01]  /*2470*/  IMAD.U32 R35, R38, 0x10000, RZ ;  /* 0x0001000026237824 */ /* 0x000fe200078e00ff */
[----:B------:R-:W-:Y:S01]  /*2480*/  IADD3 R14, -R3, R14, RZ ;  /* 0x0000000e030e7210 */ /* 0x000fe20007ffe1ff */
[----:B------:R-:W-:Y:S01]  /*2490*/  IMAD.U32 R3, R62, 0x10000, RZ ;  /* 0x000100003e037824 */ /* 0x000fe200078e00ff */
[----:B------:R-:W-:Y:S01]  /*24a0*/  SHF.L.U32 R37, R37, 0x10, RZ ;  /* 0x0000001025257819 */ /* 0x000fe200000006ff */
[C---:B------:R-:W-:Y:S01]  /*24b0*/  FADD.FTZ R34, -R46.reuse, R33 ;  /* 0x000000212e227221 */ /* 0x040fe20000010100 */
[----:B------:R-:W-:Y:S01]  /*24c0*/  SHF.L.U32 R57, R57, 0x10, RZ ;  /* 0x0000001039397819 */ /* 0x000fe200000006ff */
[----:B------:R-:W-:Y:S01]  /*24d0*/  FADD.FTZ R42, -R46, R3 ;  /* 0x000000032e2a7221 */ /* 0x000fe20000010100 */
[----:B------:R-:W-:Y:S01]  /*24e0*/  SHF.L.U32 R3, R56, 0x10, RZ ;  /* 0x0000001038037819 */ /* 0x000fe200000006ff */
[----:B------:R-:W-:Y:S01]  /*24f0*/  IMAD.U32 R33, R40, 0x10000, RZ ;  /* 0x0001000028217824 */ /* 0x000fe200078e00ff */
[----:B------:R-:W-:Y:S01]  /*2500*/  SHF.L.U32 R63, R63, 0x10, RZ ;  /* 0x000000103f3f7819 */ /* 0x000fe200000006ff */
[----:B------:R-:W-:Y:S01]  /*2510*/  FMUL.FTZ R42, R23, R42 ;  /* 0x0000002a172a7220 */ /* 0x000fe20000410000 */
[----:B------:R-:W-:Y:S01]  /*2520*/  SHF.L.U32 R39, R39, 0x10, RZ ;  /* 0x0000001027277819 */ /* 0x000fe200000006ff */
[----:B------:R-:W-:Y:S01]  /*2530*/  ULDC.64 UR12, c[0x0][0x210] ;  /* 0x00008400000c7ab9 */ /* 0x000fe20000000a00 */
[----:B-1----:R-:W-:Y:S01]  /*2540*/  ULEA UR5, UR7, UR5, 0x18 ;  /* 0x0000000507057291 */ /* 0x002fe2000f8ec03f */
[----:B------:R-:W-:Y:S01]  /*2550*/  SHF.L.U32 R31, R58, 0x10, RZ ;  /* 0x000000103a1f7819 */ /* 0x000fe200000006ff */
[C---:B------:R-:W-:Y:S01]  /*2560*/  FADD.FTZ R58, -R46.reuse, R63 ;  /* 0x0000003f2e3a7221 */ /* 0x040fe20000010100 */
[----:B------:R-:W-:Y:S01]  /*2570*/  SHF.L.U32 R59, R59, 0x10, RZ ;  /* 0x000000103b3b7819 */ /* 0x000fe200000006ff */
[----:B0-----:R-:W-:Y:S01]  /*2580*/  FADD.FTZ R30, -R46, R39 ;  /* 0x000000272e1e7221 */ /* 0x001fe20000010100 */
[----:B------:R-:W-:Y:S01]  /*2590*/  SHF.L.U32 R44, R44, 0x10, RZ ;  /* 0x000000102c2c7819 */ /* 0x000fe200000006ff */
[C---:B------:R-:W-:Y:S01]  /*25a0*/  FMUL.FTZ R58, R23.reuse, R58 ;  /* 0x0000003a173a7220 */ /* 0x040fe20000410000 */
[----:B------:R-:W-:Y:S01]  /*25b0*/  LEA R14, R14, UR5, 0x3 ;  /* 0x000000050e0e7c11 */ /* 0x000fe2000f8e18ff */
[C---:B------:R-:W-:Y:S01]  /*25c0*/  FADD.FTZ R38, -R46.reuse, R59 ;  /* 0x0000003b2e267221 */ /* 0x040fe20000010100 */
[C---:B------:R-:W-:Y:S01]  /*25d0*/  FADD.FTZ R32, -R46.reuse, R31 ;  /* 0x0000001f2e207221 */ /* 0x040fe20000010100 */
[C---:B------:R-:W-:Y:S01]  /*25e0*/  FMUL.FTZ R34, R23.reuse, R34 ;  /* 0x0000002217227220 */ /* 0x040fe20000410000 */
[----:B------:R-:W-:Y:S01]  /*25f0*/  ULOP3.LUT UR4, UR4, 0x1, URZ, 0x3c, !UPT ;  /* 0x0000000104047892 */ /* 0x000fe2000f8e3c3f */
[----:B------:R0:W1:Y:S01]  /*2600*/  LDS.64 R28, [R14] ;  /* 0x000000000e1c7984 */ /* 0x0000620000000a00 */
[C---:B------:R-:W-:Y:S01]  /*2610*/  FMUL.FTZ R38, R23.reuse, R38 ;  /* 0x0000002617267220 */ /* 0x040fe20000410000 */
[----:B------:R-:W-:Y:S01]  /*2620*/  FMUL.FTZ R32, R23, R32 ;  /* 0x0000002017207220 */ /* 0x000fe20000410000 */
[C---:B0-----:R-:W-:Y:S01]  /*2630*/  FADD.FTZ R14, -R46.reuse, R43 ;  /* 0x0000002b2e0e7221 */ /* 0x041fe20000010100 */
[----:B------:R-:W-:Y:S01]  /*2640*/  FADD.FTZ R46, -R46, R35 ;  /* 0x000000232e2e7221 */ /* 0x000fe20000010100 */
[----:B------:R-:W-:-:S03]  /*2650*/  SHF.L.U32 R35, R36, 0x10, RZ ;  /* 0x0000001024237819 */ /* 0x000fc600000006ff */
[----:B------:R-:W-:Y:S01]  /*2660*/  FMUL.FTZ R46, R23, R46 ;  /* 0x0000002e172e7220 */ /* 0x000fe20000410000 */
[--C-:B-1----:R-:W-:Y:S01]  /*2670*/  FFMA.FTZ R64, R77, R76, -R28.reuse ;  /* 0x0000004c4d407223 */ /* 0x102fe2000001081c */
[C-C-:B------:R-:W-:Y:S01]  /*2680*/  FFMA.FTZ R27, R76.reuse, R27, -R28.reuse ;  /* 0x0000001b4c1b7223 */ /* 0x140fe2000001081c */
[C-C-:B------:R-:W-:Y:S01]  /*2690*/  FFMA.FTZ R67, R76.reuse, R67, -R28.reuse ;  /* 0x000000434c437223 */ /* 0x140fe2000001081c */
[--C-:B------:R-:W-:Y:S01]  /*26a0*/  FFMA.FTZ R71, R76, R71, -R28.reuse ;  /* 0x000000474c477223 */ /* 0x100fe2000001081c */
[--C-:B------:R-:W-:Y:S01]  /*26b0*/  FFMA.FTZ R76, R61, R3, -R28.reuse ;  /* 0x000000033d4c7223 */ /* 0x100fe2000001081c */
[C-C-:B------:R-:W-:Y:S01]  /*26c0*/  FFMA.FTZ R45, R3.reuse, R45, -R28.reuse ;  /* 0x0000002d032d7223 */ /* 0x140fe2000001081c */
[C-C-:B------:R-:W-:Y:S01]  /*26d0*/  FFMA.FTZ R62, R3.reuse, R41, -R28.reuse ;  /* 0x00000029033e7223 */ /* 0x140fe2000001081c */
[--C-:B------:R-:W-:Y:S01]  /*26e0*/  FFMA.FTZ R56, R3, R37, -R28.reuse ;  /* 0x0000002503387223 */ /* 0x100fe2000001081c */
[----:B------:R-:W-:Y:S02]  /*26f0*/  IMAD.U32 R3, R60, 0x10000, RZ ;  /* 0x000100003c037824 */ /* 0x000fe400078e00ff */
[----:B------:R-:W-:Y:S01]  /*2700*/  FFMA.FTZ R24, R24, R25, -R28 ;  /* 0x0000001918187223 */ /* 0x000fe2000001081c */
[----:B------:R-:W-:Y:S01]  /*2710*/  FFMA.FTZ R64, R79, -R29, R64 ;  /* 0x8000001d4f407223 */ /* 0x000fe20000010040 */
[----:B------:R-:W-:Y:S01]  /*2720*/  FFMA.FTZ R58, -R29, R58, R76 ;  /* 0x0000003a1d3a7223 */ /* 0x000fe2000001014c */
[----:B------:R-:W-:Y:S01]  /*2730*/  FFMA.FTZ R3, R3, R57, -R28 ;  /* 0x0000003903037223 */ /* 0x000fe2000001081c */
[-C--:B------:R-:W-:Y:S01]  /*2740*/  FFMA.FTZ R24, R75, -R29.reuse, R24 ;  /* 0x8000001d4b187223 */ /* 0x080fe20000010018 */
[----:B------:R-:W-:Y:S01]  /*2750*/  FMUL.FTZ R64, R23, R64 ;  /* 0x0000004017407220 */ /* 0x000fe20000410000 */
[--C-:B------:R-:W-:Y:S01]  /*2760*/  FFMA.FTZ R66, R25, R66, -R28.reuse ;  /* 0x0000004219427223 */ /* 0x100fe2000001081c */
[----:B------:R-:W-:Y:S01]  /*2770*/  FFMA.FTZ R42, -R29, R42, R3 ;  /* 0x0000002a1d2a7223 */ /* 0x000fe20000010103 */
[----:B------:R-:W-:Y:S01]  /*2780*/  FMUL.FTZ R3, R23, R14 ;  /* 0x0000000e17037220 */ /* 0x000fe20000410000 */
[----:B------:R-:W-:Y:S01]  /*2790*/  FFMA.FTZ R31, R57, R44, -R28 ;  /* 0x0000002c391f7223 */ /* 0x000fe2000001081c */
[----:B------:R-:W-:Y:S01]  /*27a0*/  FFMA.FTZ R26, R26, -R29, R27 ;  /* 0x8000001d1a1a7223 */ /* 0x000fe2000001001b */
[C---:B------:R-:W-:Y:S01]  /*27b0*/  FFMA.FTZ R38, -R29.reuse, R38, R45 ;  /* 0x000000261d267223 */ /* 0x040fe2000001012d */
[----:B------:R-:W-:Y:S01]  /*27c0*/  FFMA.FTZ R62, -R29, R3, R62 ;  /* 0x000000031d3e7223 */ /* 0x000fe2000001013e */
[----:B------:R-:W-:Y:S01]  /*27d0*/  FMUL.FTZ R3, R23, R30 ;  /* 0x0000001e17037220 */ /* 0x000fe20000410000 */
[----:B------:R-:W-:Y:S01]  /*27e0*/  FFMA.FTZ R69, R25, R69, -R28 ;  /* 0x0000004519457223 */ /* 0x000fe2000001081c */
[C---:B------:R-:W-:Y:S01]  /*27f0*/  FMUL.FTZ R24, R23.reuse, R24 ;  /* 0x0000001817187220 */ /* 0x040fe20000410000 */
[----:B------:R-:W-:Y:S01]  /*2800*/  FMUL.FTZ R27, R23, R42 ;  /* 0x0000002a171b7220 */ /* 0x000fe20000410000 */
[----:B------:R-:W-:Y:S01]  /*2810*/  FFMA.FTZ R56, -R29, R3, R56 ;  /* 0x000000031d387223 */ /* 0x000fe20000010138 */
[----:B------:R-:W-:Y:S01]  /*2820*/  FMUL.FTZ R3, R23, R58 ;  /* 0x0000003a17037220 */ /* 0x000fe20000410000 */
[----:B------:R-:W-:Y:S01]  /*2830*/  FFMA.FTZ R25, R25, R73, -R28 ;  /* 0x0000004919197223 */ /* 0x000fe2000001081c */
[----:B------:R-:W-:Y:S01]  /*2840*/  FFMA.FTZ R66, R47, -R29, R66 ;  /* 0x8000001d2f427223 */ /* 0x000fe20000010042 */
[----:B------:R-:W-:Y:S01]  /*2850*/  FFMA.FTZ R32, -R29, R32, R31 ;  /* 0x000000201d207223 */ /* 0x000fe2000001011f */
[----:B------:R-:W-:Y:S01]  /*2860*/  FMUL.FTZ R26, R23, R26 ;  /* 0x0000001a171a7220 */ /* 0x000fe20000410000 */
[----:B------:R-:W-:Y:S01]  /*2870*/  F2FP.BF16.F32.PACK_AB R64, R3, R64 ;  /* 0x000000400340723e */ /* 0x000fe200000010ff */
[----:B------:R-:W-:Y:S01]  /*2880*/  FMUL.FTZ R3, R23, R38 ;  /* 0x0000002617037220 */ /* 0x000fe20000410000 */
[--C-:B------:R-:W-:Y:S01]  /*2890*/  FFMA.FTZ R33, R57, R33, -R28.reuse ;  /* 0x0000002139217223 */ /* 0x100fe2000001081c */
[----:B------:R-:W-:Y:S01]  /*28a0*/  FFMA.FTZ R74, R74, -R29, R25 ;  /* 0x8000001d4a4a7223 */ /* 0x000fe20000010019 */
[----:B------:R-:W-:Y:S01]  /*28b0*/  IADD3 R14, P1, R16, UR12, RZ ;  /* 0x0000000c100e7c10 */ /* 0x000fe2000ff3e0ff */
[----:B------:R-:W-:Y:S01]  /*28c0*/  FMUL.FTZ R66, R23, R66 ;  /* 0x0000004217427220 */ /* 0x000fe20000410000 */
[----:B------:R-:W-:Y:S01]  /*28d0*/  F2FP.BF16.F32.PACK_AB R24, R27, R24 ;  /* 0x000000181b18723e */ /* 0x000fe200000010ff */
[----:B------:R-:W-:Y:S01]  /*28e0*/  FMUL.FTZ R25, R23, R32 ;  /* 0x0000002017197220 */ /* 0x000fe20000410000 */
[----:B------:R-:W-:Y:S01]  /*28f0*/  FFMA.FTZ R28, R57, R35, -R28 ;  /* 0x00000023391c7223 */ /* 0x000fe2000001081c */
[-C--:B------:R-:W-:Y:S01]  /*2900*/  FFMA.FTZ R68, R68, -R29.reuse, R67 ;  /* 0x8000001d44447223 */ /* 0x080fe20000010043 */
[-C--:B------:R-:W-:Y:S01]  /*2910*/  FFMA.FTZ R70, R70, -R29.reuse, R69 ;  /* 0x8000001d46467223 */ /* 0x080fe20000010045 */
[----:B------:R-:W-:Y:S01]  /*2920*/  FFMA.FTZ R34, -R29, R34, R33 ;  /* 0x000000221d227223 */ /* 0x000fe20000010121 */
[----:B------:R-:W-:Y:S01]  /*2930*/  F2FP.BF16.F32.PACK_AB R26, R3, R26 ;  /* 0x0000001a031a723e */ /* 0x000fe200000010ff */
[----:B------:R-:W-:Y:S01]  /*2940*/  FFMA.FTZ R72, R72, -R29, R71 ;  /* 0x8000001d48487223 */ /* 0x000fe20000010047 */
[----:B------:R-:W-:Y:S01]  /*2950*/  IADD3.X R15, R15, UR13, RZ, P1, !PT ;  /* 0x0000000d0f0f7c10 */ /* 0x000fe20008ffe4ff */
[----:B------:R-:W-:Y:S01]  /*2960*/  FFMA.FTZ R28, -R29, R46, R28 ;  /* 0x0000002e1d1c7223 */ /* 0x000fe2000001011c */
[----:B------:R-:W-:Y:S01]  /*2970*/  PRMT R30, R64, 0x7632, R30 ;  /* 0x00007632401e7816 */ /* 0x000fe2000000001e */
[C---:B------:R-:W-:Y:S01]  /*2980*/  FMUL.FTZ R68, R23.reuse, R68 ;  /* 0x0000004417447220 */ /* 0x040fe20000410000 */
[----:B------:R-:W-:Y:S01]  /*2990*/  PRMT R3, R24, 0x7632, R3 ;  /* 0x0000763218037816 */ /* 0x000fe20000000003 */
[----:B------:R-:W-:Y:S01]  /*29a0*/  FMUL.FTZ R27, R23, R62 ;  /* 0x0000003e171b7220 */ /* 0x000fe20000410000 */
[----:B------:R-:W-:Y:S01]  /*29b0*/  IADD3 R16, P1, R17, UR12, RZ ;  /* 0x0000000c11107c10 */ /* 0x000fe2000ff3e0ff */
[----:B------:R-:W-:Y:S01]  /*29c0*/  FMUL.FTZ R70, R23, R70 ;  /* 0x0000004617467220 */ /* 0x000fe20000410000 */
[----:B------:R-:W-:Y:S01]  /*29d0*/  F2FP.BF16.F32.PACK_AB R66, R25, R66 ;  /* 0x000000421942723e */ /* 0x000fe200000010ff */
[C---:B------:R-:W-:Y:S01]  /*29e0*/  FMUL.FTZ R29, R23.reuse, R34 ;  /* 0x00000022171d7220 */ /* 0x040fe20000410000 */
[----:B------:R-:W-:Y:S01]  /*29f0*/  STG.E.U16 desc[UR8][R14.64], R64 ;  /* 0x000000400e007986 */ /* 0x000fe2000c101508 */
[----:B------:R-:W-:Y:S01]  /*2a00*/  IADD3.X R17, R18, UR13, RZ, P1, !PT ;  /* 0x0000000d12117c10 */ /* 0x000fe20008ffe4ff */
[C---:B------:R-:W-:Y:S01]  /*2a10*/  FMUL.FTZ R72, R23.reuse, R72 ;  /* 0x0000004817487220 */ /* 0x040fe20000410000 */
[----:B------:R-:W-:Y:S01]  /*2a20*/  PRMT R25, R26, 0x7632, R25 ;  /* 0x000076321a197816 */ /* 0x000fe20000000019 */
[----:B------:R-:W-:Y:S01]  /*2a30*/  STG.E.U16 desc[UR8][R14.64+0x2], R30 ;  /* 0x0000021e0e007986 */ /* 0x000fe2000c101508 */
[C---:B------:R-:W-:Y:S01]  /*2a40*/  FMUL.FTZ R31, R23.reuse, R56 ;  /* 0x00000038171f7220 */ /* 0x040fe20000410000 */
[----:B------:R-:W-:Y:S01]  /*2a50*/  FMUL.FTZ R74, R23, R74 ;  /* 0x0000004a174a7220 */ /* 0x000fe20000410000 */
[----:B------:R-:W-:Y:S01]  /*2a60*/  F2FP.BF16.F32.PACK_AB R68, R27, R68 ;  /* 0x000000441b44723e */ /* 0x000fe200000010ff */
[----:B------:R-:W-:Y:S01]  /*2a70*/  STG.E.U16 desc[UR8][R14.64+0x4], R24 ;  /* 0x000004180e007986 */ /* 0x000fe2000c101508 */
[----:B------:R-:W-:Y:S01]  /*2a80*/  IADD3 R18, P1, R19, UR12, RZ ;  /* 0x0000000c13127c10 */ /* 0x000fe2000ff3e0ff */
[----:B------:R-:W-:Y:S01]  /*2a90*/  FMUL.FTZ R23, R23, R28 ;  /* 0x0000001c17177220 */ /* 0x000fe20000410000 */
[----:B------:R-:W-:Y:S01]  /*2aa0*/  F2FP.BF16.F32.PACK_AB R70, R29, R70 ;  /* 0x000000461d46723e */ /* 0x000fe200000010ff */
[----:B------:R0:W-:Y:S01]  /*2ab0*/  STG.E.U16 desc[UR8][R14.64+0x6], R3 ;  /* 0x000006030e007986 */ /* 0x0001e2000c101508 */
[----:B------:R-:W-:-:S02]  /*2ac0*/  IADD3.X R19, R20, UR13, RZ, P1, !PT ;  /* 0x0000000d14137c10 */ /* 0x000fc40008ffe4ff */
[----:B------:R-:W-:Y:S01]  /*2ad0*/  F2FP.BF16.F32.PACK_AB R72, R31, R72 ;  /* 0x000000481f48723e */ /* 0x000fe200000010ff */
[----:B------:R-:W-:Y:S01]  /*2ae0*/  STG.E.U16 desc[UR8][R16.64], R26 ;  /* 0x0000001a10007986 */ /* 0x000fe2000c101508 */
[----:B------:R-:W-:-:S03]  /*2af0*/  F2FP.BF16.F32.PACK_AB R74, R23, R74 ;  /* 0x0000004a174a723e */ /* 0x000fc600000010ff */
[----:B------:R-:W-:Y:S01]  /*2b00*/  STG.E.U16 desc[UR8][R16.64+0x2], R25 ;  /* 0x0000021910007986 */ /* 0x000fe2000c101508 */
[----:B0-----:R-:W-:-:S03]  /*2b10*/  PRMT R15, R66, 0x7632, R15 ;  /* 0x00007632420f7816 */ /* 0x001fc6000000000f */
[----:B------:R-:W-:Y:S01]  /*2b20*/  STG.E.U16 desc[UR8][R16.64+0x4], R66 ;  /* 0x0000044210007986 */ /* 0x000fe2000c101508 */
[----:B------:R-:W-:Y:S02]  /*2b30*/  PRMT R3, R68, 0x7632, R3 ;  /* 0x0000763244037816 */ /* 0x000fe40000000003 */
[----:B------:R-:W-:Y:S01]  /*2b40*/  IADD3 R14, P1, R21, UR12, RZ ;  /* 0x0000000c150e7c10 */ /* 0x000fe2000ff3e0ff */
[----:B------:R0:W-:Y:S04]  /*2b50*/  STG.E.U16 desc[UR8][R16.64+0x6], R15 ;  /* 0x0000060f10007986 */ /* 0x0001e8000c101508 */
[----:B------:R-:W-:Y:S04]  /*2b60*/  STG.E.U16 desc[UR8][R18.64], R68 ;  /* 0x0000004412007986 */ /* 0x000fe8000c101508 */
[----:B------:R1:W-:Y:S01]  /*2b70*/  STG.E.U16 desc[UR8][R18.64+0x2], R3 ;  /* 0x0000020312007986 */ /* 0x0003e2000c101508 */
[----:B0-----:R-:W-:-:S03]  /*2b80*/  PRMT R17, R70, 0x7632, R17 ;  /* 0x0000763246117816 */ /* 0x001fc60000000011 */
[----:B------:R-:W-:Y:S01]  /*2b90*/  STG.E.U16 desc[UR8][R18.64+0x4], R70 ;  /* 0x0000044612007986 */ /* 0x000fe2000c101508 */
[----:B------:R-:W-:Y:S02]  /*2ba0*/  IADD3.X R15, R22, UR13, RZ, P1, !PT ;  /* 0x0000000d160f7c10 */ /* 0x000fe40008ffe4ff */
[----:B------:R-:W-:Y:S01]  /*2bb0*/  PRMT R16, R72, 0x7632, R16 ;  /* 0x0000763248107816 */ /* 0x000fe20000000010 */
[----:B------:R0:W-:Y:S01]  /*2bc0*/  STG.E.U16 desc[UR8][R18.64+0x6], R17 ;  /* 0x0000061112007986 */ /* 0x0001e2000c101508 */
[----:B-1----:R-:W-:-:S03]  /*2bd0*/  MOV R3, R80 ;  /* 0x0000005000037202 */ /* 0x002fc60000000f00 */
[----:B------:R1:W-:Y:S04]  /*2be0*/  STG.E.U16 desc[UR8][R14.64], R72 ;  /* 0x000000480e007986 */ /* 0x0003e8000c101508 */
[----:B------:R1:W-:Y:S01]  /*2bf0*/  STG.E.U16 desc[UR8][R14.64+0x2], R16 ;  /* 0x000002100e007986 */ /* 0x0003e2000c101508 */
[----:B0-----:R-:W-:-:S03]  /*2c00*/  PRMT R19, R74, 0x7632, R19 ;  /* 0x000076324a137816 */ /* 0x001fc60000000013 */
[----:B------:R1:W-:Y:S04]  /*2c10*/  STG.E.U16 desc[UR8][R14.64+0x4], R74 ;  /* 0x0000044a0e007986 */ /* 0x0003e8000c101508 */
[----:B------:R1:W-:Y:S01]  /*2c20*/  STG.E.U16 desc[UR8][R14.64+0x6], R19 ;  /* 0x000006130e007986 */ /* 0x0003e2000c101508 */
[----:B------:R-:W-:Y:S05]  /*2c30*/  @!P0 BRA `(.L_x_120) ;  /* 0xffffffd800348947 */ /* 0x000fea000383ffff */
.L_x_104:
[C---:B------:R-:W-:Y:S01]  /*2c40*/  IMAD.SHL.U32 R3, R0.reuse, 0x20, RZ ;  /* 0x0000002000037824 */ /* 0x040fe200078e00ff */
[----:B------:R-:W-:-:S04]  /*2c50*/  LOP3.LUT R0, R0, 0x1, RZ, 0xc0, !PT ;  /* 0x0000000100007812 */ /* 0x000fc800078ec0ff */
[----:B------:R-:W-:Y:S01]  /*2c60*/  LOP3.LUT R3, R3, 0x7ffffc0, RZ, 0xc0, !PT ;  /* 0x07ffffc003037812 */ /* 0x000fe200078ec0ff */
[----:B0-----:R-:W-:-:S03]  /*2c70*/  IMAD R4, R0, 0x140, RZ ;  /* 0x0000014000047824 */ /* 0x001fc600078e02ff */
[----:B------:R-:W-:Y:S02]  /*2c80*/  IADD3 R3, R3, R2, RZ ;  /* 0x0000000203037210 */ /* 0x000fe40007ffe0ff */
[----:B------:R-:W-:-:S03]  /*2c90*/  IADD3 R5, R4, 0x140, RZ ;  /* 0x0000014004057810 */ /* 0x000fc60007ffe0ff */
[----:B------:R-:W-:-:S05]  /*2ca0*/  IMAD R10, R3, 0x20, R4 ;  /* 0x00000020030a7824 */ /* 0x000fca00078e0204 */
[----:B------:R-:W-:-:S13]  /*2cb0*/  ISETP.GE.AND P0, PT, R10, R5, PT ;  /* 0x000000050a00720c */ /* 0x000fda0003f06270 */
[----:B------:R-:W-:Y:S05]  /*2cc0*/  @P0 EXIT ;  /* 0x000000000000094d */ /* 0x000fea0003800000 */
[----:B-1----:R-:W0:Y:S01]  /*2cd0*/  LDC.64 R18, c[0x0][0x258] ;  /* 0x00009600ff127b82 */ /* 0x002e220000000a00 */
[----:B------:R-:W1:Y:S01]  /*2ce0*/  S2R R17, SR_TID.X ;  /* 0x0000000000117919 */ /* 0x000e620000002100 */
[----:B------:R-:W-:Y:S01]  /*2cf0*/  IMAD.MOV.U32 R11, RZ, RZ, 0x14 ;  /* 0x00000014ff0b7424 */ /* 0x000fe200078e00ff */
        /* <DEDUP_REMOVED lines=8> */
[----:B------:R-:W-:-:S02]  /*2d80*/  SHF.L.U64.HI R13, R13, 0x6, R2 ;  /* 0x000000060d0d7819 */ /* 0x000fc40000010202 */
[----:B------:R-:W-:Y:S02]  /*2d90*/  MOV R2, 0xffffffff ;  /* 0xffffffff00027802 */ /* 0x000fe40000000f00 */
[----:B------:R-:W-:Y:S02]  /*2da0*/  IADD3 R7, P0, P1, -R14, -0x41, -R15 ;  /* 0xffffffbf0e077810 */ /* 0x000fe4000791e90f */
[----:B------:R-:W-:Y:S02]  /*2db0*/  SHF.R.U32.HI R12, RZ, 0x4, R17 ;  /* 0x00000004ff0c7819 */ /* 0x000fe40000011611 */
[----:B------:R-:W-:Y:S02]  /*2dc0*/  IADD3.X R9, ~R13, -0x1, R2, P0, P1 ;  /* 0xffffffff0d097810 */ /* 0x000fe400007e2502 */
[----:B------:R-:W-:Y:S02]  /*2dd0*/  VIADDMNMX.U32 R11, R12, R11, 0x20, !PT ;  /* 0x000000200c0b7446 */ /* 0x000fe4000780000b */
[----:B------:R-:W-:Y:S01]  /*2de0*/  LOP3.LUT R6, RZ, R12, RZ, 0x33, !PT ;  /* 0x0000000cff067212 */ /* 0x000fe200078e33ff */
[----:B------:R-:W-:Y:S01]  /*2df0*/  IMAD.WIDE.U32 R2, R9, -0x33333333, RZ ;  /* 0xcccccccd09027825 */ /* 0x000fe200078e00ff */
[----:B------:R-:W-:-:S02]  /*2e00*/  IADD3 R53, P2, R15, 0x1e, RZ ;  /* 0x0000001e0f357810 */ /* 0x000fc40007f5e0ff */
[----:B------:R-:W-:Y:S02]  /*2e10*/  IADD3 R11, R11, R6, RZ ;  /* 0x000000060b0b7210 */ /* 0x000fe40007ffe0ff */
[----:B------:R-:W-:Y:S01]  /*2e20*/  LOP3.LUT R52, R17, 0xf, RZ, 0xc0, !PT ;  /* 0x0000000f11347812 */ /* 0x000fe200078ec0ff */
[----:B------:R-:W-:-:S04]  /*2e30*/  IMAD.WIDE.U32 R4, P0, R7, -0x33333334, R2 ;  /* 0xcccccccc07047825 */ /* 0x000fc80007800002 */
[----:B------:R-:W-:Y:S01]  /*2e40*/  IMAD.WIDE.U32 R2, R7, -0x33333333, RZ ;  /* 0xcccccccd07027825 */ /* 0x000fe200078e00ff */
[----:B------:R-:W-:Y:S02]  /*2e50*/  IADD3.X R7, RZ, RZ, RZ, P0, !PT ;  /* 0x000000ffff077210 */ /* 0x000fe400007fe4ff */
[----:B------:R-:W-:Y:S01]  /*2e60*/  ISETP.LT.U32.AND P0, PT, R18, 0x1, PT ;  /* 0x000000011200780c */ /* 0x000fe20003f01070 */
[----:B------:R-:W-:Y:S01]  /*2e70*/  IMAD.MOV.U32 R6, RZ, RZ, R5 ;  /* 0x000000ffff067224 */ /* 0x000fe200078e0005 */
[----:B------:R-:W-:Y:S01]  /*2e80*/  IADD3 RZ, P1, R3, R4, RZ ;  /* 0x0000000403ff7210 */ /* 0x000fe20007f3e0ff */
[----:B------:R-:W-:Y:S01]  /*2e90*/  IMAD.WIDE.U32 R2, R11, -0x33333333, RZ ;  /* 0xcccccccd0b027825 */ /* 0x000fe200078e00ff */
[----:B------:R-:W-:-:S03]  /*2ea0*/  ISETP.LT.AND.EX P0, PT, R19, RZ, PT, P0 ;  /* 0x000000ff1300720c */ /* 0x000fc60003f01300 */
[----:B------:R-:W-:Y:S01]  /*2eb0*/  IMAD.WIDE.U32.X R4, R9, -0x33333334, R6, P1 ;  /* 0xcccccccc09047825 */ /* 0x000fe200008e0406 */
[----:B------:R-:W-:Y:S02]  /*2ec0*/  SEL R16, R18, 0x1, P0 ;  /* 0x0000000112107807 */ /* 0x000fe40000000000 */
[----:B------:R-:W-:Y:S01]  /*2ed0*/  LEA.HI R3, R3, 0x1, RZ, 0x1c ;  /* 0x0000000103037811 */ /* 0x000fe200078fe0ff */
[----:B------:R-:W-:Y:S01]  /*2ee0*/  IMAD.X R48, RZ, RZ, RZ, P2 ;  /* 0x000000ffff307224 */ /* 0x000fe200010e06ff */
[----:B------:R-:W-:Y:S02]  /*2ef0*/  SHF.R.U64 R2, R4, 0x3, R5 ;  /* 0x0000000304027819 */ /* 0x000fe40000001205 */
[----:B------:R-:W-:Y:S02]  /*2f00*/  SEL R5, R19, RZ, P0 ;  /* 0x000000ff13057207 */ /* 0x000fe40000000000 */
[C---:B------:R-:W-:Y:S02]  /*2f10*/  IADD3 R9, P0, R15.reuse, 0xa, RZ ;  /* 0x0000000a0f097810 */ /* 0x040fe40007f1e0ff */
[----:B------:R-:W-:-:S02]  /*2f20*/  IADD3 R8, P1, R15, 0x14, RZ ;  /* 0x000000140f087810 */ /* 0x000fc40007f3e0ff */
[----:B------:R-:W-:Y:S02]  /*2f30*/  IADD3 R2, R2, 0x1, RZ ;  /* 0x0000000102027810 */ /* 0x000fe40007ffe0ff */
[----:B------:R-:W-:Y:S02]  /*2f40*/  IADD3.X R7, RZ, RZ, RZ, P0, !PT ;  /* 0x000000ffff077210 */ /* 0x000fe400007fe4ff */
[----:B------:R-:W-:Y:S02]  /*2f50*/  IADD3.X R6, RZ, RZ, RZ, P1, !PT ;  /* 0x000000ffff067210 */ /* 0x000fe40000ffe4ff */
[C---:B------:R-:W-:Y:S02]  /*2f60*/  SHF.L.U64.HI R5, R16.reuse, 0x6, R5 ;  /* 0x0000000610057819 */ /* 0x040fe40000010205 */
[----:B------:R-:W-:Y:S02]  /*2f70*/  SHF.L.U32 R4, R16, 0x6, RZ ;  /* 0x0000000610047819 */ /* 0x000fe400000006ff */
[----:B------:R-:W-:-:S02]  /*2f80*/  LOP3.LUT R3, R3, 0x3, RZ, 0xc0, !PT ;  /* 0x0000000303037812 */ /* 0x000fc400078ec0ff */
[----:B------:R-:W-:-:S07]  /*2f90*/  LOP3.LUT R2, R2, 0x3, RZ, 0xc0, !PT ;  /* 0x0000000302027812 */ /* 0x000fce00078ec0ff */
.L_x_137:
[----:B------:R-:W-:Y:S01]  /*2fa0*/  ISETP.GT.U32.AND P0, PT, R4, R15, PT ;  /* 0x0000000f0400720c */ /* 0x000fe20003f04070 */
[----:B------:R-:W-:Y:S01]  /*2fb0*/  BSSY B0, `(.L_x_121) ;  /* 0x00000ae000007945 */ /* 0x000fe20003800000 */
[----:B0-----:R-:W-:Y:S01]  /*2fc0*/  HFMA2.MMA R46, -RZ, RZ, 0, 0 ;  /* 0x00000000ff2e7435 */ /* 0x001fe200000001ff */
[----:B------:R-:W-:Y:S01]  /*2fd0*/  IMAD.MOV.U32 R49, RZ, RZ, RZ ;  /* 0x000000ffff317224 */ /* 0x000fe200078e00ff */
[----:B------:R-:W-:-:S13]  /*2fe0*/  ISETP.GT.AND.EX P0, PT, R5, RZ, PT, P0 ;  /* 0x000000ff0500720c */ /* 0x000fda0003f04300 */
[----:B------:R-:W-:Y:S05]  /*2ff0*/  @!P0 BRA `(.L_x_122) ;  /* 0x0000000800a48947 */ /* 0x000fea0003800000 */
[----:B------:R-:W-:Y:S01]  /*3000*/  ISETP.NE.U32.AND P1, PT, R2, RZ, PT ;  /* 0x000000ff0200720c */ /* 0x000fe20003f25070 */
[----:B------:R-:W-:Y:S01]  /*3010*/  BSSY B1, `(.L_x_123) ;  /* 0x0000027000017945 */ /* 0x000fe20003800000 */
[----:B------:R-:W-:Y:S01]  /*3020*/  IADD3 R18, P2, P3, -R14, -0x41, -R15 ;  /* 0xffffffbf0e127810 */ /* 0x000fe20007b5e90f */
[----:B------:R-:W-:Y:S01]  /*3030*/  IMAD.MOV.U32 R46, RZ, RZ, RZ ;  /* 0x000000ffff2e7224 */ /* 0x000fe200078e00ff */
[----:B------:R-:W-:Y:S01]  /*3040*/  ISETP.NE.AND.EX P1, PT, RZ, RZ, PT, P1 ;  /* 0x000000ffff00720c */ /* 0x000fe20003f25310 */
[----:B------:R-:W-:Y:S01]  /*3050*/  IMAD.MOV.U32 R49, RZ, RZ, RZ ;  /* 0x000000ffff317224 */ /* 0x000fe200078e00ff */
[----:B------:R-:W-:Y:S02]  /*3060*/  MOV R16, 0xffffffff ;  /* 0xffffffff00107802 */ /* 0x000fe40000000f00 */
[----:B------:R-:W-:Y:S02]  /*3070*/  LOP3.LUT R19, R17, 0x1f, RZ, 0xc0, !PT ;  /* 0x0000001f11137812 */ /* 0x000fe400078ec0ff */
[----:B------:R-:W-:-:S02]  /*3080*/  ISETP.GE.U32.AND P0, PT, R18, 0x1e, PT ;  /* 0x0000001e1200780c */ /* 0x000fc40003f06070 */
[----:B------:R-:W-:Y:S02]  /*3090*/  IADD3.X R16, ~R13, -0x1, R16, P2, P3 ;  /* 0xffffffff0d107810 */ /* 0x000fe400017e6510 */
[----:B------:R-:W-:Y:S02]  /*30a0*/  IADD3 R18, P2, R19, R10, RZ ;  /* 0x0000000a13127210 */ /* 0x000fe40007f5e0ff */
[----:B------:R-:W-:Y:S02]  /*30b0*/  ISETP.GE.U32.AND.EX P0, PT, R16, RZ, PT, P0 ;  /* 0x000000ff1000720c */ /* 0x000fe40003f06100 */
[----:B------:R-:W-:Y:S02]  /*30c0*/  MOV R47, R15 ;  /* 0x0000000f002f7202 */ /* 0x000fe40000000f00 */
[----:B------:R-:W-:Y:S02]  /*30d0*/  MOV R16, RZ ;  /* 0x000000ff00107202 */ /* 0x000fe40000000f00 */
[----:B------:R-:W-:Y:S01]  /*30e0*/  LEA.HI.X.SX32 R19, R10, RZ, 0x1, P2 ;  /* 0x000000ff0a137211 */ /* 0x000fe200010f0eff */
[----:B------:R-:W-:Y:S06]  /*30f0*/  @!P1 BRA `(.L_x_124) ;  /* 0x0000000000609947 */ /* 0x000fec0003800000 */
[----:B------:R-:W-:Y:S01]  /*3100*/  IMAD.WIDE.U32 R22, R15, 0x280, R18 ;  /* 0x000002800f167825 */ /* 0x000fe200078e0012 */
[----:B------:R-:W-:Y:S02]  /*3110*/  ULDC.64 UR4, c[0x0][0x260] ;  /* 0x0000980000047ab9 */ /* 0x000fe40000000a00 */
[----:B------:R-:W-:-:S04]  /*3120*/  LEA R20, P1, R22, UR4, 0x3 ;  /* 0x0000000416147c11 */ /* 0x000fc8000f8218ff */
[----:B------:R-:W-:-:S05]  /*3130*/  LEA.HI.X R21, R22, UR5, R23, 0x3, P1 ;  /* 0x0000000516157c11 */ /* 0x000fca00088f1c17 */
[----:B------:R-:W2:Y:S01]  /*3140*/  LDG.E.64 R22, desc[UR8][R20.64+0x8000] ;  /* 0x0080000814167981 */ /* 0x000ea2000c1e1b00 */
[----:B------:R-:W-:Y:S02]  /*3150*/  ISETP.NE.U32.AND P1, PT, R2, 0x1, PT ;  /* 0x000000010200780c */ /* 0x000fe40003f25070 */
[----:B------:R-:W-:Y:S02]  /*3160*/  MOV R47, R9 ;  /* 0x00000009002f7202 */ /* 0x000fe40000000f00 */
[----:B------:R-:W-:Y:S02]  /*3170*/  ISETP.NE.AND.EX P1, PT, RZ, RZ, PT, P1 ;  /* 0x000000ffff00720c */ /* 0x000fe40003f25310 */
[----:B------:R-:W-:Y:S01]  /*3180*/  MOV R16, R7 ;  /* 0x0000000700107202 */ /* 0x000fe20000000f00 */
[----:B--2---:R-:W-:Y:S01]  /*3190*/  FADD.FTZ R49, RZ, R22 ;  /* 0x00000016ff317221 */ /* 0x004fe20000010000 */
[----:B------:R-:W-:-:S09]  /*31a0*/  FADD.FTZ R46, RZ, R23 ;  /* 0x00000017ff2e7221 */ /* 0x000fd20000010000 */
        /* <DEDUP_REMOVED lines=13> */
.L_x_124:
[----:B------:R-:W-:Y:S05]  /*3280*/  BSYNC B1 ;  /* 0x0000000000017941 */ /* 0x000fea0003800000 */
.L_x_123:
[----:B------:R-:W-:Y:S05]  /*3290*/  @!P0 BRA `(.L_x_122) ;  /* 0x0000000400fc8947 */ /* 0x000fea0003800000 */
[----:B------:R-:W-:Y:S01]  /*32a0*/  IADD3 R20, P2, -R47, R4, RZ ;  /* 0x000000042f147210 */ /* 0x000fe20007f5e1ff */
[----:B------:R-:W-:Y:S01]  /*32b0*/  IMAD R21, R16, 0x500, RZ ;  /* 0x0000050010157824 */ /* 0x000fe200078e02ff */
[C---:B------:R-:W-:Y:S01]  /*32c0*/  SHF.L.U64.HI R19, R18.reuse, 0x1, R19 ;  /* 0x0000000112137819 */ /* 0x040fe20000010213 */
[----:B------:R-:W-:Y:S01]  /*32d0*/  ULDC.64 UR4, c[0x0][0x260] ;  /* 0x0000980000047ab9 */ /* 0x000fe20000000a00 */
[----:B------:R-:W-:Y:S01]  /*32e0*/  SHF.L.U32 R18, R18, 0x1, RZ ;  /* 0x0000000112127819 */ /* 0x000fe200000006ff */
[----:B------:R-:W-:Y:S01]  /*32f0*/  IMAD.X R22, R5, 0x1, ~R16, P2 ;  /* 0x0000000105167824 */ /* 0x000fe200010e0e10 */
[----:B------:R-:W-:Y:S01]  /*3300*/  ISETP.GT.U32.AND P1, PT, R20, 0x78, PT ;  /* 0x000000781400780c */ /* 0x000fe20003f24070 */
[----:B------:R-:W-:Y:S02]  /*3310*/  BSSY B1, `(.L_x_125) ;  /* 0x0000044000017945 */ /* 0x000fe40003800000 */
[----:B------:R-:W-:Y:S01]  /*3320*/  IMAD.WIDE.U32 R18, R47, 0x500, R18 ;  /* 0x000005002f127825 */ /* 0x000fe200078e0012 */
[----:B------:R-:W-:-:S04]  /*3330*/  ISETP.GT.AND.EX P1, PT, R22, RZ, PT, P1 ;  /* 0x000000ff1600720c */ /* 0x000fc80003f24310 */
        /* <DEDUP_REMOVED lines=10> */
.L_x_127:
        /* <DEDUP_REMOVED lines=15> */
[----:B------:R0:W5:Y:S01]  /*34d0*/  LDG.E.64 R20, desc[UR8][R18.64+0xa2800] ;  /* 0x0a28000812147981 */ /* 0x000162000c1e1b00 */
[----:B------:R-:W-:-:S04]  /*34e0*/  IADD3 R47, P1, R47, 0xa0, RZ ;  /* 0x000000a02f2f7810 */ /* 0x000fc80007f3e0ff */
[----:B------:R-:W-:Y:S02]  /*34f0*/  IADD3.X R16, RZ, R16, RZ, P1, !PT ;  /* 0x00000010ff107210 */ /* 0x000fe40000ffe4ff */
[----:B------:R-:W-:Y:S02]  /*3500*/  ISETP.GE.U32.AND P1, PT, R47, R58, PT ;  /* 0x0000003a2f00720c */ /* 0x000fe40003f26070 */
[----:B0-----:R-:W-:Y:S02]  /*3510*/  IADD3 R18, P2, R18, 0xc8000, RZ ;  /* 0x000c800012127810 */ /* 0x001fe40007f5e0ff */
[----:B------:R-:W-:-:S03]  /*3520*/  ISETP.GE.AND.EX P1, PT, R16, R59, PT, P1 ;  /* 0x0000003b1000720c */ /* 0x000fc60003f26310 */
[----:B------:R-:W-:Y:S02]  /*3530*/  IMAD.X R19, RZ, RZ, R19, P2 ;  /* 0x000000ffff137224 */ /* 0x000fe400010e0613 */
        /* <DEDUP_REMOVED lines=31> */
[----:B------:R-:W-:Y:S01]  /*3730*/  FADD.FTZ R46, R46, R21 ;  /* 0x000000152e2e7221 */ /* 0x000fe20000010000 */
[----:B------:R-:W-:Y:S06]  /*3740*/  @!P1 BRA `(.L_x_127) ;  /* 0xfffffffc00249947 */ /* 0x000fec000383ffff */
.L_x_126:
[----:B------:R-:W-:Y:S05]  /*3750*/  BSYNC B1 ;  /* 0x0000000000017941 */ /* 0x000fea0003800000 */
.L_x_125:
[----:B------:R-:W-:Y:S01]  /*3760*/  IADD3 R20, P2, -R47, R4, RZ ;  /* 0x000000042f147210 */ /* 0x000fe20007f5e1ff */
[----:B------:R-:W-:Y:S03]  /*3770*/  BSSY B1, `(.L_x_128) ;  /* 0x0000022000017945 */ /* 0x000fe60003800000 */
[----:B------:R-:W-:Y:S02]  /*3780*/  ISETP.GT.U32.AND P1, PT, R20, 0x28, PT ;  /* 0x000000281400780c */ /* 0x000fe40003f24070 */
[----:B------:R-:W-:-:S04]  /*3790*/  IADD3.X R20, ~R16, R5, RZ, P2, !PT ;  /* 0x0000000510147210 */ /* 0x000fc800017fe5ff */
        /* <DEDUP_REMOVED lines=31> */
.L_x_129:
[----:B------:R-:W-:Y:S05]  /*3990*/  BSYNC B1 ;  /* 0x0000000000017941 */ /* 0x000fea0003800000 */
.L_x_128:
        /* <DEDUP_REMOVED lines=15> */
.L_x_122:
[----:B------:R-:W-:Y:S05]  /*3a90*/  BSYNC B0 ;  /* 0x0000000000007941 */ /* 0x000fea0003800000 */
.L_x_121:
[----:B------:R-:W0:Y:S01]  /*3aa0*/  S2UR UR5, SR_CgaCtaId ;  /* 0x00000000000579c3 */ /* 0x000e220000008800 */
[----:B------:R-:W-:Y:S01]  /*3ab0*/  UMOV UR4, 0x400 ;  /* 0x0000040000047882 */ /* 0x000fe20000000000 */
[----:B------:R-:W-:Y:S02]  /*3ac0*/  SHF.L.U32 R16, R15, 0x1, RZ ;  /* 0x000000010f107819 */ /* 0x000fe400000006ff */
[----:B------:R-:W-:Y:S02]  /*3ad0*/  ISETP.GT.U32.AND P0, PT, R17, 0x1ff, PT ;  /* 0x000001ff1100780c */ /* 0x000fe40003f04070 */
[----:B------:R-:W-:Y:S01]  /*3ae0*/  LOP3.LUT R16, R16, 0x1f, R17, 0x78, !PT ;  /* 0x0000001f10107812 */ /* 0x000fe200078e7811 */
[----:B0-----:R-:W-:-:S06]  /*3af0*/  ULEA UR4, UR5, UR4, 0x18 ;  /* 0x0000000405047291 */ /* 0x001fcc000f8ec03f */
[----:B------:R-:W-:-:S04]  /*3b00*/  LEA R19, R15, UR4, 0x7 ;  /* 0x000000040f137c11 */ /* 0x000fc8000f8e38ff */
[----:B------:R-:W-:-:S05]  /*3b10*/  LEA R16, R16, R19, 0x2 ;  /* 0x0000001310107211 */ /* 0x000fca00078e10ff */
[----:B------:R0:W-:Y:S04]  /*3b20*/  STS [R16], R49 ;  /* 0x0000003110007388 */ /* 0x0001e80000000800 */
[----:B------:R0:W-:Y:S01]  /*3b30*/  STS [R16+0x500], R46 ;  /* 0x0005002e10007388 */ /* 0x0001e20000000800 */
[----:B------:R-:W-:Y:S06]  /*3b40*/  BAR.SYNC.DEFER_BLOCKING 0x0 ;  /* 0x0000000000007b1d */ /* 0x000fec0000010000 */
[----:B------:R-:W-:Y:S05]  /*3b50*/  @P0 BRA `(.L_x_130) ;  /* 0x0000001000900947 */ /* 0x000fea0003800000 */
[----:B------:R-:W-:Y:S01]  /*3b60*/  ISETP.NE.AND P0, PT, R3, RZ, PT ;  /* 0x000000ff0300720c */ /* 0x000fe20003f05270 */
[----:B------:R-:W-:Y:S01]  /*3b70*/  BSSY B0, `(.L_x_131) ;  /* 0x000007c000007945 */ /* 0x000fe20003800000 */
[----:B------:R-:W-:-:S11]  /*3b80*/  IMAD.MOV.U32 R27, RZ, RZ, R12 ;  /* 0x000000ffff1b7224 */ /* 0x000fd600078e000c */
[----:B------:R-:W-:Y:S05]  /*3b90*/  @!P0 BRA `(.L_x_132) ;  /* 0x0000000400e48947 */ /* 0x000fea0003800000 */
[----:B------:R-:W-:Y:S01]  /*3ba0*/  ISETP.GT.U32.AND P0, PT, R52, 0x9, PT ;  /* 0x000000093400780c */ /* 0x000fe20003f04070 */
[----:B------:R-:W-:-:S12]  /*3bb0*/  UMOV UR5, 0xffff ;  /* 0x0000ffff00057882 */ /* 0x000fd80000000000 */
[----:B------:R-:W-:Y:S02]  /*3bc0*/  @!P0 SHF.R.U32.HI R12, RZ, 0x4, R17 ;  /* 0x00000004ff0c8819 */ /* 0x000fe40000011611 */
[C---:B------:R-:W-:Y:S02]  /*3bd0*/  @!P0 SHF.L.U32 R19, R52.reuse, 0x1, RZ ;  /* 0x0000000134138819 */ /* 0x040fe400000006ff */
[----:B0-----:R-:W-:Y:S02]  /*3be0*/  @!P0 LEA R16, R52, UR4, 0x7 ;  /* 0x0000000434108c11 */ /* 0x001fe4000f8e38ff */
[----:B------:R-:W-:-:S04]  /*3bf0*/  @!P0 LOP3.LUT R19, R12, R19, RZ, 0x3c, !PT ;  /* 0x000000130c138212 */ /* 0x000fc800078e3cff */
[----:B------:R-:W-:Y:S02]  /*3c00*/  @!P0 LEA R16, R19, R16, 0x2 ;  /* 0x0000001013108211 */ /* 0x000fe400078e10ff */
[----:B------:R-:W-:-:S06]  /*3c10*/  CS2R R18, SRZ ;  /* 0x0000000000127805 */ /* 0x000fcc000001ff00 */
[----:B------:R0:W1:Y:S04]  /*3c20*/  @!P0 LDS R18, [R16] ;  /* 0x0000000010128984 */ /* 0x0000680000000800 */
[----:B------:R0:W2:Y:S01]  /*3c30*/  @!P0 LDS R19, [R16+0x500] ;  /* 0x0005000010138984 */ /* 0x0000a20000000800 */
[----:B------:R-:W-:Y:S05]  /*3c40*/  BRA.DIV UR5, `(.L_x_133) ;  /* 0x0000001205747947 */ /* 0x000fea000b800000 */
[----:B------:R-:W-:Y:S01]  /*3c50*/  IMAD.MOV.U32 R23, RZ, RZ, 0xffff ;  /* 0x0000ffffff177424 */ /* 0x000fe200078e00ff */
[----:B0-----:R-:W-:Y:S01]  /*3c60*/  MOV R16, 0xffff ;  /* 0x0000ffff00107802 */ /* 0x001fe20000000f00 */
[----:B------:R-:W-:Y:S01]  /*3c70*/  IMAD.MOV.U32 R25, RZ, RZ, 0xffff ;  /* 0x0000ffffff197424 */ /* 0x000fe200078e00ff */
[----:B------:R-:W-:Y:S01]  /*3c80*/  MOV R22, 0xffff ;  /* 0x0000ffff00167802 */ /* 0x000fe20000000f00 */
[----:B-1----:R-:W0:Y:S01]  /*3c90*/  SHFL.BFLY PT, R21, R18, 0x8, 0x101f ;  /* 0x0d101f0012157f89 */ /* 0x002e2200000e0000 */
[----:B------:R-:W-:-:S03]  /*3ca0*/  MOV R31, 0xffff ;  /* 0x0000ffff001f7802 */ /* 0x000fc60000000f00 */
[----:B--2---:R-:W1:Y:S01]  /*3cb0*/  SHFL.BFLY PT, R20, R19, 0x8, 0x101f ;  /* 0x0d101f0013147f89 */ /* 0x004e6200000e0000 */
[----:B0-----:R-:W-:Y:S01]  /*3cc0*/  FADD.FTZ R21, R21, R18 ;  /* 0x0000001215157221 */ /* 0x001fe20000010000 */
[----:B------:R-:W-:Y:S01]  /*3cd0*/  MOV R18, 0xffff ;  /* 0x0000ffff00127802 */ /* 0x000fe20000000f00 */
[----:B-1----:R-:W-:-:S03]  /*3ce0*/  FADD.FTZ R20, R20, R19 ;  /* 0x0000001314147221 */ /* 0x002fc60000010000 */
        /* <DEDUP_REMOVED lines=12> */
.L_x_146:
[----:B------:R-:W0:Y:S01]  /*3db0*/  LDC.64 R18, c[0x0][0x218] ;  /* 0x00008600ff127b82 */ /* 0x000e220000000a00 */
[----:B------:R-:W-:Y:S01]  /*3dc0*/  ISETP.NE.AND P1, PT, R52, RZ, PT ;  /* 0x000000ff3400720c */ /* 0x000fe20003f25270 */
[----:B--2---:R-:W-:Y:S01]  /*3dd0*/  FADD.FTZ R22, R28, R24 ;  /* 0x000000181c167221 */ /* 0x004fe20000010000 */
[----:B------:R-:W-:Y:S02]  /*3de0*/  LEA.HI R23, R17, R10, RZ, 0x1c ;  /* 0x0000000a11177211 */ /* 0x000fe400078fe0ff */
[----:B------:R-:W-:Y:S02]  /*3df0*/  ISETP.NE.AND P2, PT, R3, 0x1, PT ;  /* 0x000000010300780c */ /* 0x000fe40003f45270 */
[----:B------:R-:W-:Y:S01]  /*3e00*/  LEA.HI R27, R17, 0x14, RZ, 0x1c ;  /* 0x00000014111b7811 */ /* 0x000fe200078fe0ff */
[----:B------:R-:W1:Y:S06]  /*3e10*/  LDC.64 R20, c[0x0][0x220] ;  /* 0x00008800ff147b82 */ /* 0x000e6c0000000a00 */
[----:B------:R-:W-:-:S02]  /*3e20*/  @!P1 F2FP.BF16.F32.PACK_AB R16, RZ, R30 ;  /* 0x0000001eff10923e */ /* 0x000fc400000010ff */
[----:B------:R-:W-:Y:S01]  /*3e30*/  @!P1 F2FP.BF16.F32.PACK_AB R22, RZ, R22 ;  /* 0x00000016ff16923e */ /* 0x000fe200000010ff */
[----:B0-----:R-:W-:-:S05]  /*3e40*/  IMAD.WIDE R18, R23, 0x2, R18 ;  /* 0x0000000217127825 */ /* 0x001fca00078e0212 */
[----:B------:R2:W-:Y:S01]  /*3e50*/  @!P1 STG.E.U16 desc[UR8][R18.64], R16 ;  /* 0x0000001012009986 */ /* 0x0005e2000c101508 */
[----:B-1----:R-:W-:-:S05]  /*3e60*/  IMAD.WIDE R20, R23, 0x2, R20 ;  /* 0x0000000217147825 */ /* 0x002fca00078e0214 */
[----:B------:R2:W-:Y:S01]  /*3e70*/  @!P1 STG.E.U16 desc[UR8][R20.64], R22 ;  /* 0x0000001614009986 */ /* 0x0005e2000c101508 */
[----:B------:R-:W-:Y:S05]  /*3e80*/  @!P2 BRA `(.L_x_132) ;  /* 0x000000040028a947 */ /* 0x000fea0003800000 */
[C---:B--2---:R-:W-:Y:S01]  /*3e90*/  @!P0 SHF.L.U32 R16, R52.reuse, 0x1, RZ ;  /* 0x0000000134108819 */ /* 0x044fe200000006ff */
[----:B------:R-:W-:Y:S01]  /*3ea0*/  UMOV UR5, 0xffff ;  /* 0x0000ffff00057882 */ /* 0x000fe20000000000 */
        /* <DEDUP_REMOVED lines=12> */
[----:B------:R-:W-:Y:S02]  /*3f70*/  MOV R35, 0xffff ;  /* 0x0000ffff00237802 */ /* 0x000fe40000000f00 */
[----:B------:R-:W-:Y:S01]  /*3f80*/  MOV R34, 0xffff ;  /* 0x0000ffff00227802 */ /* 0x000fe20000000f00 */
[----:B--2---:R-:W1:Y:S01]  /*3f90*/  SHFL.BFLY PT, R28, R27, 0x8, 0x101f ;  /* 0x0d101f001b1c7f89 */ /* 0x004e6200000e0000 */
        /* <DEDUP_REMOVED lines=13> */
.L_x_156:
[----:B--2---:R-:W-:Y:S01]  /*4070*/  FADD.FTZ R22, R26, R24 ;  /* 0x000000181a167221 */ /* 0x004fe20000010000 */
[----:B------:R-:W-:Y:S02]  /*4080*/  @!P1 F2FP.BF16.F32.PACK_AB R16, RZ, R32 ;  /* 0x00000020ff10923e */ /* 0x000fe400000010ff */
[----:B------:R-:W-:Y:S02]  /*4090*/  ISETP.NE.AND P2, PT, R3, 0x2, PT ;  /* 0x000000020300780c */ /* 0x000fe40003f45270 */
[----:B------:R-:W-:Y:S01]  /*40a0*/  @!P1 F2FP.BF16.F32.PACK_AB R22, RZ, R22 ;  /* 0x00000016ff16923e */ /* 0x000fe200000010ff */
[----:B------:R1:W-:Y:S01]  /*40b0*/  @!P1 STG.E.U16 desc[UR8][R18.64+0x28], R16 ;  /* 0x0000281012009986 */ /* 0x0003e2000c101508 */
[----:B------:R-:W-:-:S03]  /*40c0*/  LEA.HI R27, R17, 0x28, RZ, 0x1c ;  /* 0x00000028111b7811 */ /* 0x000fc600078fe0ff */
[----:B------:R1:W-:Y:S06]  /*40d0*/  @!P1 STG.E.U16 desc[UR8][R20.64+0x28], R22 ;  /* 0x0000281614009986 */ /* 0x0003ec000c101508 */
        /* <DEDUP_REMOVED lines=10> */
[----:B------:R-:W-:Y:S01]  /*4180*/  MOV R23, 0xffff ;  /* 0x0000ffff00177802 */ /* 0x000fe20000000f00 */
[----:B0-----:R-:W-:Y:S01]  /*4190*/  IMAD.MOV.U32 R16, RZ, RZ, 0xffff ;  /* 0x0000ffffff107424 */ /* 0x001fe200078e00ff */
[----:B------:R-:W-:Y:S01]  /*41a0*/  MOV R22, 0xffff ;  /* 0x0000ffff00167802 */ /* 0x000fe20000000f00 */
[----:B------:R-:W-:Y:S01]  /*41b0*/  IMAD.MOV.U32 R35, RZ, RZ, 0xffff ;  /* 0x0000ffffff237424 */ /* 0x000fe200078e00ff */
[----:B------:R-:W-:Y:S01]  /*41c0*/  MOV R25, 0xffff ;  /* 0x0000ffff00197802 */ /* 0x000fe20000000f00 */
[----:B-1----:R-:W0:Y:S01]  /*41d0*/  SHFL.BFLY PT, R29, R26, 0x8, 0x101f ;  /* 0x0d101f001a1d7f89 */ /* 0x002e2200000e0000 */
[----:B------:R-:W-:-:S03]  /*41e0*/  MOV R34, 0xffff ;  /* 0x0000ffff00227802 */ /* 0x000fc60000000f00 */
        /* <DEDUP_REMOVED lines=14> */
.L_x_166:
[----:B--2---:R-:W-:Y:S01]  /*42d0*/  FADD.FTZ R22, R26, R24 ;  /* 0x000000181a167221 */ /* 0x004fe20000010000 */
[----:B------:R-:W-:Y:S02]  /*42e0*/  @!P1 F2FP.BF16.F32.PACK_AB R16, RZ, R32 ;  /* 0x00000020ff10923e */ /* 0x000fe400000010ff */
[----:B------:R-:W-:Y:S02]  /*42f0*/  LEA.HI R27, R17, 0x3c, RZ, 0x1c ;  /* 0x0000003c111b7811 */ /* 0x000fe400078fe0ff */
[----:B------:R-:W-:Y:S01]  /*4300*/  @!P1 F2FP.BF16.F32.PACK_AB R22, RZ, R22 ;  /* 0x00000016ff16923e */ /* 0x000fe200000010ff */
[----:B------:R3:W-:Y:S04]  /*4310*/  @!P1 STG.E.U16 desc[UR8][R18.64+0x50], R16 ;  /* 0x0000501012009986 */ /* 0x0007e8000c101508 */
[----:B------:R3:W-:Y:S02]  /*4320*/  @!P1 STG.E.U16 desc[UR8][R20.64+0x50], R22 ;  /* 0x0000501614009986 */ /* 0x0007e4000c101508 */
.L_x_132:
[----:B------:R-:W-:Y:S05]  /*4330*/  BSYNC B0 ;  /* 0x0000000000007941 */ /* 0x000fea0003800000 */
.L_x_131:
[----:B------:R-:W-:-:S13]  /*4340*/  ISETP.GE.U32.AND P0, PT, R11, 0x3c, PT ;  /* 0x0000003c0b00780c */ /* 0x000fda0003f06070 */
[----:B------:R-:W-:Y:S05]  /*4350*/  @!P0 BRA `(.L_x_130) ;  /* 0x0000000800908947 */ /* 0x000fea0003800000 */
[----:B------:R-:W-:Y:S01]  /*4360*/  ISETP.GT.U32.AND P0, PT, R52, 0x9, PT ;  /* 0x000000093400780c */ /* 0x000fe20003f04070 */
[----:B------:R-:W-:-:S12]  /*4370*/  UMOV UR5, 0xffff ;  /* 0x0000ffff00057882 */ /* 0x000fd80000000000 */
[C---:B0123--:R-:W-:Y:S02]  /*4380*/  @!P0 SHF.L.U32 R16, R52.reuse, 0x1, RZ ;  /* 0x0000000134108819 */ /* 0x04ffe400000006ff */
[----:B------:R-:W-:Y:S02]  /*4390*/  @!P0 LEA R19, R52, UR4, 0x7 ;  /* 0x0000000434138c11 */ /* 0x000fe4000f8e38ff */
[----:B------:R-:W-:-:S05]  /*43a0*/  @!P0 LOP3.LUT R16, R27, R16, RZ, 0x3c, !PT ;  /* 0x000000101b108212 */ /* 0x000fca00078e3cff */
[----:B------:R-:W-:Y:S01]  /*43b0*/  @!P0 IMAD R16, R16, 0x4, R19 ;  /* 0x0000000410108824 */ /* 0x000fe200078e0213 */
[----:B------:R-:W-:-:S06]  /*43c0*/  CS2R R18, SRZ ;  /* 0x0000000000127805 */ /* 0x000fcc000001ff00 */
[----:B------:R0:W1:Y:S04]  /*43d0*/  @!P0 LDS R18, [R16] ;  /* 0x0000000010128984 */ /* 0x0000680000000800 */
[----:B------:R0:W2:Y:S01]  /*43e0*/  @!P0 LDS R19, [R16+0x500] ;  /* 0x0005000010138984 */ /* 0x0000a20000000800 */
[----:B------:R-:W-:Y:S05]  /*43f0*/  BRA.DIV UR5, `(.L_x_136) ;  /* 0x00000016052c7947 */ /* 0x000fea000b800000 */
[C---:B------:R-:W-:Y:S01]  /*4400*/  @!P0 SHF.L.U32 R29, R52.reuse, 0x1, RZ ;  /* 0x00000001341d8819 */ /* 0x040fe200000006ff */
[----:B------:R-:W-:Y:S01]  /*4410*/  @!P0 IMAD.SHL.U32 R21, R52, 0x2, RZ ;  /* 0x0000000234158824 */ /* 0x000fe200078e00ff */
[C---:B------:R-:W-:Y:S01]  /*4420*/  @!P0 IADD3 R26, R27.reuse, 0x14, RZ ;  /* 0x000000141b1a8810 */ /* 0x040fe20007ffe0ff */
[----:B------:R-:W-:Y:S01]  /*4430*/  HFMA2.MMA R32, -RZ, RZ, 0, 0 ;  /* 0x00000000ff207435 */ /* 0x000fe200000001ff */
[----:B------:R-:W-:Y:S01]  /*4440*/  @!P0 IADD3 R20, R27, 0x28, RZ ;  /* 0x000000281b148810 */ /* 0x000fe20007ffe0ff */
[----:B------:R-:W-:Y:S01]  /*4450*/  IMAD.MOV.U32 R22, RZ, RZ, 0xffff ;  /* 0x0000ffffff167424 */ /* 0x000fe200078e00ff */
[----:B------:R-:W-:Y:S01]  /*4460*/  @!P0 LOP3.LUT R26, R26, R29, RZ, 0x3c, !PT ;  /* 0x0000001d1a1a8212 */ /* 0x000fe200078e3cff */
[----:B------:R-:W-:Y:S01]  /*4470*/  HFMA2.MMA R45, -RZ, RZ, 0, 0 ;  /* 0x00000000ff2d7435 */ /* 0x000fe200000001ff */
[----:B------:R-:W-:Y:S01]  /*4480*/  @!P0 LEA R31, R52, UR4, 0x7 ;  /* 0x00000004341f8c11 */ /* 0x000fe2000f8e38ff */
[----:B------:R-:W-:Y:S01]  /*4490*/  IMAD.MOV.U32 R34, RZ, RZ, 0xffff ;  /* 0x0000ffffff227424 */ /* 0x000fe200078e00ff */
[----:B------:R-:W-:Y:S01]  /*44a0*/  @!P0 LOP3.LUT R20, R20, R21, RZ, 0x3c, !PT ;  /* 0x0000001514148212 */ /* 0x000fe200078e3cff */
[----:B------:R-:W-:Y:S01]  /*44b0*/  IMAD.MOV.U32 R50, RZ, RZ, 0xffff ;  /* 0x0000ffffff327424 */ /* 0x000fe200078e00ff */
[----:B------:R-:W-:-:S02]  /*44c0*/  @!P0 LEA R35, R52, UR4, 0x7 ;  /* 0x0000000434238c11 */ /* 0x000fc4000f8e38ff */
[----:B------:R-:W-:Y:S02]  /*44d0*/  @!P0 LEA R26, R26, R31, 0x2 ;  /* 0x0000001f1a1a8211 */ /* 0x000fe400078e10ff */
[----:B------:R-:W-:Y:S01]  /*44e0*/  MOV R23, 0xffff ;  /* 0x0000ffff00177802 */ /* 0x000fe20000000f00 */
[----:B------:R-:W-:Y:S01]  /*44f0*/  @!P0 IMAD R20, R20, 0x4, R35 ;  /* 0x0000000414148824 */ /* 0x000fe200078e0223 */
[----:B------:R-:W-:Y:S01]  /*4500*/  MOV R24, 0xffff ;  /* 0x0000ffff00187802 */ /* 0x000fe20000000f00 */
[----:B------:R-:W-:Y:S01]  /*4510*/  @!P0 LDS R31, [R26+0x500] ;  /* 0x000500001a1f8984 */ /* 0x000fe20000000800 */
[----:B------:R-:W-:Y:S02]  /*4520*/  @!P0 IADD3 R28, R27, 0x3c, RZ ;  /* 0x0000003c1b1c8810 */ /* 0x000fe40007ffe0ff */
[----:B------:R-:W-:Y:S01]  /*4530*/  @!P0 LEA R33, R52, UR4, 0x7 ;  /* 0x0000000434218c11 */ /* 0x000fe2000f8e38ff */
[----:B------:R3:W-:Y:S01]  /*4540*/  @!P0 LDS R30, [R26] ;  /* 0x000000001a1e8984 */ /* 0x0007e20000000800 */
[----:B------:R-:W-:-:S02]  /*4550*/  @!P0 LOP3.LUT R28, R28, R29, RZ, 0x3c, !PT ;  /* 0x0000001d1c1c8212 */ /* 0x000fc400078e3cff */
[----:B0-----:R-:W-:Y:S01]  /*4560*/  MOV R16, 0xffff ;  /* 0x0000ffff00107802 */ /* 0x001fe20000000f00 */
[----:B------:R-:W-:Y:S01]  /*4570*/  @!P0 LDS R36, [R20] ;  /* 0x0000000014248984 */ /* 0x000fe20000000800 */
[----:B------:R-:W-:Y:S01]  /*4580*/  MOV R25, 0xffff ;  /* 0x0000ffff00197802 */ /* 0x000fe20000000f00 */
[----:B------:R-:W-:Y:S01]  /*4590*/  @!P0 IMAD R40, R28, 0x4, R33 ;  /* 0x000000041c288824 */ /* 0x000fe200078e0221 */
[----:B------:R-:W-:Y:S01]  /*45a0*/  CS2R R28, SRZ ;  /* 0x00000000001c7805 */ /* 0x000fe2000001ff00 */
[----:B------:R-:W-:Y:S01]  /*45b0*/  @!P0 LDS R37, [R20+0x500] ;  /* 0x0005000014258984 */ /* 0x000fe20000000800 */
[----:B------:R-:W-:Y:S02]  /*45c0*/  MOV R38, RZ ;  /* 0x000000ff00267202 */ /* 0x000fe40000000f00 */
[----:B---3--:R-:W-:Y:S01]  /*45d0*/  MOV R26, 0xffff ;  /* 0x0000ffff001a7802 */ /* 0x008fe20000000f00 */
[----:B-1----:R-:W0:Y:S01]  /*45e0*/  SHFL.BFLY PT, R21, R18, 0x8, 0x101f ;  /* 0x0d101f0012157f89 */ /* 0x002e2200000e0000 */
[----:B------:R-:W-:-:S02]  /*45f0*/  MOV R35, 0xffff ;  /* 0x0000ffff00237802 */ /* 0x000fc40000000f00 */
[----:B------:R-:W-:Y:S01]  /*4600*/  MOV R43, 0xffff ;  /* 0x0000ffff002b7802 */ /* 0x000fe20000000f00 */
[----:B--2---:R-:W1:Y:S01]  /*4610*/  SHFL.BFLY PT, R24, R19, 0x8, 0x101f ;  /* 0x0d101f0013187f89 */ /* 0x004e6200000e0000 */
[----:B------:R-:W-:-:S03]  /*4620*/  MOV R44, 0xffff ;  /* 0x0000ffff002c7802 */ /* 0x000fc60000000f00 */
[----:B------:R-:W2:Y:S04]  /*4630*/  @!P0 LDS R42, [R40] ;  /* 0x00000000282a8984 */ /* 0x000ea80000000800 */
[----:B------:R3:W4:Y:S02]  /*4640*/  @!P0 LDS R46, [R40+0x500] ;  /* 0x00050000282e8984 */ /* 0x0007240000000800 */
[----:B---3--:R-:W-:Y:S02]  /*4650*/  IMAD.MOV.U32 R40, RZ, RZ, RZ ;  /* 0x000000ffff287224 */ /* 0x008fe400078e00ff */
[----:B0-----:R-:W-:Y:S01]  /*4660*/  FADD.FTZ R21, R21, R18 ;  /* 0x0000001215157221 */ /* 0x001fe20000010000 */
[----:B------:R-:W-:Y:S02]  /*4670*/  @!P0 MOV R29, R31 ;  /* 0x0000001f001d8202 */ /* 0x000fe40000000f00 */
[----:B------:R-:W-:Y:S01]  /*4680*/  MOV R31, 0xffff ;  /* 0x0000ffff001f7802 */ /* 0x000fe20000000f00 */
[----:B------:R-:W-:Y:S01]  /*4690*/  @!P0 IMAD.MOV.U32 R28, RZ, RZ, R30 ;  /* 0x000000ffff1c8224 */ /* 0x000fe200078e001e */
[----:B------:R-:W0:Y:S01]  /*46a0*/  SHFL.BFLY PT, R20, R21, 0x4, 0x101f ;  /* 0x0c901f0015147f89 */ /* 0x000e2200000e0000 */
[----:B-1----:R-:W-:Y:S01]  /*46b0*/  FADD.FTZ R18, R24, R19 ;  /* 0x0000001318127221 */ /* 0x002fe20000010000 */
[----:B------:R-:W-:-:S02]  /*46c0*/  @!P0 MOV R32, R36 ;  /* 0x0000002400208202 */ /* 0x000fc40000000f00 */
[----:B------:R-:W1:Y:S01]  /*46d0*/  SHFL.BFLY PT, R30, R29, 0x8, 0x101f ;  /* 0x0d101f001d1e7f89 */ /* 0x000e6200000e0000 */
[----:B------:R-:W-:Y:S02]  /*46e0*/  IMAD.MOV.U32 R36, RZ, RZ, 0xffff ;  /* 0x0000ffffff247424 */ /* 0x000fe400078e00ff */
[----:B------:R-:W-:Y:S01]  /*46f0*/  @!P0 IMAD.MOV.U32 R38, RZ, RZ, R37 ;  /* 0x000000ffff268224 */ /* 0x000fe200078e0025 */
[----:B------:R-:W3:Y:S01]  /*4700*/  SHFL.BFLY PT, R33, R28, 0x8, 0x101f ;  /* 0x0d101f001c217f89 */ /* 0x000ee200000e0000 */
[----:B------:R-:W-:-:S03]  /*4710*/  MOV R37, 0xffff ;  /* 0x0000ffff00257802 */ /* 0x000fc60000000f00 */
[----:B------:R-:W5:Y:S04]  /*4720*/  SHFL.BFLY PT, R39, R32, 0x8, 0x101f ;  /* 0x0d101f0020277f89 */ /* 0x000f6800000e0000 */
[----:B------:R-:W5:Y:S01]  /*4730*/  SHFL.BFLY PT, R41, R38, 0x8, 0x101f ;  /* 0x0d101f0026297f89 */ /* 0x000f6200000e0000 */
[----:B--2---:R-:W-:-:S03]  /*4740*/  @!P0 MOV R40, R42 ;  /* 0x0000002a00288202 */ /* 0x004fc60000000f00 */
[----:B------:R-:W2:Y:S01]  /*4750*/  SHFL.BFLY PT, R24, R18, 0x4, 0x101f ;  /* 0x0c901f0012187f89 */ /* 0x000ea200000e0000 */
[----:B------:R-:W-:Y:S01]  /*4760*/  MOV R42, 0xffff ;  /* 0x0000ffff002a7802 */ /* 0x000fe20000000f00 */
[----:B----4-:R-:W-:Y:S02]  /*4770*/  @!P0 IMAD.MOV.U32 R45, RZ, RZ, R46 ;  /* 0x000000ffff2d8224 */ /* 0x010fe400078e002e */
[----:B0-----:R-:W-:Y:S01]  /*4780*/  FADD.FTZ R20, R21, R20 ;  /* 0x0000001415147221 */ /* 0x001fe20000010000 */
[----:B------:R-:W0:Y:S01]  /*4790*/  SHFL.BFLY PT, R47, R40, 0x8, 0x101f ;  /* 0x0d101f00282f7f89 */ /* 0x000e2200000e0000 */
[----:B------:R-:W-:Y:S01]  /*47a0*/  ISETP.NE.AND P0, PT, R52, RZ, PT ;  /* 0x000000ff3400720c */ /* 0x000fe20003f05270 */
[----:B-1----:R-:W-:Y:S02]  /*47b0*/  FADD.FTZ R30, R30, R29 ;  /* 0x0000001d1e1e7221 */ /* 0x002fe40000010000 */
[----:B------:R-:W1:Y:S01]  /*47c0*/  SHFL.BFLY PT, R19, R20, 0x2, 0x101f ;  /* 0x0c501f0014137f89 */ /* 0x000e6200000e0000 */
[----:B---3--:R-:W-:-:S03]  /*47d0*/  FADD.FTZ R33, R33, R28 ;  /* 0x0000001c21217221 */ /* 0x008fc60000010000 */
[----:B------:R-:W3:Y:S01]  /*47e0*/  SHFL.BFLY PT, R29, R30, 0x4, 0x101f ;  /* 0x0c901f001e1d7f89 */ /* 0x000ee200000e0000 */
[----:B-----5:R-:W-:-:S03]  /*47f0*/  FADD.FTZ R39, R39, R32 ;  /* 0x0000002027277221 */ /* 0x020fc60000010000 */
[----:B------:R-:W4:Y:S01]  /*4800*/  SHFL.BFLY PT, R28, R33, 0x4, 0x101f ;  /* 0x0c901f00211c7f89 */ /* 0x000f2200000e0000 */
[----:B------:R-:W-:-:S03]  /*4810*/  FADD.FTZ R41, R41, R38 ;  /* 0x0000002629297221 */ /* 0x000fc60000010000 */
[----:B------:R-:W5:Y:S01]  /*4820*/  SHFL.BFLY PT, R32, R39, 0x4, 0x101f ;  /* 0x0c901f0027207f89 */ /* 0x000f6200000e0000 */
[----:B--2---:R-:W-:-:S03]  /*4830*/  FADD.FTZ R21, R18, R24 ;  /* 0x0000001812157221 */ /* 0x004fc60000010000 */
[----:B------:R-:W2:Y:S01]  /*4840*/  SHFL.BFLY PT, R38, R41, 0x4, 0x101f ;  /* 0x0c901f0029267f89 */ /* 0x000ea200000e0000 */
[----:B------:R-:W-:-:S03]  /*4850*/  MOV R24, 0xffff ;  /* 0x0000ffff00187802 */ /* 0x000fc60000000f00 */
[----:B------:R-:W2:Y:S01]  /*4860*/  SHFL.BFLY PT, R46, R45, 0x8, 0x101f ;  /* 0x0d101f002d2e7f89 */ /* 0x000ea200000e0000 */
[----:B0-----:R-:W-:-:S03]  /*4870*/  FADD.FTZ R47, R47, R40 ;  /* 0x000000282f2f7221 */ /* 0x001fc60000010000 */
[----:B------:R-:W0:Y:S01]  /*4880*/  SHFL.BFLY PT, R24, R21, 0x2, 0x101f ;  /* 0x0c501f0015187f89 */ /* 0x000e2200000e0000 */
[----:B-1----:R-:W-:Y:S01]  /*4890*/  FADD.FTZ R19, R20, R19 ;  /* 0x0000001314137221 */ /* 0x002fe20000010000 */
[----:B------:R-:W-:Y:S02]  /*48a0*/  IMAD.MOV.U32 R20, RZ, RZ, 0xffff ;  /* 0x0000ffffff147424 */ /* 0x000fe400078e00ff */
[----:B---3--:R-:W-:Y:S01]  /*48b0*/  FADD.FTZ R29, R30, R29 ;  /* 0x0000001d1e1d7221 */ /* 0x008fe20000010000 */
[----:B------:R-:W-:Y:S01]  /*48c0*/  IMAD.MOV.U32 R30, RZ, RZ, 0xffff ;  /* 0x0000ffffff1e7424 */ /* 0x000fe200078e00ff */
[----:B------:R-:W1:Y:S01]  /*48d0*/  SHFL.BFLY PT, R26, R19, 0x1, 0x101f ;  /* 0x0c301f00131a7f89 */ /* 0x000e6200000e0000 */
[----:B----4-:R-:W-:Y:S01]  /*48e0*/  FADD.FTZ R28, R33, R28 ;  /* 0x0000001c211c7221 */ /* 0x010fe20000010000 */
[----:B------:R-:W-:Y:S02]  /*48f0*/  MOV R33, 0xffff ;  /* 0x0000ffff00217802 */ /* 0x000fe40000000f00 */
[----:B------:R-:W3:Y:S01]  /*4900*/  SHFL.BFLY PT, R20, R29, 0x2, 0x101f ;  /* 0x0c501f001d147f89 */ /* 0x000ee200000e0000 */
[----:B-----5:R-:W-:Y:S01]  /*4910*/  FADD.FTZ R32, R39, R32 ;  /* 0x0000002027207221 */ /* 0x020fe20000010000 */
[----:B------:R-:W-:-:S02]  /*4920*/  MOV R39, 0xffff ;  /* 0x0000ffff00277802 */ /* 0x000fc40000000f00 */
[----:B------:R-:W4:Y:S01]  /*4930*/  SHFL.BFLY PT, R30, R47, 0x4, 0x101f ;  /* 0x0c901f002f1e7f89 */ /* 0x000f2200000e0000 */
[----:B--2---:R-:W-:-:S03]  /*4940*/  FADD.FTZ R38, R41, R38 ;  /* 0x0000002629267221 */ /* 0x004fc60000010000 */
[----:B------:R-:W2:Y:S01]  /*4950*/  SHFL.BFLY PT, R33, R28, 0x2, 0x101f ;  /* 0x0c501f001c217f89 */ /* 0x000ea200000e0000 */
[----:B------:R-:W-:Y:S01]  /*4960*/  FADD.FTZ R46, R46, R45 ;  /* 0x0000002d2e2e7221 */ /* 0x000fe20000010000 */
[----:B------:R-:W-:Y:S02]  /*4970*/  MOV R45, 0xffff ;  /* 0x0000ffff002d7802 */ /* 0x000fe40000000f00 */
[----:B------:R-:W5:Y:S01]  /*4980*/  SHFL.BFLY PT, R39, R32, 0x2, 0x101f ;  /* 0x0c501f0020277f89 */ /* 0x000f6200000e0000 */
[----:B0-----:R-:W-:-:S03]  /*4990*/  FADD.FTZ R18, R21, R24 ;  /* 0x0000001815127221 */ /* 0x001fc60000010000 */
[----:B------:R-:W0:Y:S04]  /*49a0*/  SHFL.BFLY PT, R43, R38, 0x2, 0x101f ;  /* 0x0c501f00262b7f89 */ /* 0x000e2800000e0000 */
[----:B------:R-:W0:Y:S01]  /*49b0*/  SHFL.BFLY PT, R45, R46, 0x4, 0x101f ;  /* 0x0c901f002e2d7f89 */ /* 0x000e2200000e0000 */
[----:B-1----:R-:W-:-:S03]  /*49c0*/  FADD.FTZ R19, R19, R26 ;  /* 0x0000001a13137221 */ /* 0x002fc60000010000 */
[----:B------:R-:W1:Y:S01]  /*49d0*/  SHFL.BFLY PT, R31, R18, 0x1, 0x101f ;  /* 0x0c301f00121f7f89 */ /* 0x000e6200000e0000 */
[----:B---3--:R-:W-:Y:S01]  /*49e0*/  FADD.FTZ R35, R29, R20 ;  /* 0x000000141d237221 */ /* 0x008fe20000010000 */
[----:B------:R-:W-:Y:S01]  /*49f0*/  @!P0 F2FP.BF16.F32.PACK_AB R24, RZ, R19 ;  /* 0x00000013ff18823e */ /* 0x000fe200000010ff */
[----:B------:R-:W3:Y:S01]  /*4a00*/  @!P0 LDC.64 R20, c[0x0][0x220] ;  /* 0x00008800ff148b82 */ /* 0x000ee20000000a00 */
[----:B----4-:R-:W-:Y:S02]  /*4a10*/  FADD.FTZ R47, R47, R30 ;  /* 0x0000001e2f2f7221 */ /* 0x010fe40000010000 */
[----:B------:R-:W4:Y:S01]  /*4a20*/  SHFL.BFLY PT, R36, R35, 0x1, 0x101f ;  /* 0x0c301f0023247f89 */ /* 0x000f2200000e0000 */
[----:B------:R-:W-:Y:S01]  /*4a30*/  PRMT R22, R24, 0x7610, R22 ;  /* 0x0000761018167816 */ /* 0x000fe20000000016 */
[----:B--2---:R-:W-:Y:S02]  /*4a40*/  FADD.FTZ R34, R28, R33 ;  /* 0x000000211c227221 */ /* 0x004fe40000010000 */
[----:B------:R-:W2:Y:S01]  /*4a50*/  SHFL.BFLY PT, R50, R47, 0x2, 0x101f ;  /* 0x0c501f002f327f89 */ /* 0x000ea200000e0000 */
[----:B------:R-:W2:Y:S01]  /*4a60*/  @!P0 LDC.64 R28, c[0x0][0x218] ;  /* 0x00008600ff1c8b82 */ /* 0x000ea20000000a00 */
[----:B-----5:R-:W-:Y:S01]  /*4a70*/  FADD.FTZ R41, R32, R39 ;  /* 0x0000002720297221 */ /* 0x020fe20000010000 */
[----:B------:R-:W-:Y:S01]  /*4a80*/  IADD3 R39, R27, R10, RZ ;  /* 0x0000000a1b277210 */ /* 0x000fe20007ffe0ff */
[----:B------:R-:W5:Y:S01]  /*4a90*/  SHFL.BFLY PT, R37, R34, 0x1, 0x101f ;  /* 0x0c301f0022257f89 */ /* 0x000f6200000e0000 */
[----:B0-----:R-:W-:-:S03]  /*4aa0*/  FADD.FTZ R43, R38, R43 ;  /* 0x0000002b262b7221 */ /* 0x001fc60000010000 */
[----:B------:R-:W0:Y:S01]  /*4ab0*/  SHFL.BFLY PT, R42, R41, 0x1, 0x101f ;  /* 0x0c301f00292a7f89 */ /* 0x000e2200000e0000 */
[----:B------:R-:W0:Y:S01]  /*4ac0*/  @!P0 LDC.64 R32, c[0x0][0x218] ;  /* 0x00008600ff208b82 */ /* 0x000e220000000a00 */
[----:B------:R-:W-:Y:S01]  /*4ad0*/  FADD.FTZ R38, R46, R45 ;  /* 0x0000002d2e267221 */ /* 0x000fe20000010000 */
[----:B------:R-:W-:Y:S01]  /*4ae0*/  MOV R45, 0xffff ;  /* 0x0000ffff002d7802 */ /* 0x000fe20000000f00 */
[----:B------:R-:W0:Y:S01]  /*4af0*/  SHFL.BFLY PT, R44, R43, 0x1, 0x101f ;  /* 0x0c301f002b2c7f89 */ /* 0x000e2200000e0000 */
[----:B-1----:R-:W-:-:S04]  /*4b00*/  FADD.FTZ R40, R18, R31 ;  /* 0x0000001f12287221 */ /* 0x002fc80000010000 */
[----:B------:R-:W1:Y:S01]  /*4b10*/  @!P0 LDC.64 R30, c[0x0][0x220] ;  /* 0x00008800ff1e8b82 */ /* 0x000e620000000a00 */
[----:B------:R-:W1:Y:S01]  /*4b20*/  SHFL.BFLY PT, R45, R38, 0x2, 0x101f ;  /* 0x0c501f00262d7f89 */ /* 0x000e6200000e0000 */
[----:B------:R-:W-:Y:S01]  /*4b30*/  @!P0 F2FP.BF16.F32.PACK_AB R40, RZ, R40 ;  /* 0x00000028ff28823e */ /* 0x000fe200000010ff */
[----:B---3--:R-:W-:-:S04]  /*4b40*/  @!P0 IMAD.WIDE R20, R39, 0x2, R20 ;  /* 0x0000000227148825 */ /* 0x008fc800078e0214 */
[----:B----4-:R-:W-:Y:S01]  /*4b50*/  FADD.FTZ R24, R35, R36 ;  /* 0x0000002423187221 */ /* 0x010fe20000010000 */
[----:B--2---:R-:W-:Y:S01]  /*4b60*/  FADD.FTZ R47, R47, R50 ;  /* 0x000000322f2f7221 */ /* 0x004fe20000010000 */
[----:B------:R-:W2:Y:S01]  /*4b70*/  @!P0 LDC.64 R26, c[0x0][0x218] ;  /* 0x00008600ff1a8b82 */ /* 0x000ea20000000a00 */
[----:B------:R-:W-:Y:S02]  /*4b80*/  @!P0 IMAD.WIDE R28, R39, 0x2, R28 ;  /* 0x00000002271c8825 */ /* 0x000fe400078e021c */
[----:B------:R-:W-:Y:S02]  /*4b90*/  @!P0 F2FP.BF16.F32.PACK_AB R24, RZ, R24 ;  /* 0x00000018ff18823e */ /* 0x000fe400000010ff */
[----:B-----5:R-:W-:Y:S01]  /*4ba0*/  FADD.FTZ R34, R34, R37 ;  /* 0x0000002522227221 */ /* 0x020fe20000010000 */
[----:B------:R3:W-:Y:S01]  /*4bb0*/  @!P0 STG.E.U16 desc[UR8][R28.64], R22 ;  /* 0x000000161c008986 */ /* 0x0007e2000c101508 */
[----:B0-----:R-:W-:Y:S01]  /*4bc0*/  FADD.FTZ R41, R41, R42 ;  /* 0x0000002a29297221 */ /* 0x001fe20000010000 */
[----:B------:R-:W0:Y:S01]  /*4bd0*/  @!P0 LDC.64 R18, c[0x0][0x220] ;  /* 0x00008800ff128b82 */ /* 0x000e220000000a00 */
[----:B------:R-:W-:Y:S01]  /*4be0*/  @!P0 IMAD.WIDE R32, R39, 0x2, R32 ;  /* 0x0000000227208825 */ /* 0x000fe200078e0220 */
[----:B------:R4:W-:Y:S03]  /*4bf0*/  @!P0 STG.E.U16 desc[UR8][R20.64], R40 ;  /* 0x0000002814008986 */ /* 0x0009e6000c101508 */
[----:B------:R-:W-:Y:S01]  /*4c00*/  FADD.FTZ R43, R43, R44 ;  /* 0x0000002c2b2b7221 */ /* 0x000fe20000010000 */
[----:B------:R-:W-:Y:S01]  /*4c10*/  @!P0 F2FP.BF16.F32.PACK_AB R16, RZ, R41 ;  /* 0x00000029ff10823e */ /* 0x000fe200000010ff */
[----:B-1----:R-:W-:-:S04]  /*4c20*/  @!P0 IMAD.WIDE R30, R39, 0x2, R30 ;  /* 0x00000002271e8825 */ /* 0x002fc800078e021e */
[----:B------:R-:W-:Y:S01]  /*4c30*/  FADD.FTZ R38, R38, R45 ;  /* 0x0000002d26267221 */ /* 0x000fe20000010000 */
[----:B---3--:R-:W-:Y:S02]  /*4c40*/  PRMT R22, R24, 0x7610, R22 ;  /* 0x0000761018167816 */ /* 0x008fe40000000016 */
[----:B------:R-:W-:Y:S01]  /*4c50*/  @!P0 F2FP.BF16.F32.PACK_AB R29, RZ, R43 ;  /* 0x0000002bff1d823e */ /* 0x000fe200000010ff */
[----:B----4-:R-:W-:Y:S01]  /*4c60*/  IMAD.MOV.U32 R20, RZ, RZ, 0xffff ;  /* 0x0000ffffff147424 */ /* 0x010fe200078e00ff */
[----:B------:R-:W-:Y:S01]  /*4c70*/  @!P0 F2FP.BF16.F32.PACK_AB R21, RZ, R34 ;  /* 0x00000022ff15823e */ /* 0x000fe200000010ff */
[C---:B--2---:R-:W-:Y:S01]  /*4c80*/  @!P0 IMAD.WIDE R26, R39.reuse, 0x2, R26 ;  /* 0x00000002271a8825 */ /* 0x044fe200078e021a */
[----:B------:R-:W-:Y:S04]  /*4c90*/  SHFL.BFLY PT, R24, R38, 0x1, 0x101f ;  /* 0x0c301f0026187f89 */ /* 0x000fe800000e0000 */
[----:B------:R-:W1:Y:S01]  /*4ca0*/  SHFL.BFLY PT, R20, R47, 0x1, 0x101f ;  /* 0x0c301f002f147f89 */ /* 0x000e6200000e0000 */
[----:B0-----:R-:W-:-:S03]  /*4cb0*/  @!P0 IMAD.WIDE R18, R39, 0x2, R18 ;  /* 0x0000000227128825 */ /* 0x001fc600078e0212 */
[----:B------:R0:W-:Y:S04]  /*4cc0*/  @!P0 STG.E.U16 desc[UR8][R32.64+0x28], R21 ;  /* 0x0000281520008986 */ /* 0x0001e8000c101508 */
[----:B------:R0:W-:Y:S04]  /*4cd0*/  @!P0 STG.E.U16 desc[UR8][R30.64+0x28], R22 ;  /* 0x000028161e008986 */ /* 0x0001e8000c101508 */
[----:B------:R0:W-:Y:S04]  /*4ce0*/  @!P0 STG.E.U16 desc[UR8][R26.64+0x50], R16 ;  /* 0x000050101a008986 */ /* 0x0001e8000c101508 */
[----:B------:R0:W-:Y:S01]  /*4cf0*/  @!P0 STG.E.U16 desc[UR8][R18.64+0x50], R29 ;  /* 0x0000501d12008986 */ /* 0x0001e2000c101508 */
[----:B-1----:R-:W-:-:S07]  /*4d00*/  FADD.FTZ R47, R47, R20 ;  /* 0x000000142f2f7221 */ /* 0x002fce0000010000 */
.L_x_200:
[----:B0-----:R-:W0:Y:S01]  /*4d10*/  @!P0 LDC.64 R18, c[0x0][0x218] ;  /* 0x00008600ff128b82 */ /* 0x001e220000000a00 */
        /* <DEDUP_REMOVED lines=8> */
.L_x_130:
[----:B------:R-:W-:Y:S05]  /*4da0*/  WARPSYNC.ALL ;  /* 0x0000000000007948 */ /* 0x000fea0003800000 */
[----:B-1234-:R-:W-:Y:S01]  /*4db0*/  HFMA2.MMA R19, -RZ, RZ, 0, 1.9073486328125e-05 ;  /* 0x00000140ff137435 */ /* 0x01efe200000001ff */
[----:B------:R-:W-:Y:S01]  /*4dc0*/  IADD3 R10, R10, 0x800, RZ ;  /* 0x000008000a0a7810 */ /* 0x000fe20007ffe0ff */
[----:B------:R-:W-:Y:S08]  /*4dd0*/  BAR.SYNC.DEFER_BLOCKING 0x0 ;  /* 0x0000000000007b1d */ /* 0x000ff00000010000 */
[----:B------:R-:W-:-:S05]  /*4de0*/  IMAD R19, R0, R19, 0x140 ;  /* 0x0000014000137424 */ /* 0x000fca00078e0213 */
[----:B------:R-:W-:-:S13]  /*4df0*/  ISETP.GE.AND P0, PT, R10, R19, PT ;  /* 0x000000130a00720c */ /* 0x000fda0003f06270 */
[----:B------:R-:W-:Y:S05]  /*4e00*/  @!P0 BRA `(.L_x_137) ;  /* 0xffffffe000648947 */ /* 0x000fea000383ffff */
[----:B------:R-:W-:Y:S05]  /*4e10*/  EXIT ;  /* 0x000000000000794d */ /* 0x000fea0003800000 */
.L_x_133:
[----:B------:R-:W-:Y:S01]  /*4e20*/  HFMA2.MMA R23, -RZ, RZ, 0, 0.000503063201904296875 ;  /* 0x0000101fff177435 */ /* 0x000fe200000001ff */
[----:B-1----:R-:W-:Y:S01]  /*4e30*/  IMAD.MOV.U32 R25, RZ, RZ, R18 ;  /* 0x000000ffff197224 */ /* 0x002fe200078e0012 */
[----:B------:R-:W-:Y:S01]  /*4e40*/  MOV R22, 0x8 ;  /* 0x0000000800167802 */ /* 0x000fe20000000f00 */
[----:B0-----:R-:W-:-:S08]  /*4e50*/  IMAD.MOV.U32 R16, RZ, RZ, 0xffff ;  /* 0x0000ffffff107424 */ /* 0x001fd000078e00ff */
[----:B--2---:R-:W-:Y:S05]  /*4e60*/  WARPSYNC.COLLECTIVE R16, `(.L_x_138) ;  /* 0x0000000010087348 */ /* 0x004fea0003c00000 */
[----:B------:R0:W1:Y:S02]  /*4e70*/  SHFL.BFLY P2, R24, R25, R22, R23 ;  /* 0x0c00001619187389 */ /* 0x0000640000040017 */
[----:B012---:R-:W-:Y:S01]  /*4e80*/  ENDCOLLECTIVE ;  /* 0x000000000000791b */ /* 0x007fe20003800000 */
.L_x_138:
[----:B------:R-:W-:Y:S02]  /*4e90*/  MOV R25, R19 ;  /* 0x0000001300197202 */ /* 0x000fe40000000f00 */
[----:B------:R-:W-:-:S07]  /*4ea0*/  MOV R21, R24 ;  /* 0x0000001800157202 */ /* 0x000fce0000000f00 */
[----:B------:R-:W-:Y:S05]  /*4eb0*/  WARPSYNC.COLLECTIVE R16, `(.L_x_139) ;  /* 0x0000000010087348 */ /* 0x000fea0003c00000 */
[----:B------:R0:W1:Y:S02]  /*4ec0*/  SHFL.BFLY P2, R24, R25, R22, R23 ;  /* 0x0c00001619187389 */ /* 0x0000640000040017 */
[----:B01----:R-:W-:Y:S01]  /*4ed0*/  ENDCOLLECTIVE ;  /* 0x000000000000791b */ /* 0x003fe20003800000 */
.L_x_139:
[----:B------:R-:W-:Y:S01]  /*4ee0*/  FADD.FTZ R21, R21, R18 ;  /* 0x0000001215157221 */ /* 0x000fe20000010000 */
[----:B------:R-:W-:-:S04]  /*4ef0*/  HFMA2.MMA R22, -RZ, RZ, 0, 2.384185791015625e-07 ;  /* 0x00000004ff167435 */ /* 0x000fc800000001ff */
[----:B------:R-:W-:Y:S01]  /*4f00*/  MOV R25, R21 ;  /* 0x0000001500197202 */ /* 0x000fe20000000f00 */
[----:B------:R-:W-:-:S07]  /*4f10*/  IMAD.MOV.U32 R20, RZ, RZ, R24 ;  /* 0x000000ffff147224 */ /* 0x000fce00078e0018 */
[----:B------:R-:W-:Y:S05]  /*4f20*/  WARPSYNC.COLLECTIVE R16, `(.L_x_140) ;  /* 0x0000000010087348 */ /* 0x000fea0003c00000 */
[----:B------:R0:W1:Y:S02]  /*4f30*/  SHFL.BFLY P2, R24, R25, R22, R23 ;  /* 0x0c00001619187389 */ /* 0x0000640000040017 */
[----:B01----:R-:W-:Y:S01]  /*4f40*/  ENDCOLLECTIVE ;  /* 0x000000000000791b */ /* 0x003fe20003800000 */
.L_x_140:
[----:B------:R-:W-:-:S05]  /*4f50*/  FADD.FTZ R20, R20, R19 ;  /* 0x0000001314147221 */ /* 0x000fca0000010000 */
[----:B------:R-:W-:Y:S01]  /*4f60*/  MOV R25, R20 ;  /* 0x0000001400197202 */ /* 0x000fe20000000f00 */
[----:B------:R-:W-:-:S07]  /*4f70*/  IMAD.MOV.U32 R26, RZ, RZ, R24 ;  /* 0x000000ffff1a7224 */ /* 0x000fce00078e0018 */
[----:B------:R-:W-:Y:S05]  /*4f80*/  WARPSYNC.COLLECTIVE R16, `(.L_x_141) ;  /* 0x0000000010087348 */ /* 0x000fea0003c00000 */
[----:B------:R0:W1:Y:S02]  /*4f90*/  SHFL.BFLY P2, R24, R25, R22, R23 ;  /* 0x0c00001619187389 */ /* 0x0000640000040017 */
[----:B01----:R-:W-:Y:S01]  /*4fa0*/  ENDCOLLECTIVE ;  /* 0x000000000000791b */ /* 0x003fe20003800000 */
.L_x_141:
[----:B------:R-:W-:Y:S01]  /*4fb0*/  FADD.FTZ R26, R21, R26 ;  /* 0x0000001a151a7221 */ /* 0x000fe20000010000 */
[----:B------:R-:W-:-:S03]  /*4fc0*/  HFMA2.MMA R22, -RZ, RZ, 0, 1.1920928955078125e-07 ;  /* 0x00000002ff167435 */ /* 0x000fc600000001ff */
[----:B------:R-:W-:Y:S01]  /*4fd0*/  IMAD.MOV.U32 R25, RZ, RZ, R26 ;  /* 0x000000ffff197224 */ /* 0x000fe200078e001a */
[----:B------:R-:W-:-:S07]  /*4fe0*/  MOV R27, R24 ;  /* 0x00000018001b7202 */ /* 0x000fce0000000f00 */
[----:B------:R-:W-:Y:S05]  /*4ff0*/  WARPSYNC.COLLECTIVE R16, `(.L_x_142) ;  /* 0x0000000010087348 */ /* 0x000fea0003c00000 */
[----:B------:R0:W1:Y:S02]  /*5000*/  SHFL.BFLY P2, R24, R25, R22, R23 ;  /* 0x0c00001619187389 */ /* 0x0000640000040017 */
[----:B01----:R-:W-:Y:S01]  /*5010*/  ENDCOLLECTIVE ;  /* 0x000000000000791b */ /* 0x003fe20003800000 */
.L_x_142:
[----:B------:R-:W-:-:S04]  /*5020*/  FADD.FTZ R27, R20, R27 ;  /* 0x0000001b141b7221 */ /* 0x000fc80000010000 */
[----:B------:R-:W-:Y:S01]  /*5030*/  IMAD.MOV.U32 R25, RZ, RZ, R27 ;  /* 0x000000ffff197224 */ /* 0x000fe200078e001b */
[----:B------:R-:W-:-:S07]  /*5040*/  MOV R29, R24 ;  /* 0x00000018001d7202 */ /* 0x000fce0000000f00 */
[----:B------:R-:W-:Y:S05]  /*5050*/  WARPSYNC.COLLECTIVE R16, `(.L_x_143) ;  /* 0x0000000010087348 */ /* 0x000fea0003c00000 */
[----:B------:R0:W1:Y:S02]  /*5060*/  SHFL.BFLY P2, R24, R25, R22, R23 ;  /* 0x0c00001619187389 */ /* 0x0000640000040017 */
[----:B01----:R-:W-:Y:S01]  /*5070*/  ENDCOLLECTIVE ;  /* 0x000000000000791b */ /* 0x003fe20003800000 */
.L_x_143:
[----:B------:R-:W-:-:S05]  /*5080*/  FADD.FTZ R29, R26, R29 ;  /* 0x0000001d1a1d7221 */ /* 0x000fca0000010000 */
[----:B------:R-:W-:Y:S01]  /*5090*/  MOV R25, R29 ;  /* 0x0000001d00197202 */ /* 0x000fe20000000f00 */
[----:B------:R-:W-:Y:S01]  /*50a0*/  IMAD.MOV.U32 R22, RZ, RZ, 0x1 ;  /* 0x00000001ff167424 */ /* 0x000fe200078e00ff */
[----:B------:R-:W-:-:S07]  /*50b0*/  MOV R18, R24 ;  /* 0x0000001800127202 */ /* 0x000fce0000000f00 */
[----:B------:R-:W-:Y:S05]  /*50c0*/  WARPSYNC.COLLECTIVE R16, `(.L_x_144) ;  /* 0x0000000010087348 */ /* 0x000fea0003c00000 */
[----:B------:R0:W1:Y:S02]  /*50d0*/  SHFL.BFLY P2, R24, R25, R22, R23 ;  /* 0x0c00001619187389 */ /* 0x0000640000040017 */
[----:B01----:R-:W-:Y:S01]  /*50e0*/  ENDCOLLECTIVE ;  /* 0x000000000000791b */ /* 0x003fe20003800000 */
.L_x_144:
[----:B------:R-:W-:-:S05]  /*50f0*/  FADD.FTZ R28, R27, R18 ;  /* 0x000000121b1c7221 */ /* 0x000fca0000010000 */
[----:B------:R-:W-:Y:S02]  /*5100*/  MOV R25, R28 ;  /* 0x0000001c00197202 */ /* 0x000fe40000000f00 */
[----:B------:R-:W-:-:S07]  /*5110*/  MOV R30, R24 ;  /* 0x00000018001e7202 */ /* 0x000fce0000000f00 */
[----:B------:R-:W-:Y:S05]  /*5120*/  WARPSYNC.COLLECTIVE R16, `(.L_x_145) ;  /* 0x0000000010087348 */ /* 0x000fea0003c00000 */
[----:B------:R0:W1:Y:S02]  /*5130*/  SHFL.BFLY P2, R24, R25, R22, R23 ;  /* 0x0c00001619187389 */ /* 0x0000640000040017 */
[----:B01----:R-:W-:Y:S01]  /*5140*/  ENDCOLLECTIVE ;  /* 0x000000000000791b */ /* 0x003fe20003800000 */
.L_x_145:
[----:B------:R-:W-:Y:S01]  /*5150*/  FADD.FTZ R30, R29, R30 ;  /* 0x0000001e1d1e7221 */ /* 0x000fe20000010000 */
[----:B------:R-:W-:Y:S06]  /*5160*/  BRA `(.L_x_146) ;  /* 0xffffffec00107947 */ /* 0x000fec000383ffff */
.L_x_134:
[----:B------:R-:W-:Y:S01]  /*5170*/  HFMA2.MMA R22, -RZ, RZ, 0, 4.76837158203125e-07 ;  /* 0x00000008ff167435 */ /* 0x000fe200000001ff */
[----:B------:R-:W-:Y:S01]  /*5180*/  BSSY B1, `(.L_x_147) ;  /* 0x0000007000017945 */ /* 0x000fe20003800000 */
[----:B-1----:R-:W-:Y:S01]  /*5190*/  IMAD.MOV.U32 R25, RZ, RZ, R26 ;  /* 0x000000ffff197224 */ /* 0x002fe200078e001a */
[----:B------:R-:W-:Y:S01]  /*51a0*/  MOV R23, 0x101f ;  /* 0x0000101f00177802 */ /* 0x000fe20000000f00 */
[----:B0-----:R-:W-:-:S07]  /*51b0*/  IMAD.MOV.U32 R16, RZ, RZ, 0xffff ;  /* 0x0000ffffff107424 */ /* 0x001fce00078e00ff */
[----:B--2---:R-:W-:Y:S05]  /*51c0*/  WARPSYNC.COLLECTIVE R16, `(.L_x_148) ;  /* 0x0000000010087348 */ /* 0x004fea0003c00000 */
[----:B------:R0:W1:Y:S02]  /*51d0*/  SHFL.BFLY P2, R24, R25, R22, R23 ;  /* 0x0c00001619187389 */ /* 0x0000640000040017 */
[----:B012---:R-:W-:Y:S01]  /*51e0*/  ENDCOLLECTIVE ;  /* 0x000000000000791b */ /* 0x007fe20003800000 */
.L_x_148:
[----:B------:R-:W-:Y:S05]  /*51f0*/  BSYNC B1 ;  /* 0x0000000000017941 */ /* 0x000fea0003800000 */
.L_x_147:
[----:B------:R-:W-:Y:S01]  /*5200*/  HFMA2.MMA R23, -RZ, RZ, 0, 0.000503063201904296875 ;  /* 0x0000101fff177435 */ /* 0x000fe200000001ff */
[----:B------:R-:W-:Y:S01]  /*5210*/  MOV R25, R27 ;  /* 0x0000001b00197202 */ /* 0x000fe20000000f00 */
[----:B------:R-:W-:Y:S01]  /*5220*/  IMAD.MOV.U32 R22, RZ, RZ, 0x8 ;  /* 0x00000008ff167424 */ /* 0x000fe200078e00ff */
[----:B------:R-:W-:Y:S02]  /*5230*/  MOV R16, 0xffff ;  /* 0x0000ffff00107802 */ /* 0x000fe40000000f00 */
[----:B------:R-:W-:-:S07]  /*5240*/  MOV R29, R24 ;  /* 0x00000018001d7202 */ /* 0x000fce0000000f00 */
[----:B------:R-:W-:Y:S05]  /*5250*/  WARPSYNC.COLLECTIVE R16, `(.L_x_149) ;  /* 0x0000000010087348 */ /* 0x000fea0003c00000 */
[----:B------:R0:W1:Y:S02]  /*5260*/  SHFL.BFLY P2, R24, R25, R22, R23 ;  /* 0x0c00001619187389 */ /* 0x0000640000040017 */
[----:B01----:R-:W-:Y:S01]  /*5270*/  ENDCOLLECTIVE ;  /* 0x000000000000791b */ /* 0x003fe20003800000 */
.L_x_149:
[----:B------:R-:W-:Y:S01]  /*5280*/  FADD.FTZ R29, R29, R26 ;  /* 0x0000001a1d1d7221 */ /* 0x000fe20000010000 */
[----:B------:R-:W-:-:S04]  /*5290*/  HFMA2.MMA R22, -RZ, RZ, 0, 2.384185791015625e-07 ;  /* 0x00000004ff167435 */ /* 0x000fc800000001ff */
[----:B------:R-:W-:Y:S01]  /*52a0*/  MOV R25, R29 ;  /* 0x0000001d00197202 */ /* 0x000fe20000000f00 */
[----:B------:R-:W-:-:S07]  /*52b0*/  IMAD.MOV.U32 R28, RZ, RZ, R24 ;  /* 0x000000ffff1c7224 */ /* 0x000fce00078e0018 */
[----:B------:R-:W-:Y:S05]  /*52c0*/  WARPSYNC.COLLECTIVE R16, `(.L_x_150) ;  /* 0x0000000010087348 */ /* 0x000fea0003c00000 */
[----:B------:R0:W1:Y:S02]  /*52d0*/  SHFL.BFLY P2, R24, R25, R22, R23 ;  /* 0x0c00001619187389 */ /* 0x0000640000040017 */
[----:B01----:R-:W-:Y:S01]  /*52e0*/  ENDCOLLECTIVE ;  /* 0x000000000000791b */ /* 0x003fe20003800000 */
.L_x_150:
[----:B------:R-:W-:-:S05]  /*52f0*/  FADD.FTZ R28, R28, R27 ;  /* 0x0000001b1c1c7221 */ /* 0x000fca0000010000 */
[----:B------:R-:W-:Y:S01]  /*5300*/  MOV R25, R28 ;  /* 0x0000001c00197202 */ /* 0x000fe20000000f00 */
[----:B------:R-:W-:-:S07]  /*5310*/  IMAD.MOV.U32 R30, RZ, RZ, R24 ;  /* 0x000000ffff1e7224 */ /* 0x000fce00078e0018 */
[----:B------:R-:W-:Y:S05]  /*5320*/  WARPSYNC.COLLECTIVE R16, `(.L_x_151) ;  /* 0x0000000010087348 */ /* 0x000fea0003c00000 */
[----:B------:R0:W1:Y:S02]  /*5330*/  SHFL.BFLY P2, R24, R25, R22, R23 ;  /* 0x0c00001619187389 */ /* 0x0000640000040017 */
[----:B01----:R-:W-:Y:S01]  /*5340*/  ENDCOLLECTIVE ;  /* 0x000000000000791b */ /* 0x003fe20003800000 */
.L_x_151:
[----:B------:R-:W-:Y:S01]  /*5350*/  FADD.FTZ R30, R29, R30 ;  /* 0x0000001e1d1e7221 */ /* 0x000fe20000010000 */
[----:B------:R-:W-:-:S03]  /*5360*/  HFMA2.MMA R22, -RZ, RZ, 0, 1.1920928955078125e-07 ;  /* 0x00000002ff167435 */ /* 0x000fc600000001ff */
[----:B------:R-:W-:Y:S01]  /*5370*/  IMAD.MOV.U32 R25, RZ, RZ, R30 ;  /* 0x000000ffff197224 */ /* 0x000fe200078e001e */
[----:B------:R-:W-:-:S07]  /*5380*/  MOV R31, R24 ;  /* 0x00000018001f7202 */ /* 0x000fce0000000f00 */
[----:B------:R-:W-:Y:S05]  /*5390*/  WARPSYNC.COLLECTIVE R16, `(.L_x_152) ;  /* 0x0000000010087348 */ /* 0x000fea0003c00000 */
[----:B------:R0:W1:Y:S02]  /*53a0*/  SHFL.BFLY P2, R24, R25, R22, R23 ;  /* 0x0c00001619187389 */ /* 0x0000640000040017 */
[----:B01----:R-:W-:Y:S01]  /*53b0*/  ENDCOLLECTIVE ;  /* 0x000000000000791b */ /* 0x003fe20003800000 */
.L_x_152:
[----:B------:R-:W-:-:S04]  /*53c0*/  FADD.FTZ R31, R28, R31 ;  /* 0x0000001f1c1f7221 */ /* 0x000fc80000010000 */
[----:B------:R-:W-:Y:S01]  /*53d0*/  IMAD.MOV.U32 R25, RZ, RZ, R31 ;  /* 0x000000ffff197224 */ /* 0x000fe200078e001f */
[----:B------:R-:W-:-:S07]  /*53e0*/  MOV R33, R24 ;  /* 0x0000001800217202 */ /* 0x000fce0000000f00 */
[----:B------:R-:W-:Y:S05]  /*53f0*/  WARPSYNC.COLLECTIVE R16, `(.L_x_153) ;  /* 0x0000000010087348 */ /* 0x000fea0003c00000 */
[----:B------:R0:W1:Y:S02]  /*5400*/  SHFL.BFLY P2, R24, R25, R22, R23 ;  /* 0x0c00001619187389 */ /* 0x0000640000040017 */
[----:B01----:R-:W-:Y:S01]  /*5410*/  ENDCOLLECTIVE ;  /* 0x000000000000791b */ /* 0x003fe20003800000 */
.L_x_153:
[----:B------:R-:W-:-:S05]  /*5420*/  FADD.FTZ R33, R30, R33 ;  /* 0x000000211e217221 */ /* 0x000fca0000010000 */
[----:B------:R-:W-:Y:S01]  /*5430*/  MOV R25, R33 ;  /* 0x0000002100197202 */ /* 0x000fe20000000f00 */
[----:B------:R-:W-:Y:S01]  /*5440*/  IMAD.MOV.U32 R22, RZ, RZ, 0x1 ;  /* 0x00000001ff167424 */ /* 0x000fe200078e00ff */
[----:B------:R-:W-:-:S07]  /*5450*/  MOV R26, R24 ;  /* 0x00000018001a7202 */ /* 0x000fce0000000f00 */
[----:B------:R-:W-:Y:S05]  /*5460*/  WARPSYNC.COLLECTIVE R16, `(.L_x_154) ;  /* 0x0000000010087348 */ /* 0x000fea0003c00000 */
[----:B------:R0:W1:Y:S02]  /*5470*/  SHFL.BFLY P2, R24, R25, R22, R23 ;  /* 0x0c00001619187389 */ /* 0x0000640000040017 */
[----:B01----:R-:W-:Y:S01]  /*5480*/  ENDCOLLECTIVE ;  /* 0x000000000000791b */ /* 0x003fe20003800000 */
.L_x_154:
[----:B------:R-:W-:-:S05]  /*5490*/  FADD.FTZ R26, R31, R26 ;  /* 0x0000001a1f1a7221 */ /* 0x000fca0000010000 */
[----:B------:R-:W-:Y:S02]  /*54a0*/  MOV R25, R26 ;  /* 0x0000001a00197202 */ /* 0x000fe40000000f00 */
[----:B------:R-:W-:-:S07]  /*54b0*/  MOV R32, R24 ;  /* 0x0000001800207202 */ /* 0x000fce0000000f00 */
[----:B------:R-:W-:Y:S05]  /*54c0*/  WARPSYNC.COLLECTIVE R16, `(.L_x_155) ;  /* 0x0000000010087348 */ /* 0x000fea0003c00000 */
[----:B------:R0:W1:Y:S02]  /*54d0*/  SHFL.BFLY P2, R24, R25, R22, R23 ;  /* 0x0c00001619187389 */ /* 0x0000640000040017 */
[----:B01----:R-:W-:Y:S01]  /*54e0*/  ENDCOLLECTIVE ;  /* 0x000000000000791b */ /* 0x003fe20003800000 */
.L_x_155:
[----:B------:R-:W-:Y:S01]  /*54f0*/  FADD.FTZ R32, R33, R32 ;  /* 0x0000002021207221 */ /* 0x000fe20000010000 */
[----:B------:R-:W-:Y:S06]  /*5500*/  BRA `(.L_x_156) ;  /* 0xffffffe800d87947 */ /* 0x000fec000383ffff */
.L_x_135:
        /* <DEDUP_REMOVED lines=8> */
.L_x_158:
[----:B------:R-:W-:Y:S05]  /*5590*/  BSYNC B1 ;  /* 0x0000000000017941 */ /* 0x000fea0003800000 */
.L_x_157:
        /* <DEDUP_REMOVED lines=8> */
.L_x_159:
[----:B------:R-:W-:Y:S01]  /*5620*/  FADD.FTZ R29, R29, R26 ;  /* 0x0000001a1d1d7221 */ /* 0x000fe20000010000 */
[----:B------:R-:W-:-:S04]  /*5630*/  HFMA2.MMA R22, -RZ, RZ, 0, 2.384185791015625e-07 ;  /* 0x00000004ff167435 */ /* 0x000fc800000001ff */
[----:B------:R-:W-:Y:S01]  /*5640*/  MOV R25, R29 ;  /* 0x0000001d00197202 */ /* 0x000fe20000000f00 */
[----:B------:R-:W-:-:S07]  /*5650*/  IMAD.MOV.U32 R28, RZ, RZ, R24 ;  /* 0x000000ffff1c7224 */ /* 0x000fce00078e0018 */
[----:B------:R-:W-:Y:S05]  /*5660*/  WARPSYNC.COLLECTIVE R16, `(.L_x_160) ;  /* 0x0000000010087348 */ /* 0x000fea0003c00000 */
[----:B------:R0:W1:Y:S02]  /*5670*/  SHFL.BFLY P2, R24, R25, R22, R23 ;  /* 0x0c00001619187389 */ /* 0x0000640000040017 */
[----:B01----:R-:W-:Y:S01]  /*5680*/  ENDCOLLECTIVE ;  /* 0x000000000000791b */ /* 0x003fe20003800000 */
.L_x_160:
[----:B------:R-:W-:-:S05]  /*5690*/  FADD.FTZ R28, R28, R27 ;  /* 0x0000001b1c1c7221 */ /* 0x000fca0000010000 */
[----:B------:R-:W-:Y:S01]  /*56a0*/  MOV R25, R28 ;  /* 0x0000001c00197202 */ /* 0x000fe20000000f00 */
[----:B------:R-:W-:-:S07]  /*56b0*/  IMAD.MOV.U32 R30, RZ, RZ, R24 ;  /* 0x000000ffff1e7224 */ /* 0x000fce00078e0018 */
[----:B------:R-:W-:Y:S05]  /*56c0*/  WARPSYNC.COLLECTIVE R16, `(.L_x_161) ;  /* 0x0000000010087348 */ /* 0x000fea0003c00000 */
[----:B------:R0:W1:Y:S02]  /*56d0*/  SHFL.BFLY P2, R24, R25, R22, R23 ;  /* 0x0c00001619187389 */ /* 0x0000640000040017 */
[----:B01----:R-:W-:Y:S01]  /*56e0*/  ENDCOLLECTIVE ;  /* 0x000000000000791b */ /* 0x003fe20003800000 */
.L_x_161:
[----:B------:R-:W-:Y:S01]  /*56f0*/  FADD.FTZ R30, R29, R30 ;  /* 0x0000001e1d1e7221 */ /* 0x000fe20000010000 */
[----:B------:R-:W-:-:S03]  /*5700*/  HFMA2.MMA R22, -RZ, RZ, 0, 1.1920928955078125e-07 ;  /* 0x00000002ff167435 */ /* 0x000fc600000001ff */
[----:B------:R-:W-:Y:S01]  /*5710*/  IMAD.MOV.U32 R25, RZ, RZ, R30 ;  /* 0x000000ffff197224 */ /* 0x000fe200078e001e */
[----:B------:R-:W-:-:S07]  /*5720*/  MOV R31, R24 ;  /* 0x00000018001f7202 */ /* 0x000fce0000000f00 */
[----:B------:R-:W-:Y:S05]  /*5730*/  WARPSYNC.COLLECTIVE R16, `(.L_x_162) ;  /* 0x0000000010087348 */ /* 0x000fea0003c00000 */
[----:B------:R0:W1:Y:S02]  /*5740*/  SHFL.BFLY P2, R24, R25, R22, R23 ;  /* 0x0c00001619187389 */ /* 0x0000640000040017 */
[----:B01----:R-:W-:Y:S01]  /*5750*/  ENDCOLLECTIVE ;  /* 0x000000000000791b */ /* 0x003fe20003800000 */
.L_x_162:
[----:B------:R-:W-:-:S04]  /*5760*/  FADD.FTZ R31, R28, R31 ;  /* 0x0000001f1c1f7221 */ /* 0x000fc80000010000 */
[----:B------:R-:W-:Y:S01]  /*5770*/  IMAD.MOV.U32 R25, RZ, RZ, R31 ;  /* 0x000000ffff197224 */ /* 0x000fe200078e001f */
[----:B------:R-:W-:-:S07]  /*5780*/  MOV R33, R24 ;  /* 0x0000001800217202 */ /* 0x000fce0000000f00 */
[----:B------:R-:W-:Y:S05]  /*5790*/  WARPSYNC.COLLECTIVE R16, `(.L_x_163) ;  /* 0x0000000010087348 */ /* 0x000fea0003c00000 */
[----:B------:R0:W1:Y:S02]  /*57a0*/  SHFL.BFLY P2, R24, R25, R22, R23 ;  /* 0x0c00001619187389 */ /* 0x0000640000040017 */
[----:B01----:R-:W-:Y:S01]  /*57b0*/  ENDCOLLECTIVE ;  /* 0x000000000000791b */ /* 0x003fe20003800000 */
.L_x_163:
[----:B------:R-:W-:-:S05]  /*57c0*/  FADD.FTZ R33, R30, R33 ;  /* 0x000000211e217221 */ /* 0x000fca0000010000 */
[----:B------:R-:W-:Y:S01]  /*57d0*/  MOV R25, R33 ;  /* 0x0000002100197202 */ /* 0x000fe20000000f00 */
[----:B------:R-:W-:Y:S01]  /*57e0*/  IMAD.MOV.U32 R22, RZ, RZ, 0x1 ;  /* 0x00000001ff167424 */ /* 0x000fe200078e00ff */
[----:B------:R-:W-:-:S07]  /*57f0*/  MOV R26, R24 ;  /* 0x00000018001a7202 */ /* 0x000fce0000000f00 */
[----:B------:R-:W-:Y:S05]  /*5800*/  WARPSYNC.COLLECTIVE R16, `(.L_x_164) ;  /* 0x0000000010087348 */ /* 0x000fea0003c00000 */
[----:B------:R0:W1:Y:S02]  /*5810*/  SHFL.BFLY P2, R24, R25, R22, R23 ;  /* 0x0c00001619187389 */ /* 0x0000640000040017 */
[----:B01----:R-:W-:Y:S01]  /*5820*/  ENDCOLLECTIVE ;  /* 0x000000000000791b */ /* 0x003fe20003800000 */
.L_x_164:
[----:B------:R-:W-:-:S05]  /*5830*/  FADD.FTZ R26, R31, R26 ;  /* 0x0000001a1f1a7221 */ /* 0x000fca0000010000 */
[----:B------:R-:W-:Y:S02]  /*5840*/  MOV R25, R26 ;  /* 0x0000001a00197202 */ /* 0x000fe40000000f00 */
[----:B------:R-:W-:-:S07]  /*5850*/  MOV R32, R24 ;  /* 0x0000001800207202 */ /* 0x000fce0000000f00 */
[----:B------:R-:W-:Y:S05]  /*5860*/  WARPSYNC.COLLECTIVE R16, `(.L_x_165) ;  /* 0x0000000010087348 */ /* 0x000fea0003c00000 */
[----:B------:R0:W1:Y:S02]  /*5870*/  SHFL.BFLY P2, R24, R25, R22, R23 ;  /* 0x0c00001619187389 */ /* 0x0000640000040017 */
[----:B01----:R-:W-:Y:S01]  /*5880*/  ENDCOLLECTIVE ;  /* 0x000000000000791b */ /* 0x003fe20003800000 */
.L_x_165:
[----:B------:R-:W-:Y:S01]  /*5890*/  FADD.FTZ R32, R33, R32 ;  /* 0x0000002021207221 */ /* 0x000fe20000010000 */
[----:B------:R-:W-:Y:S06]  /*58a0*/  BRA `(.L_x_166) ;  /* 0xffffffe800887947 */ /* 0x000fec000383ffff */
.L_x_136:
        /* <DEDUP_REMOVED lines=8> */
.L_x_168:
[----:B------:R-:W-:Y:S05]  /*5930*/  BSYNC B0 ;  /* 0x0000000000007941 */ /* 0x000fea0003800000 */
.L_x_167:
[----:B------:R-:W-:Y:S01]  /*5940*/  HFMA2.MMA R23, -RZ, RZ, 0, 0.000503063201904296875 ;  /* 0x0000101fff177435 */ /* 0x000fe200000001ff */
[----:B------:R-:W-:Y:S01]  /*5950*/  MOV R25, R19 ;  /* 0x0000001300197202 */ /* 0x000fe20000000f00 */
[----:B------:R-:W-:Y:S01]  /*5960*/  IMAD.MOV.U32 R22, RZ, RZ, 0x8 ;  /* 0x00000008ff167424 */ /* 0x000fe200078e00ff */
[----:B------:R-:W-:Y:S01]  /*5970*/  MOV R16, 0xffff ;  /* 0x0000ffff00107802 */ /* 0x000fe20000000f00 */
[----:B------:R-:W-:Y:S01]  /*5980*/  @!P0 IMAD.SHL.U32 R29, R52, 0x2, RZ ;  /* 0x00000002341d8824 */ /* 0x000fe200078e00ff */
[----:B------:R-:W-:Y:S01]  /*5990*/  MOV R21, R24 ;  /* 0x0000001800157202 */ /* 0x000fe20000000f00 */
[----:B------:R-:W-:Y:S01]  /*59a0*/  HFMA2.MMA R38, -RZ, RZ, 0, 0 ;  /* 0x00000000ff267435 */ /* 0x000fe200000001ff */
[----:B------:R-:W-:-:S10]  /*59b0*/  @!P0 IADD3 R26, R27, 0x14, RZ ;  /* 0x000000141b1a8810 */ /* 0x000fd40007ffe0ff */
[----:B------:R-:W-:Y:S05]  /*59c0*/  WARPSYNC.COLLECTIVE R16, `(.L_x_169) ;  /* 0x0000000010087348 */ /* 0x000fea0003c00000 */
[----:B------:R0:W1:Y:S02]  /*59d0*/  SHFL.BFLY P2, R24, R25, R22, R23 ;  /* 0x0c00001619187389 */ /* 0x0000640000040017 */
[----:B01----:R-:W-:Y:S01]  /*59e0*/  ENDCOLLECTIVE ;  /* 0x000000000000791b */ /* 0x003fe20003800000 */
.L_x_169:
[----:B------:R-:W-:Y:S01]  /*59f0*/  @!P0 LEA R31, R52, UR4, 0x7 ;  /* 0x00000004341f8c11 */ /* 0x000fe2000f8e38ff */
[----:B------:R-:W-:Y:S01]  /*5a00*/  FADD.FTZ R21, R21, R18 ;  /* 0x0000001215157221 */ /* 0x000fe20000010000 */
[----:B------:R-:W-:Y:S02]  /*5a10*/  @!P0 LOP3.LUT R26, R26, R29, RZ, 0x3c, !PT ;  /* 0x0000001d1a1a8212 */ /* 0x000fe400078e3cff */
[----:B------:R-:W-:Y:S02]  /*5a20*/  CS2R R28, SRZ ;  /* 0x00000000001c7805 */ /* 0x000fe4000001ff00 */
[----:B------:R-:W-:Y:S01]  /*5a30*/  @!P0 LEA R35, R52, UR4, 0x7 ;  /* 0x0000000434238c11 */ /* 0x000fe2000f8e38ff */
[----:B------:R-:W-:Y:S01]  /*5a40*/  IMAD.MOV.U32 R32, RZ, RZ, RZ ;  /* 0x000000ffff207224 */ /* 0x000fe200078e00ff */
[----:B------:R-:W-:Y:S01]  /*5a50*/  HFMA2.MMA R45, -RZ, RZ, 0, 0 ;  /* 0x00000000ff2d7435 */ /* 0x000fe200000001ff */
[----:B------:R-:W-:-:S05]  /*5a60*/  @!P0 IMAD R26, R26, 0x4, R31 ;  /* 0x000000041a1a8824 */ /* 0x000fca00078e021f */
[----:B------:R0:W1:Y:S01]  /*5a70*/  @!P0 LDS R30, [R26] ;  /* 0x000000001a1e8984 */ /* 0x0000620000000800 */
[----:B------:R-:W-:Y:S01]  /*5a80*/  HFMA2.MMA R22, -RZ, RZ, 0, 2.384185791015625e-07 ;  /* 0x00000004ff167435 */ /* 0x000fe200000001ff */
[----:B------:R-:W-:Y:S02]  /*5a90*/  MOV R25, R21 ;  /* 0x0000001500197202 */ /* 0x000fe40000000f00 */
[----:B------:R0:W2:Y:S01]  /*5aa0*/  @!P0 LDS R31, [R26+0x500] ;  /* 0x000500001a1f8984 */ /* 0x0000a20000000800 */
[----:B------:R-:W-:-:S07]  /*5ab0*/  FADD.FTZ R18, R24, R19 ;  /* 0x0000001318127221 */ /* 0x000fce0000010000 */
[----:B012---:R-:W-:Y:S05]  /*5ac0*/  WARPSYNC.COLLECTIVE R16, `(.L_x_170) ;  /* 0x0000000010087348 */ /* 0x007fea0003c00000 */
[----:B------:R3:W4:Y:S02]  /*5ad0*/  SHFL.BFLY P2, R24, R25, R22, R23 ;  /* 0x0c00001619187389 */ /* 0x0007240000040017 */
[----:B01234-:R-:W-:Y:S01]  /*5ae0*/  ENDCOLLECTIVE ;  /* 0x000000000000791b */ /* 0x01ffe20003800000 */
.L_x_170:
[----:B------:R-:W-:Y:S01]  /*5af0*/  MOV R25, R18 ;  /* 0x0000001200197202 */ /* 0x000fe20000000f00 */
[----:B------:R-:W-:-:S07]  /*5b00*/  IMAD.MOV.U32 R20, RZ, RZ, R24 ;  /* 0x000000ffff147224 */ /* 0x000fce00078e0018 */
[----:B------:R-:W-:Y:S05]  /*5b10*/  WARPSYNC.COLLECTIVE R16, `(.L_x_171) ;  /* 0x0000000010087348 */ /* 0x000fea0003c00000 */
[----:B------:R0:W1:Y:S02]  /*5b20*/  SHFL.BFLY P2, R24, R25, R22, R23 ;  /* 0x0c00001619187389 */ /* 0x0000640000040017 */
[----:B01----:R-:W-:Y:S01]  /*5b30*/  ENDCOLLECTIVE ;  /* 0x000000000000791b */ /* 0x003fe20003800000 */
.L_x_171:
[----:B------:R-:W-:Y:S01]  /*5b40*/  @!P0 MOV R28, R30 ;  /* 0x0000001e001c8202 */ /* 0x000fe20000000f00 */
[----:B------:R-:W-:Y:S01]  /*5b50*/  FADD.FTZ R20, R21, R20 ;  /* 0x0000001415147221 */ /* 0x000fe20000010000 */
[----:B------:R-:W-:Y:S01]  /*5b60*/  @!P0 IMAD.MOV.U32 R29, RZ, RZ, R31 ;  /* 0x000000ffff1d8224 */ /* 0x000fe200078e001f */
[----:B------:R-:W-:-:S03]  /*5b70*/  HFMA2.MMA R22, -RZ, RZ, 0, 1.1920928955078125e-07 ;  /* 0x00000002ff167435 */ /* 0x000fc600000001ff */
[----:B------:R-:W-:Y:S01]  /*5b80*/  MOV R25, R20 ;  /* 0x0000001400197202 */ /* 0x000fe20000000f00 */
[----:B------:R-:W-:-:S07]  /*5b90*/  FADD.FTZ R21, R18, R24 ;  /* 0x0000001812157221 */ /* 0x000fce0000010000 */
[----:B------:R-:W-:Y:S05]  /*5ba0*/  WARPSYNC.COLLECTIVE R16, `(.L_x_172) ;  /* 0x0000000010087348 */ /* 0x000fea0003c00000 */
[----:B------:R0:W1:Y:S02]  /*5bb0*/  SHFL.BFLY P2, R24, R25, R22, R23 ;  /* 0x0c00001619187389 */ /* 0x0000640000040017 */
[----:B01----:R-:W-:Y:S01]  /*5bc0*/  ENDCOLLECTIVE ;  /* 0x000000000000791b */ /* 0x003fe20003800000 */
.L_x_172:
[----:B------:R-:W-:Y:S01]  /*5bd0*/  MOV R25, R21 ;  /* 0x0000001500197202 */ /* 0x000fe20000000f00 */
[----:B------:R-:W-:-:S07]  /*5be0*/  IMAD.MOV.U32 R19, RZ, RZ, R24 ;  /* 0x000000ffff137224 */ /* 0x000fce00078e0018 */
[----:B------:R-:W-:Y:S05]  /*5bf0*/  WARPSYNC.COLLECTIVE R16, `(.L_x_173) ;  /* 0x0000000010087348 */ /* 0x000fea0003c00000 */
[----:B------:R0:W1:Y:S02]  /*5c00*/  SHFL.BFLY P2, R24, R25, R22, R23 ;  /* 0x0c00001619187389 */ /* 0x0000640000040017 */
[----:B01----:R-:W-:Y:S01]  /*5c10*/  ENDCOLLECTIVE ;  /* 0x000000000000791b */ /* 0x003fe20003800000 */
.L_x_173:
[----:B------:R-:W-:Y:S01]  /*5c20*/  FADD.FTZ R19, R20, R19 ;  /* 0x0000001314137221 */ /* 0x000fe20000010000 */
[----:B------:R-:W-:Y:S01]  /*5c30*/  @!P0 IADD3 R20, R27, 0x28, RZ ;  /* 0x000000281b148810 */ /* 0x000fe20007ffe0ff */
[----:B------:R-:W-:-:S03]  /*5c40*/  HFMA2.MMA R22, -RZ, RZ, 0, 5.9604644775390625e-08 ;  /* 0x00000001ff167435 */ /* 0x000fc600000001ff */
[----:B------:R-:W-:Y:S01]  /*5c50*/  MOV R25, R19 ;  /* 0x0000001300197202 */ /* 0x000fe20000000f00 */
[----:B------:R-:W-:Y:S01]  /*5c60*/  FADD.FTZ R18, R21, R24 ;  /* 0x0000001815127221 */ /* 0x000fe20000010000 */
[----:B------:R-:W-:-:S07]  /*5c70*/  @!P0 SHF.L.U32 R21, R52, 0x1, RZ ;  /* 0x0000000134158819 */ /* 0x000fce00000006ff */
[----:B------:R-:W-:Y:S05]  /*5c80*/  WARPSYNC.COLLECTIVE R16, `(.L_x_174) ;  /* 0x0000000010087348 */ /* 0x000fea0003c00000 */
[----:B------:R0:W1:Y:S02]  /*5c90*/  SHFL.BFLY P2, R24, R25, R22, R23 ;  /* 0x0c00001619187389 */ /* 0x0000640000040017 */
[----:B01----:R-:W-:Y:S01]  /*5ca0*/  ENDCOLLECTIVE ;  /* 0x000000000000791b */ /* 0x003fe20003800000 */
.L_x_174:
[----:B------:R-:W-:-:S05]  /*5cb0*/  @!P0 LOP3.LUT R20, R20, R21, RZ, 0x3c, !PT ;  /* 0x0000001514148212 */ /* 0x000fca00078e3cff */
[----:B------:R-:W-:-:S05]  /*5cc0*/  @!P0 IMAD R20, R20, 0x4, R35 ;  /* 0x0000000414148824 */ /* 0x000fca00078e0223 */
[----:B------:R0:W1:Y:S01]  /*5cd0*/  @!P0 LDS R37, [R20+0x500] ;  /* 0x0005000014258984 */ /* 0x0000620000000800 */
[----:B------:R-:W-:-:S03]  /*5ce0*/  MOV R25, R18 ;  /* 0x0000001200197202 */ /* 0x000fc60000000f00 */
[----:B------:R0:W2:Y:S01]  /*5cf0*/  @!P0 LDS R36, [R20] ;  /* 0x0000000014248984 */ /* 0x0000a20000000800 */
[----:B------:R-:W-:-:S07]  /*5d00*/  IMAD.MOV.U32 R26, RZ, RZ, R24 ;  /* 0x000000ffff1a7224 */ /* 0x000fce00078e0018 */
[----:B012---:R-:W-:Y:S05]  /*5d10*/  WARPSYNC.COLLECTIVE R16, `(.L_x_175) ;  /* 0x0000000010087348 */ /* 0x007fea0003c00000 */
[----:B------:R3:W4:Y:S02]  /*5d20*/  SHFL.BFLY P2, R24, R25, R22, R23 ;  /* 0x0c00001619187389 */ /* 0x0007240000040017 */
[----:B01234-:R-:W-:Y:S01]  /*5d30*/  ENDCOLLECTIVE ;  /* 0x000000000000791b */ /* 0x01ffe20003800000 */
.L_x_175:
[----:B------:R-:W-:Y:S01]  /*5d40*/  FADD.FTZ R19, R19, R26 ;  /* 0x0000001a13137221 */ /* 0x000fe20000010000 */
[----:B------:R-:W-:Y:S01]  /*5d50*/  HFMA2.MMA R22, -RZ, RZ, 0, 4.76837158203125e-07 ;  /* 0x00000008ff167435 */ /* 0x000fe200000001ff */
[----:B------:R-:W-:Y:S01]  /*5d60*/  IMAD.MOV.U32 R25, RZ, RZ, R28 ;  /* 0x000000ffff197224 */ /* 0x000fe200078e001c */
[----:B------:R-:W-:-:S09]  /*5d70*/  MOV R31, R24 ;  /* 0x00000018001f7202 */ /* 0x000fd20000000f00 */
[----:B------:R-:W-:Y:S05]  /*5d80*/  WARPSYNC.COLLECTIVE R16, `(.L_x_176) ;  /* 0x0000000010087348 */ /* 0x000fea0003c00000 */
[----:B------:R0:W1:Y:S02]  /*5d90*/  SHFL.BFLY P2, R24, R25, R22, R23 ;  /* 0x0c00001619187389 */ /* 0x0000640000040017 */
[----:B01----:R-:W-:Y:S01]  /*5da0*/  ENDCOLLECTIVE ;  /* 0x000000000000791b */ /* 0x003fe20003800000 */
.L_x_176:
[----:B------:R-:W-:Y:S01]  /*5db0*/  @!P0 IMAD.MOV.U32 R38, RZ, RZ, R37 ;  /* 0x000000ffff268224 */ /* 0x000fe200078e0025 */
[----:B------:R-:W-:Y:S01]  /*5dc0*/  @!P0 MOV R32, R36 ;  /* 0x0000002400208202 */ /* 0x000fe20000000f00 */
[----:B------:R-:W-:Y:S01]  /*5dd0*/  IMAD.MOV.U32 R25, RZ, RZ, R29 ;  /* 0x000000ffff197224 */ /* 0x000fe200078e001d */
[----:B------:R-:W-:-:S07]  /*5de0*/  MOV R33, R24 ;  /* 0x0000001800217202 */ /* 0x000fce0000000f00 */
[----:B------:R-:W-:Y:S05]  /*5df0*/  WARPSYNC.COLLECTIVE R16, `(.L_x_177) ;  /* 0x0000000010087348 */ /* 0x000fea0003c00000 */
[----:B------:R0:W1:Y:S02]  /*5e00*/  SHFL.BFLY P2, R24, R25, R22, R23 ;  /* 0x0c00001619187389 */ /* 0x0000640000040017 */
[----:B01----:R-:W-:Y:S01]  /*5e10*/  ENDCOLLECTIVE ;  /* 0x000000000000791b */ /* 0x003fe20003800000 */
.L_x_177:
[----:B------:R-:W-:Y:S01]  /*5e20*/  FADD.FTZ R33, R33, R28 ;  /* 0x0000001c21217221 */ /* 0x000fe20000010000 */
[----:B------:R-:W-:-:S03]  /*5e30*/  HFMA2.MMA R22, -RZ, RZ, 0, 2.384185791015625e-07 ;  /* 0x00000004ff167435 */ /* 0x000fc600000001ff */
[----:B------:R-:W-:Y:S01]  /*5e40*/  IMAD.MOV.U32 R25, RZ, RZ, R33 ;  /* 0x000000ffff197224 */ /* 0x000fe200078e0021 */
[----:B------:R-:W-:-:S07]  /*5e50*/  MOV R30, R24 ;  /* 0x00000018001e7202 */ /* 0x000fce0000000f00 */
[----:B------:R-:W-:Y:S05]  /*5e60*/  WARPSYNC.COLLECTIVE R16, `(.L_x_178) ;  /* 0x0000000010087348 */ /* 0x000fea0003c00000 */
[----:B------:R0:W1:Y:S02]  /*5e70*/  SHFL.BFLY P2, R24, R25, R22, R23 ;  /* 0x0c00001619187389 */ /* 0x0000640000040017 */
[----:B01----:R-:W-:Y:S01]  /*5e80*/  ENDCOLLECTIVE ;  /* 0x000000000000791b */ /* 0x003fe20003800000 */
.L_x_178:
[----:B------:R-:W-:-:S04]  /*5e90*/  FADD.FTZ R30, R30, R29 ;  /* 0x0000001d1e1e7221 */ /* 0x000fc80000010000 */
[----:B------:R-:W-:Y:S01]  /*5ea0*/  IMAD.MOV.U32 R25, RZ, RZ, R30 ;  /* 0x000000ffff197224 */ /* 0x000fe200078e001e */
[----:B------:R-:W-:-:S07]  /*5eb0*/  MOV R28, R24 ;  /* 0x00000018001c7202 */ /* 0x000fce0000000f00 */
[----:B------:R-:W-:Y:S05]  /*5ec0*/  WARPSYNC.COLLECTIVE R16, `(.L_x_179) ;  /* 0x0000000010087348 */ /* 0x000fea0003c00000 */
[----:B------:R0:W1:Y:S02]  /*5ed0*/  SHFL.BFLY P2, R24, R25, R22, R23 ;  /* 0x0c00001619187389 */ /* 0x0000640000040017 */
[----:B01----:R-:W-:Y:S01]  /*5ee0*/  ENDCOLLECTIVE ;  /* 0x000000000000791b */ /* 0x003fe20003800000 */
.L_x_179:
[----:B------:R-:W-:Y:S01]  /*5ef0*/  FADD.FTZ R28, R33, R28 ;  /* 0x0000001c211c7221 */ /* 0x000fe20000010000 */
[----:B------:R-:W-:-:S04]  /*5f00*/  HFMA2.MMA R22, -RZ, RZ, 0, 1.1920928955078125e-07 ;  /* 0x00000002ff167435 */ /* 0x000fc800000001ff */
[----:B------:R-:W-:Y:S02]  /*5f10*/  MOV R25, R28 ;  /* 0x0000001c00197202 */ /* 0x000fe40000000f00 */
[----:B------:R-:W-:-:S07]  /*5f20*/  MOV R29, R24 ;  /* 0x00000018001d7202 */ /* 0x000fce0000000f00 */
[----:B------:R-:W-:Y:S05]  /*5f30*/  WARPSYNC.COLLECTIVE R16, `(.L_x_180) ;  /* 0x0000000010087348 */ /* 0x000fea0003c00000 */
[----:B------:R0:W1:Y:S02]  /*5f40*/  SHFL.BFLY P2, R24, R25, R22, R23 ;  /* 0x0c00001619187389 */ /* 0x0000640000040017 */
[----:B01----:R-:W-:Y:S01]  /*5f50*/  ENDCOLLECTIVE ;  /* 0x000000000000791b */ /* 0x003fe20003800000 */
.L_x_180:
[----:B------:R-:W-:-:S05]  /*5f60*/  FADD.FTZ R29, R30, R29 ;  /* 0x0000001d1e1d7221 */ /* 0x000fca0000010000 */
[----:B------:R-:W-:Y:S01]  /*5f70*/  MOV R25, R29 ;  /* 0x0000001d00197202 */ /* 0x000fe20000000f00 */
[----:B------:R-:W-:-:S07]  /*5f80*/  IMAD.MOV.U32 R33, RZ, RZ, R24 ;  /* 0x000000ffff217224 */ /* 0x000fce00078e0018 */
[----:B------:R-:W-:Y:S05]  /*5f90*/  WARPSYNC.COLLECTIVE R16, `(.L_x_181) ;  /* 0x0000000010087348 */ /* 0x000fea0003c00000 */
[----:B------:R0:W1:Y:S02]  /*5fa0*/  SHFL.BFLY P2, R24, R25, R22, R23 ;  /* 0x0c00001619187389 */ /* 0x0000640000040017 */
[----:B01----:R-:W-:Y:S01]  /*5fb0*/  ENDCOLLECTIVE ;  /* 0x000000000000791b */ /* 0x003fe20003800000 */
.L_x_181:
[----:B------:R-:W-:Y:S01]  /*5fc0*/  FADD.FTZ R34, R28, R33 ;  /* 0x000000211c227221 */ /* 0x000fe20000010000 */
[----:B------:R-:W-:Y:S02]  /*5fd0*/  @!P0 IADD3 R28, R27, 0x3c, RZ ;  /* 0x0000003c1b1c8810 */ /* 0x000fe40007ffe0ff */
[----:B------:R-:W-:Y:S01]  /*5fe0*/  @!P0 LEA R33, R52, UR4, 0x7 ;  /* 0x0000000434218c11 */ /* 0x000fe2000f8e38ff */
[----:B------:R-:W-:Y:S01]  /*5ff0*/  HFMA2.MMA R22, -RZ, RZ, 0, 5.9604644775390625e-08 ;  /* 0x00000001ff167435 */ /* 0x000fe200000001ff */
[----:B------:R-:W-:Y:S02]  /*6000*/  MOV R25, R34 ;  /* 0x0000002200197202 */ /* 0x000fe40000000f00 */
[----:B------:R-:W-:-:S08]  /*6010*/  MOV R20, R24 ;  /* 0x0000001800147202 */ /* 0x000fd00000000f00 */
[----:B------:R-:W-:Y:S05]  /*6020*/  WARPSYNC.COLLECTIVE R16, `(.L_x_182) ;  /* 0x0000000010087348 */ /* 0x000fea0003c00000 */
[----:B------:R0:W1:Y:S02]  /*6030*/  SHFL.BFLY P2, R24, R25, R22, R23 ;  /* 0x0c00001619187389 */ /* 0x0000640000040017 */
[----:B01----:R-:W-:Y:S01]  /*6040*/  ENDCOLLECTIVE ;  /* 0x000000000000791b */ /* 0x003fe20003800000 */
.L_x_182:
[----:B------:R-:W-:Y:S01]  /*6050*/  FADD.FTZ R35, R29, R20 ;  /* 0x000000141d237221 */ /* 0x000fe20000010000 */
[----:B------:R-:W-:-:S04]  /*6060*/  @!P0 SHF.L.U32 R29, R52, 0x1, RZ ;  /* 0x00000001341d8819 */ /* 0x000fc800000006ff */
[----:B------:R-:W-:-:S05]  /*6070*/  @!P0 LOP3.LUT R28, R28, R29, RZ, 0x3c, !PT ;  /* 0x0000001d1c1c8212 */ /* 0x000fca00078e3cff */
[----:B------:R-:W-:Y:S01]  /*6080*/  @!P0 IMAD R40, R28, 0x4, R33 ;  /* 0x000000041c288824 */ /* 0x000fe200078e0221 */
[----:B------:R-:W-:-:S04]  /*6090*/  MOV R25, R35 ;  /* 0x0000002300197202 */ /* 0x000fc80000000f00 */
[----:B------:R0:W1:Y:S04]  /*60a0*/  @!P0 LDS R42, [R40] ;  /* 0x00000000282a8984 */ /* 0x0000680000000800 */
[----:B------:R0:W2:Y:S01]  /*60b0*/  @!P0 LDS R46, [R40+0x500] ;  /* 0x00050000282e8984 */ /* 0x0000a20000000800 */
[----:B------:R-:W-:-:S07]  /*60c0*/  IMAD.MOV.U32 R37, RZ, RZ, R24 ;  /* 0x000000ffff257224 */ /* 0x000fce00078e0018 */
[----:B012---:R-:W-:Y:S05]  /*60d0*/  WARPSYNC.COLLECTIVE R16, `(.L_x_183) ;  /* 0x0000000010087348 */ /* 0x007fea0003c00000 */
[----:B------:R3:W4:Y:S02]  /*60e0*/  SHFL.BFLY P2, R24, R25, R22, R23 ;  /* 0x0c00001619187389 */ /* 0x0007240000040017 */
[----:B01234-:R-:W-:Y:S01]  /*60f0*/  ENDCOLLECTIVE ;  /* 0x000000000000791b */ /* 0x01ffe20003800000 */
.L_x_183:
[----:B------:R-:W-:Y:S01]  /*6100*/  FADD.FTZ R34, R34, R37 ;  /* 0x0000002522227221 */ /* 0x000fe20000010000 */
[----:B------:R-:W-:Y:S01]  /*6110*/  IMAD.MOV.U32 R40, RZ, RZ, RZ ;  /* 0x000000ffff287224 */ /* 0x000fe200078e00ff */
[----:B------:R-:W-:Y:S01]  /*6120*/  HFMA2.MMA R22, -RZ, RZ, 0, 4.76837158203125e-07 ;  /* 0x00000008ff167435 */ /* 0x000fe200000001ff */
[----:B------:R-:W-:Y:S01]  /*6130*/  IMAD.MOV.U32 R25, RZ, RZ, R32 ;  /* 0x000000ffff197224 */ /* 0x000fe200078e0020 */
[----:B------:R-:W-:-:S09]  /*6140*/  MOV R36, R24 ;  /* 0x0000001800247202 */ /* 0x000fd20000000f00 */
[----:B------:R-:W-:Y:S05]  /*6150*/  WARPSYNC.COLLECTIVE R16, `(.L_x_184) ;  /* 0x0000000010087348 */ /* 0x000fea0003c00000 */
[----:B------:R0:W1:Y:S02]  /*6160*/  SHFL.BFLY P2, R24, R25, R22, R23 ;  /* 0x0c00001619187389 */ /* 0x0000640000040017 */
[----:B01----:R-:W-:Y:S01]  /*6170*/  ENDCOLLECTIVE ;  /* 0x000000000000791b */ /* 0x003fe20003800000 */
.L_x_184:
[----:B------:R-:W-:Y:S02]  /*6180*/  @!P0 MOV R40, R42 ;  /* 0x0000002a00288202 */ /* 0x000fe40000000f00 */
[----:B------:R-:W-:Y:S02]  /*6190*/  @!P0 MOV R45, R46 ;  /* 0x0000002e002d8202 */ /* 0x000fe40000000f00 */
[----:B------:R-:W-:Y:S01]  /*61a0*/  ISETP.NE.AND P0, PT, R52, RZ, PT ;  /* 0x000000ff3400720c */ /* 0x000fe20003f05270 */
[----:B------:R-:W-:Y:S01]  /*61b0*/  IMAD.MOV.U32 R25, RZ, RZ, R38 ;  /* 0x000000ffff197224 */ /* 0x000fe200078e0026 */
[----:B------:R-:W-:-:S11]  /*61c0*/  MOV R39, R24 ;  /* 0x0000001800277202 */ /* 0x000fd60000000f00 */
[----:B------:R-:W0:Y:S02]  /*61d0*/  @!P0 LDC.64 R28, c[0x0][0x218] ;  /* 0x00008600ff1c8b82 */ /* 0x000e240000000a00 */
[----:B0-----:R-:W-:Y:S05]  /*61e0*/  WARPSYNC.COLLECTIVE R16, `(.L_x_185) ;  /* 0x0000000010087348 */ /* 0x001fea0003c00000 */
[----:B------:R1:W2:Y:S02]  /*61f0*/  SHFL.BFLY P2, R24, R25, R22, R23 ;  /* 0x0c00001619187389 */ /* 0x0002a40000040017 */
[----:B012---:R-:W-:Y:S01]  /*6200*/  ENDCOLLECTIVE ;  /* 0x000000000000791b */ /* 0x007fe20003800000 */
.L_x_185:
[----:B------:R-:W-:Y:S01]  /*6210*/  FADD.FTZ R39, R39, R32 ;  /* 0x0000002027277221 */ /* 0x000fe20000010000 */
[----:B------:R-:W0:Y:S01]  /*6220*/  @!P0 LDC.64 R20, c[0x0][0x220] ;  /* 0x00008800ff148b82 */ /* 0x000e220000000a00 */
[----:B------:R-:W-:Y:S02]  /*6230*/  HFMA2.MMA R22, -RZ, RZ, 0, 2.384185791015625e-07 ;  /* 0x00000004ff167435 */ /* 0x000fe400000001ff */
[----:B------:R-:W-:Y:S01]  /*6240*/  IMAD.MOV.U32 R25, RZ, RZ, R39 ;  /* 0x000000ffff197224 */ /* 0x000fe200078e0027 */
[----:B------:R-:W-:-:S08]  /*6250*/  MOV R41, R24 ;  /* 0x0000001800297202 */ /* 0x000fd00000000f00 */
[----:B0-----:R-:W-:Y:S05]  /*6260*/  WARPSYNC.COLLECTIVE R16, `(.L_x_186) ;  /* 0x0000000010087348 */ /* 0x001fea0003c00000 */
[----:B------:R1:W2:Y:S02]  /*6270*/  SHFL.BFLY P2, R24, R25, R22, R23 ;  /* 0x0c00001619187389 */ /* 0x0002a40000040017 */
[----:B012---:R-:W-:Y:S01]  /*6280*/  ENDCOLLECTIVE ;  /* 0x000000000000791b */ /* 0x007fe20003800000 */
.L_x_186:
[----:B------:R-:W-:-:S04]  /*6290*/  FADD.FTZ R41, R41, R38 ;  /* 0x0000002629297221 */ /* 0x000fc80000010000 */
[----:B------:R-:W-:Y:S01]  /*62a0*/  IMAD.MOV.U32 R25, RZ, RZ, R41 ;  /* 0x000000ffff197224 */ /* 0x000fe200078e0029 */
[----:B------:R-:W-:-:S07]  /*62b0*/  MOV R32, R24 ;  /* 0x0000001800207202 */ /* 0x000fce0000000f00 */
[----:B------:R-:W-:Y:S05]  /*62c0*/  WARPSYNC.COLLECTIVE R16, `(.L_x_187) ;  /* 0x0000000010087348 */ /* 0x000fea0003c00000 */
[----:B------:R0:W1:Y:S02]  /*62d0*/  SHFL.BFLY P2, R24, R25, R22, R23 ;  /* 0x0c00001619187389 */ /* 0x0000640000040017 */
[----:B01----:R-:W-:Y:S01]  /*62e0*/  ENDCOLLECTIVE ;  /* 0x000000000000791b */ /* 0x003fe20003800000 */
.L_x_187:
[----:B------:R-:W-:Y:S01]  /*62f0*/  FADD.FTZ R32, R39, R32 ;  /* 0x0000002027207221 */ /* 0x000fe20000010000 */
[----:B------:R-:W-:-:S04]  /*6300*/  HFMA2.MMA R22, -RZ, RZ, 0, 1.1920928955078125e-07 ;  /* 0x00000002ff167435 */ /* 0x000fc800000001ff */
[----:B------:R-:W-:Y:S02]  /*6310*/  MOV R25, R32 ;  /* 0x0000002000197202 */ /* 0x000fe40000000f00 */
[----:B------:R-:W-:-:S07]  /*6320*/  MOV R38, R24 ;  /* 0x0000001800267202 */ /* 0x000fce0000000f00 */
[----:B------:R-:W-:Y:S05]  /*6330*/  WARPSYNC.COLLECTIVE R16, `(.L_x_188) ;  /* 0x0000000010087348 */ /* 0x000fea0003c00000 */
[----:B------:R0:W1:Y:S02]  /*6340*/  SHFL.BFLY P2, R24, R25, R22, R23 ;  /* 0x0c00001619187389 */ /* 0x0000640000040017 */
[----:B01----:R-:W-:Y:S01]  /*6350*/  ENDCOLLECTIVE ;  /* 0x000000000000791b */ /* 0x003fe20003800000 */
.L_x_188:
[----:B------:R-:W-:-:S05]  /*6360*/  FADD.FTZ R38, R41, R38 ;  /* 0x0000002629267221 */ /* 0x000fca0000010000 */
[----:B------:R-:W-:Y:S01]  /*6370*/  MOV R25, R38 ;  /* 0x0000002600197202 */ /* 0x000fe20000000f00 */
[----:B------:R-:W-:-:S07]  /*6380*/  IMAD.MOV.U32 R39, RZ, RZ, R24 ;  /* 0x000000ffff277224 */ /* 0x000fce00078e0018 */
[----:B------:R-:W-:Y:S05]  /*6390*/  WARPSYNC.COLLECTIVE R16, `(.L_x_189) ;  /* 0x0000000010087348 */ /* 0x000fea0003c00000 */
[----:B------:R0:W1:Y:S02]  /*63a0*/  SHFL.BFLY P2, R24, R25, R22, R23 ;  /* 0x0c00001619187389 */ /* 0x0000640000040017 */
[----:B01----:R-:W-:Y:S01]  /*63b0*/  ENDCOLLECTIVE ;  /* 0x000000000000791b */ /* 0x003fe20003800000 */
.L_x_189:
[----:B------:R-:W-:Y:S01]  /*63c0*/  FADD.FTZ R41, R32, R39 ;  /* 0x0000002720297221 */ /* 0x000fe20000010000 */
[----:B------:R-:W-:Y:S01]  /*63d0*/  IADD3 R39, R27, R10, RZ ;  /* 0x0000000a1b277210 */ /* 0x000fe20007ffe0ff */
[----:B------:R-:W0:Y:S04]  /*63e0*/  @!P0 LDC.64 R32, c[0x0][0x218] ;  /* 0x00008600ff208b82 */ /* 0x000e280000000a00 */
[----:B------:R-:W-:-:S04]  /*63f0*/  @!P0 IMAD.WIDE R28, R39, 0x2, R28 ;  /* 0x00000002271c8825 */ /* 0x000fc800078e021c */
[----:B------:R-:W-:Y:S01]  /*6400*/  @!P0 IMAD.WIDE R20, R39, 0x2, R20 ;  /* 0x0000000227148825 */ /* 0x000fe200078e0214 */
[----:B------:R-:W1:Y:S01]  /*6410*/  @!P0 LDC.64 R26, c[0x0][0x218] ;  /* 0x00008600ff1a8b82 */ /* 0x000e620000000a00 */
[----:B------:R-:W-:Y:S02]  /*6420*/  MOV R22, 0x1 ;  /* 0x0000000100167802 */ /* 0x000fe40000000f00 */
[----:B------:R-:W-:Y:S01]  /*6430*/  IMAD.MOV.U32 R25, RZ, RZ, R41 ;  /* 0x000000ffff197224 */ /* 0x000fe200078e0029 */
[----:B------:R-:W-:-:S07]  /*6440*/  MOV R43, R24 ;  /* 0x00000018002b7202 */ /* 0x000fce0000000f00 */
[----:B01----:R-:W-:Y:S05]  /*6450*/  WARPSYNC.COLLECTIVE R16, `(.L_x_190) ;  /* 0x0000000010087348 */ /* 0x003fea0003c00000 */
[----:B------:R2:W3:Y:S02]  /*6460*/  SHFL.BFLY P2, R24, R25, R22, R23 ;  /* 0x0c00001619187389 */ /* 0x0004e40000040017 */
[----:B0123--:R-:W-:Y:S01]  /*6470*/  ENDCOLLECTIVE ;  /* 0x000000000000791b */ /* 0x00ffe20003800000 */
.L_x_190:
[----:B------:R-:W-:-:S04]  /*6480*/  @!P0 IMAD.WIDE R32, R39, 0x2, R32 ;  /* 0x0000000227208825 */ /* 0x000fc800078e0220 */
[----:B------:R-:W-:Y:S01]  /*6490*/  FADD.FTZ R43, R38, R43 ;  /* 0x0000002b262b7221 */ /* 0x000fe20000010000 */
[----:B------:R-:W-:-:S04]  /*64a0*/  @!P0 IMAD.WIDE R26, R39, 0x2, R26 ;  /* 0x00000002271a8825 */ /* 0x000fc800078e021a */
[----:B------:R-:W-:Y:S01]  /*64b0*/  IMAD.MOV.U32 R25, RZ, RZ, R43 ;  /* 0x000000ffff197224 */ /* 0x000fe200078e002b */
[----:B------:R-:W-:-:S07]  /*64c0*/  MOV R42, R24 ;  /* 0x00000018002a7202 */ /* 0x000fce0000000f00 */
[----:B------:R-:W-:Y:S05]  /*64d0*/  WARPSYNC.COLLECTIVE R16, `(.L_x_191) ;  /* 0x0000000010087348 */ /* 0x000fea0003c00000 */
[----:B------:R0:W1:Y:S02]  /*64e0*/  SHFL.BFLY P2, R24, R25, R22, R23 ;  /* 0x0c00001619187389 */ /* 0x0000640000040017 */
[----:B01----:R-:W-:Y:S01]  /*64f0*/  ENDCOLLECTIVE ;  /* 0x000000000000791b */ /* 0x003fe20003800000 */
.L_x_191:
[----:B------:R-:W-:Y:S01]  /*6500*/  FADD.FTZ R41, R41, R42 ;  /* 0x0000002a29297221 */ /* 0x000fe20000010000 */
[----:B------:R-:W-:Y:S01]  /*6510*/  MOV R25, R40 ;  /* 0x0000002800197202 */ /* 0x000fe20000000f00 */
[----:B------:R-:W-:Y:S01]  /*6520*/  IMAD.MOV.U32 R22, RZ, RZ, 0x8 ;  /* 0x00000008ff167424 */ /* 0x000fe200078e00ff */
[----:B------:R-:W-:-:S07]  /*6530*/  MOV R44, R24 ;  /* 0x00000018002c7202 */ /* 0x000fce0000000f00 */
[----:B------:R-:W-:Y:S05]  /*6540*/  WARPSYNC.COLLECTIVE R16, `(.L_x_192) ;  /* 0x0000000010087348 */ /* 0x000fea0003c00000 */
[----:B------:R0:W1:Y:S02]  /*6550*/  SHFL.BFLY P2, R24, R25, R22, R23 ;  /* 0x0c00001619187389 */ /* 0x0000640000040017 */
[----:B01----:R-:W-:Y:S01]  /*6560*/  ENDCOLLECTIVE ;  /* 0x000000000000791b */ /* 0x003fe20003800000 */
.L_x_192:
[----:B------:R-:W-:Y:S01]  /*6570*/  FADD.FTZ R43, R43, R44 ;  /* 0x0000002c2b2b7221 */ /* 0x000fe20000010000 */
[----:B------:R-:W-:Y:S01]  /*6580*/  IMAD.MOV.U32 R25, RZ, RZ, R45 ;  /* 0x000000ffff197224 */ /* 0x000fe200078e002d */
[----:B------:R-:W-:-:S07]  /*6590*/  MOV R47, R24 ;  /* 0x00000018002f7202 */ /* 0x000fce0000000f00 */
[----:B------:R-:W-:Y:S05]  /*65a0*/  WARPSYNC.COLLECTIVE R16, `(.L_x_193) ;  /* 0x0000000010087348 */ /* 0x000fea0003c00000 */
[----:B------:R0:W1:Y:S02]  /*65b0*/  SHFL.BFLY P2, R24, R25, R22, R23 ;  /* 0x0c00001619187389 */ /* 0x0000640000040017 */
[----:B01----:R-:W-:Y:S01]  /*65c0*/  ENDCOLLECTIVE ;  /* 0x000000000000791b */ /* 0x003fe20003800000 */
.L_x_193:
[----:B------:R-:W-:Y:S01]  /*65d0*/  FADD.FTZ R47, R47, R40 ;  /* 0x000000282f2f7221 */ /* 0x000fe20000010000 */
[----:B------:R-:W-:-:S05]  /*65e0*/  FADD.FTZ R40, R18, R31 ;  /* 0x0000001f12287221 */ /* 0x000fca0000010000 */
[----:B------:R-:W-:Y:S02]  /*65f0*/  @!P0 F2FP.BF16.F32.PACK_AB R40, RZ, R40 ;  /* 0x00000028ff28823e */ /* 0x000fe400000010ff */
[----:B------:R-:W-:Y:S01]  /*6600*/  MOV R25, R47 ;  /* 0x0000002f00197202 */ /* 0x000fe20000000f00 */
[----:B------:R-:W-:Y:S01]  /*6610*/  IMAD.MOV.U32 R22, RZ, RZ, 0x4 ;  /* 0x00000004ff167424 */ /* 0x000fe200078e00ff */
[----:B------:R-:W-:-:S07]  /*6620*/  MOV R46, R24 ;  /* 0x00000018002e7202 */ /* 0x000fce0000000f00 */
[----:B------:R-:W-:Y:S05]  /*6630*/  WARPSYNC.COLLECTIVE R16, `(.L_x_194) ;  /* 0x0000000010087348 */ /* 0x000fea0003c00000 */
[----:B------:R0:W1:Y:S02]  /*6640*/  SHFL.BFLY P2, R24, R25, R22, R23 ;  /* 0x0c00001619187389 */ /* 0x0000640000040017 */
[----:B01----:R-:W-:Y:S01]  /*6650*/  ENDCOLLECTIVE ;  /* 0x000000000000791b */ /* 0x003fe20003800000 */
.L_x_194:
[----:B------:R-:W-:-:S05]  /*6660*/  FADD.FTZ R46, R46, R45 ;  /* 0x0000002d2e2e7221 */ /* 0x000fca0000010000 */
[----:B------:R-:W-:Y:S02]  /*6670*/  MOV R25, R46 ;  /* 0x0000002e00197202 */ /* 0x000fe40000000f00 */
[----:B------:R-:W-:-:S07]  /*6680*/  MOV R30, R24 ;  /* 0x00000018001e7202 */ /* 0x000fce0000000f00 */
[----:B------:R-:W-:Y:S05]  /*6690*/  WARPSYNC.COLLECTIVE R16, `(.L_x_195) ;  /* 0x0000000010087348 */ /* 0x000fea0003c00000 */
[----:B------:R0:W1:Y:S02]  /*66a0*/  SHFL.BFLY P2, R24, R25, R22, R23 ;  /* 0x0c00001619187389 */ /* 0x0000640000040017 */
[----:B01----:R-:W-:Y:S01]  /*66b0*/  ENDCOLLECTIVE ;  /* 0x000000000000791b */ /* 0x003fe20003800000 */
.L_x_195:
[----:B------:R-:W-:Y:S02]  /*66c0*/  FADD.FTZ R47, R47, R30 ;  /* 0x0000001e2f2f7221 */ /* 0x000fe40000010000 */
[----:B------:R-:W0:Y:S01]  /*66d0*/  @!P0 LDC.64 R30, c[0x0][0x220] ;  /* 0x00008800ff1e8b82 */ /* 0x000e220000000a00 */
[----:B------:R-:W-:Y:S02]  /*66e0*/  HFMA2.MMA R22, -RZ, RZ, 0, 1.1920928955078125e-07 ;  /* 0x00000002ff167435 */ /* 0x000fe400000001ff */
[----:B------:R-:W-:Y:S01]  /*66f0*/  MOV R25, R47 ;  /* 0x0000002f00197202 */ /* 0x000fe20000000f00 */
[----:B------:R-:W-:-:S08]  /*6700*/  IMAD.MOV.U32 R45, RZ, RZ, R24 ;  /* 0x000000ffff2d7224 */ /* 0x000fd000078e0018 */
[----:B0-----:R-:W-:Y:S05]  /*6710*/  WARPSYNC.COLLECTIVE R16, `(.L_x_196) ;  /* 0x0000000010087348 */ /* 0x001fea0003c00000 */
[----:B------:R1:W2:Y:S02]  /*6720*/  SHFL.BFLY P2, R24, R25, R22, R23 ;  /* 0x0c00001619187389 */ /* 0x0002a40000040017 */
[----:B012---:R-:W-:Y:S01]  /*6730*/  ENDCOLLECTIVE ;  /* 0x000000000000791b */ /* 0x007fe20003800000 */
.L_x_196:
[----:B------:R-:W-:Y:S01]  /*6740*/  FADD.FTZ R38, R46, R45 ;  /* 0x0000002d2e267221 */ /* 0x000fe20000010000 */
[----:B------:R-:W-:-:S04]  /*6750*/  @!P0 IMAD.WIDE R30, R39, 0x2, R30 ;  /* 0x00000002271e8825 */ /* 0x000fc800078e021e */
[----:B------:R-:W-:Y:S01]  /*6760*/  MOV R25, R38 ;  /* 0x0000002600197202 */ /* 0x000fe20000000f00 */
[----:B------:R-:W-:Y:S01]  /*6770*/  IMAD.MOV.U32 R50, RZ, RZ, R24 ;  /* 0x000000ffff327224 */ /* 0x000fe200078e0018 */
[----:B------:R-:W-:Y:S02]  /*6780*/  @!P0 F2FP.BF16.F32.PACK_AB R24, RZ, R19 ;  /* 0x00000013ff18823e */ /* 0x000fe400000010ff */
[----:B------:R-:W0:Y:S01]  /*6790*/  @!P0 LDC.64 R18, c[0x0][0x220] ;  /* 0x00008800ff128b82 */ /* 0x000e220000000a00 */
[----:B------:R-:W-:Y:S01]  /*67a0*/  FADD.FTZ R47, R47, R50 ;  /* 0x000000322f2f7221 */ /* 0x000fe20000010000 */
[----:B------:R-:W-:-:S07]  /*67b0*/  PRMT R46, R24, 0x7610, R46 ;  /* 0x00007610182e7816 */ /* 0x000fce000000002e */
[----:B0-----:R-:W-:Y:S05]  /*67c0*/  WARPSYNC.COLLECTIVE R16, `(.L_x_197) ;  /* 0x0000000010087348 */ /* 0x001fea0003c00000 */
[----:B------:R1:W2:Y:S02]  /*67d0*/  SHFL.BFLY P2, R24, R25, R22, R23 ;  /* 0x0c00001619187389 */ /* 0x0002a40000040017 */
[----:B012---:R-:W-:Y:S01]  /*67e0*/  ENDCOLLECTIVE ;  /* 0x000000000000791b */ /* 0x007fe20003800000 */
.L_x_197:
[----:B------:R0:W-:Y:S04]  /*67f0*/  @!P0 STG.E.U16 desc[UR8][R28.64], R46 ;  /* 0x0000002e1c008986 */ /* 0x0001e8000c101508 */
[----:B------:R1:W-:Y:S01]  /*6800*/  @!P0 STG.E.U16 desc[UR8][R20.64], R40 ;  /* 0x0000002814008986 */ /* 0x0003e2000c101508 */
[----:B------:R-:W-:Y:S01]  /*6810*/  @!P0 F2FP.BF16.F32.PACK_AB R16, RZ, R41 ;  /* 0x00000029ff10823e */ /* 0x000fe200000010ff */
[----:B------:R-:W-:Y:S01]  /*6820*/  HFMA2.MMA R22, -RZ, RZ, 0, 5.9604644775390625e-08 ;  /* 0x00000001ff167435 */ /* 0x000fe200000001ff */
[----:B------:R-:W-:Y:S02]  /*6830*/  MOV R25, R47 ;  /* 0x0000002f00197202 */ /* 0x000fe40000000f00 */
[----:B0-----:R-:W-:Y:S02]  /*6840*/  @!P0 F2FP.BF16.F32.PACK_AB R29, RZ, R43 ;  /* 0x0000002bff1d823e */ /* 0x001fe400000010ff */
[----:B-1----:R-:W-:Y:S01]  /*6850*/  @!P0 F2FP.BF16.F32.PACK_AB R21, RZ, R34 ;  /* 0x00000022ff15823e */ /* 0x002fe200000010ff */
[----:B------:R-:W-:Y:S01]  /*6860*/  @!P0 IMAD.WIDE R18, R39, 0x2, R18 ;  /* 0x0000000227128825 */ /* 0x000fe200078e0212 */
[----:B------:R-:W-:-:S03]  /*6870*/  PRMT R34, R16, 0x7610, R34 ;  /* 0x0000761010227816 */ /* 0x000fc60000000022 */
[----:B------:R-:W-:Y:S02]  /*6880*/  IMAD.MOV.U32 R45, RZ, RZ, R24 ;  /* 0x000000ffff2d7224 */ /* 0x000fe400078e0018 */
[----:B------:R-:W-:Y:S01]  /*6890*/  FADD.FTZ R24, R35, R36 ;  /* 0x0000002423187221 */ /* 0x000fe20000010000 */
[----:B------:R-:W-:Y:S01]  /*68a0*/  IMAD.MOV.U32 R16, RZ, RZ, 0xffff ;  /* 0x0000ffffff107424 */ /* 0x000fe200078e00ff */
[----:B------:R0:W-:Y:S01]  /*68b0*/  @!P0 STG.E.U16 desc[UR8][R32.64+0x28], R21 ;  /* 0x0000281520008986 */ /* 0x0001e2000c101508 */
[----:B------:R-:W-:Y:S02]  /*68c0*/  FADD.FTZ R38, R38, R45 ;  /* 0x0000002d26267221 */ /* 0x000fe40000010000 */
[----:B------:R-:W-:-:S04]  /*68d0*/  @!P0 F2FP.BF16.F32.PACK_AB R24, RZ, R24 ;  /* 0x00000018ff18823e */ /* 0x000fc800000010ff */
[----:B------:R-:W-:-:S07]  /*68e0*/  PRMT R28, R24, 0x7610, R28 ;  /* 0x00007610181c7816 */ /* 0x000fce000000001c */
[----:B0-----:R-:W-:Y:S05]  /*68f0*/  WARPSYNC.COLLECTIVE R16, `(.L_x_198) ;  /* 0x0000000010087348 */ /* 0x001fea0003c00000 */
[----:B------:R1:W2:Y:S02]  /*6900*/  SHFL.BFLY P2, R24, R25, R22, R23 ;  /* 0x0c00001619187389 */ /* 0x0002a40000040017 */
[----:B012---:R-:W-:Y:S01]  /*6910*/  ENDCOLLECTIVE ;  /* 0x000000000000791b */ /* 0x007fe20003800000 */
.L_x_198:
        /* <DEDUP_REMOVED lines=8> */
.L_x_199:
[----:B------:R-:W-:Y:S01]  /*69a0*/  FADD.FTZ R47, R47, R20 ;  /* 0x000000142f2f7221 */ /* 0x000fe20000010000 */
[----:B------:R-:W-:Y:S06]  /*69b0*/  BRA `(.L_x_200) ;  /* 0xffffffe000d47947 */ /* 0x000fec000383ffff */
.L_x_201:
        /* <DEDUP_REMOVED lines=12> */
.L_x_3467:


//--------------------- .text._ZN13group_norm_v218gn_bwd_cuda_kernelI13__nv_bfloat16Li320ELi3ELi32ELi20ELi1024ELb0ELb1ELi16ELi320ELi320ELi4ELb1ELi4ELb0ELb0ELNS_15WgradSyncMethodE3ENS_16CompileConditionILi900EEEEEvPT_S6_S6_PKS5_S8_S8_S8_PKfflPfPj --------------------------
	.section	.text._ZN13group_norm_v218gn_bwd_cuda_kernelI13__nv_bfloat16Li320ELi3ELi32ELi20ELi1024ELb0ELb1ELi16ELi320ELi320ELi4ELb1ELi4ELb0ELb0ELNS_15WgradSyncMethodE3ENS_16CompileConditionILi900EEEEEvPT_S6_S6_PKS5_S8_S8_S8_PKfflPfPj,"ax",@progbits
	.align	128
        .global         _ZN13group_norm_v218gn_bwd_cuda_kernelI13__nv_bfloat16Li320ELi3ELi32ELi20ELi1024ELb0ELb1ELi16ELi320ELi320ELi4ELb1ELi4ELb0ELb0ELNS_15WgradSyncMethodE3ENS_16CompileConditionILi900EEEEEvPT_S6_S6_PKS5_S8_S8_S8_PKfflPfPj
        .type           _ZN13group_norm_v218gn_bwd_cuda_kernelI13__nv_bfloat16Li320ELi3ELi32ELi20ELi1024ELb0ELb1ELi16ELi320ELi320ELi4ELb1ELi4ELb0ELb0ELNS_15WgradSyncMethodE3ENS_16CompileConditionILi900EEEEEvPT_S6_S6_PKS5_S8_S8_S8_PKfflPfPj,@function
        .size           _ZN13group_norm_v218gn_bwd_cuda_kernelI13__nv_bfloat16Li320ELi3ELi32ELi20ELi1024ELb0ELb1ELi16ELi320ELi320ELi4ELb1ELi4ELb0ELb0ELNS_15WgradSyncMethodE3ENS_16CompileConditionILi900EEEEEvPT_S6_S6_PKS5_S8_S8_S8_PKfflPfPj,(.L_x_3468 - _ZN13group_norm_v218gn_bwd_cuda_kernelI13__nv_bfloat16Li320ELi3ELi32ELi20ELi1024ELb0ELb1ELi16ELi320ELi320ELi4ELb1ELi4ELb0ELb0ELNS_15WgradSyncMethodE3ENS_16CompileConditionILi900EEEEEvPT_S6_S6_PKS5_S8_S8_S8_PKfflPfPj)
        .other          _ZN13group_norm_v218gn_bwd_cuda_kernelI13__nv_bfloat16Li320ELi3ELi32ELi20ELi1024ELb0ELb1ELi16ELi320ELi320ELi4ELb1ELi4ELb0ELb0ELNS_15WgradSyncMethodE3ENS_16CompileConditionILi900EEEEEvPT_S6_S6_PKS5_S8_S8_S8_PKfflPfPj,@"STO_CUDA_ENTRY STV_DEFAULT"
_ZN13group_norm_v218gn_bwd_cuda_kernelI13__nv_bfloat16Li320ELi3ELi32ELi20ELi1024ELb0ELb1ELi16ELi320ELi320ELi4ELb1ELi4ELb0ELb0ELNS_15WgradSyncMethodE3ENS_16CompileConditionILi900EEEEEvPT_S6_S6_PKS5_S8_S8_S8_PKfflPfPj:
.text._ZN13group_norm_v218gn_bwd_cuda_kernelI13__nv_bfloat16Li320ELi3ELi32ELi20ELi1024ELb0ELb1ELi16ELi320ELi320ELi4ELb1ELi4ELb0ELb0ELNS_15WgradSyncMethodE3ENS_16CompileConditionILi900EEEEEvPT_S6_S6_PKS5_S8_S8_S8_PKfflPfPj:
[----:B------:R-:W0:Y:S08]  /*0000*/  LDC R1, c[0x0][0x28] ;  /* 0x00000a00ff017b82 */ /* 0x000e300000000800 */
[----:B------:R-:W1:Y:S01]  /*0010*/  S2UR UR6, SR_CTAID.Y ;  /* 0x00000000000679c3 */ /* 0x000e620000002600 */
[----:B------:R-:W-:Y:S01]  /*0020*/  ULDC.64 UR4, c[0x0][0x258] ;  /* 0x0000960000047ab9 */ /* 0x000fe20000000a00 */
[----:B------:R-:W-:Y:S01]  /*0030*/  ULDC.64 UR12, c[0x0][0x208] ;  /* 0x00008200000c7ab9 */ /* 0x000fe20000000a00 */
[----:B------:R-:W-:Y:S01]  /*0040*/  USHF.L.U32 UR16, UR4, 0x1, URZ ;  /* 0x0000000104107899 */ /* 0x000fe2000800063f */
[----:B0-----:R-:W-:Y:S01]  /*0050*/  IADD3 R1, R1, -0x28, RZ ;  /* 0xffffffd801017810 */ /* 0x001fe20007ffe0ff */
[----:B------:R-:W-:-:S03]  /*0060*/  USHF.L.U64.HI UR7, UR4, 0x1, UR5 ;  /* 0x0000000104077899 */ /* 0x000fc60008010205 */
[----:B------:R-:W0:Y:S01]  /*0070*/  S2UR UR17, SR_CTAID.X ;  /* 0x00000000001179c3 */ /* 0x000e220000002500 */
[----:B------:R-:W-:Y:S01]  /*0080*/  UMOV UR5, URZ ;  /* 0x0000003f00057c82 */ /* 0x000fe20008000000 */
[----:B-1----:R-:W-:Y:S02]  /*0090*/  UISETP.GT.U32.AND UP0, UPT, UR16, UR6, UPT ;  /* 0x000000061000728c */ /* 0x002fe4000bf04070 */
[----:B------:R-:W-:Y:S02]  /*00a0*/  UMOV UR9, UR6 ;  /* 0x0000000600097c82 */ /* 0x000fe40008000000 */
[----:B------:R-:W-:-:S06]  /*00b0*/  UISETP.GT.AND.EX UP0, UPT, UR7, URZ, UPT, UP0 ;  /* 0x0000003f0700728c */ /* 0x000fcc000bf04300 */
[----:B------:R-:W-:-:S13]  /*00c0*/  PLOP3.LUT P0, PT, PT, PT, UP0, 0x80, 0x0 ;  /* 0x000000000000781c */ /* 0x000fda0003f0f008 */
[----:B0-----:R-:W-:Y:S05]  /*00d0*/  @P0 BRA `(.L_x_202) ;  /* 0x00000000006c0947 */ /* 0x001fea0003800000 */
[----:B------:R-:W0:Y:S01]  /*00e0*/  S2R R0, SR_TID.X ;  /* 0x0000000000007919 */ /* 0x000e220000002100 */
[----:B------:R-:W-:Y:S01]  /*00f0*/  BAR.SYNC.DEFER_BLOCKING 0x0 ;  /* 0x0000000000007b1d */ /* 0x000fe20000010000 */
[----:B0-----:R-:W-:-:S13]  /*0100*/  ISETP.NE.AND P0, PT, R0, RZ, PT ;  /* 0x000000ff0000720c */ /* 0x001fda0003f05270 */
[----:B------:R-:W-:Y:S05]  /*0110*/  @P0 BRA `(.L_x_203) ;  /* 0x0000000000500947 */ /* 0x000fea0003800000 */
[----:B------:R-:W0:Y:S01]  /*0120*/  LDC.64 R2, c[0x0][0x268] ;  /* 0x00009a00ff027b82 */ /* 0x000e220000000a00 */
[----:B------:R-:W-:Y:S01]  /*0130*/  USHF.R.U32.HI UR8, URZ, 0x1, UR9 ;  /* 0x000000013f087899 */ /* 0x000fe20008011609 */
[----:B------:R-:W-:Y:S01]  /*0140*/  IMAD.MOV.U32 R5, RZ, RZ, 0x7fffff81 ;  /* 0x7fffff81ff057424 */ /* 0x000fe200078e00ff */
[----:B------:R-:W-:-:S04]  /*0150*/  ULOP3.LUT UR4, UR6, 0x1, URZ, 0xc0, !UPT ;  /* 0x0000000106047892 */ /* 0x000fc8000f8ec03f */
[----:B------:R-:W-:Y:S01]  /*0160*/  ULOP3.LUT UR4, UR4, 0x4, URZ, 0xfc, !UPT ;  /* 0x0000000404047892 */ /* 0x000fe2000f8efc3f */
[----:B------:R-:W-:-:S05]  /*0170*/  IMAD R0, RZ, RZ, -UR8 ;  /* 0x80000008ff007e24 */ /* 0x000fca000f8e02ff */
[----:B------:R-:W-:Y:S02]  /*0180*/  MOV R7, UR4 ;  /* 0x0000000400077c02 */ /* 0x000fe40008000f00 */
[----:B------:R-:W-:-:S04]  /*0190*/  ISETP.NE.AND P0, PT, R0, UR17, PT ;  /* 0x0000001100007c0c */ /* 0x000fc8000bf05270 */
[----:B------:R-:W-:Y:S01]  /*01a0*/  SEL R5, R5, 0x1, !P0 ;  /* 0x0000000105057807 */ /* 0x000fe20004000000 */
[----:B0-----:R-:W-:Y:S01]  /*01b0*/  IMAD.WIDE.U32 R2, R7, 0x4, R2 ;  /* 0x0000000407027825 */ /* 0x001fe200078e0002 */
[----:B------:R-:W-:Y:S06]  /*01c0*/  MEMBAR.ALL.GPU ;  /* 0x0000000000007992 */ /* 0x000fec000000a000 */
[----:B------:R-:W-:-:S00]  /*01d0*/  ERRBAR ;  /* 0x00000000000079ab */ /* 0x000fc00000000000 */
[----:B------:R-:W-:Y:S06]  /*01e0*/  CGAERRBAR ;  /* 0x00000000000075ab */ /* 0x000fec0000000000 */
[----:B------:R0:W5:Y:S02]  /*01f0*/  ATOM.E.ADD.STRONG.GPU PT, R5, desc[UR12][R2.64], R5 ;  /* 0x000000050205798a */ /* 0x00016400081ee1cc */
.L_x_204:
[----:B------:R-:W2:Y:S04]  /*0200*/  LD.E.STRONG.GPU R0, desc[UR12][R2.64] ;  /* 0x0000000c02007980 */ /* 0x000ea8000c10f900 */
[----:B--2---:R-:W-:Y:S01]  /*0210*/  CCTL.IVALL ;  /* 0x00000000ff00798f */ /* 0x004fe20002000000 */
[----:B------:R-:W-:Y:S05]  /*0220*/  YIELD ;  /* 0x0000000000007946 */ /* 0x000fea0003800000 */
[----:B-----5:R-:W-:-:S04]  /*0230*/  LOP3.LUT R0, R0, R5, RZ, 0x3c, !PT ;  /* 0x0000000500007212 */ /* 0x020fc800078e3cff */
[----:B------:R-:W-:-:S13]  /*0240*/  ISETP.GT.AND P0, PT, R0, -0x1, PT ;  /* 0xffffffff0000780c */ /* 0x000fda0003f04270 */
[----:B------:R-:W-:Y:S05]  /*0250*/  @P0 BRA `(.L_x_204) ;  /* 0xfffffffc00e80947 */ /* 0x000fea000383ffff */
.L_x_203:
[----:B------:R-:W-:Y:S05]  /*0260*/  WARPSYNC.ALL ;  /* 0x0000000000007948 */ /* 0x000fea0003800000 */
[----:B------:R-:W-:Y:S06]  /*0270*/  BAR.SYNC.DEFER_BLOCKING 0x0 ;  /* 0x0000000000007b1d */ /* 0x000fec0000010000 */
[----:B------:R-:W-:Y:S05]  /*0280*/  BRA `(.L_x_205) ;  /* 0x0000002c00547947 */ /* 0x000fea0003800000 */
.L_x_202:
[----:B------:R-:W0:Y:S01]  /*0290*/  S2R R9, SR_TID.X ;  /* 0x0000000000097919 */ /* 0x000e220000002100 */
[----:B------:R-:W1:Y:S01]  /*02a0*/  S2UR UR8, SR_CgaCtaId ;  /* 0x00000000000879c3 */ /* 0x000e620000008800 */
[----:B------:R-:W-:Y:S01]  /*02b0*/  UMOV UR4, 0x400 ;  /* 0x0000040000047882 */ /* 0x000fe20000000000 */
[----:B------:R-:W-:Y:S01]  /*02c0*/  CS2R R16, SRZ ;  /* 0x0000000000107805 */ /* 0x000fe2000001ff00 */
[----:B------:R-:W-:Y:S01]  /*02d0*/  UIADD3 UR4, UR4, 0x2800, URZ ;  /* 0x0000280004047890 */ /* 0x000fe2000fffe03f */
[----:B------:R-:W-:Y:S02]  /*02e0*/  CS2R R18, SRZ ;  /* 0x0000000000127805 */ /* 0x000fe4000001ff00 */
[----:B------:R-:W-:Y:S02]  /*02f0*/  CS2R R20, SRZ ;  /* 0x0000000000147805 */ /* 0x000fe4000001ff00 */
[----:B------:R-:W-:Y:S01]  /*0300*/  CS2R R22, SRZ ;  /* 0x0000000000167805 */ /* 0x000fe2000001ff00 */
[----:B-1----:R-:W-:-:S03]  /*0310*/  ULEA UR8, UR8, UR4, 0x18 ;  /* 0x0000000408087291 */ /* 0x002fc6000f8ec03f */
[----:B------:R-:W-:Y:S01]  /*0320*/  UMOV UR4, URZ ;  /* 0x0000003f00047c82 */ /* 0x000fe20008000000 */
[----:B0-----:R-:W-:-:S04]  /*0330*/  SHF.R.S32.HI R0, RZ, 0x1f, R9 ;  /* 0x0000001fff007819 */ /* 0x001fc80000011409 */
[CC--:B------:R-:W-:Y:S02]  /*0340*/  LEA.HI R2, R0.reuse, R9.reuse, RZ, 0x2 ;  /* 0x0000000900027211 */ /* 0x0c0fe400078f10ff */
[----:B------:R-:W-:Y:S02]  /*0350*/  LEA.HI R0, R0, R9, RZ, 0x4 ;  /* 0x0000000900007211 */ /* 0x000fe400078f20ff */
[----:B------:R-:W-:Y:S02]  /*0360*/  SHF.R.S32.HI R6, RZ, 0x2, R2 ;  /* 0x00000002ff067819 */ /* 0x000fe40000011402 */
[----:B------:R-:W-:Y:S02]  /*0370*/  LOP3.LUT R2, R2, 0xfffffffc, RZ, 0xc0, !PT ;  /* 0xfffffffc02027812 */ /* 0x000fe400078ec0ff */
[C---:B------:R-:W-:Y:S01]  /*0380*/  IADD3 R3, R6.reuse, 0x50, RZ ;  /* 0x0000005006037810 */ /* 0x040fe20007ffe0ff */
[C---:B------:R-:W-:Y:S01]  /*0390*/  VIADD R5, R6.reuse, 0xa0 ;  /* 0x000000a006057836 */ /* 0x040fe20000000000 */
[----:B------:R-:W-:Y:S01]  /*03a0*/  IADD3 R7, R6, 0xf0, RZ ;  /* 0x000000f006077810 */ /* 0x000fe20007ffe0ff */
[----:B------:R-:W-:Y:S01]  /*03b0*/  IMAD.IADD R2, R9, 0x1, -R2 ;  /* 0x0000000109027824 */ /* 0x000fe200078e0a02 */
[----:B------:R-:W-:-:S02]  /*03c0*/  SHF.R.S32.HI R4, RZ, 0x1f, R3 ;  /* 0x0000001fff047819 */ /* 0x000fc40000011403 */
[----:B------:R-:W-:Y:S02]  /*03d0*/  SHF.R.S32.HI R6, RZ, 0x1f, R5 ;  /* 0x0000001fff067819 */ /* 0x000fe40000011405 */
[----:B------:R-:W-:Y:S02]  /*03e0*/  SHF.R.S32.HI R8, RZ, 0x1f, R7 ;  /* 0x0000001fff087819 */ /* 0x000fe40000011407 */
[----:B------:R-:W-:Y:S02]  /*03f0*/  LEA.HI R4, R4, R3, RZ, 0x2 ;  /* 0x0000000304047211 */ /* 0x000fe400078f10ff */
[----:B------:R-:W-:Y:S02]  /*0400*/  SHF.R.U32.HI R3, RZ, 0x4, R0 ;  /* 0x00000004ff037819 */ /* 0x000fe40000011600 */
[----:B------:R-:W-:Y:S02]  /*0410*/  LEA.HI R6, R6, R5, RZ, 0x2 ;  /* 0x0000000506067211 */ /* 0x000fe400078f10ff */
[----:B------:R-:W-:-:S02]  /*0420*/  LEA.HI R8, R8, R7, RZ, 0x2 ;  /* 0x0000000708087211 */ /* 0x000fc400078f10ff */
[----:B------:R-:W-:Y:S02]  /*0430*/  SHF.R.U32.HI R5, RZ, 0x2, R4 ;  /* 0x00000002ff057819 */ /* 0x000fe40000011604 */
[C---:B------:R-:W-:Y:S02]  /*0440*/  LOP3.LUT R0, R2.reuse, 0x3, R3, 0x78, !PT ;  /* 0x0000000302007812 */ /* 0x040fe400078e7803 */
[----:B------:R-:W-:Y:S02]  /*0450*/  SHF.R.U32.HI R7, RZ, 0x2, R6 ;  /* 0x00000002ff077819 */ /* 0x000fe40000011606 */
[----:B------:R-:W-:Y:S01]  /*0460*/  SHF.R.U32.HI R9, RZ, 0x2, R8 ;  /* 0x00000002ff097819 */ /* 0x000fe20000011608 */
[----:B------:R0:W-:Y:S01]  /*0470*/  STL [R1+0x18], R0 ;  /* 0x0000180001007387 */ /* 0x0001e20000100800 */
[C---:B------:R-:W-:Y:S02]  /*0480*/  LOP3.LUT R4, R2.reuse, 0x3, R5, 0x78, !PT ;  /* 0x0000000302047812 */ /* 0x040fe400078e7805 */
[----:B------:R-:W-:-:S03]  /*0490*/  LOP3.LUT R3, R2, 0x3, R7, 0x78, !PT ;  /* 0x0000000302037812 */ /* 0x000fc600078e7807 */
[----:B------:R1:W-:Y:S01]  /*04a0*/  STL [R1+0x14], R4 ;  /* 0x0000140401007387 */ /* 0x0003e20000100800 */
[----:B0-----:R-:W-:-:S03]  /*04b0*/  LOP3.LUT R0, R2, 0x3, R9, 0x78, !PT ;  /* 0x0000000302007812 */ /* 0x001fc600078e7809 */
[----:B------:R1:W-:Y:S04]  /*04c0*/  STL [R1+0x10], R3 ;  /* 0x0000100301007387 */ /* 0x0003e80000100800 */
[----:B------:R1:W-:Y:S02]  /*04d0*/  STL [R1+0xc], R0 ;  /* 0x00000c0001007387 */ /* 0x0003e40000100800 */
.L_x_221:
[----:B-1-3--:R-:W0:Y:S01]  /*04e0*/  S2R R0, SR_TID.X ;  /* 0x0000000000007919 */ /* 0x00ae220000002100 */
[----:B------:R-:W-:Y:S01]  /*04f0*/  ULOP3.LUT UR10, UR9, 0x1, URZ, 0xc0, !UPT ;  /* 0x00000001090a7892 */ /* 0x000fe2000f8ec03f */
[----:B------:R-:W1:Y:S01]  /*0500*/  LDC.64 R10, c[0x0][0x238] ;  /* 0x00008e00ff0a7b82 */ /* 0x000e620000000a00 */
[----:B------:R-:W-:Y:S02]  /*0510*/  USHF.R.U64 UR11, UR9, 0x1, UR5 ;  /* 0x00000001090b7899 */ /* 0x000fe40008001205 */
[----:B------:R-:W-:Y:S02]  /*0520*/  UIMAD UR14, UR10, 0x140, URZ ;  /* 0x000001400a0e78a4 */ /* 0x000fe4000f8e023f */
[----:B------:R-:W-:Y:S02]  /*0530*/  USHF.L.U32 UR10, UR17, 0x4, URZ ;  /* 0x00000004110a7899 */ /* 0x000fe4000800063f */
[----:B------:R-:W-:Y:S02]  /*0540*/  USHF.R.U32.HI UR15, URZ, 0x1, UR5 ;  /* 0x000000013f0f7899 */ /* 0x000fe40008011605 */
[----:B------:R-:W-:Y:S01]  /*0550*/  ULOP3.LUT UR10, UR10, 0x3f0, URZ, 0xc0, !UPT ;  /* 0x000003f00a0a7892 */ /* 0x000fe2000f8ec03f */
[----:B------:R-:W-:-:S03]  /*0560*/  ULDC.64 UR18, c[0x0][0x248] ;  /* 0x0000920000127ab9 */ /* 0x000fc60000000a00 */
[----:B------:R-:W-:Y:S01]  /*0570*/  MOV R12, UR15 ;  /* 0x0000000f000c7c02 */ /* 0x000fe20008000f00 */
[----:B0-----:R-:W-:-:S05]  /*0580*/  IMAD.WIDE.U32 R8, R0, -0x33333333, RZ ;  /* 0xcccccccd00087825 */ /* 0x001fca00078e00ff */
[----:B------:R-:W-:Y:S02]  /*0590*/  SHF.R.U32.HI R8, RZ, 0x6, R9 ;  /* 0x00000006ff087819 */ /* 0x000fe40000011609 */
[----:B------:R-:W-:-:S03]  /*05a0*/  MOV R9, UR11 ;  /* 0x0000000b00097c02 */ /* 0x000fc60008000f00 */
[C---:B------:R-:W-:Y:S02]  /*05b0*/  IMAD R6, R8.reuse, -0x50, R0 ;  /* 0xffffffb008067824 */ /* 0x040fe400078e0200 */
[----:B------:R-:W-:Y:S01]  /*05c0*/  VIADD R0, R8, UR10 ;  /* 0x0000000a08007c36 */ /* 0x000fe20008000000 */
[----:B------:R-:W-:Y:S02]  /*05d0*/  UIMAD UR10, UR15, 0xa0000, URZ ;  /* 0x000a00000f0a78a4 */ /* 0x000fe4000f8e023f */
[----:B------:R-:W-:-:S04]  /*05e0*/  LEA R4, R6, UR14, 0x2 ;  /* 0x0000000e06047c11 */ /* 0x000fc8000f8e10ff */
[----:B------:R-:W-:Y:S01]  /*05f0*/  SHF.R.S32.HI R5, RZ, 0x1f, R4 ;  /* 0x0000001fff057819 */ /* 0x000fe20000011404 */
[----:B------:R-:W-:-:S05]  /*0600*/  IMAD.WIDE.U32 R2, R4, -0x33333333, RZ ;  /* 0xcccccccd04027825 */ /* 0x000fca00078e00ff */
[----:B------:R-:W-:Y:S01]  /*0610*/  SHF.R.U32.HI R7, RZ, 0x4, R3 ;  /* 0x00000004ff077819 */ /* 0x000fe20000011603 */
[----:B------:R-:W-:-:S04]  /*0620*/  IMAD.WIDE.U32 R2, R9, 0xa0000, R4 ;  /* 0x000a000009027825 */ /* 0x000fc800078e0004 */
[----:B------:R0:W-:Y:S01]  /*0630*/  STL [R1+0x8], R7 ;  /* 0x0000080701007387 */ /* 0x0001e20000100800 */
[----:B------:R-:W-:Y:S02]  /*0640*/  IMAD R5, R0, 0x280, RZ ;  /* 0x0000028000057824 */ /* 0x000fe400078e02ff */
[----:B------:R-:W-:Y:S01]  /*0650*/  VIADD R0, R3, UR10 ;  /* 0x0000000a03007c36 */ /* 0x000fe20008000000 */
[----:B------:R-:W-:Y:S02]  /*0660*/  ULDC.64 UR10, c[0x0][0x230] ;  /* 0x00008c00000a7ab9 */ /* 0x000fe40000000a00 */
[----:B------:R-:W-:Y:S02]  /*0670*/  IADD3 R58, P1, R5, R2, RZ ;  /* 0x00000002053a7210 */ /* 0x000fe40007f3e0ff */
[----:B0-----:R-:W-:Y:S02]  /*0680*/  LEA R7, P0, R9, R7, 0x5 ;  /* 0x0000000709077211 */ /* 0x001fe400078028ff */
[----:B------:R-:W-:-:S02]  /*0690*/  IADD3.X R59, RZ, R0, RZ, P1, !PT ;  /* 0x00000000ff3b7210 */ /* 0x000fc40000ffe4ff */
[----:B------:R-:W-:Y:S02]  /*06a0*/  LEA.HI.X R12, R9, RZ, R12, 0x5, P0 ;  /* 0x000000ff090c7211 */ /* 0x000fe400000f2c0c */
[C---:B------:R-:W-:Y:S02]  /*06b0*/  LEA R24, P0, R7.reuse, UR18, 0x3 ;  /* 0x0000001207187c11 */ /* 0x040fe4000f8018ff */
[C---:B------:R-:W-:Y:S01]  /*06c0*/  SHF.L.U64.HI R59, R58.reuse, 0x1, R59 ;  /* 0x000000013a3b7819 */ /* 0x040fe2000001023b */
[----:B------:R-:W-:Y:S01]  /*06d0*/  IMAD.SHL.U32 R58, R58, 0x2, RZ ;  /* 0x000000023a3a7824 */ /* 0x000fe200078e00ff */
[----:B------:R-:W-:Y:S01]  /*06e0*/  LEA.HI.X R25, R7, UR19, R12, 0x3, P0 ;  /* 0x0000001307197c11 */ /* 0x000fe200080f1c0c */
[----:B------:R-:W-:-:S05]  /*06f0*/  ULDC.64 UR18, c[0x0][0x228] ;  /* 0x00008a0000127ab9 */ /* 0x000fca0000000a00 */
[----:B------:R-:W2:Y:S01]  /*0700*/  LDG.E.64.CONSTANT R24, desc[UR12][R24.64] ;  /* 0x0000000c18187981 */ /* 0x000ea2000c1e9b00 */
[----:B------:R-:W-:Y:S01]  /*0710*/  IADD3 R28, P0, R58, UR10, RZ ;  /* 0x0000000a3a1c7c10 */ /* 0x000fe2000ff1e0ff */
[----:B-1----:R-:W-:Y:S01]  /*0720*/  IMAD.WIDE R10, R4, 0x2, R10 ;  /* 0x00000002040a7825 */ /* 0x002fe200078e020a */
[----:B------:R-:W-:Y:S01]  /*0730*/  IADD3 R30, P1, R58, UR18, RZ ;  /* 0x000000123a1e7c10 */ /* 0x000fe2000ff3e0ff */
[----:B------:R-:W-:Y:S01]  /*0740*/  STL [R1+0x1c], R58 ;  /* 0x00001c3a01007387 */ /* 0x000fe20000100800 */
[C---:B------:R-:W-:Y:S02]  /*0750*/  IADD3.X R29, R59.reuse, UR11, RZ, P0, !PT ;  /* 0x0000000b3b1d7c10 */ /* 0x040fe400087fe4ff */
[----:B------:R-:W-:Y:S01]  /*0760*/  IADD3.X R31, R59, UR19, RZ, P1, !PT ;  /* 0x000000133b1f7c10 */ /* 0x000fe20008ffe4ff */
[----:B------:R-:W3:Y:S01]  /*0770*/  LDG.E.64.CONSTANT R26, desc[UR12][R10.64] ;  /* 0x0000000c0a1a7981 */ /* 0x000ee2000c1e9b00 */
[----:B------:R-:W-:-:S03]  /*0780*/  IADD3 R3, R5, 0xa00, RZ ;  /* 0x00000a0005037810 */ /* 0x000fc60007ffe0ff */
[----:B------:R-:W4:Y:S01]  /*0790*/  LDG.E.64.CONSTANT R28, desc[UR12][R28.64] ;  /* 0x0000000c1c1c7981 */ /* 0x000f22000c1e9b00 */
[----:B------:R-:W-:-:S03]  /*07a0*/  IADD3 R3, P0, R3, R2, RZ ;  /* 0x0000000203037210 */ /* 0x000fc60007f1e0ff */
[----:B------:R-:W3:Y:S01]  /*07b0*/  LDG.E.64.CONSTANT R30, desc[UR12][R30.64] ;  /* 0x0000000c1e1e7981 */ /* 0x000ee2000c1e9b00 */
[----:B------:R-:W-:Y:S01]  /*07c0*/  SHF.L.U32 R55, R3, 0x1, RZ ;  /* 0x0000000103377819 */ /* 0x000fe200000006ff */
[----:B------:R-:W-:Y:S02]  /*07d0*/  IMAD.X R56, RZ, RZ, R0, P0 ;  /* 0x000000ffff387224 */ /* 0x000fe400000e0600 */
[----:B------:R-:W-:Y:S01]  /*07e0*/  STL [R1+0x20], R59 ;  /* 0x0000203b01007387 */ /* 0x000fe20000100800 */
[----:B------:R-:W-:Y:S02]  /*07f0*/  IADD3 R32, P0, R55, UR10, RZ ;  /* 0x0000000a37207c10 */ /* 0x000fe4000ff1e0ff */
[----:B------:R-:W-:Y:S02]  /*0800*/  SHF.L.U64.HI R56, R3, 0x1, R56 ;  /* 0x0000000103387819 */ /* 0x000fe40000010238 */
[----:B------:R-:W-:Y:S02]  /*0810*/  IADD3 R34, P1, R55, UR18, RZ ;  /* 0x0000001237227c10 */ /* 0x000fe4000ff3e0ff */
[----:B------:R-:W-:-:S02]  /*0820*/  IADD3.X R33, R56, UR11, RZ, P0, !PT ;  /* 0x0000000b38217c10 */ /* 0x000fc400087fe4ff */
[----:B------:R-:W-:-:S04]  /*0830*/  IADD3.X R35, R56, UR19, RZ, P1, !PT ;  /* 0x0000001338237c10 */ /* 0x000fc80008ffe4ff */
[----:B------:R-:W3:Y:S01]  /*0840*/  LDG.E.64.CONSTANT R32, desc[UR12][R32.64] ;  /* 0x0000000c20207981 */ /* 0x000ee2000c1e9b00 */
[----:B------:R-:W-:-:S03]  /*0850*/  VIADD R3, R5, 0x1400 ;  /* 0x0000140005037836 */ /* 0x000fc60000000000 */
[----:B------:R-:W3:Y:S02]  /*0860*/  LDG.E.64.CONSTANT R34, desc[UR12][R34.64] ;  /* 0x0000000c22227981 */ /* 0x000ee4000c1e9b00 */
        /* <DEDUP_REMOVED lines=8> */
[----:B------:R-:W3:Y:S01]  /*08f0*/  LDG.E.64.CONSTANT R36, desc[UR12][R36.64] ;  /* 0x0000000c24247981 */ /* 0x000ee2000c1e9b00 */
[----:B------:R-:W-:-:S03]  /*0900*/  IADD3 R5, R5, 0x1e00, RZ ;  /* 0x00001e0005057810 */ /* 0x000fc60007ffe0ff */
[----:B------:R-:W3:Y:S01]  /*0910*/  LDG.E.64.CONSTANT R38, desc[UR12][R38.64] ;  /* 0x0000000c26267981 */ /* 0x000ee2000c1e9b00 */
[----:B------:R-:W-:-:S04]  /*0920*/  IADD3 R5, P0, R5, R2, RZ ;  /* 0x0000000205057210 */ /* 0x000fc80007f1e0ff */
[----:B------:R-:W-:Y:S01]  /*0930*/  SHF.L.U32 R51, R5, 0x1, RZ ;  /* 0x0000000105337819 */ /* 0x000fe200000006ff */
[----:B------:R-:W-:-:S03]  /*0940*/  IMAD.X R52, RZ, RZ, R0, P0 ;  /* 0x000000ffff347224 */ /* 0x000fc600000e0600 */
[----:B------:R-:W-:Y:S01]  /*0950*/  IADD3 R40, P0, R51, UR10, RZ ;  /* 0x0000000a33287c10 */ /* 0x000fe2000ff1e0ff */
[----:B------:R-:W-:Y:S01]  /*0960*/  ULDC UR10, c[0x0][0x250] ;  /* 0x00009400000a7ab9 */ /* 0x000fe20000000800 */
[----:B------:R-:W-:Y:S02]  /*0970*/  SHF.L.U64.HI R52, R5, 0x1, R52 ;  /* 0x0000000105347819 */ /* 0x000fe40000010234 */
[----:B------:R-:W-:Y:S02]  /*0980*/  IADD3 R42, P1, R51, UR18, RZ ;  /* 0x00000012332a7c10 */ /* 0x000fe4000ff3e0ff */
[C---:B------:R-:W-:Y:S02]  /*0990*/  IADD3.X R41, R52.reuse, UR11, RZ, P0, !PT ;  /* 0x0000000b34297c10 */ /* 0x040fe400087fe4ff */
[----:B------:R-:W-:-:S04]  /*09a0*/  IADD3.X R43, R52, UR19, RZ, P1, !PT ;  /* 0x00000013342b7c10 */ /* 0x000fc80008ffe4ff */
[----:B------:R-:W3:Y:S04]  /*09b0*/  LDG.E.64.CONSTANT R40, desc[UR12][R40.64] ;  /* 0x0000000c28287981 */ /* 0x000ee8000c1e9b00 */
[----:B------:R-:W3:Y:S04]  /*09c0*/  LDG.E.64.CONSTANT R42, desc[UR12][R42.64] ;  /* 0x0000000c2a2a7981 */ /* 0x000ee8000c1e9b00 */
[----:B------:R-:W-:Y:S01]  /*09d0*/  STL [R1+0x24], R55 ;  /* 0x0000243701007387 */ /* 0x000fe20000100800 */
[----:B--2---:R-:W-:-:S06]  /*09e0*/  FADD.FTZ R2, R25, UR10 ;  /* 0x0000000a19027e21 */ /* 0x004fcc0008010000 */
[----:B------:R-:W0:Y:S01]  /*09f0*/  MUFU.RSQ R2, R2 ;  /* 0x0000000200027308 */ /* 0x000e220000001400 */
[----:B----4-:R-:W-:Y:S01]  /*0a00*/  SHF.L.U32 R5, R28, 0x10, RZ ;  /* 0x000000101c057819 */ /* 0x010fe200000006ff */
[----:B---3--:R-:W-:Y:S01]  /*0a10*/  IMAD.U32 R3, R26, 0x10000, RZ ;  /* 0x000100001a037824 */ /* 0x008fe200078e00ff */
[----:B------:R-:W-:Y:S01]  /*0a20*/  PRMT R4, R28, 0x7632, R4 ;  /* 0x000076321c047816 */ /* 0x000fe20000000004 */
[----:B------:R-:W-:Y:S02]  /*0a30*/  IMAD.U32 R0, R30, 0x10000, RZ ;  /* 0x000100001e007824 */ /* 0x000fe400078e00ff */
[----:B------:R-:W-:Y:S01]  /*0a40*/  FADD.FTZ R5, -R24, R5 ;  /* 0x0000000518057221 */ /* 0x000fe20000010100 */
[----:B------:R-:W-:Y:S01]  /*0a50*/  SHF.L.U32 R9, R4, 0x10, RZ ;  /* 0x0000001004097819 */ /* 0x000fe200000006ff */
[----:B------:R-:W-:Y:S01]  /*0a60*/  FMUL.FTZ R7, R0, R3 ;  /* 0x0000000300077220 */ /* 0x000fe20000410000 */
[----:B------:R-:W-:Y:S01]  /*0a70*/  PRMT R14, R26, 0x7632, R14 ;  /* 0x000076321a0e7816 */ /* 0x000fe2000000000e */
[----:B0-----:R-:W-:Y:S01]  /*0a80*/  FMUL.FTZ R50, R2, R5 ;  /* 0x0000000502327220 */ /* 0x001fe20000410000 */
[----:B------:R-:W-:Y:S01]  /*0a90*/  PRMT R12, R30, 0x7632, R12 ;  /* 0x000076321e0c7816 */ /* 0x000fe2000000000c */
[----:B------:R-:W-:-:S02]  /*0aa0*/  FADD.FTZ R9, -R24, R9 ;  /* 0x0000000918097221 */ /* 0x000fc40000010100 */
[----:B------:R-:W-:Y:S01]  /*0ab0*/  FFMA.FTZ R10, R50, R7, RZ ;  /* 0x00000007320a7223 */ /* 0x000fe200000100ff */
[----:B------:R-:W-:Y:S01]  /*0ac0*/  SHF.L.U32 R12, R12, 0x10, RZ ;  /* 0x000000100c0c7819 */ /* 0x000fe200000006ff */
[----:B------:R-:W-:Y:S01]  /*0ad0*/  IMAD.U32 R14, R14, 0x10000, RZ ;  /* 0x000100000e0e7824 */ /* 0x000fe200078e00ff */
[C---:B------:R-:W-:Y:S01]  /*0ae0*/  PRMT R7, R29.reuse, 0x7632, R7 ;  /* 0x000076321d077816 */ /* 0x040fe20000000007 */
[----:B------:R-:W-:Y:S01]  /*0af0*/  FMUL.FTZ R13, R2, R9 ;  /* 0x00000009020d7220 */ /* 0x000fe20000410000 */
[----:B------:R-:W-:Y:S01]  /*0b00*/  SHF.L.U32 R9, R29, 0x10, RZ ;  /* 0x000000101d097819 */ /* 0x000fe200000006ff */
[----:B------:R-:W-:Y:S02]  /*0b10*/  FMUL.FTZ R4, R12, R14 ;  /* 0x0000000e0c047220 */ /* 0x000fe40000410000 */
[----:B------:R-:W-:Y:S01]  /*0b20*/  IMAD.U32 R15, R7, 0x10000, RZ ;  /* 0x00010000070f7824 */ /* 0x000fe200078e00ff */
[----:B------:R-:W-:Y:S01]  /*0b30*/  PRMT R45, R27, 0x7632, R45 ;  /* 0x000076321b2d7816 */ /* 0x000fe2000000002d */
[----:B------:R-:W-:Y:S01]  /*0b40*/  FFMA.FTZ R10, R13, R4, R10 ;  /* 0x000000040d0a7223 */ /* 0x000fe2000001000a */
[----:B------:R-:W-:Y:S01]  /*0b50*/  PRMT R11, R31, 0x7632, R11 ;  /* 0x000076321f0b7816 */ /* 0x000fe2000000000b */
[----:B------:R-:W-:Y:S01]  /*0b60*/  FADD.FTZ R15, -R24, R15 ;  /* 0x0000000f180f7221 */ /* 0x000fe20000010100 */
[----:B------:R-:W-:-:S02]  /*0b70*/  IMAD.U32 R4, R27, 0x10000, RZ ;  /* 0x000100001b047824 */ /* 0x000fc400078e00ff */
[----:B------:R-:W-:Y:S01]  /*0b80*/  FADD.FTZ R9, -R24, R9 ;  /* 0x0000000918097221 */ /* 0x000fe20000010100 */
[----:B------:R-:W-:Y:S01]  /*0b90*/  IMAD.U32 R5, R31, 0x10000, RZ ;  /* 0x000100001f057824 */ /* 0x000fe200078e00ff */
[----:B------:R-:W-:Y:S01]  /*0ba0*/  SHF.L.U32 R45, R45, 0x10, RZ ;  /* 0x000000102d2d7819 */ /* 0x000fe200000006ff */
[----:B------:R-:W-:Y:S01]  /*0bb0*/  IMAD.MOV.U32 R25, RZ, RZ, 0x28 ;  /* 0x00000028ff197424 */ /* 0x000fe200078e00ff */
[----:B------:R-:W-:Y:S01]  /*0bc0*/  SHF.L.U32 R11, R11, 0x10, RZ ;  /* 0x000000100b0b7819 */ /* 0x000fe200000006ff */
[----:B------:R-:W-:Y:S01]  /*0bd0*/  FMUL.FTZ R60, R2, R15 ;  /* 0x0000000f023c7220 */ /* 0x000fe20000410000 */
[----:B------:R-:W-:Y:S01]  /*0be0*/  SHF.L.U32 R48, R32, 0x10, RZ ;  /* 0x0000001020307819 */ /* 0x000fe200000006ff */
[----:B------:R-:W-:Y:S01]  /*0bf0*/  FMUL.FTZ R7, R5, R4 ;  /* 0x0000000405077220 */ /* 0x000fe20000410000 */
[----:B------:R-:W-:Y:S01]  /*0c00*/  FMUL.FTZ R49, R2, R9 ;  /* 0x0000000902317220 */ /* 0x000fe20000410000 */
[----:B------:R-:W-:Y:S01]  /*0c10*/  PRMT R15, R32, 0x7632, R15 ;  /* 0x00007632200f7816 */ /* 0x000fe2000000000f */
[----:B------:R-:W-:-:S02]  /*0c20*/  IMAD R25, R6, R25, UR8 ;  /* 0x0000000806197e24 */ /* 0x000fc4000f8e0219 */
[----:B------:R-:W-:Y:S01]  /*0c30*/  FMUL.FTZ R9, R11, R45 ;  /* 0x0000002d0b097220 */ /* 0x000fe20000410000 */
[----:B------:R-:W-:Y:S01]  /*0c40*/  FFMA.FTZ R7, R49, R7, R10 ;  /* 0x0000000731077223 */ /* 0x000fe2000001000a */
[C---:B------:R-:W-:Y:S01]  /*0c50*/  IMAD.U32 R6, R34.reuse, 0x10000, RZ ;  /* 0x0001000022067824 */ /* 0x040fe200078e00ff */
[----:B------:R-:W-:Y:S01]  /*0c60*/  PRMT R44, R34, 0x7632, R44 ;  /* 0x00007632222c7816 */ /* 0x000fe2000000002c */
[----:B------:R-:W-:Y:S01]  /*0c70*/  FADD.FTZ R48, -R24, R48 ;  /* 0x0000003018307221 */ /* 0x000fe20000010100 */
[----:B------:R-:W-:Y:S01]  /*0c80*/  SHF.L.U32 R15, R15, 0x10, RZ ;  /* 0x000000100f0f7819 */ /* 0x000fe200000006ff */
[----:B------:R-:W-:Y:S01]  /*0c90*/  FFMA.FTZ R7, R60, R9, R7 ;  /* 0x000000093c077223 */ /* 0x000fe20000010007 */
[----:B------:R-:W-:Y:S01]  /*0ca0*/  FMUL.FTZ R10, R3, R6 ;  /* 0x00000006030a7220 */ /* 0x000fe20000410000 */
[----:B------:R-:W-:Y:S01]  /*0cb0*/  FMUL.FTZ R48, R2, R48 ;  /* 0x0000003002307220 */ /* 0x000fe20000410000 */
[----:B------:R-:W-:Y:S01]  /*0cc0*/  LEA R25, R8, R25, 0x3 ;  /* 0x0000001908197211 */ /* 0x000fe200078e18ff */
[----:B------:R-:W-:-:S02]  /*0cd0*/  IMAD.U32 R44, R44, 0x10000, RZ ;  /* 0x000100002c2c7824 */ /* 0x000fc400078e00ff */
[----:B------:R-:W-:Y:S01]  /*0ce0*/  FADD.FTZ R8, -R24, R15 ;  /* 0x0000000f18087221 */ /* 0x000fe20000010100 */
[----:B------:R-:W-:Y:S01]  /*0cf0*/  FFMA.FTZ R7, R48, R10, R7 ;  /* 0x0000000a30077223 */ /* 0x000fe20000010007 */
[----:B------:R-:W-:Y:S01]  /*0d00*/  FFMA.FTZ R9, R0, R3, RZ ;  /* 0x0000000300097223 */ /* 0x000fe200000100ff */
[----:B------:R-:W-:Y:S01]  /*0d10*/  FMUL.FTZ R10, R14, R44 ;  /* 0x0000002c0e0a7220 */ /* 0x000fe20000410000 */
[----:B------:R-:W-:Y:S01]  /*0d20*/  FMUL.FTZ R8, R2, R8 ;  /* 0x0000000802087220 */ /* 0x000fe20000410000 */
[----:B------:R0:W-:Y:S01]  /*0d30*/  STL [R1+0x4], R25 ;  /* 0x0000041901007387 */ /* 0x0001e20000100800 */
[C---:B------:R-:W-:Y:S01]  /*0d40*/  FADD.FTZ R15, R12.reuse, R19 ;  /* 0x000000130c0f7221 */ /* 0x040fe20000010000 */
[----:B------:R-:W-:Y:S01]  /*0d50*/  FFMA.FTZ R9, R12, R14, R9 ;  /* 0x0000000e0c097223 */ /* 0x000fe20000010009 */
[----:B------:R-:W-:Y:S01]  /*0d60*/  FFMA.FTZ R19, R8, R10, R7 ;  /* 0x0000000a08137223 */ /* 0x000fe20000010007 */
[----:B------:R-:W-:Y:S01]  /*0d70*/  FFMA.FTZ R18, R13, R12, R18 ;  /* 0x0000000c0d127223 */ /* 0x000fe20000010012 */
[----:B------:R-:W-:Y:S01]  /*0d80*/  SHF.L.U32 R7, R35, 0x10, RZ ;  /* 0x0000001023077819 */ /* 0x000fe200000006ff */
[C---:B0-----:R-:W-:Y:S01]  /*0d90*/  IMAD.U32 R25, R33.reuse, 0x10000, RZ ;  /* 0x0001000021197824 */ /* 0x041fe200078e00ff */
[----:B------:R-:W-:-:S03]  /*0da0*/  PRMT R12, R33, 0x7632, R12 ;  /* 0x00007632210c7816 */ /* 0x000fc6000000000c */
[----:B------:R-:W-:Y:S01]  /*0db0*/  FADD.FTZ R25, -R24, R25 ;  /* 0x0000001918197221 */ /* 0x000fe20000010100 */
[----:B------:R-:W-:Y:S01]  /*0dc0*/  FFMA.FTZ R10, R5, R4, R9 ;  /* 0x00000004050a7223 */ /* 0x000fe20000010009 */
[----:B------:R-:W-:Y:S01]  /*0dd0*/  PRMT R13, R35, 0x7632, R13 ;  /* 0x00007632230d7816 */ /* 0x000fe2000000000d */
[----:B------:R-:W-:Y:S01]  /*0de0*/  FMUL.FTZ R9, R4, R7 ;  /* 0x0000000704097220 */ /* 0x000fe20000410000 */
[----:B------:R-:W-:Y:S01]  /*0df0*/  FMUL.FTZ R25, R2, R25 ;  /* 0x0000001902197220 */ /* 0x000fe20000410000 */
[----:B------:R-:W-:Y:S01]  /*0e00*/  IMAD.U32 R12, R12, 0x10000, RZ ;  /* 0x000100000c0c7824 */ /* 0x000fe200078e00ff */
[----:B------:R-:W-:Y:S01]  /*0e10*/  SHF.L.U32 R13, R13, 0x10, RZ ;  /* 0x000000100d0d7819 */ /* 0x000fe200000006ff */
[----:B------:R-:W-:Y:S01]  /*0e20*/  FFMA.FTZ R60, R60, R11, R22 ;  /* 0x0000000b3c3c7223 */ /* 0x000fe20000010016 */
[----:B------:R-:W-:Y:S01]  /*0e30*/  FFMA.FTZ R19, R25, R9, R19 ;  /* 0x0000000919137223 */ /* 0x000fe20000010013 */
[----:B------:R-:W-:Y:S01]  /*0e40*/  FADD.FTZ R12, -R24, R12 ;  /* 0x0000000c180c7221 */ /* 0x000fe20000010100 */
[C---:B------:R-:W-:Y:S01]  /*0e50*/  SHF.L.U32 R9, R36.reuse, 0x10, RZ ;  /* 0x0000001024097819 */ /* 0x040fe200000006ff */
[C---:B------:R-:W-:Y:S01]  /*0e60*/  FADD.FTZ R46, R11.reuse, R23 ;  /* 0x000000170b2e7221 */ /* 0x040fe20000010000 */
[----:B------:R-:W-:Y:S01]  /*0e70*/  PRMT R22, R36, 0x7632, R22 ;  /* 0x0000763224167816 */ /* 0x000fe20000000016 */
[----:B------:R-:W-:Y:S01]  /*0e80*/  FFMA.FTZ R11, R11, R45, R10 ;  /* 0x0000002d0b0b7223 */ /* 0x000fe2000001000a */
[----:B------:R-:W-:Y:S01]  /*0e90*/  FMUL.FTZ R10, R45, R13 ;  /* 0x0000000d2d0a7220 */ /* 0x000fe20000410000 */
[----:B------:R-:W-:Y:S01]  /*0ea0*/  FMUL.FTZ R12, R2, R12 ;  /* 0x0000000c020c7220 */ /* 0x000fe20000410000 */
[----:B------:R-:W-:Y:S01]  /*0eb0*/  FFMA.FTZ R23, R8, R44, R18 ;  /* 0x0000002c08177223 */ /* 0x000fe20000010012 */
[----:B------:R-:W-:-:S02]  /*0ec0*/  IMAD.U32 R8, R38, 0x10000, RZ ;  /* 0x0001000026087824 */ /* 0x000fc400078e00ff */
[----:B------:R-:W-:Y:S01]  /*0ed0*/  FADD.FTZ R9, -R24, R9 ;  /* 0x0000000918097221 */ /* 0x000fe20000010100 */
[----:B------:R-:W-:Y:S02]  /*0ee0*/  PRMT R18, R38, 0x7632, R18 ;  /* 0x0000763226127816 */ /* 0x000fe40000000012 */
[----:B------:R-:W-:Y:S01]  /*0ef0*/  SHF.L.U32 R22, R22, 0x10, RZ ;  /* 0x0000001016167819 */ /* 0x000fe200000006ff */
[C---:B------:R-:W-:Y:S01]  /*0f00*/  FFMA.FTZ R11, R3.reuse, R6, R11 ;  /* 0x00000006030b7223 */ /* 0x040fe2000001000b */
[----:B------:R-:W-:Y:S01]  /*0f10*/  FFMA.FTZ R19, R12, R10, R19 ;  /* 0x0000000a0c137223 */ /* 0x000fe20000010013 */
[----:B------:R-:W-:Y:S01]  /*0f20*/  FMUL.FTZ R10, R3, R8 ;  /* 0x00000008030a7220 */ /* 0x000fe20000410000 */
[----:B------:R-:W-:Y:S01]  /*0f30*/  FMUL.FTZ R9, R2, R9 ;  /* 0x0000000902097220 */ /* 0x000fe20000410000 */
[----:B------:R-:W-:Y:S01]  /*0f40*/  SHF.L.U32 R18, R18, 0x10, RZ ;  /* 0x0000001012127819 */ /* 0x000fe200000006ff */
[----:B------:R-:W-:Y:S01]  /*0f50*/  FADD.FTZ R22, -R24, R22 ;  /* 0x0000001618167221 */ /* 0x000fe20000010100 */
[----:B------:R-:W-:Y:S01]  /*0f60*/  FADD.FTZ R15, R15, R44 ;  /* 0x0000002c0f0f7221 */ /* 0x000fe20000010000 */
[C---:B------:R-:W-:Y:S01]  /*0f70*/  FFMA.FTZ R44, R14.reuse, R44, R11 ;  /* 0x0000002c0e2c7223 */ /* 0x040fe2000001000b */
[----:B------:R-:W-:Y:S01]  /*0f80*/  FFMA.FTZ R19, R9, R10, R19 ;  /* 0x0000000a09137223 */ /* 0x000fe20000010013 */
[----:B------:R-:W-:Y:S01]  /*0f90*/  FMUL.FTZ R10, R14, R18 ;  /* 0x000000120e0a7220 */ /* 0x000fe20000410000 */
[----:B------:R-:W-:Y:S01]  /*0fa0*/  FMUL.FTZ R22, R2, R22 ;  /* 0x0000001602167220 */ /* 0x000fe20000410000 */
[----:B------:R-:W-:Y:S01]  /*0fb0*/  FFMA.FTZ R44, R4, R7, R44 ;  /* 0x00000007042c7223 */ /* 0x000fe2000001002c */
[C---:B------:R-:W-:Y:S01]  /*0fc0*/  IMAD.U32 R11, R37.reuse, 0x10000, RZ ;  /* 0x00010000250b7824 */ /* 0x040fe200078e00ff */
[----:B------:R-:W-:Y:S01]  /*0fd0*/  PRMT R57, R37, 0x7632, R57 ;  /* 0x0000763225397816 */ /* 0x000fe20000000039 */
[-C--:B------:R-:W-:Y:S01]  /*0fe0*/  FFMA.FTZ R60, R12, R13.reuse, R60 ;  /* 0x0000000d0c3c7223 */ /* 0x080fe2000001003c */
[----:B------:R-:W-:Y:S01]  /*0ff0*/  FFMA.FTZ R19, R22, R10, R19 ;  /* 0x0000000a16137223 */ /* 0x000fe20000010013 */
[----:B------:R-:W-:Y:S01]  /*1000*/  FADD.FTZ R55, R46, R13 ;  /* 0x0000000d2e377221 */ /* 0x000fe20000010000 */
[----:B------:R-:W-:Y:S01]  /*1010*/  SHF.L.U32 R10, R39, 0x10, RZ ;  /* 0x00000010270a7819 */ /* 0x000fe200000006ff */
[----:B------:R-:W-:Y:S01]  /*1020*/  FFMA.FTZ R13, R45, R13, R44 ;  /* 0x0000000d2d0d7223 */ /* 0x000fe2000001002c */
[----:B------:R-:W-:Y:S01]  /*1030*/  PRMT R47, R39, 0x7632, R47 ;  /* 0x00007632272f7816 */ /* 0x000fe2000000002f */
[----:B------:R-:W-:Y:S01]  /*1040*/  FADD.FTZ R11, -R24, R11 ;  /* 0x0000000b180b7221 */ /* 0x000fe20000010100 */
[----:B------:R-:W-:Y:S01]  /*1050*/  SHF.L.U32 R57, R57, 0x10, RZ ;  /* 0x0000001039397819 */ /* 0x000fe200000006ff */
[----:B------:R-:W-:Y:S01]  /*1060*/  FFMA.FTZ R13, R3, R8, R13 ;  /* 0x00000008030d7223 */ /* 0x000fe2000001000d */
[----:B------:R-:W-:Y:S01]  /*1070*/  FMUL.FTZ R12, R4, R10 ;  /* 0x0000000a040c7220 */ /* 0x000fe20000410000 */
[----:B------:R-:W-:Y:S01]  /*1080*/  FMUL.FTZ R11, R2, R11 ;  /* 0x0000000b020b7220 */ /* 0x000fe20000410000 */
[----:B------:R-:W-:-:S02]  /*1090*/  IMAD.U32 R47, R47, 0x10000, RZ ;  /* 0x000100002f2f7824 */ /* 0x000fc400078e00ff */
[----:B------:R-:W-:Y:S01]  /*10a0*/  FADD.FTZ R57, -R24, R57 ;  /* 0x0000003918397221 */ /* 0x000fe20000010100 */
[-C--:B------:R-:W-:Y:S01]  /*10b0*/  FFMA.FTZ R58, R22, R18.reuse, R23 ;  /* 0x00000012163a7223 */ /* 0x080fe20000010017 */
[----:B------:R-:W-:Y:S01]  /*10c0*/  FADD.FTZ R59, R15, R18 ;  /* 0x000000120f3b7221 */ /* 0x000fe20000010000 */
[----:B------:R-:W-:Y:S01]  /*10d0*/  FFMA.FTZ R18, R14, R18, R13 ;  /* 0x000000120e127223 */ /* 0x000fe2000001000d */
[----:B------:R-:W-:Y:S01]  /*10e0*/  FFMA.FTZ R19, R11, R12, R19 ;  /* 0x0000000c0b137223 */ /* 0x000fe20000010013 */
[----:B------:R-:W-:Y:S01]  /*10f0*/  FMUL.FTZ R12, R45, R47 ;  /* 0x0000002f2d0c7220 */ /* 0x000fe20000410000 */
[----:B------:R-:W-:Y:S01]  /*1100*/  FMUL.FTZ R57, R2, R57 ;  /* 0x0000003902397220 */ /* 0x000fe20000410000 */
[----:B------:R-:W-:Y:S01]  /*1110*/  SHF.L.U32 R13, R40, 0x10, RZ ;  /* 0x00000010280d7819 */ /* 0x000fe200000006ff */
[----:B------:R-:W-:Y:S01]  /*1120*/  FFMA.FTZ R18, R4, R10, R18 ;  /* 0x0000000a04127223 */ /* 0x000fe20000010012 */
[----:B------:R-:W-:Y:S01]  /*1130*/  PRMT R23, R40, 0x7632, R23 ;  /* 0x0000763228177816 */ /* 0x000fe20000000017 */
[----:B------:R-:W-:Y:S01]  /*1140*/  FFMA.FTZ R19, R57, R12, R19 ;  /* 0x0000000c39137223 */ /* 0x000fe20000010013 */
[C---:B------:R-:W-:Y:S01]  /*1150*/  SHF.L.U32 R12, R42.reuse, 0x10, RZ ;  /* 0x000000102a0c7819 */ /* 0x040fe200000006ff */
[----:B------:R-:W-:Y:S01]  /*1160*/  FFMA.FTZ R18, R45, R47, R18 ;  /* 0x0000002f2d127223 */ /* 0x000fe20000010012 */
[----:B------:R-:W-:Y:S01]  /*1170*/  PRMT R46, R42, 0x7632, R46 ;  /* 0x000076322a2e7816 */ /* 0x000fe2000000002e */
[----:B------:R-:W-:Y:S01]  /*1180*/  FADD.FTZ R13, -R24, R13 ;  /* 0x0000000d180d7221 */ /* 0x000fe20000010100 */
[----:B------:R-:W-:-:S02]  /*1190*/  IMAD.U32 R23, R23, 0x10000, RZ ;  /* 0x0001000017177824 */ /* 0x000fc400078e00ff */
[CC--:B------:R-:W-:Y:S01]  /*11a0*/  FFMA.FTZ R18, R3.reuse, R12.reuse, R18 ;  /* 0x0000000c03127223 */ /* 0x0c0fe20000010012 */
[----:B------:R-:W-:Y:S01]  /*11b0*/  SHF.L.U32 R46, R46, 0x10, RZ ;  /* 0x000000102e2e7819 */ /* 0x000fe200000006ff */
[----:B------:R-:W-:Y:S01]  /*11c0*/  FMUL.FTZ R15, R3, R12 ;  /* 0x0000000c030f7220 */ /* 0x000fe20000410000 */
[----:B------:R-:W-:Y:S01]  /*11d0*/  FMUL.FTZ R13, R2, R13 ;  /* 0x0000000d020d7220 */ /* 0x000fe20000410000 */
[----:B------:R-:W-:Y:S02]  /*11e0*/  FADD.FTZ R23, -R24, R23 ;  /* 0x0000001718177221 */ /* 0x000fe40000010100 */
[CC--:B------:R-:W-:Y:S01]  /*11f0*/  FFMA.FTZ R18, R14.reuse, R46.reuse, R18 ;  /* 0x0000002e0e127223 */ /* 0x0c0fe20000010012 */
[----:B------:R-:W-:Y:S01]  /*1200*/  FFMA.FTZ R19, R13, R15, R19 ;  /* 0x0000000f0d137223 */ /* 0x000fe20000010013 */
[----:B------:R-:W-:Y:S01]  /*1210*/  FMUL.FTZ R14, R14, R46 ;  /* 0x0000002e0e0e7220 */ /* 0x000fe20000410000 */
[----:B------:R-:W-:Y:S01]  /*1220*/  FMUL.FTZ R23, R2, R23 ;  /* 0x0000001702177220 */ /* 0x000fe20000410000 */
[----:B------:R-:W-:-:S03]  /*1230*/  SHF.L.U32 R15, R41, 0x10, RZ ;  /* 0x00000010290f7819 */ /* 0x000fc600000006ff */
[----:B------:R-:W-:Y:S01]  /*1240*/  FFMA.FTZ R19, R23, R14, R19 ;  /* 0x0000000e17137223 */ /* 0x000fe20000010013 */
[C---:B------:R-:W-:Y:S01]  /*1250*/  SHF.L.U32 R14, R43.reuse, 0x10, RZ ;  /* 0x000000102b0e7819 */ /* 0x040fe200000006ff */
[----:B------:R-:W-:Y:S01]  /*1260*/  FADD.FTZ R15, -R24, R15 ;  /* 0x0000000f180f7221 */ /* 0x000fe20000010100 */
[----:B------:R-:W-:-:S03]  /*1270*/  PRMT R22, R43, 0x7632, R22 ;  /* 0x000076322b167816 */ /* 0x000fc60000000016 */
[----:B------:R-:W-:Y:S01]  /*1280*/  FMUL.FTZ R15, R2, R15 ;  /* 0x0000000f020f7220 */ /* 0x000fe20000410000 */
[-C--:B------:R-:W-:Y:S01]  /*1290*/  FMUL.FTZ R61, R4, R14.reuse ;  /* 0x0000000e043d7220 */ /* 0x080fe20000410000 */
[----:B------:R-:W-:Y:S01]  /*12a0*/  SHF.L.U32 R22, R22, 0x10, RZ ;  /* 0x0000001016167819 */ /* 0x000fe200000006ff */
[----:B------:R-:W-:Y:S02]  /*12b0*/  FFMA.FTZ R18, R4, R14, R18 ;  /* 0x0000000e04127223 */ /* 0x000fe40000010012 */
[----:B------:R-:W-:Y:S02]  /*12c0*/  FFMA.FTZ R19, R15, R61, R19 ;  /* 0x0000003d0f137223 */ /* 0x000fe40000010013 */
[CC--:B------:R-:W-:Y:S01]  /*12d0*/  FMUL.FTZ R61, R45.reuse, R22.reuse ;  /* 0x000000162d3d7220 */ /* 0x0c0fe20000410000 */
[----:B------:R-:W-:Y:S02]  /*12e0*/  FFMA.FTZ R18, R45, R22, R18 ;  /* 0x000000162d127223 */ /* 0x000fe40000010012 */
[----:B------:R-:W2:Y:S01]  /*12f0*/  LDL.LU R45, [R1+0x4] ;  /* 0x00000400012d7983 */ /* 0x000ea20000300800 */
[----:B------:R-:W-:-:S05]  /*1300*/  PRMT R44, R41, 0x7632, R44 ;  /* 0x00007632292c7816 */ /* 0x000fca000000002c */
[----:B------:R-:W-:-:S04]  /*1310*/  IMAD.U32 R44, R44, 0x10000, RZ ;  /* 0x000100002c2c7824 */ /* 0x000fc800078e00ff */
[----:B------:R-:W-:-:S04]  /*1320*/  FADD.FTZ R44, -R24, R44 ;  /* 0x0000002c182c7221 */ /* 0x000fc80000010100 */
[----:B------:R-:W-:-:S04]  /*1330*/  FMUL.FTZ R44, R2, R44 ;  /* 0x0000002c022c7220 */ /* 0x000fc80000410000 */
[----:B------:R-:W-:Y:S01]  /*1340*/  FFMA.FTZ R19, R44, R61, R19 ;  /* 0x0000003d2c137223 */ /* 0x000fe20000010013 */
[----:B------:R-:W-:Y:S01]  /*1350*/  FFMA.FTZ R60, R57, R47, R60 ;  /* 0x0000002f393c7223 */ /* 0x000fe2000001003c */
[----:B------:R-:W-:Y:S02]  /*1360*/  FADD.FTZ R47, R55, R47 ;  /* 0x0000002f372f7221 */ /* 0x000fe40000010000 */
[----:B------:R0:W5:Y:S01]  /*1370*/  LDL.LU R55, [R1+0x24] ;  /* 0x0000240001377983 */ /* 0x0001620000300800 */
[----:B------:R-:W-:Y:S01]  /*1380*/  UIADD3 UR10, UP0, UR9, 0x4, URZ ;  /* 0x00000004090a7890 */ /* 0x000fe2000ff1e03f */
[----:B------:R-:W1:Y:S03]  /*1390*/  S2R R61, SR_TID.X ;  /* 0x00000000003d7919 */ /* 0x000e660000002100 */
[----:B------:R-:W-:Y:S01]  /*13a0*/  UIADD3.X UR11, URZ, UR5, URZ, UP0, !UPT ;  /* 0x000000053f0b7290 */ /* 0x000fe200087fe43f */
[----:B--2---:R2:W-:Y:S02]  /*13b0*/  STS.64 [R45], R18 ;  /* 0x000000122d007388 */ /* 0x0045e40000000a00 */
[----:B--2---:R-:W-:Y:S01]  /*13c0*/  FADD.FTZ R19, R59, R46 ;  /* 0x0000002e3b137221 */ /* 0x004fe20000010000 */
[----:B------:R-:W-:Y:S01]  /*13d0*/  FFMA.FTZ R18, R23, R46, R58 ;  /* 0x0000002e17127223 */ /* 0x000fe2000001003a */
[----:B------:R0:W5:Y:S04]  /*13e0*/  LDL.LU R59, [R1+0x20] ;  /* 0x00002000013b7983 */ /* 0x0001680000300800 */
[----:B------:R0:W5:Y:S01]  /*13f0*/  LDL.LU R58, [R1+0x1c] ;  /* 0x00001c00013a7983 */ /* 0x0001620000300800 */
[----:B------:R-:W-:-:S04]  /*1400*/  UISETP.GE.U32.AND UP0, UPT, UR10, UR16, UPT ;  /* 0x000000100a00728c */ /* 0x000fc8000bf06070 */
[----:B------:R-:W-:Y:S01]  /*1410*/  UISETP.GE.AND.EX UP0, UPT, UR11, UR7, UPT, UP0 ;  /* 0x000000070b00728c */ /* 0x000fe2000bf06300 */
[----:B------:R-:W-:Y:S01]  /*1420*/  FADD.FTZ R17, R0, R17 ;  /* 0x0000001100117221 */ /* 0x000fe20000010000 */
[----:B------:R-:W-:Y:S01]  /*1430*/  FFMA.FTZ R16, R50, R0, R16 ;  /* 0x0000000032107223 */ /* 0x000fe20000010010 */
[----:B------:R-:W-:Y:S01]  /*1440*/  FADD.FTZ R21, R5, R21 ;  /* 0x0000001505157221 */ /* 0x000fe20000010000 */
[----:B------:R-:W-:Y:S02]  /*1450*/  BAR.SYNC.DEFER_BLOCKING 0x0 ;  /* 0x0000000000007b1d */ /* 0x000fe40000010000 */
[----:B------:R-:W-:Y:S01]  /*1460*/  PLOP3.LUT P0, PT, PT, PT, UP0, 0x80, 0x0 ;  /* 0x000000000000781c */ /* 0x000fe20003f0f008 */
[----:B------:R-:W-:Y:S01]  /*1470*/  FFMA.FTZ R20, R49, R5, R20 ;  /* 0x0000000531147223 */ /* 0x000fe20000010014 */
[----:B------:R-:W-:Y:S01]  /*1480*/  FADD.FTZ R17, R17, R6 ;  /* 0x0000000611117221 */ /* 0x000fe20000010000 */
[----:B------:R-:W-:Y:S01]  /*1490*/  FADD.FTZ R21, R21, R7 ;  /* 0x0000000715157221 */ /* 0x000fe20000010000 */
[----:B------:R-:W-:Y:S01]  /*14a0*/  FFMA.FTZ R16, R48, R6, R16 ;  /* 0x0000000630107223 */ /* 0x000fe20000010010 */
[----:B------:R-:W-:Y:S01]  /*14b0*/  FFMA.FTZ R20, R25, R7, R20 ;  /* 0x0000000719147223 */ /* 0x000fe20000010014 */
[----:B------:R-:W-:Y:S01]  /*14c0*/  FADD.FTZ R17, R17, R8 ;  /* 0x0000000811117221 */ /* 0x000fe20000010000 */
[----:B------:R-:W-:Y:S01]  /*14d0*/  FADD.FTZ R21, R21, R10 ;  /* 0x0000000a15157221 */ /* 0x000fe20000010000 */
[----:B------:R-:W-:Y:S01]  /*14e0*/  FFMA.FTZ R16, R9, R8, R16 ;  /* 0x0000000809107223 */ /* 0x000fe20000010010 */
[----:B------:R-:W-:Y:S01]  /*14f0*/  FFMA.FTZ R20, R11, R10, R20 ;  /* 0x0000000a0b147223 */ /* 0x000fe20000010014 */
[----:B------:R-:W-:Y:S01]  /*1500*/  FADD.FTZ R23, R47, R22 ;  /* 0x000000162f177221 */ /* 0x000fe20000010000 */
[----:B------:R-:W-:Y:S01]  /*1510*/  FFMA.FTZ R22, R44, R22, R60 ;  /* 0x000000162c167223 */ /* 0x000fe2000001003c */
[----:B-1----:R-:W-:Y:S01]  /*1520*/  ISETP.GT.U32.AND P1, PT, R61, 0x3f, PT ;  /* 0x0000003f3d00780c */ /* 0x002fe20003f24070 */
[----:B------:R-:W-:Y:S01]  /*1530*/  FADD.FTZ R17, R17, R12 ;  /* 0x0000000c11117221 */ /* 0x000fe20000010000 */
[----:B------:R-:W-:Y:S01]  /*1540*/  FADD.FTZ R21, R21, R14 ;  /* 0x0000000e15157221 */ /* 0x000fe20000010000 */
[----:B------:R-:W-:Y:S01]  /*1550*/  FFMA.FTZ R16, R13, R12, R16 ;  /* 0x0000000c0d107223 */ /* 0x000fe20000010010 */
[----:B------:R-:W-:Y:S01]  /*1560*/  FFMA.FTZ R20, R15, R14, R20 ;  /* 0x0000000e0f147223 */ /* 0x000fe20000010014 */
[----:B0-----:R-:W-:Y:S08]  /*1570*/  @!P0 BRA `(.L_x_206) ;  /* 0x0000000000e08947 */ /* 0x001ff00003800000 */
[----:B------:R-:W0:Y:S01]  /*1580*/  S2UR UR15, SR_CgaCtaId ;  /* 0x00000000000f79c3 */ /* 0x000e220000008800 */
[----:B------:R-:W-:Y:S01]  /*1590*/  UMOV UR5, 0x400 ;  /* 0x0000040000057882 */ /* 0x000fe20000000000 */
[----:B------:R-:W-:Y:S01]  /*15a0*/  IMAD.SHL.U32 R45, R61, 0x2, RZ ;  /* 0x000000023d2d7824 */ /* 0x000fe200078e00ff */
[----:B------:R-:W2:Y:S04]  /*15b0*/  LDL R47, [R1+0x14] ;  /* 0x00001400012f7983 */ /* 0x000ea80000100800 */
[----:B------:R-:W-:Y:S01]  /*15c0*/  LOP3.LUT R45, R45, 0x18, RZ, 0xc0, !PT ;  /* 0x000000182d2d7812 */ /* 0x000fe200078ec0ff */
[----:B------:R-:W3:Y:S01]  /*15d0*/  LDL R60, [R1+0xc] ;  /* 0x00000c00013c7983 */ /* 0x000ee20000100800 */
[----:B0-----:R-:W-:-:S06]  /*15e0*/  ULEA UR5, UR15, UR5, 0x18 ;  /* 0x000000050f057291 */ /* 0x001fcc000f8ec03f */
[----:B------:R-:W-:Y:S02]  /*15f0*/  LEA R44, R61, UR5, 0x5 ;  /* 0x000000053d2c7c11 */ /* 0x000fe4000f8e28ff */
[----:B------:R-:W4:Y:S02]  /*1600*/  LDL R61, [R1+0x10] ;  /* 0x00001000013d7983 */ /* 0x000f240000100800 */
[----:B------:R-:W-:-:S05]  /*1610*/  IADD3 R46, R44, R45, RZ ;  /* 0x0000002d2c2e7210 */ /* 0x000fca0007ffe0ff */
[----:B------:R0:W-:Y:S02]  /*1620*/  STS.64 [R46], R16 ;  /* 0x000000102e007388 */ /* 0x0001e40000000a00 */
[----:B0-----:R-:W-:-:S04]  /*1630*/  LOP3.LUT R46, R45, 0x8, RZ, 0x3c, !PT ;  /* 0x000000082d2e7812 */ /* 0x001fc800078e3cff */
[----:B------:R-:W-:-:S05]  /*1640*/  IADD3 R46, R44, R46, RZ ;  /* 0x0000002e2c2e7210 */ /* 0x000fca0007ffe0ff */
[----:B------:R0:W-:Y:S02]  /*1650*/  STS.64 [R46], R18 ;  /* 0x000000122e007388 */ /* 0x0001e40000000a00 */
[----:B0-----:R-:W-:-:S05]  /*1660*/  LOP3.LUT R46, R45, 0x10, RZ, 0x3c, !PT ;  /* 0x000000102d2e7812 */ /* 0x001fca00078e3cff */
[----:B------:R-:W-:-:S05]  /*1670*/  IMAD.IADD R46, R44, 0x1, R46 ;  /* 0x000000012c2e7824 */ /* 0x000fca00078e022e */
[----:B------:R0:W-:Y:S04]  /*1680*/  STS.64 [R46], R20 ;  /* 0x000000142e007388 */ /* 0x0001e80000000a00 */
[----:B0-----:R-:W2:Y:S01]  /*1690*/  LDL R46, [R1+0x18] ;  /* 0x00001800012e7983 */ /* 0x001ea20000100800 */
[----:B------:R-:W0:Y:S02]  /*16a0*/  S2R R45, SR_TID.X ;  /* 0x00000000002d7919 */ /* 0x000e240000002100 */
[----:B0-----:R-:W-:-:S04]  /*16b0*/  SHF.R.S32.HI R57, RZ, 0x1f, R45 ;  /* 0x0000001fff397819 */ /* 0x001fc8000001142d */
[----:B------:R-:W-:Y:S02]  /*16c0*/  LEA.HI R57, R57, R45, RZ, 0x2 ;  /* 0x0000002d39397211 */ /* 0x000fe400078f10ff */
[----:B------:R-:W-:-:S04]  /*16d0*/  SHF.L.U32 R45, R45, 0x1, RZ ;  /* 0x000000012d2d7819 */ /* 0x000fc800000006ff */
[----:B------:R-:W-:-:S04]  /*16e0*/  LOP3.LUT R45, R45, 0x18, RZ, 0xc0, !PT ;  /* 0x000000182d2d7812 */ /* 0x000fc800078ec0ff */
[----:B------:R-:W-:-:S04]  /*16f0*/  LOP3.LUT R45, R45, 0x18, RZ, 0x3c, !PT ;  /* 0x000000182d2d7812 */ /* 0x000fc800078e3cff */
[----:B------:R-:W-:-:S05]  /*1700*/  IADD3 R45, R44, R45, RZ ;  /* 0x0000002d2c2d7210 */ /* 0x000fca0007ffe0ff */
[----:B------:R-:W-:Y:S01]  /*1710*/  STS.64 [R45], R22 ;  /* 0x000000162d007388 */ /* 0x000fe20000000a00 */
[----:B------:R-:W-:-:S04]  /*1720*/  SHF.R.S32.HI R57, RZ, 0x2, R57 ;  /* 0x00000002ff397819 */ /* 0x000fc80000011439 */
[----:B------:R-:W-:Y:S01]  /*1730*/  LEA R57, R57, UR5, 0x5 ;  /* 0x0000000539397c11 */ /* 0x000fe2000f8e28ff */
[----:B------:R-:W-:-:S04]  /*1740*/  USHF.R.U32.HI UR5, URZ, 0x1, UR6 ;  /* 0x000000013f057899 */ /* 0x000fc80008011606 */
[----:B------:R-:W-:-:S04]  /*1750*/  USHF.L.U32 UR5, UR5, 0x6, URZ ;  /* 0x0000000605057899 */ /* 0x000fc8000800063f */
[----:B------:R-:W-:Y:S01]  /*1760*/  ULOP3.LUT UR5, UR5, 0xffffffc0, UR17, 0xe2, !UPT ;  /* 0xffffffc005057892 */ /* 0x000fe2000f8ee211 */
[----:B------:R-:W-:Y:S01]  /*1770*/  BAR.SYNC.DEFER_BLOCKING 0x0 ;  /* 0x0000000000007b1d */ /* 0x000fe20000010000 */
[----:B--2---:R-:W-:Y:S01]  /*1780*/  IMAD R44, R46, 0x8, R57 ;  /* 0x000000082e2c7824 */ /* 0x004fe200078e0239 */
[----:B------:R-:W-:-:S05]  /*1790*/  LEA R46, R47, R57, 0x3 ;  /* 0x000000392f2e7211 */ /* 0x000fca00078e18ff */
[----:B------:R-:W0:Y:S04]  /*17a0*/  LDS.64 R44, [R44] ;  /* 0x000000002c2c7984 */ /* 0x000e280000000a00 */
[----:B------:R-:W1:Y:S01]  /*17b0*/  LDS.64 R46, [R46+0xa00] ;  /* 0x000a00002e2e7984 */ /* 0x000e620000000a00 */
[----:B0-----:R-:W-:Y:S01]  /*17c0*/  FADD.FTZ R44, RZ, R44 ;  /* 0x0000002cff2c7221 */ /* 0x001fe20000010000 */
[----:B------:R-:W-:-:S03]  /*17d0*/  FADD.FTZ R45, RZ, R45 ;  /* 0x0000002dff2d7221 */ /* 0x000fc60000010000 */
[----:B-1----:R-:W-:Y:S01]  /*17e0*/  FADD.FTZ R46, R44, R46 ;  /* 0x0000002e2c2e7221 */ /* 0x002fe20000010000 */
[----:B----4-:R-:W-:Y:S01]  /*17f0*/  LEA R44, R61, R57, 0x3 ;  /* 0x000000393d2c7211 */ /* 0x010fe200078e18ff */
[----:B------:R-:W-:-:S05]  /*1800*/  FADD.FTZ R47, R45, R47 ;  /* 0x0000002f2d2f7221 */ /* 0x000fca0000010000 */
[----:B------:R-:W0:Y:S02]  /*1810*/  LDS.64 R44, [R44+0x1400] ;  /* 0x001400002c2c7984 */ /* 0x000e240000000a00 */
[----:B0-----:R-:W-:Y:S01]  /*1820*/  FADD.FTZ R46, R46, R44 ;  /* 0x0000002c2e2e7221 */ /* 0x001fe20000010000 */
[----:B---3--:R-:W-:Y:S02]  /*1830*/  IMAD R44, R60, 0x8, R57 ;  /* 0x000000083c2c7824 */ /* 0x008fe400078e0239 */
[----:B------:R-:W-:Y:S01]  /*1840*/  FADD.FTZ R47, R47, R45 ;  /* 0x0000002d2f2f7221 */ /* 0x000fe20000010000 */
[----:B------:R-:W0:Y:S03]  /*1850*/  LDC.64 R60, c[0x0][0x260] ;  /* 0x00009800ff3c7b82 */ /* 0x000e260000000a00 */
[----:B------:R-:W1:Y:S01]  /*1860*/  LDS.64 R44, [R44+0x1e00] ;  /* 0x001e00002c2c7984 */ /* 0x000e620000000a00 */
[----:B------:R-:W2:Y:S01]  /*1870*/  S2R R57, SR_TID.X ;  /* 0x0000000000397919 */ /* 0x000ea20000002100 */
[----:B-1----:R-:W-:Y:S01]  /*1880*/  FADD.FTZ R44, R46, R44 ;  /* 0x0000002c2e2c7221 */ /* 0x002fe20000010000 */
[----:B------:R-:W-:-:S05]  /*1890*/  MOV R46, UR5 ;  /* 0x00000005002e7c02 */ /* 0x000fca0008000f00 */
[----:B--2---:R-:W-:-:S05]  /*18a0*/  IMAD R46, R46, 0x280, R57 ;  /* 0x000002802e2e7824 */ /* 0x004fca00078e0239 */
[----:B------:R-:W-:Y:S01]  /*18b0*/  IADD3 R46, R46, UR14, RZ ;  /* 0x0000000e2e2e7c10 */ /* 0x000fe2000fffe0ff */
[----:B------:R-:W-:-:S04]  /*18c0*/  FADD.FTZ R45, R47, R45 ;  /* 0x0000002d2f2d7221 */ /* 0x000fc80000010000 */
[----:B------:R-:W-:-:S04]  /*18d0*/  IMAD.SHL.U32 R46, R46, 0x2, RZ ;  /* 0x000000022e2e7824 */ /* 0x000fc800078e00ff */
[----:B0-----:R-:W-:-:S05]  /*18e0*/  IMAD.WIDE.U32 R46, R46, 0x4, R60 ;  /* 0x000000042e2e7825 */ /* 0x001fca00078e003c */
[----:B------:R0:W-:Y:S02]  /*18f0*/  STG.E.64 desc[UR12][R46.64+0x10000], R44 ;  /* 0x0100002c2e007986 */ /* 0x0001e4000c101b0c */
.L_x_206:
[----:B------:R-:W-:Y:S01]  /*1900*/  BSSY B0, `(.L_x_207) ;  /* 0x000003d000007945 */ /* 0x000fe20003800000 */
[----:B0-----:R-:W-:Y:S01]  /*1910*/  HFMA2.MMA R46, -RZ, RZ, 0, 0 ;  /* 0x00000000ff2e7435 */ /* 0x001fe200000001ff */
[----:B------:R-:W-:Y:S02]  /*1920*/  MOV R44, RZ ;  /* 0x000000ff002c7202 */ /* 0x000fe40000000f00 */
[----:B------:R-:W-:Y:S08]  /*1930*/  @P1 BRA `(.L_x_208) ;  /* 0x0000000000e41947 */ /* 0x000ff00003800000 */
[----:B------:R-:W0:Y:S01]  /*1940*/  S2R R47, SR_TID.X ;  /* 0x00000000002f7919 */ /* 0x000e220000002100 */
[----:B------:R-:W-:Y:S01]  /*1950*/  USHF.L.U32 UR5, UR9, 0x4, URZ ;  /* 0x0000000409057899 */ /* 0x000fe2000800063f */
[----:B------:R-:W-:Y:S01]  /*1960*/  IMAD.MOV.U32 R44, RZ, RZ, 0x14 ;  /* 0x00000014ff2c7424 */ /* 0x000fe200078e00ff */
[----:B------:R-:W-:Y:S02]  /*1970*/  MOV R45, 0x28 ;  /* 0x00000028002d7802 */ /* 0x000fe40000000f00 */
[----:B------:R-:W-:Y:S01]  /*1980*/  ULOP3.LUT UR5, UR5, 0x10, URZ, 0xc0, !UPT ;  /* 0x0000001005057892 */ /* 0x000fe2000f8ec03f */
[----:B------:R-:W-:-:S05]  /*1990*/  MOV R61, 0x28 ;  /* 0x00000028003d7802 */ /* 0x000fca0000000f00 */
[C---:B0-----:R-:W-:Y:S02]  /*19a0*/  LEA.HI R57, R47.reuse, UR5, RZ, 0x1e ;  /* 0x000000052f397c11 */ /* 0x041fe4000f8ff0ff */
[----:B------:R-:W-:-:S03]  /*19b0*/  SHF.L.U32 R60, R47, 0x3, RZ ;  /* 0x000000032f3c7819 */ /* 0x000fc600000006ff */
[----:B------:R-:W-:Y:S01]  /*19c0*/  IMAD R57, R57, R44, -UR14 ;  /* 0x8000000e39397e24 */ /* 0x000fe2000f8e022c */
[----:B------:R-:W-:-:S04]  /*19d0*/  LOP3.LUT R60, R60, 0x18, RZ, 0xc0, !PT ;  /* 0x000000183c3c7812 */ /* 0x000fc800078ec0ff */
[----:B------:R-:W-:-:S04]  /*19e0*/  SHF.R.S32.HI R44, RZ, 0x1f, R57 ;  /* 0x0000001fff2c7819 */ /* 0x000fc80000011439 */
[----:B------:R-:W-:-:S04]  /*19f0*/  LEA.HI R44, R44, R57, RZ, 0x2 ;  /* 0x000000392c2c7211 */ /* 0x000fc800078f10ff */
[----:B------:R-:W-:-:S05]  /*1a00*/  SHF.R.S32.HI R44, RZ, 0x2, R44 ;  /* 0x00000002ff2c7819 */ /* 0x000fca000001142c */
[----:B------:R-:W-:Y:S01]  /*1a10*/  IMAD R44, R44, R45, UR8 ;  /* 0x000000082c2c7e24 */ /* 0x000fe2000f8e022d */
[----:B------:R-:W-:-:S04]  /*1a20*/  IADD3 R45, R57, 0x4, RZ ;  /* 0x00000004392d7810 */ /* 0x000fc80007ffe0ff */
[----:B------:R-:W-:Y:S02]  /*1a30*/  SHF.R.S32.HI R46, RZ, 0x1f, R45 ;  /* 0x0000001fff2e7819 */ /* 0x000fe4000001142d */
[----:B------:R-:W-:Y:S02]  /*1a40*/  IADD3 R44, R44, R60, RZ ;  /* 0x0000003c2c2c7210 */ /* 0x000fe40007ffe0ff */
[----:B------:R-:W-:Y:S01]  /*1a50*/  LEA.HI R46, R46, R45, RZ, 0x2 ;  /* 0x0000002d2e2e7211 */ /* 0x000fe200078f10ff */
[----:B------:R-:W-:-:S03]  /*1a60*/  IMAD.MOV.U32 R45, RZ, RZ, 0x28 ;  /* 0x00000028ff2d7424 */ /* 0x000fc600078e00ff */
[----:B------:R-:W-:-:S05]  /*1a70*/  SHF.R.S32.HI R46, RZ, 0x2, R46 ;  /* 0x00000002ff2e7819 */ /* 0x000fca000001142e */
[----:B------:R-:W-:Y:S02]  /*1a80*/  IMAD R46, R46, R45, UR8 ;  /* 0x000000082e2e7e24 */ /* 0x000fe4000f8e022d */
[----:B------:R-:W0:Y:S02]  /*1a90*/  LDS.64 R44, [R44] ;  /* 0x000000002c2c7984 */ /* 0x000e240000000a00 */
[----:B------:R-:W-:-:S06]  /*1aa0*/  IMAD.IADD R46, R60, 0x1, R46 ;  /* 0x000000013c2e7824 */ /* 0x000fcc00078e022e */
[----:B------:R-:W1:Y:S01]  /*1ab0*/  LDS.64 R46, [R46] ;  /* 0x000000002e2e7984 */ /* 0x000e620000000a00 */
[----:B0-----:R-:W-:Y:S01]  /*1ac0*/  FADD.FTZ R44, RZ, R44 ;  /* 0x0000002cff2c7221 */ /* 0x001fe20000010000 */
[----:B------:R-:W-:-:S03]  /*1ad0*/  FADD.FTZ R45, RZ, R45 ;  /* 0x0000002dff2d7221 */ /* 0x000fc60000010000 */
[----:B-1----:R-:W-:Y:S01]  /*1ae0*/  FADD.FTZ R46, R44, R46 ;  /* 0x0000002e2c2e7221 */ /* 0x002fe20000010000 */
[----:B------:R-:W-:Y:S01]  /*1af0*/  IADD3 R44, R57, 0x8, RZ ;  /* 0x00000008392c7810 */ /* 0x000fe20007ffe0ff */
[----:B------:R-:W-:-:S03]  /*1b00*/  FADD.FTZ R47, R45, R47 ;  /* 0x0000002f2d2f7221 */ /* 0x000fc60000010000 */
[----:B------:R-:W-:-:S04]  /*1b10*/  SHF.R.S32.HI R45, RZ, 0x1f, R44 ;  /* 0x0000001fff2d7819 */ /* 0x000fc8000001142c */
[----:B------:R-:W-:-:S04]  /*1b20*/  LEA.HI R45, R45, R44, RZ, 0x2 ;  /* 0x0000002c2d2d7211 */ /* 0x000fc800078f10ff */
[----:B------:R-:W-:-:S05]  /*1b30*/  SHF.R.S32.HI R45, RZ, 0x2, R45 ;  /* 0x00000002ff2d7819 */ /* 0x000fca000001142d */
[----:B------:R-:W-:-:S04]  /*1b40*/  IMAD R45, R45, R61, UR8 ;  /* 0x000000082d2d7e24 */ /* 0x000fc8000f8e023d */
[----:B------:R-:W-:-:S06]  /*1b50*/  IMAD.IADD R45, R60, 0x1, R45 ;  /* 0x000000013c2d7824 */ /* 0x000fcc00078e022d */
[----:B------:R-:W0:Y:S02]  /*1b60*/  LDS.64 R44, [R45] ;  /* 0x000000002d2c7984 */ /* 0x000e240000000a00 */
[----:B0-----:R-:W-:Y:S01]  /*1b70*/  FADD.FTZ R46, R46, R44 ;  /* 0x0000002c2e2e7221 */ /* 0x001fe20000010000 */
[----:B------:R-:W-:Y:S01]  /*1b80*/  IADD3 R44, R57, 0xc, RZ ;  /* 0x0000000c392c7810 */ /* 0x000fe20007ffe0ff */
[----:B------:R-:W-:Y:S01]  /*1b90*/  FADD.FTZ R47, R47, R45 ;  /* 0x0000002d2f2f7221 */ /* 0x000fe20000010000 */
[----:B------:R-:W-:Y:S02]  /*1ba0*/  IADD3 R57, R57, 0x10, RZ ;  /* 0x0000001039397810 */ /* 0x000fe40007ffe0ff */
[----:B------:R-:W-:-:S04]  /*1bb0*/  SHF.R.S32.HI R45, RZ, 0x1f, R44 ;  /* 0x0000001fff2d7819 */ /* 0x000fc8000001142c */
[----:B------:R-:W-:Y:S02]  /*1bc0*/  LEA.HI R45, R45, R44, RZ, 0x2 ;  /* 0x0000002c2d2d7211 */ /* 0x000fe400078f10ff */
[----:B------:R-:W-:Y:S02]  /*1bd0*/  MOV R44, 0x28 ;  /* 0x00000028002c7802 */ /* 0x000fe40000000f00 */
[----:B------:R-:W-:-:S05]  /*1be0*/  SHF.R.S32.HI R45, RZ, 0x2, R45 ;  /* 0x00000002ff2d7819 */ /* 0x000fca000001142d */
[----:B------:R-:W-:-:S04]  /*1bf0*/  IMAD R45, R45, R44, UR8 ;  /* 0x000000082d2d7e24 */ /* 0x000fc8000f8e022c */
[----:B------:R-:W-:-:S06]  /*1c00*/  IMAD.IADD R45, R60, 0x1, R45 ;  /* 0x000000013c2d7824 */ /* 0x000fcc00078e022d */
[----:B------:R-:W0:Y:S02]  /*1c10*/  LDS.64 R44, [R45] ;  /* 0x000000002d2c7984 */ /* 0x000e240000000a00 */
[----:B0-----:R-:W-:Y:S01]  /*1c20*/  FADD.FTZ R46, R46, R44 ;  /* 0x0000002c2e2e7221 */ /* 0x001fe20000010000 */
[----:B------:R-:W-:Y:S01]  /*1c30*/  SHF.R.S32.HI R44, RZ, 0x1f, R57 ;  /* 0x0000001fff2c7819 */ /* 0x000fe20000011439 */
[----:B------:R-:W-:Y:S01]  /*1c40*/  FADD.FTZ R47, R47, R45 ;  /* 0x0000002d2f2f7221 */ /* 0x000fe20000010000 */
[----:B------:R-:W-:Y:S02]  /*1c50*/  MOV R45, 0x28 ;  /* 0x00000028002d7802 */ /* 0x000fe40000000f00 */
[----:B------:R-:W-:-:S04]  /*1c60*/  LEA.HI R44, R44, R57, RZ, 0x2 ;  /* 0x000000392c2c7211 */ /* 0x000fc800078f10ff */
[----:B------:R-:W-:-:S05]  /*1c70*/  SHF.R.S32.HI R44, RZ, 0x2, R44 ;  /* 0x00000002ff2c7819 */ /* 0x000fca000001142c */
[----:B------:R-:W-:-:S04]  /*1c80*/  IMAD R44, R44, R45, UR8 ;  /* 0x000000082c2c7e24 */ /* 0x000fc8000f8e022d */
[----:B------:R-:W-:-:S06]  /*1c90*/  IMAD.IADD R44, R60, 0x1, R44 ;  /* 0x000000013c2c7824 */ /* 0x000fcc00078e022c */
[----:B------:R-:W0:Y:S02]  /*1ca0*/  LDS.64 R44, [R44] ;  /* 0x000000002c2c7984 */ /* 0x000e240000000a00 */
[----:B0-----:R-:W-:Y:S01]  /*1cb0*/  FADD.FTZ R46, R46, R44 ;  /* 0x0000002c2e2e7221 */ /* 0x001fe20000010000 */
[----:B------:R-:W-:-:S07]  /*1cc0*/  FADD.FTZ R44, R47, R45 ;  /* 0x0000002d2f2c7221 */ /* 0x000fce0000010000 */
.L_x_208:
[----:B------:R-:W-:Y:S05]  /*1cd0*/  BSYNC B0 ;  /* 0x0000000000007941 */ /* 0x000fea0003800000 */
.L_x_207:
[----:B------:R-:W0:Y:S01]  /*1ce0*/  SHFL.BFLY PT, R47, R46, 0x2, 0x1f ;  /* 0x0c401f002e2f7f89 */ /* 0x000e2200000e0000 */
[----:B------:R-:W-:Y:S01]  /*1cf0*/  PRMT R60, R26, 0x7632, R60 ;  /* 0x000076321a3c7816 */ /* 0x000fe2000000003c */
[----:B------:R-:W-:Y:S01]  /*1d00*/  BSSY B0, `(.L_x_209) ;  /* 0x0000019000007945 */ /* 0x000fe20003800000 */
[----:B------:R-:W-:Y:S01]  /*1d10*/  PRMT R61, R27, 0x7632, R61 ;  /* 0x000076321b3d7816 */ /* 0x000fe2000000003d */
[----:B------:R-:W1:Y:S01]  /*1d20*/  SHFL.BFLY PT, R45, R44, 0x2, 0x1f ;  /* 0x0c401f002c2d7f89 */ /* 0x000e6200000e0000 */
[----:B------:R-:W2:Y:S03]  /*1d30*/  S2R R57, SR_TID.X ;  /* 0x0000000000397919 */ /* 0x000ea60000002100 */
[----:B------:R-:W-:Y:S01]  /*1d40*/  STL.S16 [R1], R60 ;  /* 0x0000003c01007387 */ /* 0x000fe20000100600 */
[----:B0-----:R-:W-:Y:S01]  /*1d50*/  FADD.FTZ R46, R47, R46 ;  /* 0x0000002e2f2e7221 */ /* 0x001fe20000010000 */
[----:B-1----:R-:W-:-:S04]  /*1d60*/  FADD.FTZ R44, R45, R44 ;  /* 0x0000002c2d2c7221 */ /* 0x002fc80000010000 */
[----:B------:R-:W0:Y:S04]  /*1d70*/  SHFL.BFLY PT, R47, R46, 0x1, 0x1f ;  /* 0x0c201f002e2f7f89 */ /* 0x000e2800000e0000 */
[----:B------:R-:W1:Y:S01]  /*1d80*/  SHFL.BFLY PT, R45, R44, 0x1, 0x1f ;  /* 0x0c201f002c2d7f89 */ /* 0x000e6200000e0000 */
[----:B--2---:R-:W-:Y:S01]  /*1d90*/  LOP3.LUT P1, RZ, R57, 0xffffffc3, RZ, 0xc0, !PT ;  /* 0xffffffc339ff7812 */ /* 0x004fe2000782c0ff */
[----:B0-----:R-:W-:Y:S01]  /*1da0*/  FADD.FTZ R26, R46, R47 ;  /* 0x0000002f2e1a7221 */ /* 0x001fe20000010000 */
[----:B-1----:R-:W-:-:S11]  /*1db0*/  FADD.FTZ R27, R44, R45 ;  /* 0x0000002d2c1b7221 */ /* 0x002fd60000010000 */
[----:B------:R-:W-:Y:S05]  /*1dc0*/  @P1 BRA `(.L_x_210) ;  /* 0x0000000000301947 */ /* 0x000fea0003800000 */
[----:B------:R-:W0:Y:S01]  /*1dd0*/  LDC.64 R46, c[0x0][0x260] ;  /* 0x00009800ff2e7b82 */ /* 0x000e220000000a00 */
[----:B------:R-:W-:Y:S01]  /*1de0*/  SHF.R.U32.HI R45, RZ, 0x2, R57 ;  /* 0x00000002ff2d7819 */ /* 0x000fe20000011639 */
[----:B------:R-:W-:Y:S01]  /*1df0*/  ULDC UR5, c[0x0][0x10] ;  /* 0x0000040000057ab9 */ /* 0x000fe20000000800 */
[----:B------:R-:W-:Y:S01]  /*1e00*/  MOV R44, UR17 ;  /* 0x00000011002c7c02 */ /* 0x000fe20008000f00 */
[----:B------:R-:W-:Y:S01]  /*1e10*/  UIMAD UR5, UR5, UR4, UR6 ;  /* 0x00000004050572a4 */ /* 0x000fe2000f8e0206 */
[----:B------:R-:W-:-:S04]  /*1e20*/  SHF.L.U32 R45, R45, 0x6, RZ ;  /* 0x000000062d2d7819 */ /* 0x000fc800000006ff */
[----:B------:R-:W-:Y:S01]  /*1e30*/  LOP3.LUT R44, R45, 0xffffffc0, R44, 0xe2, !PT ;  /* 0xffffffc02d2c7812 */ /* 0x000fe200078ee22c */
[----:B------:R-:W-:-:S05]  /*1e40*/  IMAD.U32 R45, RZ, RZ, UR5 ;  /* 0x00000005ff2d7e24 */ /* 0x000fca000f8e00ff */
[----:B------:R-:W-:-:S04]  /*1e50*/  LEA R44, R45, R44, 0xa ;  /* 0x0000002c2d2c7211 */ /* 0x000fc800078e50ff */
[----:B------:R-:W-:-:S05]  /*1e60*/  SHF.L.U32 R44, R44, 0x1, RZ ;  /* 0x000000012c2c7819 */ /* 0x000fca00000006ff */
[----:B0-----:R-:W-:-:S05]  /*1e70*/  IMAD.WIDE.U32 R44, R44, 0x4, R46 ;  /* 0x000000042c2c7825 */ /* 0x001fca00078e002e */
[----:B------:R0:W-:Y:S02]  /*1e80*/  STG.E.64 desc[UR12][R44.64], R26 ;  /* 0x0000001a2c007986 */ /* 0x0001e4000c101b0c */
.L_x_210:
[----:B------:R-:W-:Y:S05]  /*1e90*/  BSYNC B0 ;  /* 0x0000000000007941 */ /* 0x000fea0003800000 */
.L_x_209:
[----:B------:R-:W-:Y:S01]  /*1ea0*/  UISETP.GE.U32.AND UP0, UPT, UR10, UR16, UPT ;  /* 0x000000100a00728c */ /* 0x000fe2000bf06070 */
[----:B------:R-:W-:Y:S02]  /*1eb0*/  PRMT R60, R28, 0x7632, R60 ;  /* 0x000076321c3c7816 */ /* 0x000fe4000000003c */
[----:B------:R-:W-:Y:S01]  /*1ec0*/  PRMT R57, R29, 0x7632, R57 ;  /* 0x000076321d397816 */ /* 0x000fe20000000039 */
[----:B------:R-:W-:Y:S01]  /*1ed0*/  UISETP.GE.AND.EX UP0, UPT, UR11, UR7, UPT, UP0 ;  /* 0x000000070b00728c */ /* 0x000fe2000bf06300 */
[----:B------:R-:W-:Y:S02]  /*1ee0*/  PRMT R47, R30, 0x7632, R47 ;  /* 0x000076321e2f7816 */ /* 0x000fe4000000002f */
[----:B------:R-:W-:Y:S02]  /*1ef0*/  PRMT R46, R31, 0x7632, R46 ;  /* 0x000076321f2e7816 */ /* 0x000fe4000000002e */
[----:B0-----:R-:W-:Y:S02]  /*1f00*/  PRMT R45, R32, 0x7632, R45 ;  /* 0x00007632202d7816 */ /* 0x001fe4000000002d */
[----:B------:R-:W-:-:S02]  /*1f10*/  PLOP3.LUT P1, PT, PT, PT, UP0, 0x80, 0x0 ;  /* 0x000000000000781c */ /* 0x000fc40003f2f008 */
[----:B------:R-:W-:Y:S02]  /*1f20*/  PRMT R44, R33, 0x7632, R44 ;  /* 0x00007632212c7816 */ /* 0x000fe4000000002c */
        /* <DEDUP_REMOVED lines=9> */
[----:B------:R-:W-:Y:S01]  /*1fc0*/  PRMT R43, R43, 0x7632, R43 ;  /* 0x000076322b2b7816 */ /* 0x000fe2000000002b */
[----:B------:R-:W-:Y:S06]  /*1fd0*/  @P1 BRA `(.L_x_211) ;  /* 0x00000000005c1947 */ /* 0x000fec0003800000 */
[----:B------:R-:W0:Y:S01]  /*1fe0*/  S2R R26, SR_TID.X ;  /* 0x00000000001a7919 */ /* 0x000e220000002100 */
[----:B------:R-:W-:Y:S01]  /*1ff0*/  BAR.SYNC.DEFER_BLOCKING 0x0 ;  /* 0x0000000000007b1d */ /* 0x000fe20000010000 */
[----:B0-----:R-:W-:-:S13]  /*2000*/  ISETP.NE.AND P1, PT, R26, RZ, PT ;  /* 0x000000ff1a00720c */ /* 0x001fda0003f25270 */
[----:B------:R-:W-:Y:S05]  /*2010*/  @P1 BRA `(.L_x_212) ;  /* 0x0000000000401947 */ /* 0x000fea0003800000 */
[----:B------:R-:W0:Y:S01]  /*2020*/  LDC.64 R28, c[0x0][0x268] ;  /* 0x00009a00ff1c7b82 */ /* 0x000e220000000a00 */
[----:B------:R-:W-:Y:S01]  /*2030*/  IMAD.U32 R26, RZ, RZ, UR6 ;  /* 0x00000006ff1a7e24 */ /* 0x000fe2000f8e00ff */
[----:B------:R-:W-:-:S03]  /*2040*/  ISETP.NE.AND P1, PT, RZ, UR17, PT ;  /* 0x00000011ff007c0c */ /* 0x000fc6000bf25270 */
[----:B0-----:R-:W-:Y:S01]  /*2050*/  IMAD.WIDE.U32 R26, R26, 0x4, R28 ;  /* 0x000000041a1a7825 */ /* 0x001fe200078e001c */
[----:B------:R-:W-:-:S04]  /*2060*/  MOV R28, 0x7fffffc1 ;  /* 0x7fffffc1001c7802 */ /* 0x000fc80000000f00 */
[----:B------:R-:W-:Y:S01]  /*2070*/  SEL R28, R28, 0x1, !P1 ;  /* 0x000000011c1c7807 */ /* 0x000fe20004800000 */
[----:B------:R-:W-:Y:S06]  /*2080*/  MEMBAR.ALL.GPU ;  /* 0x0000000000007992 */ /* 0x000fec000000a000 */
[----:B------:R-:W-:-:S00]  /*2090*/  ERRBAR ;  /* 0x00000000000079ab */ /* 0x000fc00000000000 */
[----:B------:R-:W-:Y:S06]  /*20a0*/  CGAERRBAR ;  /* 0x00000000000075ab */ /* 0x000fec0000000000 */
[----:B------:R0:W5:Y:S02]  /*20b0*/  ATOM.E.ADD.STRONG.GPU PT, R28, desc[UR12][R26.64], R28 ;  /* 0x0000001c1a1c798a */ /* 0x00016400081ee1cc */
.L_x_213:
[----:B------:R-:W2:Y:S04]  /*20c0*/  LD.E.STRONG.GPU R29, desc[UR12][R26.64] ;  /* 0x0000000c1a1d7980 */ /* 0x000ea8000c10f900 */
[----:B--2---:R-:W-:Y:S01]  /*20d0*/  CCTL.IVALL ;  /* 0x00000000ff00798f */ /* 0x004fe20002000000 */
[----:B------:R-:W-:Y:S05]  /*20e0*/  YIELD ;  /* 0x0000000000007946 */ /* 0x000fea0003800000 */
[----:B-----5:R-:W-:-:S04]  /*20f0*/  LOP3.LUT R29, R29, R28, RZ, 0x3c, !PT ;  /* 0x0000001c1d1d7212 */ /* 0x020fc800078e3cff */
[----:B------:R-:W-:-:S13]  /*2100*/  ISETP.GT.AND P1, PT, R29, -0x1, PT ;  /* 0xffffffff1d00780c */ /* 0x000fda0003f24270 */
[----:B------:R-:W-:Y:S05]  /*2110*/  @P1 BRA `(.L_x_213) ;  /* 0xfffffffc00e81947 */ /* 0x000fea000383ffff */
.L_x_212:
[----:B------:R-:W-:Y:S05]  /*2120*/  WARPSYNC.ALL ;  /* 0x0000000000007948 */ /* 0x000fea0003800000 */
[----:B------:R-:W-:Y:S06]  /*2130*/  BAR.SYNC.DEFER_BLOCKING 0x0 ;  /* 0x0000000000007b1d */ /* 0x000fec0000010000 */
[----:B------:R-:W-:Y:S05]  /*2140*/  BRA `(.L_x_214) ;  /* 0x0000000000687947 */ /* 0x000fea0003800000 */
.L_x_211:
[----:B------:R-:W0:Y:S01]  /*2150*/  S2R R26, SR_TID.X ;  /* 0x00000000001a7919 */ /* 0x000e220000002100 */
[----:B------:R-:W-:Y:S01]  /*2160*/  BAR.SYNC.DEFER_BLOCKING 0x0 ;  /* 0x0000000000007b1d */ /* 0x000fe20000010000 */
[----:B0-----:R-:W-:-:S13]  /*2170*/  ISETP.NE.AND P1, PT, R26, RZ, PT ;  /* 0x000000ff1a00720c */ /* 0x001fda0003f25270 */
[----:B------:R-:W-:Y:S05]  /*2180*/  @P1 BRA `(.L_x_215) ;  /* 0x0000000000501947 */ /* 0x000fea0003800000 */
[----:B------:R-:W0:Y:S01]  /*2190*/  LDC.64 R28, c[0x0][0x268] ;  /* 0x00009a00ff1c7b82 */ /* 0x000e220000000a00 */
[----:B------:R-:W-:-:S06]  /*21a0*/  USHF.R.U32.HI UR5, URZ, 0x1, UR6 ;  /* 0x000000013f057899 */ /* 0x000fcc0008011606 */
[----:B------:R-:W-:Y:S01]  /*21b0*/  IADD3 R26, RZ, -UR5, RZ ;  /* 0x80000005ff1a7c10 */ /* 0x000fe2000fffe0ff */
[----:B------:R-:W-:-:S03]  /*21c0*/  ULOP3.LUT UR5, UR6, 0x1, URZ, 0xc0, !UPT ;  /* 0x0000000106057892 */ /* 0x000fc6000f8ec03f */
[----:B------:R-:W-:Y:S01]  /*21d0*/  ISETP.NE.AND P1, PT, R26, UR17, PT ;  /* 0x000000111a007c0c */ /* 0x000fe2000bf25270 */
[----:B------:R-:W-:-:S06]  /*21e0*/  ULOP3.LUT UR5, UR5, 0x4, URZ, 0xfc, !UPT ;  /* 0x0000000405057892 */ /* 0x000fcc000f8efc3f */
[----:B------:R-:W-:-:S04]  /*21f0*/  IMAD.U32 R26, RZ, RZ, UR5 ;  /* 0x00000005ff1a7e24 */ /* 0x000fc8000f8e00ff */
[----:B0-----:R-:W-:Y:S01]  /*2200*/  IMAD.WIDE.U32 R26, R26, 0x4, R28 ;  /* 0x000000041a1a7825 */ /* 0x001fe200078e001c */
[----:B------:R-:W-:-:S04]  /*2210*/  MOV R28, 0x7fffff81 ;  /* 0x7fffff81001c7802 */ /* 0x000fc80000000f00 */
[----:B------:R-:W-:Y:S01]  /*2220*/  SEL R28, R28, 0x1, !P1 ;  /* 0x000000011c1c7807 */ /* 0x000fe20004800000 */
[----:B------:R-:W-:Y:S06]  /*2230*/  MEMBAR.ALL.GPU ;  /* 0x0000000000007992 */ /* 0x000fec000000a000 */
[----:B------:R-:W-:-:S00]  /*2240*/  ERRBAR ;  /* 0x00000000000079ab */ /* 0x000fc00000000000 */
[----:B------:R-:W-:Y:S06]  /*2250*/  CGAERRBAR ;  /* 0x00000000000075ab */ /* 0x000fec0000000000 */
[----:B------:R0:W5:Y:S02]  /*2260*/  ATOM.E.ADD.STRONG.GPU PT, R28, desc[UR12][R26.64], R28 ;  /* 0x0000001c1a1c798a */ /* 0x00016400081ee1cc */
.L_x_216:
[----:B------:R-:W2:Y:S04]  /*2270*/  LD.E.STRONG.GPU R29, desc[UR12][R26.64] ;  /* 0x0000000c1a1d7980 */ /* 0x000ea8000c10f900 */
[----:B--2---:R-:W-:Y:S01]  /*2280*/  CCTL.IVALL ;  /* 0x00000000ff00798f */ /* 0x004fe20002000000 */
[----:B------:R-:W-:Y:S05]  /*2290*/  YIELD ;  /* 0x0000000000007946 */ /* 0x000fea0003800000 */
[----:B-----5:R-:W-:-:S04]  /*22a0*/  LOP3.LUT R29, R29, R28, RZ, 0x3c, !PT ;  /* 0x0000001c1d1d7212 */ /* 0x020fc800078e3cff */
[----:B------:R-:W-:-:S13]  /*22b0*/  ISETP.GT.AND P1, PT, R29, -0x1, PT ;  /* 0xffffffff1d00780c */ /* 0x000fda0003f24270 */
[----:B------:R-:W-:Y:S05]  /*22c0*/  @P1 BRA `(.L_x_216) ;  /* 0xfffffffc00e81947 */ /* 0x000fea000383ffff */
.L_x_215:
[----:B------:R-:W-:Y:S05]  /*22d0*/  WARPSYNC.ALL ;  /* 0x0000000000007948 */ /* 0x000fea0003800000 */
[----:B------:R-:W-:Y:S06]  /*22e0*/  BAR.SYNC.DEFER_BLOCKING 0x0 ;  /* 0x0000000000007b1d */ /* 0x000fec0000010000 */
.L_x_214:
[----:B------:R-:W1:Y:S01]  /*22f0*/  S2R R28, SR_TID.X ;  /* 0x00000000001c7919 */ /* 0x000e620000002100 */
[----:B------:R-:W-:Y:S01]  /*2300*/  BSSY B0, `(.L_x_217) ;  /* 0x0000023000007945 */ /* 0x000fe20003800000 */
[----:B0-----:R-:W-:Y:S02]  /*2310*/  CS2R R26, SRZ ;  /* 0x00000000001a7805 */ /* 0x001fe4000001ff00 */
[----:B-1----:R-:W-:-:S13]  /*2320*/  ISETP.GT.U32.AND P1, PT, R28, 0xff, PT ;  /* 0x000000ff1c00780c */ /* 0x002fda0003f24070 */
[----:B------:R-:W-:Y:S05]  /*2330*/  @P1 BRA `(.L_x_218) ;  /* 0x00000000007c1947 */ /* 0x000fea0003800000 */
[----:B------:R-:W-:Y:S01]  /*2340*/  ULDC UR5, c[0x0][0x10] ;  /* 0x0000040000057ab9 */ /* 0x000fe20000000800 */
[----:B------:R0:W-:Y:S01]  /*2350*/  STL.64 [R1+0x20], R2 ;  /* 0x0000200201007387 */ /* 0x0001e20000100a00 */
[----:B------:R-:W-:Y:S01]  /*2360*/  UIMAD UR5, UR5, UR4, UR6 ;  /* 0x00000004050572a4 */ /* 0x000fe2000f8e0206 */
[----:B------:R-:W-:-:S04]  /*2370*/  SHF.L.U32 R27, R28, 0x2, RZ ;  /* 0x000000021c1b7819 */ /* 0x000fc800000006ff */
[----:B------:R-:W-:Y:S01]  /*2380*/  LOP3.LUT R27, R27, 0x7fffffc0, RZ, 0xc0, !PT ;  /* 0x7fffffc01b1b7812 */ /* 0x000fe200078ec0ff */
[----:B------:R-:W-:Y:S01]  /*2390*/  IMAD.U32 R26, RZ, RZ, UR5 ;  /* 0x00000005ff1a7e24 */ /* 0x000fe2000f8e00ff */
[----:B0-----:R-:W0:Y:S04]  /*23a0*/  LDC.64 R2, c[0x0][0x260] ;  /* 0x00009800ff027b82 */ /* 0x001e280000000a00 */
[----:B------:R-:W-:Y:S02]  /*23b0*/  LEA R26, R26, R27, 0xa ;  /* 0x0000001b1a1a7211 */ /* 0x000fe400078e50ff */
[----:B------:R-:W-:-:S04]  /*23c0*/  LOP3.LUT R27, R28, 0xf, RZ, 0xc0, !PT ;  /* 0x0000000f1c1b7812 */ /* 0x000fc800078ec0ff */
[----:B------:R-:W-:-:S05]  /*23d0*/  IADD3 R26, R26, R27, RZ ;  /* 0x0000001b1a1a7210 */ /* 0x000fca0007ffe0ff */
[----:B------:R-:W-:-:S05]  /*23e0*/  IMAD.SHL.U32 R30, R26, 0x2, RZ ;  /* 0x000000021a1e7824 */ /* 0x000fca00078e00ff */
[C---:B------:R-:W-:Y:S02]  /*23f0*/  IADD3 R26, R30.reuse, 0x20, RZ ;  /* 0x000000201e1a7810 */ /* 0x040fe40007ffe0ff */
[C---:B------:R-:W-:Y:S01]  /*2400*/  IADD3 R32, R30.reuse, 0x40, RZ ;  /* 0x000000401e207810 */ /* 0x040fe20007ffe0ff */
[----:B0-----:R-:W-:-:S04]  /*2410*/  IMAD.WIDE.U32 R28, R30, 0x4, R2 ;  /* 0x000000041e1c7825 */ /* 0x001fc800078e0002 */
[--C-:B------:R-:W-:Y:S02]  /*2420*/  IMAD.WIDE.U32 R26, R26, 0x4, R2.reuse ;  /* 0x000000041a1a7825 */ /* 0x100fe400078e0002 */
[----:B------:R-:W2:Y:S02]  /*2430*/  LDG.E.64 R28, desc[UR12][R28.64] ;  /* 0x0000000c1c1c7981 */ /* 0x000ea4000c1e1b00 */
[----:B------:R-:W-:Y:S02]  /*2440*/  VIADD R30, R30, 0x60 ;  /* 0x000000601e1e7836 */ /* 0x000fe40000000000 */
[--C-:B------:R-:W-:Y:S01]  /*2450*/  IMAD.WIDE.U32 R32, R32, 0x4, R2.reuse ;  /* 0x0000000420207825 */ /* 0x100fe200078e0002 */
[----:B------:R-:W3:Y:S03]  /*2460*/  LDG.E.64 R26, desc[UR12][R26.64] ;  /* 0x0000000c1a1a7981 */ /* 0x000ee6000c1e1b00 */
[----:B------:R-:W-:-:S02]  /*2470*/  IMAD.WIDE.U32 R30, R30, 0x4, R2 ;  /* 0x000000041e1e7825 */ /* 0x000fc400078e0002 */
[----:B------:R-:W4:Y:S04]  /*2480*/  LDG.E.64 R32, desc[UR12][R32.64] ;  /* 0x0000000c20207981 */ /* 0x000f28000c1e1b00 */
[----:B------:R-:W4:Y:S04]  /*2490*/  LDG.E.64 R30, desc[UR12][R30.64] ;  /* 0x0000000c1e1e7981 */ /* 0x000f28000c1e1b00 */
[----:B------:R0:W5:Y:S01]  /*24a0*/  LDL.LU.64 R2, [R1+0x20] ;  /* 0x0000200001027983 */ /* 0x0001620000300a00 */
[----:B--2---:R-:W-:Y:S01]  /*24b0*/  FADD.FTZ R28, RZ, R28 ;  /* 0x0000001cff1c7221 */ /* 0x004fe20000010000 */
[----:B------:R-:W-:-:S03]  /*24c0*/  FADD.FTZ R29, RZ, R29 ;  /* 0x0000001dff1d7221 */ /* 0x000fc60000010000 */
[----:B---3--:R-:W-:Y:S01]  /*24d0*/  FADD.FTZ R26, R26, R28 ;  /* 0x0000001c1a1a7221 */ /* 0x008fe20000010000 */
[----:B------:R-:W-:-:S03]  /*24e0*/  FADD.FTZ R27, R27, R29 ;  /* 0x0000001d1b1b7221 */ /* 0x000fc60000010000 */
[----:B----4-:R-:W-:Y:S01]  /*24f0*/  FADD.FTZ R26, R32, R26 ;  /* 0x0000001a201a7221 */ /* 0x010fe20000010000 */
[----:B------:R-:W-:-:S03]  /*2500*/  FADD.FTZ R27, R33, R27 ;  /* 0x0000001b211b7221 */ /* 0x000fc60000010000 */
[----:B------:R-:W-:Y:S01]  /*2510*/  FADD.FTZ R26, R30, R26 ;  /* 0x0000001a1e1a7221 */ /* 0x000fe20000010000 */
[----:B0-----:R-:W-:-:S07]  /*2520*/  FADD.FTZ R27, R31, R27 ;  /* 0x0000001b1f1b7221 */ /* 0x001fce0000010000 */
.L_x_218:
[----:B------:R-:W-:Y:S05]  /*2530*/  BSYNC B0 ;  /* 0x0000000000007941 */ /* 0x000fea0003800000 */
.L_x_217:
[----:B------:R-:W0:Y:S01]  /*2540*/  SHFL.BFLY PT, R28, R26, 0x8, 0x1f ;  /* 0x0d001f001a1c7f89 */ /* 0x000e2200000e0000 */
[----:B------:R-:W-:Y:S01]  /*2550*/  BSSY B0, `(.L_x_219) ;  /* 0x000001c000007945 */ /* 0x000fe20003800000 */
[----:B------:R-:W1:Y:S01]  /*2560*/  S2R R29, SR_TID.X ;  /* 0x00000000001d7919 */ /* 0x000e620000002100 */
[----:B0-----:R-:W-:Y:S02]  /*2570*/  FADD.FTZ R26, R28, R26 ;  /* 0x0000001a1c1a7221 */ /* 0x001fe40000010000 */
[----:B------:R-:W0:Y:S01]  /*2580*/  SHFL.BFLY PT, R28, R27, 0x8, 0x1f ;  /* 0x0d001f001b1c7f89 */ /* 0x000e2200000e0000 */
[----:B-1----:R-:W-:Y:S01]  /*2590*/  LOP3.LUT P1, RZ, R29, 0xffffff0f, RZ, 0xc0, !PT ;  /* 0xffffff0f1dff7812 */ /* 0x002fe2000782c0ff */
[----:B0-----:R-:W-:Y:S02]  /*25a0*/  FADD.FTZ R27, R28, R27 ;  /* 0x0000001b1c1b7221 */ /* 0x001fe40000010000 */
[----:B------:R-:W0:Y:S02]  /*25b0*/  SHFL.BFLY PT, R28, R26, 0x4, 0x1f ;  /* 0x0c801f001a1c7f89 */ /* 0x000e2400000e0000 */
[----:B0-----:R-:W-:-:S02]  /*25c0*/  FADD.FTZ R26, R26, R28 ;  /* 0x0000001c1a1a7221 */ /* 0x001fc40000010000 */
[----:B------:R-:W0:Y:S02]  /*25d0*/  SHFL.BFLY PT, R28, R27, 0x4, 0x1f ;  /* 0x0c801f001b1c7f89 */ /* 0x000e2400000e0000 */
[----:B0-----:R-:W-:Y:S02]  /*25e0*/  FADD.FTZ R27, R27, R28 ;  /* 0x0000001c1b1b7221 */ /* 0x001fe40000010000 */
[----:B------:R-:W0:Y:S02]  /*25f0*/  SHFL.BFLY PT, R28, R26, 0x2, 0x1f ;  /* 0x0c401f001a1c7f89 */ /* 0x000e2400000e0000 */
[----:B0-----:R-:W-:Y:S02]  /*2600*/  FADD.FTZ R26, R26, R28 ;  /* 0x0000001c1a1a7221 */ /* 0x001fe40000010000 */
[----:B------:R-:W0:Y:S02]  /*2610*/  SHFL.BFLY PT, R28, R27, 0x2, 0x1f ;  /* 0x0c401f001b1c7f89 */ /* 0x000e2400000e0000 */
[----:B0-----:R-:W-:-:S02]  /*2620*/  FADD.FTZ R27, R27, R28 ;  /* 0x0000001c1b1b7221 */ /* 0x001fc40000010000 */
[----:B------:R-:W0:Y:S02]  /*2630*/  SHFL.BFLY PT, R28, R26, 0x1, 0x1f ;  /* 0x0c201f001a1c7f89 */ /* 0x000e2400000e0000 */
[----:B0-----:R-:W-:Y:S02]  /*2640*/  FADD.FTZ R26, R26, R28 ;  /* 0x0000001c1a1a7221 */ /* 0x001fe40000010000 */
[----:B------:R-:W0:Y:S02]  /*2650*/  SHFL.BFLY PT, R28, R27, 0x1, 0x1f ;  /* 0x0c201f001b1c7f89 */ /* 0x000e2400000e0000 */
[----:B0-----:R-:W-:Y:S01]  /*2660*/  FADD.FTZ R27, R27, R28 ;  /* 0x0000001c1b1b7221 */ /* 0x001fe20000010000 */
        /* <DEDUP_REMOVED lines=10> */
.L_x_220:
[----:B------:R-:W-:Y:S05]  /*2710*/  BSYNC B0 ;  /* 0x0000000000007941 */ /* 0x000fea0003800000 */
.L_x_219:
[----:B0-----:R-:W2:Y:S04]  /*2720*/  LDL.LU R26, [R1+0x8] ;  /* 0x00000800011a7983 */ /* 0x001ea80000300800 */
[----:B------:R-:W3:Y:S01]  /*2730*/  LDL.LU R28, [R1] ;  /* 0x00000000011c7983 */ /* 0x000ee20000300800 */
[----:B------:R-:W0:Y:S01]  /*2740*/  S2UR UR14, SR_CgaCtaId ;  /* 0x00000000000e79c3 */ /* 0x000e220000008800 */
[----:B------:R-:W-:Y:S01]  /*2750*/  USHF.L.U32 UR5, UR9, 0x4, URZ ;  /* 0x0000000409057899 */ /* 0x000fe2000800063f */
[----:B------:R-:W-:Y:S01]  /*2760*/  SHF.L.U32 R60, R60, 0x10, RZ ;  /* 0x000000103c3c7819 */ /* 0x000fe200000006ff */
[----:B------:R-:W-:Y:S01]  /*2770*/  IMAD.U32 R47, R47, 0x10000, RZ ;  /* 0x000100002f2f7824 */ /* 0x000fe200078e00ff */
[----:B------:R-:W-:Y:S01]  /*2780*/  UMOV UR9, 0x400 ;  /* 0x0000040000097882 */ /* 0x000fe20000000000 */
[----:B------:R-:W-:Y:S01]  /*2790*/  ULOP3.LUT UR5, UR5, 0x10, URZ, 0xc0, !UPT ;  /* 0x0000001005057892 */ /* 0x000fe2000f8ec03f */
[----:B------:R-:W-:Y:S01]  /*27a0*/  SHF.L.U32 R57, R57, 0x10, RZ ;  /* 0x0000001039397819 */ /* 0x000fe200000006ff */
[----:B------:R-:W-:Y:S01]  /*27b0*/  UIADD3 UR9, UR9, 0x3480, URZ ;  /* 0x0000348009097890 */ /* 0x000fe2000fffe03f */
[----:B------:R-:W-:Y:S01]  /*27c0*/  FADD.FTZ R60, -R24, R60 ;  /* 0x0000003c183c7221 */ /* 0x000fe20000010100 */
[----:B------:R-:W-:Y:S01]  /*27d0*/  SHF.L.U32 R33, R40, 0x10, RZ ;  /* 0x0000001028217819 */ /* 0x000fe200000006ff */
[----:B------:R-:W-:Y:S01]  /*27e0*/  IMAD.U32 R45, R45, 0x10000, RZ ;  /* 0x000100002d2d7824 */ /* 0x000fe200078e00ff */
[----:B------:R-:W-:Y:S01]  /*27f0*/  SHF.L.U32 R41, R41, 0x10, RZ ;  /* 0x0000001029297819 */ /* 0x000fe200000006ff */
[----:B-----5:R-:W-:Y:S01]  /*2800*/  FMUL.FTZ R60, R2, R60 ;  /* 0x0000003c023c7220 */ /* 0x020fe20000410000 */
[----:B------:R-:W-:-:S02]  /*2810*/  IMAD.U32 R37, R37, 0x10000, RZ ;  /* 0x0001000025257824 */ /* 0x000fc400078e00ff */
[C---:B------:R-:W-:Y:S01]  /*2820*/  FADD.FTZ R57, -R24.reuse, R57 ;  /* 0x0000003918397221 */ /* 0x040fe20000010100 */
[C---:B------:R-:W-:Y:S01]  /*2830*/  FADD.FTZ R45, -R24.reuse, R45 ;  /* 0x0000002d182d7221 */ /* 0x040fe20000010100 */
[C---:B------:R-:W-:Y:S01]  /*2840*/  FADD.FTZ R33, -R24.reuse, R33 ;  /* 0x0000002118217221 */ /* 0x040fe20000010100 */
[C---:B------:R-:W-:Y:S01]  /*2850*/  FADD.FTZ R37, -R24.reuse, R37 ;  /* 0x0000002518257221 */ /* 0x040fe20000010100 */
[----:B------:R-:W-:Y:S01]  /*2860*/  FADD.FTZ R41, -R24, R41 ;  /* 0x0000002918297221 */ /* 0x000fe20000010100 */
[----:B------:R-:W-:Y:S01]  /*2870*/  SHF.L.U32 R61, R61, 0x10, RZ ;  /* 0x000000103d3d7819 */ /* 0x000fe200000006ff */
[----:B------:R-:W-:Y:S01]  /*2880*/  IMAD.U32 R39, R39, 0x10000, RZ ;  /* 0x0001000027277824 */ /* 0x000fe200078e00ff */
[----:B------:R-:W-:Y:S01]  /*2890*/  SHF.L.U32 R42, R42, 0x10, RZ ;  /* 0x000000102a2a7819 */ /* 0x000fe200000006ff */
[C---:B------:R-:W-:Y:S01]  /*28a0*/  FMUL.FTZ R37, R2.reuse, R37 ;  /* 0x0000002502257220 */ /* 0x040fe20000410000 */
[----:B------:R-:W-:Y:S01]  /*28b0*/  SHF.L.U32 R43, R43, 0x10, RZ ;  /* 0x000000102b2b7819 */ /* 0x000fe200000006ff */
[----:B0-----:R-:W-:Y:S01]  /*28c0*/  ULEA UR9, UR14, UR9, 0x18 ;  /* 0x000000090e097291 */ /* 0x001fe2000f8ec03f */
[C---:B------:R-:W-:Y:S01]  /*28d0*/  FMUL.FTZ R33, R2.reuse, R33 ;  /* 0x0000002102217220 */ /* 0x040fe20000410000 */
[----:B------:R-:W-:Y:S01]  /*28e0*/  FMUL.FTZ R41, R2, R41 ;  /* 0x0000002902297220 */ /* 0x000fe20000410000 */
[----:B------:R-:W-:Y:S01]  /*28f0*/  ULDC.64 UR14, c[0x0][0x210] ;  /* 0x00008400000e7ab9 */ /* 0x000fe20000000a00 */
[----:B------:R-:W-:Y:S01]  /*2900*/  ULOP3.LUT UR4, UR4, 0x1, URZ, 0x3c, !UPT ;  /* 0x0000000104047892 */ /* 0x000fe2000f8e3c3f */
[----:B------:R-:W-:Y:S01]  /*2910*/  BAR.SYNC.DEFER_BLOCKING 0x0 ;  /* 0x0000000000007b1d */ /* 0x000fe20000010000 */
[----:B------:R-:W-:-:S04]  /*2920*/  IADD3 R58, P1, R58, UR14, RZ ;  /* 0x0000000e3a3a7c10 */ /* 0x000fc8000ff3e0ff */
[----:B------:R-:W-:Y:S02]  /*2930*/  IADD3.X R59, R59, UR15, RZ, P1, !PT ;  /* 0x0000000f3b3b7c10 */ /* 0x000fe40008ffe4ff */
[----:B--2---:R-:W-:Y:S01]  /*2940*/  IADD3 R26, R26, -UR5, RZ ;  /* 0x800000051a1a7c10 */ /* 0x004fe2000fffe0ff */
[----:B------:R-:W-:-:S03]  /*2950*/  UMOV UR5, UR11 ;  /* 0x0000000b00057c82 */ /* 0x000fc60008000000 */
[----:B------:R-:W-:Y:S01]  /*2960*/  LEA R26, R26, UR9, 0x3 ;  /* 0x000000091a1a7c11 */ /* 0x000fe2000f8e18ff */
[----:B------:R-:W-:Y:S01]  /*2970*/  UMOV UR9, UR10 ;  /* 0x0000000a00097c82 */ /* 0x000fe20008000000 */
[----:B---3--:R-:W-:-:S04]  /*2980*/  SHF.L.U32 R28, R28, 0x10, RZ ;  /* 0x000000101c1c7819 */ /* 0x008fc800000006ff */
[----:B------:R-:W0:Y:S02]  /*2990*/  LDS.64 R26, [R26] ;  /* 0x000000001a1a7984 */ /* 0x000e240000000a00 */
[--C-:B0-----:R-:W-:Y:S01]  /*29a0*/  FFMA.FTZ R0, R0, R3, -R26.reuse ;  /* 0x0000000300007223 */ /* 0x101fe2000001081a */
[C-C-:B------:R-:W-:Y:S01]  /*29b0*/  FFMA.FTZ R8, R3.reuse, R8, -R26.reuse ;  /* 0x0000000803087223 */ /* 0x140fe2000001081a */
[--C-:B------:R-:W-:Y:S01]  /*29c0*/  FFMA.FTZ R12, R3, R12, -R26.reuse ;  /* 0x0000000c030c7223 */ /* 0x100fe2000001081a */
[----:B------:R-:W-:Y:S01]  /*29d0*/  FFMA.FTZ R32, R5, R4, -R26 ;  /* 0x0000000405207223 */ /* 0x000fe2000001081a */
[----:B------:R-:W-:Y:S01]  /*29e0*/  FFMA.FTZ R29, R50, -R27, R0 ;  /* 0x8000001b321d7223 */ /* 0x000fe20000010000 */
[--C-:B------:R-:W-:Y:S01]  /*29f0*/  FFMA.FTZ R0, R47, R28, -R26.reuse ;  /* 0x0000001c2f007223 */ /* 0x100fe2000001081a */
[----:B------:R-:W-:Y:S01]  /*2a00*/  FFMA.FTZ R47, R3, R6, -R26 ;  /* 0x00000006032f7223 */ /* 0x000fe2000001081a */
[----:B------:R-:W-:Y:S01]  /*2a10*/  IMAD.U32 R3, R34, 0x10000, RZ ;  /* 0x0001000022037824 */ /* 0x000fe200078e00ff */
[----:B------:R-:W-:Y:S01]  /*2a20*/  SHF.L.U32 R6, R38, 0x10, RZ ;  /* 0x0000001026067819 */ /* 0x000fe200000006ff */
[----:B------:R-:W-:Y:S01]  /*2a30*/  FFMA.FTZ R31, -R27, R60, R0 ;  /* 0x0000003c1b1f7223 */ /* 0x000fe20000010100 */
[----:B------:R-:W-:Y:S01]  /*2a40*/  FMUL.FTZ R0, R2, R29 ;  /* 0x0000001d02007220 */ /* 0x000fe20000410000 */
[----:B------:R-:W-:Y:S01]  /*2a50*/  SHF.L.U32 R29, R44, 0x10, RZ ;  /* 0x000000102c1d7819 */ /* 0x000fe200000006ff */
[--C-:B------:R-:W-:Y:S01]  /*2a60*/  FFMA.FTZ R30, R4, R7, -R26.reuse ;  /* 0x00000007041e7223 */ /* 0x100fe2000001081a */
[----:B------:R-:W-:Y:S01]  /*2a70*/  FMUL.FTZ R31, R2, R31 ;  /* 0x0000001f021f7220 */ /* 0x000fe20000410000 */
[----:B------:R-:W-:Y:S01]  /*2a80*/  SHF.L.U32 R34, R35, 0x10, RZ ;  /* 0x0000001023227819 */ /* 0x000fe200000006ff */
[--C-:B------:R-:W-:Y:S01]  /*2a90*/  FFMA.FTZ R6, R28, R6, -R26.reuse ;  /* 0x000000061c067223 */ /* 0x100fe2000001081a */
[----:B------:R-:W-:Y:S01]  /*2aa0*/  FADD.FTZ R29, -R24, R29 ;  /* 0x0000001d181d7221 */ /* 0x000fe20000010100 */
[C-C-:B------:R-:W-:Y:S01]  /*2ab0*/  FFMA.FTZ R10, R4.reuse, R10, -R26.reuse ;  /* 0x0000000a040a7223 */ /* 0x140fe2000001081a */
[----:B------:R-:W-:Y:S01]  /*2ac0*/  F2FP.BF16.F32.PACK_AB R0, R31, R0 ;  /* 0x000000001f00723e */ /* 0x000fe200000010ff */
[----:B------:R-:W-:Y:S01]  /*2ad0*/  FFMA.FTZ R4, R4, R14, -R26 ;  /* 0x0000000e04047223 */ /* 0x000fe2000001081a */
[----:B------:R-:W-:Y:S01]  /*2ae0*/  SHF.L.U32 R31, R36, 0x10, RZ ;  /* 0x00000010241f7819 */ /* 0x000fe200000006ff */
[C---:B------:R-:W-:Y:S01]  /*2af0*/  FMUL.FTZ R36, R2.reuse, R57 ;  /* 0x0000003902247220 */ /* 0x040fe20000410000 */
[----:B------:R-:W-:Y:S01]  /*2b00*/  FMUL.FTZ R7, R2, R29 ;  /* 0x0000001d02077220 */ /* 0x000fe20000410000 */
[----:B------:R-:W-:Y:S01]  /*2b10*/  FFMA.FTZ R49, R49, -R27, R32 ;  /* 0x8000001b31317223 */ /* 0x000fe20000010020 */
[--C-:B------:R-:W-:Y:S01]  /*2b20*/  FFMA.FTZ R34, R61, R34, -R26.reuse ;  /* 0x000000223d227223 */ /* 0x100fe2000001081a */
[----:B------:R-:W-:Y:S01]  /*2b30*/  FADD.FTZ R31, -R24, R31 ;  /* 0x0000001f181f7221 */ /* 0x000fe20000010100 */
[----:B------:R-:W-:Y:S01]  /*2b40*/  FFMA.FTZ R24, R28, R3, -R26 ;  /* 0x000000031c187223 */ /* 0x000fe2000001081a */
[----:B------:R-:W-:-:S02]  /*2b50*/  IMAD.U32 R3, R46, 0x10000, RZ ;  /* 0x000100002e037824 */ /* 0x000fc400078e00ff */
[--C-:B------:R-:W-:Y:S01]  /*2b60*/  FFMA.FTZ R28, R28, R42, -R26.reuse ;  /* 0x0000002a1c1c7223 */ /* 0x100fe2000001081a */
[C---:B------:R-:W-:Y:S01]  /*2b70*/  FMUL.FTZ R29, R2.reuse, R31 ;  /* 0x0000001f021d7220 */ /* 0x040fe20000410000 */
[--C-:B------:R-:W-:Y:S01]  /*2b80*/  FFMA.FTZ R14, R61, R39, -R26.reuse ;  /* 0x000000273d0e7223 */ /* 0x100fe2000001081a */
[--C-:B------:R-:W-:Y:S01]  /*2b90*/  FFMA.FTZ R38, R3, R61, -R26.reuse ;  /* 0x0000003d03267223 */ /* 0x100fe2000001081a */
[C---:B------:R-:W-:Y:S01]  /*2ba0*/  FMUL.FTZ R3, R2.reuse, R45 ;  /* 0x0000002d02037220 */ /* 0x040fe20000410000 */
[----:B------:R-:W-:Y:S01]  /*2bb0*/  FFMA.FTZ R26, R61, R43, -R26 ;  /* 0x0000002b3d1a7223 */ /* 0x000fe2000001081a */
[C---:B------:R-:W-:Y:S01]  /*2bc0*/  FFMA.FTZ R29, -R27.reuse, R29, R6 ;  /* 0x0000001d1b1d7223 */ /* 0x040fe20000010106 */
[C---:B------:R-:W-:Y:S01]  /*2bd0*/  FFMA.FTZ R5, -R27.reuse, R36, R38 ;  /* 0x000000241b057223 */ /* 0x040fe20000010126 */
[----:B------:R-:W-:Y:S01]  /*2be0*/  FFMA.FTZ R3, -R27, R3, R24 ;  /* 0x000000031b037223 */ /* 0x000fe20000010118 */
[----:B------:R-:W-:Y:S01]  /*2bf0*/  FMUL.FTZ R49, R2, R49 ;  /* 0x0000003102317220 */ /* 0x000fe20000410000 */
[----:B------:R-:W-:Y:S01]  /*2c00*/  FFMA.FTZ R47, R48, -R27, R47 ;  /* 0x8000001b302f7223 */ /* 0x000fe2000001002f */
[C---:B------:R-:W-:Y:S01]  /*2c10*/  FMUL.FTZ R6, R2.reuse, R5 ;  /* 0x0000000502067220 */ /* 0x040fe20000410000 */
[----:B------:R-:W-:Y:S01]  /*2c20*/  FFMA.FTZ R25, R25, -R27, R30 ;  /* 0x8000001b19197223 */ /* 0x000fe2000001001e */
[----:B------:R-:W-:Y:S01]  /*2c30*/  FFMA.FTZ R7, -R27, R7, R34 ;  /* 0x000000071b077223 */ /* 0x000fe20000010122 */
[-C--:B------:R-:W-:Y:S01]  /*2c40*/  FFMA.FTZ R9, R9, -R27.reuse, R8 ;  /* 0x8000001b09097223 */ /* 0x080fe20000010008 */
[----:B------:R-:W-:Y:S01]  /*2c50*/  FFMA.FTZ R11, R11, -R27, R10 ;  /* 0x8000001b0b0b7223 */ /* 0x000fe2000001000a */
[----:B------:R-:W-:Y:S01]  /*2c60*/  FFMA.FTZ R37, -R27, R37, R14 ;  /* 0x000000251b257223 */ /* 0x000fe2000001010e */
[----:B------:R-:W-:Y:S01]  /*2c70*/  FFMA.FTZ R13, R13, -R27, R12 ;  /* 0x8000001b0d0d7223 */ /* 0x000fe2000001000c */
[----:B------:R-:W-:Y:S01]  /*2c80*/  FFMA.FTZ R33, -R27, R33, R28 ;  /* 0x000000211b217223 */ /* 0x000fe2000001011c */
[----:B------:R-:W-:Y:S01]  /*2c90*/  FFMA.FTZ R15, R15, -R27, R4 ;  /* 0x8000001b0f0f7223 */ /* 0x000fe20000010004 */
[----:B------:R-:W-:Y:S01]  /*2ca0*/  FFMA.FTZ R41, -R27, R41, R26 ;  /* 0x000000291b297223 */ /* 0x000fe2000001011a */
[C---:B------:R-:W-:Y:S01]  /*2cb0*/  FMUL.FTZ R4, R2.reuse, R3 ;  /* 0x0000000302047220 */ /* 0x040fe20000410000 */
[----:B------:R-:W-:Y:S01]  /*2cc0*/  FMUL.FTZ R10, R2, R29 ;  /* 0x0000001d020a7220 */ /* 0x000fe20000410000 */
[----:B------:R-:W-:Y:S01]  /*2cd0*/  F2FP.BF16.F32.PACK_AB R49, R6, R49 ;  /* 0x000000310631723e */ /* 0x000fe200000010ff */
[----:B------:R-:W-:Y:S01]  /*2ce0*/  FMUL.FTZ R47, R2, R47 ;  /* 0x0000002f022f7220 */ /* 0x000fe20000410000 */
[----:B------:R-:W-:Y:S01]  /*2cf0*/  PRMT R29, R0, 0x7610, R29 ;  /* 0x00007610001d7816 */ /* 0x000fe2000000001d */
[----:B------:R-:W-:Y:S01]  /*2d00*/  FMUL.FTZ R25, R2, R25 ;  /* 0x0000001902197220 */ /* 0x000fe20000410000 */
[----:B------:R-:W-:Y:S01]  /*2d10*/  PRMT R3, R0, 0x7632, R3 ;  /* 0x0000763200037816 */ /* 0x000fe20000000003 */
[C---:B------:R-:W-:Y:S01]  /*2d20*/  FMUL.FTZ R8, R2.reuse, R7 ;  /* 0x0000000702087220 */ /* 0x040fe20000410000 */
[C---:B------:R-:W-:Y:S01]  /*2d30*/  FMUL.FTZ R9, R2.reuse, R9 ;  /* 0x0000000902097220 */ /* 0x040fe20000410000 */
[C---:B------:R-:W-:Y:S01]  /*2d40*/  FMUL.FTZ R11, R2.reuse, R11 ;  /* 0x0000000b020b7220 */ /* 0x040fe20000410000 */
[C---:B------:R-:W-:Y:S01]  /*2d50*/  FMUL.FTZ R12, R2.reuse, R37 ;  /* 0x00000025020c7220 */ /* 0x040fe20000410000 */
[C---:B------:R-:W-:Y:S01]  /*2d60*/  FMUL.FTZ R6, R2.reuse, R13 ;  /* 0x0000000d02067220 */ /* 0x040fe20000410000 */
[C---:B------:R-:W-:Y:S01]  /*2d70*/  FMUL.FTZ R33, R2.reuse, R33 ;  /* 0x0000002102217220 */ /* 0x040fe20000410000 */
[C---:B------:R-:W-:Y:S01]  /*2d80*/  FMUL.FTZ R15, R2.reuse, R15 ;  /* 0x0000000f020f7220 */ /* 0x040fe20000410000 */
[----:B------:R-:W-:Y:S01]  /*2d90*/  FMUL.FTZ R0, R2, R41 ;  /* 0x0000002902007220 */ /* 0x000fe20000410000 */
[----:B------:R-:W-:Y:S01]  /*2da0*/  IADD3 R2, P1, R55, UR14, RZ ;  /* 0x0000000e37027c10 */ /* 0x000fe2000ff3e0ff */
[----:B------:R0:W-:Y:S01]  /*2db0*/  STG.E.U16 desc[UR12][R58.64+0x2], R3 ;  /* 0x000002033a007986 */ /* 0x0001e2000c10150c */
[----:B------:R-:W-:-:S02]  /*2dc0*/  PRMT R5, R49, 0x7632, R5 ;  /* 0x0000763231057816 */ /* 0x000fc40000000005 */
[----:B------:R-:W-:Y:S01]  /*2dd0*/  F2FP.BF16.F32.PACK_AB R47, R4, R47 ;  /* 0x0000002f042f723e */ /* 0x000fe200000010ff */
[----:B------:R-:W-:Y:S01]  /*2de0*/  STG.E.U16 desc[UR12][R58.64], R29 ;  /* 0x0000001d3a007986 */ /* 0x000fe2000c10150c */
[----:B------:R-:W-:Y:S02]  /*2df0*/  F2FP.BF16.F32.PACK_AB R25, R8, R25 ;  /* 0x000000190819723e */ /* 0x000fe400000010ff */
[----:B------:R-:W-:Y:S01]  /*2e00*/  F2FP.BF16.F32.PACK_AB R9, R10, R9 ;  /* 0x000000090a09723e */ /* 0x000fe200000010ff */
[----:B------:R1:W-:Y:S01]  /*2e10*/  STG.E.U16 desc[UR12][R58.64+0x6], R5 ;  /* 0x000006053a007986 */ /* 0x0003e2000c10150c */
[----:B------:R-:W-:Y:S02]  /*2e20*/  PRMT R7, R47, 0x7632, R7 ;  /* 0x000076322f077816 */ /* 0x000fe40000000007 */
[----:B------:R-:W-:Y:S01]  /*2e30*/  PRMT R10, R25, 0x7632, R10 ;  /* 0x00007632190a7816 */ /* 0x000fe2000000000a */
[----:B------:R-:W-:Y:S01]  /*2e40*/  STG.E.U16 desc[UR12][R58.64+0x4], R49 ;  /* 0x000004313a007986 */ /* 0x000fe2000c10150c */
[----:B0-----:R-:W-:-:S02]  /*2e50*/  IADD3.X R3, R56, UR15, RZ, P1, !PT ;  /* 0x0000000f38037c10 */ /* 0x001fc40008ffe4ff */
[----:B------:R-:W-:Y:S02]  /*2e60*/  IADD3 R4, P1, R53, UR14, RZ ;  /* 0x0000000e35047c10 */ /* 0x000fe4000ff3e0ff */
[----:B------:R-:W-:Y:S01]  /*2e70*/  F2FP.BF16.F32.PACK_AB R11, R12, R11 ;  /* 0x0000000b0c0b723e */ /* 0x000fe200000010ff */
[----:B------:R-:W-:Y:S01]  /*2e80*/  STG.E.U16 desc[UR12][R2.64], R47 ;  /* 0x0000002f02007986 */ /* 0x000fe2000c10150c */
[----:B------:R-:W-:Y:S02]  /*2e90*/  F2FP.BF16.F32.PACK_AB R6, R33, R6 ;  /* 0x000000062106723e */ /* 0x000fe400000010ff */
[----:B-1----:R-:W-:Y:S01]  /*2ea0*/  IADD3.X R5, R54, UR15, RZ, P1, !PT ;  /* 0x0000000f36057c10 */ /* 0x002fe20008ffe4ff */
[----:B------:R0:W-:Y:S01]  /*2eb0*/  STG.E.U16 desc[UR12][R2.64+0x2], R7 ;  /* 0x0000020702007986 */ /* 0x0001e2000c10150c */
[----:B------:R-:W-:Y:S02]  /*2ec0*/  IADD3 R8, P1, R51, UR14, RZ ;  /* 0x0000000e33087c10 */ /* 0x000fe4000ff3e0ff */
[----:B------:R-:W-:Y:S01]  /*2ed0*/  F2FP.BF16.F32.PACK_AB R15, R0, R15 ;  /* 0x0000000f000f723e */ /* 0x000fe200000010ff */
[----:B------:R-:W-:Y:S01]  /*2ee0*/  STG.E.U16 desc[UR12][R2.64+0x4], R25 ;  /* 0x0000041902007986 */ /* 0x000fe2000c10150c */
[----:B------:R-:W-:-:S03]  /*2ef0*/  PRMT R0, R6, 0x7632, R0 ;  /* 0x0000763206007816 */ /* 0x000fc60000000000 */
[----:B------:R1:W-:Y:S04]  /*2f00*/  STG.E.U16 desc[UR12][R2.64+0x6], R10 ;  /* 0x0000060a02007986 */ /* 0x0003e8000c10150c */
[----:B------:R2:W-:Y:S01]  /*2f10*/  STG.E.U16 desc[UR12][R4.64], R9 ;  /* 0x0000000904007986 */ /* 0x0005e2000c10150c */
[----:B0-----:R-:W-:-:S03]  /*2f20*/  PRMT R7, R11, 0x7632, R7 ;  /* 0x000076320b077816 */ /* 0x001fc60000000007 */
[----:B------:R3:W-:Y:S01]  /*2f30*/  STG.E.U16 desc[UR12][R4.64+0x4], R11 ;  /* 0x0000040b04007986 */ /* 0x0007e2000c10150c */
[----:B-1----:R-:W-:-:S03]  /*2f40*/  PRMT R3, R9, 0x7632, R3 ;  /* 0x0000763209037816 */ /* 0x002fc60000000003 */
[----:B------:R3:W-:Y:S01]  /*2f50*/  STG.E.U16 desc[UR12][R4.64+0x6], R7 ;  /* 0x0000060704007986 */ /* 0x0007e2000c10150c */
[----:B------:R-:W-:Y:S02]  /*2f60*/  PRMT R2, R15, 0x7632, R2 ;  /* 0x000076320f027816 */ /* 0x000fe40000000002 */
[----:B--2---:R-:W-:Y:S01]  /*2f70*/  IADD3.X R9, R52, UR15, RZ, P1, !PT ;  /* 0x0000000f34097c10 */ /* 0x004fe20008ffe4ff */
[----:B------:R3:W-:Y:S04]  /*2f80*/  STG.E.U16 desc[UR12][R4.64+0x2], R3 ;  /* 0x0000020304007986 */ /* 0x0007e8000c10150c */
[----:B------:R3:W-:Y:S04]  /*2f90*/  STG.E.U16 desc[UR12][R8.64], R6 ;  /* 0x0000000608007986 */ /* 0x0007e8000c10150c */
[----:B------:R3:W-:Y:S04]  /*2fa0*/  STG.E.U16 desc[UR12][R8.64+0x2], R0 ;  /* 0x0000020008007986 */ /* 0x0007e8000c10150c */
[----:B------:R3:W-:Y:S04]  /*2fb0*/  STG.E.U16 desc[UR12][R8.64+0x4], R15 ;  /* 0x0000040f08007986 */ /* 0x0007e8000c10150c */
[----:B------:R3:W-:Y:S01]  /*2fc0*/  STG.E.U16 desc[UR12][R8.64+0x6], R2 ;  /* 0x0000060208007986 */ /* 0x0007e2000c10150c */
[----:B------:R-:W-:Y:S05]  /*2fd0*/  @!P0 BRA `(.L_x_221) ;  /* 0xffffffd400408947 */ /* 0x000fea000383ffff */
.L_x_205:
[----:B------:R-:W-:Y:S02]  /*2fe0*/  USHF.L.U32 UR10, UR6, 0x5, URZ ;  /* 0x00000005060a7899 */ /* 0x000fe4000800063f */
[----:B------:R-:W-:Y:S02]  /*2ff0*/  ULOP3.LUT UR15, UR6, 0x1, URZ, 0xc0, !UPT ;  /* 0x00000001060f7892 */ /* 0x000fe4000f8ec03f */
[----:B------:R-:W-:Y:S02]  /*3000*/  ULOP3.LUT UR10, UR10, 0x7ffffc0, URZ, 0xc0, !UPT ;  /* 0x07ffffc00a0a7892 */ /* 0x000fe4000f8ec03f */
[----:B------:R-:W-:Y:S02]  /*3010*/  UIMAD UR11, UR15, 0x140, URZ ;  /* 0x000001400f0b78a4 */ /* 0x000fe4000f8e023f */
[----:B------:R-:W-:Y:S02]  /*3020*/  UIADD3 UR10, UR10, UR17, URZ ;  /* 0x000000110a0a7290 */ /* 0x000fe4000fffe03f */
[----:B------:R-:W-:-:S02]  /*3030*/  UIADD3 UR14, UR11, 0x140, URZ ;  /* 0x000001400b0e7890 */ /* 0x000fc4000fffe03f */
[----:B------:R-:W-:-:S04]  /*3040*/  ULEA UR10, UR10, UR11, 0x5 ;  /* 0x0000000b0a0a7291 */ /* 0x000fc8000f8e283f */
[----:B------:R-:W-:-:S06]  /*3050*/  UISETP.GE.AND UP0, UPT, UR10, UR14, UPT ;  /* 0x0000000e0a00728c */ /* 0x000fcc000bf06270 */
[----:B------:R-:W-:-:S13]  /*3060*/  PLOP3.LUT P0, PT, PT, PT, UP0, 0x80, 0x0 ;  /* 0x000000000000781c */ /* 0x000fda0003f0f008 */
[----:B------:R-:W-:Y:S05]  /*3070*/  @P0 EXIT ;  /* 0x000000000000094d */ /* 0x000fea0003800000 */
[----:B---3--:R-:W0:Y:S01]  /*3080*/  LDC.64 R14, c[0x0][0x258] ;  /* 0x00009600ff0e7b82 */ /* 0x008e220000000a00 */
        /* <DEDUP_REMOVED lines=18> */
[----:B------:R-:W-:-:S04]  /*31b0*/  IMAD.WIDE.U32 R8, P0, R11, -0x33333334, R6 ;  /* 0xcccccccc0b087825 */ /* 0x000fc80007800006 */
[----:B------:R-:W-:Y:S01]  /*31c0*/  IMAD.WIDE.U32 R6, R11, -0x33333333, RZ ;  /* 0xcccccccd0b067825 */ /* 0x000fe200078e00ff */
[----:B------:R-:W-:Y:S02]  /*31d0*/  IADD3.X R11, RZ, RZ, RZ, P0, !PT ;  /* 0x000000ffff0b7210 */ /* 0x000fe400007fe4ff */
[C---:B------:R-:W-:Y:S01]  /*31e0*/  ISETP.LT.U32.AND P0, PT, R14.reuse, 0x2, PT ;  /* 0x000000020e00780c */ /* 0x040fe20003f01070 */
[----:B------:R-:W-:Y:S01]  /*31f0*/  IMAD.IADD R5, R5, 0x1, R10 ;  /* 0x0000000105057824 */ /* 0x000fe200078e020a */
[----:B------:R-:W-:Y:S02]  /*3200*/  IADD3 RZ, P1, R7, R8, RZ ;  /* 0x0000000807ff7210 */ /* 0x000fe40007f3e0ff */
[----:B------:R-:W-:Y:S01]  /*3210*/  MOV R10, R9 ;  /* 0x00000009000a7202 */ /* 0x000fe20000000f00 */
[----:B------:R-:W-:Y:S01]  /*3220*/  IMAD.WIDE.U32 R6, R5, -0x33333333, RZ ;  /* 0xcccccccd05067825 */ /* 0x000fe200078e00ff */
[----:B------:R-:W-:Y:S02]  /*3230*/  ISETP.LT.AND.EX P0, PT, R15, RZ, PT, P0 ;  /* 0x000000ff0f00720c */ /* 0x000fe40003f01300 */
[----:B------:R-:W-:Y:S01]  /*3240*/  MOV R6, UR10 ;  /* 0x0000000a00067c02 */ /* 0x000fe20008000f00 */
[----:B------:R-:W-:Y:S01]  /*3250*/  IMAD.WIDE.U32.X R8, R13, -0x33333334, R10, P1 ;  /* 0xcccccccc0d087825 */ /* 0x000fe200008e040a */
[----:B------:R-:W-:-:S02]  /*3260*/  SEL R49, R14, 0x2, P0 ;  /* 0x000000020e317807 */ /* 0x000fc40000000000 */
[----:B------:R-:W-:Y:S02]  /*3270*/  LEA.HI R50, R7, 0x1, RZ, 0x1c ;  /* 0x0000000107327811 */ /* 0x000fe400078fe0ff */
[----:B------:R-:W-:Y:S02]  /*3280*/  SHF.R.U64 R51, R8, 0x3, R9 ;  /* 0x0000000308337819 */ /* 0x000fe40000001209 */
[----:B------:R-:W-:Y:S02]  /*3290*/  SEL R48, R15, RZ, P0 ;  /* 0x000000ff0f307207 */ /* 0x000fe40000000000 */
[C---:B------:R-:W-:Y:S01]  /*32a0*/  IADD3 R7, P0, R0.reuse, 0xa, RZ ;  /* 0x0000000a00077810 */ /* 0x040fe20007f1e0ff */
[----:B------:R-:W-:Y:S01]  /*32b0*/  VIADD R51, R51, 0x1 ;  /* 0x0000000133337836 */ /* 0x000fe20000000000 */
[C---:B------:R-:W-:Y:S02]  /*32c0*/  IADD3 R8, P1, R0.reuse, 0x14, RZ ;  /* 0x0000001400087810 */ /* 0x040fe40007f3e0ff */
[----:B------:R-:W-:Y:S01]  /*32d0*/  IADD3 R9, P2, R0, 0x1e, RZ ;  /* 0x0000001e00097810 */ /* 0x000fe20007f5e0ff */
[----:B------:R-:W-:Y:S01]  /*32e0*/  IMAD.X R11, RZ, RZ, RZ, P0 ;  /* 0x000000ffff0b7224 */ /* 0x000fe200000e06ff */
[----:B------:R-:W-:-:S02]  /*32f0*/  SHF.L.U64.HI R48, R49, 0x6, R48 ;  /* 0x0000000631307819 */ /* 0x000fc40000010230 */
[----:B------:R-:W-:Y:S02]  /*3300*/  LOP3.LUT R10, R56, 0xf, RZ, 0xc0, !PT ;  /* 0x0000000f380a7812 */ /* 0x000fe400078ec0ff */
[----:B------:R-:W-:Y:S02]  /*3310*/  IADD3.X R12, RZ, RZ, RZ, P1, !PT ;  /* 0x000000ffff0c7210 */ /* 0x000fe40000ffe4ff */
[----:B------:R-:W-:Y:S02]  /*3320*/  IADD3.X R13, RZ, RZ, RZ, P2, !PT ;  /* 0x000000ffff0d7210 */ /* 0x000fe400017fe4ff */
[----:B------:R-:W-:Y:S02]  /*3330*/  SHF.L.U32 R49, R49, 0x6, RZ ;  /* 0x0000000631317819 */ /* 0x000fe400000006ff */
[----:B------:R-:W-:Y:S02]  /*3340*/  LOP3.LUT R50, R50, 0x3, RZ, 0xc0, !PT ;  /* 0x0000000332327812 */ /* 0x000fe400078ec0ff */
[----:B------:R-:W-:-:S07]  /*3350*/  LOP3.LUT R51, R51, 0x3, RZ, 0xc0, !PT ;  /* 0x0000000333337812 */ /* 0x000fce00078ec0ff */
.L_x_238:
[----:B------:R-:W-:Y:S01]  /*3360*/  ISETP.GT.U32.AND P0, PT, R49, R0, PT ;  /* 0x000000003100720c */ /* 0x000fe20003f04070 */
[----:B------:R-:W-:Y:S01]  /*3370*/  BSSY B0, `(.L_x_222) ;  /* 0x00000ad000007945 */ /* 0x000fe20003800000 */
[----:B0-----:R-:W-:Y:S01]  /*3380*/  MOV R52, RZ ;  /* 0x000000ff00347202 */ /* 0x001fe20000000f00 */
[----:B------:R-:W-:Y:S01]  /*3390*/  IMAD.MOV.U32 R55, RZ, RZ, RZ ;  /* 0x000000ffff377224 */ /* 0x000fe200078e00ff */
[----:B------:R-:W-:-:S13]  /*33a0*/  ISETP.GT.AND.EX P0, PT, R48, RZ, PT, P0 ;  /* 0x000000ff3000720c */ /* 0x000fda0003f04300 */
[----:B-1234-:R-:W-:Y:S05]  /*33b0*/  @!P0 BRA `(.L_x_223) ;  /* 0x0000000800a08947 */ /* 0x01efea0003800000 */
[----:B------:R-:W-:Y:S01]  /*33c0*/  ISETP.NE.U32.AND P1, PT, R51, RZ, PT ;  /* 0x000000ff3300720c */ /* 0x000fe20003f25070 */
[----:B------:R-:W-:Y:S01]  /*33d0*/  BSSY B1, `(.L_x_224) ;  /* 0x0000026000017945 */ /* 0x000fe20003800000 */
[--C-:B------:R-:W-:Y:S01]  /*33e0*/  IADD3 R15, P2, P3, -R2, -0x41, -R0.reuse ;  /* 0xffffffbf020f7810 */ /* 0x100fe20007b5e900 */
[----:B------:R-:W-:Y:S01]  /*33f0*/  HFMA2.MMA R55, -RZ, RZ, 0, 0 ;  /* 0x00000000ff377435 */ /* 0x000fe200000001ff */
[----:B------:R-:W-:Y:S01]  /*3400*/  ISETP.NE.AND.EX P1, PT, RZ, RZ, PT, P1 ;  /* 0x000000ffff00720c */ /* 0x000fe20003f25310 */
[----:B------:R-:W-:Y:S01]  /*3410*/  IMAD.MOV.U32 R54, RZ, RZ, R0 ;  /* 0x000000ffff367224 */ /* 0x000fe200078e0000 */
[----:B------:R-:W-:Y:S02]  /*3420*/  MOV R14, 0xffffffff ;  /* 0xffffffff000e7802 */ /* 0x000fe40000000f00 */
[----:B------:R-:W-:Y:S02]  /*3430*/  CS2R R52, SRZ ;  /* 0x0000000000347805 */ /* 0x000fe4000001ff00 */
        /* <DEDUP_REMOVED lines=12> */
[----:B------:R-:W-:Y:S02]  /*3500*/  ISETP.NE.U32.AND P1, PT, R51, 0x1, PT ;  /* 0x000000013300780c */ /* 0x000fe40003f25070 */
[----:B------:R-:W-:Y:S02]  /*3510*/  MOV R54, R7 ;  /* 0x0000000700367202 */ /* 0x000fe40000000f00 */
[----:B------:R-:W-:Y:S01]  /*3520*/  ISETP.NE.AND.EX P1, PT, RZ, RZ, PT, P1 ;  /* 0x000000ffff00720c */ /* 0x000fe20003f25310 */
[----:B--2---:R-:W-:Y:S01]  /*3530*/  FADD.FTZ R55, RZ, R53 ;  /* 0x00000035ff377221 */ /* 0x004fe20000010000 */
[----:B------:R-:W-:Y:S01]  /*3540*/  FADD.FTZ R52, RZ, R52 ;  /* 0x00000034ff347221 */ /* 0x000fe20000010000 */
[----:B------:R-:W-:-:S10]  /*3550*/  MOV R53, R11 ;  /* 0x0000000b00357202 */ /* 0x000fd40000000f00 */
        /* <DEDUP_REMOVED lines=13> */
.L_x_225:
[----:B------:R-:W-:Y:S05]  /*3630*/  BSYNC B1 ;  /* 0x0000000000017941 */ /* 0x000fea0003800000 */
.L_x_224:
        /* <DEDUP_REMOVED lines=21> */
.L_x_228:
        /* <DEDUP_REMOVED lines=55> */
.L_x_227:
[----:B------:R-:W-:Y:S05]  /*3b00*/  BSYNC B1 ;  /* 0x0000000000017941 */ /* 0x000fea0003800000 */
.L_x_226:
        /* <DEDUP_REMOVED lines=35> */
.L_x_230:
[----:B------:R-:W-:Y:S05]  /*3d40*/  BSYNC B1 ;  /* 0x0000000000017941 */ /* 0x000fea0003800000 */
.L_x_229:
        /* <DEDUP_REMOVED lines=15> */
.L_x_223:
[----:B------:R-:W-:Y:S05]  /*3e40*/  BSYNC B0 ;  /* 0x0000000000007941 */ /* 0x000fea0003800000 */
.L_x_222:
        /* <DEDUP_REMOVED lines=20> */
[----:B------:R-:W-:Y:S02]  /*3f90*/  @!P0 LEA R16, R10, UR4, 0x7 ;  /* 0x000000040a108c11 */ /* 0x000fe4000f8e38ff */
[----:B------:R-:W-:-:S04]  /*3fa0*/  @!P0 LOP3.LUT R15, R4, R15, RZ, 0x3c, !PT ;  /* 0x0000000f040f8212 */ /* 0x000fc800078e3cff */
[----:B------:R-:W-:Y:S02]  /*3fb0*/  @!P0 LEA R16, R15, R16, 0x2 ;  /* 0x000000100f108211 */ /* 0x000fe400078e10ff */
[----:B0-----:R-:W-:-:S06]  /*3fc0*/  CS2R R14, SRZ ;  /* 0x00000000000e7805 */ /* 0x001fcc000001ff00 */
        /* <DEDUP_REMOVED lines=26> */
.L_x_247:
        /* <DEDUP_REMOVED lines=8> */
[----:B0-----:R-:W-:-:S05]  /*41f0*/  IMAD.WIDE R16, R15, 0x2, R16 ;  /* 0x000000020f107825 */ /* 0x001fca00078e0210 */
[----:B------:R2:W-:Y:S01]  /*4200*/  @!P1 STG.E.U16 desc[UR12][R16.64], R14 ;  /* 0x0000000e10009986 */ /* 0x0005e2000c10150c */
[----:B-1----:R-:W-:Y:S01]  /*4210*/  IMAD.WIDE R18, R15, 0x2, R18 ;  /* 0x000000020f127825 */ /* 0x002fe200078e0212 */
[----:B------:R-:W-:-:S04]  /*4220*/  LEA.HI R15, R56, 0x14, RZ, 0x1c ;  /* 0x00000014380f7811 */ /* 0x000fc800078fe0ff */
[----:B------:R2:W-:Y:S01]  /*4230*/  @!P1 STG.E.U16 desc[UR12][R18.64], R20 ;  /* 0x0000001412009986 */ /* 0x0005e2000c10150c */
[----:B------:R-:W-:Y:S05]  /*4240*/  @!P2 BRA `(.L_x_233) ;  /* 0x000000040040a947 */ /* 0x000fea0003800000 */
[C---:B--2---:R-:W-:Y:S01]  /*4250*/  @!P0 SHF.L.U32 R14, R10.reuse, 0x1, RZ ;  /* 0x000000010a0e8819 */ /* 0x044fe200000006ff */
[----:B------:R-:W-:Y:S01]  /*4260*/  UMOV UR5, 0xffff ;  /* 0x0000ffff00057882 */ /* 0x000fe20000000000 */
[----:B------:R-:W-:Y:S02]  /*4270*/  @!P0 LEA R20, R10, UR4, 0x7 ;  /* 0x000000040a148c11 */ /* 0x000fe4000f8e38ff */
[----:B------:R-:W-:-:S05]  /*4280*/  @!P0 LOP3.LUT R15, R15, R14, RZ, 0x3c, !PT ;  /* 0x0000000e0f0f8212 */ /* 0x000fca00078e3cff */
[----:B------:R-:W-:Y:S01]  /*4290*/  @!P0 IMAD R20, R15, 0x4, R20 ;  /* 0x000000040f148824 */ /* 0x000fe200078e0214 */
[----:B------:R-:W-:-:S06]  /*42a0*/  CS2R R14, SRZ ;  /* 0x00000000000e7805 */ /* 0x000fcc000001ff00 */
[----:B------:R0:W1:Y:S04]  /*42b0*/  @!P0 LDS R14, [R20] ;  /* 0x00000000140e8984 */ /* 0x0000680000000800 */
[----:B------:R0:W2:Y:S01]  /*42c0*/  @!P0 LDS R15, [R20+0x500] ;  /* 0x00050000140f8984 */ /* 0x0000a20000000800 */
[----:B------:R-:W-:Y:S05]  /*42d0*/  BRA.DIV UR5, `(.L_x_235) ;  /* 0x0000001205cc7947 */ /* 0x000fea000b800000 */
[----:B------:R-:W-:Y:S01]  /*42e0*/  MOV R25, 0xffff ;  /* 0x0000ffff00197802 */ /* 0x000fe20000000f00 */
[----:B------:R-:W-:Y:S01]  /*42f0*/  IMAD.MOV.U32 R26, RZ, RZ, 0xffff ;  /* 0x0000ffffff1a7424 */ /* 0x000fe200078e00ff */
[----:B------:R-:W-:Y:S01]  /*4300*/  MOV R24, 0xffff ;  /* 0x0000ffff00187802 */ /* 0x000fe20000000f00 */
[----:B------:R-:W-:Y:S01]  /*4310*/  IMAD.MOV.U32 R28, RZ, RZ, 0xffff ;  /* 0x0000ffffff1c7424 */ /* 0x000fe200078e00ff */
[----:B------:R-:W-:Y:S01]  /*4320*/  MOV R27, 0xffff ;  /* 0x0000ffff001b7802 */ /* 0x000fe20000000f00 */
        /* <DEDUP_REMOVED lines=18> */
.L_x_257:
[----:B--2---:R-:W-:Y:S01]  /*4450*/  FADD.FTZ R15, R14, R30 ;  /* 0x0000001e0e0f7221 */ /* 0x004fe20000010000 */
[----:B------:R-:W-:Y:S02]  /*4460*/  @!P1 F2FP.BF16.F32.PACK_AB R14, RZ, R24 ;  /* 0x00000018ff0e923e */ /* 0x000fe400000010ff */
[----:B------:R-:W-:Y:S02]  /*4470*/  ISETP.NE.AND P2, PT, R50, 0x2, PT ;  /* 0x000000023200780c */ /* 0x000fe40003f45270 */
[----:B------:R-:W-:Y:S01]  /*4480*/  @!P1 F2FP.BF16.F32.PACK_AB R15, RZ, R15 ;  /* 0x0000000fff0f923e */ /* 0x000fe200000010ff */
[----:B------:R1:W-:Y:S03]  /*4490*/  @!P1 STG.E.U16 desc[UR12][R16.64+0x28], R14 ;  /* 0x0000280e10009986 */ /* 0x0003e6000c10150c */
[----:B------:R-:W-:Y:S02]  /*44a0*/  PRMT R20, R15, 0x7610, R20 ;  /* 0x000076100f147816 */ /* 0x000fe40000000014 */
[----:B------:R-:W-:-:S03]  /*44b0*/  LEA.HI R15, R56, 0x28, RZ, 0x1c ;  /* 0x00000028380f7811 */ /* 0x000fc600078fe0ff */
        /* <DEDUP_REMOVED lines=34> */
.L_x_267:
[----:B--2---:R-:W-:Y:S01]  /*46e0*/  FADD.FTZ R15, R14, R30 ;  /* 0x0000001e0e0f7221 */ /* 0x004fe20000010000 */
[----:B------:R-:W-:-:S04]  /*46f0*/  @!P1 F2FP.BF16.F32.PACK_AB R14, RZ, R24 ;  /* 0x00000018ff0e923e */ /* 0x000fc800000010ff */
[----:B------:R-:W-:Y:S01]  /*4700*/  @!P1 F2FP.BF16.F32.PACK_AB R15, RZ, R15 ;  /* 0x0000000fff0f923e */ /* 0x000fe200000010ff */
[----:B------:R3:W-:Y:S03]  /*4710*/  @!P1 STG.E.U16 desc[UR12][R16.64+0x50], R14 ;  /* 0x0000500e10009986 */ /* 0x0007e6000c10150c */
[----:B------:R-:W-:Y:S02]  /*4720*/  PRMT R20, R15, 0x7610, R20 ;  /* 0x000076100f147816 */ /* 0x000fe40000000014 */
[----:B------:R-:W-:-:S03]  /*4730*/  LEA.HI R15, R56, 0x3c, RZ, 0x1c ;  /* 0x0000003c380f7811 */ /* 0x000fc600078fe0ff */
[----:B------:R3:W-:Y:S04]  /*4740*/  @!P1 STG.E.U16 desc[UR12][R18.64+0x50], R20 ;  /* 0x0000501412009986 */ /* 0x0007e8000c10150c */
.L_x_233:
[----:B------:R-:W-:Y:S05]  /*4750*/  BSYNC B0 ;  /* 0x0000000000007941 */ /* 0x000fea0003800000 */
.L_x_232:
[----:B------:R-:W-:-:S13]  /*4760*/  ISETP.GE.U32.AND P0, PT, R5, 0x3c, PT ;  /* 0x0000003c0500780c */ /* 0x000fda0003f06070 */
[----:B------:R-:W-:Y:S05]  /*4770*/  @!P0 BRA `(.L_x_231) ;  /* 0x0000000800b08947 */ /* 0x000fea0003800000 */
[----:B------:R-:W-:Y:S01]  /*4780*/  ISETP.GT.U32.AND P0, PT, R10, 0x9, PT ;  /* 0x000000090a00780c */ /* 0x000fe20003f04070 */
[----:B-123--:R-:W-:Y:S01]  /*4790*/  HFMA2.MMA R16, -RZ, RZ, 0, 0 ;  /* 0x00000000ff107435 */ /* 0x00efe200000001ff */
[----:B------:R-:W-:-:S11]  /*47a0*/  UMOV UR5, 0xffff ;  /* 0x0000ffff00057882 */ /* 0x000fd60000000000 */
[C---:B0-----:R-:W-:Y:S02]  /*47b0*/  @!P0 SHF.L.U32 R14, R10.reuse, 0x1, RZ ;  /* 0x000000010a0e8819 */ /* 0x041fe400000006ff */
[----:B------:R-:W-:Y:S02]  /*47c0*/  @!P0 LEA R17, R10, UR4, 0x7 ;  /* 0x000000040a118c11 */ /* 0x000fe4000f8e38ff */
[----:B------:R-:W-:-:S05]  /*47d0*/  @!P0 LOP3.LUT R14, R15, R14, RZ, 0x3c, !PT ;  /* 0x0000000e0f0e8212 */ /* 0x000fca00078e3cff */
[----:B------:R-:W-:Y:S01]  /*47e0*/  @!P0 IMAD R17, R14, 0x4, R17 ;  /* 0x000000040e118824 */ /* 0x000fe200078e0211 */
[----:B------:R-:W-:-:S04]  /*47f0*/  MOV R14, RZ ;  /* 0x000000ff000e7202 */ /* 0x000fc80000000f00 */
[----:B------:R0:W1:Y:S04]  /*4800*/  @!P0 LDS R16, [R17] ;  /* 0x0000000011108984 */ /* 0x0000680000000800 */
[----:B------:R0:W2:Y:S01]  /*4810*/  @!P0 LDS R14, [R17+0x500] ;  /* 0x00050000110e8984 */ /* 0x0000a20000000800 */
[----:B------:R-:W-:Y:S05]  /*4820*/  BRA.DIV UR5, `(.L_x_237) ;  /* 0x0000001605487947 */ /* 0x000fea000b800000 */
[C---:B------:R-:W-:Y:S01]  /*4830*/  @!P0 VIADD R18, R15.reuse, 0x14 ;  /* 0x000000140f128836 */ /* 0x040fe20000000000 */
[C---:B------:R-:W-:Y:S01]  /*4840*/  @!P0 SHF.L.U32 R19, R10.reuse, 0x1, RZ ;  /* 0x000000010a138819 */ /* 0x040fe200000006ff */
[----:B------:R-:W-:Y:S01]  /*4850*/  IMAD.MOV.U32 R27, RZ, RZ, 0xffff ;  /* 0x0000ffffff1b7424 */ /* 0x000fe200078e00ff */
[----:B------:R-:W-:Y:S01]  /*4860*/  @!P0 LEA R23, R10, UR4, 0x7 ;  /* 0x000000040a178c11 */ /* 0x000fe2000f8e38ff */
[----:B------:R-:W-:Y:S01]  /*4870*/  IMAD.MOV.U32 R32, RZ, RZ, RZ ;  /* 0x000000ffff207224 */ /* 0x000fe200078e00ff */
[----:B------:R-:W-:Y:S01]  /*4880*/  @!P0 LOP3.LUT R18, R18, R19, RZ, 0x3c, !PT ;  /* 0x0000001312128212 */ /* 0x000fe200078e3cff */
[----:B------:R-:W-:Y:S01]  /*4890*/  IMAD.MOV.U32 R41, RZ, RZ, 0xffff ;  /* 0x0000ffffff297424 */ /* 0x000fe200078e00ff */
[----:B------:R-:W-:Y:S01]  /*48a0*/  @!P0 SHF.L.U32 R22, R10, 0x1, RZ ;  /* 0x000000010a168819 */ /* 0x000fe200000006ff */
[----:B------:R-:W-:Y:S01]  /*48b0*/  IMAD.MOV.U32 R40, RZ, RZ, 0xffff ;  /* 0x0000ffffff287424 */ /* 0x000fe200078e00ff */
[C---:B------:R-:W-:Y:S01]  /*48c0*/  @!P0 IADD3 R21, R15.reuse, 0x28, RZ ;  /* 0x000000280f158810 */ /* 0x040fe20007ffe0ff */
[----:B------:R-:W-:Y:S01]  /*48d0*/  @!P0 IMAD R18, R18, 0x4, R23 ;  /* 0x0000000412128824 */ /* 0x000fe200078e0217 */
[----:B------:R-:W-:Y:S01]  /*48e0*/  @!P0 LEA R24, R10, UR4, 0x7 ;  /* 0x000000040a188c11 */ /* 0x000fe2000f8e38ff */
[----:B------:R-:W-:Y:S01]  /*48f0*/  @!P0 VIADD R23, R15, 0x3c ;  /* 0x0000003c0f178836 */ /* 0x000fe20000000000 */
[----:B------:R-:W-:-:S02]  /*4900*/  @!P0 LOP3.LUT R21, R21, R22, RZ, 0x3c, !PT ;  /* 0x0000001615158212 */ /* 0x000fc400078e3cff */
[----:B------:R-:W3:Y:S01]  /*4910*/  @!P0 LDS R20, [R18] ;  /* 0x0000000012148984 */ /* 0x000ee20000000800 */
[----:B0-----:R-:W-:Y:S02]  /*4920*/  MOV R17, 0xffff ;  /* 0x0000ffff00117802 */ /* 0x001fe40000000f00 */
[----:B------:R-:W-:Y:S02]  /*4930*/  @!P0 LEA R22, R21, R24, 0x2 ;  /* 0x0000001815168211 */ /* 0x000fe400078e10ff */
[----:B------:R0:W-:Y:S01]  /*4940*/  @!P0 LDS R21, [R18+0x500] ;  /* 0x0005000012158984 */ /* 0x0001e20000000800 */
[C---:B------:R-:W-:Y:S02]  /*4950*/  @!P0 SHF.L.U32 R24, R10.reuse, 0x1, RZ ;  /* 0x000000010a188819 */ /* 0x040fe400000006ff */
[----:B------:R-:W-:Y:S01]  /*4960*/  @!P0 LEA R30, R10, UR4, 0x7 ;  /* 0x000000040a1e8c11 */ /* 0x000fe2000f8e38ff */
[----:B------:R-:W-:Y:S01]  /*4970*/  @!P0 LDS R38, [R22+0x500] ;  /* 0x0005000016268984 */ /* 0x000fe20000000800 */
[----:B------:R-:W-:-:S02]  /*4980*/  @!P0 LOP3.LUT R23, R23, R24, RZ, 0x3c, !PT ;  /* 0x0000001817178212 */ /* 0x000fc400078e3cff */
[----:B------:R-:W-:Y:S01]  /*4990*/  MOV R29, 0xffff ;  /* 0x0000ffff001d7802 */ /* 0x000fe20000000f00 */
[----:B------:R-:W-:Y:S01]  /*49a0*/  @!P0 LDS R37, [R22] ;  /* 0x0000000016258984 */ /* 0x000fe20000000800 */
[----:B------:R-:W-:Y:S01]  /*49b0*/  @!P0 LEA R39, R23, R30, 0x2 ;  /* 0x0000001e17278211 */ /* 0x000fe200078e10ff */
[----:B------:R-:W-:Y:S01]  /*49c0*/  IMAD.MOV.U32 R23, RZ, RZ, RZ ;  /* 0x000000ffff177224 */ /* 0x000fe200078e00ff */
[----:B------:R-:W-:Y:S01]  /*49d0*/  MOV R24, RZ ;  /* 0x000000ff00187202 */ /* 0x000fe20000000f00 */
[----:B-1----:R-:W1:Y:S01]  /*49e0*/  SHFL.BFLY PT, R17, R16, 0x8, 0x101f ;  /* 0x0d101f0010117f89 */ /* 0x002e6200000e0000 */
[----:B------:R-:W-:Y:S01]  /*49f0*/  MOV R34, RZ ;  /* 0x000000ff00227202 */ /* 0x000fe20000000f00 */
[----:B0-----:R-:W-:Y:S01]  /*4a00*/  IMAD.MOV.U32 R18, RZ, RZ, RZ ;  /* 0x000000ffff127224 */ /* 0x001fe200078e00ff */
[----:B------:R-:W-:Y:S01]  /*4a10*/  MOV R35, 0xffff ;  /* 0x0000ffff00237802 */ /* 0x000fe20000000f00 */
[----:B--2---:R-:W0:Y:S01]  /*4a20*/  SHFL.BFLY PT, R30, R14, 0x8, 0x101f ;  /* 0x0d101f000e1e7f89 */ /* 0x004e2200000e0000 */
[----:B------:R-:W-:-:S02]  /*4a30*/  MOV R28, 0xffff ;  /* 0x0000ffff001c7802 */ /* 0x000fc40000000f00 */
[----:B------:R-:W-:Y:S01]  /*4a40*/  MOV R26, 0xffff ;  /* 0x0000ffff001a7802 */ /* 0x000fe20000000f00 */
[----:B------:R-:W2:Y:S01]  /*4a50*/  @!P0 LDS R22, [R39] ;  /* 0x0000000027168984 */ /* 0x000ea20000000800 */
[----:B------:R-:W-:Y:S02]  /*4a60*/  MOV R43, 0xffff ;  /* 0x0000ffff002b7802 */ /* 0x000fe40000000f00 */
[----:B---3--:R-:W-:Y:S01]  /*4a70*/  @!P0 MOV R32, R20 ;  /* 0x0000001400208202 */ /* 0x008fe20000000f00 */
[----:B-1----:R-:W-:Y:S01]  /*4a80*/  FADD.FTZ R25, R17, R16 ;  /* 0x0000001011197221 */ /* 0x002fe20000010000 */
[----:B------:R1:W-:Y:S01]  /*4a90*/  @!P0 LDS R20, [R39+0x500] ;  /* 0x0005000027148984 */ /* 0x0003e20000000800 */
[----:B------:R-:W-:Y:S02]  /*4aa0*/  MOV R16, 0xffff ;  /* 0x0000ffff00107802 */ /* 0x000fe40000000f00 */
[----:B------:R-:W-:Y:S01]  /*4ab0*/  @!P0 MOV R34, R21 ;  /* 0x0000001500228202 */ /* 0x000fe20000000f00 */
[----:B------:R-:W3:Y:S01]  /*4ac0*/  SHFL.BFLY PT, R31, R32, 0x8, 0x101f ;  /* 0x0d101f00201f7f89 */ /* 0x000ee200000e0000 */
[----:B0-----:R-:W-:Y:S01]  /*4ad0*/  FADD.FTZ R17, R30, R14 ;  /* 0x0000000e1e117221 */ /* 0x001fe20000010000 */
[----:B------:R-:W-:-:S02]  /*4ae0*/  MOV R30, 0xffff ;  /* 0x0000ffff001e7802 */ /* 0x000fc40000000f00 */
[----:B------:R-:W-:Y:S01]  /*4af0*/  @!P0 MOV R23, R38 ;  /* 0x0000002600178202 */ /* 0x000fe20000000f00 */
[----:B------:R-:W0:Y:S01]  /*4b00*/  SHFL.BFLY PT, R16, R25, 0x4, 0x101f ;  /* 0x0c901f0019107f89 */ /* 0x000e2200000e0000 */
[----:B------:R-:W-:Y:S01]  /*4b10*/  MOV R38, 0xffff ;  /* 0x0000ffff00267802 */ /* 0x000fe20000000f00 */
[----:B------:R-:W-:Y:S01]  /*4b20*/  @!P0 IMAD.MOV.U32 R24, RZ, RZ, R37 ;  /* 0x000000ffff188224 */ /* 0x000fe200078e0025 */
[----:B------:R-:W-:Y:S01]  /*4b30*/  MOV R21, RZ ;  /* 0x000000ff00157202 */ /* 0x000fe20000000f00 */
[----:B------:R-:W-:Y:S01]  /*4b40*/  IMAD.MOV.U32 R37, RZ, RZ, 0xffff ;  /* 0x0000ffffff257424 */ /* 0x000fe200078e00ff */
[----:B------:R-:W4:Y:S01]  /*4b50*/  SHFL.BFLY PT, R33, R34, 0x8, 0x101f ;  /* 0x0d101f0022217f89 */ /* 0x000f2200000e0000 */
[----:B-1----:R-:W-:-:S03]  /*4b60*/  MOV R39, 0xffff ;  /* 0x0000ffff00277802 */ /* 0x002fc60000000f00 */
[----:B------:R-:W1:Y:S04]  /*4b70*/  SHFL.BFLY PT, R38, R23, 0x8, 0x101f ;  /* 0x0d101f0017267f89 */ /* 0x000e6800000e0000 */
[----:B------:R-:W5:Y:S01]  /*4b80*/  SHFL.BFLY PT, R37, R24, 0x8, 0x101f ;  /* 0x0d101f0018257f89 */ /* 0x000f6200000e0000 */
[----:B--2---:R-:W-:Y:S01]  /*4b90*/  @!P0 MOV R21, R22 ;  /* 0x0000001600158202 */ /* 0x004fe20000000f00 */
[----:B------:R-:W-:Y:S02]  /*4ba0*/  IMAD.MOV.U32 R22, RZ, RZ, 0xffff ;  /* 0x0000ffffff167424 */ /* 0x000fe400078e00ff */
[----:B------:R-:W2:Y:S01]  /*4bb0*/  SHFL.BFLY PT, R30, R17, 0x4, 0x101f ;  /* 0x0c901f00111e7f89 */ /* 0x000ea200000e0000 */
[----:B---3--:R-:W-:-:S03]  /*4bc0*/  FADD.FTZ R31, R31, R32 ;  /* 0x000000201f1f7221 */ /* 0x008fc60000010000 */
[----:B------:R-:W3:Y:S01]  /*4bd0*/  SHFL.BFLY PT, R42, R21, 0x8, 0x101f ;  /* 0x0d101f00152a7f89 */ /* 0x000ee200000e0000 */
[----:B0-----:R-:W-:Y:S01]  /*4be0*/  FADD.FTZ R19, R25, R16 ;  /* 0x0000001019137221 */ /* 0x001fe20000010000 */
[----:B----4-:R-:W-:-:S04]  /*4bf0*/  FADD.FTZ R33, R33, R34 ;  /* 0x0000002221217221 */ /* 0x010fc80000010000 */
[----:B------:R-:W0:Y:S01]  /*4c00*/  SHFL.BFLY PT, R16, R19, 0x2, 0x101f ;  /* 0x0c501f0013107f89 */ /* 0x000e2200000e0000 */
[----:B------:R-:W-:Y:S01]  /*4c10*/  @!P0 MOV R18, R20 ;  /* 0x0000001400128202 */ /* 0x000fe20000000f00 */
[----:B------:R-:W-:Y:S02]  /*4c20*/  IMAD.MOV.U32 R34, RZ, RZ, 0xffff ;  /* 0x0000ffffff227424 */ /* 0x000fe400078e00ff */
[----:B-1----:R-:W-:Y:S01]  /*4c30*/  FADD.FTZ R32, R38, R23 ;  /* 0x0000001726207221 */ /* 0x002fe20000010000 */
[----:B------:R-:W-:Y:S01]  /*4c40*/  MOV R20, 0xffff ;  /* 0x0000ffff00147802 */ /* 0x000fe20000000f00 */
[----:B------:R-:W-:Y:S01]  /*4c50*/  IMAD.MOV.U32 R23, RZ, RZ, 0xffff ;  /* 0x0000ffffff177424 */ /* 0x000fe200078e00ff */
[----:B------:R-:W-:Y:S01]  /*4c60*/  ISETP.NE.AND P0, PT, R10, RZ, PT ;  /* 0x000000ff0a00720c */ /* 0x000fe20003f05270 */
[----:B-----5:R-:W-:Y:S01]  /*4c70*/  FADD.FTZ R25, R37, R24 ;  /* 0x0000001825197221 */ /* 0x020fe20000010000 */
[----:B------:R-:W-:Y:S01]  /*4c80*/  IMAD.MOV.U32 R24, RZ, RZ, 0xffff ;  /* 0x0000ffffff187424 */ /* 0x000fe200078e00ff */
[----:B------:R-:W1:Y:S01]  /*4c90*/  SHFL.BFLY PT, R37, R32, 0x4, 0x101f ;  /* 0x0c901f0020257f89 */ /* 0x000e6200000e0000 */
[----:B--2---:R-:W-:Y:S01]  /*4ca0*/  FADD.FTZ R14, R17, R30 ;  /* 0x0000001e110e7221 */ /* 0x004fe20000010000 */
[----:B------:R-:W-:-:S02]  /*4cb0*/  MOV R17, 0xffff ;  /* 0x0000ffff00117802 */ /* 0x000fc40000000f00 */
[----:B------:R-:W2:Y:S01]  /*4cc0*/  SHFL.BFLY PT, R20, R31, 0x4, 0x101f ;  /* 0x0c901f001f147f89 */ /* 0x000ea200000e0000 */
[----:B---3--:R-:W-:Y:S01]  /*4cd0*/  FADD.FTZ R42, R42, R21 ;  /* 0x000000152a2a7221 */ /* 0x008fe20000010000 */
[----:B------:R-:W-:Y:S02]  /*4ce0*/  MOV R21, 0xffff ;  /* 0x0000ffff00157802 */ /* 0x000fe40000000f00 */
[----:B------:R-:W3:Y:S04]  /*4cf0*/  SHFL.BFLY PT, R23, R18, 0x8, 0x101f ;  /* 0x0d101f0012177f89 */ /* 0x000ee800000e0000 */
[----:B------:R-:W4:Y:S01]  /*4d00*/  SHFL.BFLY PT, R36, R33, 0x4, 0x101f ;  /* 0x0c901f0021247f89 */ /* 0x000f2200000e0000 */
[----:B0-----:R-:W-:-:S03]  /*4d10*/  FADD.FTZ R16, R19, R16 ;  /* 0x0000001013107221 */ /* 0x001fc60000010000 */
[----:B------:R-:W0:Y:S01]  /*4d20*/  SHFL.BFLY PT, R38, R25, 0x4, 0x101f ;  /* 0x0c901f0019267f89 */ /* 0x000e2200000e0000 */
[----:B------:R-:W-:-:S03]  /*4d30*/  MOV R19, 0xffff ;  /* 0x0000ffff00137802 */ /* 0x000fc60000000f00 */
[----:B------:R-:W5:Y:S01]  /*4d40*/  SHFL.BFLY PT, R30, R14, 0x2, 0x101f ;  /* 0x0c501f000e1e7f89 */ /* 0x000f6200000e0000 */
[----:B-1----:R-:W-:-:S03]  /*4d50*/  FADD.FTZ R37, R32, R37 ;  /* 0x0000002520257221 */ /* 0x002fc60000010000 */
[----:B------:R-:W1:Y:S01]  /*4d60*/  SHFL.BFLY PT, R41, R42, 0x4, 0x101f ;  /* 0x0c901f002a297f89 */ /* 0x000e6200000e0000 */
[----:B------:R-:W-:Y:S01]  /*4d70*/  MOV R32, 0xffff ;  /* 0x0000ffff00207802 */ /* 0x000fe20000000f00 */
[----:B--2---:R-:W-:Y:S01]  /*4d80*/  FADD.FTZ R35, R31, R20 ;  /* 0x000000141f237221 */ /* 0x004fe20000010000 */
[----:B------:R-:W-:Y:S01]  /*4d90*/  MOV R20, 0xffff ;  /* 0x0000ffff00147802 */ /* 0x000fe20000000f00 */
[----:B------:R-:W2:Y:S01]  /*4da0*/  SHFL.BFLY PT, R24, R37, 0x2, 0x101f ;  /* 0x0c501f0025187f89 */ /* 0x000ea200000e0000 */
[----:B---3--:R-:W-:Y:S01]  /*4db0*/  FADD.FTZ R31, R23, R18 ;  /* 0x00000012171f7221 */ /* 0x008fe20000010000 */
[----:B------:R-:W-:Y:S01]  /*4dc0*/  IMAD.MOV.U32 R18, RZ, RZ, 0xffff ;  /* 0x0000ffffff127424 */ /* 0x000fe200078e00ff */
[----:B------:R-:W-:Y:S01]  /*4dd0*/  MOV R23, 0xffff ;  /* 0x0000ffff00177802 */ /* 0x000fe20000000f00 */
[----:B------:R-:W3:Y:S01]  /*4de0*/  SHFL.BFLY PT, R19, R16, 0x1, 0x101f ;  /* 0x0c301f0010137f89 */ /* 0x000ee200000e0000 */
[----:B----4-:R-:W-:Y:S01]  /*4df0*/  FADD.FTZ R36, R33, R36 ;  /* 0x0000002421247221 */ /* 0x010fe20000010000 */
[----:B------:R-:W-:-:S02]  /*4e00*/  MOV R33, 0xffff ;  /* 0x0000ffff00217802 */ /* 0x000fc40000000f00 */
[----:B------:R-:W4:Y:S01]  /*4e10*/  SHFL.BFLY PT, R18, R35, 0x2, 0x101f ;  /* 0x0c501f0023127f89 */ /* 0x000f2200000e0000 */
[----:B0-----:R-:W-:-:S03]  /*4e20*/  FADD.FTZ R38, R25, R38 ;  /* 0x0000002619267221 */ /* 0x001fc60000010000 */
[----:B------:R-:W0:Y:S01]  /*4e30*/  SHFL.BFLY PT, R21, R36, 0x2, 0x101f ;  /* 0x0c501f0024157f89 */ /* 0x000e2200000e0000 */
[----:B-----5:R-:W-:Y:S01]  /*4e40*/  FADD.FTZ R17, R14, R30 ;  /* 0x0000001e0e117221 */ /* 0x020fe20000010000 */
[----:B------:R-:W-:Y:S02]  /*4e50*/  MOV R14, 0xffff ;  /* 0x0000ffff000e7802 */ /* 0x000fe40000000f00 */
[----:B------:R-:W5:Y:S01]  /*4e60*/  SHFL.BFLY PT, R23, R38, 0x2, 0x101f ;  /* 0x0c501f0026177f89 */ /* 0x000f6200000e0000 */
[----:B-1----:R-:W-:Y:S01]  /*4e70*/  FADD.FTZ R42, R42, R41 ;  /* 0x000000292a2a7221 */ /* 0x002fe20000010000 */
[----:B------:R-:W-:Y:S02]  /*4e80*/  IMAD.IADD R41, R15, 0x1, R6 ;  /* 0x000000010f297824 */ /* 0x000fe400078e0206 */
[----:B------:R-:W1:Y:S01]  /*4e90*/  SHFL.BFLY PT, R20, R31, 0x4, 0x101f ;  /* 0x0c901f001f147f89 */ /* 0x000e6200000e0000 */
[----:B--2---:R-:W-:-:S03]  /*4ea0*/  FADD.FTZ R37, R37, R24 ;  /* 0x0000001825257221 */ /* 0x004fc60000010000 */
[----:B------:R-:W2:Y:S01]  /*4eb0*/  SHFL.BFLY PT, R14, R17, 0x1, 0x101f ;  /* 0x0c301f00110e7f89 */ /* 0x000ea200000e0000 */
[----:B------:R-:W2:Y:S01]  /*4ec0*/  @!P0 LDC.64 R24, c[0x0][0x218] ;  /* 0x00008600ff188b82 */ /* 0x000ea20000000a00 */
[----:B---3--:R-:W-:Y:S02]  /*4ed0*/  FADD.FTZ R16, R16, R19 ;  /* 0x0000001310107221 */ /* 0x008fe40000010000 */
[----:B------:R-:W3:Y:S01]  /*4ee0*/  SHFL.BFLY PT, R40, R37, 0x1, 0x101f ;  /* 0x0c301f0025287f89 */ /* 0x000ee200000e0000 */
[----:B----4-:R-:W-:-:S03]  /*4ef0*/  FADD.FTZ R35, R35, R18 ;  /* 0x0000001223237221 */ /* 0x010fc60000010000 */
[----:B------:R-:W4:Y:S01]  /*4f00*/  SHFL.BFLY PT, R43, R42, 0x2, 0x101f ;  /* 0x0c501f002a2b7f89 */ /* 0x000f2200000e0000 */
[----:B------:R-:W-:Y:S01]  /*4f10*/  @!P0 F2FP.BF16.F32.PACK_AB R30, RZ, R16 ;  /* 0x00000010ff1e823e */ /* 0x000fe200000010ff */
[----:B------:R-:W4:Y:S01]  /*4f20*/  @!P0 LDC.64 R18, c[0x0][0x220] ;  /* 0x00008800ff128b82 */ /* 0x000f220000000a00 */
[----:B0-----:R-:W-:Y:S01]  /*4f30*/  FADD.FTZ R36, R36, R21 ;  /* 0x0000001524247221 */ /* 0x001fe20000010000 */
[----:B------:R-:W0:Y:S01]  /*4f40*/  SHFL.BFLY PT, R34, R35, 0x1, 0x101f ;  /* 0x0c301f0023227f89 */ /* 0x000e2200000e0000 */
[----:B-----5:R-:W-:-:S03]  /*4f50*/  FADD.FTZ R38, R38, R23 ;  /* 0x0000001726267221 */ /* 0x020fc60000010000 */
[----:B------:R-:W5:Y:S02]  /*4f60*/  SHFL.BFLY PT, R33, R36, 0x1, 0x101f ;  /* 0x0c301f0024217f89 */ /* 0x000f6400000e0000 */
[----:B------:R-:W5:Y:S01]  /*4f70*/  @!P0 LDC.64 R22, c[0x0][0x220] ;  /* 0x00008800ff168b82 */ /* 0x000f620000000a00 */
[----:B-1----:R-:W-:Y:S01]  /*4f80*/  FADD.FTZ R31, R31, R20 ;  /* 0x000000141f1f7221 */ /* 0x002fe20000010000 */
[----:B------:R-:W1:Y:S01]  /*4f90*/  SHFL.BFLY PT, R39, R38, 0x1, 0x101f ;  /* 0x0c301f0026277f89 */ /* 0x000e6200000e0000 */
[----:B--2---:R-:W-:-:S03]  /*4fa0*/  FADD.FTZ R44, R17, R14 ;  /* 0x0000000e112c7221 */ /* 0x004fc60000010000 */
[----:B------:R-:W2:Y:S01]  /*4fb0*/  SHFL.BFLY PT, R32, R31, 0x2, 0x101f ;  /* 0x0c501f001f207f89 */ /* 0x000ea200000e0000 */
[----:B------:R-:W-:Y:S01]  /*4fc0*/  @!P0 IMAD.WIDE R24, R41, 0x2, R24 ;  /* 0x0000000229188825 */ /* 0x000fe200078e0218 */
[----:B------:R-:W2:Y:S01]  /*4fd0*/  @!P0 LDC.64 R20, c[0x0][0x218] ;  /* 0x00008600ff148b82 */ /* 0x000ea20000000a00 */
[----:B------:R-:W-:Y:S02]  /*4fe0*/  @!P0 F2FP.BF16.F32.PACK_AB R44, RZ, R44 ;  /* 0x0000002cff2c823e */ /* 0x000fe400000010ff */
[----:B---3--:R-:W-:Y:S01]  /*4ff0*/  FADD.FTZ R37, R37, R40 ;  /* 0x0000002825257221 */ /* 0x008fe20000010000 */
[----:B------:R3:W-:Y:S01]  /*5000*/  @!P0 STG.E.U16 desc[UR12][R24.64], R30 ;  /* 0x0000001e18008986 */ /* 0x0007e2000c10150c */
[----:B----4-:R-:W-:-:S03]  /*5010*/  FADD.FTZ R42, R42, R43 ;  /* 0x0000002b2a2a7221 */ /* 0x010fc60000010000 */
[----:B------:R-:W4:Y:S01]  /*5020*/  @!P0 LDC.64 R16, c[0x0][0x218] ;  /* 0x00008600ff108b82 */ /* 0x000f220000000a00 */
[----:B------:R-:W-:-:S04]  /*5030*/  @!P0 IMAD.WIDE R18, R41, 0x2, R18 ;  /* 0x0000000229128825 */ /* 0x000fc800078e0212 */
[----:B0-----:R-:W-:Y:S01]  /*5040*/  FADD.FTZ R34, R35, R34 ;  /* 0x0000002223227221 */ /* 0x001fe20000010000 */
[----:B------:R-:W-:Y:S01]  /*5050*/  MOV R35, 0xffff ;  /* 0x0000ffff00237802 */ /* 0x000fe20000000f00 */
[----:B-----5:R-:W-:Y:S01]  /*5060*/  FADD.FTZ R33, R36, R33 ;  /* 0x0000002124217221 */ /* 0x020fe20000010000 */
[----:B------:R-:W0:Y:S01]  /*5070*/  @!P0 LDC.64 R14, c[0x0][0x220] ;  /* 0x00008800ff0e8b82 */ /* 0x000e220000000a00 */
[----:B------:R-:W-:-:S04]  /*5080*/  @!P0 IMAD.WIDE R22, R41, 0x2, R22 ;  /* 0x0000000229168825 */ /* 0x000fc800078e0216 */
[----:B-1----:R-:W-:Y:S01]  /*5090*/  FADD.FTZ R38, R38, R39 ;  /* 0x0000002726267221 */ /* 0x002fe20000010000 */
[----:B---3--:R-:W-:Y:S01]  /*50a0*/  @!P0 F2FP.BF16.F32.PACK_AB R25, RZ, R33 ;  /* 0x00000021ff19823e */ /* 0x008fe200000010ff */
[----:B------:R-:W1:Y:S01]  /*50b0*/  SHFL.BFLY PT, R35, R42, 0x1, 0x101f ;  /* 0x0c301f002a237f89 */ /* 0x000e6200000e0000 */
[----:B------:R-:W-:Y:S01]  /*50c0*/  MOV R30, 0xffff ;  /* 0x0000ffff001e7802 */ /* 0x000fe20000000f00 */
[----:B--2---:R-:W-:Y:S01]  /*50d0*/  FADD.FTZ R31, R31, R32 ;  /* 0x000000201f1f7221 */ /* 0x004fe20000010000 */
[----:B------:R-:W-:Y:S01]  /*50e0*/  @!P0 F2FP.BF16.F32.PACK_AB R26, RZ, R38 ;  /* 0x00000026ff1a823e */ /* 0x000fe200000010ff */
[----:B------:R2:W-:Y:S01]  /*50f0*/  @!P0 STG.E.U16 desc[UR12][R22.64], R44 ;  /* 0x0000002c16008986 */ /* 0x0005e2000c10150c */
[C---:B------:R-:W-:Y:S01]  /*5100*/  @!P0 IMAD.WIDE R20, R41.reuse, 0x2, R20 ;  /* 0x0000000229148825 */ /* 0x040fe200078e0214 */
[----:B------:R-:W-:Y:S02]  /*5110*/  @!P0 F2FP.BF16.F32.PACK_AB R33, RZ, R37 ;  /* 0x00000025ff21823e */ /* 0x000fe400000010ff */
[----:B------:R3:W3:Y:S01]  /*5120*/  SHFL.BFLY PT, R30, R31, 0x1, 0x101f ;  /* 0x0c301f001f1e7f89 */ /* 0x0006e200000e0000 */
[----:B----4-:R-:W-:Y:S01]  /*5130*/  @!P0 IMAD.WIDE R16, R41, 0x2, R16 ;  /* 0x0000000229108825 */ /* 0x010fe200078e0210 */
[----:B--2---:R-:W-:-:S03]  /*5140*/  @!P0 F2FP.BF16.F32.PACK_AB R23, RZ, R34 ;  /* 0x00000022ff17823e */ /* 0x004fc600000010ff */
[----:B0-----:R-:W-:Y:S02]  /*5150*/  @!P0 IMAD.WIDE R14, R41, 0x2, R14 ;  /* 0x00000002290e8825 */ /* 0x001fe400078e020e */
[----:B------:R0:W-:Y:S02]  /*5160*/  @!P0 STG.E.U16 desc[UR12][R20.64+0x28], R23 ;  /* 0x0000281714008986 */ /* 0x0001e4000c10150c */
[----:B-1----:R-:W-:Y:S02]  /*5170*/  FADD.FTZ R35, R42, R35 ;  /* 0x000000232a237221 */ /* 0x002fe40000010000 */
[----:B------:R0:W-:Y:S04]  /*5180*/  @!P0 STG.E.U16 desc[UR12][R18.64+0x28], R25 ;  /* 0x0000281912008986 */ /* 0x0001e8000c10150c */
[----:B------:R0:W-:Y:S04]  /*5190*/  @!P0 STG.E.U16 desc[UR12][R16.64+0x50], R26 ;  /* 0x0000501a10008986 */ /* 0x0001e8000c10150c */
[----:B---3--:R0:W-:Y:S02]  /*51a0*/  @!P0 STG.E.U16 desc[UR12][R14.64+0x50], R33 ;  /* 0x000050210e008986 */ /* 0x0081e4000c10150c */
.L_x_301:
        /* <DEDUP_REMOVED lines=9> */
.L_x_231:
[----:B------:R-:W-:Y:S05]  /*5240*/  WARPSYNC.ALL ;  /* 0x0000000000007948 */ /* 0x000fea0003800000 */
[----:B------:R-:W-:Y:S01]  /*5250*/  UMOV UR4, 0x140 ;  /* 0x0000014000047882 */ /* 0x000fe20000000000 */
[----:B------:R-:W-:Y:S01]  /*5260*/  VIADD R6, R6, 0x1000 ;  /* 0x0000100006067836 */ /* 0x000fe20000000000 */
[----:B------:R-:W-:Y:S01]  /*5270*/  UIMAD UR4, UR15, UR4, 0x140 ;  /* 0x000001400f0474a4 */ /* 0x000fe2000f8e0204 */
[----:B------:R-:W-:Y:S05]  /*5280*/  BAR.SYNC.DEFER_BLOCKING 0x0 ;  /* 0x0000000000007b1d */ /* 0x000fea0000010000 */
[----:B------:R-:W-:-:S13]  /*5290*/  ISETP.GE.AND P0, PT, R6, UR4, PT ;  /* 0x0000000406007c0c */ /* 0x000fda000bf06270 */
[----:B------:R-:W-:Y:S05]  /*52a0*/  @!P0 BRA `(.L_x_238) ;  /* 0xffffffe0002c8947 */ /* 0x000fea000383ffff */
[----:B------:R-:W-:Y:S05]  /*52b0*/  EXIT ;  /* 0x000000000000794d */ /* 0x000fea0003800000 */
.L_x_234:
[----:B------:R-:W-:Y:S01]  /*52c0*/  HFMA2.MMA R28, -RZ, RZ, 0, 4.76837158203125e-07 ;  /* 0x00000008ff1c7435 */ /* 0x000fe200000001ff */
[----:B-1----:R-:W-:Y:S01]  /*52d0*/  MOV R29, R14 ;  /* 0x0000000e001d7202 */ /* 0x002fe20000000f00 */
[----:B------:R-:W-:Y:S01]  /*52e0*/  IMAD.MOV.U32 R27, RZ, RZ, 0x101f ;  /* 0x0000101fff1b7424 */ /* 0x000fe200078e00ff */
[----:B------:R-:W-:-:S08]  /*52f0*/  MOV R26, 0xffff ;  /* 0x0000ffff001a7802 */ /* 0x000fd00000000f00 */
[----:B0-2---:R-:W-:Y:S05]  /*5300*/  WARPSYNC.COLLECTIVE R26, `(.L_x_239) ;  /* 0x000000001a087348 */ /* 0x005fea0003c00000 */
[----:B------:R1:W3:Y:S02]  /*5310*/  SHFL.BFLY P2, R30, R29, R28, R27 ;  /* 0x0c00001c1d1e7389 */ /* 0x0002e4000004001b */
[----:B0123--:R-:W-:Y:S01]  /*5320*/  ENDCOLLECTIVE ;  /* 0x000000000000791b */ /* 0x00ffe20003800000 */
.L_x_239:
[----:B------:R-:W-:Y:S01]  /*5330*/  IMAD.MOV.U32 R29, RZ, RZ, R15 ;  /* 0x000000ffff1d7224 */ /* 0x000fe200078e000f */
[----:B------:R-:W-:-:S07]  /*5340*/  MOV R17, R30 ;  /* 0x0000001e00117202 */ /* 0x000fce0000000f00 */
[----:B------:R-:W-:Y:S05]  /*5350*/  WARPSYNC.COLLECTIVE R26, `(.L_x_240) ;  /* 0x000000001a087348 */ /* 0x000fea0003c00000 */
[----:B------:R0:W1:Y:S02]  /*5360*/  SHFL.BFLY P2, R30, R29, R28, R27 ;  /* 0x0c00001c1d1e7389 */ /* 0x000064000004001b */
[----:B01----:R-:W-:Y:S01]  /*5370*/  ENDCOLLECTIVE ;  /* 0x000000000000791b */ /* 0x003fe20003800000 */
.L_x_240:
[----:B------:R-:W-:-:S05]  /*5380*/  FADD.FTZ R17, R17, R14 ;  /* 0x0000000e11117221 */ /* 0x000fca0000010000 */
[----:B------:R-:W-:Y:S01]  /*5390*/  MOV R29, R17 ;  /* 0x00000011001d7202 */ /* 0x000fe20000000f00 */
[----:B------:R-:W-:Y:S01]  /*53a0*/  IMAD.MOV.U32 R28, RZ, RZ, 0x4 ;  /* 0x00000004ff1c7424 */ /* 0x000fe200078e00ff */
[----:B------:R-:W-:-:S07]  /*53b0*/  MOV R16, R30 ;  /* 0x0000001e00107202 */ /* 0x000fce0000000f00 */
[----:B------:R-:W-:Y:S05]  /*53c0*/  WARPSYNC.COLLECTIVE R26, `(.L_x_241) ;  /* 0x000000001a087348 */ /* 0x000fea0003c00000 */
[----:B------:R0:W1:Y:S02]  /*53d0*/  SHFL.BFLY P2, R30, R29, R28, R27 ;  /* 0x0c00001c1d1e7389 */ /* 0x000064000004001b */
[----:B01----:R-:W-:Y:S01]  /*53e0*/  ENDCOLLECTIVE ;  /* 0x000000000000791b */ /* 0x003fe20003800000 */
.L_x_241:
[----:B------:R-:W-:-:S05]  /*53f0*/  FADD.FTZ R16, R16, R15 ;  /* 0x0000000f10107221 */ /* 0x000fca0000010000 */
[----:B------:R-:W-:Y:S02]  /*5400*/  MOV R29, R16 ;  /* 0x00000010001d7202 */ /* 0x000fe40000000f00 */
[----:B------:R-:W-:-:S07]  /*5410*/  MOV R18, R30 ;  /* 0x0000001e00127202 */ /* 0x000fce0000000f00 */
[----:B------:R-:W-:Y:S05]  /*5420*/  WARPSYNC.COLLECTIVE R26, `(.L_x_242) ;  /* 0x000000001a087348 */ /* 0x000fea0003c00000 */
[----:B------:R0:W1:Y:S02]  /*5430*/  SHFL.BFLY P2, R30, R29, R28, R27 ;  /* 0x0c00001c1d1e7389 */ /* 0x000064000004001b */
[----:B01----:R-:W-:Y:S01]  /*5440*/  ENDCOLLECTIVE ;  /* 0x000000000000791b */ /* 0x003fe20003800000 */
.L_x_242:
[----:B------:R-:W-:Y:S01]  /*5450*/  FADD.FTZ R18, R17, R18 ;  /* 0x0000001211127221 */ /* 0x000fe20000010000 */
[----:B------:R-:W-:-:S04]  /*5460*/  HFMA2.MMA R28, -RZ, RZ, 0, 1.1920928955078125e-07 ;  /* 0x00000002ff1c7435 */ /* 0x000fc800000001ff */
[----:B------:R-:W-:Y:S01]  /*5470*/  MOV R29, R18 ;  /* 0x00000012001d7202 */ /* 0x000fe20000000f00 */
[----:B------:R-:W-:-:S07]  /*5480*/  IMAD.MOV.U32 R19, RZ, RZ, R30 ;  /* 0x000000ffff137224 */ /* 0x000fce00078e001e */
[----:B------:R-:W-:Y:S05]  /*5490*/  WARPSYNC.COLLECTIVE R26, `(.L_x_243) ;  /* 0x000000001a087348 */ /* 0x000fea0003c00000 */
[----:B------:R0:W1:Y:S02]  /*54a0*/  SHFL.BFLY P2, R30, R29, R28, R27 ;  /* 0x0c00001c1d1e7389 */ /* 0x000064000004001b */
[----:B01----:R-:W-:Y:S01]  /*54b0*/  ENDCOLLECTIVE ;  /* 0x000000000000791b */ /* 0x003fe20003800000 */
.L_x_243:
[----:B------:R-:W-:-:S05]  /*54c0*/  FADD.FTZ R19, R16, R19 ;  /* 0x0000001310137221 */ /* 0x000fca0000010000 */
[----:B------:R-:W-:Y:S01]  /*54d0*/  MOV R29, R19 ;  /* 0x00000013001d7202 */ /* 0x000fe20000000f00 */
[----:B------:R-:W-:-:S07]  /*54e0*/  IMAD.MOV.U32 R21, RZ, RZ, R30 ;  /* 0x000000ffff157224 */ /* 0x000fce00078e001e */
[----:B------:R-:W-:Y:S05]  /*54f0*/  WARPSYNC.COLLECTIVE R26, `(.L_x_244) ;  /* 0x000000001a087348 */ /* 0x000fea0003c00000 */
[----:B------:R0:W1:Y:S02]  /*5500*/  SHFL.BFLY P2, R30, R29, R28, R27 ;  /* 0x0c00001c1d1e7389 */ /* 0x000064000004001b */
[----:B01----:R-:W-:Y:S01]  /*5510*/  ENDCOLLECTIVE ;  /* 0x000000000000791b */ /* 0x003fe20003800000 */
.L_x_244:
[----:B------:R-:W-:Y:S01]  /*5520*/  FADD.FTZ R21, R18, R21 ;  /* 0x0000001512157221 */ /* 0x000fe20000010000 */
[----:B------:R-:W-:-:S03]  /*5530*/  HFMA2.MMA R28, -RZ, RZ, 0, 5.9604644775390625e-08 ;  /* 0x00000001ff1c7435 */ /* 0x000fc600000001ff */
[----:B------:R-:W-:Y:S01]  /*5540*/  IMAD.MOV.U32 R29, RZ, RZ, R21 ;  /* 0x000000ffff1d7224 */ /* 0x000fe200078e0015 */
[----:B------:R-:W-:-:S07]  /*5550*/  MOV R14, R30 ;  /* 0x0000001e000e7202 */ /* 0x000fce0000000f00 */
[----:B------:R-:W-:Y:S05]  /*5560*/  WARPSYNC.COLLECTIVE R26, `(.L_x_245) ;  /* 0x000000001a087348 */ /* 0x000fea0003c00000 */
[----:B------:R0:W1:Y:S02]  /*5570*/  SHFL.BFLY P2, R30, R29, R28, R27 ;  /* 0x0c00001c1d1e7389 */ /* 0x000064000004001b */
[----:B01----:R-:W-:Y:S01]  /*5580*/  ENDCOLLECTIVE ;  /* 0x000000000000791b */ /* 0x003fe20003800000 */
.L_x_245:
[----:B------:R-:W-:-:S04]  /*5590*/  FADD.FTZ R14, R19, R14 ;  /* 0x0000000e130e7221 */ /* 0x000fc80000010000 */
[----:B------:R-:W-:Y:S01]  /*55a0*/  IMAD.MOV.U32 R29, RZ, RZ, R14 ;  /* 0x000000ffff1d7224 */ /* 0x000fe200078e000e */
[----:B------:R-:W-:-:S07]  /*55b0*/  MOV R20, R30 ;  /* 0x0000001e00147202 */ /* 0x000fce0000000f00 */
[----:B------:R-:W-:Y:S05]  /*55c0*/  WARPSYNC.COLLECTIVE R26, `(.L_x_246) ;  /* 0x000000001a087348 */ /* 0x000fea0003c00000 */
[----:B------:R0:W1:Y:S02]  /*55d0*/  SHFL.BFLY P2, R30, R29, R28, R27 ;  /* 0x0c00001c1d1e7389 */ /* 0x000064000004001b */
[----:B01----:R-:W-:Y:S01]  /*55e0*/  ENDCOLLECTIVE ;  /* 0x000000000000791b */ /* 0x003fe20003800000 */
.L_x_246:
[----:B------:R-:W-:Y:S01]  /*55f0*/  FADD.FTZ R20, R21, R20 ;  /* 0x0000001415147221 */ /* 0x000fe20000010000 */
[----:B------:R-:W-:Y:S06]  /*5600*/  BRA `(.L_x_247) ;  /* 0xffffffe800d87947 */ /* 0x000fec000383ffff */
.L_x_235:
        /* <DEDUP_REMOVED lines=8> */
.L_x_249:
[----:B------:R-:W-:Y:S05]  /*5690*/  BSYNC B1 ;  /* 0x0000000000017941 */ /* 0x000fea0003800000 */
.L_x_248:
        /* <DEDUP_REMOVED lines=8> */
.L_x_250:
[----:B------:R-:W-:-:S05]  /*5720*/  FADD.FTZ R21, R21, R14 ;  /* 0x0000000e15157221 */ /* 0x000fca0000010000 */
[----:B------:R-:W-:Y:S01]  /*5730*/  MOV R29, R21 ;  /* 0x00000015001d7202 */ /* 0x000fe20000000f00 */
[----:B------:R-:W-:Y:S01]  /*5740*/  IMAD.MOV.U32 R28, RZ, RZ, 0x4 ;  /* 0x00000004ff1c7424 */ /* 0x000fe200078e00ff */
[----:B------:R-:W-:-:S07]  /*5750*/  MOV R20, R30 ;  /* 0x0000001e00147202 */ /* 0x000fce0000000f00 */
[----:B------:R-:W-:Y:S05]  /*5760*/  WARPSYNC.COLLECTIVE R26, `(.L_x_251) ;  /* 0x000000001a087348 */ /* 0x000fea0003c00000 */
[----:B------:R0:W1:Y:S02]  /*5770*/  SHFL.BFLY P2, R30, R29, R28, R27 ;  /* 0x0c00001c1d1e7389 */ /* 0x000064000004001b */
[----:B01----:R-:W-:Y:S01]  /*5780*/  ENDCOLLECTIVE ;  /* 0x000000000000791b */ /* 0x003fe20003800000 */
.L_x_251:
[----:B------:R-:W-:-:S05]  /*5790*/  FADD.FTZ R20, R20, R15 ;  /* 0x0000000f14147221 */ /* 0x000fca0000010000 */
[----:B------:R-:W-:Y:S02]  /*57a0*/  MOV R29, R20 ;  /* 0x00000014001d7202 */ /* 0x000fe40000000f00 */
[----:B------:R-:W-:-:S07]  /*57b0*/  MOV R22, R30 ;  /* 0x0000001e00167202 */ /* 0x000fce0000000f00 */
[----:B------:R-:W-:Y:S05]  /*57c0*/  WARPSYNC.COLLECTIVE R26, `(.L_x_252) ;  /* 0x000000001a087348 */ /* 0x000fea0003c00000 */
[----:B------:R0:W1:Y:S02]  /*57d0*/  SHFL.BFLY P2, R30, R29, R28, R27 ;  /* 0x0c00001c1d1e7389 */ /* 0x000064000004001b */
[----:B01----:R-:W-:Y:S01]  /*57e0*/  ENDCOLLECTIVE ;  /* 0x000000000000791b */ /* 0x003fe20003800000 */
.L_x_252:
[----:B------:R-:W-:Y:S01]  /*57f0*/  FADD.FTZ R22, R21, R22 ;  /* 0x0000001615167221 */ /* 0x000fe20000010000 */
[----:B------:R-:W-:-:S04]  /*5800*/  HFMA2.MMA R28, -RZ, RZ, 0, 1.1920928955078125e-07 ;  /* 0x00000002ff1c7435 */ /* 0x000fc800000001ff */
[----:B------:R-:W-:Y:S01]  /*5810*/  MOV R29, R22 ;  /* 0x00000016001d7202 */ /* 0x000fe20000000f00 */
[----:B------:R-:W-:-:S07]  /*5820*/  IMAD.MOV.U32 R23, RZ, RZ, R30 ;  /* 0x000000ffff177224 */ /* 0x000fce00078e001e */
[----:B------:R-:W-:Y:S05]  /*5830*/  WARPSYNC.COLLECTIVE R26, `(.L_x_253) ;  /* 0x000000001a087348 */ /* 0x000fea0003c00000 */
[----:B------:R0:W1:Y:S02]  /*5840*/  SHFL.BFLY P2, R30, R29, R28, R27 ;  /* 0x0c00001c1d1e7389 */ /* 0x000064000004001b */
[----:B01----:R-:W-:Y:S01]  /*5850*/  ENDCOLLECTIVE ;  /* 0x000000000000791b */ /* 0x003fe20003800000 */
.L_x_253:
[----:B------:R-:W-:-:S05]  /*5860*/  FADD.FTZ R23, R20, R23 ;  /* 0x0000001714177221 */ /* 0x000fca0000010000 */
[----:B------:R-:W-:Y:S01]  /*5870*/  MOV R29, R23 ;  /* 0x00000017001d7202 */ /* 0x000fe20000000f00 */
[----:B------:R-:W-:-:S07]  /*5880*/  IMAD.MOV.U32 R25, RZ, RZ, R30 ;  /* 0x000000ffff197224 */ /* 0x000fce00078e001e */
[----:B------:R-:W-:Y:S05]  /*5890*/  WARPSYNC.COLLECTIVE R26, `(.L_x_254) ;  /* 0x000000001a087348 */ /* 0x000fea0003c00000 */
[----:B------:R0:W1:Y:S02]  /*58a0*/  SHFL.BFLY P2, R30, R29, R28, R27 ;  /* 0x0c00001c1d1e7389 */ /* 0x000064000004001b */
[----:B01----:R-:W-:Y:S01]  /*58b0*/  ENDCOLLECTIVE ;  /* 0x000000000000791b */ /* 0x003fe20003800000 */
.L_x_254:
[----:B------:R-:W-:Y:S01]  /*58c0*/  FADD.FTZ R25, R22, R25 ;  /* 0x0000001916197221 */ /* 0x000fe20000010000 */
[----:B------:R-:W-:-:S03]  /*58d0*/  HFMA2.MMA R28, -RZ, RZ, 0, 5.9604644775390625e-08 ;  /* 0x00000001ff1c7435 */ /* 0x000fc600000001ff */
[----:B------:R-:W-:Y:S01]  /*58e0*/  IMAD.MOV.U32 R29, RZ, RZ, R25 ;  /* 0x000000ffff1d7224 */ /* 0x000fe200078e0019 */
[----:B------:R-:W-:-:S07]  /*58f0*/  MOV R14, R30 ;  /* 0x0000001e000e7202 */ /* 0x000fce0000000f00 */
[----:B------:R-:W-:Y:S05]  /*5900*/  WARPSYNC.COLLECTIVE R26, `(.L_x_255) ;  /* 0x000000001a087348 */ /* 0x000fea0003c00000 */
[----:B------:R0:W1:Y:S02]  /*5910*/  SHFL.BFLY P2, R30, R29, R28, R27 ;  /* 0x0c00001c1d1e7389 */ /* 0x000064000004001b */
[----:B01----:R-:W-:Y:S01]  /*5920*/  ENDCOLLECTIVE ;  /* 0x000000000000791b */ /* 0x003fe20003800000 */
.L_x_255:
[----:B------:R-:W-:-:S04]  /*5930*/  FADD.FTZ R14, R23, R14 ;  /* 0x0000000e170e7221 */ /* 0x000fc80000010000 */
[----:B------:R-:W-:Y:S01]  /*5940*/  IMAD.MOV.U32 R29, RZ, RZ, R14 ;  /* 0x000000ffff1d7224 */ /* 0x000fe200078e000e */
[----:B------:R-:W-:-:S07]  /*5950*/  MOV R24, R30 ;  /* 0x0000001e00187202 */ /* 0x000fce0000000f00 */
[----:B------:R-:W-:Y:S05]  /*5960*/  WARPSYNC.COLLECTIVE R26, `(.L_x_256) ;  /* 0x000000001a087348 */ /* 0x000fea0003c00000 */
[----:B------:R0:W1:Y:S02]  /*5970*/  SHFL.BFLY P2, R30, R29, R28, R27 ;  /* 0x0c00001c1d1e7389 */ /* 0x000064000004001b */
[----:B01----:R-:W-:Y:S01]  /*5980*/  ENDCOLLECTIVE ;  /* 0x000000000000791b */ /* 0x003fe20003800000 */
.L_x_256:
[----:B------:R-:W-:Y:S01]  /*5990*/  FADD.FTZ R24, R25, R24 ;  /* 0x0000001819187221 */ /* 0x000fe20000010000 */
[----:B------:R-:W-:Y:S06]  /*59a0*/  BRA `(.L_x_257) ;  /* 0xffffffe800a87947 */ /* 0x000fec000383ffff */
.L_x_236:
        /* <DEDUP_REMOVED lines=8> */
.L_x_259:
[----:B------:R-:W-:Y:S05]  /*5a30*/  BSYNC B1 ;  /* 0x0000000000017941 */ /* 0x000fea0003800000 */
.L_x_258:
        /* <DEDUP_REMOVED lines=8> */
.L_x_260:
[----:B------:R-:W-:-:S05]  /*5ac0*/  FADD.FTZ R21, R21, R14 ;  /* 0x0000000e15157221 */ /* 0x000fca0000010000 */
[----:B------:R-:W-:Y:S01]  /*5ad0*/  MOV R29, R21 ;  /* 0x00000015001d7202 */ /* 0x000fe20000000f00 */
[----:B------:R-:W-:Y:S01]  /*5ae0*/  IMAD.MOV.U32 R28, RZ, RZ, 0x4 ;  /* 0x00000004ff1c7424 */ /* 0x000fe200078e00ff */
[----:B------:R-:W-:-:S07]  /*5af0*/  MOV R20, R30 ;  /* 0x0000001e00147202 */ /* 0x000fce0000000f00 */
[----:B------:R-:W-:Y:S05]  /*5b00*/  WARPSYNC.COLLECTIVE R26, `(.L_x_261) ;  /* 0x000000001a087348 */ /* 0x000fea0003c00000 */
[----:B------:R0:W1:Y:S02]  /*5b10*/  SHFL.BFLY P2, R30, R29, R28, R27 ;  /* 0x0c00001c1d1e7389 */ /* 0x000064000004001b */
[----:B01----:R-:W-:Y:S01]  /*5b20*/  ENDCOLLECTIVE ;  /* 0x000000000000791b */ /* 0x003fe20003800000 */
.L_x_261:
[----:B------:R-:W-:-:S05]  /*5b30*/  FADD.FTZ R20, R20, R15 ;  /* 0x0000000f14147221 */ /* 0x000fca0000010000 */
[----:B------:R-:W-:Y:S02]  /*5b40*/  MOV R29, R20 ;  /* 0x00000014001d7202 */ /* 0x000fe40000000f00 */
[----:B------:R-:W-:-:S07]  /*5b50*/  MOV R22, R30 ;  /* 0x0000001e00167202 */ /* 0x000fce0000000f00 */
[----:B------:R-:W-:Y:S05]  /*5b60*/  WARPSYNC.COLLECTIVE R26, `(.L_x_262) ;  /* 0x000000001a087348 */ /* 0x000fea0003c00000 */
[----:B------:R0:W1:Y:S02]  /*5b70*/  SHFL.BFLY P2, R30, R29, R28, R27 ;  /* 0x0c00001c1d1e7389 */ /* 0x000064000004001b */
[----:B01----:R-:W-:Y:S01]  /*5b80*/  ENDCOLLECTIVE ;  /* 0x000000000000791b */ /* 0x003fe20003800000 */
.L_x_262:
[----:B------:R-:W-:Y:S01]  /*5b90*/  FADD.FTZ R22, R21, R22 ;  /* 0x0000001615167221 */ /* 0x000fe20000010000 */
[----:B------:R-:W-:-:S04]  /*5ba0*/  HFMA2.MMA R28, -RZ, RZ, 0, 1.1920928955078125e-07 ;  /* 0x00000002ff1c7435 */ /* 0x000fc800000001ff */
[----:B------:R-:W-:Y:S01]  /*5bb0*/  MOV R29, R22 ;  /* 0x00000016001d7202 */ /* 0x000fe20000000f00 */
[----:B------:R-:W-:-:S07]  /*5bc0*/  IMAD.MOV.U32 R23, RZ, RZ, R30 ;  /* 0x000000ffff177224 */ /* 0x000fce00078e001e */
[----:B------:R-:W-:Y:S05]  /*5bd0*/  WARPSYNC.COLLECTIVE R26, `(.L_x_263) ;  /* 0x000000001a087348 */ /* 0x000fea0003c00000 */
[----:B------:R0:W1:Y:S02]  /*5be0*/  SHFL.BFLY P2, R30, R29, R28, R27 ;  /* 0x0c00001c1d1e7389 */ /* 0x000064000004001b */
[----:B01----:R-:W-:Y:S01]  /*5bf0*/  ENDCOLLECTIVE ;  /* 0x000000000000791b */ /* 0x003fe20003800000 */
.L_x_263:
[----:B------:R-:W-:-:S05]  /*5c00*/  FADD.FTZ R23, R20, R23 ;  /* 0x0000001714177221 */ /* 0x000fca0000010000 */
[----:B------:R-:W-:Y:S01]  /*5c10*/  MOV R29, R23 ;  /* 0x00000017001d7202 */ /* 0x000fe20000000f00 */
[----:B------:R-:W-:-:S07]  /*5c20*/  IMAD.MOV.U32 R25, RZ, RZ, R30 ;  /* 0x000000ffff197224 */ /* 0x000fce00078e001e */
[----:B------:R-:W-:Y:S05]  /*5c30*/  WARPSYNC.COLLECTIVE R26, `(.L_x_264) ;  /* 0x000000001a087348 */ /* 0x000fea0003c00000 */
[----:B------:R0:W1:Y:S02]  /*5c40*/  SHFL.BFLY P2, R30, R29, R28, R27 ;  /* 0x0c00001c1d1e7389 */ /* 0x000064000004001b */
[----:B01----:R-:W-:Y:S01]  /*5c50*/  ENDCOLLECTIVE ;  /* 0x000000000000791b */ /* 0x003fe20003800000 */
.L_x_264:
[----:B------:R-:W-:Y:S01]  /*5c60*/  FADD.FTZ R25, R22, R25 ;  /* 0x0000001916197221 */ /* 0x000fe20000010000 */
[----:B------:R-:W-:-:S03]  /*5c70*/  HFMA2.MMA R28, -RZ, RZ, 0, 5.9604644775390625e-08 ;  /* 0x00000001ff1c7435 */ /* 0x000fc600000001ff */
[----:B------:R-:W-:Y:S01]  /*5c80*/  IMAD.MOV.U32 R29, RZ, RZ, R25 ;  /* 0x000000ffff1d7224 */ /* 0x000fe200078e0019 */
[----:B------:R-:W-:-:S07]  /*5c90*/  MOV R14, R30 ;  /* 0x0000001e000e7202 */ /* 0x000fce0000000f00 */
[----:B------:R-:W-:Y:S05]  /*5ca0*/  WARPSYNC.COLLECTIVE R26, `(.L_x_265) ;  /* 0x000000001a087348 */ /* 0x000fea0003c00000 */
[----:B------:R0:W1:Y:S02]  /*5cb0*/  SHFL.BFLY P2, R30, R29, R28, R27 ;  /* 0x0c00001c1d1e7389 */ /* 0x000064000004001b */
[----:B01----:R-:W-:Y:S01]  /*5cc0*/  ENDCOLLECTIVE ;  /* 0x000000000000791b */ /* 0x003fe20003800000 */
.L_x_265:
[----:B------:R-:W-:-:S04]  /*5cd0*/  FADD.FTZ R14, R23, R14 ;  /* 0x0000000e170e7221 */ /* 0x000fc80000010000 */
[----:B------:R-:W-:Y:S01]  /*5ce0*/  IMAD.MOV.U32 R29, RZ, RZ, R14 ;  /* 0x000000ffff1d7224 */ /* 0x000fe200078e000e */
[----:B------:R-:W-:-:S07]  /*5cf0*/  MOV R24, R30 ;  /* 0x0000001e00187202 */ /* 0x000fce0000000f00 */
[----:B------:R-:W-:Y:S05]  /*5d00*/  WARPSYNC.COLLECTIVE R26, `(.L_x_266) ;  /* 0x000000001a087348 */ /* 0x000fea0003c00000 */
[----:B------:R0:W1:Y:S02]  /*5d10*/  SHFL.BFLY P2, R30, R29, R28, R27 ;  /* 0x0c00001c1d1e7389 */ /* 0x000064000004001b */
[----:B01----:R-:W-:Y:S01]  /*5d20*/  ENDCOLLECTIVE ;  /* 0x000000000000791b */ /* 0x003fe20003800000 */
.L_x_266:
[----:B------:R-:W-:Y:S01]  /*5d30*/  FADD.FTZ R24, R25, R24 ;  /* 0x0000001819187221 */ /* 0x000fe20000010000 */
[----:B------:R-:W-:Y:S06]  /*5d40*/  BRA `(.L_x_267) ;  /* 0xffffffe800647947 */ /* 0x000fec000383ffff */
.L_x_237:
        /* <DEDUP_REMOVED lines=8> */
.L_x_269:
[----:B------:R-:W-:Y:S05]  /*5dd0*/  BSYNC B0 ;  /* 0x0000000000007941 */ /* 0x000fea0003800000 */
.L_x_268:
        /* <DEDUP_REMOVED lines=11> */
.L_x_270:
[----:B------:R-:W-:Y:S01]  /*5e90*/  FADD.FTZ R25, R17, R16 ;  /* 0x0000001011197221 */ /* 0x000fe20000010000 */
[----:B------:R-:W-:Y:S01]  /*5ea0*/  @!P0 LOP3.LUT R18, R18, R19, RZ, 0x3c, !PT ;  /* 0x0000001312128212 */ /* 0x000fe200078e3cff */
[----:B------:R-:W-:Y:S01]  /*5eb0*/  HFMA2.MMA R34, -RZ, RZ, 0, 0 ;  /* 0x00000000ff227435 */ /* 0x000fe200000001ff */
[C---:B------:R-:W-:Y:S02]  /*5ec0*/  @!P0 LEA R23, R10.reuse, UR4, 0x7 ;  /* 0x000000040a178c11 */ /* 0x040fe4000f8e38ff */
[----:B------:R-:W-:Y:S02]  /*5ed0*/  @!P0 SHF.L.U32 R22, R10, 0x1, RZ ;  /* 0x000000010a168819 */ /* 0x000fe400000006ff */
[----:B------:R-:W-:Y:S01]  /*5ee0*/  @!P0 LEA R18, R18, R23, 0x2 ;  /* 0x0000001712128211 */ /* 0x000fe200078e10ff */
[----:B------:R-:W-:Y:S01]  /*5ef0*/  HFMA2.MMA R23, -RZ, RZ, 0, 0 ;  /* 0x00000000ff177435 */ /* 0x000fe200000001ff */
[----:B------:R-:W-:-:S03]  /*5f00*/  @!P0 LEA R24, R10, UR4, 0x7 ;  /* 0x000000040a188c11 */ /* 0x000fc6000f8e38ff */
[----:B------:R0:W1:Y:S01]  /*5f10*/  @!P0 LDS R20, [R18] ;  /* 0x0000000012148984 */ /* 0x0000620000000800 */
[----:B------:R-:W-:Y:S01]  /*5f20*/  MOV R29, R25 ;  /* 0x00000019001d7202 */ /* 0x000fe20000000f00 */
[----:B------:R-:W-:Y:S02]  /*5f30*/  IMAD.MOV.U32 R28, RZ, RZ, 0x4 ;  /* 0x00000004ff1c7424 */ /* 0x000fe400078e00ff */
[----:B------:R0:W2:Y:S01]  /*5f40*/  @!P0 LDS R21, [R18+0x500] ;  /* 0x0005000012158984 */ /* 0x0000a20000000800 */
[----:B------:R-:W-:-:S07]  /*5f50*/  FADD.FTZ R17, R30, R14 ;  /* 0x0000000e1e117221 */ /* 0x000fce0000010000 */
[----:B012---:R-:W-:Y:S05]  /*5f60*/  WARPSYNC.COLLECTIVE R26, `(.L_x_271) ;  /* 0x000000001a087348 */ /* 0x007fea0003c00000 */
[----:B------:R3:W4:Y:S02]  /*5f70*/  SHFL.BFLY P2, R30, R29, R28, R27 ;  /* 0x0c00001c1d1e7389 */ /* 0x000724000004001b */
[----:B01234-:R-:W-:Y:S01]  /*5f80*/  ENDCOLLECTIVE ;  /* 0x000000000000791b */ /* 0x01ffe20003800000 */
.L_x_271:
[----:B------:R-:W-:Y:S02]  /*5f90*/  MOV R29, R17 ;  /* 0x00000011001d7202 */ /* 0x000fe40000000f00 */
[----:B------:R-:W-:-:S07]  /*5fa0*/  MOV R16, R30 ;  /* 0x0000001e00107202 */ /* 0x000fce0000000f00 */
[----:B------:R-:W-:Y:S05]  /*5fb0*/  WARPSYNC.COLLECTIVE R26, `(.L_x_272) ;  /* 0x000000001a087348 */ /* 0x000fea0003c00000 */
[----:B------:R0:W1:Y:S02]  /*5fc0*/  SHFL.BFLY P2, R30, R29, R28, R27 ;  /* 0x0c00001c1d1e7389 */ /* 0x000064000004001b */
[----:B01----:R-:W-:Y:S01]  /*5fd0*/  ENDCOLLECTIVE ;  /* 0x000000000000791b */ /* 0x003fe20003800000 */
.L_x_272:
[----:B------:R-:W-:Y:S01]  /*5fe0*/  @!P0 MOV R32, R20 ;  /* 0x0000001400208202 */ /* 0x000fe20000000f00 */
[----:B------:R-:W-:Y:S01]  /*5ff0*/  FADD.FTZ R19, R25, R16 ;  /* 0x0000001019137221 */ /* 0x000fe20000010000 */
[----:B------:R-:W-:Y:S01]  /*6000*/  @!P0 IMAD.MOV.U32 R34, RZ, RZ, R21 ;  /* 0x000000ffff228224 */ /* 0x000fe200078e0015 */
[----:B------:R-:W-:-:S04]  /*6010*/  @!P0 IADD3 R21, R15, 0x28, RZ ;  /* 0x000000280f158810 */ /* 0x000fc80007ffe0ff */
[----:B------:R-:W-:Y:S02]  /*6020*/  @!P0 LOP3.LUT R21, R21, R22, RZ, 0x3c, !PT ;  /* 0x0000001615158212 */ /* 0x000fe400078e3cff */
[----:B------:R-:W-:Y:S01]  /*6030*/  MOV R29, R19 ;  /* 0x00000013001d7202 */ /* 0x000fe20000000f00 */
[----:B------:R-:W-:Y:S02]  /*6040*/  IMAD.MOV.U32 R28, RZ, RZ, 0x2 ;  /* 0x00000002ff1c7424 */ /* 0x000fe400078e00ff */
[----:B------:R-:W-:Y:S02]  /*6050*/  @!P0 IMAD R22, R21, 0x4, R24 ;  /* 0x0000000415168824 */ /* 0x000fe400078e0218 */
[----:B------:R-:W-:-:S03]  /*6060*/  IMAD.MOV.U32 R24, RZ, RZ, RZ ;  /* 0x000000ffff187224 */ /* 0x000fc600078e00ff */
[----:B------:R0:W1:Y:S01]  /*6070*/  @!P0 LDS R37, [R22] ;  /* 0x0000000016258984 */ /* 0x0000620000000800 */
[----:B------:R-:W-:-:S07]  /*6080*/  FADD.FTZ R14, R17, R30 ;  /* 0x0000001e110e7221 */ /* 0x000fce0000010000 */
[----:B01----:R-:W-:Y:S05]  /*6090*/  WARPSYNC.COLLECTIVE R26, `(.L_x_273) ;  /* 0x000000001a087348 */ /* 0x003fea0003c00000 */
[----:B------:R2:W3:Y:S02]  /*60a0*/  SHFL.BFLY P2, R30, R29, R28, R27 ;  /* 0x0c00001c1d1e7389 */ /* 0x0004e4000004001b */
[----:B0123--:R-:W-:Y:S01]  /*60b0*/  ENDCOLLECTIVE ;  /* 0x000000000000791b */ /* 0x00ffe20003800000 */
.L_x_273:
[----:B------:R0:W1:Y:S01]  /*60c0*/  @!P0 LDS R38, [R22+0x500] ;  /* 0x0005000016268984 */ /* 0x0000620000000800 */
[----:B------:R-:W-:Y:S02]  /*60d0*/  MOV R29, R14 ;  /* 0x0000000e001d7202 */ /* 0x000fe40000000f00 */
[----:B------:R-:W-:-:S07]  /*60e0*/  MOV R16, R30 ;  /* 0x0000001e00107202 */ /* 0x000fce0000000f00 */
[----:B01----:R-:W-:Y:S05]  /*60f0*/  WARPSYNC.COLLECTIVE R26, `(.L_x_274) ;  /* 0x000000001a087348 */ /* 0x003fea0003c00000 */
[----:B------:R2:W3:Y:S02]  /*6100*/  SHFL.BFLY P2, R30, R29, R28, R27 ;  /* 0x0c00001c1d1e7389 */ /* 0x0004e4000004001b */
[----:B0123--:R-:W-:Y:S01]  /*6110*/  ENDCOLLECTIVE ;  /* 0x000000000000791b */ /* 0x00ffe20003800000 */
.L_x_274:
[----:B------:R-:W-:Y:S01]  /*6120*/  FADD.FTZ R16, R19, R16 ;  /* 0x0000001013107221 */ /* 0x000fe20000010000 */
[----:B------:R-:W-:Y:S01]  /*6130*/  @!P0 MOV R24, R37 ;  /* 0x0000002500188202 */ /* 0x000fe20000000f00 */
[----:B------:R-:W-:-:S03]  /*6140*/  HFMA2.MMA R28, -RZ, RZ, 0, 5.9604644775390625e-08 ;  /* 0x00000001ff1c7435 */ /* 0x000fc600000001ff */
[----:B------:R-:W-:Y:S01]  /*6150*/  MOV R29, R16 ;  /* 0x00000010001d7202 */ /* 0x000fe20000000f00 */
[----:B------:R-:W-:Y:S02]  /*6160*/  @!P0 IMAD.MOV.U32 R23, RZ, RZ, R38 ;  /* 0x000000ffff178224 */ /* 0x000fe400078e0026 */
[----:B------:R-:W-:-:S07]  /*6170*/  FADD.FTZ R17, R14, R30 ;  /* 0x0000001e0e117221 */ /* 0x000fce0000010000 */
[----:B------:R-:W-:Y:S05]  /*6180*/  WARPSYNC.COLLECTIVE R26, `(.L_x_275) ;  /* 0x000000001a087348 */ /* 0x000fea0003c00000 */
[----:B------:R0:W1:Y:S02]  /*6190*/  SHFL.BFLY P2, R30, R29, R28, R27 ;  /* 0x0c00001c1d1e7389 */ /* 0x000064000004001b */
[----:B01----:R-:W-:Y:S01]  /*61a0*/  ENDCOLLECTIVE ;  /* 0x000000000000791b */ /* 0x003fe20003800000 */
.L_x_275:
[----:B------:R-:W-:Y:S01]  /*61b0*/  MOV R29, R17 ;  /* 0x00000011001d7202 */ /* 0x000fe20000000f00 */
[----:B------:R-:W-:-:S07]  /*61c0*/  IMAD.MOV.U32 R19, RZ, RZ, R30 ;  /* 0x000000ffff137224 */ /* 0x000fce00078e001e */
[----:B------:R-:W-:Y:S05]  /*61d0*/  WARPSYNC.COLLECTIVE R26, `(.L_x_276) ;  /* 0x000000001a087348 */ /* 0x000fea0003c00000 */
[----:B------:R0:W1:Y:S02]  /*61e0*/  SHFL.BFLY P2, R30, R29, R28, R27 ;  /* 0x0c00001c1d1e7389 */ /* 0x000064000004001b */
[----:B01----:R-:W-:Y:S01]  /*61f0*/  ENDCOLLECTIVE ;  /* 0x000000000000791b */ /* 0x003fe20003800000 */
.L_x_276:
[----:B------:R-:W-:Y:S01]  /*6200*/  FADD.FTZ R16, R16, R19 ;  /* 0x0000001310107221 */ /* 0x000fe20000010000 */
[----:B------:R-:W-:Y:S01]  /*6210*/  HFMA2.MMA R28, -RZ, RZ, 0, 4.76837158203125e-07 ;  /* 0x00000008ff1c7435 */ /* 0x000fe200000001ff */
[----:B------:R-:W-:Y:S01]  /*6220*/  IMAD.MOV.U32 R29, RZ, RZ, R32 ;  /* 0x000000ffff1d7224 */ /* 0x000fe200078e0020 */
[----:B------:R-:W-:-:S09]  /*6230*/  MOV R14, R30 ;  /* 0x0000001e000e7202 */ /* 0x000fd20000000f00 */
[----:B------:R-:W-:Y:S05]  /*6240*/  WARPSYNC.COLLECTIVE R26, `(.L_x_277) ;  /* 0x000000001a087348 */ /* 0x000fea0003c00000 */
[----:B------:R0:W1:Y:S02]  /*6250*/  SHFL.BFLY P2, R30, R29, R28, R27 ;  /* 0x0c00001c1d1e7389 */ /* 0x000064000004001b */
[----:B01----:R-:W-:Y:S01]  /*6260*/  ENDCOLLECTIVE ;  /* 0x000000000000791b */ /* 0x003fe20003800000 */
.L_x_277:
[----:B------:R-:W-:Y:S01]  /*6270*/  FADD.FTZ R44, R17, R14 ;  /* 0x0000000e112c7221 */ /* 0x000fe20000010000 */
[----:B------:R-:W-:Y:S01]  /*6280*/  IMAD.MOV.U32 R29, RZ, RZ, R34 ;  /* 0x000000ffff1d7224 */ /* 0x000fe200078e0022 */
[----:B------:R-:W-:-:S07]  /*6290*/  MOV R31, R30 ;  /* 0x0000001e001f7202 */ /* 0x000fce0000000f00 */
[----:B------:R-:W-:Y:S05]  /*62a0*/  WARPSYNC.COLLECTIVE R26, `(.L_x_278) ;  /* 0x000000001a087348 */ /* 0x000fea0003c00000 */
[----:B------:R0:W1:Y:S02]  /*62b0*/  SHFL.BFLY P2, R30, R29, R28, R27 ;  /* 0x0c00001c1d1e7389 */ /* 0x000064000004001b */
[----:B01----:R-:W-:Y:S01]  /*62c0*/  ENDCOLLECTIVE ;  /* 0x000000000000791b */ /* 0x003fe20003800000 */
.L_x_278:
[----:B------:R-:W-:Y:S01]  /*62d0*/  FADD.FTZ R31, R31, R32 ;  /* 0x000000201f1f7221 */ /* 0x000fe20000010000 */
[----:B------:R-:W-:-:S03]  /*62e0*/  HFMA2.MMA R28, -RZ, RZ, 0, 2.384185791015625e-07 ;  /* 0x00000004ff1c7435 */ /* 0x000fc600000001ff */
[----:B------:R-:W-:Y:S01]  /*62f0*/  IMAD.MOV.U32 R29, RZ, RZ, R31 ;  /* 0x000000ffff1d7224 */ /* 0x000fe200078e001f */
[----:B------:R-:W-:-:S07]  /*6300*/  MOV R33, R30 ;  /* 0x0000001e00217202 */ /* 0x000fce0000000f00 */
[----:B------:R-:W-:Y:S05]  /*6310*/  WARPSYNC.COLLECTIVE R26, `(.L_x_279) ;  /* 0x000000001a087348 */ /* 0x000fea0003c00000 */
[----:B------:R0:W1:Y:S02]  /*6320*/  SHFL.BFLY P2, R30, R29, R28, R27 ;  /* 0x0c00001c1d1e7389 */ /* 0x000064000004001b */
[----:B01----:R-:W-:Y:S01]  /*6330*/  ENDCOLLECTIVE ;  /* 0x000000000000791b */ /* 0x003fe20003800000 */
.L_x_279:
[----:B------:R-:W-:-:S04]  /*6340*/  FADD.FTZ R33, R33, R34 ;  /* 0x0000002221217221 */ /* 0x000fc80000010000 */
[----:B------:R-:W-:Y:S01]  /*6350*/  IMAD.MOV.U32 R29, RZ, RZ, R33 ;  /* 0x000000ffff1d7224 */ /* 0x000fe200078e0021 */
[----:B------:R-:W-:-:S07]  /*6360*/  MOV R20, R30 ;  /* 0x0000001e00147202 */ /* 0x000fce0000000f00 */
[----:B------:R-:W-:Y:S05]  /*6370*/  WARPSYNC.COLLECTIVE R26, `(.L_x_280) ;  /* 0x000000001a087348 */ /* 0x000fea0003c00000 */
[----:B------:R0:W1:Y:S02]  /*6380*/  SHFL.BFLY P2, R30, R29, R28, R27 ;  /* 0x0c00001c1d1e7389 */ /* 0x000064000004001b */
[----:B01----:R-:W-:Y:S01]  /*6390*/  ENDCOLLECTIVE ;  /* 0x000000000000791b */ /* 0x003fe20003800000 */
.L_x_280:
[----:B------:R-:W-:Y:S01]  /*63a0*/  FADD.FTZ R35, R31, R20 ;  /* 0x000000141f237221 */ /* 0x000fe20000010000 */
[----:B------:R-:W-:-:S04]  /*63b0*/  HFMA2.MMA R28, -RZ, RZ, 0, 1.1920928955078125e-07 ;  /* 0x00000002ff1c7435 */ /* 0x000fc800000001ff */
[----:B------:R-:W-:Y:S02]  /*63c0*/  MOV R29, R35 ;  /* 0x00000023001d7202 */ /* 0x000fe40000000f00 */
[----:B------:R-:W-:-:S07]  /*63d0*/  MOV R36, R30 ;  /* 0x0000001e00247202 */ /* 0x000fce0000000f00 */
[----:B------:R-:W-:Y:S05]  /*63e0*/  WARPSYNC.COLLECTIVE R26, `(.L_x_281) ;  /* 0x000000001a087348 */ /* 0x000fea0003c00000 */
[----:B------:R0:W1:Y:S02]  /*63f0*/  SHFL.BFLY P2, R30, R29, R28, R27 ;  /* 0x0c00001c1d1e7389 */ /* 0x000064000004001b */
[----:B01----:R-:W-:Y:S01]  /*6400*/  ENDCOLLECTIVE ;  /* 0x000000000000791b */ /* 0x003fe20003800000 */
.L_x_281:
[----:B------:R-:W-:-:S05]  /*6410*/  FADD.FTZ R36, R33, R36 ;  /* 0x0000002421247221 */ /* 0x000fca0000010000 */
[----:B------:R-:W-:Y:S01]  /*6420*/  MOV R29, R36 ;  /* 0x00000024001d7202 */ /* 0x000fe20000000f00 */
[----:B------:R-:W-:-:S07]  /*6430*/  IMAD.MOV.U32 R18, RZ, RZ, R30 ;  /* 0x000000ffff127224 */ /* 0x000fce00078e001e */
[----:B------:R-:W-:Y:S05]  /*6440*/  WARPSYNC.COLLECTIVE R26, `(.L_x_282) ;  /* 0x000000001a087348 */ /* 0x000fea0003c00000 */
[----:B------:R0:W1:Y:S02]  /*6450*/  SHFL.BFLY P2, R30, R29, R28, R27 ;  /* 0x0c00001c1d1e7389 */ /* 0x000064000004001b */
[----:B01----:R-:W-:Y:S01]  /*6460*/  ENDCOLLECTIVE ;  /* 0x000000000000791b */ /* 0x003fe20003800000 */
.L_x_282:
[----:B------:R-:W-:Y:S01]  /*6470*/  FADD.FTZ R35, R35, R18 ;  /* 0x0000001223237221 */ /* 0x000fe20000010000 */
[----:B------:R-:W-:Y:S02]  /*6480*/  HFMA2.MMA R18, -RZ, RZ, 0, 0 ;  /* 0x00000000ff127435 */ /* 0x000fe400000001ff */
[----:B------:R-:W-:Y:S02]  /*6490*/  HFMA2.MMA R28, -RZ, RZ, 0, 5.9604644775390625e-08 ;  /* 0x00000001ff1c7435 */ /* 0x000fe400000001ff */
[----:B------:R-:W-:Y:S02]  /*64a0*/  MOV R29, R35 ;  /* 0x00000023001d7202 */ /* 0x000fe40000000f00 */
[----:B------:R-:W-:-:S07]  /*64b0*/  MOV R21, R30 ;  /* 0x0000001e00157202 */ /* 0x000fce0000000f00 */
[----:B------:R-:W-:Y:S05]  /*64c0*/  WARPSYNC.COLLECTIVE R26, `(.L_x_283) ;  /* 0x000000001a087348 */ /* 0x000fea0003c00000 */
[----:B------:R0:W1:Y:S02]  /*64d0*/  SHFL.BFLY P2, R30, R29, R28, R27 ;  /* 0x0c00001c1d1e7389 */ /* 0x000064000004001b */
[----:B01----:R-:W-:Y:S01]  /*64e0*/  ENDCOLLECTIVE ;  /* 0x000000000000791b */ /* 0x003fe20003800000 */
.L_x_283:
[----:B------:R-:W-:Y:S01]  /*64f0*/  FADD.FTZ R36, R36, R21 ;  /* 0x0000001524247221 */ /* 0x000fe20000010000 */
[----:B------:R-:W-:-:S04]  /*6500*/  IMAD.MOV.U32 R21, RZ, RZ, RZ ;  /* 0x000000ffff157224 */ /* 0x000fc800078e00ff */
[----:B------:R-:W-:Y:S01]  /*6510*/  MOV R29, R36 ;  /* 0x00000024001d7202 */ /* 0x000fe20000000f00 */
[----:B------:R-:W-:-:S07]  /*6520*/  IMAD.MOV.U32 R34, RZ, RZ, R30 ;  /* 0x000000ffff227224 */ /* 0x000fce00078e001e */
[----:B------:R-:W-:Y:S05]  /*6530*/  WARPSYNC.COLLECTIVE R26, `(.L_x_284) ;  /* 0x000000001a087348 */ /* 0x000fea0003c00000 */
[----:B------:R0:W1:Y:S02]  /*6540*/  SHFL.BFLY P2, R30, R29, R28, R27 ;  /* 0x0c00001c1d1e7389 */ /* 0x000064000004001b */
[----:B01----:R-:W-:Y:S01]  /*6550*/  ENDCOLLECTIVE ;  /* 0x000000000000791b */ /* 0x003fe20003800000 */
.L_x_284:
[----:B------:R-:W-:Y:S01]  /*6560*/  FADD.FTZ R34, R35, R34 ;  /* 0x0000002223227221 */ /* 0x000fe20000010000 */
[----:B------:R-:W-:Y:S01]  /*6570*/  HFMA2.MMA R28, -RZ, RZ, 0, 4.76837158203125e-07 ;  /* 0x00000008ff1c7435 */ /* 0x000fe200000001ff */
[----:B------:R-:W-:Y:S01]  /*6580*/  IMAD.MOV.U32 R29, RZ, RZ, R24 ;  /* 0x000000ffff1d7224 */ /* 0x000fe200078e0018 */
[----:B------:R-:W-:-:S09]  /*6590*/  MOV R33, R30 ;  /* 0x0000001e00217202 */ /* 0x000fd20000000f00 */
[----:B------:R-:W-:Y:S05]  /*65a0*/  WARPSYNC.COLLECTIVE R26, `(.L_x_285) ;  /* 0x000000001a087348 */ /* 0x000fea0003c00000 */
[----:B------:R0:W1:Y:S02]  /*65b0*/  SHFL.BFLY P2, R30, R29, R28, R27 ;  /* 0x0c00001c1d1e7389 */ /* 0x000064000004001b */
[----:B01----:R-:W-:Y:S01]  /*65c0*/  ENDCOLLECTIVE ;  /* 0x000000000000791b */ /* 0x003fe20003800000 */
.L_x_285:
[----:B------:R-:W-:Y:S01]  /*65d0*/  FADD.FTZ R33, R36, R33 ;  /* 0x0000002124217221 */ /* 0x000fe20000010000 */
[----:B------:R-:W-:Y:S01]  /*65e0*/  IMAD.MOV.U32 R29, RZ, RZ, R23 ;  /* 0x000000ffff1d7224 */ /* 0x000fe200078e0017 */
[----:B------:R-:W-:-:S07]  /*65f0*/  MOV R37, R30 ;  /* 0x0000001e00257202 */ /* 0x000fce0000000f00 */
[----:B------:R-:W-:Y:S05]  /*6600*/  WARPSYNC.COLLECTIVE R26, `(.L_x_286) ;  /* 0x000000001a087348 */ /* 0x000fea0003c00000 */
[----:B------:R0:W1:Y:S02]  /*6610*/  SHFL.BFLY P2, R30, R29, R28, R27 ;  /* 0x0c00001c1d1e7389 */ /* 0x000064000004001b */
[----:B01----:R-:W-:Y:S01]  /*6620*/  ENDCOLLECTIVE ;  /* 0x000000000000791b */ /* 0x003fe20003800000 */
.L_x_286:
[----:B------:R-:W-:Y:S01]  /*6630*/  FADD.FTZ R25, R37, R24 ;  /* 0x0000001825197221 */ /* 0x000fe20000010000 */
[----:B------:R-:W-:Y:S01]  /*6640*/  @!P0 SHF.L.U32 R24, R10, 0x1, RZ ;  /* 0x000000010a188819 */ /* 0x000fe200000006ff */
[----:B------:R-:W-:Y:S02]  /*6650*/  HFMA2.MMA R28, -RZ, RZ, 0, 2.384185791015625e-07 ;  /* 0x00000004ff1c7435 */ /* 0x000fe400000001ff */
[----:B------:R-:W-:Y:S01]  /*6660*/  IMAD.MOV.U32 R29, RZ, RZ, R25 ;  /* 0x000000ffff1d7224 */ /* 0x000fe200078e0019 */
[----:B------:R-:W-:-:S08]  /*6670*/  MOV R38, R30 ;  /* 0x0000001e00267202 */ /* 0x000fd00000000f00 */
[----:B------:R-:W-:Y:S05]  /*6680*/  WARPSYNC.COLLECTIVE R26, `(.L_x_287) ;  /* 0x000000001a087348 */ /* 0x000fea0003c00000 */
[----:B------:R0:W1:Y:S02]  /*6690*/  SHFL.BFLY P2, R30, R29, R28, R27 ;  /* 0x0c00001c1d1e7389 */ /* 0x000064000004001b */
[----:B01----:R-:W-:Y:S01]  /*66a0*/  ENDCOLLECTIVE ;  /* 0x000000000000791b */ /* 0x003fe20003800000 */
.L_x_287:
[----:B------:R-:W-:Y:S01]  /*66b0*/  FADD.FTZ R32, R38, R23 ;  /* 0x0000001726207221 */ /* 0x000fe20000010000 */
[----:B------:R-:W-:-:S04]  /*66c0*/  @!P0 IADD3 R23, R15, 0x3c, RZ ;  /* 0x0000003c0f178810 */ /* 0x000fc80007ffe0ff */
[----:B------:R-:W-:Y:S01]  /*66d0*/  @!P0 LOP3.LUT R23, R23, R24, RZ, 0x3c, !PT ;  /* 0x0000001817178212 */ /* 0x000fe200078e3cff */
[----:B------:R-:W-:Y:S01]  /*66e0*/  IMAD.MOV.U32 R29, RZ, RZ, R32 ;  /* 0x000000ffff1d7224 */ /* 0x000fe200078e0020 */
[----:B------:R-:W-:-:S07]  /*66f0*/  MOV R38, R30 ;  /* 0x0000001e00267202 */ /* 0x000fce0000000f00 */
[----:B------:R-:W-:Y:S05]  /*6700*/  WARPSYNC.COLLECTIVE R26, `(.L_x_288) ;  /* 0x000000001a087348 */ /* 0x000fea0003c00000 */
[----:B------:R0:W1:Y:S02]  /*6710*/  SHFL.BFLY P2, R30, R29, R28, R27 ;  /* 0x0c00001c1d1e7389 */ /* 0x000064000004001b */
[----:B01----:R-:W-:Y:S01]  /*6720*/  ENDCOLLECTIVE ;  /* 0x000000000000791b */ /* 0x003fe20003800000 */
.L_x_288:
[----:B------:R-:W-:Y:S01]  /*6730*/  FADD.FTZ R38, R25, R38 ;  /* 0x0000002619267221 */ /* 0x000fe20000010000 */
[----:B------:R-:W-:-:S04]  /*6740*/  HFMA2.MMA R28, -RZ, RZ, 0, 1.1920928955078125e-07 ;  /* 0x00000002ff1c7435 */ /* 0x000fc800000001ff */
[----:B------:R-:W-:Y:S02]  /*6750*/  MOV R29, R38 ;  /* 0x00000026001d7202 */ /* 0x000fe40000000f00 */
[----:B------:R-:W-:Y:S02]  /*6760*/  MOV R37, R30 ;  /* 0x0000001e00257202 */ /* 0x000fe40000000f00 */
[----:B------:R-:W-:-:S03]  /*6770*/  @!P0 LEA R30, R10, UR4, 0x7 ;  /* 0x000000040a1e8c11 */ /* 0x000fc6000f8e38ff */
[----:B------:R-:W-:Y:S02]  /*6780*/  FADD.FTZ R37, R32, R37 ;  /* 0x0000002520257221 */ /* 0x000fe40000010000 */
[----:B------:R-:W-:-:S07]  /*6790*/  @!P0 IMAD R39, R23, 0x4, R30 ;  /* 0x0000000417278824 */ /* 0x000fce00078e021e */
[----:B------:R-:W-:Y:S05]  /*67a0*/  WARPSYNC.COLLECTIVE R26, `(.L_x_289) ;  /* 0x000000001a087348 */ /* 0x000fea0003c00000 */
[----:B------:R0:W1:Y:S02]  /*67b0*/  SHFL.BFLY P2, R30, R29, R28, R27 ;  /* 0x0c00001c1d1e7389 */ /* 0x000064000004001b */
[----:B01----:R-:W-:Y:S01]  /*67c0*/  ENDCOLLECTIVE ;  /* 0x000000000000791b */ /* 0x003fe20003800000 */
.L_x_289:
[----:B------:R0:W1:Y:S04]  /*67d0*/  @!P0 LDS R22, [R39] ;  /* 0x0000000027168984 */ /* 0x0000680000000800 */
[----:B------:R0:W2:Y:S01]  /*67e0*/  @!P0 LDS R20, [R39+0x500] ;  /* 0x0005000027148984 */ /* 0x0000a20000000800 */
[----:B------:R-:W-:Y:S01]  /*67f0*/  MOV R29, R37 ;  /* 0x00000025001d7202 */ /* 0x000fe20000000f00 */
[----:B------:R-:W-:-:S07]  /*6800*/  IMAD.MOV.U32 R23, RZ, RZ, R30 ;  /* 0x000000ffff177224 */ /* 0x000fce00078e001e */
[----:B012---:R-:W-:Y:S05]  /*6810*/  WARPSYNC.COLLECTIVE R26, `(.L_x_290) ;  /* 0x000000001a087348 */ /* 0x007fea0003c00000 */
[----:B------:R3:W4:Y:S02]  /*6820*/  SHFL.BFLY P2, R30, R29, R28, R27 ;  /* 0x0c00001c1d1e7389 */ /* 0x000724000004001b */
[----:B01234-:R-:W-:Y:S01]  /*6830*/  ENDCOLLECTIVE ;  /* 0x000000000000791b */ /* 0x01ffe20003800000 */
.L_x_290:
[----:B------:R-:W-:-:S04]  /*6840*/  FADD.FTZ R38, R38, R23 ;  /* 0x0000001726267221 */ /* 0x000fc80000010000 */
[----:B------:R-:W-:Y:S01]  /*6850*/  IMAD.MOV.U32 R29, RZ, RZ, R38 ;  /* 0x000000ffff1d7224 */ /* 0x000fe200078e0026 */
[----:B------:R-:W-:Y:S02]  /*6860*/  MOV R28, 0x1 ;  /* 0x00000001001c7802 */ /* 0x000fe40000000f00 */
[----:B------:R-:W-:Y:S02]  /*6870*/  @!P0 MOV R21, R22 ;  /* 0x0000001600158202 */ /* 0x000fe40000000f00 */
[----:B------:R-:W-:Y:S02]  /*6880*/  @!P0 MOV R18, R20 ;  /* 0x0000001400128202 */ /* 0x000fe40000000f00 */
[----:B------:R-:W-:-:S07]  /*6890*/  MOV R24, R30 ;  /* 0x0000001e00187202 */ /* 0x000fce0000000f00 */
[----:B------:R-:W-:Y:S05]  /*68a0*/  WARPSYNC.COLLECTIVE R26, `(.L_x_291) ;  /* 0x000000001a087348 */ /* 0x000fea0003c00000 */
[----:B------:R0:W1:Y:S02]  /*68b0*/  SHFL.BFLY P2, R30, R29, R28, R27 ;  /* 0x0c00001c1d1e7389 */ /* 0x000064000004001b */
[----:B01----:R-:W-:Y:S01]  /*68c0*/  ENDCOLLECTIVE ;  /* 0x000000000000791b */ /* 0x003fe20003800000 */
.L_x_291:
[----:B------:R-:W-:Y:S01]  /*68d0*/  ISETP.NE.AND P0, PT, R10, RZ, PT ;  /* 0x000000ff0a00720c */ /* 0x000fe20003f05270 */
[----:B------:R-:W-:-:S04]  /*68e0*/  FADD.FTZ R37, R37, R24 ;  /* 0x0000001825257221 */ /* 0x000fc80000010000 */
[----:B------:R-:W-:-:S08]  /*68f0*/  IMAD.MOV.U32 R29, RZ, RZ, R37 ;  /* 0x000000ffff1d7224 */ /* 0x000fd000078e0025 */
[----:B------:R-:W0:Y:S01]  /*6900*/  @!P0 LDC.64 R24, c[0x0][0x218] ;  /* 0x00008600ff188b82 */ /* 0x000e220000000a00 */
[----:B------:R-:W-:Y:S02]  /*6910*/  @!P0 F2FP.BF16.F32.PACK_AB R44, RZ, R44 ;  /* 0x0000002cff2c823e */ /* 0x000fe400000010ff */
[----:B------:R-:W-:-:S07]  /*6920*/  MOV R39, R30 ;  /* 0x0000001e00277202 */ /* 0x000fce0000000f00 */
[----:B0-----:R-:W-:Y:S05]  /*6930*/  WARPSYNC.COLLECTIVE R26, `(.L_x_292) ;  /* 0x000000001a087348 */ /* 0x001fea0003c00000 */
[----:B------:R1:W2:Y:S02]  /*6940*/  SHFL.BFLY P2, R30, R29, R28, R27 ;  /* 0x0c00001c1d1e7389 */ /* 0x0002a4000004001b */
[----:B012---:R-:W-:Y:S01]  /*6950*/  ENDCOLLECTIVE ;  /* 0x000000000000791b */ /* 0x007fe20003800000 */
.L_x_292:
[----:B------:R-:W-:Y:S01]  /*6960*/  FADD.FTZ R38, R38, R39 ;  /* 0x0000002726267221 */ /* 0x000fe20000010000 */
[----:B------:R-:W-:Y:S01]  /*6970*/  MOV R29, R21 ;  /* 0x00000015001d7202 */ /* 0x000fe20000000f00 */
[----:B------:R-:W-:Y:S01]  /*6980*/  IMAD.MOV.U32 R28, RZ, RZ, 0x8 ;  /* 0x00000008ff1c7424 */ /* 0x000fe200078e00ff */
[----:B------:R-:W-:-:S07]  /*6990*/  MOV R40, R30 ;  /* 0x0000001e00287202 */ /* 0x000fce0000000f00 */
[----:B------:R-:W-:Y:S05]  /*69a0*/  WARPSYNC.COLLECTIVE R26, `(.L_x_293) ;  /* 0x000000001a087348 */ /* 0x000fea0003c00000 */
[----:B------:R0:W1:Y:S02]  /*69b0*/  SHFL.BFLY P2, R30, R29, R28, R27 ;  /* 0x0c00001c1d1e7389 */ /* 0x000064000004001b */
[----:B01----:R-:W-:Y:S01]  /*69c0*/  ENDCOLLECTIVE ;  /* 0x000000000000791b */ /* 0x003fe20003800000 */
.L_x_293:
[----:B------:R-:W-:Y:S01]  /*69d0*/  FADD.FTZ R37, R37, R40 ;  /* 0x0000002825257221 */ /* 0x000fe20000010000 */
[----:B------:R-:W-:Y:S01]  /*69e0*/  IMAD.MOV.U32 R29, RZ, RZ, R18 ;  /* 0x000000ffff1d7224 */ /* 0x000fe200078e0012 */
[----:B------:R-:W-:-:S07]  /*69f0*/  MOV R42, R30 ;  /* 0x0000001e002a7202 */ /* 0x000fce0000000f00 */
[----:B------:R-:W-:Y:S05]  /*6a00*/  WARPSYNC.COLLECTIVE R26, `(.L_x_294) ;  /* 0x000000001a087348 */ /* 0x000fea0003c00000 */
[----:B------:R0:W1:Y:S02]  /*6a10*/  SHFL.BFLY P2, R30, R29, R28, R27 ;  /* 0x0c00001c1d1e7389 */ /* 0x000064000004001b */
[----:B01----:R-:W-:Y:S01]  /*6a20*/  ENDCOLLECTIVE ;  /* 0x000000000000791b */ /* 0x003fe20003800000 */
.L_x_294:
[----:B------:R-:W-:-:S05]  /*6a30*/  FADD.FTZ R42, R42, R21 ;  /* 0x000000152a2a7221 */ /* 0x000fca0000010000 */
[----:B------:R-:W-:Y:S01]  /*6a40*/  MOV R29, R42 ;  /* 0x0000002a001d7202 */ /* 0x000fe20000000f00 */
[----:B------:R-:W-:Y:S01]  /*6a50*/  IMAD.MOV.U32 R28, RZ, RZ, 0x4 ;  /* 0x00000004ff1c7424 */ /* 0x000fe200078e00ff */
[----:B------:R-:W-:-:S07]  /*6a60*/  MOV R23, R30 ;  /* 0x0000001e00177202 */ /* 0x000fce0000000f00 */
[----:B------:R-:W-:Y:S05]  /*6a70*/  WARPSYNC.COLLECTIVE R26, `(.L_x_295) ;  /* 0x000000001a087348 */ /* 0x000fea0003c00000 */
[----:B------:R0:W1:Y:S02]  /*6a80*/  SHFL.BFLY P2, R30, R29, R28, R27 ;  /* 0x0c00001c1d1e7389 */ /* 0x000064000004001b */
[----:B01----:R-:W-:Y:S01]  /*6a90*/  ENDCOLLECTIVE ;  /* 0x000000000000791b */ /* 0x003fe20003800000 */
.L_x_295:
[----:B------:R-:W-:Y:S02]  /*6aa0*/  FADD.FTZ R31, R23, R18 ;  /* 0x00000012171f7221 */ /* 0x000fe40000010000 */
[----:B------:R-:W0:Y:S08]  /*6ab0*/  @!P0 LDC.64 R22, c[0x0][0x220] ;  /* 0x00008800ff168b82 */ /* 0x000e300000000a00 */
[----:B------:R-:W1:Y:S01]  /*6ac0*/  @!P0 LDC.64 R18, c[0x0][0x220] ;  /* 0x00008800ff128b82 */ /* 0x000e620000000a00 */
[----:B------:R-:W-:-:S02]  /*6ad0*/  MOV R29, R31 ;  /* 0x0000001f001d7202 */ /* 0x000fc40000000f00 */
[----:B------:R-:W-:-:S07]  /*6ae0*/  MOV R41, R30 ;  /* 0x0000001e00297202 */ /* 0x000fce0000000f00 */
[----:B01----:R-:W-:Y:S05]  /*6af0*/  WARPSYNC.COLLECTIVE R26, `(.L_x_296) ;  /* 0x000000001a087348 */ /* 0x003fea0003c00000 */
[----:B------:R2:W3:Y:S02]  /*6b00*/  SHFL.BFLY P2, R30, R29, R28, R27 ;  /* 0x0c00001c1d1e7389 */ /* 0x0004e4000004001b */
[----:B0123--:R-:W-:Y:S01]  /*6b10*/  ENDCOLLECTIVE ;  /* 0x000000000000791b */ /* 0x00ffe20003800000 */
.L_x_296:
[----:B------:R-:W-:Y:S01]  /*6b20*/  FADD.FTZ R42, R42, R41 ;  /* 0x000000292a2a7221 */ /* 0x000fe20000010000 */
[----:B------:R-:W-:Y:S02]  /*6b30*/  IADD3 R41, R15, R6, RZ ;  /* 0x000000060f297210 */ /* 0x000fe40007ffe0ff */
[----:B------:R-:W0:Y:S03]  /*6b40*/  @!P0 LDC.64 R14, c[0x0][0x220] ;  /* 0x00008800ff0e8b82 */ /* 0x000e260000000a00 */
[----:B------:R-:W-:-:S04]  /*6b50*/  @!P0 IMAD.WIDE R24, R41, 0x2, R24 ;  /* 0x0000000229188825 */ /* 0x000fc800078e0218 */
[C---:B------:R-:W-:Y:S01]  /*6b60*/  @!P0 IMAD.WIDE R22, R41.reuse, 0x2, R22 ;  /* 0x0000000229168825 */ /* 0x040fe200078e0216 */
[----:B------:R-:W-:Y:S01]  /*6b70*/  HFMA2.MMA R28, -RZ, RZ, 0, 1.1920928955078125e-07 ;  /* 0x00000002ff1c7435 */ /* 0x000fe200000001ff */
[----:B------:R-:W-:Y:S02]  /*6b80*/  MOV R29, R42 ;  /* 0x0000002a001d7202 */ /* 0x000fe40000000f00 */
[----:B------:R-:W-:-:S04]  /*6b90*/  @!P0 IMAD.WIDE R18, R41, 0x2, R18 ;  /* 0x0000000229128825 */ /* 0x000fc800078e0212 */
[----:B------:R-:W-:-:S07]  /*6ba0*/  IMAD.MOV.U32 R20, RZ, RZ, R30 ;  /* 0x000000ffff147224 */ /* 0x000fce00078e001e */
[----:B0-----:R-:W-:Y:S05]  /*6bb0*/  WARPSYNC.COLLECTIVE R26, `(.L_x_297) ;  /* 0x000000001a087348 */ /* 0x001fea0003c00000 */
[----:B------:R1:W2:Y:S02]  /*6bc0*/  SHFL.BFLY P2, R30, R29, R28, R27 ;  /* 0x0c00001c1d1e7389 */ /* 0x0002a4000004001b */
[----:B012---:R-:W-:Y:S01]  /*6bd0*/  ENDCOLLECTIVE ;  /* 0x000000000000791b */ /* 0x007fe20003800000 */
.L_x_297:
[----:B------:R-:W-:Y:S02]  /*6be0*/  FADD.FTZ R31, R31, R20 ;  /* 0x000000141f1f7221 */ /* 0x000fe40000010000 */
[----:B------:R-:W0:Y:S01]  /*6bf0*/  @!P0 LDC.64 R20, c[0x0][0x218] ;  /* 0x00008600ff148b82 */ /* 0x000e220000000a00 */
[C---:B------:R-:W-:Y:S02]  /*6c00*/  @!P0 IMAD.WIDE R14, R41.reuse, 0x2, R14 ;  /* 0x00000002290e8825 */ /* 0x040fe400078e020e */
[----:B------:R-:W-:Y:S02]  /*6c10*/  MOV R29, R31 ;  /* 0x0000001f001d7202 */ /* 0x000fe40000000f00 */
[----:B------:R-:W-:Y:S01]  /*6c20*/  IMAD.MOV.U32 R43, RZ, RZ, R30 ;  /* 0x000000ffff2b7224 */ /* 0x000fe200078e001e */
[----:B------:R-:W-:Y:S02]  /*6c30*/  @!P0 F2FP.BF16.F32.PACK_AB R30, RZ, R16 ;  /* 0x00000010ff1e823e */ /* 0x000fe400000010ff */
[----:B------:R-:W1:Y:S01]  /*6c40*/  @!P0 LDC.64 R16, c[0x0][0x218] ;  /* 0x00008600ff108b82 */ /* 0x000e620000000a00 */
[----:B------:R-:W-:Y:S01]  /*6c50*/  FADD.FTZ R42, R42, R43 ;  /* 0x0000002b2a2a7221 */ /* 0x000fe20000010000 */
[----:B------:R-:W-:Y:S01]  /*6c60*/  PRMT R45, R30, 0x7610, R45 ;  /* 0x000076101e2d7816 */ /* 0x000fe2000000002d */
[----:B0-----:R-:W-:-:S07]  /*6c70*/  @!P0 IMAD.WIDE R20, R41, 0x2, R20 ;  /* 0x0000000229148825 */ /* 0x001fce00078e0214 */
[----:B-1----:R-:W-:Y:S05]  /*6c80*/  WARPSYNC.COLLECTIVE R26, `(.L_x_298) ;  /* 0x000000001a087348 */ /* 0x002fea0003c00000 */
[----:B------:R0:W2:Y:S02]  /*6c90*/  SHFL.BFLY P2, R30, R29, R28, R27 ;  /* 0x0c00001c1d1e7389 */ /* 0x0000a4000004001b */
[----:B012---:R-:W-:Y:S01]  /*6ca0*/  ENDCOLLECTIVE ;  /* 0x000000000000791b */ /* 0x007fe20003800000 */
.L_x_298:
        /* <DEDUP_REMOVED lines=17> */
.L_x_299:
        /* <DEDUP_REMOVED lines=8> */
.L_x_300:
[----:B------:R-:W-:Y:S01]  /*6e40*/  FADD.FTZ R35, R42, R35 ;  /* 0x000000232a237221 */ /* 0x000fe20000010000 */
[----:B------:R-:W-:Y:S06]  /*6e50*/  BRA `(.L_x_301) ;  /* 0xffffffe000d47947 */ /* 0x000fec000383ffff */
.L_x_302:
        /* <DEDUP_REMOVED lines=10> */
.L_x_3468:


//--------------------- .text._ZN13group_norm_v218gn_bwd_cuda_kernelI13__nv_bfloat16Li320ELi1ELi32ELi20ELi1024ELb0ELb1ELi32ELi320ELi320ELi4ELb1ELi4ELb0ELb0ELNS_15WgradSyncMethodE3ENS_16CompileConditionILi900EEEEEvPT_S6_S6_PKS5_S8_S8_S8_PKfflPfPj --------------------------
	.section	.text._ZN13group_norm_v218gn_bwd_cuda_kernelI13__nv_bfloat16Li320ELi1ELi32ELi20ELi1024ELb0ELb1ELi32ELi320ELi320ELi4ELb1ELi4ELb0ELb0ELNS_15WgradSyncMethodE3ENS_16CompileConditionILi900EEEEEvPT_S6_S6_PKS5_S8_S8_S8_PKfflPfPj,"ax",@progbits
	.align	128
        .global         _ZN13group_norm_v218gn_bwd_cuda_kernelI13__nv_bfloat16Li320ELi1ELi32ELi20ELi1024ELb0ELb1ELi32ELi320ELi320ELi4ELb1ELi4ELb0ELb0ELNS_15WgradSyncMethodE3ENS_16CompileConditionILi900EEEEEvPT_S6_S6_PKS5_S8_S8_S8_PKfflPfPj
        .type           _ZN13group_norm_v218gn_bwd_cuda_kernelI13__nv_bfloat16Li320ELi1ELi32ELi20ELi1024ELb0ELb1ELi32ELi320ELi320ELi4ELb1ELi4ELb0ELb0ELNS_15WgradSyncMethodE3ENS_16CompileConditionILi900EEEEEvPT_S6_S6_PKS5_S8_S8_S8_PKfflPfPj,@function
        .size           _ZN13group_norm_v218gn_bwd_cuda_kernelI13__nv_bfloat16Li320ELi1ELi32ELi20ELi1024ELb0ELb1ELi32ELi320ELi320ELi4ELb1ELi4ELb0ELb0ELNS_15WgradSyncMethodE3ENS_16CompileConditionILi900EEEEEvPT_S6_S6_PKS5_S8_S8_S8_PKfflPfPj,(.L_x_3469 - _ZN13group_norm_v218gn_bwd_cuda_kernelI13__nv_bfloat16Li320ELi1ELi32ELi20ELi1024ELb0ELb1ELi32ELi320ELi320ELi4ELb1ELi4ELb0ELb0ELNS_15WgradSyncMethodE3ENS_16CompileConditionILi900EEEEEvPT_S6_S6_PKS5_S8_S8_S8_PKfflPfPj)
        .other          _ZN13group_norm_v218gn_bwd_cuda_kernelI13__nv_bfloat16Li320ELi1ELi32ELi20ELi1024ELb0ELb1ELi32ELi320ELi320ELi4ELb1ELi4ELb0ELb0ELNS_15WgradSyncMethodE3ENS_16CompileConditionILi900EEEEEvPT_S6_S6_PKS5_S8_S8_S8_PKfflPfPj,@"STO_CUDA_ENTRY STV_DEFAULT"
_ZN13group_norm_v218gn_bwd_cuda_kernelI13__nv_bfloat16Li320ELi1ELi32ELi20ELi1024ELb0ELb1ELi32ELi320ELi320ELi4ELb1ELi4ELb0ELb0ELNS_15WgradSyncMethodE3ENS_16CompileConditionILi900EEEEEvPT_S6_S6_PKS5_S8_S8_S8_PKfflPfPj:
.text._ZN13group_norm_v218gn_bwd_cuda_kernelI13__nv_bfloat16Li320ELi1ELi32ELi20ELi1024ELb0ELb1ELi32ELi320ELi320ELi4ELb1ELi4ELb0ELb0ELNS_15WgradSyncMethodE3ENS_16CompileConditionILi900EEEEEvPT_S6_S6_PKS5_S8_S8_S8_PKfflPfPj:
[----:B------:R-:W-:Y:S01]  /*0000*/  LDC R1, c[0x0][0x28] ;  /* 0x00000a00ff017b82 */ /* 0x000fe20000000800 */
[----:B------:R-:W0:Y:S01]  /*0010*/  S2R R0, SR_CTAID.Y ;  /* 0x0000000000007919 */ /* 0x000e220000002600 */
[----:B------:R-:W-:Y:S01]  /*0020*/  ULDC.64 UR6, c[0x0][0x258] ;  /* 0x0000960000067ab9 */ /* 0x000fe20000000a00 */
[----:B------:R-:W-:Y:S01]  /*0030*/  ULDC.64 UR8, c[0x0][0x208] ;  /* 0x0000820000087ab9 */ /* 0x000fe20000000a00 */
[----:B------:R-:W-:Y:S01]  /*0040*/  USHF.L.U32 UR10, UR6, 0x1, URZ ;  /* 0x00000001060a7899 */ /* 0x000fe2000800063f */
[----:B------:R-:W1:Y:S01]  /*0050*/  S2R R4, SR_CTAID.X ;  /* 0x0000000000047919 */ /* 0x000e620000002500 */
[----:B------:R-:W-:Y:S01]  /*0060*/  USHF.L.U64.HI UR6, UR6, 0x1, UR7 ;  /* 0x0000000106067899 */ /* 0x000fe20008010207 */
[----:B------:R-:W-:-:S05]  /*0070*/  HFMA2.MMA R119, -RZ, RZ, 0, 0 ;  /* 0x00000000ff777435 */ /* 0x000fca00000001ff */
[----:B------:R-:W-:Y:S02]  /*0080*/  MOV R2, UR6 ;  /* 0x0000000600027c02 */ /* 0x000fe40008000f00 */
[----:B0-----:R-:W-:Y:S01]  /*0090*/  ISETP.LT.U32.AND P0, PT, R0, UR10, PT ;  /* 0x0000000a00007c0c */ /* 0x001fe2000bf01070 */
[----:B------:R-:W-:-:S03]  /*00a0*/  IMAD.MOV.U32 R117, RZ, RZ, R0 ;  /* 0x000000ffff757224 */ /* 0x000fc600078e0000 */
[----:B------:R-:W-:-:S13]  /*00b0*/  ISETP.GT.AND.EX P0, PT, R2, RZ, PT, P0 ;  /* 0x000000ff0200720c */ /* 0x000fda0003f04300 */
[----:B-1----:R-:W-:Y:S05]  /*00c0*/  @P0 BRA `(.L_x_303) ;  /* 0x0000000000680947 */ /* 0x002fea0003800000 */
[----:B------:R-:W0:Y:S01]  /*00d0*/  S2R R2, SR_TID.X ;  /* 0x0000000000027919 */ /* 0x000e220000002100 */
[----:B------:R-:W-:Y:S01]  /*00e0*/  BAR.SYNC.DEFER_BLOCKING 0x0 ;  /* 0x0000000000007b1d */ /* 0x000fe20000010000 */
[----:B0-----:R-:W-:-:S13]  /*00f0*/  ISETP.NE.AND P0, PT, R2, RZ, PT ;  /* 0x000000ff0200720c */ /* 0x001fda0003f05270 */
[----:B------:R-:W-:Y:S05]  /*0100*/  @P0 BRA `(.L_x_304) ;  /* 0x00000000004c0947 */ /* 0x000fea0003800000 */
[----:B------:R-:W0:Y:S01]  /*0110*/  LDC.64 R2, c[0x0][0x268] ;  /* 0x00009a00ff027b82 */ /* 0x000e220000000a00 */
[----:B------:R-:W-:Y:S02]  /*0120*/  SHF.R.U32.HI R6, RZ, 0x1, R117 ;  /* 0x00000001ff067819 */ /* 0x000fe40000011675 */
[----:B------:R-:W-:Y:S02]  /*0130*/  LOP3.LUT R5, R0, 0x1, RZ, 0xc0, !PT ;  /* 0x0000000100057812 */ /* 0x000fe400078ec0ff */
[----:B------:R-:W-:Y:S02]  /*0140*/  IADD3 R7, -R6, RZ, RZ ;  /* 0x000000ff06077210 */ /* 0x000fe40007ffe1ff */
[----:B------:R-:W-:Y:S02]  /*0150*/  LOP3.LUT R5, R5, 0x4, RZ, 0xfc, !PT ;  /* 0x0000000405057812 */ /* 0x000fe400078efcff */
[----:B------:R-:W-:Y:S02]  /*0160*/  ISETP.NE.AND P0, PT, R4, R7, PT ;  /* 0x000000070400720c */ /* 0x000fe40003f05270 */
[----:B------:R-:W-:Y:S01]  /*0170*/  MOV R6, 0x7fffffc1 ;  /* 0x7fffffc100067802 */ /* 0x000fe20000000f00 */
[----:B0-----:R-:W-:-:S03]  /*0180*/  IMAD.WIDE.U32 R2, R5, 0x4, R2 ;  /* 0x0000000405027825 */ /* 0x001fc600078e0002 */
[----:B------:R-:W-:Y:S01]  /*0190*/  SEL R5, R6, 0x1, !P0 ;  /* 0x0000000106057807 */ /* 0x000fe20004000000 */
[----:B------:R-:W-:Y:S06]  /*01a0*/  MEMBAR.ALL.GPU ;  /* 0x0000000000007992 */ /* 0x000fec000000a000 */
[----:B------:R-:W-:-:S00]  /*01b0*/  ERRBAR ;  /* 0x00000000000079ab */ /* 0x000fc00000000000 */
[----:B------:R-:W-:Y:S06]  /*01c0*/  CGAERRBAR ;  /* 0x00000000000075ab */ /* 0x000fec0000000000 */
[----:B------:R0:W5:Y:S02]  /*01d0*/  ATOM.E.ADD.STRONG.GPU PT, R5, desc[UR8][R2.64], R5 ;  /* 0x000000050205798a */ /* 0x00016400081ee1c8 */
.L_x_305:
[----:B------:R-:W2:Y:S04]  /*01e0*/  LD.E.STRONG.GPU R6, desc[UR8][R2.64] ;  /* 0x0000000802067980 */ /* 0x000ea8000c10f900 */
[----:B--2---:R-:W-:Y:S01]  /*01f0*/  CCTL.IVALL ;  /* 0x00000000ff00798f */ /* 0x004fe20002000000 */
[----:B------:R-:W-:Y:S05]  /*0200*/  YIELD ;  /* 0x0000000000007946 */ /* 0x000fea0003800000 */
[----:B-----5:R-:W-:-:S04]  /*0210*/  LOP3.LUT R6, R6, R5, RZ, 0x3c, !PT ;  /* 0x0000000506067212 */ /* 0x020fc800078e3cff */
[----:B------:R-:W-:-:S13]  /*0220*/  ISETP.GT.AND P0, PT, R6, -0x1, PT ;  /* 0xffffffff0600780c */ /* 0x000fda0003f04270 */
[----:B------:R-:W-:Y:S05]  /*0230*/  @P0 BRA `(.L_x_305) ;  /* 0xfffffffc00e80947 */ /* 0x000fea000383ffff */
.L_x_304:
[----:B------:R-:W-:Y:S05]  /*0240*/  WARPSYNC.ALL ;  /* 0x0000000000007948 */ /* 0x000fea0003800000 */
[----:B------:R-:W-:Y:S06]  /*0250*/  BAR.SYNC.DEFER_BLOCKING 0x0 ;  /* 0x0000000000007b1d */ /* 0x000fec0000010000 */
[----:B------:R-:W-:Y:S05]  /*0260*/  BRA `(.L_x_306) ;  /* 0x0000003c00707947 */ /* 0x000fea0003800000 */
.L_x_303:
[----:B------:R-:W0:Y:S01]  /*0270*/  S2R R58, SR_TID.X ;  /* 0x00000000003a7919 */ /* 0x000e220000002100 */
[----:B------:R-:W-:Y:S02]  /*0280*/  CS2R R40, SRZ ;  /* 0x0000000000287805 */ /* 0x000fe4000001ff00 */
[----:B------:R-:W-:Y:S02]  /*0290*/  CS2R R44, SRZ ;  /* 0x00000000002c7805 */ /* 0x000fe4000001ff00 */
[----:B------:R-:W-:Y:S01]  /*02a0*/  CS2R R38, SRZ ;  /* 0x0000000000267805 */ /* 0x000fe2000001ff00 */
[----:B------:R-:W1:Y:S01]  /*02b0*/  S2R R6, SR_CgaCtaId ;  /* 0x0000000000067919 */ /* 0x000e620000008800 */
[----:B------:R-:W-:Y:S01]  /*02c0*/  CS2R R42, SRZ ;  /* 0x00000000002a7805 */ /* 0x000fe2000001ff00 */
[----:B------:R-:W-:Y:S01]  /*02d0*/  UMOV UR4, URZ ;  /* 0x0000003f00047c82 */ /* 0x000fe20008000000 */
[----:B0-----:R-:W-:Y:S01]  /*02e0*/  IMAD.WIDE.U32 R2, R58, -0x33333333, RZ ;  /* 0xcccccccd3a027825 */ /* 0x001fe200078e00ff */
[----:B------:R-:W-:-:S02]  /*02f0*/  MOV R2, 0x400 ;  /* 0x0000040000027802 */ /* 0x000fc40000000f00 */
[--C-:B------:R-:W-:Y:S02]  /*0300*/  SHF.R.S32.HI R5, RZ, 0x1f, R58.reuse ;  /* 0x0000001fff057819 */ /* 0x100fe4000001143a */
[----:B------:R-:W-:Y:S01]  /*0310*/  SHF.R.U32.HI R9, RZ, 0x6, R3 ;  /* 0x00000006ff097819 */ /* 0x000fe20000011603 */
[----:B------:R-:W-:Y:S01]  /*0320*/  VIADD R59, R2, 0x2800 ;  /* 0x00002800023b7836 */ /* 0x000fe20000000000 */
[----:B------:R-:W-:Y:S02]  /*0330*/  LEA.HI R3, R5, R58, RZ, 0x2 ;  /* 0x0000003a05037211 */ /* 0x000fe400078f10ff */
[----:B------:R-:W-:Y:S01]  /*0340*/  SHF.L.U32 R2, R4, 0x5, RZ ;  /* 0x0000000504027819 */ /* 0x000fe200000006ff */
[----:B------:R-:W-:Y:S01]  /*0350*/  IMAD R60, R9, -0x50, R58 ;  /* 0xffffffb0093c7824 */ /* 0x000fe200078e023a */
[----:B-1----:R-:W-:Y:S02]  /*0360*/  LEA R59, R6, R59, 0x18 ;  /* 0x0000003b063b7211 */ /* 0x002fe400078ec0ff */
[----:B------:R-:W-:-:S02]  /*0370*/  SHF.R.S32.HI R120, RZ, 0x2, R3 ;  /* 0x00000002ff787819 */ /* 0x000fc40000011403 */
[----:B------:R-:W-:Y:S01]  /*0380*/  LOP3.LUT R2, R2, 0x3e0, RZ, 0xc0, !PT ;  /* 0x000003e002027812 */ /* 0x000fe200078ec0ff */
[----:B------:R-:W-:Y:S01]  /*0390*/  IMAD R61, R60, 0x28, R59 ;  /* 0x000000283c3d7824 */ /* 0x000fe200078e023b */
[C---:B------:R-:W-:Y:S02]  /*03a0*/  IADD3 R6, R120.reuse, 0x50, RZ ;  /* 0x0000005078067810 */ /* 0x040fe40007ffe0ff */
[----:B------:R-:W-:Y:S01]  /*03b0*/  IADD3 R8, R120, 0xa0, RZ ;  /* 0x000000a078087810 */ /* 0x000fe20007ffe0ff */
[----:B------:R-:W-:Y:S01]  /*03c0*/  IMAD.IADD R2, R2, 0x1, R9 ;  /* 0x0000000102027824 */ /* 0x000fe200078e0209 */
[----:B------:R-:W-:Y:S01]  /*03d0*/  IADD3 R10, R120, 0xf0, RZ ;  /* 0x000000f0780a7810 */ /* 0x000fe20007ffe0ff */
[----:B------:R-:W-:Y:S01]  /*03e0*/  IMAD R61, R9, 0x8, R61 ;  /* 0x00000008093d7824 */ /* 0x000fe200078e023d */
[----:B------:R-:W-:Y:S01]  /*03f0*/  SHF.R.S32.HI R7, RZ, 0x1f, R6 ;  /* 0x0000001fff077819 */ /* 0x000fe20000011406 */
[----:B------:R-:W-:Y:S01]  /*0400*/  IMAD R66, R2, 0x280, RZ ;  /* 0x0000028002427824 */ /* 0x000fe200078e02ff */
[----:B------:R-:W-:-:S02]  /*0410*/  SHF.R.S32.HI R9, RZ, 0x1f, R8 ;  /* 0x0000001fff097819 */ /* 0x000fc40000011408 */
[----:B------:R-:W-:Y:S02]  /*0420*/  SHF.R.S32.HI R11, RZ, 0x1f, R10 ;  /* 0x0000001fff0b7819 */ /* 0x000fe4000001140a */
[----:B------:R-:W-:Y:S02]  /*0430*/  LEA.HI R7, R7, R6, RZ, 0x2 ;  /* 0x0000000607077211 */ /* 0x000fe400078f10ff */
[----:B------:R-:W-:Y:S02]  /*0440*/  LEA.HI R5, R5, R58, RZ, 0x4 ;  /* 0x0000003a05057211 */ /* 0x000fe400078f20ff */
[----:B------:R-:W-:Y:S02]  /*0450*/  LOP3.LUT R3, R3, 0xfffffffc, RZ, 0xc0, !PT ;  /* 0xfffffffc03037812 */ /* 0x000fe400078ec0ff */
[----:B------:R-:W-:Y:S02]  /*0460*/  LEA.HI R9, R9, R8, RZ, 0x2 ;  /* 0x0000000809097211 */ /* 0x000fe400078f10ff */
[----:B------:R-:W-:-:S02]  /*0470*/  LEA.HI R11, R11, R10, RZ, 0x2 ;  /* 0x0000000a0b0b7211 */ /* 0x000fc400078f10ff */
[----:B------:R-:W-:Y:S02]  /*0480*/  SHF.R.U32.HI R62, RZ, 0x4, R5 ;  /* 0x00000004ff3e7819 */ /* 0x000fe40000011605 */
[----:B------:R-:W-:Y:S02]  /*0490*/  IADD3 R3, -R3, R58, RZ ;  /* 0x0000003a03037210 */ /* 0x000fe40007ffe1ff */
[----:B------:R-:W-:Y:S02]  /*04a0*/  SHF.R.U32.HI R6, RZ, 0x2, R7 ;  /* 0x00000002ff067819 */ /* 0x000fe40000011607 */
[----:B------:R-:W-:Y:S02]  /*04b0*/  SHF.R.U32.HI R64, RZ, 0x2, R9 ;  /* 0x00000002ff407819 */ /* 0x000fe40000011609 */
[----:B------:R-:W-:Y:S02]  /*04c0*/  SHF.R.U32.HI R8, RZ, 0x2, R11 ;  /* 0x00000002ff087819 */ /* 0x000fe4000001160b */
[----:B------:R-:W-:-:S02]  /*04d0*/  LOP3.LUT R62, R3, 0x3, R62, 0x78, !PT ;  /* 0x00000003033e7812 */ /* 0x000fc400078e783e */
[C---:B------:R-:W-:Y:S02]  /*04e0*/  LOP3.LUT R63, R3.reuse, 0x3, R6, 0x78, !PT ;  /* 0x00000003033f7812 */ /* 0x040fe400078e7806 */
[C---:B------:R-:W-:Y:S02]  /*04f0*/  LOP3.LUT R64, R3.reuse, 0x3, R64, 0x78, !PT ;  /* 0x0000000303407812 */ /* 0x040fe400078e7840 */
[----:B------:R-:W-:-:S07]  /*0500*/  LOP3.LUT R65, R3, 0x3, R8, 0x78, !PT ;  /* 0x0000000303417812 */ /* 0x000fce00078e7808 */
.L_x_318:
[C---:B------:R-:W-:Y:S01]  /*0510*/  LOP3.LUT R121, R117.reuse, 0x1, RZ, 0xc0, !PT ;  /* 0x0000000175797812 */ /* 0x040fe200078ec0ff */
[----:B------:R-:W0:Y:S01]  /*0520*/  LDC.64 R8, c[0x0][0x238] ;  /* 0x00008e00ff087b82 */ /* 0x000e220000000a00 */
[--C-:B------:R-:W-:Y:S01]  /*0530*/  SHF.R.U32.HI R10, RZ, 0x1, R119.reuse ;  /* 0x00000001ff0a7819 */ /* 0x100fe20000011677 */
[----:B------:R-:W-:Y:S01]  /*0540*/  ULDC.64 UR12, c[0x0][0x248] ;  /* 0x00009200000c7ab9 */ /* 0x000fe20000000a00 */
[----:B-1----:R-:W-:Y:S01]  /*0550*/  SHF.R.U64 R5, R117, 0x1, R119 ;  /* 0x0000000175057819 */ /* 0x002fe20000001277 */
[----:B------:R-:W-:Y:S01]  /*0560*/  IMAD R121, R121, 0x140, RZ ;  /* 0x0000014079797824 */ /* 0x000fe200078e02ff */
[----:B------:R-:W-:Y:S01]  /*0570*/  ULDC.64 UR14, c[0x0][0x228] ;  /* 0x00008a00000e7ab9 */ /* 0x000fe20000000a00 */
[----:B------:R-:W-:Y:S01]  /*0580*/  IMAD R11, R10, 0xa0000, RZ ;  /* 0x000a00000a0b7824 */ /* 0x000fe200078e02ff */
[----:B------:R-:W-:Y:S02]  /*0590*/  ULDC UR5, c[0x0][0x250] ;  /* 0x0000940000057ab9 */ /* 0x000fe40000000800 */
[----:B------:R-:W-:-:S04]  /*05a0*/  LEA R46, R60, R121, 0x2 ;  /* 0x000000793c2e7211 */ /* 0x000fc800078e10ff */
[----:B------:R-:W-:Y:S01]  /*05b0*/  SHF.R.S32.HI R47, RZ, 0x1f, R46 ;  /* 0x0000001fff2f7819 */ /* 0x000fe2000001142e */
[----:B------:R-:W-:-:S04]  /*05c0*/  IMAD.WIDE.U32 R2, R46, -0x33333333, RZ ;  /* 0xcccccccd2e027825 */ /* 0x000fc800078e00ff */
[----:B------:R-:W-:Y:S01]  /*05d0*/  IMAD.WIDE.U32 R6, R5, 0xa0000, R46 ;  /* 0x000a000005067825 */ /* 0x000fe200078e002e */
[----:B------:R-:W-:-:S03]  /*05e0*/  SHF.R.U32.HI R118, RZ, 0x4, R3 ;  /* 0x00000004ff767819 */ /* 0x000fc60000011603 */
[----:B------:R-:W-:Y:S01]  /*05f0*/  IMAD.IADD R82, R7, 0x1, R11 ;  /* 0x0000000107527824 */ /* 0x000fe200078e020b */
[C---:B------:R-:W-:Y:S02]  /*0600*/  LEA R3, P0, R5.reuse, R118, 0x5 ;  /* 0x0000007605037211 */ /* 0x040fe400078028ff */
[----:B------:R-:W-:Y:S02]  /*0610*/  IADD3 R68, P1, R66, R6, RZ ;  /* 0x0000000642447210 */ /* 0x000fe40007f3e0ff */
[----:B------:R-:W-:Y:S02]  /*0620*/  LEA.HI.X R10, R5, RZ, R10, 0x5, P0 ;  /* 0x000000ff050a7211 */ /* 0x000fe400000f2c0a */
[C---:B------:R-:W-:Y:S02]  /*0630*/  LEA R2, P0, R3.reuse, UR12, 0x3 ;  /* 0x0000000c03027c11 */ /* 0x040fe4000f8018ff */
[----:B------:R-:W-:Y:S02]  /*0640*/  IADD3.X R67, RZ, R82, RZ, P1, !PT ;  /* 0x00000052ff437210 */ /* 0x000fe40000ffe4ff */
[----:B------:R-:W-:Y:S01]  /*0650*/  LEA.HI.X R3, R3, UR13, R10, 0x3, P0 ;  /* 0x0000000d03037c11 */ /* 0x000fe200080f1c0a */
[----:B------:R-:W-:Y:S01]  /*0660*/  ULDC.64 UR12, c[0x0][0x230] ;  /* 0x00008c00000c7ab9 */ /* 0x000fe20000000a00 */
[----:B------:R-:W-:-:S02]  /*0670*/  SHF.L.U64.HI R67, R68, 0x1, R67 ;  /* 0x0000000144437819 */ /* 0x000fc40000010243 */
[----:B------:R-:W-:Y:S02]  /*0680*/  SHF.L.U32 R68, R68, 0x1, RZ ;  /* 0x0000000144447819 */ /* 0x000fe400000006ff */
[----:B------:R-:W2:Y:S01]  /*0690*/  LDG.E.64.CONSTANT R2, desc[UR8][R2.64] ;  /* 0x0000000802027981 */ /* 0x000ea2000c1e9b00 */
[----:B0-----:R-:W-:Y:S01]  /*06a0*/  IMAD.WIDE R46, R46, 0x2, R8 ;  /* 0x000000022e2e7825 */ /* 0x001fe200078e0208 */
[C---:B------:R-:W-:Y:S02]  /*06b0*/  IADD3 R36, P0, R68.reuse, UR12, RZ ;  /* 0x0000000c44247c10 */ /* 0x040fe4000ff1e0ff */
[----:B------:R-:W-:Y:S02]  /*06c0*/  IADD3 R34, P1, R68, UR14, RZ ;  /* 0x0000000e44227c10 */ /* 0x000fe4000ff3e0ff */
[C---:B------:R-:W-:Y:S01]  /*06d0*/  IADD3.X R37, R67.reuse, UR13, RZ, P0, !PT ;  /* 0x0000000d43257c10 */ /* 0x040fe200087fe4ff */
[----:B------:R-:W3:Y:S01]  /*06e0*/  LDG.E.64.CONSTANT R46, desc[UR8][R46.64] ;  /* 0x000000082e2e7981 */ /* 0x000ee2000c1e9b00 */
[----:B------:R-:W-:-:S04]  /*06f0*/  IADD3.X R35, R67, UR15, RZ, P1, !PT ;  /* 0x0000000f43237c10 */ /* 0x000fc80008ffe4ff */
[----:B------:R-:W4:Y:S01]  /*0700*/  LDG.E.64.CONSTANT R36, desc[UR8][R36.64] ;  /* 0x0000000824247981 */ /* 0x000f22000c1e9b00 */
[----:B------:R-:W-:-:S03]  /*0710*/  VIADD R5, R66, 0xa00 ;  /* 0x00000a0042057836 */ /* 0x000fc60000000000 */
[----:B------:R-:W5:Y:S02]  /*0720*/  LDG.E.64.CONSTANT R34, desc[UR8][R34.64] ;  /* 0x0000000822227981 */ /* 0x000f64000c1e9b00 */
[----:B------:R-:W-:-:S04]  /*0730*/  IADD3 R5, P0, R5, R6, RZ ;  /* 0x0000000605057210 */ /* 0x000fc80007f1e0ff */
[----:B------:R-:W-:Y:S02]  /*0740*/  IADD3.X R70, RZ, R82, RZ, P0, !PT ;  /* 0x00000052ff467210 */ /* 0x000fe400007fe4ff */
[C---:B------:R-:W-:Y:S02]  /*0750*/  SHF.L.U32 R69, R5.reuse, 0x1, RZ ;  /* 0x0000000105457819 */ /* 0x040fe400000006ff */
[----:B------:R-:W-:Y:S02]  /*0760*/  SHF.L.U64.HI R70, R5, 0x1, R70 ;  /* 0x0000000105467819 */ /* 0x000fe40000010246 */
[C---:B------:R-:W-:Y:S02]  /*0770*/  IADD3 R32, P0, R69.reuse, UR12, RZ ;  /* 0x0000000c45207c10 */ /* 0x040fe4000ff1e0ff */
[----:B------:R-:W-:Y:S02]  /*0780*/  IADD3 R30, P1, R69, UR14, RZ ;  /* 0x0000000e451e7c10 */ /* 0x000fe4000ff3e0ff */
[----:B------:R-:W-:-:S02]  /*0790*/  IADD3.X R33, R70, UR13, RZ, P0, !PT ;  /* 0x0000000d46217c10 */ /* 0x000fc400087fe4ff */
[----:B------:R-:W-:-:S04]  /*07a0*/  IADD3.X R31, R70, UR15, RZ, P1, !PT ;  /* 0x0000000f461f7c10 */ /* 0x000fc80008ffe4ff */
[----:B------:R-:W5:Y:S01]  /*07b0*/  LDG.E.64.CONSTANT R32, desc[UR8][R32.64] ;  /* 0x0000000820207981 */ /* 0x000f62000c1e9b00 */
        /* <DEDUP_REMOVED lines=20> */
[----:B------:R-:W-:Y:S01]  /*0900*/  IADD3.X R23, R74, UR15, RZ, P1, !PT ;  /* 0x0000000f4a177c10 */ /* 0x000fe20008ffe4ff */
[----:B------:R-:W-:-:S03]  /*0910*/  VIADD R5, R66, 0x2800 ;  /* 0x0000280042057836 */ /* 0x000fc60000000000 */
[----:B------:R-:W5:Y:S04]  /*0920*/  LDG.E.64.CONSTANT R24, desc[UR8][R24.64] ;  /* 0x0000000818187981 */ /* 0x000f68000c1e9b00 */
[----:B------:R-:W5:Y:S01]  /*0930*/  LDG.E.64.CONSTANT R22, desc[UR8][R22.64] ;  /* 0x0000000816167981 */ /* 0x000f62000c1e9b00 */
        /* <DEDUP_REMOVED lines=19> */
[----:B------:R-:W5:Y:S04]  /*0a70*/  LDG.E.64.CONSTANT R16, desc[UR8][R16.64] ;  /* 0x0000000810107981 */ /* 0x000f68000c1e9b00 */
[----:B------:R-:W5:Y:S01]  /*0a80*/  LDG.E.64.CONSTANT R14, desc[UR8][R14.64] ;  /* 0x000000080e0e7981 */ /* 0x000f62000c1e9b00 */
[----:B------:R-:W-:-:S05]  /*0a90*/  VIADD R5, R66, 0x3c00 ;  /* 0x00003c0042057836 */ /* 0x000fca0000000000 */
        /* <DEDUP_REMOVED lines=21> */
[----:B--2---:R-:W-:-:S06]  /*0bf0*/  FADD.FTZ R83, R3, UR5 ;  /* 0x0000000503537e21 */ /* 0x004fcc0008010000 */
[----:B------:R-:W0:Y:S01]  /*0c00*/  MUFU.RSQ R83, R83 ;  /* 0x0000005300537308 */ /* 0x000e220000001400 */
[----:B---3--:R-:W-:Y:S02]  /*0c10*/  PRMT R48, R46, 0x7632, R48 ;  /* 0x000076322e307816 */ /* 0x008fe40000000030 */
[C---:B----4-:R-:W-:Y:S02]  /*0c20*/  PRMT R5, R36.reuse, 0x7632, R5 ;  /* 0x0000763224057816 */ /* 0x050fe40000000005 */
[----:B------:R-:W-:Y:S01]  /*0c30*/  SHF.L.U32 R49, R36, 0x10, RZ ;  /* 0x0000001024317819 */ /* 0x000fe200000006ff */
[----:B------:R-:W-:Y:S01]  /*0c40*/  IMAD.U32 R85, R46, 0x10000, RZ ;  /* 0x000100002e557824 */ /* 0x000fe200078e00ff */
[C---:B-----5:R-:W-:Y:S01]  /*0c50*/  SHF.L.U32 R3, R34.reuse, 0x10, RZ ;  /* 0x0000001022037819 */ /* 0x060fe200000006ff */
[----:B------:R-:W-:Y:S01]  /*0c60*/  IMAD.U32 R5, R5, 0x10000, RZ ;  /* 0x0001000005057824 */ /* 0x000fe200078e00ff */
[----:B------:R-:W-:Y:S01]  /*0c70*/  PRMT R51, R34, 0x7632, R51 ;  /* 0x0000763222337816 */ /* 0x000fe20000000033 */
[----:B------:R-:W-:Y:S01]  /*0c80*/  FADD.FTZ R50, -R2, R49 ;  /* 0x0000003102327221 */ /* 0x000fe20000010100 */
[----:B------:R-:W-:Y:S01]  /*0c90*/  SHF.L.U32 R48, R48, 0x10, RZ ;  /* 0x0000001030307819 */ /* 0x000fe200000006ff */
[----:B------:R-:W-:Y:S01]  /*0ca0*/  FADD.FTZ R54, -R2, R5 ;  /* 0x0000000502367221 */ /* 0x000fe20000010100 */
[----:B------:R-:W-:Y:S01]  /*0cb0*/  SHF.L.U32 R51, R51, 0x10, RZ ;  /* 0x0000001033337819 */ /* 0x000fe200000006ff */
[----:B------:R-:W-:Y:S01]  /*0cc0*/  FMUL.FTZ R52, R3, R85 ;  /* 0x0000005503347220 */ /* 0x000fe20000410000 */
[C---:B0-----:R-:W-:Y:S01]  /*0cd0*/  FMUL.FTZ R5, R83.reuse, R50 ;  /* 0x0000003253057220 */ /* 0x041fe20000410000 */
[----:B------:R-:W-:Y:S01]  /*0ce0*/  FMUL.FTZ R53, R83, R54 ;  /* 0x0000003653357220 */ /* 0x000fe20000410000 */
[----:B------:R-:W-:-:S02]  /*0cf0*/  IMAD.U32 R55, R37, 0x10000, RZ ;  /* 0x0001000025377824 */ /* 0x000fc400078e00ff */
[----:B------:R-:W-:Y:S01]  /*0d00*/  FMUL.FTZ R49, R51, R48 ;  /* 0x0000003033317220 */ /* 0x000fe20000410000 */
[----:B------:R-:W-:Y:S01]  /*0d10*/  FFMA.FTZ R52, R5, R52, RZ ;  /* 0x0000003405347223 */ /* 0x000fe200000100ff */
[----:B------:R-:W-:Y:S01]  /*0d20*/  PRMT R50, R37, 0x7632, R50 ;  /* 0x0000763225327816 */ /* 0x000fe20000000032 */
[----:B------:R-:W-:Y:S01]  /*0d30*/  FADD.FTZ R56, -R2, R55 ;  /* 0x0000003702387221 */ /* 0x000fe20000010100 */
[----:B------:R-:W-:Y:S01]  /*0d40*/  SHF.L.U32 R87, R47, 0x10, RZ ;  /* 0x000000102f577819 */ /* 0x000fe200000006ff */
[--C-:B------:R-:W-:Y:S01]  /*0d50*/  FFMA.FTZ R54, R53, R49, R52.reuse ;  /* 0x0000003135367223 */ /* 0x100fe20000010034 */
[----:B------:R-:W-:Y:S02]  /*0d60*/  SHF.L.U32 R84, R35, 0x10, RZ ;  /* 0x0000001023547819 */ /* 0x000fe400000006ff */
[----:B------:R-:W-:Y:S02]  /*0d70*/  PRMT R49, R47, 0x7632, R49 ;  /* 0x000076322f317816 */ /* 0x000fe40000000031 */
[----:B------:R-:W-:-:S02]  /*0d80*/  PRMT R52, R35, 0x7632, R52 ;  /* 0x0000763223347816 */ /* 0x000fc40000000034 */
[----:B------:R-:W-:Y:S01]  /*0d90*/  SHF.L.U32 R57, R50, 0x10, RZ ;  /* 0x0000001032397819 */ /* 0x000fe200000006ff */
[----:B------:R-:W-:Y:S01]  /*0da0*/  FMUL.FTZ R55, R84, R87 ;  /* 0x0000005754377220 */ /* 0x000fe20000410000 */
[----:B------:R-:W-:Y:S01]  /*0db0*/  FMUL.FTZ R89, R83, R56 ;  /* 0x0000003853597220 */ /* 0x000fe20000410000 */
[----:B------:R-:W-:Y:S01]  /*0dc0*/  SHF.L.U32 R50, R52, 0x10, RZ ;  /* 0x0000001034327819 */ /* 0x000fe200000006ff */
[----:B------:R-:W-:Y:S02]  /*0dd0*/  IMAD.U32 R49, R49, 0x10000, RZ ;  /* 0x0001000031317824 */ /* 0x000fe400078e00ff */
[----:B------:R-:W-:Y:S01]  /*0de0*/  FADD.FTZ R52, -R2, R57 ;  /* 0x0000003902347221 */ /* 0x000fe20000010100 */
[----:B------:R-:W-:Y:S01]  /*0df0*/  FFMA.FTZ R54, R89, R55, R54 ;  /* 0x0000003759367223 */ /* 0x000fe20000010036 */
[----:B------:R-:W-:Y:S02]  /*0e00*/  IMAD.U32 R91, R32, 0x10000, RZ ;  /* 0x00010000205b7824 */ /* 0x000fe400078e00ff */
[----:B------:R-:W-:Y:S01]  /*0e10*/  FMUL.FTZ R55, R50, R49 ;  /* 0x0000003132377220 */ /* 0x000fe20000410000 */
[----:B------:R-:W-:Y:S01]  /*0e20*/  FMUL.FTZ R107, R83, R52 ;  /* 0x00000034536b7220 */ /* 0x000fe20000410000 */
[----:B------:R-:W-:Y:S01]  /*0e30*/  PRMT R52, R32, 0x7632, R52 ;  /* 0x0000763220347816 */ /* 0x000fe20000000034 */
[----:B------:R-:W-:Y:S01]  /*0e40*/  FADD.FTZ R88, -R2, R91 ;  /* 0x0000005b02587221 */ /* 0x000fe20000010100 */
[C---:B------:R-:W-:Y:S01]  /*0e50*/  SHF.L.U32 R86, R30.reuse, 0x10, RZ ;  /* 0x000000101e567819 */ /* 0x040fe200000006ff */
[----:B------:R-:W-:Y:S01]  /*0e60*/  FFMA.FTZ R57, R107, R55, R54 ;  /* 0x000000376b397223 */ /* 0x000fe20000010036 */
[----:B------:R-:W-:-:S02]  /*0e70*/  PRMT R55, R30, 0x7632, R55 ;  /* 0x000076321e377816 */ /* 0x000fc40000000037 */
[----:B------:R-:W-:Y:S01]  /*0e80*/  SHF.L.U32 R91, R52, 0x10, RZ ;  /* 0x00000010345b7819 */ /* 0x000fe200000006ff */
[----:B------:R-:W-:Y:S01]  /*0e90*/  FMUL.FTZ R52, R85, R86 ;  /* 0x0000005655347220 */ /* 0x000fe20000410000 */
[----:B------:R-:W-:Y:S01]  /*0ea0*/  FMUL.FTZ R88, R83, R88 ;  /* 0x0000005853587220 */ /* 0x000fe20000410000 */
[----:B------:R-:W-:Y:S02]  /*0eb0*/  IMAD.U32 R55, R55, 0x10000, RZ ;  /* 0x0001000037377824 */ /* 0x000fe400078e00ff */
[----:B------:R-:W-:Y:S01]  /*0ec0*/  FADD.FTZ R106, -R2, R91 ;  /* 0x0000005b026a7221 */ /* 0x000fe20000010100 */
[----:B------:R-:W-:Y:S01]  /*0ed0*/  FFMA.FTZ R57, R88, R52, R57 ;  /* 0x0000003458397223 */ /* 0x000fe20000010039 */
[----:B------:R-:W-:Y:S01]  /*0ee0*/  SHF.L.U32 R91, R33, 0x10, RZ ;  /* 0x00000010215b7819 */ /* 0x000fe200000006ff */
[----:B------:R-:W-:Y:S01]  /*0ef0*/  FMUL.FTZ R54, R48, R55 ;  /* 0x0000003730367220 */ /* 0x000fe20000410000 */
[----:B------:R-:W-:Y:S01]  /*0f00*/  FMUL.FTZ R106, R83, R106 ;  /* 0x0000006a536a7220 */ /* 0x000fe20000410000 */
[----:B------:R-:W-:-:S02]  /*0f10*/  PRMT R52, R33, 0x7632, R52 ;  /* 0x0000763221347816 */ /* 0x000fc40000000034 */
[C---:B------:R-:W-:Y:S01]  /*0f20*/  SHF.L.U32 R90, R31.reuse, 0x10, RZ ;  /* 0x000000101f5a7819 */ /* 0x040fe200000006ff */
[----:B------:R-:W-:Y:S01]  /*0f30*/  FFMA.FTZ R56, R106, R54, R57 ;  /* 0x000000366a387223 */ /* 0x000fe20000010039 */
[----:B------:R-:W-:Y:S01]  /*0f40*/  FADD.FTZ R92, -R2, R91 ;  /* 0x0000005b025c7221 */ /* 0x000fe20000010100 */
[----:B------:R-:W-:Y:S01]  /*0f50*/  PRMT R54, R31, 0x7632, R54 ;  /* 0x000076321f367816 */ /* 0x000fe20000000036 */
[----:B------:R-:W-:Y:S02]  /*0f60*/  IMAD.U32 R57, R52, 0x10000, RZ ;  /* 0x0001000034397824 */ /* 0x000fe400078e00ff */
[----:B------:R-:W-:Y:S01]  /*0f70*/  FMUL.FTZ R52, R87, R90 ;  /* 0x0000005a57347220 */ /* 0x000fe20000410000 */
[----:B------:R-:W-:Y:S01]  /*0f80*/  FMUL.FTZ R91, R83, R92 ;  /* 0x0000005c535b7220 */ /* 0x000fe20000410000 */
[----:B------:R-:W-:Y:S01]  /*0f90*/  SHF.L.U32 R54, R54, 0x10, RZ ;  /* 0x0000001036367819 */ /* 0x000fe200000006ff */
[----:B------:R-:W-:Y:S01]  /*0fa0*/  FADD.FTZ R92, -R2, R57 ;  /* 0x00000039025c7221 */ /* 0x000fe20000010100 */
[C---:B------:R-:W-:Y:S01]  /*0fb0*/  SHF.L.U32 R93, R28.reuse, 0x10, RZ ;  /* 0x000000101c5d7819 */ /* 0x040fe200000006ff */
[----:B------:R-:W-:Y:S01]  /*0fc0*/  FFMA.FTZ R56, R91, R52, R56 ;  /* 0x000000345b387223 */ /* 0x000fe20000010038 */
[----:B------:R-:W-:Y:S01]  /*0fd0*/  PRMT R52, R28, 0x7632, R52 ;  /* 0x000076321c347816 */ /* 0x000fe20000000034 */
[----:B------:R-:W-:Y:S01]  /*0fe0*/  FMUL.FTZ R57, R49, R54 ;  /* 0x0000003631397220 */ /* 0x000fe20000410000 */
[----:B------:R-:W-:Y:S01]  /*0ff0*/  FMUL.FTZ R109, R83, R92 ;  /* 0x0000005c536d7220 */ /* 0x000fe20000410000 */
[----:B------:R-:W-:-:S02]  /*1000*/  IMAD.U32 R92, R26, 0x10000, RZ ;  /* 0x000100001a5c7824 */ /* 0x000fc400078e00ff */
[----:B------:R-:W-:Y:S01]  /*1010*/  FADD.FTZ R94, -R2, R93 ;  /* 0x0000005d025e7221 */ /* 0x000fe20000010100 */
[----:B------:R-:W-:Y:S01]  /*1020*/  PRMT R111, R26, 0x7632, R111 ;  /* 0x000076321a6f7816 */ /* 0x000fe2000000006f */
[----:B------:R-:W-:Y:S01]  /*1030*/  FFMA.FTZ R56, R109, R57, R56 ;  /* 0x000000396d387223 */ /* 0x000fe20000010038 */
[----:B------:R-:W-:Y:S01]  /*1040*/  SHF.L.U32 R57, R52, 0x10, RZ ;  /* 0x0000001034397819 */ /* 0x000fe200000006ff */
[----:B------:R-:W-:Y:S01]  /*1050*/  FMUL.FTZ R52, R85, R92 ;  /* 0x0000005c55347220 */ /* 0x000fe20000410000 */
[----:B------:R-:W-:Y:S01]  /*1060*/  FMUL.FTZ R93, R83, R94 ;  /* 0x0000005e535d7220 */ /* 0x000fe20000410000 */
[----:B------:R-:W-:Y:S02]  /*1070*/  SHF.L.U32 R111, R111, 0x10, RZ ;  /* 0x000000106f6f7819 */ /* 0x000fe400000006ff */
[----:B------:R-:W-:Y:S01]  /*1080*/  FADD.FTZ R110, -R2, R57 ;  /* 0x00000039026e7221 */ /* 0x000fe20000010100 */
[----:B------:R-:W-:Y:S01]  /*1090*/  FFMA.FTZ R57, R93, R52, R56 ;  /* 0x000000345d397223 */ /* 0x000fe20000010038 */
[----:B------:R-:W-:-:S02]  /*10a0*/  IMAD.U32 R95, R29, 0x10000, RZ ;  /* 0x000100001d5f7824 */ /* 0x000fc400078e00ff */
[----:B------:R-:W-:Y:S01]  /*10b0*/  FMUL.FTZ R56, R48, R111 ;  /* 0x0000006f30387220 */ /* 0x000fe20000410000 */
[----:B------:R-:W-:Y:S01]  /*10c0*/  FMUL.FTZ R110, R83, R110 ;  /* 0x0000006e536e7220 */ /* 0x000fe20000410000 */
[----:B------:R-:W-:Y:S01]  /*10d0*/  PRMT R52, R29, 0x7632, R52 ;  /* 0x000076321d347816 */ /* 0x000fe20000000034 */
[----:B------:R-:W-:Y:S01]  /*10e0*/  FADD.FTZ R96, -R2, R95 ;  /* 0x0000005f02607221 */ /* 0x000fe20000010100 */
[C---:B------:R-:W-:Y:S01]  /*10f0*/  SHF.L.U32 R94, R27.reuse, 0x10, RZ ;  /* 0x000000101b5e7819 */ /* 0x040fe200000006ff */
[----:B------:R-:W-:Y:S01]  /*1100*/  FFMA.FTZ R56, R110, R56, R57 ;  /* 0x000000386e387223 */ /* 0x000fe20000010039 */
[----:B------:R-:W-:Y:S02]  /*1110*/  PRMT R122, R27, 0x7632, R122 ;  /* 0x000076321b7a7816 */ /* 0x000fe4000000007a */
[----:B------:R-:W-:Y:S01]  /*1120*/  SHF.L.U32 R57, R52, 0x10, RZ ;  /* 0x0000001034397819 */ /* 0x000fe200000006ff */
[----:B------:R-:W-:Y:S01]  /*1130*/  FMUL.FTZ R52, R87, R94 ;  /* 0x0000005e57347220 */ /* 0x000fe20000410000 */
[----:B------:R-:W-:Y:S01]  /*1140*/  FMUL.FTZ R95, R83, R96 ;  /* 0x00000060535f7220 */ /* 0x000fe20000410000 */
[----:B------:R-:W-:-:S02]  /*1150*/  IMAD.U32 R122, R122, 0x10000, RZ ;  /* 0x000100007a7a7824 */ /* 0x000fc400078e00ff */
[----:B------:R-:W-:Y:S01]  /*1160*/  FADD.FTZ R96, -R2, R57 ;  /* 0x0000003902607221 */ /* 0x000fe20000010100 */
[----:B------:R-:W-:Y:S01]  /*1170*/  FFMA.FTZ R56, R95, R52, R56 ;  /* 0x000000345f387223 */ /* 0x000fe20000010038 */
[C---:B------:R-:W-:Y:S01]  /*1180*/  SHF.L.U32 R97, R24.reuse, 0x10, RZ ;  /* 0x0000001018617819 */ /* 0x040fe200000006ff */
[----:B------:R-:W-:Y:S01]  /*1190*/  FMUL.FTZ R57, R49, R122 ;  /* 0x0000007a31397220 */ /* 0x000fe20000410000 */
[----:B------:R-:W-:Y:S01]  /*11a0*/  FMUL.FTZ R123, R83, R96 ;  /* 0x00000060537b7220 */ /* 0x000fe20000410000 */
[----:B------:R-:W-:Y:S02]  /*11b0*/  PRMT R52, R24, 0x7632, R52 ;  /* 0x0000763218347816 */ /* 0x000fe40000000034 */
[----:B------:R-:W-:Y:S01]  /*11c0*/  SHF.L.U32 R96, R22, 0x10, RZ ;  /* 0x0000001016607819 */ /* 0x000fe200000006ff */
[----:B------:R-:W-:Y:S01]  /*11d0*/  FFMA.FTZ R56, R123, R57, R56 ;  /* 0x000000397b387223 */ /* 0x000fe20000010038 */
[----:B------:R-:W-:Y:S01]  /*11e0*/  FADD.FTZ R98, -R2, R97 ;  /* 0x0000006102627221 */ /* 0x000fe20000010100 */
[----:B------:R-:W-:Y:S01]  /*11f0*/  PRMT R113, R22, 0x7632, R113 ;  /* 0x0000763216717816 */ /* 0x000fe20000000071 */
[----:B------:R-:W-:-:S02]  /*1200*/  IMAD.U32 R57, R52, 0x10000, RZ ;  /* 0x0001000034397824 */ /* 0x000fc400078e00ff */
[----:B------:R-:W-:Y:S01]  /*1210*/  FMUL.FTZ R52, R85, R96 ;  /* 0x0000006055347220 */ /* 0x000fe20000410000 */
[----:B------:R-:W-:Y:S01]  /*1220*/  FMUL.FTZ R97, R83, R98 ;  /* 0x0000006253617220 */ /* 0x000fe20000410000 */
[----:B------:R-:W-:Y:S01]  /*1230*/  SHF.L.U32 R113, R113, 0x10, RZ ;  /* 0x0000001071717819 */ /* 0x000fe200000006ff */
[----:B------:R-:W-:Y:S01]  /*1240*/  FADD.FTZ R112, -R2, R57 ;  /* 0x0000003902707221 */ /* 0x000fe20000010100 */
[----:B------:R-:W-:Y:S01]  /*1250*/  SHF.L.U32 R99, R25, 0x10, RZ ;  /* 0x0000001019637819 */ /* 0x000fe200000006ff */
[----:B------:R-:W-:Y:S01]  /*1260*/  FFMA.FTZ R57, R97, R52, R56 ;  /* 0x0000003461397223 */ /* 0x000fe20000010038 */
[----:B------:R-:W-:Y:S01]  /*1270*/  PRMT R52, R25, 0x7632, R52 ;  /* 0x0000763219347816 */ /* 0x000fe20000000034 */
[----:B------:R-:W-:Y:S01]  /*1280*/  FMUL.FTZ R56, R48, R113 ;  /* 0x0000007130387220 */ /* 0x000fe20000410000 */
[----:B------:R-:W-:Y:S01]  /*1290*/  FMUL.FTZ R112, R83, R112 ;  /* 0x0000007053707220 */ /* 0x000fe20000410000 */
[C---:B------:R-:W-:Y:S02]  /*12a0*/  IMAD.U32 R98, R23.reuse, 0x10000, RZ ;  /* 0x0001000017627824 */ /* 0x040fe400078e00ff */
[----:B------:R-:W-:Y:S01]  /*12b0*/  FADD.FTZ R100, -R2, R99 ;  /* 0x0000006302647221 */ /* 0x000fe20000010100 */
[----:B------:R-:W-:Y:S01]  /*12c0*/  PRMT R116, R23, 0x7632, R116 ;  /* 0x0000763217747816 */ /* 0x000fe20000000074 */
[----:B------:R-:W-:Y:S01]  /*12d0*/  FFMA.FTZ R56, R112, R56, R57 ;  /* 0x0000003870387223 */ /* 0x000fe20000010039 */
[----:B------:R-:W-:Y:S01]  /*12e0*/  SHF.L.U32 R57, R52, 0x10, RZ ;  /* 0x0000001034397819 */ /* 0x000fe200000006ff */
[----:B------:R-:W-:Y:S01]  /*12f0*/  FMUL.FTZ R52, R87, R98 ;  /* 0x0000006257347220 */ /* 0x000fe20000410000 */
[----:B------:R-:W-:Y:S01]  /*1300*/  FMUL.FTZ R99, R83, R100 ;  /* 0x0000006453637220 */ /* 0x000fe20000410000 */
[----:B------:R-:W-:-:S02]  /*1310*/  SHF.L.U32 R116, R116, 0x10, RZ ;  /* 0x0000001074747819 */ /* 0x000fc400000006ff */
[----:B------:R-:W-:Y:S01]  /*1320*/  FADD.FTZ R100, -R2, R57 ;  /* 0x0000003902647221 */ /* 0x000fe20000010100 */
[C---:B------:R-:W-:Y:S02]  /*1330*/  IMAD.U32 R101, R20.reuse, 0x10000, RZ ;  /* 0x0001000014657824 */ /* 0x040fe400078e00ff */
[----:B------:R-:W-:Y:S01]  /*1340*/  FFMA.FTZ R56, R99, R52, R56 ;  /* 0x0000003463387223 */ /* 0x000fe20000010038 */
[----:B------:R-:W-:Y:S01]  /*1350*/  FMUL.FTZ R57, R49, R116 ;  /* 0x0000007431397220 */ /* 0x000fe20000410000 */
[----:B------:R-:W-:Y:S01]  /*1360*/  FMUL.FTZ R115, R83, R100 ;  /* 0x0000006453737220 */ /* 0x000fe20000410000 */
[----:B------:R-:W-:Y:S01]  /*1370*/  PRMT R52, R20, 0x7632, R52 ;  /* 0x0000763214347816 */ /* 0x000fe20000000034 */
[----:B------:R-:W-:Y:S01]  /*1380*/  FADD.FTZ R102, -R2, R101 ;  /* 0x0000006502667221 */ /* 0x000fe20000010100 */
[----:B------:R-:W-:Y:S01]  /*1390*/  SHF.L.U32 R100, R18, 0x10, RZ ;  /* 0x0000001012647819 */ /* 0x000fe200000006ff */
[----:B------:R-:W-:Y:S01]  /*13a0*/  FFMA.FTZ R56, R115, R57, R56 ;  /* 0x0000003973387223 */ /* 0x000fe20000010038 */
[----:B------:R-:W-:Y:S01]  /*13b0*/  SHF.L.U32 R103, R52, 0x10, RZ ;  /* 0x0000001034677819 */ /* 0x000fe200000006ff */
[----:B------:R-:W-:Y:S01]  /*13c0*/  FMUL.FTZ R101, R83, R102 ;  /* 0x0000006653657220 */ /* 0x000fe20000410000 */
[----:B------:R-:W-:Y:S01]  /*13d0*/  PRMT R57, R18, 0x7632, R57 ;  /* 0x0000763212397816 */ /* 0x000fe20000000039 */
[----:B------:R-:W-:Y:S01]  /*13e0*/  FMUL.FTZ R52, R85, R100 ;  /* 0x0000006455347220 */ /* 0x000fe20000410000 */
[----:B------:R-:W-:Y:S01]  /*13f0*/  SHF.L.U32 R105, R21, 0x10, RZ ;  /* 0x0000001015697819 */ /* 0x000fe200000006ff */
[----:B------:R-:W-:-:S02]  /*1400*/  FADD.FTZ R102, -R2, R103 ;  /* 0x0000006702667221 */ /* 0x000fc40000010100 */
[----:B------:R-:W-:Y:S02]  /*1410*/  IMAD.U32 R57, R57, 0x10000, RZ ;  /* 0x0001000039397824 */ /* 0x000fe400078e00ff */
[--C-:B------:R-:W-:Y:S01]  /*1420*/  FFMA.FTZ R103, R101, R52, R56.reuse ;  /* 0x0000003465677223 */ /* 0x100fe20000010038 */
[----:B------:R-:W-:Y:S01]  /*1430*/  PRMT R56, R21, 0x7632, R56 ;  /* 0x0000763215387816 */ /* 0x000fe20000000038 */
[----:B------:R-:W-:Y:S01]  /*1440*/  FMUL.FTZ R52, R83, R102 ;  /* 0x0000006653347220 */ /* 0x000fe20000410000 */
[----:B------:R-:W-:Y:S01]  /*1450*/  FMUL.FTZ R104, R48, R57 ;  /* 0x0000003930687220 */ /* 0x000fe20000410000 */
[C---:B------:R-:W-:Y:S01]  /*1460*/  SHF.L.U32 R102, R19.reuse, 0x10, RZ ;  /* 0x0000001013667819 */ /* 0x040fe200000006ff */
[----:B------:R-:W-:Y:S01]  /*1470*/  FADD.FTZ R108, -R2, R105 ;  /* 0x00000069026c7221 */ /* 0x000fe20000010100 */
[----:B------:R-:W-:Y:S01]  /*1480*/  PRMT R114, R19, 0x7632, R114 ;  /* 0x0000763213727816 */ /* 0x000fe20000000072 */
[----:B------:R-:W-:Y:S02]  /*1490*/  IMAD.U32 R105, R56, 0x10000, RZ ;  /* 0x0001000038697824 */ /* 0x000fe400078e00ff */
[----:B------:R-:W-:Y:S01]  /*14a0*/  FFMA.FTZ R104, R52, R104, R103 ;  /* 0x0000006834687223 */ /* 0x000fe20000010067 */
[----:B------:R-:W-:Y:S01]  /*14b0*/  FMUL.FTZ R56, R87, R102 ;  /* 0x0000006657387220 */ /* 0x000fe20000410000 */
[----:B------:R-:W-:Y:S01]  /*14c0*/  SHF.L.U32 R114, R114, 0x10, RZ ;  /* 0x0000001072727819 */ /* 0x000fe200000006ff */
[----:B------:R-:W-:Y:S01]  /*14d0*/  FMUL.FTZ R103, R83, R108 ;  /* 0x0000006c53677220 */ /* 0x000fe20000410000 */
[----:B------:R-:W-:-:S03]  /*14e0*/  FADD.FTZ R108, -R2, R105 ;  /* 0x00000069026c7221 */ /* 0x000fc60000010100 */
[----:B------:R-:W-:Y:S01]  /*14f0*/  FFMA.FTZ R105, R103, R56, R104 ;  /* 0x0000003867697223 */ /* 0x000fe20000010068 */
[----:B------:R-:W-:Y:S01]  /*1500*/  FMUL.FTZ R104, R49, R114 ;  /* 0x0000007231687220 */ /* 0x000fe20000410000 */
[----:B------:R-:W-:Y:S01]  /*1510*/  FMUL.FTZ R56, R83, R108 ;  /* 0x0000006c53387220 */ /* 0x000fe20000410000 */
[----:B------:R-:W-:-:S03]  /*1520*/  SHF.L.U32 R125, R16, 0x10, RZ ;  /* 0x00000010107d7819 */ /* 0x000fc600000006ff */
[--C-:B------:R-:W-:Y:S01]  /*1530*/  FFMA.FTZ R128, R56, R104, R105.reuse ;  /* 0x0000006838807223 */ /* 0x100fe20000010069 */
[----:B------:R-:W-:Y:S01]  /*1540*/  PRMT R105, R16, 0x7632, R105 ;  /* 0x0000763210697816 */ /* 0x000fe20000000069 */
[----:B------:R-:W-:Y:S01]  /*1550*/  FFMA.FTZ R124, R3, R85, RZ ;  /* 0x00000055037c7223 */ /* 0x000fe200000100ff */
[----:B------:R-:W-:Y:S01]  /*1560*/  FADD.FTZ R126, -R2, R125 ;  /* 0x0000007d027e7221 */ /* 0x000fe20000010100 */
[C---:B------:R-:W-:Y:S01]  /*1570*/  PRMT R108, R14.reuse, 0x7632, R108 ;  /* 0x000076320e6c7816 */ /* 0x040fe2000000006c */
[----:B------:R-:W-:Y:S01]  /*1580*/  IMAD.U32 R104, R14, 0x10000, RZ ;  /* 0x000100000e687824 */ /* 0x000fe200078e00ff */
[----:B------:R-:W-:Y:S01]  /*1590*/  SHF.L.U32 R129, R105, 0x10, RZ ;  /* 0x0000001069817819 */ /* 0x000fe200000006ff */
[C---:B------:R-:W-:Y:S01]  /*15a0*/  FFMA.FTZ R125, R51.reuse, R48, R124 ;  /* 0x00000030337d7223 */ /* 0x040fe2000001007c */
[----:B------:R-:W-:Y:S01]  /*15b0*/  FADD.FTZ R124, R51, R45 ;  /* 0x0000002d337c7221 */ /* 0x000fe20000010000 */
[----:B------:R-:W-:Y:S01]  /*15c0*/  FMUL.FTZ R105, R83, R126 ;  /* 0x0000007e53697220 */ /* 0x000fe20000410000 */
[----:B------:R-:W-:Y:S01]  /*15d0*/  FFMA.FTZ R126, R107, R50, R42 ;  /* 0x000000326b7e7223 */ /* 0x000fe2000001002a */
[----:B------:R-:W-:Y:S01]  /*15e0*/  SHF.L.U32 R45, R108, 0x10, RZ ;  /* 0x000000106c2d7819 */ /* 0x000fe200000006ff */
[----:B------:R-:W-:Y:S01]  /*15f0*/  FMUL.FTZ R127, R85, R104 ;  /* 0x00000068557f7220 */ /* 0x000fe20000410000 */
[----:B------:R-:W-:Y:S01]  /*1600*/  FADD.FTZ R42, -R2, R129 ;  /* 0x00000081022a7221 */ /* 0x000fe20000010100 */
[----:B------:R-:W-:Y:S01]  /*1610*/  FFMA.FTZ R51, R53, R51, R44 ;  /* 0x0000003335337223 */ /* 0x000fe2000001002c */
[----:B------:R-:W-:Y:S01]  /*1620*/  FADD.FTZ R53, R50, R43 ;  /* 0x0000002b32357221 */ /* 0x000fe20000010000 */
[----:B------:R-:W-:Y:S01]  /*1630*/  FFMA.FTZ R127, R105, R127, R128 ;  /* 0x0000007f697f7223 */ /* 0x000fe20000010080 */
[----:B------:R-:W-:Y:S01]  /*1640*/  FMUL.FTZ R43, R48, R45 ;  /* 0x0000002d302b7220 */ /* 0x000fe20000410000 */
[----:B------:R-:W-:Y:S01]  /*1650*/  FMUL.FTZ R42, R83, R42 ;  /* 0x0000002a532a7220 */ /* 0x000fe20000410000 */
[----:B------:R-:W-:-:S03]  /*1660*/  FFMA.FTZ R125, R84, R87, R125 ;  /* 0x00000057547d7223 */ /* 0x000fc6000001007d */
[----:B------:R-:W-:Y:S01]  /*1670*/  FFMA.FTZ R108, R42, R43, R127 ;  /* 0x0000002b2a6c7223 */ /* 0x000fe2000001007f */
[----:B------:R-:W-:Y:S01]  /*1680*/  PRMT R43, R17, 0x7632, R43 ;  /* 0x00007632112b7816 */ /* 0x000fe2000000002b */
[----:B------:R-:W-:-:S03]  /*1690*/  FFMA.FTZ R50, R50, R49, R125 ;  /* 0x0000003132327223 */ /* 0x000fc6000001007d */
[----:B------:R-:W-:Y:S01]  /*16a0*/  SHF.L.U32 R127, R43, 0x10, RZ ;  /* 0x000000102b7f7819 */ /* 0x000fe200000006ff */
[----:B------:R-:W-:-:S04]  /*16b0*/  FFMA.FTZ R43, R85, R86, R50 ;  /* 0x00000056552b7223 */ /* 0x000fc80000010032 */
[----:B------:R-:W-:Y:S01]  /*16c0*/  FFMA.FTZ R50, R48, R55, R43 ;  /* 0x0000003730327223 */ /* 0x000fe2000001002b */
[----:B------:R-:W-:-:S03]  /*16d0*/  FFMA.FTZ R126, R109, R54, R126 ;  /* 0x000000366d7e7223 */ /* 0x000fc6000001007e */
[----:B------:R-:W-:Y:S01]  /*16e0*/  FFMA.FTZ R50, R87, R90, R50 ;  /* 0x0000005a57327223 */ /* 0x000fe20000010032 */
[----:B------:R-:W-:Y:S01]  /*16f0*/  FADD.FTZ R53, R53, R54 ;  /* 0x0000003635357221 */ /* 0x000fe20000010000 */
[----:B------:R-:W-:Y:S02]  /*1700*/  FFMA.FTZ R125, R106, R55, R51 ;  /* 0x000000376a7d7223 */ /* 0x000fe40000010033 */
[----:B------:R-:W-:Y:S01]  /*1710*/  FFMA.FTZ R54, R49, R54, R50 ;  /* 0x0000003631367223 */ /* 0x000fe20000010032 */
[----:B------:R-:W-:Y:S02]  /*1720*/  IMAD.U32 R51, R17, 0x10000, RZ ;  /* 0x0001000011337824 */ /* 0x000fe400078e00ff */
[----:B------:R-:W-:Y:S01]  /*1730*/  FADD.FTZ R124, R124, R55 ;  /* 0x000000377c7c7221 */ /* 0x000fe20000010000 */
[----:B------:R-:W-:Y:S01]  /*1740*/  SHF.L.U32 R106, R15, 0x10, RZ ;  /* 0x000000100f6a7819 */ /* 0x000fe200000006ff */
[----:B------:R-:W-:Y:S01]  /*1750*/  FFMA.FTZ R55, R85, R92, R54 ;  /* 0x0000005c55377223 */ /* 0x000fe20000010036 */
[----:B------:R-:W-:Y:S01]  /*1760*/  PRMT R44, R15, 0x7632, R44 ;  /* 0x000076320f2c7816 */ /* 0x000fe2000000002c */
[----:B------:R-:W-:-:S02]  /*1770*/  FADD.FTZ R128, -R2, R51 ;  /* 0x0000003302807221 */ /* 0x000fc40000010100 */
[----:B------:R-:W-:Y:S01]  /*1780*/  FFMA.FTZ R54, R48, R111, R55 ;  /* 0x0000006f30367223 */ /* 0x000fe20000010037 */
[----:B------:R-:W-:Y:S01]  /*1790*/  FMUL.FTZ R51, R87, R106 ;  /* 0x0000006a57337220 */ /* 0x000fe20000410000 */
[----:B------:R-:W-:Y:S01]  /*17a0*/  FMUL.FTZ R107, R83, R128 ;  /* 0x00000080536b7220 */ /* 0x000fe20000410000 */
[----:B------:R-:W-:Y:S02]  /*17b0*/  IMAD.U32 R44, R44, 0x10000, RZ ;  /* 0x000100002c2c7824 */ /* 0x000fe400078e00ff */
[----:B------:R-:W-:Y:S01]  /*17c0*/  FADD.FTZ R128, -R2, R127 ;  /* 0x0000007f02807221 */ /* 0x000fe20000010100 */
[----:B------:R-:W-:Y:S01]  /*17d0*/  FFMA.FTZ R54, R87, R94, R54 ;  /* 0x0000005e57367223 */ /* 0x000fe20000010036 */
[----:B------:R-:W-:Y:S01]  /*17e0*/  FFMA.FTZ R108, R107, R51, R108 ;  /* 0x000000336b6c7223 */ /* 0x000fe2000001006c */
[----:B------:R-:W-:Y:S01]  /*17f0*/  FMUL.FTZ R51, R49, R44 ;  /* 0x0000002c31337220 */ /* 0x000fe20000410000 */
[----:B------:R-:W-:Y:S01]  /*1800*/  FMUL.FTZ R43, R83, R128 ;  /* 0x00000080532b7220 */ /* 0x000fe20000410000 */
[C---:B------:R-:W-:Y:S01]  /*1810*/  SHF.L.U32 R109, R12.reuse, 0x10, RZ ;  /* 0x000000100c6d7819 */ /* 0x040fe200000006ff */
[----:B------:R-:W-:Y:S01]  /*1820*/  FFMA.FTZ R54, R49, R122, R54 ;  /* 0x0000007a31367223 */ /* 0x000fe20000010036 */
[----:B------:R-:W-:Y:S01]  /*1830*/  PRMT R50, R12, 0x7632, R50 ;  /* 0x000076320c327816 */ /* 0x000fe20000000032 */
[----:B------:R-:W-:Y:S01]  /*1840*/  FFMA.FTZ R128, R43, R51, R108 ;  /* 0x000000332b807223 */ /* 0x000fe2000001006c */
[----:B------:R-:W-:Y:S01]  /*1850*/  FADD.FTZ R124, R124, R111 ;  /* 0x0000006f7c7c7221 */ /* 0x000fe20000010000 */
[----:B------:R-:W-:Y:S01]  /*1860*/  FFMA.FTZ R125, R110, R111, R125 ;  /* 0x0000006f6e7d7223 */ /* 0x000fe2000001007d */
[C---:B------:R-:W-:Y:S01]  /*1870*/  SHF.L.U32 R108, R10.reuse, 0x10, RZ ;  /* 0x000000100a6c7819 */ /* 0x040fe200000006ff */
[----:B------:R-:W-:Y:S01]  /*1880*/  FFMA.FTZ R111, R85, R96, R54 ;  /* 0x00000060556f7223 */ /* 0x000fe20000010036 */
[----:B------:R-:W-:Y:S01]  /*1890*/  PRMT R51, R10, 0x7632, R51 ;  /* 0x000076320a337816 */ /* 0x000fe20000000033 */
[----:B------:R-:W-:Y:S01]  /*18a0*/  FADD.FTZ R130, -R2, R109 ;  /* 0x0000006d02827221 */ /* 0x000fe20000010100 */
[----:B------:R-:W-:-:S02]  /*18b0*/  IMAD.U32 R55, R50, 0x10000, RZ ;  /* 0x0001000032377824 */ /* 0x000fc400078e00ff */
[----:B------:R-:W-:Y:S01]  /*18c0*/  FFMA.FTZ R54, R48, R113, R111 ;  /* 0x0000007130367223 */ /* 0x000fe2000001006f */
[----:B------:R-:W-:Y:S01]  /*18d0*/  SHF.L.U32 R51, R51, 0x10, RZ ;  /* 0x0000001033337819 */ /* 0x000fe200000006ff */
[----:B------:R-:W-:Y:S01]  /*18e0*/  FMUL.FTZ R50, R85, R108 ;  /* 0x0000006c55327220 */ /* 0x000fe20000410000 */
[----:B------:R-:W-:Y:S01]  /*18f0*/  FMUL.FTZ R109, R83, R130 ;  /* 0x00000082536d7220 */ /* 0x000fe20000410000 */
[----:B------:R-:W-:Y:S01]  /*1900*/  FADD.FTZ R110, -R2, R55 ;  /* 0x00000037026e7221 */ /* 0x000fe20000010100 */
[----:B------:R-:W-:Y:S01]  /*1910*/  FADD.FTZ R55, R53, R122 ;  /* 0x0000007a35377221 */ /* 0x000fe20000010000 */
[----:B------:R-:W-:Y:S01]  /*1920*/  FFMA.FTZ R126, R123, R122, R126 ;  /* 0x0000007a7b7e7223 */ /* 0x000fe2000001007e */
[----:B------:R-:W-:Y:S01]  /*1930*/  FFMA.FTZ R122, R87, R98, R54 ;  /* 0x00000062577a7223 */ /* 0x000fe20000010036 */
[----:B------:R-:W-:Y:S01]  /*1940*/  FFMA.FTZ R127, R109, R50, R128 ;  /* 0x000000326d7f7223 */ /* 0x000fe20000010080 */
[----:B------:R-:W-:Y:S01]  /*1950*/  FMUL.FTZ R128, R48, R51 ;  /* 0x0000003330807220 */ /* 0x000fe20000410000 */
[----:B------:R-:W-:Y:S01]  /*1960*/  FMUL.FTZ R50, R83, R110 ;  /* 0x0000006e53327220 */ /* 0x000fe20000410000 */
[----:B------:R-:W-:Y:S01]  /*1970*/  PRMT R53, R13, 0x7632, R53 ;  /* 0x000076320d357816 */ /* 0x000fe20000000035 */
[----:B------:R-:W-:-:S02]  /*1980*/  FFMA.FTZ R122, R49, R116, R122 ;  /* 0x00000074317a7223 */ /* 0x000fc4000001007a */
[----:B------:R-:W-:Y:S01]  /*1990*/  FFMA.FTZ R128, R50, R128, R127 ;  /* 0x0000008032807223 */ /* 0x000fe2000001007f */
[----:B------:R-:W-:Y:S01]  /*19a0*/  SHF.L.U32 R127, R53, 0x10, RZ ;  /* 0x00000010357f7819 */ /* 0x000fe200000006ff */
[----:B------:R-:W-:Y:S01]  /*19b0*/  FFMA.FTZ R53, R85, R100, R122 ;  /* 0x0000006455357223 */ /* 0x000fe2000001007a */
[----:B------:R-:W-:Y:S01]  /*19c0*/  FFMA.FTZ R125, R112, R113, R125 ;  /* 0x00000071707d7223 */ /* 0x000fe2000001007d */
[----:B------:R-:W-:Y:S02]  /*19d0*/  SHF.L.U32 R111, R13, 0x10, RZ ;  /* 0x000000100d6f7819 */ /* 0x000fe400000006ff */
[----:B------:R-:W-:Y:S01]  /*19e0*/  FFMA.FTZ R112, R48, R57, R53 ;  /* 0x0000003930707223 */ /* 0x000fe20000010035 */
[----:B------:R-:W-:-:S03]  /*19f0*/  IMAD.U32 R110, R11, 0x10000, RZ ;  /* 0x000100000b6e7824 */ /* 0x000fc600078e00ff */
[----:B------:R-:W-:Y:S01]  /*1a00*/  FFMA.FTZ R112, R87, R102, R112 ;  /* 0x0000006657707223 */ /* 0x000fe20000010070 */
[----:B------:R-:W-:Y:S01]  /*1a10*/  FADD.FTZ R130, -R2, R111 ;  /* 0x0000006f02827221 */ /* 0x000fe20000010100 */
[----:B------:R-:W-:Y:S02]  /*1a20*/  PRMT R54, R11, 0x7632, R54 ;  /* 0x000076320b367816 */ /* 0x000fe40000000036 */
[----:B------:R-:W-:Y:S01]  /*1a30*/  FFMA.FTZ R112, R49, R114, R112 ;  /* 0x0000007231707223 */ /* 0x000fe20000010070 */
[----:B------:R-:W-:Y:S01]  /*1a40*/  FMUL.FTZ R123, R87, R110 ;  /* 0x0000006e577b7220 */ /* 0x000fe20000410000 */
[----:B------:R-:W-:Y:S01]  /*1a50*/  FMUL.FTZ R111, R83, R130 ;  /* 0x00000082536f7220 */ /* 0x000fe20000410000 */
[----:B------:R-:W-:Y:S01]  /*1a60*/  SHF.L.U32 R54, R54, 0x10, RZ ;  /* 0x0000001036367819 */ /* 0x000fe200000006ff */
[----:B------:R-:W-:Y:S01]  /*1a70*/  FADD.FTZ R122, -R2, R127 ;  /* 0x0000007f027a7221 */ /* 0x000fe20000010100 */
[----:B------:R-:W-:Y:S01]  /*1a80*/  FFMA.FTZ R127, R85, R104, R112 ;  /* 0x00000068557f7223 */ /* 0x000fe20000010070 */
[----:B------:R-:W-:Y:S01]  /*1a90*/  FFMA.FTZ R128, R111, R123, R128 ;  /* 0x0000007b6f807223 */ /* 0x000fe20000010080 */
[----:B------:R-:W-:Y:S01]  /*1aa0*/  FADD.FTZ R124, R124, R113 ;  /* 0x000000717c7c7221 */ /* 0x000fe20000010000 */
[----:B------:R-:W-:Y:S01]  /*1ab0*/  FADD.FTZ R123, R55, R116 ;  /* 0x00000074377b7221 */ /* 0x000fe20000010000 */
[----:B------:R-:W-:Y:S01]  /*1ac0*/  FFMA.FTZ R115, R115, R116, R126 ;  /* 0x0000007473737223 */ /* 0x000fe2000001007e */
[----:B------:R-:W-:Y:S01]  /*1ad0*/  FMUL.FTZ R113, R49, R54 ;  /* 0x0000003631717220 */ /* 0x000fe20000410000 */
[----:B------:R-:W-:Y:S01]  /*1ae0*/  FMUL.FTZ R53, R83, R122 ;  /* 0x0000007a53357220 */ /* 0x000fe20000410000 */
[----:B------:R-:W-:Y:S01]  /*1af0*/  FFMA.FTZ R116, R48, R45, R127 ;  /* 0x0000002d30747223 */ /* 0x000fe2000001007f */
[C---:B------:R-:W-:Y:S01]  /*1b00*/  PRMT R55, R8.reuse, 0x7632, R55 ;  /* 0x0000763208377816 */ /* 0x040fe20000000037 */
[----:B------:R-:W-:-:S02]  /*1b10*/  IMAD.U32 R129, R8, 0x10000, RZ ;  /* 0x0001000008817824 */ /* 0x000fc400078e00ff */
[----:B------:R-:W-:Y:S01]  /*1b20*/  FFMA.FTZ R128, R53, R113, R128 ;  /* 0x0000007135807223 */ /* 0x000fe20000010080 */
[----:B------:R-:W-:Y:S01]  /*1b30*/  FFMA.FTZ R116, R87, R106, R116 ;  /* 0x0000006a57747223 */ /* 0x000fe20000010074 */
[----:B------:R-:W-:Y:S01]  /*1b40*/  PRMT R113, R6, 0x7632, R113 ;  /* 0x0000763206717816 */ /* 0x000fe20000000071 */
[----:B------:R-:W-:Y:S01]  /*1b50*/  FADD.FTZ R122, -R2, R129 ;  /* 0x00000081027a7221 */ /* 0x000fe20000010100 */
[----:B------:R-:W-:Y:S02]  /*1b60*/  SHF.L.U32 R112, R6, 0x10, RZ ;  /* 0x0000001006707819 */ /* 0x000fe400000006ff */
[----:B------:R-:W-:Y:S01]  /*1b70*/  SHF.L.U32 R127, R55, 0x10, RZ ;  /* 0x00000010377f7819 */ /* 0x000fe200000006ff */
[----:B------:R-:W-:Y:S01]  /*1b80*/  FFMA.FTZ R116, R49, R44, R116 ;  /* 0x0000002c31747223 */ /* 0x000fe20000010074 */
[----:B------:R-:W-:Y:S02]  /*1b90*/  IMAD.U32 R55, R113, 0x10000, RZ ;  /* 0x0001000071377824 */ /* 0x000fe400078e00ff */
[----:B------:R-:W-:Y:S01]  /*1ba0*/  FFMA.FTZ R125, R52, R57, R125 ;  /* 0x00000039347d7223 */ /* 0x000fe2000001007d */
[----:B------:R-:W-:Y:S01]  /*1bb0*/  FMUL.FTZ R126, R85, R112 ;  /* 0x00000070557e7220 */ /* 0x000fe20000410000 */
[----:B------:R-:W-:Y:S01]  /*1bc0*/  FMUL.FTZ R113, R83, R122 ;  /* 0x0000007a53717220 */ /* 0x000fe20000410000 */
[----:B------:R-:W-:Y:S01]  /*1bd0*/  FADD.FTZ R124, R124, R57 ;  /* 0x000000397c7c7221 */ /* 0x000fe20000010000 */
[----:B------:R-:W-:Y:S01]  /*1be0*/  FADD.FTZ R52, -R2, R127 ;  /* 0x0000007f02347221 */ /* 0x000fe20000010100 */
[----:B------:R-:W-:Y:S01]  /*1bf0*/  FFMA.FTZ R57, R85, R108, R116 ;  /* 0x0000006c55397223 */ /* 0x000fe20000010074 */
[----:B------:R-:W-:Y:S01]  /*1c00*/  FFMA.FTZ R126, R113, R126, R128 ;  /* 0x0000007e717e7223 */ /* 0x000fe20000010080 */
[----:B------:R-:W-:Y:S01]  /*1c10*/  FMUL.FTZ R122, R48, R55 ;  /* 0x00000037307a7220 */ /* 0x000fe20000410000 */
[----:B------:R-:W-:Y:S01]  /*1c20*/  FMUL.FTZ R127, R83, R52 ;  /* 0x00000034537f7220 */ /* 0x000fe20000410000 */
[----:B------:R-:W-:Y:S01]  /*1c30*/  FFMA.FTZ R116, R56, R114, R115 ;  /* 0x0000007238747223 */ /* 0x000fe20000010073 */
[----:B------:R-:W-:Y:S01]  /*1c40*/  FFMA.FTZ R56, R48, R51, R57 ;  /* 0x0000003330387223 */ /* 0x000fe20000010039 */
[----:B------:R-:W-:Y:S01]  /*1c50*/  PRMT R52, R9, 0x7632, R52 ;  /* 0x0000763209347816 */ /* 0x000fe20000000034 */
[----:B------:R-:W-:-:S02]  /*1c60*/  FFMA.FTZ R126, R127, R122, R126 ;  /* 0x0000007a7f7e7223 */ /* 0x000fc4000001007e */
[----:B------:R-:W-:Y:S01]  /*1c70*/  FFMA.FTZ R122, R87, R110, R56 ;  /* 0x0000006e577a7223 */ /* 0x000fe20000010038 */
[----:B------:R-:W-:Y:S01]  /*1c80*/  SHF.L.U32 R57, R9, 0x10, RZ ;  /* 0x0000001009397819 */ /* 0x000fe200000006ff */
[----:B------:R-:W-:Y:S01]  /*1c90*/  FADD.FTZ R123, R123, R114 ;  /* 0x000000727b7b7221 */ /* 0x000fe20000010000 */
[----:B------:R-:W-:Y:S02]  /*1ca0*/  IMAD.U32 R129, R52, 0x10000, RZ ;  /* 0x0001000034817824 */ /* 0x000fe400078e00ff */
[----:B------:R-:W-:Y:S01]  /*1cb0*/  FFMA.FTZ R122, R49, R54, R122 ;  /* 0x00000036317a7223 */ /* 0x000fe2000001007a */
[----:B------:R-:W-:Y:S01]  /*1cc0*/  FADD.FTZ R124, R124, R45 ;  /* 0x0000002d7c7c7221 */ /* 0x000fe20000010000 */
[----:B------:R-:W-:Y:S01]  /*1cd0*/  FFMA.FTZ R125, R42, R45, R125 ;  /* 0x0000002d2a7d7223 */ /* 0x000fe2000001007d */
[C---:B------:R-:W-:Y:S01]  /*1ce0*/  FADD.FTZ R52, -R2.reuse, R57 ;  /* 0x0000003902347221 */ /* 0x040fe20000010100 */
[----:B------:R-:W-:Y:S01]  /*1cf0*/  FFMA.FTZ R57, R85, R112, R122 ;  /* 0x0000007055397223 */ /* 0x000fe2000001007a */
[----:B------:R-:W-:Y:S01]  /*1d00*/  FADD.FTZ R123, R123, R44 ;  /* 0x0000002c7b7b7221 */ /* 0x000fe20000010000 */
[----:B------:R-:W-:Y:S01]  /*1d10*/  FFMA.FTZ R116, R43, R44, R116 ;  /* 0x0000002c2b747223 */ /* 0x000fe20000010074 */
[----:B------:R-:W-:Y:S01]  /*1d20*/  FADD.FTZ R42, -R2, R129 ;  /* 0x00000081022a7221 */ /* 0x000fe20000010100 */
[----:B------:R-:W-:Y:S01]  /*1d30*/  FADD.FTZ R124, R124, R51 ;  /* 0x000000337c7c7221 */ /* 0x000fe20000010000 */
[----:B------:R-:W-:Y:S01]  /*1d40*/  FFMA.FTZ R44, R50, R51, R125 ;  /* 0x00000033322c7223 */ /* 0x000fe2000001007d */
[----:B------:R-:W-:Y:S01]  /*1d50*/  FADD.FTZ R51, R3, R41 ;  /* 0x0000002903337221 */ /* 0x000fe20000010000 */
[----:B------:R-:W-:Y:S01]  /*1d60*/  FFMA.FTZ R41, R5, R3, R40 ;  /* 0x0000000305297223 */ /* 0x000fe20000010028 */
[----:B------:R-:W-:Y:S01]  /*1d70*/  FADD.FTZ R39, R84, R39 ;  /* 0x0000002754277221 */ /* 0x000fe20000010000 */
[----:B------:R-:W-:Y:S01]  /*1d80*/  FFMA.FTZ R38, R89, R84, R38 ;  /* 0x0000005459267223 */ /* 0x000fe20000010026 */
[----:B------:R-:W-:Y:S01]  /*1d90*/  FFMA.FTZ R48, R48, R55, R57 ;  /* 0x0000003730307223 */ /* 0x000fe20000010039 */
[----:B------:R-:W-:Y:S01]  /*1da0*/  FMUL.FTZ R57, R83, R42 ;  /* 0x0000002a53397220 */ /* 0x000fe20000410000 */
[----:B------:R-:W-:Y:S01]  /*1db0*/  FFMA.FTZ R42, R53, R54, R116 ;  /* 0x00000036352a7223 */ /* 0x000fe20000010074 */
[----:B------:R-:W-:Y:S01]  /*1dc0*/  IADD3 R116, P0, R117, 0x4, RZ ;  /* 0x0000000475747810 */ /* 0x000fe20007f1e0ff */
[----:B------:R-:W-:Y:S01]  /*1dd0*/  FADD.FTZ R51, R51, R86 ;  /* 0x0000005633337221 */ /* 0x000fe20000010000 */
[----:B------:R-:W-:Y:S01]  /*1de0*/  FADD.FTZ R39, R39, R90 ;  /* 0x0000005a27277221 */ /* 0x000fe20000010000 */
[----:B------:R-:W-:Y:S01]  /*1df0*/  FFMA.FTZ R40, R88, R86, R41 ;  /* 0x0000005658287223 */ /* 0x000fe20000010029 */
[----:B------:R-:W-:Y:S01]  /*1e00*/  FFMA.FTZ R38, R91, R90, R38 ;  /* 0x0000005a5b267223 */ /* 0x000fe20000010026 */
[----:B------:R-:W-:-:S02]  /*1e10*/  SHF.L.U32 R114, R7, 0x10, RZ ;  /* 0x0000001007727819 */ /* 0x000fc400000006ff */
[----:B------:R-:W-:Y:S01]  /*1e20*/  PRMT R56, R7, 0x7632, R56 ;  /* 0x0000763207387816 */ /* 0x000fe20000000038 */
[----:B------:R-:W-:Y:S01]  /*1e30*/  FADD.FTZ R51, R51, R92 ;  /* 0x0000005c33337221 */ /* 0x000fe20000010000 */
[----:B------:R-:W-:Y:S01]  /*1e40*/  IADD3.X R119, RZ, R119, RZ, P0, !PT ;  /* 0x00000077ff777210 */ /* 0x000fe200007fe4ff */
[----:B------:R-:W-:Y:S01]  /*1e50*/  FADD.FTZ R39, R39, R94 ;  /* 0x0000005e27277221 */ /* 0x000fe20000010000 */
[----:B------:R-:W-:Y:S01]  /*1e60*/  FFMA.FTZ R40, R93, R92, R40 ;  /* 0x0000005c5d287223 */ /* 0x000fe20000010028 */
[----:B------:R-:W-:Y:S01]  /*1e70*/  FFMA.FTZ R38, R95, R94, R38 ;  /* 0x0000005e5f267223 */ /* 0x000fe20000010026 */
[----:B------:R-:W-:Y:S01]  /*1e80*/  ISETP.GE.U32.AND P0, PT, R116, UR10, PT ;  /* 0x0000000a74007c0c */ /* 0x000fe2000bf06070 */
[----:B------:R-:W-:Y:S01]  /*1e90*/  FMUL.FTZ R115, R83, R52 ;  /* 0x0000003453737220 */ /* 0x000fe20000410000 */
[----:B------:R-:W-:Y:S01]  /*1ea0*/  SHF.L.U32 R128, R56, 0x10, RZ ;  /* 0x0000001038807819 */ /* 0x000fe200000006ff */
[----:B------:R-:W-:Y:S01]  /*1eb0*/  FMUL.FTZ R56, R87, R114 ;  /* 0x0000007257387220 */ /* 0x000fe20000410000 */
[----:B------:R-:W-:Y:S01]  /*1ec0*/  FADD.FTZ R51, R51, R96 ;  /* 0x0000006033337221 */ /* 0x000fe20000010000 */
[----:B------:R-:W-:Y:S01]  /*1ed0*/  FADD.FTZ R39, R39, R98 ;  /* 0x0000006227277221 */ /* 0x000fe20000010000 */
[----:B------:R-:W-:Y:S01]  /*1ee0*/  FFMA.FTZ R40, R97, R96, R40 ;  /* 0x0000006061287223 */ /* 0x000fe20000010028 */
[----:B------:R-:W-:Y:S01]  /*1ef0*/  FFMA.FTZ R38, R99, R98, R38 ;  /* 0x0000006263267223 */ /* 0x000fe20000010026 */
[----:B------:R-:W-:Y:S01]  /*1f00*/  ISETP.GE.AND.EX P0, PT, R119, UR6, PT, P0 ;  /* 0x0000000677007c0c */ /* 0x000fe2000bf06300 */
[----:B------:R-:W-:Y:S01]  /*1f10*/  FFMA.FTZ R48, R87, R114, R48 ;  /* 0x0000007257307223 */ /* 0x000fe20000010030 */
[----:B------:R-:W-:Y:S01]  /*1f20*/  FFMA.FTZ R56, R115, R56, R126 ;  /* 0x0000003873387223 */ /* 0x000fe2000001007e */
[----:B------:R-:W-:Y:S01]  /*1f30*/  FMUL.FTZ R45, R49, R128 ;  /* 0x00000080312d7220 */ /* 0x000fe20000410000 */
        /* <DEDUP_REMOVED lines=10> */
[----:B------:R-:W-:Y:S01]  /*1fe0*/  FADD.FTZ R123, R123, R54 ;  /* 0x000000367b7b7221 */ /* 0x000fe20000010000 */
[----:B------:R0:W-:Y:S01]  /*1ff0*/  STS.64 [R61], R48 ;  /* 0x000000303d007388 */ /* 0x0001e20000000a00 */
        /* <DEDUP_REMOVED lines=8> */
[----:B------:R-:W-:Y:S01]  /*2080*/  BAR.SYNC.DEFER_BLOCKING 0x0 ;  /* 0x0000000000007b1d */ /* 0x000fe20000010000 */
[----:B------:R-:W-:-:S02]  /*2090*/  ISETP.GT.U32.AND P1, PT, R58, 0x3f, PT ;  /* 0x0000003f3a00780c */ /* 0x000fc40003f24070 */
[----:B------:R-:W-:Y:S01]  /*20a0*/  CS2R R122, SRZ ;  /* 0x00000000007a7805 */ /* 0x000fe2000001ff00 */
[----:B------:R-:W-:Y:S01]  /*20b0*/  FADD.FTZ R41, R51, R112 ;  /* 0x0000007033297221 */ /* 0x000fe20000010000 */
[----:B------:R-:W-:Y:S01]  /*20c0*/  FADD.FTZ R39, R39, R114 ;  /* 0x0000007227277221 */ /* 0x000fe20000010000 */
[----:B------:R-:W-:Y:S01]  /*20d0*/  FFMA.FTZ R40, R113, R112, R40 ;  /* 0x0000007071287223 */ /* 0x000fe20000010028 */
[----:B------:R-:W-:Y:S01]  /*20e0*/  FFMA.FTZ R38, R115, R114, R38 ;  /* 0x0000007273267223 */ /* 0x000fe20000010026 */
[----:B0-----:R-:W-:Y:S06]  /*20f0*/  @!P0 BRA `(.L_x_307) ;  /* 0x0000000000b08947 */ /* 0x001fec0003800000 */
        /* <DEDUP_REMOVED lines=17> */
[C---:B------:R-:W-:Y:S01]  /*2210*/  IADD3 R56, R48.reuse, R51, RZ ;  /* 0x0000003330387210 */ /* 0x040fe20007ffe0ff */
[----:B------:R-:W-:Y:S01]  /*2220*/  IMAD R52, R63, 0x8, R54 ;  /* 0x000000083f347824 */ /* 0x000fe200078e0236 */
[----:B------:R-:W-:Y:S01]  /*2230*/  IADD3 R124, R48, R55, RZ ;  /* 0x00000037307c7210 */ /* 0x000fe20007ffe0ff */
[----:B------:R-:W-:Y:S01]  /*2240*/  STS.64 [R49], R40 ;  /* 0x0000002831007388 */ /* 0x000fe20000000a00 */
[----:B------:R-:W-:-:S02]  /*2250*/  LEA R50, R62, R54, 0x3 ;  /* 0x000000363e327211 */ /* 0x000fc400078e18ff */
[-C--:B------:R-:W-:Y:S01]  /*2260*/  LEA R55, R64, R54.reuse, 0x3 ;  /* 0x0000003640377211 */ /* 0x080fe200078e18ff */
[----:B------:R-:W-:Y:S01]  /*2270*/  STS.64 [R56], R44 ;  /* 0x0000002c38007388 */ /* 0x000fe20000000a00 */
[----:B------:R-:W-:-:S03]  /*2280*/  LEA R48, R65, R54, 0x3 ;  /* 0x0000003641307211 */ /* 0x000fc600078e18ff */
[----:B------:R0:W-:Y:S04]  /*2290*/  STS.64 [R57], R38 ;  /* 0x0000002639007388 */ /* 0x0001e80000000a00 */
[----:B------:R-:W-:Y:S01]  /*22a0*/  STS.64 [R124], R42 ;  /* 0x0000002a7c007388 */ /* 0x000fe20000000a00 */
[----:B------:R-:W-:Y:S08]  /*22b0*/  BAR.SYNC.DEFER_BLOCKING 0x0 ;  /* 0x0000000000007b1d */ /* 0x000ff00000010000 */
[----:B0-----:R-:W0:Y:S01]  /*22c0*/  LDC.64 R56, c[0x0][0x260] ;  /* 0x00009800ff387b82 */ /* 0x001e220000000a00 */
        /* <DEDUP_REMOVED lines=8> */
[----:B------:R-:W-:Y:S02]  /*2350*/  SHF.L.U32 R53, R126, 0x1, RZ ;  /* 0x000000017e357819 */ /* 0x000fe400000006ff */
[----:B---3--:R-:W-:Y:S01]  /*2360*/  FADD.FTZ R124, R124, R55 ;  /* 0x000000377c7c7221 */ /* 0x008fe20000010000 */
[----:B------:R-:W-:Y:S02]  /*2370*/  FADD.FTZ R51, R51, R54 ;  /* 0x0000003633337221 */ /* 0x000fe40000010000 */
[----:B0-----:R-:W-:-:S04]  /*2380*/  IMAD.WIDE.U32 R56, R53, 0x4, R56 ;  /* 0x0000000435387825 */ /* 0x001fc800078e0038 */
[----:B----4-:R-:W-:Y:S01]  /*2390*/  FADD.FTZ R49, R124, R49 ;  /* 0x000000317c317221 */ /* 0x010fe20000010000 */
[----:B------:R-:W-:-:S05]  /*23a0*/  FADD.FTZ R48, R51, R48 ;  /* 0x0000003033307221 */ /* 0x000fca0000010000 */
[----:B------:R0:W-:Y:S02]  /*23b0*/  STG.E.64 desc[UR8][R56.64+0x8000], R48 ;  /* 0x0080003038007986 */ /* 0x0001e4000c101b08 */
.L_x_307:
[----:B------:R-:W-:Y:S04]  /*23c0*/  BSSY B0, `(.L_x_308) ;  /* 0x0000034000007945 */ /* 0x000fe80003800000 */
[----:B------:R-:W-:Y:S05]  /*23d0*/  @P1 BRA `(.L_x_309) ;  /* 0x0000000000c81947 */ /* 0x000fea0003800000 */
[----:B0-----:R-:W-:-:S05]  /*23e0*/  IMAD.SHL.U32 R48, R117, 0x10, RZ ;  /* 0x0000001075307824 */ /* 0x001fca00078e00ff */
[----:B------:R-:W-:-:S04]  /*23f0*/  LOP3.LUT R49, R48, 0x10, RZ, 0xc0, !PT ;  /* 0x0000001030317812 */ /* 0x000fc800078ec0ff */
[----:B------:R-:W-:-:S05]  /*2400*/  LEA.HI R48, R58, R49, RZ, 0x1e ;  /* 0x000000313a307211 */ /* 0x000fca00078ff0ff */
[----:B------:R-:W-:-:S04]  /*2410*/  IMAD R48, R48, 0x14, -R121 ;  /* 0x0000001430307824 */ /* 0x000fc800078e0a79 */
[C---:B------:R-:W-:Y:S01]  /*2420*/  VIADD R54, R48.reuse, 0xc ;  /* 0x0000000c30367836 */ /* 0x040fe20000000000 */
[C---:B------:R-:W-:Y:S02]  /*2430*/  IADD3 R50, R48.reuse, 0x4, RZ ;  /* 0x0000000430327810 */ /* 0x040fe40007ffe0ff */
[----:B------:R-:W-:Y:S02]  /*2440*/  SHF.R.S32.HI R49, RZ, 0x1f, R48 ;  /* 0x0000001fff317819 */ /* 0x000fe40000011430 */
[----:B------:R-:W-:Y:S02]  /*2450*/  SHF.R.S32.HI R51, RZ, 0x1f, R50 ;  /* 0x0000001fff337819 */ /* 0x000fe40000011432 */
[----:B------:R-:W-:Y:S02]  /*2460*/  LEA.HI R49, R49, R48, RZ, 0x2 ;  /* 0x0000003031317211 */ /* 0x000fe400078f10ff */
[----:B------:R-:W-:Y:S02]  /*2470*/  IADD3 R52, R48, 0x8, RZ ;  /* 0x0000000830347810 */ /* 0x000fe40007ffe0ff */
[----:B------:R-:W-:-:S02]  /*2480*/  LEA.HI R51, R51, R50, RZ, 0x2 ;  /* 0x0000003233337211 */ /* 0x000fc400078f10ff */
[----:B------:R-:W-:Y:S02]  /*2490*/  SHF.R.S32.HI R55, RZ, 0x1f, R54 ;  /* 0x0000001fff377819 */ /* 0x000fe40000011436 */
[----:B------:R-:W-:Y:S02]  /*24a0*/  SHF.R.S32.HI R50, RZ, 0x2, R49 ;  /* 0x00000002ff327819 */ /* 0x000fe40000011431 */
[----:B------:R-:W-:Y:S02]  /*24b0*/  SHF.R.S32.HI R53, RZ, 0x1f, R52 ;  /* 0x0000001fff357819 */ /* 0x000fe40000011434 */
[----:B------:R-:W-:Y:S01]  /*24c0*/  SHF.L.U32 R49, R58, 0x3, RZ ;  /* 0x000000033a317819 */ /* 0x000fe200000006ff */
[----:B------:R-:W-:Y:S01]  /*24d0*/  IMAD R50, R50, 0x28, R59 ;  /* 0x0000002832327824 */ /* 0x000fe200078e023b */
[----:B------:R-:W-:Y:S02]  /*24e0*/  IADD3 R57, R48, 0x10, RZ ;  /* 0x0000001030397810 */ /* 0x000fe40007ffe0ff */
[----:B------:R-:W-:-:S02]  /*24f0*/  LEA.HI R56, R55, R54, RZ, 0x2 ;  /* 0x0000003637387211 */ /* 0x000fc400078f10ff */
[----:B------:R-:W-:Y:S02]  /*2500*/  SHF.R.S32.HI R48, RZ, 0x2, R51 ;  /* 0x00000002ff307819 */ /* 0x000fe40000011433 */
[----:B------:R-:W-:Y:S02]  /*2510*/  LEA.HI R53, R53, R52, RZ, 0x2 ;  /* 0x0000003435357211 */ /* 0x000fe400078f10ff */
[----:B------:R-:W-:Y:S01]  /*2520*/  LOP3.LUT R55, R49, 0x18, RZ, 0xc0, !PT ;  /* 0x0000001831377812 */ /* 0x000fe200078ec0ff */
[----:B------:R-:W-:Y:S01]  /*2530*/  IMAD R52, R48, 0x28, R59 ;  /* 0x0000002830347824 */ /* 0x000fe200078e023b */
[----:B------:R-:W-:Y:S02]  /*2540*/  SHF.R.S32.HI R122, RZ, 0x1f, R57 ;  /* 0x0000001fff7a7819 */ /* 0x000fe40000011439 */
[----:B------:R-:W-:Y:S01]  /*2550*/  SHF.R.S32.HI R54, RZ, 0x2, R53 ;  /* 0x00000002ff367819 */ /* 0x000fe20000011435 */
[----:B------:R-:W-:Y:S01]  /*2560*/  IMAD.IADD R48, R50, 0x1, R55 ;  /* 0x0000000132307824 */ /* 0x000fe200078e0237 */
[----:B------:R-:W-:-:S02]  /*2570*/  LEA.HI R122, R122, R57, RZ, 0x2 ;  /* 0x000000397a7a7211 */ /* 0x000fc400078f10ff */
[----:B------:R-:W-:Y:S01]  /*2580*/  SHF.R.S32.HI R56, RZ, 0x2, R56 ;  /* 0x00000002ff387819 */ /* 0x000fe20000011438 */
[--C-:B------:R-:W-:Y:S01]  /*2590*/  IMAD R54, R54, 0x28, R59.reuse ;  /* 0x0000002836367824 */ /* 0x100fe200078e023b */
[C---:B------:R-:W-:Y:S01]  /*25a0*/  IADD3 R50, R55.reuse, R52, RZ ;  /* 0x0000003437327210 */ /* 0x040fe20007ffe0ff */
[----:B------:R-:W0:Y:S01]  /*25b0*/  LDS.64 R48, [R48] ;  /* 0x0000000030307984 */ /* 0x000e220000000a00 */
[----:B------:R-:W-:Y:S01]  /*25c0*/  SHF.R.S32.HI R122, RZ, 0x2, R122 ;  /* 0x00000002ff7a7819 */ /* 0x000fe2000001147a */
[--C-:B------:R-:W-:Y:S01]  /*25d0*/  IMAD R56, R56, 0x28, R59.reuse ;  /* 0x0000002838387824 */ /* 0x100fe200078e023b */
[C---:B------:R-:W-:Y:S02]  /*25e0*/  IADD3 R52, R55.reuse, R54, RZ ;  /* 0x0000003637347210 */ /* 0x040fe40007ffe0ff */
[----:B------:R-:W1:Y:S01]  /*25f0*/  LDS.64 R50, [R50] ;  /* 0x0000000032327984 */ /* 0x000e620000000a00 */
        /* <DEDUP_REMOVED lines=16> */
.L_x_309:
[----:B------:R-:W-:Y:S05]  /*2700*/  BSYNC B0 ;  /* 0x0000000000007941 */ /* 0x000fea0003800000 */
.L_x_308:
[----:B0-----:R-:W0:Y:S01]  /*2710*/  SHFL.BFLY PT, R49, R122, 0x2, 0x1f ;  /* 0x0c401f007a317f89 */ /* 0x001e2200000e0000 */
[----:B------:R-:W-:Y:S01]  /*2720*/  LOP3.LUT P1, RZ, R58, 0xffffffc3, RZ, 0xc0, !PT ;  /* 0xffffffc33aff7812 */ /* 0x000fe2000782c0ff */
[----:B------:R-:W-:Y:S01]  /*2730*/  BSSY B0, `(.L_x_310) ;  /* 0x0000015000007945 */ /* 0x000fe20003800000 */
[----:B------:R-:W-:Y:S01]  /*2740*/  PRMT R50, R46, 0x7632, R50 ;  /* 0x000076322e327816 */ /* 0x000fe20000000032 */
[----:B------:R-:W1:Y:S01]  /*2750*/  SHFL.BFLY PT, R48, R123, 0x2, 0x1f ;  /* 0x0c401f007b307f89 */ /* 0x000e6200000e0000 */
[----:B------:R-:W-:Y:S01]  /*2760*/  PRMT R51, R47, 0x7632, R51 ;  /* 0x000076322f337816 */ /* 0x000fe20000000033 */
[----:B0-----:R-:W-:Y:S01]  /*2770*/  FADD.FTZ R49, R49, R122 ;  /* 0x0000007a31317221 */ /* 0x001fe20000010000 */
[----:B-1----:R-:W-:-:S04]  /*2780*/  FADD.FTZ R48, R48, R123 ;  /* 0x0000007b30307221 */ /* 0x002fc80000010000 */
[----:B------:R-:W0:Y:S04]  /*2790*/  SHFL.BFLY PT, R52, R49, 0x1, 0x1f ;  /* 0x0c201f0031347f89 */ /* 0x000e2800000e0000 */
[----:B------:R-:W1:Y:S01]  /*27a0*/  SHFL.BFLY PT, R53, R48, 0x1, 0x1f ;  /* 0x0c201f0030357f89 */ /* 0x000e6200000e0000 */
[----:B0-----:R-:W-:Y:S01]  /*27b0*/  FADD.FTZ R46, R49, R52 ;  /* 0x00000034312e7221 */ /* 0x001fe20000010000 */
[----:B-1----:R-:W-:Y:S01]  /*27c0*/  FADD.FTZ R47, R48, R53 ;  /* 0x00000035302f7221 */ /* 0x002fe20000010000 */
[----:B------:R-:W-:Y:S06]  /*27d0*/  @P1 BRA `(.L_x_311) ;  /* 0x0000000000281947 */ /* 0x000fec0003800000 */
[----:B------:R-:W0:Y:S01]  /*27e0*/  LDC R53, c[0x0][0x10] ;  /* 0x00000400ff357b82 */ /* 0x000e220000000800 */
[----:B------:R-:W-:-:S04]  /*27f0*/  SHF.R.U32.HI R52, RZ, 0x2, R58 ;  /* 0x00000002ff347819 */ /* 0x000fc8000001163a */
[----:B------:R-:W-:-:S03]  /*2800*/  SHF.L.U32 R55, R52, 0x5, RZ ;  /* 0x0000000534377819 */ /* 0x000fc600000006ff */
[----:B------:R-:W1:Y:S01]  /*2810*/  LDC.64 R48, c[0x0][0x260] ;  /* 0x00009800ff307b82 */ /* 0x000e620000000a00 */
[----:B0-----:R-:W-:Y:S01]  /*2820*/  IMAD R52, R53, UR4, R0 ;  /* 0x0000000435347c24 */ /* 0x001fe2000f8e0200 */
[----:B------:R-:W-:-:S05]  /*2830*/  LOP3.LUT R53, R55, 0xffffffe0, R4, 0xe2, !PT ;  /* 0xffffffe037357812 */ /* 0x000fca00078ee204 */
[----:B------:R-:W-:-:S05]  /*2840*/  IMAD R52, R52, 0x200, R53 ;  /* 0x0000020034347824 */ /* 0x000fca00078e0235 */
[----:B------:R-:W-:-:S05]  /*2850*/  SHF.L.U32 R53, R52, 0x1, RZ ;  /* 0x0000000134357819 */ /* 0x000fca00000006ff */
[----:B-1----:R-:W-:-:S05]  /*2860*/  IMAD.WIDE.U32 R48, R53, 0x4, R48 ;  /* 0x0000000435307825 */ /* 0x002fca00078e0030 */
[----:B------:R0:W-:Y:S02]  /*2870*/  STG.E.64 desc[UR8][R48.64], R46 ;  /* 0x0000002e30007986 */ /* 0x0001e4000c101b08 */
.L_x_311:
[----:B------:R-:W-:Y:S05]  /*2880*/  BSYNC B0 ;  /* 0x0000000000007941 */ /* 0x000fea0003800000 */
.L_x_310:
[----:B------:R-:W-:Y:S02]  /*2890*/  ISETP.GE.U32.AND P1, PT, R116, UR10, PT ;  /* 0x0000000a74007c0c */ /* 0x000fe4000bf26070 */
[----:B0-----:R-:W-:Y:S02]  /*28a0*/  PRMT R49, R32, 0x7632, R49 ;  /* 0x0000763220317816 */ /* 0x001fe40000000031 */
[----:B------:R-:W-:Y:S02]  /*28b0*/  ISETP.GE.AND.EX P1, PT, R119, UR6, PT, P1 ;  /* 0x0000000677007c0c */ /* 0x000fe4000bf26310 */
        /* <DEDUP_REMOVED lines=44> */
.L_x_314:
[----:B------:R-:W2:Y:S04]  /*2b80*/  LD.E.STRONG.GPU R8, desc[UR8][R6.64] ;  /* 0x0000000806087980 */ /* 0x000ea8000c10f900 */
[----:B--2---:R-:W-:Y:S01]  /*2b90*/  CCTL.IVALL ;  /* 0x00000000ff00798f */ /* 0x004fe20002000000 */
[----:B------:R-:W-:Y:S05]  /*2ba0*/  YIELD ;  /* 0x0000000000007946 */ /* 0x000fea0003800000 */
[----:B-----5:R-:W-:-:S04]  /*2bb0*/  LOP3.LUT R8, R8, R9, RZ, 0x3c, !PT ;  /* 0x0000000908087212 */ /* 0x020fc800078e3cff */
[----:B------:R-:W-:-:S13]  /*2bc0*/  ISETP.GT.AND P1, PT, R8, -0x1, PT ;  /* 0xffffffff0800780c */ /* 0x000fda0003f24270 */
[----:B------:R-:W-:Y:S05]  /*2bd0*/  @P1 BRA `(.L_x_314) ;  /* 0xfffffffc00e81947 */ /* 0x000fea000383ffff */
.L_x_313:
[----:B------:R-:W-:Y:S05]  /*2be0*/  WARPSYNC.ALL ;  /* 0x0000000000007948 */ /* 0x000fea0003800000 */
[----:B------:R-:W-:Y:S06]  /*2bf0*/  BAR.SYNC.DEFER_BLOCKING 0x0 ;  /* 0x0000000000007b1d */ /* 0x000fec0000010000 */
[----:B------:R-:W-:Y:S05]  /*2c00*/  BRA `(.L_x_315) ;  /* 0x0000000000607947 */ /* 0x000fea0003800000 */
.L_x_312:
        /* <DEDUP_REMOVED lines=16> */
.L_x_317:
[----:B------:R-:W2:Y:S04]  /*2d10*/  LD.E.STRONG.GPU R8, desc[UR8][R6.64] ;  /* 0x0000000806087980 */ /* 0x000ea8000c10f900 */
[----:B--2---:R-:W-:Y:S01]  /*2d20*/  CCTL.IVALL ;  /* 0x00000000ff00798f */ /* 0x004fe20002000000 */
[----:B------:R-:W-:Y:S05]  /*2d30*/  YIELD ;  /* 0x0000000000007946 */ /* 0x000fea0003800000 */
[----:B-----5:R-:W-:-:S04]  /*2d40*/  LOP3.LUT R8, R8, R9, RZ, 0x3c, !PT ;  /* 0x0000000908087212 */ /* 0x020fc800078e3cff */
[----:B------:R-:W-:-:S13]  /*2d50*/  ISETP.GT.AND P1, PT, R8, -0x1, PT ;  /* 0xffffffff0800780c */ /* 0x000fda0003f24270 */
[----:B------:R-:W-:Y:S05]  /*2d60*/  @P1 BRA `(.L_x_317) ;  /* 0xfffffffc00e81947 */ /* 0x000fea000383ffff */
.L_x_316:
[----:B------:R-:W-:Y:S05]  /*2d70*/  WARPSYNC.ALL ;  /* 0x0000000000007948 */ /* 0x000fea0003800000 */
[----:B------:R-:W-:Y:S06]  /*2d80*/  BAR.SYNC.DEFER_BLOCKING 0x0 ;  /* 0x0000000000007b1d */ /* 0x000fec0000010000 */
.L_x_315:
[----:B------:R-:W-:Y:S01]  /*2d90*/  ISETP.GT.U32.AND P1, PT, R58, 0xff, PT ;  /* 0x000000ff3a00780c */ /* 0x000fe20003f24070 */
[----:B------:R-:W1:Y:S01]  /*2da0*/  S2UR UR7, SR_CgaCtaId ;  /* 0x00000000000779c3 */ /* 0x000e620000008800 */
[----:B------:R-:W-:Y:S01]  /*2db0*/  UMOV UR5, 0x400 ;  /* 0x0000040000057882 */ /* 0x000fe20000000000 */
[----:B------:R-:W-:Y:S01]  /*2dc0*/  SHF.L.U32 R49, R49, 0x10, RZ ;  /* 0x0000001031317819 */ /* 0x000fe200000006ff */
[----:B------:R-:W-:Y:S01]  /*2dd0*/  IMAD.U32 R25, R25, 0x10000, RZ ;  /* 0x0001000019197824 */ /* 0x000fe200078e00ff */
[----:B------:R-:W-:Y:S01]  /*2de0*/  SHF.L.U32 R33, R33, 0x10, RZ ;  /* 0x0000001021217819 */ /* 0x000fe200000006ff */
[----:B------:R-:W-:Y:S01]  /*2df0*/  IMAD.U32 R30, R30, 0x10000, RZ ;  /* 0x000100001e1e7824 */ /* 0x000fe200078e00ff */
[----:B------:R-:W-:Y:S02]  /*2e00*/  SHF.L.U32 R21, R21, 0x10, RZ ;  /* 0x0000001015157819 */ /* 0x000fe400000006ff */
[----:B------:R-:W-:Y:S02]  /*2e10*/  SHF.L.U32 R57, R46, 0x10, RZ ;  /* 0x000000102e397819 */ /* 0x000fe400000006ff */
[----:B------:R-:W-:Y:S01]  /*2e20*/  SHF.L.U32 R29, R29, 0x10, RZ ;  /* 0x000000101d1d7819 */ /* 0x000fe200000006ff */
[----:B------:R-:W-:Y:S01]  /*2e30*/  IMAD.U32 R121, R24, 0x10000, RZ ;  /* 0x0001000018797824 */ /* 0x000fe200078e00ff */
[----:B0-----:R-:W0:Y:S01]  /*2e40*/  @!P1 LDC R7, c[0x0][0x10] ;  /* 0x00000400ff079b82 */ /* 0x001e220000000800 */
[----:B------:R-:W-:-:S02]  /*2e50*/  @!P1 SHF.L.U32 R52, R58, 0x1, RZ ;  /* 0x000000013a349819 */ /* 0x000fc400000006ff */
[----:B------:R-:W-:Y:S02]  /*2e60*/  SHF.L.U32 R37, R37, 0x10, RZ ;  /* 0x0000001025257819 */ /* 0x000fe400000006ff */
[----:B------:R-:W-:Y:S02]  /*2e70*/  SHF.L.U32 R13, R13, 0x10, RZ ;  /* 0x000000100d0d7819 */ /* 0x000fe400000006ff */
[----:B------:R-:W-:Y:S01]  /*2e80*/  SHF.L.U32 R125, R16, 0x10, RZ ;  /* 0x00000010107d7819 */ /* 0x000fe200000006ff */
[----:B------:R-:W2:Y:S01]  /*2e90*/  @!P1 LDC.64 R8, c[0x0][0x260] ;  /* 0x00009800ff089b82 */ /* 0x000ea20000000a00 */
[----:B------:R-:W-:Y:S02]  /*2ea0*/  @!P1 LOP3.LUT R53, R58, 0xf, RZ, 0xc0, !PT ;  /* 0x0000000f3a359812 */ /* 0x000fe400078ec0ff */
[----:B------:R-:W-:Y:S02]  /*2eb0*/  SHF.L.U32 R35, R35, 0x10, RZ ;  /* 0x0000001023237819 */ /* 0x000fe400000006ff */
[----:B------:R-:W-:-:S02]  /*2ec0*/  SHF.L.U32 R51, R51, 0x10, RZ ;  /* 0x0000001033337819 */ /* 0x000fc400000006ff */
[----:B------:R-:W-:Y:S02]  /*2ed0*/  SHF.L.U32 R47, R47, 0x10, RZ ;  /* 0x000000102f2f7819 */ /* 0x000fe400000006ff */
[----:B------:R-:W-:Y:S01]  /*2ee0*/  SHF.L.U32 R123, R20, 0x10, RZ ;  /* 0x00000010147b7819 */ /* 0x000fe200000006ff */
[----:B------:R-:W-:Y:S01]  /*2ef0*/  IMAD.U32 R17, R17, 0x10000, RZ ;  /* 0x0001000011117824 */ /* 0x000fe200078e00ff */
[----:B------:R-:W-:Y:S01]  /*2f00*/  SHF.L.U32 R27, R27, 0x10, RZ ;  /* 0x000000101b1b7819 */ /* 0x000fe200000006ff */
[----:B------:R-:W-:Y:S01]  /*2f10*/  IMAD.U32 R31, R31, 0x10000, RZ ;  /* 0x000100001f1f7824 */ /* 0x000fe200078e00ff */
[----:B------:R-:W-:Y:S01]  /*2f20*/  SHF.L.U32 R23, R23, 0x10, RZ ;  /* 0x0000001017177819 */ /* 0x000fe200000006ff */
[----:B------:R-:W-:Y:S01]  /*2f30*/  IMAD.U32 R19, R19, 0x10000, RZ ;  /* 0x0001000013137824 */ /* 0x000fe200078e00ff */
[----:B------:R-:W-:Y:S01]  /*2f40*/  SHF.L.U32 R15, R15, 0x10, RZ ;  /* 0x000000100f0f7819 */ /* 0x000fe200000006ff */
[----:B0-----:R-:W-:Y:S01]  /*2f50*/  @!P1 IMAD R6, R7, UR4, R0 ;  /* 0x0000000407069c24 */ /* 0x001fe2000f8e0200 */
[----:B------:R-:W-:Y:S01]  /*2f60*/  @!P1 LOP3.LUT R7, R52, 0x7fffffe0, RZ, 0xc0, !PT ;  /* 0x7fffffe034079812 */ /* 0x000fe200078ec0ff */
[----:B------:R-:W-:-:S04]  /*2f70*/  ULDC.64 UR12, c[0x0][0x210] ;  /* 0x00008400000c7ab9 */ /* 0x000fc80000000a00 */
[----:B------:R-:W-:-:S05]  /*2f80*/  @!P1 IMAD R6, R6, 0x200, R7 ;  /* 0x0000020006069824 */ /* 0x000fca00078e0207 */
[----:B------:R-:W-:-:S04]  /*2f90*/  @!P1 IADD3 R6, R6, R53, RZ ;  /* 0x0000003506069210 */ /* 0x000fc80007ffe0ff */
[----:B------:R-:W-:-:S05]  /*2fa0*/  @!P1 SHF.L.U32 R7, R6, 0x1, RZ ;  /* 0x0000000106079819 */ /* 0x000fca00000006ff */
[C---:B------:R-:W-:Y:S02]  /*2fb0*/  @!P1 VIADD R53, R7.reuse, 0x20 ;  /* 0x0000002007359836 */ /* 0x040fe40000000000 */
[----:B--2---:R-:W-:-:S04]  /*2fc0*/  @!P1 IMAD.WIDE.U32 R6, R7, 0x4, R8 ;  /* 0x0000000407069825 */ /* 0x004fc800078e0008 */
[----:B------:R-:W-:Y:S02]  /*2fd0*/  @!P1 IMAD.WIDE.U32 R8, R53, 0x4, R8 ;  /* 0x0000000435089825 */ /* 0x000fe400078e0008 */
[----:B------:R-:W2:Y:S04]  /*2fe0*/  @!P1 LDG.E.64 R6, desc[UR8][R6.64] ;  /* 0x0000000806069981 */ /* 0x000ea8000c1e1b00 */
[----:B------:R-:W3:Y:S01]  /*2ff0*/  @!P1 LDG.E.64 R8, desc[UR8][R8.64] ;  /* 0x0000000808089981 */ /* 0x000ee2000c1e1b00 */
[----:B------:R-:W-:Y:S01]  /*3000*/  CS2R R52, SRZ ;  /* 0x0000000000347805 */ /* 0x000fe2000001ff00 */
[----:B------:R-:W-:Y:S01]  /*3010*/  UIADD3 UR5, UR5, 0x3480, URZ ;  /* 0x0000348005057890 */ /* 0x000fe2000fffe03f */
[----:B------:R-:W-:Y:S01]  /*3020*/  FADD.FTZ R46, -R2, R33 ;  /* 0x00000021022e7221 */ /* 0x000fe20000010100 */
[----:B------:R-:W-:Y:S01]  /*3030*/  SHF.L.U32 R33, R14, 0x10, RZ ;  /* 0x000000100e217819 */ /* 0x000fe200000006ff */
[----:B------:R-:W-:Y:S01]  /*3040*/  FADD.FTZ R24, -R2, R29 ;  /* 0x0000001d02187221 */ /* 0x000fe20000010100 */
[----:B-1----:R-:W-:Y:S01]  /*3050*/  ULEA UR5, UR7, UR5, 0x18 ;  /* 0x0000000507057291 */ /* 0x002fe2000f8ec03f */
[----:B------:R-:W-:-:S02]  /*3060*/  IMAD.U32 R29, R18, 0x10000, RZ ;  /* 0x00010000121d7824 */ /* 0x000fc400078e00ff */
[----:B------:R-:W-:Y:S01]  /*3070*/  FADD.FTZ R122, -R2, R37 ;  /* 0x00000025027a7221 */ /* 0x000fe20000010100 */
[----:B------:R-:W-:Y:S02]  /*3080*/  IMAD.U32 R37, R12, 0x10000, RZ ;  /* 0x000100000c257824 */ /* 0x000fe400078e00ff */
[C---:B------:R-:W-:Y:S01]  /*3090*/  FADD.FTZ R16, -R2.reuse, R125 ;  /* 0x0000007d02107221 */ /* 0x040fe20000010100 */
[----:B------:R-:W-:Y:S01]  /*30a0*/  SHF.L.U32 R11, R11, 0x10, RZ ;  /* 0x000000100b0b7819 */ /* 0x000fe200000006ff */
[C---:B------:R-:W-:Y:S01]  /*30b0*/  FMUL.FTZ R122, R83.reuse, R122 ;  /* 0x0000007a537a7220 */ /* 0x040fe20000410000 */
[----:B------:R-:W-:Y:S01]  /*30c0*/  FADD.FTZ R20, -R2, R123 ;  /* 0x0000007b02147221 */ /* 0x000fe20000010100 */
[C---:B------:R-:W-:Y:S01]  /*30d0*/  FMUL.FTZ R46, R83.reuse, R46 ;  /* 0x0000002e532e7220 */ /* 0x040fe20000410000 */
[C---:B------:R-:W-:Y:S01]  /*30e0*/  FMUL.FTZ R24, R83.reuse, R24 ;  /* 0x0000001853187220 */ /* 0x040fe20000410000 */
[----:B------:R-:W-:Y:S01]  /*30f0*/  ULOP3.LUT UR4, UR4, 0x1, URZ, 0x3c, !UPT ;  /* 0x0000000104047892 */ /* 0x000fe2000f8e3c3f */
[----:B------:R-:W-:Y:S01]  /*3100*/  FMUL.FTZ R20, R83, R20 ;  /* 0x0000001453147220 */ /* 0x000fe20000410000 */
[----:B--2---:R-:W-:Y:S01]  /*3110*/  @!P1 FADD.FTZ R55, RZ, R6 ;  /* 0x00000006ff379221 */ /* 0x004fe20000010000 */
[----:B------:R-:W-:-:S03]  /*3120*/  @!P1 FADD.FTZ R54, RZ, R7 ;  /* 0x00000007ff369221 */ /* 0x000fc60000010000 */
[----:B---3--:R-:W-:Y:S01]  /*3130*/  @!P1 FADD.FTZ R53, R8, R55 ;  /* 0x0000003708359221 */ /* 0x008fe20000010000 */
[----:B------:R-:W-:Y:S01]  /*3140*/  @!P1 FADD.FTZ R52, R9, R54 ;  /* 0x0000003609349221 */ /* 0x000fe20000010000 */
[----:B------:R-:W-:-:S03]  /*3150*/  LOP3.LUT P1, RZ, R58, 0xffffff0f, RZ, 0xc0, !PT ;  /* 0xffffff0f3aff7812 */ /* 0x000fc6000782c0ff */
[----:B------:R-:W0:Y:S04]  /*3160*/  SHFL.BFLY PT, R54, R53, 0x8, 0x1f ;  /* 0x0d001f0035367f89 */ /* 0x000e2800000e0000 */
[----:B------:R-:W1:Y:S01]  /*3170*/  SHFL.BFLY PT, R55, R52, 0x8, 0x1f ;  /* 0x0d001f0034377f89 */ /* 0x000e6200000e0000 */
[----:B0-----:R-:W-:Y:S01]  /*3180*/  FADD.FTZ R54, R54, R53 ;  /* 0x0000003536367221 */ /* 0x001fe20000010000 */
[----:B-1----:R-:W-:-:S04]  /*3190*/  FADD.FTZ R55, R55, R52 ;  /* 0x0000003437377221 */ /* 0x002fc80000010000 */
[----:B------:R-:W0:Y:S04]  /*31a0*/  SHFL.BFLY PT, R7, R54, 0x4, 0x1f ;  /* 0x0c801f0036077f89 */ /* 0x000e2800000e0000 */
[----:B------:R-:W1:Y:S01]  /*31b0*/  SHFL.BFLY PT, R6, R55, 0x4, 0x1f ;  /* 0x0c801f0037067f89 */ /* 0x000e6200000e0000 */
[----:B0-----:R-:W-:Y:S01]  /*31c0*/  FADD.FTZ R7, R54, R7 ;  /* 0x0000000736077221 */ /* 0x001fe20000010000 */
[----:B------:R-:W-:Y:S01]  /*31d0*/  SHF.L.U32 R54, R117, 0x4, RZ ;  /* 0x0000000475367819 */ /* 0x000fe200000006ff */
[----:B------:R-:W-:Y:S02]  /*31e0*/  IMAD.U32 R117, R32, 0x10000, RZ ;  /* 0x0001000020757824 */ /* 0x000fe400078e00ff */
[----:B------:R-:W-:Y:S01]  /*31f0*/  FADD.FTZ R32, -R2, R21 ;  /* 0x0000001502207221 */ /* 0x000fe20000010100 */
[----:B-1----:R-:W-:Y:S01]  /*3200*/  FADD.FTZ R6, R55, R6 ;  /* 0x0000000637067221 */ /* 0x002fe20000010000 */
[----:B------:R-:W0:Y:S01]  /*3210*/  SHFL.BFLY PT, R8, R7, 0x2, 0x1f ;  /* 0x0c401f0007087f89 */ /* 0x000e2200000e0000 */
[----:B------:R-:W-:Y:S01]  /*3220*/  LOP3.LUT R55, R54, 0x10, RZ, 0xc0, !PT ;  /* 0x0000001036377812 */ /* 0x000fe200078ec0ff */
[----:B------:R-:W-:Y:S01]  /*3230*/  FADD.FTZ R54, -R2, R47 ;  /* 0x0000002f02367221 */ /* 0x000fe20000010100 */
[----:B------:R-:W-:Y:S01]  /*3240*/  SHF.L.U32 R21, R26, 0x10, RZ ;  /* 0x000000101a157819 */ /* 0x000fe200000006ff */
[----:B------:R-:W1:Y:S01]  /*3250*/  SHFL.BFLY PT, R9, R6, 0x2, 0x1f ;  /* 0x0c401f0006097f89 */ /* 0x000e6200000e0000 */
[----:B------:R-:W-:Y:S01]  /*3260*/  IADD3 R118, -R55, R118, RZ ;  /* 0x0000007637767210 */ /* 0x000fe20007ffe1ff */
[----:B------:R-:W-:-:S02]  /*3270*/  IMAD.U32 R55, R48, 0x10000, RZ ;  /* 0x0001000030377824 */ /* 0x000fc400078e00ff */
[C---:B------:R-:W-:Y:S01]  /*3280*/  FADD.FTZ R48, -R2.reuse, R117 ;  /* 0x0000007502307221 */ /* 0x040fe20000010100 */
[C---:B------:R-:W-:Y:S01]  /*3290*/  FMUL.FTZ R54, R83.reuse, R54 ;  /* 0x0000003653367220 */ /* 0x040fe20000410000 */
[----:B------:R-:W-:Y:S01]  /*32a0*/  MOV R117, R116 ;  /* 0x0000007400757202 */ /* 0x000fe20000000f00 */
[----:B------:R-:W-:Y:S01]  /*32b0*/  FADD.FTZ R56, -R2, R55 ;  /* 0x0000003702387221 */ /* 0x000fe20000010100 */
[----:B------:R-:W-:-:S03]  /*32c0*/  FMUL.FTZ R48, R83, R48 ;  /* 0x0000003053307220 */ /* 0x000fc60000410000 */
[----:B------:R-:W-:Y:S01]  /*32d0*/  FMUL.FTZ R56, R83, R56 ;  /* 0x0000003853387220 */ /* 0x000fe20000410000 */
[----:B0-----:R-:W-:Y:S01]  /*32e0*/  FADD.FTZ R8, R7, R8 ;  /* 0x0000000807087221 */ /* 0x001fe20000010000 */
[----:B-1----:R-:W-:-:S04]  /*32f0*/  FADD.FTZ R9, R6, R9 ;  /* 0x0000000906097221 */ /* 0x002fc80000010000 */
[----:B------:R-:W0:Y:S01]  /*3300*/  SHFL.BFLY PT, R53, R8, 0x1, 0x1f ;  /* 0x0c201f0008357f89 */ /* 0x000e2200000e0000 */
[----:B------:R-:W-:-:S03]  /*3310*/  @!P1 SHF.R.U32.HI R6, RZ, 0x1, R58 ;  /* 0x00000001ff069819 */ /* 0x000fc6000001163a */
[----:B------:R-:W1:Y:S01]  /*3320*/  SHFL.BFLY PT, R52, R9, 0x1, 0x1f ;  /* 0x0c201f0009347f89 */ /* 0x000e6200000e0000 */
[----:B0-----:R-:W-:Y:S01]  /*3330*/  FADD.FTZ R53, R8, R53 ;  /* 0x0000003508357221 */ /* 0x001fe20000010000 */
[----:B------:R-:W-:Y:S01]  /*3340*/  LEA R8, R118, UR5, 0x3 ;  /* 0x0000000576087c11 */ /* 0x000fe2000f8e18ff */
[----:B------:R-:W-:Y:S01]  /*3350*/  FADD.FTZ R118, -R2, R49 ;  /* 0x0000003102767221 */ /* 0x000fe20000010100 */
[----:B-1----:R-:W-:Y:S01]  /*3360*/  FADD.FTZ R7, R9, R52 ;  /* 0x0000003409077221 */ /* 0x002fe20000010000 */
[----:B------:R-:W-:Y:S01]  /*3370*/  @!P1 LOP3.LUT R52, R6, 0x7ffffff8, RZ, 0xc0, !PT ;  /* 0x7ffffff806349812 */ /* 0x000fe200078ec0ff */
[----:B------:R-:W-:Y:S01]  /*3380*/  @!P1 FMUL.FTZ R6, R53, 4.8828125727595761418e-05 ;  /* 0x384ccccd35069820 */ /* 0x000fe20000410000 */
[----:B------:R-:W-:Y:S01]  /*3390*/  FMUL.FTZ R118, R83, R118 ;  /* 0x0000007653767220 */ /* 0x000fe20000410000 */
[----:B------:R-:W-:Y:S01]  /*33a0*/  @!P1 FMUL.FTZ R7, R7, 4.8828125727595761418e-05 ;  /* 0x384ccccd07079820 */ /* 0x000fe20000410000 */
[----:B------:R-:W-:Y:S02]  /*33b0*/  IMAD.U32 R53, R36, 0x10000, RZ ;  /* 0x0001000024357824 */ /* 0x000fe400078e00ff */
[----:B------:R-:W-:-:S02]  /*33c0*/  FADD.FTZ R36, -R2, R121 ;  /* 0x0000007902247221 */ /* 0x000fc40000010100 */
[----:B------:R0:W-:Y:S01]  /*33d0*/  @!P1 STS.64 [R52+UR5], R6 ;  /* 0x0000000634009988 */ /* 0x0001e20008000a05 */
[----:B------:R-:W-:Y:S01]  /*33e0*/  FADD.FTZ R124, -R2, R53 ;  /* 0x00000035027c7221 */ /* 0x000fe20000010100 */
[C---:B------:R-:W-:Y:S01]  /*33f0*/  FMUL.FTZ R36, R83.reuse, R36 ;  /* 0x0000002453247220 */ /* 0x040fe20000410000 */
[----:B------:R-:W-:Y:S02]  /*3400*/  BAR.SYNC.DEFER_BLOCKING 0x0 ;  /* 0x0000000000007b1d */ /* 0x000fe40000010000 */
[C---:B------:R-:W-:Y:S01]  /*3410*/  FMUL.FTZ R124, R83.reuse, R124 ;  /* 0x0000007c537c7220 */ /* 0x040fe20000410000 */
[----:B0-----:R-:W-:Y:S01]  /*3420*/  SHF.L.U32 R7, R28, 0x10, RZ ;  /* 0x000000101c077819 */ /* 0x001fe200000006ff */
[----:B------:R-:W-:Y:S01]  /*3430*/  FADD.FTZ R6, -R2, R25 ;  /* 0x0000001902067221 */ /* 0x000fe20000010100 */
[----:B------:R-:W-:Y:S01]  /*3440*/  SHF.L.U32 R25, R22, 0x10, RZ ;  /* 0x0000001016197819 */ /* 0x000fe200000006ff */
[C---:B------:R-:W-:Y:S02]  /*3450*/  FADD.FTZ R52, -R2.reuse, R57 ;  /* 0x0000003902347221 */ /* 0x040fe40000010100 */
[----:B------:R-:W-:Y:S01]  /*3460*/  FADD.FTZ R28, -R2, R7 ;  /* 0x00000007021c7221 */ /* 0x000fe20000010100 */
[----:B------:R-:W-:Y:S01]  /*3470*/  SHF.L.U32 R7, R50, 0x10, RZ ;  /* 0x0000001032077819 */ /* 0x000fe200000006ff */
[----:B------:R-:W-:Y:S01]  /*3480*/  FADD.FTZ R2, -R2, R17 ;  /* 0x0000001102027221 */ /* 0x000fe20000010100 */
[C---:B------:R-:W-:Y:S01]  /*3490*/  FMUL.FTZ R52, R83.reuse, R52 ;  /* 0x0000003453347220 */ /* 0x040fe20000410000 */
[----:B------:R-:W-:Y:S01]  /*34a0*/  FMUL.FTZ R28, R83, R28 ;  /* 0x0000001c531c7220 */ /* 0x000fe20000410000 */
[----:B------:R-:W0:Y:S02]  /*34b0*/  LDS.64 R8, [R8] ;  /* 0x0000000008087984 */ /* 0x000e240000000a00 */
[--C-:B0-----:R-:W-:Y:S01]  /*34c0*/  FFMA.FTZ R126, R3, R85, -R8.reuse ;  /* 0x00000055037e7223 */ /* 0x101fe20000010808 */
[----:B------:R-:W-:Y:S01]  /*34d0*/  SHF.L.U32 R3, R34, 0x10, RZ ;  /* 0x0000001022037819 */ /* 0x000fe200000006ff */
[C-C-:B------:R-:W-:Y:S01]  /*34e0*/  FFMA.FTZ R18, R7.reuse, R33, -R8.reuse ;  /* 0x0000002107127223 */ /* 0x140fe20000010808 */
[--C-:B------:R-:W-:Y:S01]  /*34f0*/  FFMA.FTZ R12, R7, R13, -R8.reuse ;  /* 0x0000000d070c7223 */ /* 0x100fe20000010808 */
[--C-:B------:R-:W-:Y:S01]  /*3500*/  FFMA.FTZ R84, R84, R87, -R8.reuse ;  /* 0x0000005754547223 */ /* 0x100fe20000010808 */
[--C-:B------:R-:W-:Y:S01]  /*3510*/  FFMA.FTZ R35, R35, R51, -R8.reuse ;  /* 0x0000003323237223 */ /* 0x100fe20000010808 */
[--C-:B------:R-:W-:Y:S01]  /*3520*/  FFMA.FTZ R22, R3, R7, -R8.reuse ;  /* 0x0000000703167223 */ /* 0x100fe20000010808 */
[C-C-:B------:R-:W-:Y:S01]  /*3530*/  FFMA.FTZ R3, R7.reuse, R30, -R8.reuse ;  /* 0x0000001e07037223 */ /* 0x140fe20000010808 */
[C-C-:B------:R-:W-:Y:S01]  /*3540*/  FFMA.FTZ R14, R7.reuse, R37, -R8.reuse ;  /* 0x00000025070e7223 */ /* 0x140fe20000010808 */
[C-C-:B------:R-:W-:Y:S01]  /*3550*/  FFMA.FTZ R21, R7.reuse, R21, -R8.reuse ;  /* 0x0000001507157223 */ /* 0x140fe20000010808 */
        /* <DEDUP_REMOVED lines=8> */
[----:B------:R-:W-:Y:S01]  /*35e0*/  FFMA.FTZ R84, R89, -R9, R84 ;  /* 0x8000000959547223 */ /* 0x000fe20000010054 */
[----:B------:R-:W-:Y:S01]  /*35f0*/  FFMA.FTZ R122, -R9, R122, R35 ;  /* 0x0000007a097a7223 */ /* 0x000fe20000010123 */
[----:B------:R-:W-:-:S02]  /*3600*/  IMAD.U32 R7, R10, 0x10000, RZ ;  /* 0x000100000a077824 */ /* 0x000fc400078e00ff */
[----:B------:R-:W-:Y:S01]  /*3610*/  FFMA.FTZ R12, -R9, R3, R12 ;  /* 0x00000003090c7223 */ /* 0x000fe2000001010c */
[----:B------:R-:W-:Y:S01]  /*3620*/  FMUL.FTZ R3, R83, R16 ;  /* 0x0000001053037220 */ /* 0x000fe20000410000 */
[C-C-:B------:R-:W-:Y:S01]  /*3630*/  FFMA.FTZ R17, R85.reuse, R86, -R8.reuse ;  /* 0x0000005655117223 */ /* 0x140fe20000010808 */
[C-C-:B------:R-:W-:Y:S01]  /*3640*/  FFMA.FTZ R92, R85.reuse, R92, -R8.reuse ;  /* 0x0000005c555c7223 */ /* 0x140fe20000010808 */
[----:B------:R-:W-:Y:S01]  /*3650*/  FFMA.FTZ R96, R85, R96, -R8 ;  /* 0x0000006055607223 */ /* 0x000fe20000010808 */
[----:B------:R-:W-:Y:S01]  /*3660*/  FFMA.FTZ R14, -R9, R3, R14 ;  /* 0x00000003090e7223 */ /* 0x000fe2000001010e */
[C-C-:B------:R-:W-:Y:S01]  /*3670*/  FFMA.FTZ R100, R85.reuse, R100, -R8.reuse ;  /* 0x0000006455647223 */ /* 0x140fe20000010808 */
[C-C-:B------:R-:W-:Y:S01]  /*3680*/  FFMA.FTZ R104, R85.reuse, R104, -R8.reuse ;  /* 0x0000006855687223 */ /* 0x140fe20000010808 */
[C-C-:B------:R-:W-:Y:S01]  /*3690*/  FFMA.FTZ R108, R85.reuse, R108, -R8.reuse ;  /* 0x0000006c556c7223 */ /* 0x140fe20000010808 */
[--C-:B------:R-:W-:Y:S01]  /*36a0*/  FFMA.FTZ R112, R85, R112, -R8.reuse ;  /* 0x0000007055707223 */ /* 0x100fe20000010808 */
[C-C-:B------:R-:W-:Y:S01]  /*36b0*/  FFMA.FTZ R90, R87.reuse, R90, -R8.reuse ;  /* 0x0000005a575a7223 */ /* 0x140fe20000010808 */
[C-C-:B------:R-:W-:Y:S01]  /*36c0*/  FFMA.FTZ R94, R87.reuse, R94, -R8.reuse ;  /* 0x0000005e575e7223 */ /* 0x140fe20000010808 */
[C-C-:B------:R-:W-:Y:S01]  /*36d0*/  FFMA.FTZ R98, R87.reuse, R98, -R8.reuse ;  /* 0x0000006257627223 */ /* 0x140fe20000010808 */
        /* <DEDUP_REMOVED lines=9> */
[--C-:B------:R-:W-:Y:S01]  /*3770*/  FFMA.FTZ R11, R51, R11, -R8.reuse ;  /* 0x0000000b330b7223 */ /* 0x100fe20000010808 */
[C---:B------:R-:W-:Y:S01]  /*3780*/  FMUL.FTZ R126, R83.reuse, R126 ;  /* 0x0000007e537e7220 */ /* 0x040fe20000410000 */
[C---:B------:R-:W-:Y:S01]  /*3790*/  FMUL.FTZ R3, R83.reuse, R22 ;  /* 0x0000001653037220 */ /* 0x040fe20000410000 */
[C---:B------:R-:W-:Y:S01]  /*37a0*/  FMUL.FTZ R84, R83.reuse, R84 ;  /* 0x0000005453547220 */ /* 0x040fe20000410000 */
[----:B------:R-:W-:Y:S01]  /*37b0*/  FMUL.FTZ R5, R83, R122 ;  /* 0x0000007a53057220 */ /* 0x000fe20000410000 */
[----:B------:R-:W-:Y:S01]  /*37c0*/  FFMA.FTZ R8, R51, R7, -R8 ;  /* 0x0000000733087223 */ /* 0x000fe20000010808 */
[----:B------:R-:W-:Y:S01]  /*37d0*/  FMUL.FTZ R6, R83, R2 ;  /* 0x0000000253067220 */ /* 0x000fe20000410000 */
[-C--:B------:R-:W-:Y:S01]  /*37e0*/  FFMA.FTZ R88, R88, -R9.reuse, R17 ;  /* 0x8000000958587223 */ /* 0x080fe20000010011 */
[-C--:B------:R-:W-:Y:S01]  /*37f0*/  FFMA.FTZ R90, R91, -R9.reuse, R90 ;  /* 0x800000095b5a7223 */ /* 0x080fe2000001005a */
[----:B------:R-:W-:Y:S01]  /*3800*/  FFMA.FTZ R56, -R9, R56, R31 ;  /* 0x0000003809387223 */ /* 0x000fe2000001011f */
        /* <DEDUP_REMOVED lines=13> */
[-C--:B------:R-:W-:Y:S01]  /*38e0*/  FFMA.FTZ R106, R107, -R9.reuse, R106 ;  /* 0x800000096b6a7223 */ /* 0x080fe2000001006a */
[----:B------:R-:W-:Y:S01]  /*38f0*/  FFMA.FTZ R24, -R9, R24, R15 ;  /* 0x0000001809187223 */ /* 0x000fe2000001010f */
[-C--:B------:R-:W-:Y:S01]  /*3900*/  FFMA.FTZ R108, R109, -R9.reuse, R108 ;  /* 0x800000096d6c7223 */ /* 0x080fe2000001006c */
[-C--:B------:R-:W-:Y:S01]  /*3910*/  FFMA.FTZ R110, R111, -R9.reuse, R110 ;  /* 0x800000096f6e7223 */ /* 0x080fe2000001006e */
[----:B------:R-:W-:Y:S01]  /*3920*/  FFMA.FTZ R20, -R9, R20, R11 ;  /* 0x0000001409147223 */ /* 0x000fe2000001010b */
[-C--:B------:R-:W-:Y:S01]  /*3930*/  FFMA.FTZ R112, R113, -R9.reuse, R112 ;  /* 0x8000000971707223 */ /* 0x080fe20000010070 */
[----:B------:R-:W-:Y:S01]  /*3940*/  FFMA.FTZ R114, R115, -R9, R114 ;  /* 0x8000000973727223 */ /* 0x000fe20000010072 */
[----:B------:R-:W-:Y:S01]  /*3950*/  IADD3 R2, P1, R68, UR12, RZ ;  /* 0x0000000c44027c10 */ /* 0x000fe2000ff3e0ff */
[--C-:B------:R-:W-:Y:S01]  /*3960*/  FFMA.FTZ R6, -R9, R6, R8.reuse ;  /* 0x0000000609067223 */ /* 0x100fe20000010108 */
[----:B------:R-:W-:Y:S01]  /*3970*/  F2FP.BF16.F32.PACK_AB R126, R3, R126 ;  /* 0x0000007e037e723e */ /* 0x000fe200000010ff */
[----:B------:R-:W-:Y:S01]  /*3980*/  FMUL.FTZ R88, R83, R88 ;  /* 0x0000005853587220 */ /* 0x000fe20000410000 */
[----:B------:R-:W-:Y:S01]  /*3990*/  F2FP.BF16.F32.PACK_AB R84, R5, R84 ;  /* 0x000000540554723e */ /* 0x000fe200000010ff */
[C---:B------:R-:W-:Y:S01]  /*39a0*/  FMUL.FTZ R5, R83.reuse, R118 ;  /* 0x0000007653057220 */ /* 0x040fe20000410000 */
        /* <DEDUP_REMOVED lines=25> */
[----:B------:R-:W-:Y:S01]  /*3b40*/  IADD3.X R3, R67, UR13, RZ, P1, !PT ;  /* 0x0000000d43037c10 */ /* 0x000fe20008ffe4ff */
[----:B------:R-:W-:Y:S01]  /*3b50*/  FMUL.FTZ R83, R83, R6 ;  /* 0x0000000653537220 */ /* 0x000fe20000410000 */
[----:B------:R-:W-:-:S02]  /*3b60*/  PRMT R8, R126, 0x7632, R8 ;  /* 0x000076327e087816 */ /* 0x000fc40000000008 */
[----:B------:R-:W-:Y:S01]  /*3b70*/  IADD3 R6, P1, R69, UR12, RZ ;  /* 0x0000000c45067c10 */ /* 0x000fe2000ff3e0ff */
[----:B------:R-:W-:Y:S01]  /*3b80*/  STG.E.U16 desc[UR8][R2.64], R126 ;  /* 0x0000007e02007986 */ /* 0x000fe2000c101508 */
[----:B------:R-:W-:Y:S02]  /*3b90*/  F2FP.BF16.F32.PACK_AB R88, R5, R88 ;  /* 0x000000580558723e */ /* 0x000fe400000010ff */
[----:B------:R-:W-:Y:S01]  /*3ba0*/  PRMT R5, R84, 0x7632, R5 ;  /* 0x0000763254057816 */ /* 0x000fe20000000005 */
[----:B------:R0:W-:Y:S01]  /*3bb0*/  STG.E.U16 desc[UR8][R2.64+0x2], R8 ;  /* 0x0000020802007986 */ /* 0x0001e2000c101508 */
[----:B------:R-:W-:Y:S02]  /*3bc0*/  F2FP.BF16.F32.PACK_AB R90, R7, R90 ;  /* 0x0000005a075a723e */ /* 0x000fe400000010ff */
[----:B------:R-:W-:Y:S01]  /*3bd0*/  IADD3.X R7, R70, UR13, RZ, P1, !PT ;  /* 0x0000000d46077c10 */ /* 0x000fe20008ffe4ff */
[----:B------:R-:W-:Y:S01]  /*3be0*/  STG.E.U16 desc[UR8][R2.64+0x4], R84 ;  /* 0x0000045402007986 */ /* 0x000fe2000c101508 */
[----:B------:R-:W-:-:S02]  /*3bf0*/  PRMT R10, R88, 0x7632, R10 ;  /* 0x00007632580a7816 */ /* 0x000fc4000000000a */
[----:B------:R-:W-:Y:S01]  /*3c00*/  F2FP.BF16.F32.PACK_AB R92, R9, R92 ;  /* 0x0000005c095c723e */ /* 0x000fe200000010ff */
[----:B------:R1:W-:Y:S01]  /*3c10*/  STG.E.U16 desc[UR8][R2.64+0x6], R5 ;  /* 0x0000060502007986 */ /* 0x0003e2000c101508 */
[----:B------:R-:W-:Y:S02]  /*3c20*/  F2FP.BF16.F32.PACK_AB R94, R11, R94 ;  /* 0x0000005e0b5e723e */ /* 0x000fe400000010ff */
[----:B------:R-:W-:Y:S01]  /*3c30*/  F2FP.BF16.F32.PACK_AB R96, R13, R96 ;  /* 0x000000600d60723e */ /* 0x000fe200000010ff */
[----:B------:R-:W-:Y:S01]  /*3c40*/  STG.E.U16 desc[UR8][R6.64], R88 ;  /* 0x0000005806007986 */ /* 0x000fe2000c101508 */
[----:B0-----:R-:W-:Y:S02]  /*3c50*/  IADD3 R8, P1, R71, UR12, RZ ;  /* 0x0000000c47087c10 */ /* 0x001fe4000ff3e0ff */
[----:B------:R-:W-:Y:S01]  /*3c60*/  PRMT R11, R92, 0x7632, R11 ;  /* 0x000076325c0b7816 */ /* 0x000fe2000000000b */
[----:B------:R0:W-:Y:S01]  /*3c70*/  STG.E.U16 desc[UR8][R6.64+0x2], R10 ;  /* 0x0000020a06007986 */ /* 0x0001e2000c101508 */
[----:B------:R-:W-:-:S02]  /*3c80*/  IADD3.X R9, R72, UR13, RZ, P1, !PT ;  /* 0x0000000d48097c10 */ /* 0x000fc40008ffe4ff */
[----:B------:R-:W-:Y:S01]  /*3c90*/  F2FP.BF16.F32.PACK_AB R98, R15, R98 ;  /* 0x000000620f62723e */ /* 0x000fe200000010ff */
[----:B------:R-:W-:Y:S01]  /*3ca0*/  STG.E.U16 desc[UR8][R6.64+0x4], R90 ;  /* 0x0000045a06007986 */ /* 0x000fe2000c101508 */
[----:B-1----:R-:W-:Y:S02]  /*3cb0*/  PRMT R3, R90, 0x7632, R3 ;  /* 0x000076325a037816 */ /* 0x002fe40000000003 */
[----:B------:R-:W-:Y:S02]  /*3cc0*/  IADD3 R2, P1, R73, UR12, RZ ;  /* 0x0000000c49027c10 */ /* 0x000fe4000ff3e0ff */
[----:B------:R-:W-:Y:S01]  /*3cd0*/  PRMT R5, R94, 0x7632, R5 ;  /* 0x000076325e057816 */ /* 0x000fe20000000005 */
[----:B------:R1:W-:Y:S01]  /*3ce0*/  STG.E.U16 desc[UR8][R6.64+0x6], R3 ;  /* 0x0000060306007986 */ /* 0x0003e2000c101508 */
[----:B------:R-:W-:Y:S02]  /*3cf0*/  F2FP.BF16.F32.PACK_AB R100, R17, R100 ;  /* 0x000000641164723e */ /* 0x000fe400000010ff */
[----:B------:R-:W-:Y:S01]  /*3d00*/  F2FP.BF16.F32.PACK_AB R102, R19, R102 ;  /* 0x000000661366723e */ /* 0x000fe200000010ff */
[----:B------:R-:W-:Y:S01]  /*3d10*/  STG.E.U16 desc[UR8][R8.64], R92 ;  /* 0x0000005c08007986 */ /* 0x000fe2000c101508 */
[----:B------:R-:W-:-:S02]  /*3d20*/  F2FP.BF16.F32.PACK_AB R104, R21, R104 ;  /* 0x000000681568723e */ /* 0x000fc400000010ff */
[----:B------:R-:W-:Y:S01]  /*3d30*/  F2FP.BF16.F32.PACK_AB R106, R23, R106 ;  /* 0x0000006a176a723e */ /* 0x000fe200000010ff */
[----:B------:R-:W-:Y:S01]  /*3d40*/  STG.E.U16 desc[UR8][R8.64+0x2], R11 ;  /* 0x0000020b08007986 */ /* 0x000fe2000c101508 */
[----:B0-----:R-:W-:Y:S02]  /*3d50*/  PRMT R10, R104, 0x7632, R10 ;  /* 0x00007632680a7816 */ /* 0x001fe4000000000a */
[----:B------:R-:W-:Y:S01]  /*3d60*/  F2FP.BF16.F32.PACK_AB R108, R25, R108 ;  /* 0x0000006c196c723e */ /* 0x000fe200000010ff */
[----:B------:R-:W-:Y:S01]  /*3d70*/  STG.E.U16 desc[UR8][R8.64+0x4], R94 ;  /* 0x0000045e08007986 */ /* 0x000fe2000c101508 */
[----:B-1----:R-:W-:Y:S02]  /*3d80*/  IADD3.X R3, R74, UR13, RZ, P1, !PT ;  /* 0x0000000d4a037c10 */ /* 0x002fe40008ffe4ff */
[----:B------:R-:W-:Y:S01]  /*3d90*/  PRMT R7, R96, 0x7632, R7 ;  /* 0x0000763260077816 */ /* 0x000fe20000000007 */
[----:B------:R0:W-:Y:S01]  /*3da0*/  STG.E.U16 desc[UR8][R8.64+0x6], R5 ;  /* 0x0000060508007986 */ /* 0x0001e2000c101508 */
[----:B------:R-:W-:-:S02]  /*3db0*/  IADD3 R6, P1, R75, UR12, RZ ;  /* 0x0000000c4b067c10 */ /* 0x000fc4000ff3e0ff */
[----:B------:R-:W-:Y:S01]  /*3dc0*/  F2FP.BF16.F32.PACK_AB R110, R27, R110 ;  /* 0x0000006e1b6e723e */ /* 0x000fe200000010ff */
[----:B------:R1:W-:Y:S01]  /*3dd0*/  STG.E.U16 desc[UR8][R2.64+0x2], R7 ;  /* 0x0000020702007986 */ /* 0x0003e2000c101508 */
[----:B------:R-:W-:Y:S02]  /*3de0*/  F2FP.BF16.F32.PACK_AB R112, R29, R112 ;  /* 0x000000701d70723e */ /* 0x000fe400000010ff */
[----:B------:R-:W-:Y:S01]  /*3df0*/  F2FP.BF16.F32.PACK_AB R114, R83, R114 ;  /* 0x000000725372723e */ /* 0x000fe200000010ff */
[----:B------:R-:W-:Y:S01]  /*3e00*/  STG.E.U16 desc[UR8][R2.64], R96 ;  /* 0x0000006002007986 */ /* 0x000fe2000c101508 */
[----:B0-----:R-:W-:-:S03]  /*3e10*/  PRMT R9, R98, 0x7632, R9 ;  /* 0x0000763262097816 */ /* 0x001fc60000000009 */
[----:B------:R-:W-:Y:S01]  /*3e20*/  STG.E.U16 desc[UR8][R2.64+0x4], R98 ;  /* 0x0000046202007986 */ /* 0x000fe2000c101508 */
[----:B------:R-:W-:Y:S02]  /*3e30*/  PRMT R5, R100, 0x7632, R5 ;  /* 0x0000763264057816 */ /* 0x000fe40000000005 */
[----:B-1----:R-:W-:Y:S01]  /*3e40*/  IADD3.X R7, R76, UR13, RZ, P1, !PT ;  /* 0x0000000d4c077c10 */ /* 0x002fe20008ffe4ff */
[----:B------:R0:W-:Y:S01]  /*3e50*/  STG.E.U16 desc[UR8][R2.64+0x6], R9 ;  /* 0x0000060902007986 */ /* 0x0001e2000c101508 */
[----:B------:R-:W-:-:S03]  /*3e60*/  IADD3 R8, P1, R77, UR12, RZ ;  /* 0x0000000c4d087c10 */ /* 0x000fc6000ff3e0ff */
[----:B------:R1:W-:Y:S04]  /*3e70*/  STG.E.U16 desc[UR8][R6.64+0x2], R5 ;  /* 0x0000020506007986 */ /* 0x0003e8000c101508 */
[----:B------:R-:W-:Y:S01]  /*3e80*/  STG.E.U16 desc[UR8][R6.64], R100 ;  /* 0x0000006406007986 */ /* 0x000fe2000c101508 */
[----:B0-----:R-:W-:-:S03]  /*3e90*/  PRMT R3, R102, 0x7632, R3 ;  /* 0x0000763266037816 */ /* 0x001fc60000000003 */
[----:B------:R-:W-:Y:S01]  /*3ea0*/  STG.E.U16 desc[UR8][R6.64+0x4], R102 ;  /* 0x0000046606007986 */ /* 0x000fe2000c101508 */
[----:B------:R-:W-:Y:S02]  /*3eb0*/  IADD3.X R9, R78, UR13, RZ, P1, !PT ;  /* 0x0000000d4e097c10 */ /* 0x000fe40008ffe4ff */
[----:B-1----:R-:W-:Y:S01]  /*3ec0*/  PRMT R5, R106, 0x7632, R5 ;  /* 0x000076326a057816 */ /* 0x002fe20000000005 */
[----:B------:R0:W-:Y:S01]  /*3ed0*/  STG.E.U16 desc[UR8][R6.64+0x6], R3 ;  /* 0x0000060306007986 */ /* 0x0001e2000c101508 */
[----:B------:R-:W-:-:S03]  /*3ee0*/  IADD3 R2, P1, R79, UR12, RZ ;  /* 0x0000000c4f027c10 */ /* 0x000fc6000ff3e0ff */
[----:B------:R-:W-:Y:S04]  /*3ef0*/  STG.E.U16 desc[UR8][R8.64], R104 ;  /* 0x0000006808007986 */ /* 0x000fe8000c101508 */
[----:B------:R-:W-:Y:S04]  /*3f00*/  STG.E.U16 desc[UR8][R8.64+0x2], R10 ;  /* 0x0000020a08007986 */ /* 0x000fe8000c101508 */
[----:B------:R-:W-:Y:S01]  /*3f10*/  STG.E.U16 desc[UR8][R8.64+0x4], R106 ;  /* 0x0000046a08007986 */ /* 0x000fe2000c101508 */
[----:B0-----:R-:W-:Y:S02]  /*3f20*/  IADD3.X R3, R80, UR13, RZ, P1, !PT ;  /* 0x0000000d50037c10 */ /* 0x001fe40008ffe4ff */
[----:B------:R-:W-:Y:S01]  /*3f30*/  PRMT R7, R108, 0x7632, R7 ;  /* 0x000076326c077816 */ /* 0x000fe20000000007 */
[----:B------:R0:W-:Y:S01]  /*3f40*/  STG.E.U16 desc[UR8][R8.64+0x6], R5 ;  /* 0x0000060508007986 */ /* 0x0001e2000c101508 */
[----:B------:R-:W-:-:S03]  /*3f50*/  IADD3 R6, P1, R81, UR12, RZ ;  /* 0x0000000c51067c10 */ /* 0x000fc6000ff3e0ff */
[----:B------:R-:W-:Y:S04]  /*3f60*/  STG.E.U16 desc[UR8][R2.64], R108 ;  /* 0x0000006c02007986 */ /* 0x000fe8000c101508 */
[----:B------:R1:W-:Y:S01]  /*3f70*/  STG.E.U16 desc[UR8][R2.64+0x2], R7 ;  /* 0x0000020702007986 */ /* 0x0003e2000c101508 */
[----:B0-----:R-:W-:-:S03]  /*3f80*/  PRMT R9, R110, 0x7632, R9 ;  /* 0x000076326e097816 */ /* 0x001fc60000000009 */
[----:B------:R-:W-:Y:S01]  /*3f90*/  STG.E.U16 desc[UR8][R2.64+0x4], R110 ;  /* 0x0000046e02007986 */ /* 0x000fe2000c101508 */
[----:B------:R-:W-:-:S03]  /*3fa0*/  PRMT R5, R114, 0x7632, R5 ;  /* 0x0000763272057816 */ /* 0x000fc60000000005 */
[----:B------:R0:W-:Y:S01]  /*3fb0*/  STG.E.U16 desc[UR8][R2.64+0x6], R9 ;  /* 0x0000060902007986 */ /* 0x0001e2000c101508 */
[----:B-1----:R-:W-:-:S05]  /*3fc0*/  IADD3.X R7, R82, UR13, RZ, P1, !PT ;  /* 0x0000000d52077c10 */ /* 0x002fca0008ffe4ff */
[----:B------:R1:W-:Y:S01]  /*3fd0*/  STG.E.U16 desc[UR8][R6.64], R112 ;  /* 0x0000007006007986 */ /* 0x0003e2000c101508 */
[----:B0-----:R-:W-:-:S03]  /*3fe0*/  PRMT R3, R112, 0x7632, R3 ;  /* 0x0000763270037816 */ /* 0x001fc60000000003 */
[----:B------:R1:W-:Y:S04]  /*3ff0*/  STG.E.U16 desc[UR8][R6.64+0x4], R114 ;  /* 0x0000047206007986 */ /* 0x0003e8000c101508 */
[----:B------:R1:W-:Y:S04]  /*4000*/  STG.E.U16 desc[UR8][R6.64+0x2], R3 ;  /* 0x0000020306007986 */ /* 0x0003e8000c101508 */
[----:B------:R1:W-:Y:S01]  /*4010*/  STG.E.U16 desc[UR8][R6.64+0x6], R5 ;  /* 0x0000060506007986 */ /* 0x0003e2000c101508 */
[----:B------:R-:W-:Y:S05]  /*4020*/  @!P0 BRA `(.L_x_318) ;  /* 0xffffffc400388947 */ /* 0x000fea000383ffff */
.L_x_306:
[C---:B0-----:R-:W-:Y:S02]  /*4030*/  SHF.L.U32 R2, R0.reuse, 0x4, RZ ;  /* 0x0000000400027819 */ /* 0x041fe400000006ff */
[----:B------:R-:W-:Y:S02]  /*4040*/  LOP3.LUT R0, R0, 0x1, RZ, 0xc0, !PT ;  /* 0x0000000100007812 */ /* 0x000fe400078ec0ff */
[----:B-1----:R-:W-:-:S03]  /*4050*/  LOP3.LUT R3, R2, 0x7ffffe0, RZ, 0xc0, !PT ;  /* 0x07ffffe002037812 */ /* 0x002fc600078ec0ff */
[----:B------:R-:W-:Y:S02]  /*4060*/  IMAD R2, R0, 0x140, RZ ;  /* 0x0000014000027824 */ /* 0x000fe400078e02ff */
[----:B------:R-:W-:-:S03]  /*4070*/  IMAD.IADD R3, R3, 0x1, R4 ;  /* 0x0000000103037824 */ /* 0x000fc600078e0204 */
[----:B------:R-:W-:Y:S02]  /*4080*/  IADD3 R0, R2, 0x140, RZ ;  /* 0x0000014002007810 */ /* 0x000fe40007ffe0ff */
[----:B------:R-:W-:-:S04]  /*4090*/  LEA R23, R3, R2, 0x5 ;  /* 0x0000000203177211 */ /* 0x000fc800078e28ff */
[----:B------:R-:W-:-:S13]  /*40a0*/  ISETP.GE.AND P0, PT, R23, R0, PT ;  /* 0x000000001700720c */ /* 0x000fda0003f06270 */
[----:B------:R-:W-:Y:S05]  /*40b0*/  @P0 EXIT ;  /* 0x000000000000094d */ /* 0x000fea0003800000 */
[----:B------:R-:W0:Y:S01]  /*40c0*/  LDC.64 R20, c[0x0][0x258] ;  /* 0x00009600ff147b82 */ /* 0x000e220000000a00 */
[----:B------:R-:W1:Y:S01]  /*40d0*/  S2R R7, SR_TID.X ;  /* 0x0000000000077919 */ /* 0x000e620000002100 */
[----:B------:R-:W-:-:S06]  /*40e0*/  UMOV UR4, 0x400 ;  /* 0x0000040000047882 */ /* 0x000fcc0000000000 */
[----:B------:R-:W2:Y:S01]  /*40f0*/  S2UR UR5, SR_CgaCtaId ;  /* 0x00000000000579c3 */ /* 0x000ea20000008800 */
[----:B0-----:R-:W-:Y:S02]  /*4100*/  LOP3.LUT R4, RZ, R20, RZ, 0x33, !PT ;  /* 0x00000014ff047212 */ /* 0x001fe400078e33ff */
[----:B------:R-:W-:Y:S02]  /*4110*/  LOP3.LUT R3, RZ, R21, RZ, 0x33, !PT ;  /* 0x00000015ff037212 */ /* 0x000fe400078e33ff */
[----:B------:R-:W-:-:S04]  /*4120*/  ISETP.GT.U32.AND P0, PT, R4, -0x3, PT ;  /* 0xfffffffd0400780c */ /* 0x000fc80003f04070 */
[C---:B------:R-:W-:Y:S01]  /*4130*/  ISETP.GT.AND.EX P0, PT, R3.reuse, -0x1, PT, P0 ;  /* 0xffffffff0300780c */ /* 0x040fe20003f04300 */
[----:B--2---:R-:W-:Y:S01]  /*4140*/  ULEA UR6, UR5, UR4, 0x18 ;  /* 0x0000000405067291 */ /* 0x004fe2000f8ec03f */
[----:B-1----:R-:W-:Y:S02]  /*4150*/  SHF.R.U32.HI R6, RZ, 0x5, R7 ;  /* 0x00000005ff067819 */ /* 0x002fe40000011607 */
[----:B------:R-:W-:Y:S01]  /*4160*/  SEL R4, R4, 0xfffffffd, P0 ;  /* 0xfffffffd04047807 */ /* 0x000fe20000000000 */
[----:B------:R-:W-:Y:S01]  /*4170*/  ULDC.64 UR4, c[0x0][0x260] ;  /* 0x0000980000047ab9 */ /* 0x000fe20000000a00 */
[----:B------:R-:W-:Y:S01]  /*4180*/  SEL R3, R3, 0xffffffff, P0 ;  /* 0xffffffff03037807 */ /* 0x000fe20000000000 */
[----:B------:R-:W-:Y:S01]  /*4190*/  UIADD3 UR4, UP0, UR4, 0x21000, URZ ;  /* 0x0002100004047890 */ /* 0x000fe2000ff1e03f */
[----:B------:R-:W-:Y:S01]  /*41a0*/  SHF.L.U32 R10, R6, 0x1, RZ ;  /* 0x00000001060a7819 */ /* 0x000fe200000006ff */
[C---:B------:R-:W-:Y:S01]  /*41b0*/  IMAD.SHL.U32 R5, R4.reuse, 0x20, RZ ;  /* 0x0000002004057824 */ /* 0x040fe200078e00ff */
[----:B------:R-:W-:Y:S01]  /*41c0*/  SHF.L.U64.HI R4, R4, 0x5, R3 ;  /* 0x0000000504047819 */ /* 0x000fe20000010203 */
[----:B------:R-:W-:Y:S01]  /*41d0*/  UIADD3.X UR5, URZ, UR5, URZ, UP0, !UPT ;  /* 0x000000053f057290 */ /* 0x000fe200087fe43f */
[----:B------:R-:W-:-:S02]  /*41e0*/  MOV R3, 0xffffffff ;  /* 0xffffffff00037802 */ /* 0x000fc40000000f00 */
[----:B------:R-:W-:Y:S02]  /*41f0*/  IADD3 R5, P0, P1, -R5, -0x21, -R6 ;  /* 0xffffffdf05057810 */ /* 0x000fe4000791e906 */
[----:B------:R-:W-:Y:S02]  /*4200*/  LEA R11, R6, UR6, 0x7 ;  /* 0x00000006060b7c11 */ /* 0x000fe4000f8e38ff */
[----:B------:R-:W-:Y:S02]  /*4210*/  IADD3.X R4, ~R4, -0x1, R3, P0, P1 ;  /* 0xffffffff04047810 */ /* 0x000fe400007e2503 */
[--C-:B------:R-:W-:Y:S02]  /*4220*/  SHF.R.U32.HI R3, RZ, 0x4, R7.reuse ;  /* 0x00000004ff037819 */ /* 0x100fe40000011607 */
[----:B------:R-:W-:Y:S01]  /*4230*/  LOP3.LUT R10, R10, 0x1f, R7, 0x78, !PT ;  /* 0x0000001f0a0a7812 */ /* 0x000fe200078e7807 */
[----:B------:R-:W-:Y:S01]  /*4240*/  IMAD.WIDE.U32 R8, R4, -0x33333333, RZ ;  /* 0xcccccccd04087825 */ /* 0x000fe200078e00ff */
[----:B------:R-:W-:-:S02]  /*4250*/  LOP3.LUT R14, RZ, R3, RZ, 0x33, !PT ;  /* 0x00000003ff0e7212 */ /* 0x000fc400078e33ff */
[----:B------:R-:W-:Y:S01]  /*4260*/  IADD3 R39, P2, R6, 0x1e, RZ ;  /* 0x0000001e06277810 */ /* 0x000fe20007f5e0ff */
[----:B------:R-:W-:Y:S01]  /*4270*/  VIADD R2, R3, 0x14 ;  /* 0x0000001403027836 */ /* 0x000fe20000000000 */
[----:B------:R-:W-:Y:S01]  /*4280*/  LOP3.LUT R22, R7, 0x1f, RZ, 0xc0, !PT ;  /* 0x0000001f07167812 */ /* 0x000fe200078ec0ff */
[C---:B------:R-:W-:Y:S01]  /*4290*/  IMAD.WIDE.U32 R12, P0, R5.reuse, -0x33333334, R8 ;  /* 0xcccccccc050c7825 */ /* 0x040fe20007800008 */
[----:B------:R-:W-:Y:S02]  /*42a0*/  LEA R8, R10, R11, 0x2 ;  /* 0x0000000b0a087211 */ /* 0x000fe400078e10ff */
[----:B------:R-:W-:Y:S01]  /*42b0*/  VIMNMX.U32 R9, R2, 0x20, !PT ;  /* 0x0000002002097848 */ /* 0x000fe20007fe0000 */
[----:B------:R-:W-:Y:S01]  /*42c0*/  IMAD.WIDE.U32 R10, R5, -0x33333333, RZ ;  /* 0xcccccccd050a7825 */ /* 0x000fe200078e00ff */
[----:B------:R-:W-:Y:S02]  /*42d0*/  SHF.L.U32 R10, R7, 0x7, RZ ;  /* 0x00000007070a7819 */ /* 0x000fe400000006ff */
[----:B------:R-:W-:Y:S01]  /*42e0*/  IADD3.X R17, RZ, RZ, RZ, P0, !PT ;  /* 0x000000ffff117210 */ /* 0x000fe200007fe4ff */
[----:B------:R-:W-:Y:S01]  /*42f0*/  IMAD.IADD R9, R9, 0x1, R14 ;  /* 0x0000000109097824 */ /* 0x000fe200078e020e */
[----:B------:R-:W-:Y:S01]  /*4300*/  SHF.L.U32 R14, R7, 0x1, RZ ;  /* 0x00000001070e7819 */ /* 0x000fe200000006ff */
[----:B------:R-:W-:Y:S01]  /*4310*/  IMAD.MOV.U32 R16, RZ, RZ, R13 ;  /* 0x000000ffff107224 */ /* 0x000fe200078e000d */
[----:B------:R-:W-:Y:S01]  /*4320*/  IADD3 RZ, P1, R11, R12, RZ ;  /* 0x0000000c0bff7210 */ /* 0x000fe20007f3e0ff */
[----:B------:R-:W-:Y:S01]  /*4330*/  IMAD.X R38, RZ, RZ, RZ, P2 ;  /* 0x000000ffff267224 */ /* 0x000fe200010e06ff */
[----:B------:R-:W-:-:S02]  /*4340*/  LOP3.LUT R12, R10, 0x780, RZ, 0xc0, !PT ;  /* 0x000007800a0c7812 */ /* 0x000fc400078ec0ff */
[----:B------:R-:W-:Y:S01]  /*4350*/  LOP3.LUT R11, R14, 0x1e, RZ, 0xc0, !PT ;  /* 0x0000001e0e0b7812 */ /* 0x000fe200078ec0ff */
[----:B------:R-:W-:Y:S01]  /*4360*/  IMAD.WIDE.U32.X R16, R4, -0x33333334, R16, P1 ;  /* 0xcccccccc04107825 */ /* 0x000fe200008e0410 */
[----:B------:R-:W-:Y:S02]  /*4370*/  IADD3 R19, R12, UR6, RZ ;  /* 0x000000060c137c10 */ /* 0x000fe4000fffe0ff */
[----:B------:R-:W-:Y:S02]  /*4380*/  LOP3.LUT R14, R2, R11, RZ, 0x3c, !PT ;  /* 0x0000000b020e7212 */ /* 0x000fe400078e3cff */
[----:B------:R-:W-:Y:S02]  /*4390*/  ISETP.LT.U32.AND P0, PT, R20, 0x2, PT ;  /* 0x000000021400780c */ /* 0x000fe40003f01070 */
[----:B------:R-:W-:Y:S01]  /*43a0*/  LEA R13, R14, R19, 0x2 ;  /* 0x000000130e0d7211 */ /* 0x000fe200078e10ff */
[----:B------:R-:W-:Y:S01]  /*43b0*/  IMAD.WIDE.U32 R14, R9, -0x33333333, RZ ;  /* 0xcccccccd090e7825 */ /* 0x000fe200078e00ff */
[----:B------:R-:W-:-:S02]  /*43c0*/  IADD3 R10, R3, 0x28, RZ ;  /* 0x00000028030a7810 */ /* 0x000fc40007ffe0ff */
[----:B------:R-:W-:Y:S02]  /*43d0*/  ISETP.LT.AND.EX P0, PT, R21, RZ, PT, P0 ;  /* 0x000000ff1500720c */ /* 0x000fe40003f01300 */
[----:B------:R-:W-:Y:S02]  /*43e0*/  SHF.R.U64 R24, R16, 0x3, R17 ;  /* 0x0000000310187819 */ /* 0x000fe40000001211 */
[-C--:B------:R-:W-:Y:S02]  /*43f0*/  LOP3.LUT R12, R3, R11.reuse, RZ, 0x3c, !PT ;  /* 0x0000000b030c7212 */ /* 0x080fe400078e3cff */
[----:B------:R-:W-:Y:S02]  /*4400*/  LEA.HI R25, R15, 0x1, RZ, 0x1c ;  /* 0x000000010f197811 */ /* 0x000fe400078fe0ff */
[----:B------:R-:W-:Y:S01]  /*4410*/  LOP3.LUT R18, R10, R11, RZ, 0x3c, !PT ;  /* 0x0000000b0a127212 */ /* 0x000fe200078e3cff */
[----:B------:R-:W-:Y:S01]  /*4420*/  IMAD R12, R12, 0x4, R19 ;  /* 0x000000040c0c7824 */ /* 0x000fe200078e0213 */
[----:B------:R-:W-:-:S02]  /*4430*/  SEL R15, R20, 0x2, P0 ;  /* 0x00000002140f7807 */ /* 0x000fc40000000000 */
[----:B------:R-:W-:Y:S02]  /*4440*/  SEL R16, R21, RZ, P0 ;  /* 0x000000ff15107207 */ /* 0x000fe40000000000 */
[C---:B------:R-:W-:Y:S02]  /*4450*/  IADD3 R21, P0, R6.reuse, 0xa, RZ ;  /* 0x0000000a06157810 */ /* 0x040fe40007f1e0ff */
[----:B------:R-:W-:Y:S02]  /*4460*/  IADD3 R20, P1, R6, 0x14, RZ ;  /* 0x0000001406147810 */ /* 0x000fe40007f3e0ff */
[----:B------:R-:W-:Y:S02]  /*4470*/  IADD3 R24, R24, 0x1, RZ ;  /* 0x0000000118187810 */ /* 0x000fe40007ffe0ff */
[----:B------:R-:W-:Y:S01]  /*4480*/  LEA R14, R18, R19, 0x2 ;  /* 0x00000013120e7211 */ /* 0x000fe200078e10ff */
[----:B------:R-:W-:Y:S01]  /*4490*/  VIADD R19, R3, 0x3c ;  /* 0x0000003c03137836 */ /* 0x000fe20000000000 */
[----:B------:R-:W-:-:S02]  /*44a0*/  SHF.L.U64.HI R16, R15, 0x5, R16 ;  /* 0x000000050f107819 */ /* 0x000fc40000010210 */
[----:B------:R-:W-:Y:S02]  /*44b0*/  LOP3.LUT R40, R7, 0xf, RZ, 0xc0, !PT ;  /* 0x0000000f07287812 */ /* 0x000fe400078ec0ff */
[----:B------:R-:W-:Y:S02]  /*44c0*/  IADD3.X R18, RZ, RZ, RZ, P0, !PT ;  /* 0x000000ffff127210 */ /* 0x000fe400007fe4ff */
[----:B------:R-:W-:Y:S02]  /*44d0*/  IADD3.X R17, RZ, RZ, RZ, P1, !PT ;  /* 0x000000ffff117210 */ /* 0x000fe40000ffe4ff */
[----:B------:R-:W-:Y:S02]  /*44e0*/  SHF.L.U32 R15, R15, 0x5, RZ ;  /* 0x000000050f0f7819 */ /* 0x000fe400000006ff */
[----:B------:R-:W-:Y:S02]  /*44f0*/  LOP3.LUT R25, R25, 0x3, RZ, 0xc0, !PT ;  /* 0x0000000319197812 */ /* 0x000fe400078ec0ff */
[----:B------:R-:W-:-:S07]  /*4500*/  LOP3.LUT R24, R24, 0x3, RZ, 0xc0, !PT ;  /* 0x0000000318187812 */ /* 0x000fce00078ec0ff */
.L_x_335:
[----:B------:R-:W-:Y:S01]  /*4510*/  ISETP.GT.U32.AND P0, PT, R15, R6, PT ;  /* 0x000000060f00720c */ /* 0x000fe20003f04070 */
[----:B------:R-:W-:Y:S01]  /*4520*/  BSSY B0, `(.L_x_319) ;  /* 0x00000a5000007945 */ /* 0x000fe20003800000 */
[----:B01234-:R-:W-:Y:S02]  /*4530*/  CS2R R30, SRZ ;  /* 0x00000000001e7805 */ /* 0x01ffe4000001ff00 */
[----:B------:R-:W-:-:S13]  /*4540*/  ISETP.GT.AND.EX P0, PT, R16, RZ, PT, P0 ;  /* 0x000000ff1000720c */ /* 0x000fda0003f04300 */
[----:B------:R-:W-:Y:S05]  /*4550*/  @!P0 BRA `(.L_x_320) ;  /* 0x0000000800848947 */ /* 0x000fea0003800000 */
[----:B------:R-:W-:Y:S01]  /*4560*/  ISETP.NE.U32.AND P1, PT, R24, RZ, PT ;  /* 0x000000ff1800720c */ /* 0x000fe20003f25070 */
[----:B------:R-:W-:Y:S01]  /*4570*/  BSSY B1, `(.L_x_321) ;  /* 0x0000022000017945 */ /* 0x000fe20003800000 */
[----:B------:R-:W-:Y:S01]  /*4580*/  ISETP.GE.U32.AND P0, PT, R5, 0x1e, PT ;  /* 0x0000001e0500780c */ /* 0x000fe20003f06070 */
[----:B------:R-:W-:Y:S01]  /*4590*/  HFMA2.MMA R67, -RZ, RZ, 0, 0 ;  /* 0x00000000ff437435 */ /* 0x000fe200000001ff */
[----:B------:R-:W-:Y:S02]  /*45a0*/  ISETP.NE.AND.EX P1, PT, RZ, RZ, PT, P1 ;  /* 0x000000ffff00720c */ /* 0x000fe40003f25310 */
[----:B------:R-:W-:Y:S02]  /*45b0*/  CS2R R30, SRZ ;  /* 0x00000000001e7805 */ /* 0x000fe4000001ff00 */
[----:B------:R-:W-:Y:S01]  /*45c0*/  IADD3 R26, P2, R22, R23, RZ ;  /* 0x00000017161a7210 */ /* 0x000fe20007f5e0ff */
[----:B------:R-:W-:Y:S01]  /*45d0*/  IMAD.MOV.U32 R68, RZ, RZ, R6 ;  /* 0x000000ffff447224 */ /* 0x000fe200078e0006 */
[----:B------:R-:W-:-:S02]  /*45e0*/  ISETP.GE.U32.AND.EX P0, PT, R4, RZ, PT, P0 ;  /* 0x000000ff0400720c */ /* 0x000fc40003f06100 */
[----:B------:R-:W-:-:S05]  /*45f0*/  LEA.HI.X.SX32 R27, R23, RZ, 0x1, P2 ;  /* 0x000000ff171b7211 */ /* 0x000fca00010f0eff */
[----:B------:R-:W-:Y:S06]  /*4600*/  @!P1 BRA `(.L_x_322) ;  /* 0x0000000000609947 */ /* 0x000fec0003800000 */
        /* <DEDUP_REMOVED lines=16> */
[----:B------:R-:W-:Y:S01]  /*4710*/  MOV R68, R20 ;  /* 0x0000001400447202 */ /* 0x000fe20000000f00 */
[----:B------:R-:W-:Y:S01]  /*4720*/  @P1 IMAD.MOV.U32 R68, RZ, RZ, R39 ;  /* 0x000000ffff441224 */ /* 0x000fe200078e0027 */
[----:B------:R-:W-:Y:S02]  /*4730*/  MOV R67, R17 ;  /* 0x0000001100437202 */ /* 0x000fe40000000f00 */
[----:B------:R-:W-:Y:S01]  /*4740*/  @P1 MOV R67, R38 ;  /* 0x0000002600431202 */ /* 0x000fe20000000f00 */
[----:B--2---:R-:W-:Y:S01]  /*4750*/  FADD.FTZ R31, R31, R32 ;  /* 0x000000201f1f7221 */ /* 0x004fe20000010000 */
[----:B------:R-:W-:-:S03]  /*4760*/  FADD.FTZ R30, R30, R33 ;  /* 0x000000211e1e7221 */ /* 0x000fc60000010000 */
[----:B---3--:R-:W-:Y:S01]  /*4770*/  @P1 FADD.FTZ R31, R31, R34 ;  /* 0x000000221f1f1221 */ /* 0x008fe20000010000 */
[----:B------:R-:W-:-:S07]  /*4780*/  @P1 FADD.FTZ R30, R30, R35 ;  /* 0x000000231e1e1221 */ /* 0x000fce0000010000 */
.L_x_322:
[----:B------:R-:W-:Y:S05]  /*4790*/  BSYNC B1 ;  /* 0x0000000000017941 */ /* 0x000fea0003800000 */
.L_x_321:
[----:B------:R-:W-:Y:S05]  /*47a0*/  @!P0 BRA `(.L_x_320) ;  /* 0x0000000400f08947 */ /* 0x000fea0003800000 */
[C---:B------:R-:W-:Y:S01]  /*47b0*/  SHF.L.U64.HI R29, R26.reuse, 0x1, R27 ;  /* 0x000000011a1d7819 */ /* 0x040fe2000001021b */
[----:B------:R-:W-:Y:S01]  /*47c0*/  IMAD R27, R67, 0x500, RZ ;  /* 0x00000500431b7824 */ /* 0x000fe200078e02ff */
[----:B------:R-:W-:Y:S01]  /*47d0*/  SHF.L.U32 R28, R26, 0x1, RZ ;  /* 0x000000011a1c7819 */ /* 0x000fe200000006ff */
[----:B------:R-:W-:Y:S01]  /*47e0*/  BSSY B1, `(.L_x_323) ;  /* 0x0000045000017945 */ /* 0x000fe20003800000 */
[----:B------:R-:W-:-:S03]  /*47f0*/  IADD3 R26, P0, -R68, R15, RZ ;  /* 0x0000000f441a7210 */ /* 0x000fc60007f1e1ff */
[----:B------:R-:W-:Y:S01]  /*4800*/  IMAD.WIDE.U32 R28, R68, 0x500, R28 ;  /* 0x00000500441c7825 */ /* 0x000fe200078e001c */
[----:B------:R-:W-:-:S03]  /*4810*/  ISETP.GT.U32.AND P1, PT, R26, 0x78, PT ;  /* 0x000000781a00780c */ /* 0x000fc60003f24070 */
[----:B------:R-:W-:Y:S01]  /*4820*/  IMAD.X R32, R16, 0x1, ~R67, P0 ;  /* 0x0000000110207824 */ /* 0x000fe200000e0e43 */
[----:B------:R-:W-:Y:S02]  /*4830*/  IADD3 R27, R29, R27, RZ ;  /* 0x0000001b1d1b7210 */ /* 0x000fe40007ffe0ff */
[----:B------:R-:W-:Y:S02]  /*4840*/  LEA R26, P0, R28, UR4, 0x2 ;  /* 0x000000041c1a7c11 */ /* 0x000fe4000f8010ff */
[----:B------:R-:W-:Y:S02]  /*4850*/  ISETP.GT.AND.EX P1, PT, R32, RZ, PT, P1 ;  /* 0x000000ff2000720c */ /* 0x000fe40003f24310 */
[----:B------:R-:W-:Y:S02]  /*4860*/  LEA.HI.X R27, R28, UR5, R27, 0x2, P0 ;  /* 0x000000051c1b7c11 */ /* 0x000fe400080f141b */
[----:B------:R-:W-:-:S09]  /*4870*/  PLOP3.LUT P0, PT, PT, PT, PT, 0x80, 0x0 ;  /* 0x000000000000781c */ /* 0x000fd20003f0f070 */
[----:B------:R-:W-:Y:S05]  /*4880*/  @!P1 BRA `(.L_x_324) ;  /* 0x0000000000e89947 */ /* 0x000fea0003800000 */
[----:B------:R-:W-:Y:S02]  /*4890*/  IADD3 R41, P1, R15, -0x78, RZ ;  /* 0xffffff880f297810 */ /* 0x000fe40007f3e0ff */
[----:B------:R-:W-:Y:S02]  /*48a0*/  PLOP3.LUT P0, PT, PT, PT, PT, 0x8, 0x0 ;  /* 0x000000000000781c */ /* 0x000fe40003f0e170 */
[----:B------:R-:W-:-:S11]  /*48b0*/  IADD3.X R66, R16, -0x1, RZ, P1, !PT ;  /* 0xffffffff10427810 */ /* 0x000fd60000ffe4ff */
.L_x_325:
        /* <DEDUP_REMOVED lines=55> */
.L_x_324:
[----:B------:R-:W-:Y:S05]  /*4c30*/  BSYNC B1 ;  /* 0x0000000000017941 */ /* 0x000fea0003800000 */
.L_x_323:
        /* <DEDUP_REMOVED lines=35> */
.L_x_327:
[----:B------:R-:W-:Y:S05]  /*4e70*/  BSYNC B1 ;  /* 0x0000000000017941 */ /* 0x000fea0003800000 */
.L_x_326:
        /* <DEDUP_REMOVED lines=15> */
.L_x_320:
[----:B------:R-:W-:Y:S05]  /*4f70*/  BSYNC B0 ;  /* 0x0000000000007941 */ /* 0x000fea0003800000 */
.L_x_319:
[----:B------:R-:W-:Y:S01]  /*4f80*/  ISETP.GT.U32.AND P0, PT, R7, 0x1ff, PT ;  /* 0x000001ff0700780c */ /* 0x000fe20003f04070 */
[----:B------:R0:W-:Y:S04]  /*4f90*/  STS [R8], R31 ;  /* 0x0000001f08007388 */ /* 0x0001e80000000800 */
[----:B------:R0:W-:Y:S01]  /*4fa0*/  STS [R8+0x500], R30 ;  /* 0x0005001e08007388 */ /* 0x0001e20000000800 */
[----:B------:R-:W-:Y:S07]  /*4fb0*/  BAR.SYNC.DEFER_BLOCKING 0x0 ;  /* 0x0000000000007b1d */ /* 0x000fee0000010000 */
[----:B------:R-:W-:Y:S05]  /*4fc0*/  @P0 BRA `(.L_x_328) ;  /* 0x0000001000400947 */ /* 0x000fea0003800000 */
[----:B------:R-:W-:Y:S01]  /*4fd0*/  ISETP.NE.AND P0, PT, R25, RZ, PT ;  /* 0x000000ff1900720c */ /* 0x000fe20003f05270 */
[----:B------:R-:W-:Y:S01]  /*4fe0*/  BSSY B0, `(.L_x_329) ;  /* 0x0000077000007945 */ /* 0x000fe20003800000 */
[----:B0-----:R-:W-:-:S11]  /*4ff0*/  MOV R30, R3 ;  /* 0x00000003001e7202 */ /* 0x001fd60000000f00 */
[----:B------:R-:W-:Y:S05]  /*5000*/  @!P0 BRA `(.L_x_330) ;  /* 0x0000000400d08947 */ /* 0x000fea0003800000 */
[----:B------:R-:W-:Y:S02]  /*5010*/  ISETP.GT.U32.AND P0, PT, R40, 0x9, PT ;  /* 0x000000092800780c */ /* 0x000fe40003f04070 */
[----:B------:R-:W-:Y:S01]  /*5020*/  CS2R R26, SRZ ;  /* 0x00000000001a7805 */ /* 0x000fe2000001ff00 */
[----:B------:R-:W-:-:S10]  /*5030*/  UMOV UR7, 0xffff ;  /* 0x0000ffff00077882 */ /* 0x000fd40000000000 */
        /* <DEDUP_REMOVED lines=9> */
[----:B------:R-:W-:-:S03]  /*50d0*/  MOV R37, 0xffff ;  /* 0x0000ffff00257802 */ /* 0x000fc60000000f00 */
[----:B--2---:R-:W2:Y:S01]  /*50e0*/  SHFL.BFLY PT, R28, R27, 0x8, 0x101f ;  /* 0x0d101f001b1c7f89 */ /* 0x004ea200000e0000 */
[----:B-1----:R-:W-:Y:S01]  /*50f0*/  FADD.FTZ R29, R29, R26 ;  /* 0x0000001a1d1d7221 */ /* 0x002fe20000010000 */
[----:B------:R-:W-:Y:S01]  /*5100*/  MOV R26, 0xffff ;  /* 0x0000ffff001a7802 */ /* 0x000fe20000000f00 */
[----:B--2---:R-:W-:-:S03]  /*5110*/  FADD.FTZ R28, R28, R27 ;  /* 0x0000001b1c1c7221 */ /* 0x004fc60000010000 */
[----:B------:R-:W1:Y:S01]  /*5120*/  SHFL.BFLY PT, R30, R29, 0x4, 0x101f ;  /* 0x0c901f001d1e7f89 */ /* 0x000e6200000e0000 */
[----:B------:R-:W-:-:S03]  /*5130*/  MOV R27, 0xffff ;  /* 0x0000ffff001b7802 */ /* 0x000fc60000000f00 */
[----:B------:R-:W2:Y:S01]  /*5140*/  SHFL.BFLY PT, R31, R28, 0x4, 0x101f ;  /* 0x0c901f001c1f7f89 */ /* 0x000ea200000e0000 */
[----:B-1----:R-:W-:Y:S01]  /*5150*/  FADD.FTZ R30, R29, R30 ;  /* 0x0000001e1d1e7221 */ /* 0x002fe20000010000 */
[----:B--2---:R-:W-:-:S04]  /*5160*/  FADD.FTZ R31, R28, R31 ;  /* 0x0000001f1c1f7221 */ /* 0x004fc80000010000 */
[----:B------:R-:W1:Y:S04]  /*5170*/  SHFL.BFLY PT, R33, R30, 0x2, 0x101f ;  /* 0x0c501f001e217f89 */ /* 0x000e6800000e0000 */
[----:B------:R-:W2:Y:S01]  /*5180*/  SHFL.BFLY PT, R26, R31, 0x2, 0x101f ;  /* 0x0c501f001f1a7f89 */ /* 0x000ea200000e0000 */
[----:B-1----:R-:W-:Y:S01]  /*5190*/  FADD.FTZ R33, R30, R33 ;  /* 0x000000211e217221 */ /* 0x002fe20000010000 */
[----:B--2---:R-:W-:-:S04]  /*51a0*/  FADD.FTZ R32, R31, R26 ;  /* 0x0000001a1f207221 */ /* 0x004fc80000010000 */
[----:B------:R-:W1:Y:S04]  /*51b0*/  SHFL.BFLY PT, R34, R33, 0x1, 0x101f ;  /* 0x0c301f0021227f89 */ /* 0x000e6800000e0000 */
[----:B------:R2:W3:Y:S02]  /*51c0*/  SHFL.BFLY PT, R35, R32, 0x1, 0x101f ;  /* 0x0c301f0020237f89 */ /* 0x0004e400000e0000 */
[----:B-12---:R-:W-:-:S07]  /*51d0*/  FADD.FTZ R34, R33, R34 ;  /* 0x0000002221227221 */ /* 0x006fce0000010000 */
.L_x_344:
[----:B------:R-:W1:Y:S01]  /*51e0*/  LDC.64 R26, c[0x0][0x218] ;  /* 0x00008600ff1a7b82 */ /* 0x000e620000000a00 */
[----:B------:R-:W-:Y:S01]  /*51f0*/  ISETP.NE.AND P1, PT, R40, RZ, PT ;  /* 0x000000ff2800720c */ /* 0x000fe20003f25270 */
[----:B---3--:R-:W-:Y:S01]  /*5200*/  FADD.FTZ R32, R32, R35 ;  /* 0x0000002320207221 */ /* 0x008fe20000010000 */
[----:B------:R-:W-:Y:S02]  /*5210*/  IADD3 R31, R3, R23, RZ ;  /* 0x00000017031f7210 */ /* 0x000fe40007ffe0ff */
[----:B------:R-:W-:-:S03]  /*5220*/  ISETP.NE.AND P2, PT, R25, 0x1, PT ;  /* 0x000000011900780c */ /* 0x000fc60003f45270 */
[----:B------:R-:W2:Y:S06]  /*5230*/  LDC.64 R28, c[0x0][0x220] ;  /* 0x00008800ff1c7b82 */ /* 0x000eac0000000a00 */
[----:B------:R-:W-:Y:S02]  /*5240*/  @!P1 F2FP.BF16.F32.PACK_AB R30, RZ, R34 ;  /* 0x00000022ff1e923e */ /* 0x000fe400000010ff */
[----:B------:R-:W-:Y:S01]  /*5250*/  @!P1 F2FP.BF16.F32.PACK_AB R32, RZ, R32 ;  /* 0x00000020ff20923e */ /* 0x000fe200000010ff */
[----:B-1----:R-:W-:-:S04]  /*5260*/  IMAD.WIDE R26, R31, 0x2, R26 ;  /* 0x000000021f1a7825 */ /* 0x002fc800078e021a */
[----:B--2---:R-:W-:Y:S01]  /*5270*/  IMAD.WIDE R28, R31, 0x2, R28 ;  /* 0x000000021f1c7825 */ /* 0x004fe200078e021c */
[----:B------:R-:W-:Y:S02]  /*5280*/  PRMT R31, R30, 0x7610, R31 ;  /* 0x000076101e1f7816 */ /* 0x000fe4000000001f */
[----:B------:R-:W-:-:S03]  /*5290*/  MOV R30, R2 ;  /* 0x00000002001e7202 */ /* 0x000fc60000000f00 */
[----:B------:R1:W-:Y:S04]  /*52a0*/  @!P1 STG.E.U16 desc[UR8][R26.64], R31 ;  /* 0x0000001f1a009986 */ /* 0x0003e8000c101508 */
[----:B------:R1:W-:Y:S01]  /*52b0*/  @!P1 STG.E.U16 desc[UR8][R28.64], R32 ;  /* 0x000000201c009986 */ /* 0x0003e2000c101508 */
[----:B------:R-:W-:Y:S05]  /*52c0*/  @!P2 BRA `(.L_x_330) ;  /* 0x000000040020a947 */ /* 0x000fea0003800000 */
[----:B-1----:R-:W-:Y:S01]  /*52d0*/  CS2R R30, SRZ ;  /* 0x00000000001e7805 */ /* 0x002fe2000001ff00 */
[----:B------:R-:W-:-:S05]  /*52e0*/  UMOV UR7, 0xffff ;  /* 0x0000ffff00077882 */ /* 0x000fca0000000000 */
[----:B------:R1:W2:Y:S04]  /*52f0*/  @!P0 LDS R30, [R13] ;  /* 0x000000000d1e8984 */ /* 0x0002a80000000800 */
[----:B------:R1:W3:Y:S01]  /*5300*/  @!P0 LDS R31, [R13+0x500] ;  /* 0x000500000d1f8984 */ /* 0x0002e20000000800 */
[----:B------:R-:W-:Y:S05]  /*5310*/  BRA.DIV UR7, `(.L_x_332) ;  /* 0x00000012075c7947 */ /* 0x000fea000b800000 */
[----:B------:R-:W-:Y:S01]  /*5320*/  IMAD.MOV.U32 R37, RZ, RZ, 0xffff ;  /* 0x0000ffffff257424 */ /* 0x000fe200078e00ff */
[----:B------:R-:W-:Y:S01]  /*5330*/  MOV R36, 0xffff ;  /* 0x0000ffff00247802 */ /* 0x000fe20000000f00 */
[----:B------:R-:W-:Y:S01]  /*5340*/  IMAD.MOV.U32 R43, RZ, RZ, 0xffff ;  /* 0x0000ffffff2b7424 */ /* 0x000fe200078e00ff */
[----:B------:R-:W-:Y:S01]  /*5350*/  MOV R42, 0xffff ;  /* 0x0000ffff002a7802 */ /* 0x000fe20000000f00 */
[----:B--2---:R-:W2:Y:S01]  /*5360*/  SHFL.BFLY PT, R33, R30, 0x8, 0x101f ;  /* 0x0d101f001e217f89 */ /* 0x004ea200000e0000 */
[----:B------:R-:W-:Y:S02]  /*5370*/  MOV R41, 0xffff ;  /* 0x0000ffff00297802 */ /* 0x000fe40000000f00 */
[----:B------:R-:W-:Y:S01]  /*5380*/  MOV R44, 0xffff ;  /* 0x0000ffff002c7802 */ /* 0x000fe20000000f00 */
[----:B---3--:R-:W3:Y:S01]  /*5390*/  SHFL.BFLY PT, R32, R31, 0x8, 0x101f ;  /* 0x0d101f001f207f89 */ /* 0x008ee200000e0000 */
[----:B------:R-:W-:Y:S01]  /*53a0*/  MOV R46, 0xffff ;  /* 0x0000ffff002e7802 */ /* 0x000fe20000000f00 */
[----:B--2---:R-:W-:Y:S01]  /*53b0*/  FADD.FTZ R33, R33, R30 ;  /* 0x0000001e21217221 */ /* 0x004fe20000010000 */
[----:B---3--:R-:W-:-:S04]  /*53c0*/  FADD.FTZ R32, R32, R31 ;  /* 0x0000001f20207221 */ /* 0x008fc80000010000 */
[----:B------:R-:W2:Y:S01]  /*53d0*/  SHFL.BFLY PT, R34, R33, 0x4, 0x101f ;  /* 0x0c901f0021227f89 */ /* 0x000ea200000e0000 */
[----:B------:R-:W-:-:S03]  /*53e0*/  MOV R31, 0xffff ;  /* 0x0000ffff001f7802 */ /* 0x000fc60000000f00 */
[----:B------:R-:W3:Y:S01]  /*53f0*/  SHFL.BFLY PT, R35, R32, 0x4, 0x101f ;  /* 0x0c901f0020237f89 */ /* 0x000ee200000e0000 */
[----:B--2---:R-:W-:Y:S01]  /*5400*/  FADD.FTZ R34, R33, R34 ;  /* 0x0000002221227221 */ /* 0x004fe20000010000 */
[----:B---3--:R-:W-:-:S04]  /*5410*/  FADD.FTZ R35, R32, R35 ;  /* 0x0000002320237221 */ /* 0x008fc80000010000 */
[----:B------:R-:W2:Y:S04]  /*5420*/  SHFL.BFLY PT, R37, R34, 0x2, 0x101f ;  /* 0x0c501f0022257f89 */ /* 0x000ea800000e0000 */
[----:B------:R-:W3:Y:S01]  /*5430*/  SHFL.BFLY PT, R30, R35, 0x2, 0x101f ;  /* 0x0c501f00231e7f89 */ /* 0x000ee200000e0000 */
[----:B--2---:R-:W-:Y:S01]  /*5440*/  FADD.FTZ R37, R34, R37 ;  /* 0x0000002522257221 */ /* 0x004fe20000010000 */
[----:B---3--:R-:W-:-:S04]  /*5450*/  FADD.FTZ R30, R35, R30 ;  /* 0x0000001e231e7221 */ /* 0x008fc80000010000 */
[----:B------:R-:W2:Y:S04]  /*5460*/  SHFL.BFLY PT, R36, R37, 0x1, 0x101f ;  /* 0x0c301f0025247f89 */ /* 0x000ea800000e0000 */
[----:B------:R3:W4:Y:S02]  /*5470*/  SHFL.BFLY PT, R31, R30, 0x1, 0x101f ;  /* 0x0c301f001e1f7f89 */ /* 0x00072400000e0000 */
[----:B--23--:R-:W-:-:S07]  /*5480*/  FADD.FTZ R36, R37, R36 ;  /* 0x0000002425247221 */ /* 0x00cfce0000010000 */
.L_x_354:
[----:B----4-:R-:W-:Y:S01]  /*5490*/  FADD.FTZ R31, R30, R31 ;  /* 0x0000001f1e1f7221 */ /* 0x010fe20000010000 */
[----:B------:R-:W-:Y:S02]  /*54a0*/  @!P1 F2FP.BF16.F32.PACK_AB R30, RZ, R36 ;  /* 0x00000024ff1e923e */ /* 0x000fe400000010ff */
[----:B------:R-:W-:Y:S02]  /*54b0*/  ISETP.NE.AND P2, PT, R25, 0x2, PT ;  /* 0x000000021900780c */ /* 0x000fe40003f45270 */
[----:B------:R-:W-:Y:S01]  /*54c0*/  PRMT R32, R30, 0x7610, R32 ;  /* 0x000076101e207816 */ /* 0x000fe20000000020 */
[----:B------:R-:W-:Y:S01]  /*54d0*/  IMAD.MOV.U32 R30, RZ, RZ, R10 ;  /* 0x000000ffff1e7224 */ /* 0x000fe200078e000a */
[----:B------:R-:W-:-:S03]  /*54e0*/  @!P1 F2FP.BF16.F32.PACK_AB R31, RZ, R31 ;  /* 0x0000001fff1f923e */ /* 0x000fc600000010ff */
[----:B------:R2:W-:Y:S04]  /*54f0*/  @!P1 STG.E.U16 desc[UR8][R26.64+0x28], R32 ;  /* 0x000028201a009986 */ /* 0x0005e8000c101508 */
[----:B------:R2:W-:Y:S02]  /*5500*/  @!P1 STG.E.U16 desc[UR8][R28.64+0x28], R31 ;  /* 0x0000281f1c009986 */ /* 0x0005e4000c101508 */
[----:B------:R-:W-:Y:S05]  /*5510*/  @!P2 BRA `(.L_x_330) ;  /* 0x00000000008ca947 */ /* 0x000fea0003800000 */
[----:B--2---:R-:W-:Y:S01]  /*5520*/  CS2R R30, SRZ ;  /* 0x00000000001e7805 */ /* 0x004fe2000001ff00 */
[----:B------:R-:W-:-:S05]  /*5530*/  UMOV UR7, 0xffff ;  /* 0x0000ffff00077882 */ /* 0x000fca0000000000 */
[----:B------:R2:W3:Y:S04]  /*5540*/  @!P0 LDS R30, [R14] ;  /* 0x000000000e1e8984 */ /* 0x0004e80000000800 */
[----:B------:R2:W4:Y:S01]  /*5550*/  @!P0 LDS R31, [R14+0x500] ;  /* 0x000500000e1f8984 */ /* 0x0005220000000800 */
[----:B------:R-:W-:Y:S05]  /*5560*/  BRA.DIV UR7, `(.L_x_333) ;  /* 0x0000001207b47947 */ /* 0x000fea000b800000 */
[----:B------:R-:W-:Y:S01]  /*5570*/  MOV R37, 0xffff ;  /* 0x0000ffff00257802 */ /* 0x000fe20000000f00 */
[----:B------:R-:W-:Y:S01]  /*5580*/  IMAD.MOV.U32 R41, RZ, RZ, 0xffff ;  /* 0x0000ffffff297424 */ /* 0x000fe200078e00ff */
[----:B------:R-:W-:Y:S02]  /*5590*/  MOV R36, 0xffff ;  /* 0x0000ffff00247802 */ /* 0x000fe40000000f00 */
[----:B------:R-:W-:Y:S01]  /*55a0*/  MOV R42, 0xffff ;  /* 0x0000ffff002a7802 */ /* 0x000fe20000000f00 */
[----:B---3--:R-:W3:Y:S01]  /*55b0*/  SHFL.BFLY PT, R33, R30, 0x8, 0x101f ;  /* 0x0d101f001e217f89 */ /* 0x008ee200000e0000 */
[----:B------:R-:W-:Y:S02]  /*55c0*/  MOV R43, 0xffff ;  /* 0x0000ffff002b7802 */ /* 0x000fe40000000f00 */
[----:B------:R-:W-:Y:S01]  /*55d0*/  MOV R44, 0xffff ;  /* 0x0000ffff002c7802 */ /* 0x000fe20000000f00 */
[----:B----4-:R-:W4:Y:S01]  /*55e0*/  SHFL.BFLY PT, R32, R31, 0x8, 0x101f ;  /* 0x0d101f001f207f89 */ /* 0x010f2200000e0000 */
[----:B------:R-:W-:Y:S01]  /*55f0*/  MOV R46, 0xffff ;  /* 0x0000ffff002e7802 */ /* 0x000fe20000000f00 */
[----:B---3--:R-:W-:Y:S01]  /*5600*/  FADD.FTZ R33, R33, R30 ;  /* 0x0000001e21217221 */ /* 0x008fe20000010000 */
[----:B----4-:R-:W-:-:S04]  /*5610*/  FADD.FTZ R32, R32, R31 ;  /* 0x0000001f20207221 */ /* 0x010fc80000010000 */
[----:B------:R-:W3:Y:S01]  /*5620*/  SHFL.BFLY PT, R34, R33, 0x4, 0x101f ;  /* 0x0c901f0021227f89 */ /* 0x000ee200000e0000 */
[----:B------:R-:W-:-:S03]  /*5630*/  IMAD.MOV.U32 R31, RZ, RZ, 0xffff ;  /* 0x0000ffffff1f7424 */ /* 0x000fc600078e00ff */
[----:B------:R-:W4:Y:S01]  /*5640*/  SHFL.BFLY PT, R35, R32, 0x4, 0x101f ;  /* 0x0c901f0020237f89 */ /* 0x000f2200000e0000 */
[----:B---3--:R-:W-:Y:S01]  /*5650*/  FADD.FTZ R34, R33, R34 ;  /* 0x0000002221227221 */ /* 0x008fe20000010000 */
[----:B----4-:R-:W-:-:S04]  /*5660*/  FADD.FTZ R35, R32, R35 ;  /* 0x0000002320237221 */ /* 0x010fc80000010000 */
[----:B------:R-:W3:Y:S04]  /*5670*/  SHFL.BFLY PT, R37, R34, 0x2, 0x101f ;  /* 0x0c501f0022257f89 */ /* 0x000ee800000e0000 */
[----:B------:R-:W4:Y:S01]  /*5680*/  SHFL.BFLY PT, R30, R35, 0x2, 0x101f ;  /* 0x0c501f00231e7f89 */ /* 0x000f2200000e0000 */
[----:B---3--:R-:W-:Y:S01]  /*5690*/  FADD.FTZ R37, R34, R37 ;  /* 0x0000002522257221 */ /* 0x008fe20000010000 */
[----:B----4-:R-:W-:-:S04]  /*56a0*/  FADD.FTZ R30, R35, R30 ;  /* 0x0000001e231e7221 */ /* 0x010fc80000010000 */
[----:B------:R-:W3:Y:S04]  /*56b0*/  SHFL.BFLY PT, R36, R37, 0x1, 0x101f ;  /* 0x0c301f0025247f89 */ /* 0x000ee800000e0000 */
[----:B------:R4:W0:Y:S02]  /*56c0*/  SHFL.BFLY PT, R31, R30, 0x1, 0x101f ;  /* 0x0c301f001e1f7f89 */ /* 0x00082400000e0000 */
[----:B---34-:R-:W-:-:S07]  /*56d0*/  FADD.FTZ R36, R37, R36 ;  /* 0x0000002425247221 */ /* 0x018fce0000010000 */
.L_x_364:
[----:B0-----:R-:W-:Y:S01]  /*56e0*/  FADD.FTZ R31, R30, R31 ;  /* 0x0000001f1e1f7221 */ /* 0x001fe20000010000 */
[----:B------:R-:W-:-:S04]  /*56f0*/  @!P1 F2FP.BF16.F32.PACK_AB R30, RZ, R36 ;  /* 0x00000024ff1e923e */ /* 0x000fc800000010ff */
[----:B------:R-:W-:Y:S02]  /*5700*/  PRMT R32, R30, 0x7610, R32 ;  /* 0x000076101e207816 */ /* 0x000fe40000000020 */
[----:B------:R-:W-:Y:S02]  /*5710*/  @!P1 F2FP.BF16.F32.PACK_AB R31, RZ, R31 ;  /* 0x0000001fff1f923e */ /* 0x000fe400000010ff */
[----:B------:R-:W-:Y:S01]  /*5720*/  MOV R30, R19 ;  /* 0x00000013001e7202 */ /* 0x000fe20000000f00 */
[----:B------:R3:W-:Y:S04]  /*5730*/  @!P1 STG.E.U16 desc[UR8][R26.64+0x50], R32 ;  /* 0x000050201a009986 */ /* 0x0007e8000c101508 */
[----:B------:R3:W-:Y:S02]  /*5740*/  @!P1 STG.E.U16 desc[UR8][R28.64+0x50], R31 ;  /* 0x0000501f1c009986 */ /* 0x0007e4000c101508 */
.L_x_330:
[----:B------:R-:W-:Y:S05]  /*5750*/  BSYNC B0 ;  /* 0x0000000000007941 */ /* 0x000fea0003800000 */
.L_x_329:
[----:B------:R-:W-:-:S13]  /*5760*/  ISETP.GE.U32.AND P0, PT, R9, 0x3c, PT ;  /* 0x0000003c0900780c */ /* 0x000fda0003f06070 */
[----:B------:R-:W-:Y:S05]  /*5770*/  @!P0 BRA `(.L_x_328) ;  /* 0x0000000800548947 */ /* 0x000fea0003800000 */
[----:B------:R-:W-:Y:S01]  /*5780*/  ISETP.GT.U32.AND P0, PT, R40, 0x9, PT ;  /* 0x000000092800780c */ /* 0x000fe20003f04070 */
[----:B------:R-:W-:-:S12]  /*5790*/  UMOV UR7, 0xffff ;  /* 0x0000ffff00077882 */ /* 0x000fd80000000000 */
[----:B-123--:R-:W-:Y:S02]  /*57a0*/  @!P0 LOP3.LUT R27, R30, R11, RZ, 0x3c, !PT ;  /* 0x0000000b1e1b8212 */ /* 0x00efe400078e3cff */
[----:B------:R-:W-:-:S04]  /*57b0*/  @!P0 LEA R28, R40, UR6, 0x7 ;  /* 0x00000006281c8c11 */ /* 0x000fc8000f8e38ff */
[----:B------:R-:W-:Y:S02]  /*57c0*/  @!P0 LEA R28, R27, R28, 0x2 ;  /* 0x0000001c1b1c8211 */ /* 0x000fe400078e10ff */
[----:B------:R-:W-:-:S06]  /*57d0*/  CS2R R26, SRZ ;  /* 0x00000000001a7805 */ /* 0x000fcc000001ff00 */
[----:B------:R1:W2:Y:S04]  /*57e0*/  @!P0 LDS R26, [R28] ;  /* 0x000000001c1a8984 */ /* 0x0002a80000000800 */
[----:B------:R1:W3:Y:S01]  /*57f0*/  @!P0 LDS R27, [R28+0x500] ;  /* 0x000500001c1b8984 */ /* 0x0002e20000000800 */
[----:B------:R-:W-:Y:S05]  /*5800*/  BRA.DIV UR7, `(.L_x_334) ;  /* 0x0000001207f87947 */ /* 0x000fea000b800000 */
[----:B-1----:R-:W-:Y:S01]  /*5810*/  @!P0 VIADD R28, R30, 0x28 ;  /* 0x000000281e1c8836 */ /* 0x002fe20000000000 */
[----:B------:R-:W-:Y:S01]  /*5820*/  @!P0 LEA R29, R40, UR6, 0x7 ;  /* 0x00000006281d8c11 */ /* 0x000fe2000f8e38ff */
[----:B------:R-:W-:Y:S01]  /*5830*/  HFMA2.MMA R41, -RZ, RZ, 0, 0 ;  /* 0x00000000ff297435 */ /* 0x000fe200000001ff */
[----:B------:R-:W-:Y:S01]  /*5840*/  @!P0 IADD3 R32, R30, 0x14, RZ ;  /* 0x000000141e208810 */ /* 0x000fe20007ffe0ff */
[----:B------:R-:W-:Y:S01]  /*5850*/  HFMA2.MMA R35, -RZ, RZ, 0, 0 ;  /* 0x00000000ff237435 */ /* 0x000fe200000001ff */
[----:B------:R-:W-:Y:S01]  /*5860*/  @!P0 LOP3.LUT R28, R28, R11, RZ, 0x3c, !PT ;  /* 0x0000000b1c1c8212 */ /* 0x000fe200078e3cff */
[----:B------:R-:W-:Y:S01]  /*5870*/  IMAD.MOV.U32 R43, RZ, RZ, RZ ;  /* 0x000000ffff2b7224 */ /* 0x000fe200078e00ff */
[----:B------:R-:W-:Y:S01]  /*5880*/  @!P0 LEA R31, R40, UR6, 0x7 ;  /* 0x00000006281f8c11 */ /* 0x000fe2000f8e38ff */
[----:B------:R-:W-:Y:S01]  /*5890*/  IMAD.MOV.U32 R51, RZ, RZ, 0xffff ;  /* 0x0000ffffff337424 */ /* 0x000fe200078e00ff */
[----:B------:R-:W-:Y:S01]  /*58a0*/  @!P0 LEA R28, R28, R29, 0x2 ;  /* 0x0000001d1c1c8211 */ /* 0x000fe200078e10ff */
[----:B------:R-:W-:Y:S01]  /*58b0*/  IMAD.MOV.U32 R47, RZ, RZ, RZ ;  /* 0x000000ffff2f7224 */ /* 0x000fe200078e00ff */
[----:B------:R-:W-:-:S02]  /*58c0*/  @!P0 LOP3.LUT R32, R32, R11, RZ, 0x3c, !PT ;  /* 0x0000000b20208212 */ /* 0x000fc400078e3cff */
[----:B------:R-:W-:Y:S01]  /*58d0*/  @!P0 IADD3 R48, R30, 0x3c, RZ ;  /* 0x0000003c1e308810 */ /* 0x000fe20007ffe0ff */
[----:B------:R-:W1:Y:S01]  /*58e0*/  @!P0 LDS R29, [R28] ;  /* 0x000000001c1d8984 */ /* 0x000e620000000800 */
[----:B------:R-:W-:Y:S02]  /*58f0*/  @!P0 LEA R32, R32, R31, 0x2 ;  /* 0x0000001f20208211 */ /* 0x000fe400078e10ff */
[----:B------:R-:W-:Y:S01]  /*5900*/  @!P0 LEA R45, R40, UR6, 0x7 ;  /* 0x00000006282d8c11 */ /* 0x000fe2000f8e38ff */
[----:B------:R-:W4:Y:S01]  /*5910*/  @!P0 LDS R44, [R28+0x500] ;  /* 0x000500001c2c8984 */ /* 0x000f220000000800 */
[----:B------:R-:W-:Y:S02]  /*5920*/  @!P0 LOP3.LUT R48, R48, R11, RZ, 0x3c, !PT ;  /* 0x0000000b30308212 */ /* 0x000fe400078e3cff */
[----:B------:R-:W-:Y:S01]  /*5930*/  MOV R31, 0xffff ;  /* 0x0000ffff001f7802 */ /* 0x000fe20000000f00 */
[----:B------:R-:W5:Y:S01]  /*5940*/  @!P0 LDS R34, [R32+0x500] ;  /* 0x0005000020228984 */ /* 0x000f620000000800 */
[----:B------:R-:W-:Y:S01]  /*5950*/  MOV R36, RZ ;  /* 0x000000ff00247202 */ /* 0x000fe20000000f00 */
[----:B------:R-:W-:Y:S01]  /*5960*/  @!P0 IMAD R48, R48, 0x4, R45 ;  /* 0x0000000430308824 */ /* 0x000fe200078e022d */
[----:B------:R-:W-:Y:S01]  /*5970*/  MOV R54, 0xffff ;  /* 0x0000ffff00367802 */ /* 0x000fe20000000f00 */
[----:B------:R0:W-:Y:S01]  /*5980*/  @!P0 LDS R33, [R32] ;  /* 0x0000000020218984 */ /* 0x0001e20000000800 */
[----:B------:R-:W-:Y:S01]  /*5990*/  MOV R52, 0xffff ;  /* 0x0000ffff00347802 */ /* 0x000fe20000000f00 */
[----:B------:R-:W-:-:S02]  /*59a0*/  HFMA2.MMA R45, -RZ, RZ, 0, 0 ;  /* 0x00000000ff2d7435 */ /* 0x000fc400000001ff */
[----:B------:R-:W-:Y:S01]  /*59b0*/  @!P0 LDS R49, [R48] ;  /* 0x0000000030318984 */ /* 0x000fe20000000800 */
[----:B0-----:R-:W-:-:S03]  /*59c0*/  MOV R32, 0xffff ;  /* 0x0000ffff00207802 */ /* 0x001fc60000000f00 */
[----:B------:R-:W-:Y:S04]  /*59d0*/  @!P0 LDS R50, [R48+0x500] ;  /* 0x0005000030328984 */ /* 0x000fe80000000800 */
[----:B---3--:R-:W0:Y:S01]  /*59e0*/  SHFL.BFLY PT, R28, R27, 0x8, 0x101f ;  /* 0x0d101f001b1c7f89 */ /* 0x008e2200000e0000 */
[----:B-1----:R-:W-:-:S03]  /*59f0*/  @!P0 MOV R41, R29 ;  /* 0x0000001d00298202 */ /* 0x002fc60000000f00 */
[----:B--2---:R-:W1:Y:S01]  /*5a00*/  SHFL.BFLY PT, R29, R26, 0x8, 0x101f ;  /* 0x0d101f001a1d7f89 */ /* 0x004e6200000e0000 */
[----:B----4-:R-:W-:-:S03]  /*5a10*/  @!P0 IMAD.MOV.U32 R43, RZ, RZ, R44 ;  /* 0x000000ffff2b8224 */ /* 0x010fc600078e002c */
[----:B------:R-:W2:Y:S01]  /*5a20*/  SHFL.BFLY PT, R44, R41, 0x8, 0x101f ;  /* 0x0d101f00292c7f89 */ /* 0x000ea200000e0000 */
[----:B-----5:R-:W-:Y:S01]  /*5a30*/  @!P0 MOV R36, R34 ;  /* 0x0000002200248202 */ /* 0x020fe20000000f00 */
[----:B0-----:R-:W-:Y:S01]  /*5a40*/  FADD.FTZ R28, R28, R27 ;  /* 0x0000001b1c1c7221 */ /* 0x001fe20000010000 */
[----:B------:R-:W-:Y:S01]  /*5a50*/  MOV R34, 0xffff ;  /* 0x0000ffff00227802 */ /* 0x000fe20000000f00 */
[----:B------:R-:W0:Y:S01]  /*5a60*/  SHFL.BFLY PT, R46, R43, 0x8, 0x101f ;  /* 0x0d101f002b2e7f89 */ /* 0x000e2200000e0000 */
[----:B------:R-:W-:Y:S01]  /*5a70*/  @!P0 MOV R35, R33 ;  /* 0x0000002100238202 */ /* 0x000fe20000000f00 */
[----:B------:R-:W-:Y:S02]  /*5a80*/  IMAD.MOV.U32 R33, RZ, RZ, 0xffff ;  /* 0x0000ffffff217424 */ /* 0x000fe400078e00ff */
[----:B------:R-:W3:Y:S01]  /*5a90*/  SHFL.BFLY PT, R27, R28, 0x4, 0x101f ;  /* 0x0c901f001c1b7f89 */ /* 0x000ee200000e0000 */
[----:B------:R-:W-:Y:S02]  /*5aa0*/  @!P0 MOV R45, R49 ;  /* 0x00000031002d8202 */ /* 0x000fe40000000f00 */
[----:B------:R-:W-:Y:S01]  /*5ab0*/  MOV R49, 0xffff ;  /* 0x0000ffff00317802 */ /* 0x000fe20000000f00 */
[----:B------:R-:W4:Y:S01]  /*5ac0*/  SHFL.BFLY PT, R42, R35, 0x8, 0x101f ;  /* 0x0d101f00232a7f89 */ /* 0x000f2200000e0000 */
[----:B------:R-:W-:-:S03]  /*5ad0*/  @!P0 MOV R47, R50 ;  /* 0x00000032002f8202 */ /* 0x000fc60000000f00 */
[----:B------:R-:W5:Y:S01]  /*5ae0*/  SHFL.BFLY PT, R37, R36, 0x8, 0x101f ;  /* 0x0d101f0024257f89 */ /* 0x000f6200000e0000 */
[----:B------:R-:W-:Y:S01]  /*5af0*/  ISETP.NE.AND P0, PT, R40, RZ, PT ;  /* 0x000000ff2800720c */ /* 0x000fe20003f05270 */
[----:B-1----:R-:W-:Y:S02]  /*5b00*/  FADD.FTZ R29, R29, R26 ;  /* 0x0000001a1d1d7221 */ /* 0x002fe40000010000 */
[----:B------:R-:W1:Y:S01]  /*5b10*/  SHFL.BFLY PT, R48, R45, 0x8, 0x101f ;  /* 0x0d101f002d307f89 */ /* 0x000e6200000e0000 */
[----:B--2---:R-:W-:-:S03]  /*5b20*/  FADD.FTZ R44, R44, R41 ;  /* 0x000000292c2c7221 */ /* 0x004fc60000010000 */
[----:B------:R-:W2:Y:S01]  /*5b30*/  SHFL.BFLY PT, R26, R29, 0x4, 0x101f ;  /* 0x0c901f001d1a7f89 */ /* 0x000ea200000e0000 */
[----:B0-----:R-:W-:-:S03]  /*5b40*/  FADD.FTZ R46, R46, R43 ;  /* 0x0000002b2e2e7221 */ /* 0x001fc60000010000 */
[----:B------:R-:W0:Y:S01]  /*5b50*/  SHFL.BFLY PT, R41, R44, 0x4, 0x101f ;  /* 0x0c901f002c297f89 */ /* 0x000e2200000e0000 */
[----:B---3--:R-:W-:-:S03]  /*5b60*/  FADD.FTZ R27, R28, R27 ;  /* 0x0000001b1c1b7221 */ /* 0x008fc60000010000 */
[----:B------:R-:W3:Y:S01]  /*5b70*/  SHFL.BFLY PT, R43, R46, 0x4, 0x101f ;  /* 0x0c901f002e2b7f89 */ /* 0x000ee200000e0000 */
[----:B------:R-:W-:Y:S01]  /*5b80*/  MOV R28, 0xffff ;  /* 0x0000ffff001c7802 */ /* 0x000fe20000000f00 */
[----:B----4-:R-:W-:Y:S02]  /*5b90*/  FADD.FTZ R42, R42, R35 ;  /* 0x000000232a2a7221 */ /* 0x010fe40000010000 */
[----:B------:R-:W4:Y:S01]  /*5ba0*/  SHFL.BFLY PT, R50, R47, 0x8, 0x101f ;  /* 0x0d101f002f327f89 */ /* 0x000f2200000e0000 */
[----:B-----5:R-:W-:-:S03]  /*5bb0*/  FADD.FTZ R37, R37, R36 ;  /* 0x0000002425257221 */ /* 0x020fc60000010000 */
[----:B------:R-:W5:Y:S01]  /*5bc0*/  SHFL.BFLY PT, R35, R42, 0x4, 0x101f ;  /* 0x0c901f002a237f89 */ /* 0x000f6200000e0000 */
[----:B-1----:R-:W-:-:S03]  /*5bd0*/  FADD.FTZ R48, R48, R45 ;  /* 0x0000002d30307221 */ /* 0x002fc60000010000 */
[----:B------:R-:W1:Y:S01]  /*5be0*/  SHFL.BFLY PT, R36, R37, 0x4, 0x101f ;  /* 0x0c901f0025247f89 */ /* 0x000e6200000e0000 */
[----:B------:R-:W-:Y:S02]  /*5bf0*/  IMAD.MOV.U32 R45, RZ, RZ, 0xffff ;  /* 0x0000ffffff2d7424 */ /* 0x000fe400078e00ff */
[----:B--2---:R-:W-:Y:S01]  /*5c00*/  FADD.FTZ R26, R29, R26 ;  /* 0x0000001a1d1a7221 */ /* 0x004fe20000010000 */
[----:B------:R-:W-:Y:S01]  /*5c10*/  MOV R29, 0xffff ;  /* 0x0000ffff001d7802 */ /* 0x000fe20000000f00 */
[----:B------:R-:W2:Y:S01]  /*5c20*/  SHFL.BFLY PT, R28, R27, 0x2, 0x101f ;  /* 0x0c501f001b1c7f89 */ /* 0x000ea200000e0000 */
[----:B0-----:R-:W-:-:S03]  /*5c30*/  FADD.FTZ R41, R44, R41 ;  /* 0x000000292c297221 */ /* 0x001fc60000010000 */
[----:B------:R-:W0:Y:S01]  /*5c40*/  SHFL.BFLY PT, R45, R48, 0x4, 0x101f ;  /* 0x0c901f00302d7f89 */ /* 0x000e2200000e0000 */
[----:B---3--:R-:W-:-:S03]  /*5c50*/  FADD.FTZ R43, R46, R43 ;  /* 0x0000002b2e2b7221 */ /* 0x008fc60000010000 */
[----:B------:R-:W3:Y:S01]  /*5c60*/  SHFL.BFLY PT, R29, R26, 0x2, 0x101f ;  /* 0x0c501f001a1d7f89 */ /* 0x000ee200000e0000 */
[----:B------:R-:W-:Y:S01]  /*5c70*/  MOV R46, 0xffff ;  /* 0x0000ffff002e7802 */ /* 0x000fe20000000f00 */
[----:B----4-:R-:W-:Y:S01]  /*5c80*/  FADD.FTZ R50, R50, R47 ;  /* 0x0000002f32327221 */ /* 0x010fe20000010000 */
[----:B------:R-:W-:Y:S01]  /*5c90*/  MOV R47, 0xffff ;  /* 0x0000ffff002f7802 */ /* 0x000fe20000000f00 */
[----:B------:R-:W4:Y:S01]  /*5ca0*/  SHFL.BFLY PT, R44, R41, 0x2, 0x101f ;  /* 0x0c501f00292c7f89 */ /* 0x000f2200000e0000 */
[----:B-----5:R-:W-:-:S03]  /*5cb0*/  FADD.FTZ R35, R42, R35 ;  /* 0x000000232a237221 */ /* 0x020fc60000010000 */
[----:B------:R-:W5:Y:S01]  /*5cc0*/  SHFL.BFLY PT, R46, R43, 0x2, 0x101f ;  /* 0x0c501f002b2e7f89 */ /* 0x000f6200000e0000 */
[----:B-1----:R-:W-:-:S03]  /*5cd0*/  FADD.FTZ R36, R37, R36 ;  /* 0x0000002425247221 */ /* 0x002fc60000010000 */
[----:B------:R-:W1:Y:S01]  /*5ce0*/  SHFL.BFLY PT, R42, R35, 0x2, 0x101f ;  /* 0x0c501f00232a7f89 */ /* 0x000e6200000e0000 */
[----:B--2---:R-:W-:-:S03]  /*5cf0*/  FADD.FTZ R32, R27, R28 ;  /* 0x0000001c1b207221 */ /* 0x004fc60000010000 */
[----:B------:R-:W2:Y:S01]  /*5d00*/  SHFL.BFLY PT, R37, R36, 0x2, 0x101f ;  /* 0x0c501f0024257f89 */ /* 0x000ea200000e0000 */
[----:B0-----:R-:W-:-:S03]  /*5d10*/  FADD.FTZ R45, R48, R45 ;  /* 0x0000002d302d7221 */ /* 0x001fc60000010000 */
[----:B------:R-:W0:Y:S01]  /*5d20*/  SHFL.BFLY PT, R47, R50, 0x4, 0x101f ;  /* 0x0c901f00322f7f89 */ /* 0x000e2200000e0000 */
[----:B------:R-:W-:Y:S01]  /*5d30*/  MOV R48, 0xffff ;  /* 0x0000ffff00307802 */ /* 0x000fe20000000f00 */
[----:B---3--:R-:W-:Y:S02]  /*5d40*/  FADD.FTZ R31, R26, R29 ;  /* 0x0000001d1a1f7221 */ /* 0x008fe40000010000 */
[----:B------:R-:W3:Y:S01]  /*5d50*/  SHFL.BFLY PT, R33, R32, 0x1, 0x101f ;  /* 0x0c301f0020217f89 */ /* 0x000ee200000e0000 */
[----:B------:R-:W3:Y:S03]  /*5d60*/  LDC.64 R26, c[0x0][0x218] ;  /* 0x00008600ff1a7b82 */ /* 0x000ee60000000a00 */
[----:B------:R-:W3:Y:S01]  /*5d70*/  SHFL.BFLY PT, R34, R31, 0x1, 0x101f ;  /* 0x0c301f001f227f89 */ /* 0x000ee200000e0000 */
[----:B----4-:R-:W-:Y:S01]  /*5d80*/  FADD.FTZ R44, R41, R44 ;  /* 0x0000002c292c7221 */ /* 0x010fe20000010000 */
[----:B------:R-:W-:-:S02]  /*5d90*/  IMAD.MOV.U32 R41, RZ, RZ, 0xffff ;  /* 0x0000ffffff297424 */ /* 0x000fc400078e00ff */
[----:B-----5:R-:W-:Y:S01]  /*5da0*/  FADD.FTZ R43, R43, R46 ;  /* 0x0000002e2b2b7221 */ /* 0x020fe20000010000 */
[----:B------:R-:W-:Y:S01]  /*5db0*/  MOV R46, 0xffff ;  /* 0x0000ffff002e7802 */ /* 0x000fe20000000f00 */
[----:B------:R-:W4:Y:S01]  /*5dc0*/  LDC.64 R28, c[0x0][0x220] ;  /* 0x00008800ff1c7b82 */ /* 0x000f220000000a00 */
[----:B------:R-:W5:Y:S01]  /*5dd0*/  SHFL.BFLY PT, R48, R45, 0x2, 0x101f ;  /* 0x0c501f002d307f89 */ /* 0x000f6200000e0000 */
[----:B-1----:R-:W-:Y:S01]  /*5de0*/  FADD.FTZ R42, R35, R42 ;  /* 0x0000002a232a7221 */ /* 0x002fe20000010000 */
[----:B------:R-:W-:Y:S02]  /*5df0*/  MOV R35, 0xffff ;  /* 0x0000ffff00237802 */ /* 0x000fe40000000f00 */
[----:B------:R-:W1:Y:S01]  /*5e00*/  SHFL.BFLY PT, R41, R44, 0x1, 0x101f ;  /* 0x0c301f002c297f89 */ /* 0x000e6200000e0000 */
[----:B--2---:R-:W-:Y:S01]  /*5e10*/  FADD.FTZ R37, R36, R37 ;  /* 0x0000002524257221 */ /* 0x004fe20000010000 */
[----:B------:R-:W-:Y:S02]  /*5e20*/  MOV R36, 0xffff ;  /* 0x0000ffff00247802 */ /* 0x000fe40000000f00 */
[----:B------:R-:W2:Y:S01]  /*5e30*/  SHFL.BFLY PT, R35, R42, 0x1, 0x101f ;  /* 0x0c301f002a237f89 */ /* 0x000ea200000e0000 */
[----:B0-----:R-:W-:Y:S01]  /*5e40*/  FADD.FTZ R47, R50, R47 ;  /* 0x0000002f322f7221 */ /* 0x001fe20000010000 */
[----:B------:R-:W-:-:S02]  /*5e50*/  MOV R50, 0xffff ;  /* 0x0000ffff00327802 */ /* 0x000fc40000000f00 */
[----:B------:R-:W0:Y:S01]  /*5e60*/  SHFL.BFLY PT, R36, R37, 0x1, 0x101f ;  /* 0x0c301f0025247f89 */ /* 0x000e2200000e0000 */
[----:B---3--:R-:W-:-:S03]  /*5e70*/  FADD.FTZ R32, R32, R33 ;  /* 0x0000002120207221 */ /* 0x008fc60000010000 */
[----:B------:R-:W3:Y:S01]  /*5e80*/  SHFL.BFLY PT, R46, R43, 0x1, 0x101f ;  /* 0x0c301f002b2e7f89 */ /* 0x000ee200000e0000 */
[----:B------:R-:W-:Y:S01]  /*5e90*/  FADD.FTZ R34, R31, R34 ;  /* 0x000000221f227221 */ /* 0x000fe20000010000 */
[----:B------:R-:W-:Y:S01]  /*5ea0*/  IMAD.IADD R31, R30, 0x1, R23 ;  /* 0x000000011e1f7824 */ /* 0x000fe200078e0217 */
[----:B------:R-:W-:Y:S01]  /*5eb0*/  @!P0 F2FP.BF16.F32.PACK_AB R32, RZ, R32 ;  /* 0x00000020ff20823e */ /* 0x000fe200000010ff */
[----:B------:R-:W3:Y:S02]  /*5ec0*/  SHFL.BFLY PT, R50, R47, 0x2, 0x101f ;  /* 0x0c501f002f327f89 */ /* 0x000ee400000e0000 */
[----:B------:R-:W-:Y:S01]  /*5ed0*/  @!P0 F2FP.BF16.F32.PACK_AB R30, RZ, R34 ;  /* 0x00000022ff1e823e */ /* 0x000fe200000010ff */
[----:B------:R-:W-:Y:S01]  /*5ee0*/  IMAD.WIDE R26, R31, 0x2, R26 ;  /* 0x000000021f1a7825 */ /* 0x000fe200078e021a */
[----:B------:R-:W-:-:S03]  /*5ef0*/  PRMT R51, R32, 0x7610, R51 ;  /* 0x0000761020337816 */ /* 0x000fc60000000033 */
[----:B-----5:R-:W-:Y:S01]  /*5f00*/  FADD.FTZ R45, R45, R48 ;  /* 0x000000302d2d7221 */ /* 0x020fe20000010000 */
[----:B------:R-:W-:Y:S01]  /*5f10*/  PRMT R49, R30, 0x7610, R49 ;  /* 0x000076101e317816 */ /* 0x000fe20000000031 */
[----:B----4-:R-:W-:-:S04]  /*5f20*/  IMAD.WIDE R28, R31, 0x2, R28 ;  /* 0x000000021f1c7825 */ /* 0x010fc800078e021c */
[----:B-1----:R-:W-:Y:S01]  /*5f30*/  FADD.FTZ R32, R44, R41 ;  /* 0x000000292c207221 */ /* 0x002fe20000010000 */
[----:B------:R-:W-:Y:S01]  /*5f40*/  MOV R34, 0xffff ;  /* 0x0000ffff00227802 */ /* 0x000fe20000000f00 */
[----:B------:R-:W-:Y:S01]  /*5f50*/  @!P0 STG.E.U16 desc[UR8][R26.64], R49 ;  /* 0x000000311a008986 */ /* 0x000fe2000c101508 */
[--C-:B--2---:R-:W-:Y:S02]  /*5f60*/  FADD.FTZ R30, R42, R35.reuse ;  /* 0x000000232a1e7221 */ /* 0x104fe40000010000 */
[----:B------:R-:W-:Y:S01]  /*5f70*/  @!P0 F2FP.BF16.F32.PACK_AB R32, RZ, R32 ;  /* 0x00000020ff20823e */ /* 0x000fe200000010ff */
[----:B------:R-:W-:Y:S01]  /*5f80*/  @!P0 STG.E.U16 desc[UR8][R28.64], R51 ;  /* 0x000000331c008986 */ /* 0x000fe2000c101508 */
[----:B0-----:R-:W-:Y:S01]  /*5f90*/  FADD.FTZ R31, R37, R36 ;  /* 0x00000024251f7221 */ /* 0x001fe20000010000 */
[----:B------:R-:W-:Y:S02]  /*5fa0*/  @!P0 F2FP.BF16.F32.PACK_AB R30, RZ, R30 ;  /* 0x0000001eff1e823e */ /* 0x000fe400000010ff */
[----:B------:R-:W0:Y:S01]  /*5fb0*/  SHFL.BFLY PT, R34, R45, 0x1, 0x101f ;  /* 0x0c301f002d227f89 */ /* 0x000e2200000e0000 */
[----:B---3--:R-:W-:Y:S01]  /*5fc0*/  FADD.FTZ R33, R43, R46 ;  /* 0x0000002e2b217221 */ /* 0x008fe20000010000 */
[----:B------:R-:W-:-:S02]  /*5fd0*/  PRMT R35, R30, 0x7610, R35 ;  /* 0x000076101e237816 */ /* 0x000fc40000000023 */
[----:B------:R-:W-:Y:S01]  /*5fe0*/  @!P0 F2FP.BF16.F32.PACK_AB R31, RZ, R31 ;  /* 0x0000001fff1f823e */ /* 0x000fe200000010ff */
[----:B------:R-:W-:Y:S01]  /*5ff0*/  FADD.FTZ R47, R47, R50 ;  /* 0x000000322f2f7221 */ /* 0x000fe20000010000 */
[----:B------:R-:W-:Y:S01]  /*6000*/  MOV R30, 0xffff ;  /* 0x0000ffff001e7802 */ /* 0x000fe20000000f00 */
[----:B------:R1:W-:Y:S01]  /*6010*/  @!P0 STG.E.U16 desc[UR8][R26.64+0x28], R35 ;  /* 0x000028231a008986 */ /* 0x0003e2000c101508 */
[----:B------:R-:W-:-:S03]  /*6020*/  @!P0 F2FP.BF16.F32.PACK_AB R33, RZ, R33 ;  /* 0x00000021ff21823e */ /* 0x000fc600000010ff */
[----:B------:R1:W-:Y:S04]  /*6030*/  @!P0 STG.E.U16 desc[UR8][R28.64+0x28], R31 ;  /* 0x0000281f1c008986 */ /* 0x0003e8000c101508 */
[----:B------:R1:W-:Y:S04]  /*6040*/  @!P0 STG.E.U16 desc[UR8][R26.64+0x50], R32 ;  /* 0x000050201a008986 */ /* 0x0003e8000c101508 */
[----:B------:R1:W2:Y:S04]  /*6050*/  SHFL.BFLY PT, R30, R47, 0x1, 0x101f ;  /* 0x0c301f002f1e7f89 */ /* 0x0002a800000e0000 */
[----:B------:R1:W-:Y:S01]  /*6060*/  @!P0 STG.E.U16 desc[UR8][R28.64+0x50], R33 ;  /* 0x000050211c008986 */ /* 0x0003e2000c101508 */
[----:B0-----:R-:W-:-:S07]  /*6070*/  FADD.FTZ R34, R45, R34 ;  /* 0x000000222d227221 */ /* 0x001fce0000010000 */
.L_x_398:
[----:B-12---:R-:W-:Y:S01]  /*6080*/  FADD.FTZ R31, R47, R30 ;  /* 0x0000001e2f1f7221 */ /* 0x006fe20000010000 */
[----:B------:R-:W-:-:S04]  /*6090*/  @!P0 F2FP.BF16.F32.PACK_AB R30, RZ, R34 ;  /* 0x00000022ff1e823e */ /* 0x000fc800000010ff */
[----:B------:R-:W-:Y:S01]  /*60a0*/  @!P0 F2FP.BF16.F32.PACK_AB R31, RZ, R31 ;  /* 0x0000001fff1f823e */ /* 0x000fe200000010ff */
[----:B------:R4:W-:Y:S04]  /*60b0*/  @!P0 STG.E.U16 desc[UR8][R26.64+0x78], R30 ;  /* 0x0000781e1a008986 */ /* 0x0009e8000c101508 */
[----:B------:R4:W-:Y:S02]  /*60c0*/  @!P0 STG.E.U16 desc[UR8][R28.64+0x78], R31 ;  /* 0x0000781f1c008986 */ /* 0x0009e4000c101508 */
.L_x_328:
[----:B------:R-:W-:Y:S05]  /*60d0*/  WARPSYNC.ALL ;  /* 0x0000000000007948 */ /* 0x000fea0003800000 */
[----:B------:R-:W-:Y:S01]  /*60e0*/  IADD3 R23, R23, 0x800, RZ ;  /* 0x0000080017177810 */ /* 0x000fe20007ffe0ff */
[----:B------:R-:W-:Y:S03]  /*60f0*/  BAR.SYNC.DEFER_BLOCKING 0x0 ;  /* 0x0000000000007b1d */ /* 0x000fe60000010000 */
[----:B------:R-:W-:-:S13]  /*6100*/  ISETP.GE.AND P0, PT, R23, R0, PT ;  /* 0x000000001700720c */ /* 0x000fda0003f06270 */
[----:B------:R-:W-:Y:S05]  /*6110*/  @!P0 BRA `(.L_x_335) ;  /* 0xffffffe000fc8947 */ /* 0x000fea000383ffff */
[----:B------:R-:W-:Y:S05]  /*6120*/  EXIT ;  /* 0x000000000000794d */ /* 0x000fea0003800000 */
.L_x_331:
[----:B------:R-:W-:Y:S01]  /*6130*/  HFMA2.MMA R53, -RZ, RZ, 0, 4.76837158203125e-07 ;  /* 0x00000008ff357435 */ /* 0x000fe200000001ff */
[----:B-1----:R-:W-:Y:S01]  /*6140*/  IMAD.MOV.U32 R54, RZ, RZ, R26 ;  /* 0x000000ffff367224 */ /* 0x002fe200078e001a */
[----:B------:R-:W-:Y:S02]  /*6150*/  MOV R56, 0x101f ;  /* 0x0000101f00387802 */ /* 0x000fe40000000f00 */
[----:B------:R-:W-:-:S07]  /*6160*/  MOV R51, 0xffff ;  /* 0x0000ffff00337802 */ /* 0x000fce0000000f00 */
[----:B0-2---:R-:W-:Y:S05]  /*6170*/  WARPSYNC.COLLECTIVE R51, `(.L_x_336) ;  /* 0x0000000033087348 */ /* 0x005fea0003c00000 */
[----:B------:R1:W3:Y:S02]  /*6180*/  SHFL.BFLY P2, R52, R54, R53, R56 ;  /* 0x0c00003536347389 */ /* 0x0002e40000040038 */
[----:B0123--:R-:W-:Y:S01]  /*6190*/  ENDCOLLECTIVE ;  /* 0x000000000000791b */ /* 0x00ffe20003800000 */
.L_x_336:
[----:B------:R-:W-:Y:S01]  /*61a0*/  MOV R54, R27 ;  /* 0x0000001b00367202 */ /* 0x000fe20000000f00 */
[----:B------:R-:W-:-:S07]  /*61b0*/  IMAD.MOV.U32 R29, RZ, RZ, R52 ;  /* 0x000000ffff1d7224 */ /* 0x000fce00078e0034 */
[----:B------:R-:W-:Y:S05]  /*61c0*/  WARPSYNC.COLLECTIVE R51, `(.L_x_337) ;  /* 0x0000000033087348 */ /* 0x000fea0003c00000 */
[----:B------:R0:W1:Y:S02]  /*61d0*/  SHFL.BFLY P2, R52, R54, R53, R56 ;  /* 0x0c00003536347389 */ /* 0x0000640000040038 */
[----:B01----:R-:W-:Y:S01]  /*61e0*/  ENDCOLLECTIVE ;  /* 0x000000000000791b */ /* 0x003fe20003800000 */
.L_x_337:
[----:B------:R-:W-:-:S05]  /*61f0*/  FADD.FTZ R29, R29, R26 ;  /* 0x0000001a1d1d7221 */ /* 0x000fca0000010000 */
[----:B------:R-:W-:Y:S01]  /*6200*/  MOV R54, R29 ;  /* 0x0000001d00367202 */ /* 0x000fe20000000f00 */
[----:B------:R-:W-:Y:S01]  /*6210*/  IMAD.MOV.U32 R53, RZ, RZ, 0x4 ;  /* 0x00000004ff357424 */ /* 0x000fe200078e00ff */
[----:B------:R-:W-:-:S07]  /*6220*/  MOV R28, R52 ;  /* 0x00000034001c7202 */ /* 0x000fce0000000f00 */
[----:B------:R-:W-:Y:S05]  /*6230*/  WARPSYNC.COLLECTIVE R51, `(.L_x_338) ;  /* 0x0000000033087348 */ /* 0x000fea0003c00000 */
[----:B------:R0:W1:Y:S02]  /*6240*/  SHFL.BFLY P2, R52, R54, R53, R56 ;  /* 0x0c00003536347389 */ /* 0x0000640000040038 */
[----:B01----:R-:W-:Y:S01]  /*6250*/  ENDCOLLECTIVE ;  /* 0x000000000000791b */ /* 0x003fe20003800000 */
.L_x_338:
[----:B------:R-:W-:-:S05]  /*6260*/  FADD.FTZ R28, R28, R27 ;  /* 0x0000001b1c1c7221 */ /* 0x000fca0000010000 */
[----:B------:R-:W-:Y:S02]  /*6270*/  MOV R54, R28 ;  /* 0x0000001c00367202 */ /* 0x000fe40000000f00 */
[----:B------:R-:W-:-:S07]  /*6280*/  MOV R30, R52 ;  /* 0x00000034001e7202 */ /* 0x000fce0000000f00 */
[----:B------:R-:W-:Y:S05]  /*6290*/  WARPSYNC.COLLECTIVE R51, `(.L_x_339) ;  /* 0x0000000033087348 */ /* 0x000fea0003c00000 */
[----:B------:R0:W1:Y:S02]  /*62a0*/  SHFL.BFLY P2, R52, R54, R53, R56 ;  /* 0x0c00003536347389 */ /* 0x0000640000040038 */
[----:B01----:R-:W-:Y:S01]  /*62b0*/  ENDCOLLECTIVE ;  /* 0x000000000000791b */ /* 0x003fe20003800000 */
.L_x_339:
[----:B------:R-:W-:Y:S01]  /*62c0*/  FADD.FTZ R30, R29, R30 ;  /* 0x0000001e1d1e7221 */ /* 0x000fe20000010000 */
[----:B------:R-:W-:-:S03]  /*62d0*/  HFMA2.MMA R53, -RZ, RZ, 0, 1.1920928955078125e-07 ;  /* 0x00000002ff357435 */ /* 0x000fc600000001ff */
[----:B------:R-:W-:Y:S01]  /*62e0*/  IMAD.MOV.U32 R54, RZ, RZ, R30 ;  /* 0x000000ffff367224 */ /* 0x000fe200078e001e */
[----:B------:R-:W-:-:S07]  /*62f0*/  MOV R31, R52 ;  /* 0x00000034001f7202 */ /* 0x000fce0000000f00 */
[----:B------:R-:W-:Y:S05]  /*6300*/  WARPSYNC.COLLECTIVE R51, `(.L_x_340) ;  /* 0x0000000033087348 */ /* 0x000fea0003c00000 */
[----:B------:R0:W1:Y:S02]  /*6310*/  SHFL.BFLY P2, R52, R54, R53, R56 ;  /* 0x0c00003536347389 */ /* 0x0000640000040038 */
[----:B01----:R-:W-:Y:S01]  /*6320*/  ENDCOLLECTIVE ;  /* 0x000000000000791b */ /* 0x003fe20003800000 */
.L_x_340:
[----:B------:R-:W-:-:S05]  /*6330*/  FADD.FTZ R31, R28, R31 ;  /* 0x0000001f1c1f7221 */ /* 0x000fca0000010000 */
[----:B------:R-:W-:Y:S02]  /*6340*/  MOV R54, R31 ;  /* 0x0000001f00367202 */ /* 0x000fe40000000f00 */
[----:B------:R-:W-:-:S07]  /*6350*/  MOV R33, R52 ;  /* 0x0000003400217202 */ /* 0x000fce0000000f00 */
[----:B------:R-:W-:Y:S05]  /*6360*/  WARPSYNC.COLLECTIVE R51, `(.L_x_341) ;  /* 0x0000000033087348 */ /* 0x000fea0003c00000 */
[----:B------:R0:W1:Y:S02]  /*6370*/  SHFL.BFLY P2, R52, R54, R53, R56 ;  /* 0x0c00003536347389 */ /* 0x0000640000040038 */
[----:B01----:R-:W-:Y:S01]  /*6380*/  ENDCOLLECTIVE ;  /* 0x000000000000791b */ /* 0x003fe20003800000 */
.L_x_341:
[----:B------:R-:W-:Y:S01]  /*6390*/  FADD.FTZ R33, R30, R33 ;  /* 0x000000211e217221 */ /* 0x000fe20000010000 */
[----:B------:R-:W-:-:S04]  /*63a0*/  HFMA2.MMA R53, -RZ, RZ, 0, 5.9604644775390625e-08 ;  /* 0x00000001ff357435 */ /* 0x000fc800000001ff */
[----:B------:R-:W-:Y:S01]  /*63b0*/  MOV R54, R33 ;  /* 0x0000002100367202 */ /* 0x000fe20000000f00 */
[----:B------:R-:W-:-:S07]  /*63c0*/  IMAD.MOV.U32 R26, RZ, RZ, R52 ;  /* 0x000000ffff1a7224 */ /* 0x000fce00078e0034 */
[----:B------:R-:W-:Y:S05]  /*63d0*/  WARPSYNC.COLLECTIVE R51, `(.L_x_342) ;  /* 0x0000000033087348 */ /* 0x000fea0003c00000 */
[----:B------:R0:W1:Y:S02]  /*63e0*/  SHFL.BFLY P2, R52, R54, R53, R56 ;  /* 0x0c00003536347389 */ /* 0x0000640000040038 */
[----:B01----:R-:W-:Y:S01]  /*63f0*/  ENDCOLLECTIVE ;  /* 0x000000000000791b */ /* 0x003fe20003800000 */
.L_x_342:
[----:B------:R-:W-:-:S04]  /*6400*/  FADD.FTZ R32, R31, R26 ;  /* 0x0000001a1f207221 */ /* 0x000fc80000010000 */
[----:B------:R-:W-:Y:S01]  /*6410*/  IMAD.MOV.U32 R54, RZ, RZ, R32 ;  /* 0x000000ffff367224 */ /* 0x000fe200078e0020 */
[----:B------:R-:W-:-:S07]  /*6420*/  MOV R34, R52 ;  /* 0x0000003400227202 */ /* 0x000fce0000000f00 */
[----:B------:R-:W-:Y:S05]  /*6430*/  WARPSYNC.COLLECTIVE R51, `(.L_x_343) ;  /* 0x0000000033087348 */ /* 0x000fea0003c00000 */
[----:B------:R0:W1:Y:S02]  /*6440*/  SHFL.BFLY P2, R52, R54, R53, R56 ;  /* 0x0c00003536347389 */ /* 0x0000640000040038 */
[----:B01----:R-:W-:Y:S01]  /*6450*/  ENDCOLLECTIVE ;  /* 0x000000000000791b */ /* 0x003fe20003800000 */
.L_x_343:
[----:B------:R-:W-:Y:S01]  /*6460*/  FADD.FTZ R34, R33, R34 ;  /* 0x0000002221227221 */ /* 0x000fe20000010000 */
[----:B------:R-:W-:Y:S01]  /*6470*/  MOV R35, R52 ;  /* 0x0000003400237202 */ /* 0x000fe20000000f00 */
[----:B------:R-:W-:Y:S06]  /*6480*/  BRA `(.L_x_344) ;  /* 0xffffffec00547947 */ /* 0x000fec000383ffff */
.L_x_332:
[----:B------:R-:W-:Y:S01]  /*6490*/  HFMA2.MMA R53, -RZ, RZ, 0, 4.76837158203125e-07 ;  /* 0x00000008ff357435 */ /* 0x000fe200000001ff */
[----:B------:R-:W-:Y:S01]  /*64a0*/  BSSY B1, `(.L_x_345) ;  /* 0x0000007000017945 */ /* 0x000fe20003800000 */
[----:B--2---:R-:W-:Y:S01]  /*64b0*/  MOV R54, R30 ;  /* 0x0000001e00367202 */ /* 0x004fe20000000f00 */
[----:B------:R-:W-:Y:S01]  /*64c0*/  IMAD.MOV.U32 R56, RZ, RZ, 0x101f ;  /* 0x0000101fff387424 */ /* 0x000fe200078e00ff */
[----:B------:R-:W-:-:S07]  /*64d0*/  MOV R51, 0xffff ;  /* 0x0000ffff00337802 */ /* 0x000fce0000000f00 */
[----:B01-3--:R-:W-:Y:S05]  /*64e0*/  WARPSYNC.COLLECTIVE R51, `(.L_x_346) ;  /* 0x0000000033087348 */ /* 0x00bfea0003c00000 */
[----:B------:R2:W4:Y:S02]  /*64f0*/  SHFL.BFLY P2, R52, R54, R53, R56 ;  /* 0x0c00003536347389 */ /* 0x0005240000040038 */
[----:B01234-:R-:W-:Y:S01]  /*6500*/  ENDCOLLECTIVE ;  /* 0x000000000000791b */ /* 0x01ffe20003800000 */
.L_x_346:
[----:B------:R-:W-:Y:S05]  /*6510*/  BSYNC B1 ;  /* 0x0000000000017941 */ /* 0x000fea0003800000 */
.L_x_345:
        /* <DEDUP_REMOVED lines=8> */
.L_x_347:
[----:B------:R-:W-:Y:S01]  /*65a0*/  FADD.FTZ R33, R33, R30 ;  /* 0x0000001e21217221 */ /* 0x000fe20000010000 */
[----:B------:R-:W-:-:S03]  /*65b0*/  HFMA2.MMA R53, -RZ, RZ, 0, 2.384185791015625e-07 ;  /* 0x00000004ff357435 */ /* 0x000fc600000001ff */
[----:B------:R-:W-:Y:S01]  /*65c0*/  IMAD.MOV.U32 R54, RZ, RZ, R33 ;  /* 0x000000ffff367224 */ /* 0x000fe200078e0021 */
[----:B------:R-:W-:-:S07]  /*65d0*/  MOV R32, R52 ;  /* 0x0000003400207202 */ /* 0x000fce0000000f00 */
[----:B------:R-:W-:Y:S05]  /*65e0*/  WARPSYNC.COLLECTIVE R51, `(.L_x_348) ;  /* 0x0000000033087348 */ /* 0x000fea0003c00000 */
[----:B------:R0:W1:Y:S02]  /*65f0*/  SHFL.BFLY P2, R52, R54, R53, R56 ;  /* 0x0c00003536347389 */ /* 0x0000640000040038 */
[----:B01----:R-:W-:Y:S01]  /*6600*/  ENDCOLLECTIVE ;  /* 0x000000000000791b */ /* 0x003fe20003800000 */
.L_x_348:
[----:B------:R-:W-:-:S05]  /*6610*/  FADD.FTZ R32, R32, R31 ;  /* 0x0000001f20207221 */ /* 0x000fca0000010000 */
[----:B------:R-:W-:Y:S02]  /*6620*/  MOV R54, R32 ;  /* 0x0000002000367202 */ /* 0x000fe40000000f00 */
[----:B------:R-:W-:-:S07]  /*6630*/  MOV R34, R52 ;  /* 0x0000003400227202 */ /* 0x000fce0000000f00 */
[----:B------:R-:W-:Y:S05]  /*6640*/  WARPSYNC.COLLECTIVE R51, `(.L_x_349) ;  /* 0x0000000033087348 */ /* 0x000fea0003c00000 */
[----:B------:R0:W1:Y:S02]  /*6650*/  SHFL.BFLY P2, R52, R54, R53, R56 ;  /* 0x0c00003536347389 */ /* 0x0000640000040038 */
[----:B01----:R-:W-:Y:S01]  /*6660*/  ENDCOLLECTIVE ;  /* 0x000000000000791b */ /* 0x003fe20003800000 */
.L_x_349:
[----:B------:R-:W-:Y:S01]  /*6670*/  FADD.FTZ R34, R33, R34 ;  /* 0x0000002221227221 */ /* 0x000fe20000010000 */
[----:B------:R-:W-:-:S04]  /*6680*/  HFMA2.MMA R53, -RZ, RZ, 0, 1.1920928955078125e-07 ;  /* 0x00000002ff357435 */ /* 0x000fc800000001ff */
[----:B------:R-:W-:Y:S01]  /*6690*/  MOV R54, R34 ;  /* 0x0000002200367202 */ /* 0x000fe20000000f00 */
[----:B------:R-:W-:-:S07]  /*66a0*/  IMAD.MOV.U32 R35, RZ, RZ, R52 ;  /* 0x000000ffff237224 */ /* 0x000fce00078e0034 */
[----:B------:R-:W-:Y:S05]  /*66b0*/  WARPSYNC.COLLECTIVE R51, `(.L_x_350) ;  /* 0x0000000033087348 */ /* 0x000fea0003c00000 */
[----:B------:R0:W1:Y:S02]  /*66c0*/  SHFL.BFLY P2, R52, R54, R53, R56 ;  /* 0x0c00003536347389 */ /* 0x0000640000040038 */
[----:B01----:R-:W-:Y:S01]  /*66d0*/  ENDCOLLECTIVE ;  /* 0x000000000000791b */ /* 0x003fe20003800000 */
.L_x_350:
[----:B------:R-:W-:-:S04]  /*66e0*/  FADD.FTZ R35, R32, R35 ;  /* 0x0000002320237221 */ /* 0x000fc80000010000 */
[----:B------:R-:W-:Y:S01]  /*66f0*/  IMAD.MOV.U32 R54, RZ, RZ, R35 ;  /* 0x000000ffff367224 */ /* 0x000fe200078e0023 */
[----:B------:R-:W-:-:S07]  /*6700*/  MOV R37, R52 ;  /* 0x0000003400257202 */ /* 0x000fce0000000f00 */
[----:B------:R-:W-:Y:S05]  /*6710*/  WARPSYNC.COLLECTIVE R51, `(.L_x_351) ;  /* 0x0000000033087348 */ /* 0x000fea0003c00000 */
[----:B------:R0:W1:Y:S02]  /*6720*/  SHFL.BFLY P2, R52, R54, R53, R56 ;  /* 0x0c00003536347389 */ /* 0x0000640000040038 */
[----:B01----:R-:W-:Y:S01]  /*6730*/  ENDCOLLECTIVE ;  /* 0x000000000000791b */ /* 0x003fe20003800000 */
.L_x_351:
[----:B------:R-:W-:Y:S01]  /*6740*/  FADD.FTZ R37, R34, R37 ;  /* 0x0000002522257221 */ /* 0x000fe20000010000 */
[----:B------:R-:W-:-:S04]  /*6750*/  HFMA2.MMA R53, -RZ, RZ, 0, 5.9604644775390625e-08 ;  /* 0x00000001ff357435 */ /* 0x000fc800000001ff */
[----:B------:R-:W-:Y:S02]  /*6760*/  MOV R54, R37 ;  /* 0x0000002500367202 */ /* 0x000fe40000000f00 */
[----:B------:R-:W-:-:S07]  /*6770*/  MOV R30, R52 ;  /* 0x00000034001e7202 */ /* 0x000fce0000000f00 */
[----:B------:R-:W-:Y:S05]  /*6780*/  WARPSYNC.COLLECTIVE R51, `(.L_x_352) ;  /* 0x0000000033087348 */ /* 0x000fea0003c00000 */
[----:B------:R0:W1:Y:S02]  /*6790*/  SHFL.BFLY P2, R52, R54, R53, R56 ;  /* 0x0c00003536347389 */ /* 0x0000640000040038 */
[----:B01----:R-:W-:Y:S01]  /*67a0*/  ENDCOLLECTIVE ;  /* 0x000000000000791b */ /* 0x003fe20003800000 */
.L_x_352:
[----:B------:R-:W-:-:S05]  /*67b0*/  FADD.FTZ R30, R35, R30 ;  /* 0x0000001e231e7221 */ /* 0x000fca0000010000 */
[----:B------:R-:W-:Y:S01]  /*67c0*/  MOV R54, R30 ;  /* 0x0000001e00367202 */ /* 0x000fe20000000f00 */
[----:B------:R-:W-:-:S07]  /*67d0*/  IMAD.MOV.U32 R36, RZ, RZ, R52 ;  /* 0x000000ffff247224 */ /* 0x000fce00078e0034 */
[----:B------:R-:W-:Y:S05]  /*67e0*/  WARPSYNC.COLLECTIVE R51, `(.L_x_353) ;  /* 0x0000000033087348 */ /* 0x000fea0003c00000 */
[----:B------:R0:W1:Y:S02]  /*67f0*/  SHFL.BFLY P2, R52, R54, R53, R56 ;  /* 0x0c00003536347389 */ /* 0x0000640000040038 */
[----:B01----:R-:W-:Y:S01]  /*6800*/  ENDCOLLECTIVE ;  /* 0x000000000000791b */ /* 0x003fe20003800000 */
.L_x_353:
[----:B------:R-:W-:Y:S01]  /*6810*/  FADD.FTZ R36, R37, R36 ;  /* 0x0000002425247221 */ /* 0x000fe20000010000 */
[----:B------:R-:W-:Y:S01]  /*6820*/  MOV R31, R52 ;  /* 0x00000034001f7202 */ /* 0x000fe20000000f00 */
[----:B------:R-:W-:Y:S06]  /*6830*/  BRA `(.L_x_354) ;  /* 0xffffffec00147947 */ /* 0x000fec000383ffff */
.L_x_333:
[----:B------:R-:W-:Y:S01]  /*6840*/  HFMA2.MMA R56, -RZ, RZ, 0, 0.000503063201904296875 ;  /* 0x0000101fff387435 */ /* 0x000fe200000001ff */
[----:B------:R-:W-:Y:S01]  /*6850*/  BSSY B1, `(.L_x_355) ;  /* 0x0000007000017945 */ /* 0x000fe20003800000 */
[----:B---3--:R-:W-:Y:S01]  /*6860*/  MOV R54, R30 ;  /* 0x0000001e00367202 */ /* 0x008fe20000000f00 */
[----:B------:R-:W-:Y:S01]  /*6870*/  IMAD.MOV.U32 R53, RZ, RZ, 0x8 ;  /* 0x00000008ff357424 */ /* 0x000fe200078e00ff */
[----:B------:R-:W-:-:S07]  /*6880*/  MOV R51, 0xffff ;  /* 0x0000ffff00337802 */ /* 0x000fce0000000f00 */
[----:B012-4-:R-:W-:Y:S05]  /*6890*/  WARPSYNC.COLLECTIVE R51, `(.L_x_356) ;  /* 0x0000000033087348 */ /* 0x017fea0003c00000 */
[----:B------:R3:W0:Y:S02]  /*68a0*/  SHFL.BFLY P2, R52, R54, R53, R56 ;  /* 0x0c00003536347389 */ /* 0x0006240000040038 */
[----:B01234-:R-:W-:Y:S01]  /*68b0*/  ENDCOLLECTIVE ;  /* 0x000000000000791b */ /* 0x01ffe20003800000 */
.L_x_356:
[----:B------:R-:W-:Y:S05]  /*68c0*/  BSYNC B1 ;  /* 0x0000000000017941 */ /* 0x000fea0003800000 */
.L_x_355:
[----:B------:R-:W-:Y:S01]  /*68d0*/  HFMA2.MMA R53, -RZ, RZ, 0, 4.76837158203125e-07 ;  /* 0x00000008ff357435 */ /* 0x000fe200000001ff */
[----:B------:R-:W-:Y:S01]  /*68e0*/  IMAD.MOV.U32 R54, RZ, RZ, R31 ;  /* 0x000000ffff367224 */ /* 0x000fe200078e001f */
[----:B------:R-:W-:Y:S02]  /*68f0*/  MOV R56, 0x101f ;  /* 0x0000101f00387802 */ /* 0x000fe40000000f00 */
[----:B------:R-:W-:Y:S02]  /*6900*/  MOV R51, 0xffff ;  /* 0x0000ffff00337802 */ /* 0x000fe40000000f00 */
[----:B------:R-:W-:-:S07]  /*6910*/  MOV R33, R52 ;  /* 0x0000003400217202 */ /* 0x000fce0000000f00 */
[----:B------:R-:W-:Y:S05]  /*6920*/  WARPSYNC.COLLECTIVE R51, `(.L_x_357) ;  /* 0x0000000033087348 */ /* 0x000fea0003c00000 */
[----:B------:R0:W1:Y:S02]  /*6930*/  SHFL.BFLY P2, R52, R54, R53, R56 ;  /* 0x0c00003536347389 */ /* 0x0000640000040038 */
[----:B01----:R-:W-:Y:S01]  /*6940*/  ENDCOLLECTIVE ;  /* 0x000000000000791b */ /* 0x003fe20003800000 */
.L_x_357:
[----:B------:R-:W-:Y:S01]  /*6950*/  FADD.FTZ R33, R33, R30 ;  /* 0x0000001e21217221 */ /* 0x000fe20000010000 */
[----:B------:R-:W-:-:S04]  /*6960*/  HFMA2.MMA R53, -RZ, RZ, 0, 2.384185791015625e-07 ;  /* 0x00000004ff357435 */ /* 0x000fc800000001ff */
[----:B------:R-:W-:Y:S01]  /*6970*/  MOV R54, R33 ;  /* 0x0000002100367202 */ /* 0x000fe20000000f00 */
[----:B------:R-:W-:-:S07]  /*6980*/  IMAD.MOV.U32 R32, RZ, RZ, R52 ;  /* 0x000000ffff207224 */ /* 0x000fce00078e0034 */
[----:B------:R-:W-:Y:S05]  /*6990*/  WARPSYNC.COLLECTIVE R51, `(.L_x_358) ;  /* 0x0000000033087348 */ /* 0x000fea0003c00000 */
[----:B------:R0:W1:Y:S02]  /*69a0*/  SHFL.BFLY P2, R52, R54, R53, R56 ;  /* 0x0c00003536347389 */ /* 0x0000640000040038 */
[----:B01----:R-:W-:Y:S01]  /*69b0*/  ENDCOLLECTIVE ;  /* 0x000000000000791b */ /* 0x003fe20003800000 */
.L_x_358:
[----:B------:R-:W-:-:S04]  /*69c0*/  FADD.FTZ R32, R32, R31 ;  /* 0x0000001f20207221 */ /* 0x000fc80000010000 */
[----:B------:R-:W-:Y:S01]  /*69d0*/  IMAD.MOV.U32 R54, RZ, RZ, R32 ;  /* 0x000000ffff367224 */ /* 0x000fe200078e0020 */
[----:B------:R-:W-:-:S07]  /*69e0*/  MOV R34, R52 ;  /* 0x0000003400227202 */ /* 0x000fce0000000f00 */
[----:B------:R-:W-:Y:S05]  /*69f0*/  WARPSYNC.COLLECTIVE R51, `(.L_x_359) ;  /* 0x0000000033087348 */ /* 0x000fea0003c00000 */
[----:B------:R0:W1:Y:S02]  /*6a00*/  SHFL.BFLY P2, R52, R54, R53, R56 ;  /* 0x0c00003536347389 */ /* 0x0000640000040038 */
[----:B01----:R-:W-:Y:S01]  /*6a10*/  ENDCOLLECTIVE ;  /* 0x000000000000791b */ /* 0x003fe20003800000 */
.L_x_359:
[----:B------:R-:W-:Y:S01]  /*6a20*/  FADD.FTZ R34, R33, R34 ;  /* 0x0000002221227221 */ /* 0x000fe20000010000 */
[----:B------:R-:W-:-:S04]  /*6a30*/  HFMA2.MMA R53, -RZ, RZ, 0, 1.1920928955078125e-07 ;  /* 0x00000002ff357435 */ /* 0x000fc800000001ff */
[----:B------:R-:W-:Y:S02]  /*6a40*/  MOV R54, R34 ;  /* 0x0000002200367202 */ /* 0x000fe40000000f00 */
[----:B------:R-:W-:-:S07]  /*6a50*/  MOV R35, R52 ;  /* 0x0000003400237202 */ /* 0x000fce0000000f00 */
[----:B------:R-:W-:Y:S05]  /*6a60*/  WARPSYNC.COLLECTIVE R51, `(.L_x_360) ;  /* 0x0000000033087348 */ /* 0x000fea0003c00000 */
[----:B------:R0:W1:Y:S02]  /*6a70*/  SHFL.BFLY P2, R52, R54, R53, R56 ;  /* 0x0c00003536347389 */ /* 0x0000640000040038 */
[----:B01----:R-:W-:Y:S01]  /*6a80*/  ENDCOLLECTIVE ;  /* 0x000000000000791b */ /* 0x003fe20003800000 */
.L_x_360:
[----:B------:R-:W-:-:S05]  /*6a90*/  FADD.FTZ R35, R32, R35 ;  /* 0x0000002320237221 */ /* 0x000fca0000010000 */
[----:B------:R-:W-:Y:S01]  /*6aa0*/  MOV R54, R35 ;  /* 0x0000002300367202 */ /* 0x000fe20000000f00 */
[----:B------:R-:W-:-:S07]  /*6ab0*/  IMAD.MOV.U32 R37, RZ, RZ, R52 ;  /* 0x000000ffff257224 */ /* 0x000fce00078e0034 */
[----:B------:R-:W-:Y:S05]  /*6ac0*/  WARPSYNC.COLLECTIVE R51, `(.L_x_361) ;  /* 0x0000000033087348 */ /* 0x000fea0003c00000 */
[----:B------:R0:W1:Y:S02]  /*6ad0*/  SHFL.BFLY P2, R52, R54, R53, R56 ;  /* 0x0c00003536347389 */ /* 0x0000640000040038 */
[----:B01----:R-:W-:Y:S01]  /*6ae0*/  ENDCOLLECTIVE ;  /* 0x000000000000791b */ /* 0x003fe20003800000 */
.L_x_361:
[----:B------:R-:W-:-:S05]  /*6af0*/  FADD.FTZ R37, R34, R37 ;  /* 0x0000002522257221 */ /* 0x000fca0000010000 */
[----:B------:R-:W-:Y:S01]  /*6b00*/  MOV R54, R37 ;  /* 0x0000002500367202 */ /* 0x000fe20000000f00 */
[----:B------:R-:W-:Y:S01]  /*6b10*/  IMAD.MOV.U32 R53, RZ, RZ, 0x1 ;  /* 0x00000001ff357424 */ /* 0x000fe200078e00ff */
[----:B------:R-:W-:-:S07]  /*6b20*/  MOV R30, R52 ;  /* 0x00000034001e7202 */ /* 0x000fce0000000f00 */
[----:B------:R-:W-:Y:S05]  /*6b30*/  WARPSYNC.COLLECTIVE R51, `(.L_x_362) ;  /* 0x0000000033087348 */ /* 0x000fea0003c00000 */
[----:B------:R0:W1:Y:S02]  /*6b40*/  SHFL.BFLY P2, R52, R54, R53, R56 ;  /* 0x0c00003536347389 */ /* 0x0000640000040038 */
[----:B01----:R-:W-:Y:S01]  /*6b50*/  ENDCOLLECTIVE ;  /* 0x000000000000791b */ /* 0x003fe20003800000 */
.L_x_362:
[----:B------:R-:W-:-:S05]  /*6b60*/  FADD.FTZ R30, R35, R30 ;  /* 0x0000001e231e7221 */ /* 0x000fca0000010000 */
[----:B------:R-:W-:Y:S02]  /*6b70*/  MOV R54, R30 ;  /* 0x0000001e00367202 */ /* 0x000fe40000000f00 */
[----:B------:R-:W-:-:S07]  /*6b80*/  MOV R36, R52 ;  /* 0x0000003400247202 */ /* 0x000fce0000000f00 */
[----:B------:R-:W-:Y:S05]  /*6b90*/  WARPSYNC.COLLECTIVE R51, `(.L_x_363) ;  /* 0x0000000033087348 */ /* 0x000fea0003c00000 */
[----:B------:R0:W1:Y:S02]  /*6ba0*/  SHFL.BFLY P2, R52, R54, R53, R56 ;  /* 0x0c00003536347389 */ /* 0x0000640000040038 */
[----:B01----:R-:W-:Y:S01]  /*6bb0*/  ENDCOLLECTIVE ;  /* 0x000000000000791b */ /* 0x003fe20003800000 */
.L_x_363:
[----:B------:R-:W-:Y:S01]  /*6bc0*/  FADD.FTZ R36, R37, R36 ;  /* 0x0000002425247221 */ /* 0x000fe20000010000 */
[----:B------:R-:W-:Y:S01]  /*6bd0*/  MOV R31, R52 ;  /* 0x00000034001f7202 */ /* 0x000fe20000000f00 */
[----:B------:R-:W-:Y:S06]  /*6be0*/  BRA `(.L_x_364) ;  /* 0xffffffe800bc7947 */ /* 0x000fec000383ffff */
.L_x_334:
[----:B------:R-:W-:Y:S01]  /*6bf0*/  HFMA2.MMA R53, -RZ, RZ, 0, 4.76837158203125e-07 ;  /* 0x00000008ff357435 */ /* 0x000fe200000001ff */
[----:B------:R-:W-:Y:S01]  /*6c00*/  BSSY B0, `(.L_x_365) ;  /* 0x0000007000007945 */ /* 0x000fe20003800000 */
[----:B--2---:R-:W-:Y:S01]  /*6c10*/  IMAD.MOV.U32 R54, RZ, RZ, R26 ;  /* 0x000000ffff367224 */ /* 0x004fe200078e001a */
[----:B------:R-:W-:Y:S02]  /*6c20*/  MOV R56, 0x101f ;  /* 0x0000101f00387802 */ /* 0x000fe40000000f00 */
[----:B------:R-:W-:-:S07]  /*6c30*/  MOV R51, 0xffff ;  /* 0x0000ffff00337802 */ /* 0x000fce0000000f00 */
[----:B01-3--:R-:W-:Y:S05]  /*6c40*/  WARPSYNC.COLLECTIVE R51, `(.L_x_366) ;  /* 0x0000000033087348 */ /* 0x00bfea0003c00000 */
[----:B------:R2:W4:Y:S02]  /*6c50*/  SHFL.BFLY P2, R52, R54, R53, R56 ;  /* 0x0c00003536347389 */ /* 0x0005240000040038 */
[----:B01234-:R-:W-:Y:S01]  /*6c60*/  ENDCOLLECTIVE ;  /* 0x000000000000791b */ /* 0x01ffe20003800000 */
.L_x_366:
[----:B------:R-:W-:Y:S05]  /*6c70*/  BSYNC B0 ;  /* 0x0000000000007941 */ /* 0x000fea0003800000 */
.L_x_365:
[----:B------:R-:W-:Y:S01]  /*6c80*/  HFMA2.MMA R53, -RZ, RZ, 0, 4.76837158203125e-07 ;  /* 0x00000008ff357435 */ /* 0x000fe200000001ff */
[----:B------:R-:W-:Y:S01]  /*6c90*/  MOV R54, R27 ;  /* 0x0000001b00367202 */ /* 0x000fe20000000f00 */
[----:B------:R-:W-:Y:S01]  /*6ca0*/  IMAD.MOV.U32 R51, RZ, RZ, 0xffff ;  /* 0x0000ffffff337424 */ /* 0x000fe200078e00ff */
[----:B------:R-:W-:Y:S01]  /*6cb0*/  MOV R56, 0x101f ;  /* 0x0000101f00387802 */ /* 0x000fe20000000f00 */
[----:B------:R-:W-:Y:S01]  /*6cc0*/  IMAD.MOV.U32 R29, RZ, RZ, R52 ;  /* 0x000000ffff1d7224 */ /* 0x000fe200078e0034 */
[----:B------:R-:W-:Y:S01]  /*6cd0*/  @!P0 IADD3 R32, R30, 0x14, RZ ;  /* 0x000000141e208810 */ /* 0x000fe20007ffe0ff */
[----:B------:R-:W-:Y:S01]  /*6ce0*/  HFMA2.MMA R35, -RZ, RZ, 0, 0 ;  /* 0x00000000ff237435 */ /* 0x000fe200000001ff */
[----:B------:R-:W-:-:S10]  /*6cf0*/  @!P0 LEA R31, R40, UR6, 0x7 ;  /* 0x00000006281f8c11 */ /* 0x000fd4000f8e38ff */
[----:B------:R-:W-:Y:S05]  /*6d00*/  WARPSYNC.COLLECTIVE R51, `(.L_x_367) ;  /* 0x0000000033087348 */ /* 0x000fea0003c00000 */
[----:B------:R0:W1:Y:S02]  /*6d10*/  SHFL.BFLY P2, R52, R54, R53, R56 ;  /* 0x0c00003536347389 */ /* 0x0000640000040038 */
[----:B01----:R-:W-:Y:S01]  /*6d20*/  ENDCOLLECTIVE ;  /* 0x000000000000791b */ /* 0x003fe20003800000 */
.L_x_367:
[----:B------:R-:W-:Y:S01]  /*6d30*/  FADD.FTZ R29, R29, R26 ;  /* 0x0000001a1d1d7221 */ /* 0x000fe20000010000 */
[-C--:B------:R-:W-:Y:S01]  /*6d40*/  @!P0 LOP3.LUT R32, R32, R11.reuse, RZ, 0x3c, !PT ;  /* 0x0000000b20208212 */ /* 0x080fe200078e3cff */
[----:B------:R-:W-:Y:S01]  /*6d50*/  IMAD.MOV.U32 R41, RZ, RZ, RZ ;  /* 0x000000ffff297224 */ /* 0x000fe200078e00ff */
[----:B------:R-:W-:Y:S01]  /*6d60*/  MOV R36, RZ ;  /* 0x000000ff00247202 */ /* 0x000fe20000000f00 */
[----:B------:R-:W-:Y:S01]  /*6d70*/  HFMA2.MMA R43, -RZ, RZ, 0, 0 ;  /* 0x00000000ff2b7435 */ /* 0x000fe200000001ff */
[----:B------:R-:W-:Y:S01]  /*6d80*/  @!P0 IADD3 R48, R30, 0x3c, RZ ;  /* 0x0000003c1e308810 */ /* 0x000fe20007ffe0ff */
[----:B------:R-:W-:Y:S01]  /*6d90*/  @!P0 IMAD R32, R32, 0x4, R31 ;  /* 0x0000000420208824 */ /* 0x000fe200078e021f */
[----:B------:R-:W-:Y:S01]  /*6da0*/  @!P0 LEA R45, R40, UR6, 0x7 ;  /* 0x00000006282d8c11 */ /* 0x000fe2000f8e38ff */
[----:B------:R-:W-:Y:S01]  /*6db0*/  IMAD.MOV.U32 R47, RZ, RZ, RZ ;  /* 0x000000ffff2f7224 */ /* 0x000fe200078e00ff */
[----:B------:R-:W-:Y:S02]  /*6dc0*/  @!P0 LOP3.LUT R48, R48, R11, RZ, 0x3c, !PT ;  /* 0x0000000b30308212 */ /* 0x000fe400078e3cff */
[----:B------:R0:W1:Y:S01]  /*6dd0*/  @!P0 LDS R34, [R32+0x500] ;  /* 0x0005000020228984 */ /* 0x0000620000000800 */
[----:B------:R-:W-:Y:S01]  /*6de0*/  HFMA2.MMA R53, -RZ, RZ, 0, 2.384185791015625e-07 ;  /* 0x00000004ff357435 */ /* 0x000fe200000001ff */
[----:B------:R-:W-:-:S02]  /*6df0*/  MOV R54, R29 ;  /* 0x0000001d00367202 */ /* 0x000fc40000000f00 */
[----:B------:R0:W2:Y:S01]  /*6e00*/  @!P0 LDS R33, [R32] ;  /* 0x0000000020218984 */ /* 0x0000a20000000800 */
[----:B------:R-:W-:Y:S01]  /*6e10*/  @!P0 IMAD R48, R48, 0x4, R45 ;  /* 0x0000000430308824 */ /* 0x000fe200078e022d */
[----:B------:R-:W-:-:S04]  /*6e20*/  HFMA2.MMA R45, -RZ, RZ, 0, 0 ;  /* 0x00000000ff2d7435 */ /* 0x000fc800000001ff */
[----:B------:R0:W3:Y:S01]  /*6e30*/  @!P0 LDS R49, [R48] ;  /* 0x0000000030318984 */ /* 0x0000e20000000800 */
[----:B------:R-:W-:-:S07]  /*6e40*/  MOV R28, R52 ;  /* 0x00000034001c7202 */ /* 0x000fce0000000f00 */
[----:B0123--:R-:W-:Y:S05]  /*6e50*/  WARPSYNC.COLLECTIVE R51, `(.L_x_368) ;  /* 0x0000000033087348 */ /* 0x00ffea0003c00000 */
[----:B------:R4:W0:Y:S02]  /*6e60*/  SHFL.BFLY P2, R52, R54, R53, R56 ;  /* 0x0c00003536347389 */ /* 0x0008240000040038 */
[----:B01234-:R-:W-:Y:S01]  /*6e70*/  ENDCOLLECTIVE ;  /* 0x000000000000791b */ /* 0x01ffe20003800000 */
.L_x_368:
[----:B------:R-:W-:Y:S01]  /*6e80*/  FADD.FTZ R28, R28, R27 ;  /* 0x0000001b1c1c7221 */ /* 0x000fe20000010000 */
[----:B------:R0:W1:Y:S04]  /*6e90*/  @!P0 LDS R50, [R48+0x500] ;  /* 0x0005000030328984 */ /* 0x0000680000000800 */
[----:B------:R-:W-:Y:S01]  /*6ea0*/  MOV R54, R28 ;  /* 0x0000001c00367202 */ /* 0x000fe20000000f00 */
[----:B------:R-:W-:-:S07]  /*6eb0*/  IMAD.MOV.U32 R26, RZ, RZ, R52 ;  /* 0x000000ffff1a7224 */ /* 0x000fce00078e0034 */
[----:B01----:R-:W-:Y:S05]  /*6ec0*/  WARPSYNC.COLLECTIVE R51, `(.L_x_369) ;  /* 0x0000000033087348 */ /* 0x003fea0003c00000 */
[----:B------:R2:W3:Y:S02]  /*6ed0*/  SHFL.BFLY P2, R52, R54, R53, R56 ;  /* 0x0c00003536347389 */ /* 0x0004e40000040038 */
[----:B0123--:R-:W-:Y:S01]  /*6ee0*/  ENDCOLLECTIVE ;  /* 0x000000000000791b */ /* 0x00ffe20003800000 */
.L_x_369:
[----:B------:R-:W-:Y:S01]  /*6ef0*/  @!P0 MOV R36, R34 ;  /* 0x0000002200248202 */ /* 0x000fe20000000f00 */
[----:B------:R-:W-:Y:S01]  /*6f00*/  FADD.FTZ R26, R29, R26 ;  /* 0x0000001a1d1a7221 */ /* 0x000fe20000010000 */
[----:B------:R-:W-:Y:S01]  /*6f10*/  @!P0 IMAD.MOV.U32 R35, RZ, RZ, R33 ;  /* 0x000000ffff238224 */ /* 0x000fe200078e0021 */
[----:B------:R-:W-:Y:S01]  /*6f20*/  @!P0 MOV R45, R49 ;  /* 0x00000031002d8202 */ /* 0x000fe20000000f00 */
[----:B------:R-:W-:Y:S02]  /*6f30*/  HFMA2.MMA R53, -RZ, RZ, 0, 1.1920928955078125e-07 ;  /* 0x00000002ff357435 */ /* 0x000fe400000001ff */
[----:B------:R-:W-:Y:S02]  /*6f40*/  MOV R54, R26 ;  /* 0x0000001a00367202 */ /* 0x000fe40000000f00 */
[----:B------:R-:W-:Y:S02]  /*6f50*/  @!P0 MOV R47, R50 ;  /* 0x00000032002f8202 */ /* 0x000fe40000000f00 */
[----:B------:R-:W-:-:S07]  /*6f60*/  MOV R27, R52 ;  /* 0x00000034001b7202 */ /* 0x000fce0000000f00 */
[----:B------:R-:W-:Y:S05]  /*6f70*/  WARPSYNC.COLLECTIVE R51, `(.L_x_370) ;  /* 0x0000000033087348 */ /* 0x000fea0003c00000 */
[----:B------:R0:W1:Y:S02]  /*6f80*/  SHFL.BFLY P2, R52, R54, R53, R56 ;  /* 0x0c00003536347389 */ /* 0x0000640000040038 */
[----:B01----:R-:W-:Y:S01]  /*6f90*/  ENDCOLLECTIVE ;  /* 0x000000000000791b */ /* 0x003fe20003800000 */
.L_x_370:
[----:B------:R-:W-:-:S04]  /*6fa0*/  FADD.FTZ R27, R28, R27 ;  /* 0x0000001b1c1b7221 */ /* 0x000fc80000010000 */
[----:B------:R-:W-:Y:S01]  /*6fb0*/  IMAD.MOV.U32 R54, RZ, RZ, R27 ;  /* 0x000000ffff367224 */ /* 0x000fe200078e001b */
[----:B------:R-:W-:-:S07]  /*6fc0*/  MOV R29, R52 ;  /* 0x00000034001d7202 */ /* 0x000fce0000000f00 */
[----:B------:R-:W-:Y:S05]  /*6fd0*/  WARPSYNC.COLLECTIVE R51, `(.L_x_371) ;  /* 0x0000000033087348 */ /* 0x000fea0003c00000 */
[----:B------:R0:W1:Y:S02]  /*6fe0*/  SHFL.BFLY P2, R52, R54, R53, R56 ;  /* 0x0c00003536347389 */ /* 0x0000640000040038 */
[----:B01----:R-:W-:Y:S01]  /*6ff0*/  ENDCOLLECTIVE ;  /* 0x000000000000791b */ /* 0x003fe20003800000 */
.L_x_371:
[----:B------:R-:W-:Y:S01]  /*7000*/  FADD.FTZ R31, R26, R29 ;  /* 0x0000001d1a1f7221 */ /* 0x000fe20000010000 */
[----:B------:R-:W-:Y:S01]  /*7010*/  @!P0 LEA R29, R40, UR6, 0x7 ;  /* 0x00000006281d8c11 */ /* 0x000fe2000f8e38ff */
[----:B------:R-:W-:-:S03]  /*7020*/  HFMA2.MMA R53, -RZ, RZ, 0, 5.9604644775390625e-08 ;  /* 0x00000001ff357435 */ /* 0x000fc600000001ff */
[----:B------:R-:W-:Y:S02]  /*7030*/  MOV R54, R31 ;  /* 0x0000001f00367202 */ /* 0x000fe40000000f00 */
[----:B------:R-:W-:-:S07]  /*7040*/  MOV R28, R52 ;  /* 0x00000034001c7202 */ /* 0x000fce0000000f00 */
[----:B------:R-:W-:Y:S05]  /*7050*/  WARPSYNC.COLLECTIVE R51, `(.L_x_372) ;  /* 0x0000000033087348 */ /* 0x000fea0003c00000 */
[----:B------:R0:W1:Y:S02]  /*7060*/  SHFL.BFLY P2, R52, R54, R53, R56 ;  /* 0x0c00003536347389 */ /* 0x0000640000040038 */
[----:B01----:R-:W-:Y:S01]  /*7070*/  ENDCOLLECTIVE ;  /* 0x000000000000791b */ /* 0x003fe20003800000 */
.L_x_372:
[----:B------:R-:W-:Y:S01]  /*7080*/  FADD.FTZ R32, R27, R28 ;  /* 0x0000001c1b207221 */ /* 0x000fe20000010000 */
[----:B------:R-:W-:Y:S01]  /*7090*/  @!P0 IADD3 R28, R30, 0x28, RZ ;  /* 0x000000281e1c8810 */ /* 0x000fe20007ffe0ff */
[----:B------:R-:W0:Y:S03]  /*70a0*/  LDC.64 R26, c[0x0][0x218] ;  /* 0x00008600ff1a7b82 */ /* 0x000e260000000a00 */
[----:B------:R-:W-:-:S04]  /*70b0*/  @!P0 LOP3.LUT R28, R28, R11, RZ, 0x3c, !PT ;  /* 0x0000000b1c1c8212 */ /* 0x000fc800078e3cff */
[----:B------:R-:W-:Y:S02]  /*70c0*/  @!P0 LEA R28, R28, R29, 0x2 ;  /* 0x0000001d1c1c8211 */ /* 0x000fe400078e10ff */
[----:B------:R-:W-:-:S03]  /*70d0*/  MOV R54, R32 ;  /* 0x0000002000367202 */ /* 0x000fc60000000f00 */
[----:B------:R1:W2:Y:S04]  /*70e0*/  @!P0 LDS R29, [R28] ;  /* 0x000000001c1d8984 */ /* 0x0002a80000000800 */
[----:B------:R1:W3:Y:S01]  /*70f0*/  @!P0 LDS R44, [R28+0x500] ;  /* 0x000500001c2c8984 */ /* 0x0002e20000000800 */
[----:B------:R-:W-:-:S07]  /*7100*/  IMAD.MOV.U32 R34, RZ, RZ, R52 ;  /* 0x000000ffff227224 */ /* 0x000fce00078e0034 */
[----:B0123--:R-:W-:Y:S05]  /*7110*/  WARPSYNC.COLLECTIVE R51, `(.L_x_373) ;  /* 0x0000000033087348 */ /* 0x00ffea0003c00000 */
[----:B------:R4:W0:Y:S02]  /*7120*/  SHFL.BFLY P2, R52, R54, R53, R56 ;  /* 0x0c00003536347389 */ /* 0x0008240000040038 */
[----:B01234-:R-:W-:Y:S01]  /*7130*/  ENDCOLLECTIVE ;  /* 0x000000000000791b */ /* 0x01ffe20003800000 */
.L_x_373:
[----:B------:R-:W-:Y:S01]  /*7140*/  FADD.FTZ R34, R31, R34 ;  /* 0x000000221f227221 */ /* 0x000fe20000010000 */
[----:B------:R-:W-:-:S04]  /*7150*/  IMAD.IADD R31, R30, 0x1, R23 ;  /* 0x000000011e1f7824 */ /* 0x000fc800078e0217 */
[----:B------:R-:W-:Y:S01]  /*7160*/  IMAD.WIDE R26, R31, 0x2, R26 ;  /* 0x000000021f1a7825 */ /* 0x000fe200078e021a */
[----:B------:R-:W-:-:S03]  /*7170*/  MOV R54, R35 ;  /* 0x0000002300367202 */ /* 0x000fc60000000f00 */
[----:B------:R-:W-:Y:S01]  /*7180*/  IMAD.MOV.U32 R53, RZ, RZ, 0x8 ;  /* 0x00000008ff357424 */ /* 0x000fe200078e00ff */
[----:B------:R-:W-:-:S07]  /*7190*/  MOV R33, R52 ;  /* 0x0000003400217202 */ /* 0x000fce0000000f00 */
[----:B------:R-:W-:Y:S05]  /*71a0*/  WARPSYNC.COLLECTIVE R51, `(.L_x_374) ;  /* 0x0000000033087348 */ /* 0x000fea0003c00000 */
[----:B------:R0:W1:Y:S02]  /*71b0*/  SHFL.BFLY P2, R52, R54, R53, R56 ;  /* 0x0c00003536347389 */ /* 0x0000640000040038 */
[----:B01----:R-:W-:Y:S01]  /*71c0*/  ENDCOLLECTIVE ;  /* 0x000000000000791b */ /* 0x003fe20003800000 */
.L_x_374:
[----:B------:R-:W-:Y:S01]  /*71d0*/  FADD.FTZ R32, R32, R33 ;  /* 0x0000002120207221 */ /* 0x000fe20000010000 */
[----:B------:R-:W-:Y:S02]  /*71e0*/  @!P0 MOV R41, R29 ;  /* 0x0000001d00298202 */ /* 0x000fe40000000f00 */
[----:B------:R-:W0:Y:S01]  /*71f0*/  LDC.64 R28, c[0x0][0x220] ;  /* 0x00008800ff1c7b82 */ /* 0x000e220000000a00 */
[----:B------:R-:W-:Y:S02]  /*7200*/  @!P0 MOV R43, R44 ;  /* 0x0000002c002b8202 */ /* 0x000fe40000000f00 */
[----:B------:R-:W-:Y:S02]  /*7210*/  ISETP.NE.AND P0, PT, R40, RZ, PT ;  /* 0x000000ff2800720c */ /* 0x000fe40003f05270 */
[----:B------:R-:W-:Y:S02]  /*7220*/  MOV R54, R36 ;  /* 0x0000002400367202 */ /* 0x000fe40000000f00 */
[----:B------:R-:W-:-:S09]  /*7230*/  MOV R42, R52 ;  /* 0x00000034002a7202 */ /* 0x000fd20000000f00 */
[----:B0-----:R-:W-:Y:S05]  /*7240*/  WARPSYNC.COLLECTIVE R51, `(.L_x_375) ;  /* 0x0000000033087348 */ /* 0x001fea0003c00000 */
[----:B------:R1:W2:Y:S02]  /*7250*/  SHFL.BFLY P2, R52, R54, R53, R56 ;  /* 0x0c00003536347389 */ /* 0x0002a40000040038 */
[----:B012---:R-:W-:Y:S01]  /*7260*/  ENDCOLLECTIVE ;  /* 0x000000000000791b */ /* 0x007fe20003800000 */
.L_x_375:
[----:B------:R-:W-:Y:S01]  /*7270*/  @!P0 F2FP.BF16.F32.PACK_AB R30, RZ, R34 ;  /* 0x00000022ff1e823e */ /* 0x000fe200000010ff */
[----:B------:R-:W-:Y:S01]  /*7280*/  FADD.FTZ R42, R42, R35 ;  /* 0x000000232a2a7221 */ /* 0x000fe20000010000 */
[----:B------:R-:W-:Y:S01]  /*7290*/  @!P0 F2FP.BF16.F32.PACK_AB R32, RZ, R32 ;  /* 0x00000020ff20823e */ /* 0x000fe200000010ff */
[----:B------:R-:W-:Y:S01]  /*72a0*/  IMAD.WIDE R28, R31, 0x2, R28 ;  /* 0x000000021f1c7825 */ /* 0x000fe200078e021c */
[----:B------:R-:W-:Y:S02]  /*72b0*/  PRMT R34, R30, 0x7610, R34 ;  /* 0x000076101e227816 */ /* 0x000fe40000000022 */
[----:B------:R-:W-:-:S03]  /*72c0*/  PRMT R49, R32, 0x7610, R49 ;  /* 0x0000761020317816 */ /* 0x000fc60000000031 */
[----:B------:R0:W-:Y:S01]  /*72d0*/  @!P0 STG.E.U16 desc[UR8][R26.64], R34 ;  /* 0x000000221a008986 */ /* 0x0001e2000c101508 */
[----:B------:R-:W-:Y:S01]  /*72e0*/  HFMA2.MMA R53, -RZ, RZ, 0, 2.384185791015625e-07 ;  /* 0x00000004ff357435 */ /* 0x000fe200000001ff */
[----:B------:R-:W-:Y:S02]  /*72f0*/  IMAD.MOV.U32 R54, RZ, RZ, R42 ;  /* 0x000000ffff367224 */ /* 0x000fe400078e002a */
[----:B------:R0:W-:Y:S01]  /*7300*/  @!P0 STG.E.U16 desc[UR8][R28.64], R49 ;  /* 0x000000311c008986 */ /* 0x0001e2000c101508 */
[----:B------:R-:W-:-:S07]  /*7310*/  MOV R37, R52 ;  /* 0x0000003400257202 */ /* 0x000fce0000000f00 */
[----:B0-----:R-:W-:Y:S05]  /*7320*/  WARPSYNC.COLLECTIVE R51, `(.L_x_376) ;  /* 0x0000000033087348 */ /* 0x001fea0003c00000 */
[----:B------:R1:W2:Y:S02]  /*7330*/  SHFL.BFLY P2, R52, R54, R53, R56 ;  /* 0x0c00003536347389 */ /* 0x0002a40000040038 */
[----:B012---:R-:W-:Y:S01]  /*7340*/  ENDCOLLECTIVE ;  /* 0x000000000000791b */ /* 0x007fe20003800000 */
.L_x_376:
[----:B------:R-:W-:-:S05]  /*7350*/  FADD.FTZ R37, R37, R36 ;  /* 0x0000002425257221 */ /* 0x000fca0000010000 */
[----:B------:R-:W-:Y:S02]  /*7360*/  MOV R54, R37 ;  /* 0x0000002500367202 */ /* 0x000fe40000000f00 */
[----:B------:R-:W-:-:S07]  /*7370*/  MOV R35, R52 ;  /* 0x0000003400237202 */ /* 0x000fce0000000f00 */
[----:B------:R-:W-:Y:S05]  /*7380*/  WARPSYNC.COLLECTIVE R51, `(.L_x_377) ;  /* 0x0000000033087348 */ /* 0x000fea0003c00000 */
[----:B------:R0:W1:Y:S02]  /*7390*/  SHFL.BFLY P2, R52, R54, R53, R56 ;  /* 0x0c00003536347389 */ /* 0x0000640000040038 */
[----:B01----:R-:W-:Y:S01]  /*73a0*/  ENDCOLLECTIVE ;  /* 0x000000000000791b */ /* 0x003fe20003800000 */
.L_x_377:
[----:B------:R-:W-:-:S05]  /*73b0*/  FADD.FTZ R35, R42, R35 ;  /* 0x000000232a237221 */ /* 0x000fca0000010000 */
[----:B------:R-:W-:Y:S01]  /*73c0*/  MOV R54, R35 ;  /* 0x0000002300367202 */ /* 0x000fe20000000f00 */
[----:B------:R-:W-:Y:S02]  /*73d0*/  IMAD.MOV.U32 R53, RZ, RZ, 0x2 ;  /* 0x00000002ff357424 */ /* 0x000fe400078e00ff */
[----:B------:R-:W-:-:S07]  /*73e0*/  IMAD.MOV.U32 R36, RZ, RZ, R52 ;  /* 0x000000ffff247224 */ /* 0x000fce00078e0034 */
[----:B------:R-:W-:Y:S05]  /*73f0*/  WARPSYNC.COLLECTIVE R51, `(.L_x_378) ;  /* 0x0000000033087348 */ /* 0x000fea0003c00000 */
[----:B------:R0:W1:Y:S02]  /*7400*/  SHFL.BFLY P2, R52, R54, R53, R56 ;  /* 0x0c00003536347389 */ /* 0x0000640000040038 */
[----:B01----:R-:W-:Y:S01]  /*7410*/  ENDCOLLECTIVE ;  /* 0x000000000000791b */ /* 0x003fe20003800000 */
.L_x_378:
[----:B------:R-:W-:-:S05]  /*7420*/  FADD.FTZ R36, R37, R36 ;  /* 0x0000002425247221 */ /* 0x000fca0000010000 */
[----:B------:R-:W-:Y:S02]  /*7430*/  MOV R54, R36 ;  /* 0x0000002400367202 */ /* 0x000fe40000000f00 */
[----:B------:R-:W-:-:S07]  /*7440*/  MOV R42, R52 ;  /* 0x00000034002a7202 */ /* 0x000fce0000000f00 */
[----:B------:R-:W-:Y:S05]  /*7450*/  WARPSYNC.COLLECTIVE R51, `(.L_x_379) ;  /* 0x0000000033087348 */ /* 0x000fea0003c00000 */
[----:B------:R0:W1:Y:S02]  /*7460*/  SHFL.BFLY P2, R52, R54, R53, R56 ;  /* 0x0c00003536347389 */ /* 0x0000640000040038 */
[----:B01----:R-:W-:Y:S01]  /*7470*/  ENDCOLLECTIVE ;  /* 0x000000000000791b */ /* 0x003fe20003800000 */
.L_x_379:
[----:B------:R-:W-:Y:S01]  /*7480*/  FADD.FTZ R42, R35, R42 ;  /* 0x0000002a232a7221 */ /* 0x000fe20000010000 */
[----:B------:R-:W-:-:S03]  /*7490*/  HFMA2.MMA R53, -RZ, RZ, 0, 5.9604644775390625e-08 ;  /* 0x00000001ff357435 */ /* 0x000fc600000001ff */
[----:B------:R-:W-:Y:S01]  /*74a0*/  IMAD.MOV.U32 R54, RZ, RZ, R42 ;  /* 0x000000ffff367224 */ /* 0x000fe200078e002a */
[----:B------:R-:W-:-:S07]  /*74b0*/  MOV R37, R52 ;  /* 0x0000003400257202 */ /* 0x000fce0000000f00 */
[----:B------:R-:W-:Y:S05]  /*74c0*/  WARPSYNC.COLLECTIVE R51, `(.L_x_380) ;  /* 0x0000000033087348 */ /* 0x000fea0003c00000 */
[----:B------:R0:W1:Y:S02]  /*74d0*/  SHFL.BFLY P2, R52, R54, R53, R56 ;  /* 0x0c00003536347389 */ /* 0x0000640000040038 */
[----:B01----:R-:W-:Y:S01]  /*74e0*/  ENDCOLLECTIVE ;  /* 0x000000000000791b */ /* 0x003fe20003800000 */
.L_x_380:
[----:B------:R-:W-:-:S05]  /*74f0*/  FADD.FTZ R37, R36, R37 ;  /* 0x0000002524257221 */ /* 0x000fca0000010000 */
[----:B------:R-:W-:Y:S02]  /*7500*/  MOV R54, R37 ;  /* 0x0000002500367202 */ /* 0x000fe40000000f00 */
[----:B------:R-:W-:-:S07]  /*7510*/  MOV R35, R52 ;  /* 0x0000003400237202 */ /* 0x000fce0000000f00 */
[----:B------:R-:W-:Y:S05]  /*7520*/  WARPSYNC.COLLECTIVE R51, `(.L_x_381) ;  /* 0x0000000033087348 */ /* 0x000fea0003c00000 */
[----:B------:R0:W1:Y:S02]  /*7530*/  SHFL.BFLY P2, R52, R54, R53, R56 ;  /* 0x0c00003536347389 */ /* 0x0000640000040038 */
[----:B01----:R-:W-:Y:S01]  /*7540*/  ENDCOLLECTIVE ;  /* 0x000000000000791b */ /* 0x003fe20003800000 */
.L_x_381:
[----:B------:R-:W-:-:S05]  /*7550*/  FADD.FTZ R30, R42, R35 ;  /* 0x000000232a1e7221 */ /* 0x000fca0000010000 */
[----:B------:R-:W-:-:S04]  /*7560*/  @!P0 F2FP.BF16.F32.PACK_AB R30, RZ, R30 ;  /* 0x0000001eff1e823e */ /* 0x000fc800000010ff */
[----:B------:R-:W-:Y:S01]  /*7570*/  PRMT R35, R30, 0x7610, R35 ;  /* 0x000076101e237816 */ /* 0x000fe20000000023 */
[----:B------:R-:W-:Y:S01]  /*7580*/  HFMA2.MMA R53, -RZ, RZ, 0, 4.76837158203125e-07 ;  /* 0x00000008ff357435 */ /* 0x000fe200000001ff */
[----:B------:R-:W-:-:S03]  /*7590*/  MOV R54, R41 ;  /* 0x0000002900367202 */ /* 0x000fc60000000f00 */
[----:B------:R0:W-:Y:S01]  /*75a0*/  @!P0 STG.E.U16 desc[UR8][R26.64+0x28], R35 ;  /* 0x000028231a008986 */ /* 0x0001e2000c101508 */
[----:B------:R-:W-:-:S07]  /*75b0*/  IMAD.MOV.U32 R36, RZ, RZ, R52 ;  /* 0x000000ffff247224 */ /* 0x000fce00078e0034 */
[----:B0-----:R-:W-:Y:S05]  /*75c0*/  WARPSYNC.COLLECTIVE R51, `(.L_x_382) ;  /* 0x0000000033087348 */ /* 0x001fea0003c00000 */
[----:B------:R1:W2:Y:S02]  /*75d0*/  SHFL.BFLY P2, R52, R54, R53, R56 ;  /* 0x0c00003536347389 */ /* 0x0002a40000040038 */
[----:B012---:R-:W-:Y:S01]  /*75e0*/  ENDCOLLECTIVE ;  /* 0x000000000000791b */ /* 0x007fe20003800000 */
.L_x_382:
[----:B------:R-:W-:-:S05]  /*75f0*/  FADD.FTZ R31, R37, R36 ;  /* 0x00000024251f7221 */ /* 0x000fca0000010000 */
[----:B------:R-:W-:-:S05]  /*7600*/  @!P0 F2FP.BF16.F32.PACK_AB R31, RZ, R31 ;  /* 0x0000001fff1f823e */ /* 0x000fca00000010ff */
[----:B------:R0:W-:Y:S01]  /*7610*/  @!P0 STG.E.U16 desc[UR8][R28.64+0x28], R31 ;  /* 0x0000281f1c008986 */ /* 0x0001e2000c101508 */
[----:B------:R-:W-:Y:S01]  /*7620*/  IMAD.MOV.U32 R54, RZ, RZ, R43 ;  /* 0x000000ffff367224 */ /* 0x000fe200078e002b */
[----:B------:R-:W-:-:S07]  /*7630*/  MOV R44, R52 ;  /* 0x00000034002c7202 */ /* 0x000fce0000000f00 */
[----:B0-----:R-:W-:Y:S05]  /*7640*/  WARPSYNC.COLLECTIVE R51, `(.L_x_383) ;  /* 0x0000000033087348 */ /* 0x001fea0003c00000 */
[----:B------:R1:W2:Y:S02]  /*7650*/  SHFL.BFLY P2, R52, R54, R53, R56 ;  /* 0x0c00003536347389 */ /* 0x0002a40000040038 */
[----:B012---:R-:W-:Y:S01]  /*7660*/  ENDCOLLECTIVE ;  /* 0x000000000000791b */ /* 0x007fe20003800000 */
.L_x_383:
[----:B------:R-:W-:Y:S01]  /*7670*/  FADD.FTZ R44, R44, R41 ;  /* 0x000000292c2c7221 */ /* 0x000fe20000010000 */
[----:B------:R-:W-:-:S04]  /*7680*/  HFMA2.MMA R53, -RZ, RZ, 0, 2.384185791015625e-07 ;  /* 0x00000004ff357435 */ /* 0x000fc800000001ff */
[----:B------:R-:W-:Y:S02]  /*7690*/  MOV R54, R44 ;  /* 0x0000002c00367202 */ /* 0x000fe40000000f00 */
[----:B------:R-:W-:-:S07]  /*76a0*/  MOV R46, R52 ;  /* 0x00000034002e7202 */ /* 0x000fce0000000f00 */
[----:B------:R-:W-:Y:S05]  /*76b0*/  WARPSYNC.COLLECTIVE R51, `(.L_x_384) ;  /* 0x0000000033087348 */ /* 0x000fea0003c00000 */
[----:B------:R0:W1:Y:S02]  /*76c0*/  SHFL.BFLY P2, R52, R54, R53, R56 ;  /* 0x0c00003536347389 */ /* 0x0000640000040038 */
[----:B01----:R-:W-:Y:S01]  /*76d0*/  ENDCOLLECTIVE ;  /* 0x000000000000791b */ /* 0x003fe20003800000 */
.L_x_384:
[----:B------:R-:W-:-:S05]  /*76e0*/  FADD.FTZ R46, R46, R43 ;  /* 0x0000002b2e2e7221 */ /* 0x000fca0000010000 */
[----:B------:R-:W-:Y:S01]  /*76f0*/  MOV R54, R46 ;  /* 0x0000002e00367202 */ /* 0x000fe20000000f00 */
[----:B------:R-:W-:-:S07]  /*7700*/  IMAD.MOV.U32 R41, RZ, RZ, R52 ;  /* 0x000000ffff297224 */ /* 0x000fce00078e0034 */
[----:B------:R-:W-:Y:S05]  /*7710*/  WARPSYNC.COLLECTIVE R51, `(.L_x_385) ;  /* 0x0000000033087348 */ /* 0x000fea0003c00000 */
[----:B------:R0:W1:Y:S02]  /*7720*/  SHFL.BFLY P2, R52, R54, R53, R56 ;  /* 0x0c00003536347389 */ /* 0x0000640000040038 */
[----:B01----:R-:W-:Y:S01]  /*7730*/  ENDCOLLECTIVE ;  /* 0x000000000000791b */ /* 0x003fe20003800000 */
.L_x_385:
[----:B------:R-:W-:Y:S01]  /*7740*/  FADD.FTZ R41, R44, R41 ;  /* 0x000000292c297221 */ /* 0x000fe20000010000 */
[----:B------:R-:W-:-:S04]  /*7750*/  HFMA2.MMA R53, -RZ, RZ, 0, 1.1920928955078125e-07 ;  /* 0x00000002ff357435 */ /* 0x000fc800000001ff */
[----:B------:R-:W-:Y:S02]  /*7760*/  MOV R54, R41 ;  /* 0x0000002900367202 */ /* 0x000fe40000000f00 */
[----:B------:R-:W-:-:S07]  /*7770*/  MOV R43, R52 ;  /* 0x00000034002b7202 */ /* 0x000fce0000000f00 */
[----:B------:R-:W-:Y:S05]  /*7780*/  WARPSYNC.COLLECTIVE R51, `(.L_x_386) ;  /* 0x0000000033087348 */ /* 0x000fea0003c00000 */
[----:B------:R0:W1:Y:S02]  /*7790*/  SHFL.BFLY P2, R52, R54, R53, R56 ;  /* 0x0c00003536347389 */ /* 0x0000640000040038 */
[----:B01----:R-:W-:Y:S01]  /*77a0*/  ENDCOLLECTIVE ;  /* 0x000000000000791b */ /* 0x003fe20003800000 */
.L_x_386:
[----:B------:R-:W-:-:S04]  /*77b0*/  FADD.FTZ R43, R46, R43 ;  /* 0x0000002b2e2b7221 */ /* 0x000fc80000010000 */
[----:B------:R-:W-:Y:S01]  /*77c0*/  IMAD.MOV.U32 R54, RZ, RZ, R43 ;  /* 0x000000ffff367224 */ /* 0x000fe200078e002b */
[----:B------:R-:W-:-:S07]  /*77d0*/  MOV R44, R52 ;  /* 0x00000034002c7202 */ /* 0x000fce0000000f00 */
[----:B------:R-:W-:Y:S05]  /*77e0*/  WARPSYNC.COLLECTIVE R51, `(.L_x_387) ;  /* 0x0000000033087348 */ /* 0x000fea0003c00000 */
[----:B------:R0:W1:Y:S02]  /*77f0*/  SHFL.BFLY P2, R52, R54, R53, R56 ;  /* 0x0c00003536347389 */ /* 0x0000640000040038 */
[----:B01----:R-:W-:Y:S01]  /*7800*/  ENDCOLLECTIVE ;  /* 0x000000000000791b */ /* 0x003fe20003800000 */
.L_x_387:
[----:B------:R-:W-:Y:S01]  /*7810*/  FADD.FTZ R44, R41, R44 ;  /* 0x0000002c292c7221 */ /* 0x000fe20000010000 */
[----:B------:R-:W-:-:S03]  /*7820*/  HFMA2.MMA R53, -RZ, RZ, 0, 5.9604644775390625e-08 ;  /* 0x00000001ff357435 */ /* 0x000fc600000001ff */
[----:B------:R-:W-:Y:S01]  /*7830*/  IMAD.MOV.U32 R54, RZ, RZ, R44 ;  /* 0x000000ffff367224 */ /* 0x000fe200078e002c */
[----:B------:R-:W-:-:S07]  /*7840*/  MOV R46, R52 ;  /* 0x00000034002e7202 */ /* 0x000fce0000000f00 */
[----:B------:R-:W-:Y:S05]  /*7850*/  WARPSYNC.COLLECTIVE R51, `(.L_x_388) ;  /* 0x0000000033087348 */ /* 0x000fea0003c00000 */
[----:B------:R0:W1:Y:S02]  /*7860*/  SHFL.BFLY P2, R52, R54, R53, R56 ;  /* 0x0c00003536347389 */ /* 0x0000640000040038 */
[----:B01----:R-:W-:Y:S01]  /*7870*/  ENDCOLLECTIVE ;  /* 0x000000000000791b */ /* 0x003fe20003800000 */
.L_x_388:
[----:B------:R-:W-:-:S05]  /*7880*/  FADD.FTZ R43, R43, R46 ;  /* 0x0000002e2b2b7221 */ /* 0x000fca0000010000 */
[----:B------:R-:W-:Y:S02]  /*7890*/  MOV R54, R43 ;  /* 0x0000002b00367202 */ /* 0x000fe40000000f00 */
[----:B------:R-:W-:-:S07]  /*78a0*/  MOV R41, R52 ;  /* 0x0000003400297202 */ /* 0x000fce0000000f00 */
[----:B------:R-:W-:Y:S05]  /*78b0*/  WARPSYNC.COLLECTIVE R51, `(.L_x_389) ;  /* 0x0000000033087348 */ /* 0x000fea0003c00000 */
[----:B------:R0:W1:Y:S02]  /*78c0*/  SHFL.BFLY P2, R52, R54, R53, R56 ;  /* 0x0c00003536347389 */ /* 0x0000640000040038 */
[----:B01----:R-:W-:Y:S01]  /*78d0*/  ENDCOLLECTIVE ;  /* 0x000000000000791b */ /* 0x003fe20003800000 */
.L_x_389:
[----:B------:R-:W-:-:S05]  /*78e0*/  FADD.FTZ R32, R44, R41 ;  /* 0x000000292c207221 */ /* 0x000fca0000010000 */
[----:B------:R-:W-:-:S05]  /*78f0*/  @!P0 F2FP.BF16.F32.PACK_AB R32, RZ, R32 ;  /* 0x00000020ff20823e */ /* 0x000fca00000010ff */
[----:B------:R0:W-:Y:S01]  /*7900*/  @!P0 STG.E.U16 desc[UR8][R26.64+0x50], R32 ;  /* 0x000050201a008986 */ /* 0x0001e2000c101508 */
[----:B------:R-:W-:Y:S01]  /*7910*/  HFMA2.MMA R53, -RZ, RZ, 0, 4.76837158203125e-07 ;  /* 0x00000008ff357435 */ /* 0x000fe200000001ff */
[----:B------:R-:W-:Y:S01]  /*7920*/  MOV R54, R45 ;  /* 0x0000002d00367202 */ /* 0x000fe20000000f00 */
[----:B------:R-:W-:-:S09]  /*7930*/  IMAD.MOV.U32 R46, RZ, RZ, R52 ;  /* 0x000000ffff2e7224 */ /* 0x000fd200078e0034 */
[----:B0-----:R-:W-:Y:S05]  /*7940*/  WARPSYNC.COLLECTIVE R51, `(.L_x_390) ;  /* 0x0000000033087348 */ /* 0x001fea0003c00000 */
[----:B------:R1:W2:Y:S02]  /*7950*/  SHFL.BFLY P2, R52, R54, R53, R56 ;  /* 0x0c00003536347389 */ /* 0x0002a40000040038 */
[----:B012---:R-:W-:Y:S01]  /*7960*/  ENDCOLLECTIVE ;  /* 0x000000000000791b */ /* 0x007fe20003800000 */
.L_x_390:
[----:B------:R-:W-:-:S05]  /*7970*/  FADD.FTZ R33, R43, R46 ;  /* 0x0000002e2b217221 */ /* 0x000fca0000010000 */
[----:B------:R-:W-:-:S05]  /*7980*/  @!P0 F2FP.BF16.F32.PACK_AB R33, RZ, R33 ;  /* 0x00000021ff21823e */ /* 0x000fca00000010ff */
[----:B------:R0:W-:Y:S01]  /*7990*/  @!P0 STG.E.U16 desc[UR8][R28.64+0x50], R33 ;  /* 0x000050211c008986 */ /* 0x0001e2000c101508 */
[----:B------:R-:W-:Y:S02]  /*79a0*/  MOV R54, R47 ;  /* 0x0000002f00367202 */ /* 0x000fe40000000f00 */
[----:B------:R-:W-:-:S07]  /*79b0*/  MOV R48, R52 ;  /* 0x0000003400307202 */ /* 0x000fce0000000f00 */
[----:B0-----:R-:W-:Y:S05]  /*79c0*/  WARPSYNC.COLLECTIVE R51, `(.L_x_391) ;  /* 0x0000000033087348 */ /* 0x001fea0003c00000 */
[----:B------:R1:W2:Y:S02]  /*79d0*/  SHFL.BFLY P2, R52, R54, R53, R56 ;  /* 0x0c00003536347389 */ /* 0x0002a40000040038 */
[----:B012---:R-:W-:Y:S01]  /*79e0*/  ENDCOLLECTIVE ;  /* 0x000000000000791b */ /* 0x007fe20003800000 */
.L_x_391:
[----:B------:R-:W-:Y:S01]  /*79f0*/  FADD.FTZ R48, R48, R45 ;  /* 0x0000002d30307221 */ /* 0x000fe20000010000 */
[----:B------:R-:W-:-:S03]  /*7a00*/  HFMA2.MMA R53, -RZ, RZ, 0, 2.384185791015625e-07 ;  /* 0x00000004ff357435 */ /* 0x000fc600000001ff */
[----:B------:R-:W-:Y:S01]  /*7a10*/  IMAD.MOV.U32 R54, RZ, RZ, R48 ;  /* 0x000000ffff367224 */ /* 0x000fe200078e0030 */
[----:B------:R-:W-:-:S07]  /*7a20*/  MOV R50, R52 ;  /* 0x0000003400327202 */ /* 0x000fce0000000f00 */
[----:B------:R-:W-:Y:S05]  /*7a30*/  WARPSYNC.COLLECTIVE R51, `(.L_x_392) ;  /* 0x0000000033087348 */ /* 0x000fea0003c00000 */
[----:B------:R0:W1:Y:S02]  /*7a40*/  SHFL.BFLY P2, R52, R54, R53, R56 ;  /* 0x0c00003536347389 */ /* 0x0000640000040038 */
[----:B01----:R-:W-:Y:S01]  /*7a50*/  ENDCOLLECTIVE ;  /* 0x000000000000791b */ /* 0x003fe20003800000 */
.L_x_392:
[----:B------:R-:W-:-:S05]  /*7a60*/  FADD.FTZ R50, R50, R47 ;  /* 0x0000002f32327221 */ /* 0x000fca0000010000 */
[----:B------:R-:W-:Y:S02]  /*7a70*/  MOV R54, R50 ;  /* 0x0000003200367202 */ /* 0x000fe40000000f00 */
[----:B------:R-:W-:-:S07]  /*7a80*/  MOV R45, R52 ;  /* 0x00000034002d7202 */ /* 0x000fce0000000f00 */
[----:B------:R-:W-:Y:S05]  /*7a90*/  WARPSYNC.COLLECTIVE R51, `(.L_x_393) ;  /* 0x0000000033087348 */ /* 0x000fea0003c00000 */
[----:B------:R0:W1:Y:S02]  /*7aa0*/  SHFL.BFLY P2, R52, R54, R53, R56 ;  /* 0x0c00003536347389 */ /* 0x0000640000040038 */
[----:B01----:R-:W-:Y:S01]  /*7ab0*/  ENDCOLLECTIVE ;  /* 0x000000000000791b */ /* 0x003fe20003800000 */
.L_x_393:
[----:B------:R-:W-:Y:S01]  /*7ac0*/  FADD.FTZ R45, R48, R45 ;  /* 0x0000002d302d7221 */ /* 0x000fe20000010000 */
[----:B------:R-:W-:-:S04]  /*7ad0*/  HFMA2.MMA R53, -RZ, RZ, 0, 1.1920928955078125e-07 ;  /* 0x00000002ff357435 */ /* 0x000fc800000001ff */
[----:B------:R-:W-:Y:S01]  /*7ae0*/  MOV R54, R45 ;  /* 0x0000002d00367202 */ /* 0x000fe20000000f00 */
[----:B------:R-:W-:-:S07]  /*7af0*/  IMAD.MOV.U32 R47, RZ, RZ, R52 ;  /* 0x000000ffff2f7224 */ /* 0x000fce00078e0034 */
[----:B------:R-:W-:Y:S05]  /*7b00*/  WARPSYNC.COLLECTIVE R51, `(.L_x_394) ;  /* 0x0000000033087348 */ /* 0x000fea0003c00000 */
[----:B------:R0:W1:Y:S02]  /*7b10*/  SHFL.BFLY P2, R52, R54, R53, R56 ;  /* 0x0c00003536347389 */ /* 0x0000640000040038 */
[----:B01----:R-:W-:Y:S01]  /*7b20*/  ENDCOLLECTIVE ;  /* 0x000000000000791b */ /* 0x003fe20003800000 */
.L_x_394:
[----:B------:R-:W-:-:S05]  /*7b30*/  FADD.FTZ R47, R50, R47 ;  /* 0x0000002f322f7221 */ /* 0x000fca0000010000 */
[----:B------:R-:W-:Y:S02]  /*7b40*/  MOV R54, R47 ;  /* 0x0000002f00367202 */ /* 0x000fe40000000f00 */
[----:B------:R-:W-:-:S07]  /*7b50*/  MOV R48, R52 ;  /* 0x0000003400307202 */ /* 0x000fce0000000f00 */
[----:B------:R-:W-:Y:S05]  /*7b60*/  WARPSYNC.COLLECTIVE R51, `(.L_x_395) ;  /* 0x0000000033087348 */ /* 0x000fea0003c00000 */
[----:B------:R0:W1:Y:S02]  /*7b70*/  SHFL.BFLY P2, R52, R54, R53, R56 ;  /* 0x0c00003536347389 */ /* 0x0000640000040038 */
[----:B01----:R-:W-:Y:S01]  /*7b80*/  ENDCOLLECTIVE ;  /* 0x000000000000791b */ /* 0x003fe20003800000 */
.L_x_395:
[----:B------:R-:W-:-:S05]  /*7b90*/  FADD.FTZ R45, R45, R48 ;  /* 0x000000302d2d7221 */ /* 0x000fca0000010000 */
[----:B------:R-:W-:Y:S01]  /*7ba0*/  MOV R54, R45 ;  /* 0x0000002d00367202 */ /* 0x000fe20000000f00 */
[----:B------:R-:W-:Y:S01]  /*7bb0*/  IMAD.MOV.U32 R53, RZ, RZ, 0x1 ;  /* 0x00000001ff357424 */ /* 0x000fe200078e00ff */
[----:B------:R-:W-:-:S07]  /*7bc0*/  MOV R50, R52 ;  /* 0x0000003400327202 */ /* 0x000fce0000000f00 */
[----:B------:R-:W-:Y:S05]  /*7bd0*/  WARPSYNC.COLLECTIVE R51, `(.L_x_396) ;  /* 0x0000000033087348 */ /* 0x000fea0003c00000 */
[----:B------:R0:W1:Y:S02]  /*7be0*/  SHFL.BFLY P2, R52, R54, R53, R56 ;  /* 0x0c00003536347389 */ /* 0x0000640000040038 */
[----:B01----:R-:W-:Y:S01]  /*7bf0*/  ENDCOLLECTIVE ;  /* 0x000000000000791b */ /* 0x003fe20003800000 */
.L_x_396:
[----:B------:R-:W-:-:S05]  /*7c00*/  FADD.FTZ R47, R47, R50 ;  /* 0x000000322f2f7221 */ /* 0x000fca0000010000 */
[----:B------:R-:W-:Y:S02]  /*7c10*/  MOV R54, R47 ;  /* 0x0000002f00367202 */ /* 0x000fe40000000f00 */
[----:B------:R-:W-:-:S07]  /*7c20*/  MOV R34, R52 ;  /* 0x0000003400227202 */ /* 0x000fce0000000f00 */
[----:B------:R-:W-:Y:S05]  /*7c30*/  WARPSYNC.COLLECTIVE R51, `(.L_x_397) ;  /* 0x0000000033087348 */ /* 0x000fea0003c00000 */
[----:B------:R0:W1:Y:S02]  /*7c40*/  SHFL.BFLY P2, R52, R54, R53, R56 ;  /* 0x0c00003536347389 */ /* 0x0000640000040038 */
[----:B01----:R-:W-:Y:S01]  /*7c50*/  ENDCOLLECTIVE ;  /* 0x000000000000791b */ /* 0x003fe20003800000 */
.L_x_397:
[----:B------:R-:W-:Y:S01]  /*7c60*/  FADD.FTZ R34, R45, R34 ;  /* 0x000000222d227221 */ /* 0x000fe20000010000 */
[----:B------:R-:W-:Y:S01]  /*7c70*/  MOV R30, R52 ;  /* 0x00000034001e7202 */ /* 0x000fe20000000f00 */
[----:B------:R-:W-:Y:S06]  /*7c80*/  BRA `(.L_x_398) ;  /* 0xffffffe000fc7947 */ /* 0x000fec000383ffff */
.L_x_399:
        /* <DEDUP_REMOVED lines=15> */
.L_x_3469:


//--------------------- .text._ZN13group_norm_v218gn_bwd_cuda_kernelI13__nv_bfloat16Li320ELi1ELi32ELi20ELi1024ELb0ELb1ELi64ELi320ELi320ELi4ELb1ELi8ELb0ELb0ELNS_15WgradSyncMethodE3ENS_16CompileConditionILi900EEEEEvPT_S6_S6_PKS5_S8_S8_S8_PKfflPfPj --------------------------
	.section	.text._ZN13group_norm_v218gn_bwd_cuda_kernelI13__nv_bfloat16Li320ELi1ELi32ELi20ELi1024ELb0ELb1ELi64ELi320ELi320ELi4ELb1ELi8ELb0ELb0ELNS_15WgradSyncMethodE3ENS_16CompileConditionILi900EEEEEvPT_S6_S6_PKS5_S8_S8_S8_PKfflPfPj,"ax",@progbits
	.align	128
        .global         _ZN13group_norm_v218gn_bwd_cuda_kernelI13__nv_bfloat16Li320ELi1ELi32ELi20ELi1024ELb0ELb1ELi64ELi320ELi320ELi4ELb1ELi8ELb0ELb0ELNS_15WgradSyncMethodE3ENS_16CompileConditionILi900EEEEEvPT_S6_S6_PKS5_S8_S8_S8_PKfflPfPj
        .type           _ZN13group_norm_v218gn_bwd_cuda_kernelI13__nv_bfloat16Li320ELi1ELi32ELi20ELi1024ELb0ELb1ELi64ELi320ELi320ELi4ELb1ELi8ELb0ELb0ELNS_15WgradSyncMethodE3ENS_16CompileConditionILi900EEEEEvPT_S6_S6_PKS5_S8_S8_S8_PKfflPfPj,@function
        .size           _ZN13group_norm_v218gn_bwd_cuda_kernelI13__nv_bfloat16Li320ELi1ELi32ELi20ELi1024ELb0ELb1ELi64ELi320ELi320ELi4ELb1ELi8ELb0ELb0ELNS_15WgradSyncMethodE3ENS_16CompileConditionILi900EEEEEvPT_S6_S6_PKS5_S8_S8_S8_PKfflPfPj,(.L_x_3470 - _ZN13group_norm_v218gn_bwd_cuda_kernelI13__nv_bfloat16Li320ELi1ELi32ELi20ELi1024ELb0ELb1ELi64ELi320ELi320ELi4ELb1ELi8ELb0ELb0ELNS_15WgradSyncMethodE3ENS_16CompileConditionILi900EEEEEvPT_S6_S6_PKS5_S8_S8_S8_PKfflPfPj)
        .other          _ZN13group_norm_v218gn_bwd_cuda_kernelI13__nv_bfloat16Li320ELi1ELi32ELi20ELi1024ELb0ELb1ELi64ELi320ELi320ELi4ELb1ELi8ELb0ELb0ELNS_15WgradSyncMethodE3ENS_16CompileConditionILi900EEEEEvPT_S6_S6_PKS5_S8_S8_S8_PKfflPfPj,@"STO_CUDA_ENTRY STV_DEFAULT"
_ZN13group_norm_v218gn_bwd_cuda_kernelI13__nv_bfloat16Li320ELi1ELi32ELi20ELi1024ELb0ELb1ELi64ELi320ELi320ELi4ELb1ELi8ELb0ELb0ELNS_15WgradSyncMethodE3ENS_16CompileConditionILi900EEEEEvPT_S6_S6_PKS5_S8_S8_S8_PKfflPfPj:
.text._ZN13group_norm_v218gn_bwd_cuda_kernelI13__nv_bfloat16Li320ELi1ELi32ELi20ELi1024ELb0ELb1ELi64ELi320ELi320ELi4ELb1ELi8ELb0ELb0ELNS_15WgradSyncMethodE3ENS_16CompileConditionILi900EEEEEvPT_S6_S6_PKS5_S8_S8_S8_PKfflPfPj:
        /* <DEDUP_REMOVED lines=10> */
[----:B------:R-:W-:Y:S02]  /*00a0*/  ULOP3.LUT UR23, UR10, 0x1, URZ, 0xc0, !UPT ;  /* 0x000000010a177892 */ /* 0x000fe4000f8ec03f */
        /* <DEDUP_REMOVED lines=9> */
[----:B------:R-:W-:Y:S01]  /*0140*/  MOV R5, 0x7fffffc1 ;  /* 0x7fffffc100057802 */ /* 0x000fe20000000f00 */
[----:B------:R-:W-:-:S04]  /*0150*/  ULOP3.LUT UR4, UR23, 0x8, URZ, 0xfc, !UPT ;  /* 0x0000000817047892 */ /* 0x000fc8000f8efc3f */
[----:B------:R-:W-:Y:S02]  /*0160*/  IADD3 R0, RZ, -UR6, RZ ;  /* 0x80000006ff007c10 */ /* 0x000fe4000fffe0ff */
        /* <DEDUP_REMOVED lines=8> */
.L_x_402:
[----:B------:R-:W2:Y:S04]  /*01f0*/  LD.E.STRONG.GPU R0, desc[UR18][R2.64] ;  /* 0x0000001202007980 */ /* 0x000ea8000c10f900 */
[----:B--2---:R-:W-:Y:S01]  /*0200*/  CCTL.IVALL ;  /* 0x00000000ff00798f */ /* 0x004fe20002000000 */
[----:B------:R-:W-:Y:S05]  /*0210*/  YIELD ;  /* 0x0000000000007946 */ /* 0x000fea0003800000 */
[----:B-----5:R-:W-:-:S04]  /*0220*/  LOP3.LUT R0, R0, R5, RZ, 0x3c, !PT ;  /* 0x0000000500007212 */ /* 0x020fc800078e3cff */
[----:B------:R-:W-:-:S13]  /*0230*/  ISETP.GT.AND P0, PT, R0, -0x1, PT ;  /* 0xffffffff0000780c */ /* 0x000fda0003f04270 */
[----:B------:R-:W-:Y:S05]  /*0240*/  @P0 BRA `(.L_x_402) ;  /* 0xfffffffc00e80947 */ /* 0x000fea000383ffff */
.L_x_401:
[----:B------:R-:W-:Y:S05]  /*0250*/  WARPSYNC.ALL ;  /* 0x0000000000007948 */ /* 0x000fea0003800000 */
[----:B------:R-:W-:Y:S06]  /*0260*/  BAR.SYNC.DEFER_BLOCKING 0x0 ;  /* 0x0000000000007b1d */ /* 0x000fec0000010000 */
[----:B------:R-:W-:Y:S05]  /*0270*/  BRA `(.L_x_403) ;  /* 0x0000007000007947 */ /* 0x000fea0003800000 */
.L_x_400:
[----:B------:R-:W0:Y:S01]  /*0280*/  S2R R10, SR_TID.X ;  /* 0x00000000000a7919 */ /* 0x000e220000002100 */
[----:B------:R-:W-:Y:S01]  /*0290*/  ULOP3.LUT UR4, UR22, 0xf, URZ, 0xc0, !UPT ;  /* 0x0000000f16047892 */ /* 0x000fe2000f8ec03f */
[----:B------:R-:W1:Y:S01]  /*02a0*/  S2UR UR14, SR_CgaCtaId ;  /* 0x00000000000e79c3 */ /* 0x000e620000008800 */
[----:B------:R-:W-:Y:S01]  /*02b0*/  USHF.R.U32.HI UR15, URZ, 0x1, UR10 ;  /* 0x000000013f0f7899 */ /* 0x000fe2000801160a */
[----:B------:R-:W-:Y:S01]  /*02c0*/  CS2R R44, SRZ ;  /* 0x00000000002c7805 */ /* 0x000fe2000001ff00 */
[----:B------:R-:W-:Y:S01]  /*02d0*/  ULOP3.LUT UR13, UR23, 0x8, URZ, 0xfc, !UPT ;  /* 0x00000008170d7892 */ /* 0x000fe2000f8efc3f */
[----:B------:R-:W-:Y:S01]  /*02e0*/  CS2R R46, SRZ ;  /* 0x00000000002e7805 */ /* 0x000fe2000001ff00 */
[----:B------:R-:W-:Y:S01]  /*02f0*/  IMAD.U32 R3, RZ, RZ, UR4 ;  /* 0x00000004ff037e24 */ /* 0x000fe2000f8e00ff */
[----:B------:R-:W-:Y:S01]  /*0300*/  USHF.L.U32 UR17, UR15, 0x4, URZ ;  /* 0x000000040f117899 */ /* 0x000fe2000800063f */
[----:B------:R-:W-:Y:S01]  /*0310*/  CS2R R48, SRZ ;  /* 0x0000000000307805 */ /* 0x000fe2000001ff00 */
[----:B------:R-:W-:Y:S01]  /*0320*/  ULDC.64 UR8, c[0x0][0x268] ;  /* 0x00009a0000087ab9 */ /* 0x000fe20000000a00 */
[----:B------:R-:W-:Y:S01]  /*0330*/  UMOV UR12, 0x400 ;  /* 0x00000400000c7882 */ /* 0x000fe20000000000 */
[----:B------:R-:W-:Y:S01]  /*0340*/  UIMAD.WIDE.U32 UR8, UR13, 0x4, UR8 ;  /* 0x000000040d0878a5 */ /* 0x000fe2000f8e0008 */
[----:B------:R-:W-:Y:S01]  /*0350*/  CS2R R50, SRZ ;  /* 0x0000000000327805 */ /* 0x000fe2000001ff00 */
[----:B------:R-:W-:-:S02]  /*0360*/  UIADD3 UR13, UR12, 0x2800, URZ ;  /* 0x000028000c0d7890 */ /* 0x000fc4000fffe03f */
[----:B------:R-:W-:Y:S01]  /*0370*/  ULOP3.LUT UR4, UR17, 0xfffffff0, UR4, 0xe2, !UPT ;  /* 0xfffffff011047892 */ /* 0x000fe2000f8ee204 */
[----:B------:R-:W-:Y:S01]  /*0380*/  ULDC.64 UR6, c[0x0][0x268] ;  /* 0x00009a0000067ab9 */ /* 0x000fe20000000a00 */
[----:B------:R-:W-:Y:S02]  /*0390*/  UIADD3 UR15, -UR15, URZ, URZ ;  /* 0x0000003f0f0f7290 */ /* 0x000fe4000fffe13f */
[----:B------:R-:W-:Y:S01]  /*03a0*/  ULEA UR6, UP0, UR10, UR6, 0x2 ;  /* 0x000000060a067291 */ /* 0x000fe2000f80103f */
[----:B------:R-:W-:-:S03]  /*03b0*/  UMOV UR16, 0x7fffffc1 ;  /* 0x7fffffc100107882 */ /* 0x000fc60000000000 */
[----:B------:R-:W-:Y:S02]  /*03c0*/  ULEA.HI.X UR7, UR10, UR7, UR5, 0x2, UP0 ;  /* 0x000000070a077291 */ /* 0x000fe400080f1405 */
[----:B-1----:R-:W-:Y:S02]  /*03d0*/  ULEA UR12, UR14, UR12, 0x18 ;  /* 0x0000000c0e0c7291 */ /* 0x002fe4000f8ec03f */
[----:B------:R-:W-:Y:S02]  /*03e0*/  UISETP.NE.AND UP0, UPT, UR22, UR15, UPT ;  /* 0x0000000f1600728c */ /* 0x000fe4000bf05270 */
[----:B------:R-:W-:Y:S01]  /*03f0*/  ULEA UR14, UR14, UR13, 0x18 ;  /* 0x0000000d0e0e7291 */ /* 0x000fe2000f8ec03f */
[--C-:B0-----:R-:W-:Y:S01]  /*0400*/  SHF.R.S32.HI R0, RZ, 0x1f, R10.reuse ;  /* 0x0000001fff007819 */ /* 0x101fe2000001140a */
[----:B------:R-:W-:Y:S01]  /*0410*/  USEL UR20, UR16, 0x1, !UP0 ;  /* 0x0000000110147887 */ /* 0x000fe2000c000000 */
[----:B------:R-:W-:Y:S01]  /*0420*/  SHF.R.U32.HI R4, RZ, 0x2, R10 ;  /* 0x00000002ff047819 */ /* 0x000fe2000001160a */
[----:B------:R-:W-:Y:S01]  /*0430*/  UMOV UR13, UR10 ;  /* 0x0000000a000d7c82 */ /* 0x000fe20008000000 */
[----:B------:R-:W-:-:S02]  /*0440*/  LEA.HI R2, R0, R10, RZ, 0x2 ;  /* 0x0000000a00027211 */ /* 0x000fc400078f10ff */
[----:B------:R-:W-:Y:S02]  /*0450*/  SHF.L.U32 R4, R4, 0x4, RZ ;  /* 0x0000000404047819 */ /* 0x000fe400000006ff */
[----:B------:R-:W-:Y:S02]  /*0460*/  SHF.R.S32.HI R6, RZ, 0x2, R2 ;  /* 0x00000002ff067819 */ /* 0x000fe40000011402 */
[----:B------:R-:W-:Y:S02]  /*0470*/  LOP3.LUT R4, R4, 0xfffffff0, R3, 0xe2, !PT ;  /* 0xfffffff004047812 */ /* 0x000fe400078ee203 */
[C---:B------:R-:W-:Y:S02]  /*0480*/  IADD3 R3, R6.reuse, 0x50, RZ ;  /* 0x0000005006037810 */ /* 0x040fe40007ffe0ff */
[C---:B------:R-:W-:Y:S01]  /*0490*/  IADD3 R5, R6.reuse, 0xa0, RZ ;  /* 0x000000a006057810 */ /* 0x040fe20007ffe0ff */
[----:B------:R0:W-:Y:S01]  /*04a0*/  STL [R1+0x60], R4 ;  /* 0x0000600401007387 */ /* 0x0001e20000100800 */
[----:B------:R-:W-:-:S02]  /*04b0*/  IADD3 R7, R6, 0xf0, RZ ;  /* 0x000000f006077810 */ /* 0x000fc40007ffe0ff */
[----:B------:R-:W-:Y:S02]  /*04c0*/  LOP3.LUT R2, R2, 0xfffffffc, RZ, 0xc0, !PT ;  /* 0xfffffffc02027812 */ /* 0x000fe400078ec0ff */
[----:B------:R-:W-:Y:S02]  /*04d0*/  LEA.HI R0, R0, R10, RZ, 0x4 ;  /* 0x0000000a00007211 */ /* 0x000fe400078f20ff */
[----:B------:R-:W-:Y:S01]  /*04e0*/  SHF.R.S32.HI R6, RZ, 0x1f, R5 ;  /* 0x0000001fff067819 */ /* 0x000fe20000011405 */
[----:B------:R-:W-:Y:S01]  /*04f0*/  IMAD.IADD R2, R10, 0x1, -R2 ;  /* 0x000000010a027824 */ /* 0x000fe200078e0a02 */
[----:B------:R-:W-:Y:S02]  /*0500*/  SHF.R.S32.HI R8, RZ, 0x1f, R7 ;  /* 0x0000001fff087819 */ /* 0x000fe40000011407 */
[----:B0-----:R-:W-:Y:S02]  /*0510*/  SHF.R.S32.HI R4, RZ, 0x1f, R3 ;  /* 0x0000001fff047819 */ /* 0x001fe40000011403 */
[----:B------:R-:W-:-:S02]  /*0520*/  LEA.HI R6, R6, R5, RZ, 0x2 ;  /* 0x0000000506067211 */ /* 0x000fc400078f10ff */
[----:B------:R-:W-:Y:S02]  /*0530*/  LEA.HI R4, R4, R3, RZ, 0x2 ;  /* 0x0000000304047211 */ /* 0x000fe400078f10ff */
[----:B------:R-:W-:Y:S02]  /*0540*/  SHF.R.U32.HI R3, RZ, 0x4, R0 ;  /* 0x00000004ff037819 */ /* 0x000fe40000011600 */
[----:B------:R-:W-:Y:S02]  /*0550*/  LEA.HI R8, R8, R7, RZ, 0x2 ;  /* 0x0000000708087211 */ /* 0x000fe400078f10ff */
[----:B------:R-:W-:Y:S02]  /*0560*/  SHF.R.U32.HI R5, RZ, 0x2, R4 ;  /* 0x00000002ff057819 */ /* 0x000fe40000011604 */
[----:B------:R-:W-:Y:S02]  /*0570*/  LOP3.LUT R0, R2, 0x3, R3, 0x78, !PT ;  /* 0x0000000302007812 */ /* 0x000fe400078e7803 */
[----:B------:R-:W-:-:S02]  /*0580*/  SHF.R.U32.HI R7, RZ, 0x2, R6 ;  /* 0x00000002ff077819 */ /* 0x000fc40000011606 */
[----:B------:R-:W-:Y:S01]  /*0590*/  SHF.R.U32.HI R9, RZ, 0x2, R8 ;  /* 0x00000002ff097819 */ /* 0x000fe20000011608 */
[----:B------:R0:W-:Y:S01]  /*05a0*/  STL [R1+0x54], R0 ;  /* 0x0000540001007387 */ /* 0x0001e20000100800 */
[C---:B------:R-:W-:Y:S02]  /*05b0*/  LOP3.LUT R4, R2.reuse, 0x3, R5, 0x78, !PT ;  /* 0x0000000302047812 */ /* 0x040fe400078e7805 */
[----:B------:R-:W-:Y:S02]  /*05c0*/  LOP3.LUT R3, R2, 0x3, R7, 0x78, !PT ;  /* 0x0000000302037812 */ /* 0x000fe400078e7807 */
[----:B------:R-:W-:Y:S01]  /*05d0*/  LEA R5, R10, UR12, 0x5 ;  /* 0x0000000c0a057c11 */ /* 0x000fe2000f8e28ff */
[----:B------:R1:W-:Y:S01]  /*05e0*/  STL [R1+0x50], R4 ;  /* 0x0000500401007387 */ /* 0x0003e20000100800 */
[----:B0-----:R-:W-:-:S03]  /*05f0*/  LOP3.LUT R0, R2, 0x3, R9, 0x78, !PT ;  /* 0x0000000302007812 */ /* 0x001fc600078e7809 */
[----:B------:R-:W-:Y:S04]  /*0600*/  STL [R1+0x4c], R3 ;  /* 0x00004c0301007387 */ /* 0x000fe80000100800 */
[----:B------:R0:W-:Y:S01]  /*0610*/  STL [R1+0x48], R0 ;  /* 0x0000480001007387 */ /* 0x0001e20000100800 */
[----:B-1----:R-:W-:Y:S01]  /*0620*/  MOV R4, UR4 ;  /* 0x0000000400047c02 */ /* 0x002fe20008000f00 */
[----:B------:R-:W-:-:S04]  /*0630*/  UMOV UR4, URZ ;  /* 0x0000003f00047c82 */ /* 0x000fc80008000000 */
[----:B------:R-:W-:Y:S01]  /*0640*/  IMAD R4, R4, 0x280, R10 ;  /* 0x0000028004047824 */ /* 0x000fe200078e020a */
[----:B0-----:R-:W-:-:S04]  /*0650*/  SHF.L.U32 R0, R10, 0x1, RZ ;  /* 0x000000010a007819 */ /* 0x001fc800000006ff */
[----:B------:R0:W-:Y:S01]  /*0660*/  STL [R1+0x44], R4 ;  /* 0x0000440401007387 */ /* 0x0001e20000100800 */
[C---:B------:R-:W-:Y:S02]  /*0670*/  LOP3.LUT R6, R0.reuse, 0x18, RZ, 0xc0, !PT ;  /* 0x0000001800067812 */ /* 0x040fe400078ec0ff */
[----:B------:R-:W-:Y:S02]  /*0680*/  LOP3.LUT R3, R0, 0x18, RZ, 0xc, !PT ;  /* 0x0000001800037812 */ /* 0x000fe400078e0cff */
[C---:B------:R-:W-:Y:S02]  /*0690*/  LOP3.LUT R0, R6.reuse, 0x8, RZ, 0x3c, !PT ;  /* 0x0000000806007812 */ /* 0x040fe400078e3cff */
[----:B------:R-:W-:Y:S02]  /*06a0*/  LOP3.LUT R2, R6, 0x10, RZ, 0x3c, !PT ;  /* 0x0000001006027812 */ /* 0x000fe400078e3cff */
[C---:B------:R-:W-:Y:S02]  /*06b0*/  IADD3 R6, R5.reuse, R3, RZ ;  /* 0x0000000305067210 */ /* 0x040fe40007ffe0ff */
[C---:B------:R-:W-:Y:S01]  /*06c0*/  IADD3 R3, R5.reuse, R0, RZ ;  /* 0x0000000005037210 */ /* 0x040fe20007ffe0ff */
[----:B------:R-:W-:-:S04]  /*06d0*/  IMAD.IADD R0, R5, 0x1, R2 ;  /* 0x0000000105007824 */ /* 0x000fc800078e0202 */
[----:B------:R0:W-:Y:S04]  /*06e0*/  STL [R1+0x5c], R3 ;  /* 0x00005c0301007387 */ /* 0x0001e80000100800 */
[----:B------:R0:W-:Y:S02]  /*06f0*/  STL [R1+0x58], R0 ;  /* 0x0000580001007387 */ /* 0x0001e40000100800 */
.L_x_413:
[----:B01----:R-:W0:Y:S01]  /*0700*/  S2R R0, SR_TID.X ;  /* 0x0000000000007919 */ /* 0x003e220000002100 */
[----:B------:R-:W-:Y:S01]  /*0710*/  ULOP3.LUT UR15, UR10, 0x1, URZ, 0xc0, !UPT ;  /* 0x000000010a0f7892 */ /* 0x000fe2000f8ec03f */
[----:B------:R-:W1:Y:S01]  /*0720*/  LDC.64 R52, c[0x0][0x238] ;  /* 0x00008e00ff347b82 */ /* 0x000e620000000a00 */
[----:B------:R-:W-:Y:S01]  /*0730*/  USHF.R.U64 UR16, UR10, 0x1, UR5 ;  /* 0x000000010a107899 */ /* 0x000fe20008001205 */
[----:B------:R-:W-:Y:S01]  /*0740*/  STL [R1+0x70], R45 ;  /* 0x0000702d01007387 */ /* 0x000fe20000100800 */
[----:B------:R-:W-:Y:S02]  /*0750*/  UIMAD UR17, UR15, 0x140, URZ ;  /* 0x000001400f1178a4 */ /* 0x000fe4000f8e023f */
[----:B------:R-:W-:Y:S01]  /*0760*/  USHF.L.U32 UR15, UR22, 0x6, URZ ;  /* 0x00000006160f7899 */ /* 0x000fe2000800063f */
[----:B------:R-:W-:Y:S01]  /*0770*/  STL [R1+0x6c], R44 ;  /* 0x00006c2c01007387 */ /* 0x000fe20000100800 */
[----:B------:R-:W-:Y:S02]  /*0780*/  USHF.R.U32.HI UR24, URZ, 0x1, UR5 ;  /* 0x000000013f187899 */ /* 0x000fe40008011605 */
[----:B------:R-:W-:Y:S01]  /*0790*/  ULOP3.LUT UR15, UR15, 0x3c0, URZ, 0xc0, !UPT ;  /* 0x000003c00f0f7892 */ /* 0x000fe2000f8ec03f */
[----:B------:R-:W-:Y:S01]  /*07a0*/  ULDC.64 UR26, c[0x0][0x248] ;  /* 0x00009200001a7ab9 */ /* 0x000fe20000000a00 */
[----:B0-----:R-:W-:Y:S01]  /*07b0*/  IMAD.WIDE.U32 R2, R0, -0x33333333, RZ ;  /* 0xcccccccd00027825 */ /* 0x001fe200078e00ff */
[----:B------:R-:W-:Y:S01]  /*07c0*/  MOV R7, UR16 ;  /* 0x0000001000077c02 */ /* 0x000fe20008000f00 */
[----:B------:R-:W-:Y:S03]  /*07d0*/  STL [R1+0x68], R49 ;  /* 0x0000683101007387 */ /* 0x000fe60000100800 */
[----:B------:R-:W-:-:S02]  /*07e0*/  SHF.R.U32.HI R6, RZ, 0x6, R3 ;  /* 0x00000006ff067819 */ /* 0x000fc40000011603 */
[----:B------:R-:W-:Y:S01]  /*07f0*/  MOV R10, UR24 ;  /* 0x00000018000a7c02 */ /* 0x000fe20008000f00 */
[----:B------:R-:W-:Y:S01]  /*0800*/  UIMAD UR25, UR24, 0xa0000, URZ ;  /* 0x000a0000181978a4 */ /* 0x000fe2000f8e023f */
[----:B------:R-:W-:Y:S01]  /*0810*/  STL [R1+0x64], R48 ;  /* 0x0000643001007387 */ /* 0x000fe20000100800 */
[----:B------:R-:W-:-:S05]  /*0820*/  IMAD R8, R6, -0x50, R0 ;  /* 0xffffffb006087824 */ /* 0x000fca00078e0200 */
[----:B------:R-:W-:Y:S02]  /*0830*/  LEA R4, R8, UR17, 0x2 ;  /* 0x0000001108047c11 */ /* 0x000fe4000f8e10ff */
[----:B------:R-:W-:Y:S01]  /*0840*/  IADD3 R0, R6, UR15, RZ ;  /* 0x0000000f06007c10 */ /* 0x000fe2000fffe0ff */
[----:B------:R-:W-:Y:S01]  /*0850*/  ULDC UR15, c[0x0][0x250] ;  /* 0x00009400000f7ab9 */ /* 0x000fe20000000800 */
[----:B------:R-:W-:Y:S01]  /*0860*/  SHF.R.S32.HI R5, RZ, 0x1f, R4 ;  /* 0x0000001fff057819 */ /* 0x000fe20000011404 */
[----:B------:R-:W-:-:S04]  /*0870*/  IMAD.WIDE.U32 R2, R4, -0x33333333, RZ ;  /* 0xcccccccd04027825 */ /* 0x000fc800078e00ff */
[----:B-1----:R-:W-:Y:S01]  /*0880*/  IMAD.WIDE R52, R4, 0x2, R52 ;  /* 0x0000000204347825 */ /* 0x002fe200078e0234 */
[----:B------:R-:W-:-:S04]  /*0890*/  SHF.R.U32.HI R9, RZ, 0x4, R3 ;  /* 0x00000004ff097819 */ /* 0x000fc80000011603 */
[C---:B------:R-:W-:Y:S01]  /*08a0*/  LEA R2, P0, R7.reuse, R9, 0x5 ;  /* 0x0000000907027211 */ /* 0x040fe200078028ff */
[C---:B------:R-:W-:Y:S01]  /*08b0*/  IMAD.WIDE.U32 R4, R7.reuse, 0xa0000, R4 ;  /* 0x000a000007047825 */ /* 0x040fe200078e0004 */
[----:B------:R-:W2:Y:S02]  /*08c0*/  LDG.E.64.CONSTANT R52, desc[UR18][R52.64] ;  /* 0x0000001234347981 */ /* 0x000ea4000c1e9b00 */
[----:B------:R-:W-:Y:S01]  /*08d0*/  LEA.HI.X R7, R7, RZ, R10, 0x5, P0 ;  /* 0x000000ff07077211 */ /* 0x000fe200000f2c0a */
[----:B------:R-:W-:Y:S01]  /*08e0*/  IMAD R21, R0, 0x280, RZ ;  /* 0x0000028000157824 */ /* 0x000fe200078e02ff */
[----:B------:R-:W-:Y:S01]  /*08f0*/  LEA R54, P0, R2, UR26, 0x3 ;  /* 0x0000001a02367c11 */ /* 0x000fe2000f8018ff */
[----:B------:R0:W-:Y:S01]  /*0900*/  STL [R1+0x40], R9 ;  /* 0x0000400901007387 */ /* 0x0001e20000100800 */
[----:B------:R-:W-:Y:S01]  /*0910*/  IADD3 R3, R5, UR25, RZ ;  /* 0x0000001905037c10 */ /* 0x000fe2000fffe0ff */
[----:B------:R-:W-:Y:S01]  /*0920*/  ULDC.64 UR24, c[0x0][0x230] ;  /* 0x00008c0000187ab9 */ /* 0x000fe20000000a00 */
[----:B------:R-:W-:-:S02]  /*0930*/  IADD3 R0, P1, R21, R4, RZ ;  /* 0x0000000415007210 */ /* 0x000fc40007f3e0ff */
[----:B------:R-:W-:Y:S01]  /*0940*/  LEA.HI.X R55, R2, UR27, R7, 0x3, P0 ;  /* 0x0000001b02377c11 */ /* 0x000fe200080f1c07 */
[----:B------:R-:W-:Y:S01]  /*0950*/  ULDC.64 UR26, c[0x0][0x228] ;  /* 0x00008a00001a7ab9 */ /* 0x000fe20000000a00 */
[----:B------:R-:W-:Y:S01]  /*0960*/  SHF.L.U32 R11, R0, 0x1, RZ ;  /* 0x00000001000b7819 */ /* 0x000fe200000006ff */
[----:B------:R-:W-:-:S03]  /*0970*/  IMAD.X R5, RZ, RZ, R3, P1 ;  /* 0x000000ffff057224 */ /* 0x000fc600008e0603 */
[----:B------:R-:W3:Y:S01]  /*0980*/  LDG.E.64.CONSTANT R54, desc[UR18][R54.64] ;  /* 0x0000001236367981 */ /* 0x000ee2000c1e9b00 */
[C---:B------:R-:W-:Y:S02]  /*0990*/  IADD3 R56, P0, R11.reuse, UR24, RZ ;  /* 0x000000180b387c10 */ /* 0x040fe4000ff1e0ff */
[----:B0-----:R-:W-:Y:S02]  /*09a0*/  SHF.L.U64.HI R9, R0, 0x1, R5 ;  /* 0x0000000100097819 */ /* 0x001fe40000010205 */
[----:B------:R-:W-:Y:S02]  /*09b0*/  IADD3 R58, P1, R11, UR26, RZ ;  /* 0x0000001a0b3a7c10 */ /* 0x000fe4000ff3e0ff */
[C---:B------:R-:W-:Y:S02]  /*09c0*/  IADD3.X R57, R9.reuse, UR25, RZ, P0, !PT ;  /* 0x0000001909397c10 */ /* 0x040fe400087fe4ff */
[----:B------:R-:W-:-:S04]  /*09d0*/  IADD3.X R59, R9, UR27, RZ, P1, !PT ;  /* 0x0000001b093b7c10 */ /* 0x000fc80008ffe4ff */
[----:B------:R-:W4:Y:S04]  /*09e0*/  LDG.E.64.CONSTANT R56, desc[UR18][R56.64] ;  /* 0x0000001238387981 */ /* 0x000f28000c1e9b00 */
[----:B------:R-:W4:Y:S01]  /*09f0*/  LDG.E.64.CONSTANT R58, desc[UR18][R58.64] ;  /* 0x000000123a3a7981 */ /* 0x000f22000c1e9b00 */
[----:B------:R-:W-:-:S04]  /*0a00*/  IADD3 R5, R21, 0xa00, RZ ;  /* 0x00000a0015057810 */ /* 0x000fc80007ffe0ff */
[----:B------:R-:W-:-:S04]  /*0a10*/  IADD3 R5, P0, R5, R4, RZ ;  /* 0x0000000405057210 */ /* 0x000fc80007f1e0ff */
[----:B------:R-:W-:Y:S02]  /*0a20*/  IADD3.X R0, RZ, R3, RZ, P0, !PT ;  /* 0x00000003ff007210 */ /* 0x000fe400007fe4ff */
[C---:B------:R-:W-:Y:S02]  /*0a30*/  SHF.L.U32 R7, R5.reuse, 0x1, RZ ;  /* 0x0000000105077819 */ /* 0x040fe400000006ff */
[----:B------:R-:W-:Y:S02]  /*0a40*/  SHF.L.U64.HI R2, R5, 0x1, R0 ;  /* 0x0000000105027819 */ /* 0x000fe40000010200 */
[----:B------:R-:W-:-:S04]  /*0a50*/  IADD3 R60, P0, R7, UR24, RZ ;  /* 0x00000018073c7c10 */ /* 0x000fc8000ff1e0ff */
[----:B------:R-:W-:Y:S02]  /*0a60*/  IADD3.X R61, R2, UR25, RZ, P0, !PT ;  /* 0x00000019023d7c10 */ /* 0x000fe400087fe4ff */
[----:B------:R-:W-:-:S04]  /*0a70*/  IADD3 R62, P0, R7, UR26, RZ ;  /* 0x0000001a073e7c10 */ /* 0x000fc8000ff1e0ff */
[----:B------:R-:W-:Y:S01]  /*0a80*/  IADD3.X R63, R2, UR27, RZ, P0, !PT ;  /* 0x0000001b023f7c10 */ /* 0x000fe200087fe4ff */
[----:B------:R-:W4:Y:S05]  /*0a90*/  LDG.E.64.CONSTANT R60, desc[UR18][R60.64] ;  /* 0x000000123c3c7981 */ /* 0x000f2a000c1e9b00 */
[----:B------:R-:W4:Y:S01]  /*0aa0*/  LDG.E.64.CONSTANT R62, desc[UR18][R62.64] ;  /* 0x000000123e3e7981 */ /* 0x000f22000c1e9b00 */
[----:B------:R-:W-:-:S03]  /*0ab0*/  VIADD R5, R21, 0x1400 ;  /* 0x0000140015057836 */ /* 0x000fc60000000000 */
[----:B------:R-:W-:Y:S02]  /*0ac0*/  STL [R1+0x3c], R9 ;  /* 0x00003c0901007387 */ /* 0x000fe40000100800 */
[----:B------:R-:W-:Y:S02]  /*0ad0*/  IADD3 R5, P0, R5, R4, RZ ;  /* 0x0000000405057210 */ /* 0x000fe40007f1e0ff */
[----:B------:R-:W-:Y:S02]  /*0ae0*/  STL [R1+0x38], R11 ;  /* 0x0000380b01007387 */ /* 0x000fe40000100800 */
[----:B------:R-:W-:Y:S02]  /*0af0*/  IADD3.X R0, RZ, R3, RZ, P0, !PT ;  /* 0x00000003ff007210 */ /* 0x000fe400007fe4ff */
[----:B------:R0:W-:Y:S04]  /*0b00*/  STL [R1+0x30], R7 ;  /* 0x0000300701007387 */ /* 0x0001e80000100800 */
[----:B------:R1:W-:Y:S01]  /*0b10*/  STL [R1+0x34], R2 ;  /* 0x0000340201007387 */ /* 0x0003e20000100800 */
[----:B0-----:R-:W-:-:S02]  /*0b20*/  SHF.L.U32 R7, R5, 0x1, RZ ;  /* 0x0000000105077819 */ /* 0x001fc400000006ff */
[----:B-1----:R-:W-:Y:S02]  /*0b30*/  SHF.L.U64.HI R2, R5, 0x1, R0 ;  /* 0x0000000105027819 */ /* 0x002fe40000010200 */
[C---:B------:R-:W-:Y:S02]  /*0b40*/  IADD3 R64, P0, R7.reuse, UR24, RZ ;  /* 0x0000001807407c10 */ /* 0x040fe4000ff1e0ff */
[----:B------:R-:W-:Y:S02]  /*0b50*/  IADD3 R66, P1, R7, UR26, RZ ;  /* 0x0000001a07427c10 */ /* 0x000fe4000ff3e0ff */
[C---:B------:R-:W-:Y:S02]  /*0b60*/  IADD3.X R65, R2.reuse, UR25, RZ, P0, !PT ;  /* 0x0000001902417c10 */ /* 0x040fe400087fe4ff */
[----:B------:R-:W-:-:S04]  /*0b70*/  IADD3.X R67, R2, UR27, RZ, P1, !PT ;  /* 0x0000001b02437c10 */ /* 0x000fc80008ffe4ff */
[----:B------:R-:W4:Y:S04]  /*0b80*/  LDG.E.64.CONSTANT R64, desc[UR18][R64.64] ;  /* 0x0000001240407981 */ /* 0x000f28000c1e9b00 */
[----:B------:R-:W4:Y:S01]  /*0b90*/  LDG.E.64.CONSTANT R66, desc[UR18][R66.64] ;  /* 0x0000001242427981 */ /* 0x000f22000c1e9b00 */
[----:B------:R-:W-:-:S04]  /*0ba0*/  IADD3 R5, R21, 0x1e00, RZ ;  /* 0x00001e0015057810 */ /* 0x000fc80007ffe0ff */
[----:B------:R-:W-:Y:S01]  /*0bb0*/  IADD3 R5, P0, R5, R4, RZ ;  /* 0x0000000405057210 */ /* 0x000fe20007f1e0ff */
[----:B------:R0:W-:Y:S03]  /*0bc0*/  STL [R1+0x28], R7 ;  /* 0x0000280701007387 */ /* 0x0001e60000100800 */
[----:B------:R-:W-:Y:S01]  /*0bd0*/  IADD3.X R0, RZ, R3, RZ, P0, !PT ;  /* 0x00000003ff007210 */ /* 0x000fe200007fe4ff */
[----:B------:R1:W-:Y:S01]  /*0be0*/  STL [R1+0x2c], R2 ;  /* 0x00002c0201007387 */ /* 0x0003e20000100800 */
[C---:B0-----:R-:W-:Y:S02]  /*0bf0*/  IMAD.SHL.U32 R7, R5.reuse, 0x2, RZ ;  /* 0x0000000205077824 */ /* 0x041fe400078e00ff */
[----:B-1----:R-:W-:-:S03]  /*0c00*/  SHF.L.U64.HI R2, R5, 0x1, R0 ;  /* 0x0000000105027819 */ /* 0x002fc60000010200 */
[----:B------:R-:W-:-:S04]  /*0c10*/  IADD3 R68, P0, R7, UR24, RZ ;  /* 0x0000001807447c10 */ /* 0x000fc8000ff1e0ff */
[----:B------:R-:W-:Y:S02]  /*0c20*/  IADD3.X R69, R2, UR25, RZ, P0, !PT ;  /* 0x0000001902457c10 */ /* 0x000fe400087fe4ff */
[----:B------:R-:W-:-:S04]  /*0c30*/  IADD3 R70, P1, R7, UR26, RZ ;  /* 0x0000001a07467c10 */ /* 0x000fc8000ff3e0ff */
[----:B------:R-:W4:Y:S01]  /*0c40*/  LDG.E.64.CONSTANT R68, desc[UR18][R68.64] ;  /* 0x0000001244447981 */ /* 0x000f22000c1e9b00 */
[----:B------:R-:W-:-:S06]  /*0c50*/  IADD3.X R71, R2, UR27, RZ, P1, !PT ;  /* 0x0000001b02477c10 */ /* 0x000fcc0008ffe4ff */
[----:B------:R-:W4:Y:S01]  /*0c60*/  LDG.E.64.CONSTANT R70, desc[UR18][R70.64] ;  /* 0x0000001246467981 */ /* 0x000f22000c1e9b00 */
[----:B------:R-:W-:-:S04]  /*0c70*/  IADD3 R5, R21, 0x2800, RZ ;  /* 0x0000280015057810 */ /* 0x000fc80007ffe0ff */
[----:B------:R-:W-:Y:S01]  /*0c80*/  IADD3 R5, P0, R5, R4, RZ ;  /* 0x0000000405057210 */ /* 0x000fe20007f1e0ff */
[----:B------:R0:W-:Y:S03]  /*0c90*/  STL [R1+0x20], R7 ;  /* 0x0000200701007387 */ /* 0x0001e60000100800 */
[----:B------:R-:W-:Y:S01]  /*0ca0*/  IADD3.X R0, RZ, R3, RZ, P0, !PT ;  /* 0x00000003ff007210 */ /* 0x000fe200007fe4ff */
[----:B------:R1:W-:Y:S01]  /*0cb0*/  STL [R1+0x24], R2 ;  /* 0x0000240201007387 */ /* 0x0003e20000100800 */
[C---:B0-----:R-:W-:Y:S02]  /*0cc0*/  SHF.L.U32 R7, R5.reuse, 0x1, RZ ;  /* 0x0000000105077819 */ /* 0x041fe400000006ff */
[----:B-1----:R-:W-:Y:S02]  /*0cd0*/  SHF.L.U64.HI R2, R5, 0x1, R0 ;  /* 0x0000000105027819 */ /* 0x002fe40000010200 */
[----:B------:R-:W-:-:S02]  /*0ce0*/  IADD3 R72, P0, R7, UR24, RZ ;  /* 0x0000001807487c10 */ /* 0x000fc4000ff1e0ff */
[----:B------:R-:W-:Y:S02]  /*0cf0*/  IADD3 R74, P1, R7, UR26, RZ ;  /* 0x0000001a074a7c10 */ /* 0x000fe4000ff3e0ff */
[C---:B------:R-:W-:Y:S02]  /*0d00*/  IADD3.X R73, R2.reuse, UR25, RZ, P0, !PT ;  /* 0x0000001902497c10 */ /* 0x040fe400087fe4ff */
[----:B------:R-:W-:-:S04]  /*0d10*/  IADD3.X R75, R2, UR27, RZ, P1, !PT ;  /* 0x0000001b024b7c10 */ /* 0x000fc80008ffe4ff */
[----:B------:R-:W4:Y:S01]  /*0d20*/  LDG.E.64.CONSTANT R72, desc[UR18][R72.64] ;  /* 0x0000001248487981 */ /* 0x000f22000c1e9b00 */
[----:B------:R-:W-:-:S03]  /*0d30*/  IADD3 R5, R21, 0x3200, RZ ;  /* 0x0000320015057810 */ /* 0x000fc60007ffe0ff */
[----:B------:R-:W4:Y:S01]  /*0d40*/  LDG.E.64.CONSTANT R74, desc[UR18][R74.64] ;  /* 0x000000124a4a7981 */ /* 0x000f22000c1e9b00 */
[----:B------:R-:W-:-:S03]  /*0d50*/  IADD3 R5, P0, R5, R4, RZ ;  /* 0x0000000405057210 */ /* 0x000fc60007f1e0ff */
[----:B------:R0:W-:Y:S02]  /*0d60*/  STL [R1+0x18], R7 ;  /* 0x0000180701007387 */ /* 0x0001e40000100800 */
[----:B------:R-:W-:Y:S02]  /*0d70*/  IMAD.X R0, RZ, RZ, R3, P0 ;  /* 0x000000ffff007224 */ /* 0x000fe400000e0603 */
[----:B------:R1:W-:Y:S01]  /*0d80*/  STL [R1+0x1c], R2 ;  /* 0x00001c0201007387 */ /* 0x0003e20000100800 */
[C---:B0-----:R-:W-:Y:S02]  /*0d90*/  SHF.L.U32 R7, R5.reuse, 0x1, RZ ;  /* 0x0000000105077819 */ /* 0x041fe400000006ff */
[----:B-1----:R-:W-:Y:S02]  /*0da0*/  SHF.L.U64.HI R2, R5, 0x1, R0 ;  /* 0x0000000105027819 */ /* 0x002fe40000010200 */
[C---:B------:R-:W-:Y:S02]  /*0db0*/  IADD3 R76, P0, R7.reuse, UR24, RZ ;  /* 0x00000018074c7c10 */ /* 0x040fe4000ff1e0ff */
[----:B------:R-:W-:-:S02]  /*0dc0*/  IADD3 R78, P1, R7, UR26, RZ ;  /* 0x0000001a074e7c10 */ /* 0x000fc4000ff3e0ff */
[C---:B------:R-:W-:Y:S01]  /*0dd0*/  IADD3.X R77, R2.reuse, UR25, RZ, P0, !PT ;  /* 0x00000019024d7c10 */ /* 0x040fe200087fe4ff */
[----:B------:R-:W-:Y:S01]  /*0de0*/  HFMA2.MMA R5, -RZ, RZ, 0, 2.384185791015625e-06 ;  /* 0x00000028ff057435 */ /* 0x000fe200000001ff */
[----:B------:R-:W-:-:S04]  /*0df0*/  IADD3.X R79, R2, UR27, RZ, P1, !PT ;  /* 0x0000001b024f7c10 */ /* 0x000fc80008ffe4ff */
[----:B------:R-:W4:Y:S04]  /*0e00*/  LDG.E.64.CONSTANT R76, desc[UR18][R76.64] ;  /* 0x000000124c4c7981 */ /* 0x000f28000c1e9b00 */
[----:B------:R-:W4:Y:S01]  /*0e10*/  LDG.E.64.CONSTANT R78, desc[UR18][R78.64] ;  /* 0x000000124e4e7981 */ /* 0x000f22000c1e9b00 */
[----:B------:R-:W-:-:S05]  /*0e20*/  IMAD R5, R8, R5, UR14 ;  /* 0x0000000e08057e24 */ /* 0x000fca000f8e0205 */
[----:B------:R-:W-:Y:S02]  /*0e30*/  LEA R0, R6, R5, 0x3 ;  /* 0x0000000506007211 */ /* 0x000fe400078e18ff */
[----:B------:R-:W-:Y:S01]  /*0e40*/  IADD3 R5, R21, 0x3c00, RZ ;  /* 0x00003c0015057810 */ /* 0x000fe20007ffe0ff */
[----:B------:R0:W-:Y:S03]  /*0e50*/  STL [R1+0x8], R7 ;  /* 0x0000080701007387 */ /* 0x0001e60000100800 */
[----:B------:R-:W-:Y:S01]  /*0e60*/  IADD3 R5, P1, R5, R4, RZ ;  /* 0x0000000405057210 */ /* 0x000fe20007f3e0ff */
[----:B------:R-:W-:Y:S01]  /*0e70*/  STL [R1+0x14], R2 ;  /* 0x0000140201007387 */ /* 0x000fe20000100800 */
[----:B------:R-:W-:-:S03]  /*0e80*/  IADD3 R9, R21, 0x5000, RZ ;  /* 0x0000500015097810 */ /* 0x000fc60007ffe0ff */
[----:B------:R1:W-:Y:S01]  /*0e90*/  STL [R1+0x10], R0 ;  /* 0x0000100001007387 */ /* 0x0003e20000100800 */
[----:B------:R-:W-:Y:S01]  /*0ea0*/  IADD3 R9, P5, R9, R4, RZ ;  /* 0x0000000409097210 */ /* 0x000fe20007fbe0ff */
[----:B0-----:R-:W-:Y:S01]  /*0eb0*/  VIADD R7, R21, 0x4600 ;  /* 0x0000460015077836 */ /* 0x001fe20000000000 */
[----:B------:R-:W-:Y:S01]  /*0ec0*/  SHF.L.U32 R10, R5, 0x1, RZ ;  /* 0x00000001050a7819 */ /* 0x000fe200000006ff */
[----:B-1----:R-:W-:-:S03]  /*0ed0*/  IMAD.X R0, RZ, RZ, R3, P1 ;  /* 0x000000ffff007224 */ /* 0x002fc600008e0603 */
[----:B------:R-:W-:Y:S02]  /*0ee0*/  IADD3 R7, P6, R7, R4, RZ ;  /* 0x0000000407077210 */ /* 0x000fe40007fde0ff */
[----:B------:R-:W-:Y:S02]  /*0ef0*/  SHF.L.U64.HI R8, R5, 0x1, R0 ;  /* 0x0000000105087819 */ /* 0x000fe40000010200 */
[-C--:B------:R-:W-:Y:S02]  /*0f00*/  IADD3.X R0, RZ, R3.reuse, RZ, P5, !PT ;  /* 0x00000003ff007210 */ /* 0x080fe40002ffe4ff */
[----:B------:R-:W-:Y:S02]  /*0f10*/  IADD3 R80, P5, R10, UR24, RZ ;  /* 0x000000180a507c10 */ /* 0x000fe4000ffbe0ff */
[----:B------:R-:W-:Y:S02]  /*0f20*/  IADD3.X R6, RZ, R3, RZ, P6, !PT ;  /* 0x00000003ff067210 */ /* 0x000fe400037fe4ff */
[----:B------:R-:W-:-:S02]  /*0f30*/  IADD3.X R81, R8, UR25, RZ, P5, !PT ;  /* 0x0000001908517c10 */ /* 0x000fc4000affe4ff */
[----:B------:R-:W-:-:S04]  /*0f40*/  IADD3 R82, P6, R10, UR26, RZ ;  /* 0x0000001a0a527c10 */ /* 0x000fc8000ffde0ff */
[----:B------:R-:W-:Y:S01]  /*0f50*/  IADD3.X R83, R8, UR27, RZ, P6, !PT ;  /* 0x0000001b08537c10 */ /* 0x000fe2000b7fe4ff */
[----:B------:R-:W4:Y:S05]  /*0f60*/  LDG.E.64.CONSTANT R80, desc[UR18][R80.64] ;  /* 0x0000001250507981 */ /* 0x000f2a000c1e9b00 */
[----:B------:R-:W4:Y:S01]  /*0f70*/  LDG.E.64.CONSTANT R82, desc[UR18][R82.64] ;  /* 0x0000001252527981 */ /* 0x000f22000c1e9b00 */
[C---:B------:R-:W-:Y:S02]  /*0f80*/  SHF.L.U64.HI R165, R7.reuse, 0x1, R6 ;  /* 0x0000000107a57819 */ /* 0x040fe40000010206 */
[----:B------:R-:W-:Y:S01]  /*0f90*/  SHF.L.U32 R164, R7, 0x1, RZ ;  /* 0x0000000107a47819 */ /* 0x000fe200000006ff */
[C---:B------:R-:W-:Y:S01]  /*0fa0*/  IMAD.SHL.U32 R162, R9.reuse, 0x2, RZ ;  /* 0x0000000209a27824 */ /* 0x040fe200078e00ff */
[----:B------:R-:W-:-:S02]  /*0fb0*/  SHF.L.U64.HI R163, R9, 0x1, R0 ;  /* 0x0000000109a37819 */ /* 0x000fc40000010200 */
[----:B------:R-:W-:-:S04]  /*0fc0*/  IADD3 R11, R21, 0x6400, RZ ;  /* 0x00006400150b7810 */ /* 0x000fc80007ffe0ff */
[----:B------:R-:W-:Y:S01]  /*0fd0*/  IADD3 R22, P4, R11, R4, RZ ;  /* 0x000000040b167210 */ /* 0x000fe20007f9e0ff */
[----:B------:R-:W-:Y:S02]  /*0fe0*/  VIADD R13, R21, 0x7800 ;  /* 0x00007800150d7836 */ /* 0x000fe40000000000 */
[----:B---3--:R-:W-:-:S06]  /*0ff0*/  FADD.FTZ R32, R55, UR15 ;  /* 0x0000000f37207e21 */ /* 0x008fcc0008010000 */
[----:B------:R-:W0:Y:S01]  /*1000*/  MUFU.RSQ R32, R32 ;  /* 0x0000002000207308 */ /* 0x000e220000001400 */
[----:B--2---:R-:W-:Y:S02]  /*1010*/  PRMT R121, R52, 0x7632, R121 ;  /* 0x0000763234797816 */ /* 0x004fe40000000079 */
[C---:B----4-:R-:W-:Y:S02]  /*1020*/  SHF.L.U32 R7, R56.reuse, 0x10, RZ ;  /* 0x0000001038077819 */ /* 0x050fe400000006ff */
[----:B------:R-:W-:Y:S02]  /*1030*/  PRMT R5, R56, 0x7632, R5 ;  /* 0x0000763238057816 */ /* 0x000fe40000000005 */
[----:B------:R-:W-:Y:S01]  /*1040*/  SHF.L.U32 R2, R52, 0x10, RZ ;  /* 0x0000001034027819 */ /* 0x000fe200000006ff */
[----:B------:R-:W-:Y:S01]  /*1050*/  FADD.FTZ R7, -R54, R7 ;  /* 0x0000000736077221 */ /* 0x000fe20000010100 */
[C---:B------:R-:W-:Y:S02]  /*1060*/  SHF.L.U32 R0, R58.reuse, 0x10, RZ ;  /* 0x000000103a007819 */ /* 0x040fe400000006ff */
[----:B------:R-:W-:-:S02]  /*1070*/  PRMT R6, R58, 0x7632, R6 ;  /* 0x000076323a067816 */ /* 0x000fc40000000006 */
[----:B------:R-:W-:Y:S01]  /*1080*/  SHF.L.U32 R9, R5, 0x10, RZ ;  /* 0x0000001005097819 */ /* 0x000fe200000006ff */
[----:B0-----:R-:W-:Y:S01]  /*1090*/  FMUL.FTZ R160, R32, R7 ;  /* 0x0000000720a07220 */ /* 0x001fe20000410000 */
[----:B------:R-:W-:Y:S01]  /*10a0*/  SHF.L.U32 R121, R121, 0x10, RZ ;  /* 0x0000001079797819 */ /* 0x000fe200000006ff */
[----:B------:R-:W-:Y:S01]  /*10b0*/  IMAD.U32 R11, R6, 0x10000, RZ ;  /* 0x00010000060b7824 */ /* 0x000fe200078e00ff */
[----:B------:R-:W-:Y:S01]  /*10c0*/  SHF.L.U32 R7, R57, 0x10, RZ ;  /* 0x0000001039077819 */ /* 0x000fe200000006ff */
[----:B------:R-:W-:Y:S01]  /*10d0*/  FMUL.FTZ R5, R0, R2 ;  /* 0x0000000200057220 */ /* 0x000fe20000410000 */
[----:B------:R-:W-:Y:S01]  /*10e0*/  FADD.FTZ R9, -R54, R9 ;  /* 0x0000000936097221 */ /* 0x000fe20000010100 */
[----:B------:R-:W-:Y:S01]  /*10f0*/  SHF.L.U32 R31, R53, 0x10, RZ ;  /* 0x00000010351f7819 */ /* 0x000fe200000006ff */
[----:B------:R-:W-:Y:S01]  /*1100*/  FMUL.FTZ R6, R11, R121 ;  /* 0x000000790b067220 */ /* 0x000fe20000410000 */
[----:B------:R-:W-:Y:S01]  /*1110*/  SHF.L.U32 R30, R59, 0x10, RZ ;  /* 0x000000103b1e7819 */ /* 0x000fe200000006ff */
[----:B------:R-:W-:Y:S01]  /*1120*/  FMUL.FTZ R9, R32, R9 ;  /* 0x0000000920097220 */ /* 0x000fe20000410000 */
[----:B------:R-:W-:Y:S01]  /*1130*/  FFMA.FTZ R5, R160, R5, RZ ;  /* 0x00000005a0057223 */ /* 0x000fe200000100ff */
[----:B------:R-:W-:Y:S01]  /*1140*/  FADD.FTZ R7, -R54, R7 ;  /* 0x0000000736077221 */ /* 0x000fe20000010100 */
[----:B------:R-:W-:Y:S02]  /*1150*/  STL [R1+0x74], R52 ;  /* 0x0000743401007387 */ /* 0x000fe40000100800 */
[----:B------:R-:W-:-:S02]  /*1160*/  FFMA.FTZ R6, R9, R6, R5 ;  /* 0x0000000609067223 */ /* 0x000fc40000010005 */
[----:B------:R-:W-:Y:S01]  /*1170*/  STL [R1+0x4], R8 ;  /* 0x0000040801007387 */ /* 0x000fe20000100800 */
[----:B------:R-:W-:Y:S01]  /*1180*/  FMUL.FTZ R159, R32, R7 ;  /* 0x00000007209f7220 */ /* 0x000fe20000410000 */
[----:B------:R-:W-:Y:S02]  /*1190*/  PRMT R5, R57, 0x7632, R5 ;  /* 0x0000763239057816 */ /* 0x000fe40000000005 */
[----:B------:R0:W-:Y:S01]  /*11a0*/  STL [R1], R10 ;  /* 0x0000000a01007387 */ /* 0x0001e20000100800 */
[----:B------:R-:W-:Y:S02]  /*11b0*/  IADD3 R16, P2, R13, R4, RZ ;  /* 0x000000040d107210 */ /* 0x000fe40007f5e0ff */
[----:B------:R-:W-:Y:S02]  /*11c0*/  PRMT R120, R53, 0x7632, R120 ;  /* 0x0000763235787816 */ /* 0x000fe40000000078 */
[----:B------:R-:W-:Y:S01]  /*11d0*/  SHF.L.U32 R5, R5, 0x10, RZ ;  /* 0x0000001005057819 */ /* 0x000fe200000006ff */
[----:B0-----:R-:W-:-:S04]  /*11e0*/  FMUL.FTZ R10, R30, R31 ;  /* 0x0000001f1e0a7220 */ /* 0x001fc80000410000 */
[--C-:B------:R-:W-:Y:S01]  /*11f0*/  FFMA.FTZ R13, R159, R10, R6.reuse ;  /* 0x0000000a9f0d7223 */ /* 0x100fe20000010006 */
[----:B------:R-:W-:Y:S01]  /*1200*/  PRMT R6, R59, 0x7632, R6 ;  /* 0x000076323b067816 */ /* 0x000fe20000000006 */
[----:B------:R-:W-:Y:S01]  /*1210*/  FFMA.FTZ R10, R0, R2, RZ ;  /* 0x00000002000a7223 */ /* 0x000fe200000100ff */
[----:B------:R-:W-:Y:S01]  /*1220*/  IADD3 R15, R21, 0x8200, RZ ;  /* 0x00008200150f7810 */ /* 0x000fe20007ffe0ff */
[----:B------:R-:W-:Y:S01]  /*1230*/  IMAD.U32 R120, R120, 0x10000, RZ ;  /* 0x0001000078787824 */ /* 0x000fe200078e00ff */
[----:B------:R-:W-:Y:S01]  /*1240*/  SHF.L.U32 R14, R6, 0x10, RZ ;  /* 0x00000010060e7819 */ /* 0x000fe200000006ff */
[----:B------:R-:W-:Y:S01]  /*1250*/  FADD.FTZ R5, -R54, R5 ;  /* 0x0000000536057221 */ /* 0x000fe20000010100 */
[----:B------:R-:W-:Y:S01]  /*1260*/  FFMA.FTZ R7, R11, R121, R10 ;  /* 0x000000790b077223 */ /* 0x000fe2000001000a */
[----:B------:R-:W-:Y:S02]  /*1270*/  IADD3 R12, P1, R15, R4, RZ ;  /* 0x000000040f0c7210 */ /* 0x000fe40007f3e0ff */
[----:B------:R-:W-:Y:S01]  /*1280*/  FMUL.FTZ R6, R14, R120 ;  /* 0x000000780e067220 */ /* 0x000fe20000410000 */
[----:B------:R-:W-:Y:S01]  /*1290*/  FMUL.FTZ R10, R32, R5 ;  /* 0x00000005200a7220 */ /* 0x000fe20000410000 */
[----:B------:R-:W-:-:S02]  /*12a0*/  SHF.L.U32 R15, R60, 0x10, RZ ;  /* 0x000000103c0f7819 */ /* 0x000fc400000006ff */
[----:B------:R-:W-:Y:S01]  /*12b0*/  PRMT R5, R60, 0x7632, R5 ;  /* 0x000076323c057816 */ /* 0x000fe20000000005 */
[----:B------:R-:W-:Y:S01]  /*12c0*/  FADD.FTZ R47, R11, R47 ;  /* 0x0000002f0b2f7221 */ /* 0x000fe20000010000 */
[----:B------:R-:W-:Y:S01]  /*12d0*/  FFMA.FTZ R9, R9, R11, R46 ;  /* 0x0000000b09097223 */ /* 0x000fe2000001002e */
[----:B------:R-:W-:Y:S01]  /*12e0*/  FFMA.FTZ R13, R10, R6, R13 ;  /* 0x000000060a0d7223 */ /* 0x000fe2000001000d */
[----:B------:R-:W-:Y:S01]  /*12f0*/  SHF.L.U32 R29, R62, 0x10, RZ ;  /* 0x000000103e1d7819 */ /* 0x000fe200000006ff */
[----:B------:R-:W-:Y:S01]  /*1300*/  FADD.FTZ R15, -R54, R15 ;  /* 0x0000000f360f7221 */ /* 0x000fe20000010100 */
[----:B------:R-:W-:Y:S02]  /*1310*/  PRMT R6, R62, 0x7632, R6 ;  /* 0x000076323e067816 */ /* 0x000fe40000000006 */
[----:B------:R-:W-:Y:S01]  /*1320*/  SHF.L.U32 R11, R5, 0x10, RZ ;  /* 0x00000010050b7819 */ /* 0x000fe200000006ff */
[----:B------:R-:W-:Y:S01]  /*1330*/  FMUL.FTZ R5, R2, R29 ;  /* 0x0000001d02057220 */ /* 0x000fe20000410000 */
[----:B------:R-:W-:Y:S01]  /*1340*/  IADD3 R84, P5, R164, UR24, RZ ;  /* 0x00000018a4547c10 */ /* 0x000fe2000ffbe0ff */
[----:B------:R-:W-:Y:S01]  /*1350*/  FMUL.FTZ R158, R32, R15 ;  /* 0x0000000f209e7220 */ /* 0x000fe20000410000 */
[----:B------:R-:W-:-:S02]  /*1360*/  IMAD.U32 R18, R6, 0x10000, RZ ;  /* 0x0001000006127824 */ /* 0x000fc400078e00ff */
[----:B------:R-:W-:Y:S01]  /*1370*/  FADD.FTZ R11, -R54, R11 ;  /* 0x0000000b360b7221 */ /* 0x000fe20000010100 */
[----:B------:R-:W-:Y:S01]  /*1380*/  IADD3.X R85, R165, UR25, RZ, P5, !PT ;  /* 0x00000019a5557c10 */ /* 0x000fe2000affe4ff */
[----:B------:R-:W-:Y:S01]  /*1390*/  FFMA.FTZ R5, R158, R5, R13 ;  /* 0x000000059e057223 */ /* 0x000fe2000001000d */
[----:B------:R-:W-:Y:S01]  /*13a0*/  FMUL.FTZ R20, R121, R18 ;  /* 0x0000001279147220 */ /* 0x000fe20000410000 */
[----:B------:R-:W-:Y:S01]  /*13b0*/  FMUL.FTZ R6, R32, R11 ;  /* 0x0000000b20067220 */ /* 0x000fe20000410000 */
[----:B------:R-:W-:Y:S01]  /*13c0*/  IADD3 R86, P6, R164, UR26, RZ ;  /* 0x0000001aa4567c10 */ /* 0x000fe2000ffde0ff */
[----:B------:R-:W-:Y:S01]  /*13d0*/  FFMA.FTZ R7, R30, R31, R7 ;  /* 0x0000001f1e077223 */ /* 0x000fe20000010007 */
[----:B------:R-:W-:Y:S01]  /*13e0*/  SHF.L.U32 R11, R61, 0x10, RZ ;  /* 0x000000103d0b7819 */ /* 0x000fe200000006ff */
[--C-:B------:R-:W-:Y:S01]  /*13f0*/  FFMA.FTZ R20, R6, R20, R5.reuse ;  /* 0x0000001406147223 */ /* 0x100fe20000010005 */
[----:B------:R-:W-:Y:S01]  /*1400*/  IADD3.X R87, R165, UR27, RZ, P6, !PT ;  /* 0x0000001ba5577c10 */ /* 0x000fe2000b7fe4ff */
[----:B------:R-:W2:Y:S01]  /*1410*/  LDG.E.64.CONSTANT R84, desc[UR18][R84.64] ;  /* 0x0000001254547981 */ /* 0x000ea2000c1e9b00 */
[----:B------:R-:W-:Y:S01]  /*1420*/  PRMT R5, R61, 0x7632, R5 ;  /* 0x000076323d057816 */ /* 0x000fe20000000005 */
[----:B------:R-:W-:Y:S01]  /*1430*/  FFMA.FTZ R7, R14, R120, R7 ;  /* 0x000000780e077223 */ /* 0x000fe20000010007 */
[-C--:B------:R-:W-:Y:S01]  /*1440*/  FFMA.FTZ R9, R6, R18.reuse, R9 ;  /* 0x0000001206097223 */ /* 0x080fe20000010009 */
[----:B------:R-:W-:Y:S01]  /*1450*/  FADD.FTZ R11, -R54, R11 ;  /* 0x0000000b360b7221 */ /* 0x000fe20000010100 */
[----:B------:R-:W3:Y:S01]  /*1460*/  LDG.E.64.CONSTANT R86, desc[UR18][R86.64] ;  /* 0x0000001256567981 */ /* 0x000ee2000c1e9b00 */
[----:B------:R-:W-:Y:S01]  /*1470*/  IMAD.U32 R13, R5, 0x10000, RZ ;  /* 0x00010000050d7824 */ /* 0x000fe200078e00ff */
[C---:B------:R-:W-:Y:S01]  /*1480*/  SHF.L.U32 R26, R63.reuse, 0x10, RZ ;  /* 0x000000103f1a7819 */ /* 0x040fe200000006ff */
[----:B------:R-:W-:Y:S01]  /*1490*/  FFMA.FTZ R6, R2, R29, R7 ;  /* 0x0000001d02067223 */ /* 0x000fe20000010007 */
[----:B------:R-:W-:Y:S01]  /*14a0*/  PRMT R5, R63, 0x7632, R5 ;  /* 0x000076323f057816 */ /* 0x000fe20000000005 */
[----:B------:R-:W-:Y:S01]  /*14b0*/  FMUL.FTZ R157, R32, R11 ;  /* 0x0000000b209d7220 */ /* 0x000fe20000410000 */
[----:B------:R-:W-:Y:S01]  /*14c0*/  FADD.FTZ R13, -R54, R13 ;  /* 0x0000000d360d7221 */ /* 0x000fe20000010100 */
[----:B------:R-:W-:Y:S01]  /*14d0*/  FFMA.FTZ R6, R121, R18, R6 ;  /* 0x0000001279067223 */ /* 0x000fe20000010006 */
[----:B------:R-:W-:Y:S01]  /*14e0*/  SHF.L.U32 R11, R5, 0x10, RZ ;  /* 0x00000010050b7819 */ /* 0x000fe200000006ff */
[C---:B------:R-:W-:Y:S01]  /*14f0*/  FMUL.FTZ R7, R31.reuse, R26 ;  /* 0x0000001a1f077220 */ /* 0x040fe20000410000 */
[----:B------:R-:W-:Y:S01]  /*1500*/  FFMA.FTZ R10, R10, R14, R50 ;  /* 0x0000000e0a0a7223 */ /* 0x000fe20000010032 */
[----:B------:R-:W-:Y:S01]  /*1510*/  FFMA.FTZ R5, R31, R26, R6 ;  /* 0x0000001a1f057223 */ /* 0x000fe20000010006 */
[----:B------:R-:W-:Y:S01]  /*1520*/  FADD.FTZ R51, R14, R51 ;  /* 0x000000330e337221 */ /* 0x000fe20000010000 */
[----:B------:R-:W-:Y:S01]  /*1530*/  FFMA.FTZ R7, R157, R7, R20 ;  /* 0x000000079d077223 */ /* 0x000fe20000010014 */
[----:B------:R-:W-:Y:S01]  /*1540*/  FMUL.FTZ R13, R32, R13 ;  /* 0x0000000d200d7220 */ /* 0x000fe20000410000 */
[-C--:B------:R-:W-:Y:S01]  /*1550*/  FMUL.FTZ R6, R120, R11.reuse ;  /* 0x0000000b78067220 */ /* 0x080fe20000410000 */
[----:B------:R-:W-:Y:S01]  /*1560*/  IADD3 R88, P6, R162, UR24, RZ ;  /* 0x00000018a2587c10 */ /* 0x000fe2000ffde0ff */
[----:B------:R-:W-:Y:S01]  /*1570*/  FADD.FTZ R50, R51, R11 ;  /* 0x0000000b33327221 */ /* 0x000fe20000010000 */
[CC--:B------:R-:W-:Y:S01]  /*1580*/  FFMA.FTZ R10, R13.reuse, R11.reuse, R10 ;  /* 0x0000000b0d0a7223 */ /* 0x0c0fe2000001000a */
[----:B------:R-:W-:Y:S01]  /*1590*/  FFMA.FTZ R7, R13, R6, R7 ;  /* 0x000000060d077223 */ /* 0x000fe20000010007 */
[----:B------:R-:W-:Y:S01]  /*15a0*/  FFMA.FTZ R11, R120, R11, R5 ;  /* 0x0000000b780b7223 */ /* 0x000fe20000010005 */
[----:B------:R-:W-:-:S02]  /*15b0*/  SHF.L.U32 R13, R64, 0x10, RZ ;  /* 0x00000010400d7819 */ /* 0x000fc400000006ff */
[----:B------:R-:W-:Y:S02]  /*15c0*/  PRMT R5, R64, 0x7632, R5 ;  /* 0x0000763240057816 */ /* 0x000fe40000000005 */
[----:B------:R-:W-:Y:S01]  /*15d0*/  IADD3.X R89, R163, UR25, RZ, P6, !PT ;  /* 0x00000019a3597c10 */ /* 0x000fe2000b7fe4ff */
[----:B------:R-:W-:Y:S01]  /*15e0*/  FADD.FTZ R13, -R54, R13 ;  /* 0x0000000d360d7221 */ /* 0x000fe20000010100 */
[----:B------:R-:W-:Y:S02]  /*15f0*/  IADD3 R90, P6, R162, UR26, RZ ;  /* 0x0000001aa25a7c10 */ /* 0x000fe4000ffde0ff */
[C---:B------:R-:W-:Y:S02]  /*1600*/  SHF.L.U32 R25, R66.reuse, 0x10, RZ ;  /* 0x0000001042197819 */ /* 0x040fe400000006ff */
[----:B------:R-:W-:Y:S02]  /*1610*/  PRMT R6, R66, 0x7632, R6 ;  /* 0x0000763242067816 */ /* 0x000fe40000000006 */
[----:B------:R-:W-:Y:S01]  /*1620*/  SHF.L.U32 R15, R5, 0x10, RZ ;  /* 0x00000010050f7819 */ /* 0x000fe200000006ff */
[----:B------:R-:W-:Y:S01]  /*1630*/  FADD.FTZ R47, R47, R18 ;  /* 0x000000122f2f7221 */ /* 0x000fe20000010000 */
[----:B------:R-:W-:Y:S01]  /*1640*/  IADD3.X R91, R163, UR27, RZ, P6, !PT ;  /* 0x0000001ba35b7c10 */ /* 0x000fe2000b7fe4ff */
[----:B------:R-:W-:Y:S01]  /*1650*/  FMUL.FTZ R5, R2, R25 ;  /* 0x0000001902057220 */ /* 0x000fe20000410000 */
[----:B------:R-:W-:Y:S01]  /*1660*/  FMUL.FTZ R156, R32, R13 ;  /* 0x0000000d209c7220 */ /* 0x000fe20000410000 */
[----:B------:R-:W4:Y:S01]  /*1670*/  LDG.E.64.CONSTANT R88, desc[UR18][R88.64] ;  /* 0x0000001258587981 */ /* 0x000f22000c1e9b00 */
[----:B------:R-:W-:-:S02]  /*1680*/  IMAD.U32 R18, R6, 0x10000, RZ ;  /* 0x0001000006127824 */ /* 0x000fc400078e00ff */
[----:B------:R-:W-:Y:S01]  /*1690*/  FADD.FTZ R15, -R54, R15 ;  /* 0x0000000f360f7221 */ /* 0x000fe20000010100 */
[----:B------:R-:W-:Y:S01]  /*16a0*/  IADD3 R27, R21, 0x5a00, RZ ;  /* 0x00005a00151b7810 */ /* 0x000fe20007ffe0ff */
[----:B------:R-:W-:Y:S01]  /*16b0*/  FFMA.FTZ R5, R156, R5, R7 ;  /* 0x000000059c057223 */ /* 0x000fe20000010007 */
[----:B------:R-:W4:Y:S01]  /*16c0*/  LDG.E.64.CONSTANT R90, desc[UR18][R90.64] ;  /* 0x000000125a5a7981 */ /* 0x000f22000c1e9b00 */
[----:B------:R-:W-:Y:S01]  /*16d0*/  FMUL.FTZ R14, R32, R15 ;  /* 0x0000000f200e7220 */ /* 0x000fe20000410000 */
[----:B------:R-:W-:Y:S01]  /*16e0*/  FMUL.FTZ R20, R121, R18 ;  /* 0x0000001279147220 */ /* 0x000fe20000410000 */
[----:B------:R-:W-:Y:S02]  /*16f0*/  SHF.L.U32 R7, R65, 0x10, RZ ;  /* 0x0000001041077819 */ /* 0x000fe400000006ff */
[----:B------:R-:W-:Y:S01]  /*1700*/  IADD3 R27, P0, R27, R4, RZ ;  /* 0x000000041b1b7210 */ /* 0x000fe20007f1e0ff */
[--C-:B------:R-:W-:Y:S01]  /*1710*/  FFMA.FTZ R20, R14, R20, R5.reuse ;  /* 0x000000140e147223 */ /* 0x100fe20000010005 */
[----:B------:R-:W-:Y:S01]  /*1720*/  PRMT R5, R65, 0x7632, R5 ;  /* 0x0000763241057816 */ /* 0x000fe20000000005 */
[----:B------:R-:W-:Y:S01]  /*1730*/  FADD.FTZ R7, -R54, R7 ;  /* 0x0000000736077221 */ /* 0x000fe20000010100 */
[----:B------:R-:W-:Y:S01]  /*1740*/  IADD3.X R28, RZ, R3, RZ, P0, !PT ;  /* 0x00000003ff1c7210 */ /* 0x000fe200007fe4ff */
[-C--:B------:R-:W-:Y:S01]  /*1750*/  FFMA.FTZ R6, R14, R18.reuse, R9 ;  /* 0x000000120e067223 */ /* 0x080fe20000010009 */
[----:B------:R-:W-:Y:S01]  /*1760*/  FFMA.FTZ R14, R2, R25, R11 ;  /* 0x00000019020e7223 */ /* 0x000fe2000001000b */
[----:B------:R-:W-:Y:S01]  /*1770*/  FMUL.FTZ R155, R32, R7 ;  /* 0x00000007209b7220 */ /* 0x000fe20000410000 */
[----:B------:R-:W-:Y:S01]  /*1780*/  SHF.L.U64.HI R28, R27, 0x1, R28 ;  /* 0x000000011b1c7819 */ /* 0x000fe2000001021c */
[----:B------:R-:W-:Y:S01]  /*1790*/  IMAD.U32 R7, R5, 0x10000, RZ ;  /* 0x0001000005077824 */ /* 0x000fe200078e00ff */
[----:B------:R-:W-:Y:S01]  /*17a0*/  SHF.L.U32 R27, R27, 0x1, RZ ;  /* 0x000000011b1b7819 */ /* 0x000fe200000006ff */
[----:B------:R-:W-:Y:S01]  /*17b0*/  FFMA.FTZ R14, R121, R18, R14 ;  /* 0x00000012790e7223 */ /* 0x000fe2000001000e */
[C---:B------:R-:W-:Y:S01]  /*17c0*/  SHF.L.U32 R24, R67.reuse, 0x10, RZ ;  /* 0x0000001043187819 */ /* 0x040fe200000006ff */
[----:B------:R-:W-:Y:S01]  /*17d0*/  FADD.FTZ R7, -R54, R7 ;  /* 0x0000000736077221 */ /* 0x000fe20000010100 */
[----:B------:R-:W-:-:S02]  /*17e0*/  PRMT R5, R67, 0x7632, R5 ;  /* 0x0000763243057816 */ /* 0x000fc40000000005 */
[----:B------:R-:W-:Y:S01]  /*17f0*/  IADD3 R92, P0, R27, UR24, RZ ;  /* 0x000000181b5c7c10 */ /* 0x000fe2000ff1e0ff */
[----:B------:R-:W-:Y:S01]  /*1800*/  FMUL.FTZ R11, R32, R7 ;  /* 0x00000007200b7220 */ /* 0x000fe20000410000 */
[----:B------:R-:W-:Y:S01]  /*1810*/  SHF.L.U32 R13, R5, 0x10, RZ ;  /* 0x00000010050d7819 */ /* 0x000fe200000006ff */
[CC--:B------:R-:W-:Y:S01]  /*1820*/  FFMA.FTZ R5, R31.reuse, R24.reuse, R14 ;  /* 0x000000181f057223 */ /* 0x0c0fe2000001000e */
[----:B------:R-:W-:Y:S01]  /*1830*/  IADD3.X R93, R28, UR25, RZ, P0, !PT ;  /* 0x000000191c5d7c10 */ /* 0x000fe200087fe4ff */
[----:B------:R-:W-:Y:S01]  /*1840*/  FMUL.FTZ R9, R31, R24 ;  /* 0x000000181f097220 */ /* 0x000fe20000410000 */
[----:B------:R-:W-:Y:S01]  /*1850*/  IADD3 R94, P0, R27, UR26, RZ ;  /* 0x0000001a1b5e7c10 */ /* 0x000fe2000ff1e0ff */
[-C--:B------:R-:W-:Y:S01]  /*1860*/  FFMA.FTZ R7, R11, R13.reuse, R10 ;  /* 0x0000000d0b077223 */ /* 0x080fe2000001000a */
[C---:B------:R-:W-:Y:S01]  /*1870*/  FFMA.FTZ R15, R120.reuse, R13, R5 ;  /* 0x0000000d780f7223 */ /* 0x040fe20000010005 */
[----:B------:R-:W-:Y:S01]  /*1880*/  FFMA.FTZ R9, R155, R9, R20 ;  /* 0x000000099b097223 */ /* 0x000fe20000010014 */
[----:B------:R-:W-:Y:S01]  /*1890*/  FMUL.FTZ R10, R120, R13 ;  /* 0x0000000d780a7220 */ /* 0x000fe20000410000 */
[----:B------:R-:W-:Y:S01]  /*18a0*/  SHF.L.U32 R5, R68, 0x10, RZ ;  /* 0x0000001044057819 */ /* 0x000fe200000006ff */
[----:B------:R-:W4:Y:S01]  /*18b0*/  LDG.E.64.CONSTANT R92, desc[UR18][R92.64] ;  /* 0x000000125c5c7981 */ /* 0x000f22000c1e9b00 */
[----:B------:R-:W-:Y:S01]  /*18c0*/  IADD3.X R95, R28, UR27, RZ, P0, !PT ;  /* 0x0000001b1c5f7c10 */ /* 0x000fe200087fe4ff */
[----:B------:R-:W-:Y:S01]  /*18d0*/  FFMA.FTZ R9, R11, R10, R9 ;  /* 0x0000000a0b097223 */ /* 0x000fe20000010009 */
[----:B------:R-:W-:-:S02]  /*18e0*/  IADD3 R19, R21, 0x6e00, RZ ;  /* 0x00006e0015137810 */ /* 0x000fc40007ffe0ff */
[C---:B------:R-:W-:Y:S01]  /*18f0*/  IADD3 R17, R21.reuse, 0x8c00, RZ ;  /* 0x00008c0015117810 */ /* 0x040fe20007ffe0ff */
[--C-:B------:R-:W-:Y:S01]  /*1900*/  FADD.FTZ R11, -R54, R5.reuse ;  /* 0x00000005360b7221 */ /* 0x100fe20000010100 */
[----:B------:R-:W-:Y:S01]  /*1910*/  IADD3 R21, R21, 0x9600, RZ ;  /* 0x0000960015157810 */ /* 0x000fe20007ffe0ff */
[----:B------:R-:W4:Y:S01]  /*1920*/  LDG.E.64.CONSTANT R94, desc[UR18][R94.64] ;  /* 0x000000125e5e7981 */ /* 0x000f22000c1e9b00 */
[----:B------:R-:W-:Y:S02]  /*1930*/  PRMT R5, R68, 0x7632, R5 ;  /* 0x0000763244057816 */ /* 0x000fe40000000005 */
[-C--:B------:R-:W-:Y:S02]  /*1940*/  IADD3 R19, P3, R19, R4.reuse, RZ ;  /* 0x0000000413137210 */ /* 0x080fe40007f7e0ff */
[-C--:B------:R-:W-:Y:S01]  /*1950*/  IADD3 R8, P5, R17, R4.reuse, RZ ;  /* 0x0000000411087210 */ /* 0x080fe20007fbe0ff */
[----:B------:R-:W-:Y:S01]  /*1960*/  FMUL.FTZ R154, R32, R11 ;  /* 0x0000000b209a7220 */ /* 0x000fe20000410000 */
[----:B------:R-:W-:-:S02]  /*1970*/  IADD3 R4, P6, R21, R4, RZ ;  /* 0x0000000415047210 */ /* 0x000fc40007fde0ff */
[----:B------:R-:W-:Y:S02]  /*1980*/  IADD3.X R23, RZ, R3, RZ, P4, !PT ;  /* 0x00000003ff177210 */ /* 0x000fe400027fe4ff */
[C---:B------:R-:W-:Y:S02]  /*1990*/  SHF.L.U32 R21, R70.reuse, 0x10, RZ ;  /* 0x0000001046157819 */ /* 0x040fe400000006ff */
[----:B------:R-:W-:Y:S02]  /*19a0*/  SHF.L.U32 R11, R5, 0x10, RZ ;  /* 0x00000010050b7819 */ /* 0x000fe400000006ff */
[----:B------:R-:W-:Y:S02]  /*19b0*/  PRMT R5, R70, 0x7632, R5 ;  /* 0x0000763246057816 */ /* 0x000fe40000000005 */
[----:B------:R-:W-:Y:S01]  /*19c0*/  SHF.L.U64.HI R23, R22, 0x1, R23 ;  /* 0x0000000116177819 */ /* 0x000fe20000010217 */
[----:B------:R-:W-:Y:S01]  /*19d0*/  FMUL.FTZ R10, R2, R21 ;  /* 0x00000015020a7220 */ /* 0x000fe20000410000 */
[----:B------:R-:W-:Y:S01]  /*19e0*/  SHF.L.U32 R22, R22, 0x1, RZ ;  /* 0x0000000116167819 */ /* 0x000fe200000006ff */
[----:B------:R-:W-:Y:S01]  /*19f0*/  FADD.FTZ R11, -R54, R11 ;  /* 0x0000000b360b7221 */ /* 0x000fe20000010100 */
[----:B------:R-:W-:Y:S01]  /*1a00*/  SHF.L.U32 R14, R5, 0x10, RZ ;  /* 0x00000010050e7819 */ /* 0x000fe200000006ff */
[----:B------:R-:W-:Y:S01]  /*1a10*/  FFMA.FTZ R9, R154, R10, R9 ;  /* 0x0000000a9a097223 */ /* 0x000fe20000010009 */
[----:B------:R-:W-:Y:S01]  /*1a20*/  IADD3 R96, P0, R22, UR24, RZ ;  /* 0x0000001816607c10 */ /* 0x000fe2000ff1e0ff */
[----:B------:R-:W-:Y:S01]  /*1a30*/  FADD.FTZ R47, R47, R18 ;  /* 0x000000122f2f7221 */ /* 0x000fe20000010000 */
[----:B------:R-:W-:Y:S01]  /*1a40*/  FMUL.FTZ R11, R32, R11 ;  /* 0x0000000b200b7220 */ /* 0x000fe20000410000 */
[----:B------:R-:W-:Y:S01]  /*1a50*/  FFMA.FTZ R10, R2, R21, R15 ;  /* 0x00000015020a7223 */ /* 0x000fe2000001000f */
[----:B------:R-:W-:Y:S01]  /*1a60*/  FMUL.FTZ R18, R121, R14 ;  /* 0x0000000e79127220 */ /* 0x000fe20000410000 */
[----:B------:R-:W-:-:S02]  /*1a70*/  IADD3 R98, P4, R22, UR26, RZ ;  /* 0x0000001a16627c10 */ /* 0x000fc4000ff9e0ff */
[----:B------:R-:W-:Y:S01]  /*1a80*/  IADD3.X R97, R23, UR25, RZ, P0, !PT ;  /* 0x0000001917617c10 */ /* 0x000fe200087fe4ff */
[----:B------:R-:W-:Y:S01]  /*1a90*/  FADD.FTZ R5, R47, R14 ;  /* 0x0000000e2f057221 */ /* 0x000fe20000010000 */
[-C--:B------:R-:W-:Y:S01]  /*1aa0*/  FFMA.FTZ R6, R11, R14.reuse, R6 ;  /* 0x0000000e0b067223 */ /* 0x080fe20000010006 */
[----:B------:R-:W-:Y:S01]  /*1ab0*/  FFMA.FTZ R10, R121, R14, R10 ;  /* 0x0000000e790a7223 */ /* 0x000fe2000001000a */
[--C-:B------:R-:W-:Y:S01]  /*1ac0*/  FFMA.FTZ R14, R11, R18, R9.reuse ;  /* 0x000000120b0e7223 */ /* 0x100fe20000010009 */
[----:B------:R-:W-:Y:S01]  /*1ad0*/  IADD3.X R99, R23, UR27, RZ, P4, !PT ;  /* 0x0000001b17637c10 */ /* 0x000fe2000a7fe4ff */
[----:B------:R-:W4:Y:S01]  /*1ae0*/  LDG.E.64.CONSTANT R96, desc[UR18][R96.64] ;  /* 0x0000001260607981 */ /* 0x000f22000c1e9b00 */
[C---:B------:R-:W-:Y:S02]  /*1af0*/  SHF.L.U32 R11, R69.reuse, 0x10, RZ ;  /* 0x00000010450b7819 */ /* 0x040fe400000006ff */
[----:B------:R-:W-:Y:S02]  /*1b00*/  PRMT R9, R69, 0x7632, R9 ;  /* 0x0000763245097816 */ /* 0x000fe40000000009 */
[----:B------:R-:W-:Y:S01]  /*1b10*/  IADD3.X R20, RZ, R3, RZ, P3, !PT ;  /* 0x00000003ff147210 */ /* 0x000fe20001ffe4ff */
[----:B------:R-:W-:Y:S01]  /*1b20*/  FADD.FTZ R11, -R54, R11 ;  /* 0x0000000b360b7221 */ /* 0x000fe20000010100 */
[----:B------:R-:W-:Y:S01]  /*1b30*/  SHF.L.U32 R18, R71, 0x10, RZ ;  /* 0x0000001047127819 */ /* 0x000fe200000006ff */
[----:B------:R-:W4:Y:S01]  /*1b40*/  LDG.E.64.CONSTANT R98, desc[UR18][R98.64] ;  /* 0x0000001262627981 */ /* 0x000f22000c1e9b00 */
[----:B------:R-:W-:Y:S01]  /*1b50*/  SHF.L.U64.HI R20, R19, 0x1, R20 ;  /* 0x0000000113147819 */ /* 0x000fe20000010214 */
[----:B------:R-:W-:-:S02]  /*1b60*/  IMAD.U32 R15, R9, 0x10000, RZ ;  /* 0x00010000090f7824 */ /* 0x000fc400078e00ff */
[----:B------:R-:W-:Y:S01]  /*1b70*/  FADD.FTZ R50, R50, R13 ;  /* 0x0000000d32327221 */ /* 0x000fe20000010000 */
[----:B------:R-:W-:Y:S01]  /*1b80*/  IMAD.SHL.U32 R19, R19, 0x2, RZ ;  /* 0x0000000213137824 */ /* 0x000fe200078e00ff */
[----:B------:R-:W-:Y:S01]  /*1b90*/  PRMT R9, R71, 0x7632, R9 ;  /* 0x0000763247097816 */ /* 0x000fe20000000009 */
[-C--:B------:R-:W-:Y:S01]  /*1ba0*/  FMUL.FTZ R13, R31, R18.reuse ;  /* 0x000000121f0d7220 */ /* 0x080fe20000410000 */
[----:B------:R-:W-:Y:S01]  /*1bb0*/  FMUL.FTZ R153, R32, R11 ;  /* 0x0000000b20997220 */ /* 0x000fe20000410000 */
[----:B------:R-:W-:Y:S01]  /*1bc0*/  FADD.FTZ R15, -R54, R15 ;  /* 0x0000000f360f7221 */ /* 0x000fe20000010100 */
[----:B------:R-:W-:Y:S02]  /*1bd0*/  IADD3 R100, P0, R19, UR24, RZ ;  /* 0x0000001813647c10 */ /* 0x000fe4000ff1e0ff */
[----:B------:R-:W-:Y:S01]  /*1be0*/  SHF.L.U32 R11, R9, 0x10, RZ ;  /* 0x00000010090b7819 */ /* 0x000fe200000006ff */
[----:B------:R-:W-:Y:S01]  /*1bf0*/  FFMA.FTZ R13, R153, R13, R14 ;  /* 0x0000000d990d7223 */ /* 0x000fe2000001000e */
[----:B------:R-:W-:Y:S01]  /*1c00*/  FMUL.FTZ R14, R32, R15 ;  /* 0x0000000f200e7220 */ /* 0x000fe20000410000 */
[----:B------:R-:W-:Y:S01]  /*1c10*/  FFMA.FTZ R9, R31, R18, R10 ;  /* 0x000000121f097223 */ /* 0x000fe2000001000a */
[----:B------:R-:W-:-:S02]  /*1c20*/  IADD3 R102, P3, R19, UR26, RZ ;  /* 0x0000001a13667c10 */ /* 0x000fc4000ff7e0ff */
[----:B------:R-:W-:Y:S01]  /*1c30*/  IADD3.X R101, R20, UR25, RZ, P0, !PT ;  /* 0x0000001914657c10 */ /* 0x000fe200087fe4ff */
[-C--:B------:R-:W-:Y:S01]  /*1c40*/  FMUL.FTZ R10, R120, R11.reuse ;  /* 0x0000000b780a7220 */ /* 0x080fe20000410000 */
[----:B------:R-:W-:Y:S01]  /*1c50*/  FADD.FTZ R50, R50, R11 ;  /* 0x0000000b32327221 */ /* 0x000fe20000010000 */
[-C--:B------:R-:W-:Y:S01]  /*1c60*/  FFMA.FTZ R35, R14, R11.reuse, R7 ;  /* 0x0000000b0e237223 */ /* 0x080fe20000010007 */
[----:B------:R-:W-:Y:S01]  /*1c70*/  FFMA.FTZ R9, R120, R11, R9 ;  /* 0x0000000b78097223 */ /* 0x000fe20000010009 */
[C---:B------:R-:W-:Y:S01]  /*1c80*/  SHF.L.U32 R11, R72.reuse, 0x10, RZ ;  /* 0x00000010480b7819 */ /* 0x040fe200000006ff */
[----:B------:R-:W4:Y:S01]  /*1c90*/  LDG.E.64.CONSTANT R100, desc[UR18][R100.64] ;  /* 0x0000001264647981 */ /* 0x000f22000c1e9b00 */
[----:B------:R-:W-:Y:S02]  /*1ca0*/  PRMT R7, R72, 0x7632, R7 ;  /* 0x0000763248077816 */ /* 0x000fe40000000007 */
[----:B------:R-:W-:Y:S01]  /*1cb0*/  IADD3.X R103, R20, UR27, RZ, P3, !PT ;  /* 0x0000001b14677c10 */ /* 0x000fe20009ffe4ff */
[----:B------:R-:W-:Y:S01]  /*1cc0*/  FFMA.FTZ R13, R14, R10, R13 ;  /* 0x0000000a0e0d7223 */ /* 0x000fe2000001000d */
[----:B------:R-:W-:Y:S01]  /*1cd0*/  IADD3.X R17, RZ, R3, RZ, P2, !PT ;  /* 0x00000003ff117210 */ /* 0x000fe200017fe4ff */
[C---:B------:R-:W-:Y:S01]  /*1ce0*/  IMAD.U32 R15, R74.reuse, 0x10000, RZ ;  /* 0x000100004a0f7824 */ /* 0x040fe200078e00ff */
[----:B------:R-:W-:Y:S01]  /*1cf0*/  PRMT R10, R74, 0x7632, R10 ;  /* 0x000076324a0a7816 */ /* 0x000fe2000000000a */
[----:B------:R-:W-:Y:S01]  /*1d00*/  FADD.FTZ R11, -R54, R11 ;  /* 0x0000000b360b7221 */ /* 0x000fe20000010100 */
[----:B------:R-:W-:Y:S01]  /*1d10*/  SHF.L.U32 R33, R7, 0x10, RZ ;  /* 0x0000001007217819 */ /* 0x000fe200000006ff */
[----:B------:R-:W4:Y:S01]  /*1d20*/  LDG.E.64.CONSTANT R102, desc[UR18][R102.64] ;  /* 0x0000001266667981 */ /* 0x000f22000c1e9b00 */
[----:B------:R-:W-:Y:S01]  /*1d30*/  SHF.L.U64.HI R17, R16, 0x1, R17 ;  /* 0x0000000110117819 */ /* 0x000fe20000010211 */
[----:B------:R-:W-:Y:S01]  /*1d40*/  FMUL.FTZ R7, R2, R15 ;  /* 0x0000000f02077220 */ /* 0x000fe20000410000 */
[----:B------:R-:W-:Y:S01]  /*1d50*/  SHF.L.U32 R10, R10, 0x10, RZ ;  /* 0x000000100a0a7819 */ /* 0x000fe200000006ff */
[----:B------:R-:W-:Y:S01]  /*1d60*/  FMUL.FTZ R152, R32, R11 ;  /* 0x0000000b20987220 */ /* 0x000fe20000410000 */
[----:B------:R-:W-:Y:S01]  /*1d70*/  SHF.L.U32 R16, R16, 0x1, RZ ;  /* 0x0000000110107819 */ /* 0x000fe200000006ff */
[----:B------:R-:W-:-:S02]  /*1d80*/  FADD.FTZ R33, -R54, R33 ;  /* 0x0000002136217221 */ /* 0x000fc40000010100 */
[----:B------:R-:W-:Y:S01]  /*1d90*/  FFMA.FTZ R7, R152, R7, R13 ;  /* 0x0000000798077223 */ /* 0x000fe2000001000d */
[----:B------:R-:W-:Y:S01]  /*1da0*/  IADD3 R104, P0, R16, UR24, RZ ;  /* 0x0000001810687c10 */ /* 0x000fe2000ff1e0ff */
[----:B------:R-:W-:Y:S01]  /*1db0*/  FMUL.FTZ R14, R121, R10 ;  /* 0x0000000a790e7220 */ /* 0x000fe20000410000 */
[----:B------:R-:W-:Y:S01]  /*1dc0*/  FMUL.FTZ R11, R32, R33 ;  /* 0x00000021200b7220 */ /* 0x000fe20000410000 */
[----:B------:R-:W-:Y:S02]  /*1dd0*/  SHF.L.U32 R33, R73, 0x10, RZ ;  /* 0x0000001049217819 */ /* 0x000fe400000006ff */
[----:B------:R-:W-:Y:S01]  /*1de0*/  IADD3.X R105, R17, UR25, RZ, P0, !PT ;  /* 0x0000001911697c10 */ /* 0x000fe200087fe4ff */
[--C-:B------:R-:W-:Y:S01]  /*1df0*/  FFMA.FTZ R34, R11, R14, R7.reuse ;  /* 0x0000000e0b227223 */ /* 0x100fe20000010007 */
[----:B------:R-:W-:Y:S02]  /*1e00*/  IADD3 R106, P2, R16, UR26, RZ ;  /* 0x0000001a106a7c10 */ /* 0x000fe4000ff5e0ff */
[----:B------:R-:W-:Y:S01]  /*1e10*/  PRMT R7, R73, 0x7632, R7 ;  /* 0x0000763249077816 */ /* 0x000fe20000000007 */
[----:B------:R-:W-:-:S02]  /*1e20*/  IMAD.U32 R14, R75, 0x10000, RZ ;  /* 0x000100004b0e7824 */ /* 0x000fc400078e00ff */
[--C-:B------:R-:W-:Y:S01]  /*1e30*/  FADD.FTZ R151, -R54, R33.reuse ;  /* 0x0000002136977221 */ /* 0x100fe20000010100 */
[----:B------:R-:W-:Y:S01]  /*1e40*/  IADD3.X R107, R17, UR27, RZ, P2, !PT ;  /* 0x0000001b116b7c10 */ /* 0x000fe200097fe4ff */
[----:B------:R-:W4:Y:S01]  /*1e50*/  LDG.E.64.CONSTANT R104, desc[UR18][R104.64] ;  /* 0x0000001268687981 */ /* 0x000f22000c1e9b00 */
[----:B------:R-:W-:Y:S02]  /*1e60*/  SHF.L.U32 R37, R7, 0x10, RZ ;  /* 0x0000001007257819 */ /* 0x000fe400000006ff */
[----:B------:R-:W-:Y:S01]  /*1e70*/  PRMT R33, R75, 0x7632, R33 ;  /* 0x000076324b217816 */ /* 0x000fe20000000021 */
[----:B------:R-:W-:Y:S01]  /*1e80*/  FMUL.FTZ R7, R31, R14 ;  /* 0x0000000e1f077220 */ /* 0x000fe20000410000 */
[----:B------:R-:W-:Y:S01]  /*1e90*/  FMUL.FTZ R151, R32, R151 ;  /* 0x0000009720977220 */ /* 0x000fe20000410000 */
[----:B------:R-:W-:Y:S01]  /*1ea0*/  FADD.FTZ R37, -R54, R37 ;  /* 0x0000002536257221 */ /* 0x000fe20000010100 */
[----:B------:R-:W-:Y:S01]  /*1eb0*/  SHF.L.U32 R33, R33, 0x10, RZ ;  /* 0x0000001021217819 */ /* 0x000fe200000006ff */
[----:B------:R-:W4:Y:S01]  /*1ec0*/  LDG.E.64.CONSTANT R106, desc[UR18][R106.64] ;  /* 0x000000126a6a7981 */ /* 0x000f22000c1e9b00 */
[----:B------:R-:W-:Y:S01]  /*1ed0*/  IADD3.X R13, RZ, R3, RZ, P1, !PT ;  /* 0x00000003ff0d7210 */ /* 0x000fe20000ffe4ff */
[----:B------:R-:W-:Y:S01]  /*1ee0*/  FFMA.FTZ R34, R151, R7, R34 ;  /* 0x0000000797227223 */ /* 0x000fe20000010022 */
[--C-:B------:R-:W-:Y:S01]  /*1ef0*/  FFMA.FTZ R7, R11, R10, R6.reuse ;  /* 0x0000000a0b077223 */ /* 0x100fe20000010006 */
[----:B------:R-:W-:Y:S01]  /*1f00*/  FMUL.FTZ R36, R32, R37 ;  /* 0x0000002520247220 */ /* 0x000fe20000410000 */
[----:B------:R-:W-:Y:S01]  /*1f10*/  PRMT R6, R76, 0x7632, R6 ;  /* 0x000076324c067816 */ /* 0x000fe20000000006 */
[----:B------:R-:W-:Y:S01]  /*1f20*/  FMUL.FTZ R37, R120, R33 ;  /* 0x0000002178257220 */ /* 0x000fe20000410000 */
[----:B------:R-:W-:-:S02]  /*1f30*/  SHF.L.U64.HI R13, R12, 0x1, R13 ;  /* 0x000000010c0d7819 */ /* 0x000fc4000001020d */
[----:B------:R-:W-:Y:S02]  /*1f40*/  SHF.L.U32 R12, R12, 0x1, RZ ;  /* 0x000000010c0c7819 */ /* 0x000fe400000006ff */
[----:B------:R-:W-:Y:S01]  /*1f50*/  SHF.L.U32 R39, R76, 0x10, RZ ;  /* 0x000000104c277819 */ /* 0x000fe200000006ff */
[--C-:B------:R-:W-:Y:S01]  /*1f60*/  FFMA.FTZ R37, R36, R37, R34.reuse ;  /* 0x0000002524257223 */ /* 0x100fe20000010022 */
[----:B------:R-:W-:Y:S01]  /*1f70*/  SHF.L.U32 R41, R6, 0x10, RZ ;  /* 0x0000001006297819 */ /* 0x000fe200000006ff */
[----:B------:R-:W-:Y:S01]  /*1f80*/  FFMA.FTZ R6, R2, R15, R9 ;  /* 0x0000000f02067223 */ /* 0x000fe20000010009 */
[----:B------:R-:W-:Y:S01]  /*1f90*/  IADD3 R108, P0, R12, UR24, RZ ;  /* 0x000000180c6c7c10 */ /* 0x000fe2000ff1e0ff */
[C---:B------:R-:W-:Y:S01]  /*1fa0*/  IMAD.U32 R11, R78.reuse, 0x10000, RZ ;  /* 0x000100004e0b7824 */ /* 0x040fe200078e00ff */
[----:B------:R-:W-:Y:S01]  /*1fb0*/  PRMT R34, R78, 0x7632, R34 ;  /* 0x000076324e227816 */ /* 0x000fe20000000022 */
[----:B------:R-:W-:Y:S01]  /*1fc0*/  FADD.FTZ R39, -R54, R39 ;  /* 0x0000002736277221 */ /* 0x000fe20000010100 */
[----:B------:R-:W-:Y:S01]  /*1fd0*/  FADD.FTZ R5, R5, R10 ;  /* 0x0000000a05057221 */ /* 0x000fe20000010000 */
[----:B------:R-:W-:Y:S01]  /*1fe0*/  FFMA.FTZ R10, R121, R10, R6 ;  /* 0x0000000a790a7223 */ /* 0x000fe20000010006 */
[----:B------:R-:W-:Y:S01]  /*1ff0*/  IADD3 R110, P1, R12, UR26, RZ ;  /* 0x0000001a0c6e7c10 */ /* 0x000fe2000ff3e0ff */
[----:B------:R-:W-:Y:S01]  /*2000*/  FMUL.FTZ R9, R2, R11 ;  /* 0x0000000b02097220 */ /* 0x000fe20000410000 */
[C---:B------:R-:W-:Y:S01]  /*2010*/  IADD3.X R109, R13.reuse, UR25, RZ, P0, !PT ;  /* 0x000000190d6d7c10 */ /* 0x040fe200087fe4ff */
[----:B------:R-:W-:Y:S01]  /*2020*/  FMUL.FTZ R150, R32, R39 ;  /* 0x0000002720967220 */ /* 0x000fe20000410000 */
[----:B------:R-:W-:Y:S01]  /*2030*/  SHF.L.U32 R6, R34, 0x10, RZ ;  /* 0x0000001022067819 */ /* 0x000fe200000006ff */
[----:B------:R-:W-:Y:S01]  /*2040*/  FADD.FTZ R41, -R54, R41 ;  /* 0x0000002936297221 */ /* 0x000fe20000010100 */
[----:B------:R-:W-:Y:S01]  /*2050*/  FFMA.FTZ R35, R36, R33, R35 ;  /* 0x0000002124237223 */ /* 0x000fe20000010023 */
[----:B------:R-:W-:Y:S01]  /*2060*/  IADD3.X R111, R13, UR27, RZ, P1, !PT ;  /* 0x0000001b0d6f7c10 */ /* 0x000fe20008ffe4ff */
[----:B------:R-:W-:Y:S01]  /*2070*/  FFMA.FTZ R37, R150, R9, R37 ;  /* 0x0000000996257223 */ /* 0x000fe20000010025 */
[----:B------:R-:W-:Y:S01]  /*2080*/  FMUL.FTZ R34, R121, R6 ;  /* 0x0000000679227220 */ /* 0x000fe20000410000 */
[----:B------:R-:W-:Y:S01]  /*2090*/  FMUL.FTZ R36, R32, R41 ;  /* 0x0000002920247220 */ /* 0x000fe20000410000 */
[----:B------:R-:W4:Y:S01]  /*20a0*/  LDG.E.64.CONSTANT R108, desc[UR18][R108.64] ;  /* 0x000000126c6c7981 */ /* 0x000f22000c1e9b00 */
[----:B------:R-:W-:Y:S01]  /*20b0*/  FFMA.FTZ R9, R31, R14, R10 ;  /* 0x0000000e1f097223 */ /* 0x000fe2000001000a */
[----:B------:R-:W-:Y:S01]  /*20c0*/  IADD3.X R39, RZ, R3, RZ, P5, !PT ;  /* 0x00000003ff277210 */ /* 0x000fe20002ffe4ff */
[----:B------:R-:W-:Y:S01]  /*20d0*/  FFMA.FTZ R38, R36, R34, R37 ;  /* 0x0000002224267223 */ /* 0x000fe20000010025 */
[----:B------:R-:W4:Y:S01]  /*20e0*/  LDG.E.64.CONSTANT R110, desc[UR18][R110.64] ;  /* 0x000000126e6e7981 */ /* 0x000f22000c1e9b00 */
[----:B------:R-:W-:-:S02]  /*20f0*/  SHF.L.U32 R37, R77, 0x10, RZ ;  /* 0x000000104d257819 */ /* 0x000fc400000006ff */
[----:B------:R-:W-:Y:S01]  /*2100*/  PRMT R34, R77, 0x7632, R34 ;  /* 0x000076324d227816 */ /* 0x000fe20000000022 */
[----:B------:R-:W-:Y:S01]  /*2110*/  FADD.FTZ R50, R50, R33 ;  /* 0x0000002132327221 */ /* 0x000fe20000010000 */
[----:B------:R-:W-:Y:S01]  /*2120*/  FFMA.FTZ R33, R120, R33, R9 ;  /* 0x0000002178217223 */ /* 0x000fe20000010009 */
[----:B------:R-:W-:Y:S01]  /*2130*/  SHF.L.U64.HI R10, R8, 0x1, R39 ;  /* 0x00000001080a7819 */ /* 0x000fe20000010227 */
[C---:B------:R-:W-:Y:S02]  /*2140*/  IMAD.U32 R9, R79.reuse, 0x10000, RZ ;  /* 0x000100004f097824 */ /* 0x040fe400078e00ff */
[--C-:B------:R-:W-:Y:S01]  /*2150*/  FADD.FTZ R149, -R54, R37.reuse ;  /* 0x0000002536957221 */ /* 0x100fe20000010100 */
[----:B------:R-:W-:Y:S02]  /*2160*/  SHF.L.U32 R39, R34, 0x10, RZ ;  /* 0x0000001022277819 */ /* 0x000fe400000006ff */
[----:B------:R-:W-:Y:S01]  /*2170*/  PRMT R37, R79, 0x7632, R37 ;  /* 0x000076324f257816 */ /* 0x000fe20000000025 */
[----:B------:R-:W-:Y:S01]  /*2180*/  FMUL.FTZ R34, R31, R9 ;  /* 0x000000091f227220 */ /* 0x000fe20000410000 */
[----:B------:R-:W-:Y:S01]  /*2190*/  FMUL.FTZ R149, R32, R149 ;  /* 0x0000009520957220 */ /* 0x000fe20000410000 */
[----:B------:R-:W-:Y:S01]  /*21a0*/  FADD.FTZ R39, -R54, R39 ;  /* 0x0000002736277221 */ /* 0x000fe20000010100 */
[----:B------:R-:W-:-:S02]  /*21b0*/  SHF.L.U32 R37, R37, 0x10, RZ ;  /* 0x0000001025257819 */ /* 0x000fc400000006ff */
[----:B------:R-:W-:Y:S01]  /*21c0*/  FFMA.FTZ R34, R149, R34, R38 ;  /* 0x0000002295227223 */ /* 0x000fe20000010026 */
[----:B------:R-:W-:Y:S02]  /*21d0*/  FMUL.FTZ R38, R32, R39 ;  /* 0x0000002720267220 */ /* 0x000fe40000410000 */
[----:B------:R-:W-:Y:S01]  /*21e0*/  FMUL.FTZ R39, R120, R37 ;  /* 0x0000002578277220 */ /* 0x000fe20000410000 */
[----:B------:R-:W-:Y:S02]  /*21f0*/  SHF.L.U32 R8, R8, 0x1, RZ ;  /* 0x0000000108087819 */ /* 0x000fe400000006ff */
[----:B------:R-:W-:Y:S01]  /*2200*/  SHF.L.U32 R41, R80, 0x10, RZ ;  /* 0x0000001050297819 */ /* 0x000fe200000006ff */
[--C-:B------:R-:W-:Y:S01]  /*2210*/  FFMA.FTZ R39, R38, R39, R34.reuse ;  /* 0x0000002726277223 */ /* 0x100fe20000010022 */
[----:B------:R-:W-:Y:S01]  /*2220*/  PRMT R34, R80, 0x7632, R34 ;  /* 0x0000763250227816 */ /* 0x000fe20000000022 */
[-C--:B------:R-:W-:Y:S01]  /*2230*/  FFMA.FTZ R36, R36, R6.reuse, R7 ;  /* 0x0000000624247223 */ /* 0x080fe20000010007 */
[----:B------:R-:W-:Y:S01]  /*2240*/  IADD3 R112, P0, R8, UR24, RZ ;  /* 0x0000001808707c10 */ /* 0x000fe2000ff1e0ff */
[----:B------:R-:W-:Y:S01]  /*2250*/  IMAD.U32 R7, R82, 0x10000, RZ ;  /* 0x0001000052077824 */ /* 0x000fe200078e00ff */
[----:B------:R-:W-:Y:S01]  /*2260*/  SHF.L.U32 R43, R34, 0x10, RZ ;  /* 0x00000010222b7819 */ /* 0x000fe200000006ff */
[----:B------:R-:W-:Y:S01]  /*2270*/  FADD.FTZ R41, -R54, R41 ;  /* 0x0000002936297221 */ /* 0x000fe20000010100 */
[----:B------:R-:W-:Y:S01]  /*2280*/  FFMA.FTZ R34, R2, R11, R33 ;  /* 0x0000000b02227223 */ /* 0x000fe20000010021 */
[----:B------:R-:W-:Y:S01]  /*2290*/  IADD3.X R113, R10, UR25, RZ, P0, !PT ;  /* 0x000000190a717c10 */ /* 0x000fe200087fe4ff */
[----:B------:R-:W-:Y:S01]  /*22a0*/  FMUL.FTZ R40, R2, R7 ;  /* 0x0000000702287220 */ /* 0x000fe20000410000 */
[----:B------:R-:W-:Y:S01]  /*22b0*/  IADD3 R114, P1, R8, UR26, RZ ;  /* 0x0000001a08727c10 */ /* 0x000fe2000ff3e0ff */
[----:B------:R-:W-:Y:S01]  /*22c0*/  FMUL.FTZ R148, R32, R41 ;  /* 0x0000002920947220 */ /* 0x000fe20000410000 */
[----:B------:R-:W-:Y:S01]  /*22d0*/  FFMA.FTZ R34, R121, R6, R34 ;  /* 0x0000000679227223 */ /* 0x000fe20000010022 */
[----:B------:R-:W-:Y:S01]  /*22e0*/  FADD.FTZ R140, R5, R6 ;  /* 0x00000006058c7221 */ /* 0x000fe20000010000 */
[----:B------:R-:W-:Y:S01]  /*22f0*/  IADD3.X R115, R10, UR27, RZ, P1, !PT ;  /* 0x0000001b0a737c10 */ /* 0x000fe20008ffe4ff */
[----:B------:R-:W-:Y:S01]  /*2300*/  FFMA.FTZ R40, R148, R40, R39 ;  /* 0x0000002894287223 */ /* 0x000fe20000010027 */
[----:B------:R-:W-:Y:S01]  /*2310*/  FFMA.FTZ R5, R31, R9, R34 ;  /* 0x000000091f057223 */ /* 0x000fe20000010022 */
[----:B------:R-:W4:Y:S01]  /*2320*/  LDG.E.64.CONSTANT R112, desc[UR18][R112.64] ;  /* 0x0000001270707981 */ /* 0x000f22000c1e9b00 */
[----:B------:R-:W-:-:S02]  /*2330*/  SHF.L.U32 R39, R81, 0x10, RZ ;  /* 0x0000001051277819 */ /* 0x000fc400000006ff */
[--C-:B------:R-:W-:Y:S01]  /*2340*/  FFMA.FTZ R34, R120, R37, R5.reuse ;  /* 0x0000002578227223 */ /* 0x100fe20000010005 */
[----:B------:R-:W-:Y:S01]  /*2350*/  PRMT R5, R81, 0x7632, R5 ;  /* 0x0000763251057816 */ /* 0x000fe20000000005 */
[----:B------:R-:W4:Y:S01]  /*2360*/  LDG.E.64.CONSTANT R114, desc[UR18][R114.64] ;  /* 0x0000001272727981 */ /* 0x000f22000c1e9b00 */
[----:B------:R-:W-:-:S03]  /*2370*/  FADD.FTZ R39, -R54, R39 ;  /* 0x0000002736277221 */ /* 0x000fc60000010100 */
[----:B------:R-:W-:Y:S02]  /*2380*/  IMAD.U32 R5, R5, 0x10000, RZ ;  /* 0x0001000005057824 */ /* 0x000fe400078e00ff */
[----:B------:R-:W-:Y:S01]  /*2390*/  FMUL.FTZ R147, R32, R39 ;  /* 0x0000002720937220 */ /* 0x000fe20000410000 */
[----:B------:R-:W-:Y:S01]  /*23a0*/  IADD3.X R39, RZ, R3, RZ, P6, !PT ;  /* 0x00000003ff277210 */ /* 0x000fe200037fe4ff */
[----:B------:R-:W-:-:S03]  /*23b0*/  FADD.FTZ R3, -R54, R5 ;  /* 0x0000000536037221 */ /* 0x000fc60000010100 */
[C---:B------:R-:W-:Y:S02]  /*23c0*/  SHF.L.U64.HI R5, R4.reuse, 0x1, R39 ;  /* 0x0000000104057819 */ /* 0x040fe40000010227 */
[----:B------:R-:W-:-:S04]  /*23d0*/  SHF.L.U32 R4, R4, 0x1, RZ ;  /* 0x0000000104047819 */ /* 0x000fc800000006ff */
[C---:B------:R-:W-:Y:S02]  /*23e0*/  IADD3 R116, P0, R4.reuse, UR24, RZ ;  /* 0x0000001804747c10 */ /* 0x040fe4000ff1e0ff */
[----:B------:R-:W-:Y:S02]  /*23f0*/  IADD3 R118, P1, R4, UR26, RZ ;  /* 0x0000001a04767c10 */ /* 0x000fe4000ff3e0ff */
[C---:B------:R-:W-:Y:S02]  /*2400*/  IADD3.X R117, R5.reuse, UR25, RZ, P0, !PT ;  /* 0x0000001905757c10 */ /* 0x040fe400087fe4ff */
[----:B------:R-:W-:-:S04]  /*2410*/  IADD3.X R119, R5, UR27, RZ, P1, !PT ;  /* 0x0000001b05777c10 */ /* 0x000fc80008ffe4ff */
[----:B------:R-:W4:Y:S04]  /*2420*/  LDG.E.64.CONSTANT R116, desc[UR18][R116.64] ;  /* 0x0000001274747981 */ /* 0x000f28000c1e9b00 */
[----:B------:R-:W4:Y:S01]  /*2430*/  LDG.E.64.CONSTANT R118, desc[UR18][R118.64] ;  /* 0x0000001276767981 */ /* 0x000f22000c1e9b00 */
[----:B------:R-:W-:Y:S01]  /*2440*/  FFMA.FTZ R35, R38, R37, R35 ;  /* 0x0000002526237223 */ /* 0x000fe20000010023 */
[----:B------:R-:W-:Y:S01]  /*2450*/  PRMT R38, R82, 0x7632, R38 ;  /* 0x0000763252267816 */ /* 0x000fe20000000026 */
[----:B------:R-:W-:-:S03]  /*2460*/  FADD.FTZ R43, -R54, R43 ;  /* 0x0000002b362b7221 */ /* 0x000fc60000010100 */
[----:B------:R-:W-:Y:S01]  /*2470*/  SHF.L.U32 R33, R38, 0x10, RZ ;  /* 0x0000001026217819 */ /* 0x000fe200000006ff */
[----:B------:R-:W-:Y:S01]  /*2480*/  FMUL.FTZ R123, R32, R43 ;  /* 0x0000002b207b7220 */ /* 0x000fe20000410000 */
[----:B------:R-:W-:-:S03]  /*2490*/  SHF.L.U32 R6, R83, 0x10, RZ ;  /* 0x0000001053067819 */ /* 0x000fc600000006ff */
[-C--:B------:R-:W-:Y:S01]  /*24a0*/  FMUL.FTZ R38, R121, R33.reuse ;  /* 0x0000002179267220 */ /* 0x080fe20000410000 */
[----:B------:R-:W-:Y:S01]  /*24b0*/  FADD.FTZ R50, R50, R37 ;  /* 0x0000002532327221 */ /* 0x000fe20000010000 */
[----:B------:R-:W-:Y:S02]  /*24c0*/  FMUL.FTZ R37, R31, R6 ;  /* 0x000000061f257220 */ /* 0x000fe40000410000 */
[----:B------:R-:W-:Y:S01]  /*24d0*/  FFMA.FTZ R40, R123, R38, R40 ;  /* 0x000000267b287223 */ /* 0x000fe20000010028 */
[----:B------:R-:W-:Y:S01]  /*24e0*/  PRMT R38, R83, 0x7632, R38 ;  /* 0x0000763253267816 */ /* 0x000fe20000000026 */
[----:B------:R-:W-:Y:S01]  /*24f0*/  FFMA.FTZ R123, R123, R33, R36 ;  /* 0x000000217b7b7223 */ /* 0x000fe20000010024 */
[----:B--2---:R-:W-:Y:S01]  /*2500*/  SHF.L.U32 R39, R84, 0x10, RZ ;  /* 0x0000001054277819 */ /* 0x004fe200000006ff */
[----:B------:R-:W-:Y:S01]  /*2510*/  FFMA.FTZ R36, R147, R37, R40 ;  /* 0x0000002593247223 */ /* 0x000fe20000010028 */
[----:B------:R-:W-:Y:S01]  /*2520*/  SHF.L.U32 R38, R38, 0x10, RZ ;  /* 0x0000001026267819 */ /* 0x000fe200000006ff */
[----:B------:R-:W-:Y:S01]  /*2530*/  FMUL.FTZ R40, R32, R3 ;  /* 0x0000000320287220 */ /* 0x000fe20000410000 */
[----:B---3--:R-:W-:-:S02]  /*2540*/  IMAD.U32 R3, R86, 0x10000, RZ ;  /* 0x0001000056037824 */ /* 0x008fc400078e00ff */
[----:B------:R-:W-:Y:S01]  /*2550*/  FADD.FTZ R39, -R54, R39 ;  /* 0x0000002736277221 */ /* 0x000fe20000010100 */
[-C--:B------:R-:W-:Y:S01]  /*2560*/  FMUL.FTZ R37, R120, R38.reuse ;  /* 0x0000002678257220 */ /* 0x080fe20000410000 */
[--C-:B------:R-:W-:Y:S01]  /*2570*/  FFMA.FTZ R124, R40, R38, R35.reuse ;  /* 0x00000026287c7223 */ /* 0x100fe20000010023 */
[----:B------:R-:W-:Y:S01]  /*2580*/  PRMT R35, R84, 0x7632, R35 ;  /* 0x0000763254237816 */ /* 0x000fe20000000023 */
[----:B------:R-:W-:Y:S01]  /*2590*/  FMUL.FTZ R46, R2, R3 ;  /* 0x00000003022e7220 */ /* 0x000fe20000410000 */
[----:B------:R-:W-:Y:S01]  /*25a0*/  FFMA.FTZ R37, R40, R37, R36 ;  /* 0x0000002528257223 */ /* 0x000fe20000010024 */
[----:B------:R-:W-:Y:S01]  /*25b0*/  FMUL.FTZ R146, R32, R39 ;  /* 0x0000002720927220 */ /* 0x000fe20000410000 */
[----:B------:R-:W-:Y:S01]  /*25c0*/  PRMT R41, R86, 0x7632, R41 ;  /* 0x0000763256297816 */ /* 0x000fe20000000029 */
[----:B------:R-:W-:Y:S01]  /*25d0*/  FFMA.FTZ R34, R2, R7, R34 ;  /* 0x0000000702227223 */ /* 0x000fe20000010022 */
[----:B------:R-:W-:Y:S01]  /*25e0*/  SHF.L.U32 R35, R35, 0x10, RZ ;  /* 0x0000001023237819 */ /* 0x000fe200000006ff */
[----:B------:R-:W-:Y:S01]  /*25f0*/  FFMA.FTZ R46, R146, R46, R37 ;  /* 0x0000002e922e7223 */ /* 0x000fe20000010025 */
[----:B------:R-:W-:Y:S01]  /*2600*/  SHF.L.U32 R41, R41, 0x10, RZ ;  /* 0x0000001029297819 */ /* 0x000fe200000006ff */
[----:B------:R-:W-:Y:S01]  /*2610*/  FFMA.FTZ R37, R121, R33, R34 ;  /* 0x0000002179257223 */ /* 0x000fe20000010022 */
[----:B------:R-:W-:Y:S01]  /*2620*/  SHF.L.U32 R34, R85, 0x10, RZ ;  /* 0x0000001055227819 */ /* 0x000fe200000006ff */
[----:B------:R-:W-:Y:S01]  /*2630*/  FADD.FTZ R35, -R54, R35 ;  /* 0x0000002336237221 */ /* 0x000fe20000010100 */
[----:B------:R-:W-:Y:S01]  /*2640*/  FADD.FTZ R140, R140, R33 ;  /* 0x000000218c8c7221 */ /* 0x000fe20000010000 */
[----:B------:R-:W-:Y:S01]  /*2650*/  FMUL.FTZ R36, R121, R41 ;  /* 0x0000002979247220 */ /* 0x000fe20000410000 */
[----:B------:R-:W-:Y:S01]  /*2660*/  SHF.L.U32 R33, R87, 0x10, RZ ;  /* 0x0000001057217819 */ /* 0x000fe200000006ff */
[----:B------:R-:W-:Y:S01]  /*2670*/  FMUL.FTZ R35, R32, R35 ;  /* 0x0000002320237220 */ /* 0x000fe20000410000 */
[----:B------:R-:W-:Y:S01]  /*2680*/  PRMT R40, R85, 0x7632, R40 ;  /* 0x0000763255287816 */ /* 0x000fe20000000028 */
[----:B------:R-:W-:Y:S01]  /*2690*/  FADD.FTZ R34, -R54, R34 ;  /* 0x0000002236227221 */ /* 0x000fe20000010100 */
[----:B------:R-:W-:Y:S01]  /*26a0*/  PRMT R42, R87, 0x7632, R42 ;  /* 0x00007632572a7816 */ /* 0x000fe2000000002a */
[----:B------:R-:W-:Y:S01]  /*26b0*/  FFMA.FTZ R46, R35, R36, R46 ;  /* 0x00000024232e7223 */ /* 0x000fe2000001002e */
[C---:B------:R-:W-:Y:S01]  /*26c0*/  FMUL.FTZ R36, R31.reuse, R33 ;  /* 0x000000211f247220 */ /* 0x040fe20000410000 */
[----:B------:R-:W-:Y:S01]  /*26d0*/  FMUL.FTZ R34, R32, R34 ;  /* 0x0000002220227220 */ /* 0x000fe20000410000 */
[----:B------:R-:W-:Y:S01]  /*26e0*/  IMAD.U32 R40, R40, 0x10000, RZ ;  /* 0x0001000028287824 */ /* 0x000fe200078e00ff */
[----:B------:R-:W-:Y:S01]  /*26f0*/  SHF.L.U32 R42, R42, 0x10, RZ ;  /* 0x000000102a2a7819 */ /* 0x000fe200000006ff */
[----:B------:R-:W-:Y:S01]  /*2700*/  FFMA.FTZ R37, R31, R6, R37 ;  /* 0x000000061f257223 */ /* 0x000fe20000010025 */
[----:B------:R-:W-:Y:S01]  /*2710*/  FFMA.FTZ R46, R34, R36, R46 ;  /* 0x00000024222e7223 */ /* 0x000fe2000001002e */
[----:B------:R-:W-:Y:S01]  /*2720*/  FADD.FTZ R40, -R54, R40 ;  /* 0x0000002836287221 */ /* 0x000fe20000010100 */
[----:B----4-:R-:W-:Y:S01]  /*2730*/  SHF.L.U32 R36, R88, 0x10, RZ ;  /* 0x0000001058247819 */ /* 0x010fe200000006ff */
[----:B------:R-:W-:Y:S01]  /*2740*/  FADD.FTZ R50, R50, R38 ;  /* 0x0000002632327221 */ /* 0x000fe20000010000 */
[----:B------:R-:W-:Y:S01]  /*2750*/  PRMT R39, R88, 0x7632, R39 ;  /* 0x0000763258277816 */ /* 0x000fe20000000027 */
[C---:B------:R-:W-:Y:S01]  /*2760*/  FFMA.FTZ R38, R120.reuse, R38, R37 ;  /* 0x0000002678267223 */ /* 0x040fe20000010025 */
[----:B------:R-:W-:Y:S01]  /*2770*/  FFMA.FTZ R123, R35, R41, R123 ;  /* 0x00000029237b7223 */ /* 0x000fe2000001007b */
[----:B------:R-:W-:Y:S01]  /*2780*/  FMUL.FTZ R37, R120, R42 ;  /* 0x0000002a78257220 */ /* 0x000fe20000410000 */
[----:B------:R-:W-:Y:S01]  /*2790*/  FMUL.FTZ R40, R32, R40 ;  /* 0x0000002820287220 */ /* 0x000fe20000410000 */
[----:B------:R-:W-:Y:S01]  /*27a0*/  SHF.L.U32 R35, R90, 0x10, RZ ;  /* 0x000000105a237819 */ /* 0x000fe200000006ff */
[----:B------:R-:W-:Y:S01]  /*27b0*/  FADD.FTZ R36, -R54, R36 ;  /* 0x0000002436247221 */ /* 0x000fe20000010100 */
        /* <DEDUP_REMOVED lines=8> */
[----:B------:R-:W-:Y:S01]  /*2840*/  FFMA.FTZ R46, R36, R37, R46 ;  /* 0x00000025242e7223 */ /* 0x000fe2000001002e */
[----:B------:R-:W-:Y:S01]  /*2850*/  FADD.FTZ R140, R140, R41 ;  /* 0x000000298c8c7221 */ /* 0x000fe20000010000 */
[C---:B------:R-:W-:Y:S01]  /*2860*/  FMUL.FTZ R37, R121.reuse, R55 ;  /* 0x0000003779257220 */ /* 0x040fe20000410000 */
[----:B------:R-:W-:Y:S01]  /*2870*/  FMUL.FTZ R39, R32, R39 ;  /* 0x0000002720277220 */ /* 0x000fe20000410000 */
[----:B------:R-:W-:Y:S01]  /*2880*/  FFMA.FTZ R41, R121, R41, R38 ;  /* 0x0000002979297223 */ /* 0x000fe20000010026 */
[----:B------:R-:W-:-:S02]  /*2890*/  SHF.L.U32 R38, R89, 0x10, RZ ;  /* 0x0000001059267819 */ /* 0x000fc400000006ff */
[----:B------:R-:W-:Y:S01]  /*28a0*/  FFMA.FTZ R46, R39, R37, R46 ;  /* 0x00000025272e7223 */ /* 0x000fe2000001002e */
[----:B------:R-:W-:Y:S02]  /*28b0*/  SHF.L.U32 R37, R91, 0x10, RZ ;  /* 0x000000105b257819 */ /* 0x000fe400000006ff */
[----:B------:R-:W-:Y:S01]  /*28c0*/  PRMT R47, R89, 0x7632, R47 ;  /* 0x00007632592f7816 */ /* 0x000fe2000000002f */
[----:B------:R-:W-:Y:S01]  /*28d0*/  FADD.FTZ R38, -R54, R38 ;  /* 0x0000002636267221 */ /* 0x000fe20000010100 */
[----:B------:R-:W-:Y:S01]  /*28e0*/  FFMA.FTZ R124, R40, R42, R124 ;  /* 0x0000002a287c7223 */ /* 0x000fe2000001007c */
[----:B------:R-:W-:Y:S01]  /*28f0*/  PRMT R122, R91, 0x7632, R122 ;  /* 0x000076325b7a7816 */ /* 0x000fe2000000007a */
[----:B------:R-:W-:Y:S01]  /*2900*/  FMUL.FTZ R40, R31, R37 ;  /* 0x000000251f287220 */ /* 0x000fe20000410000 */
[----:B------:R-:W-:Y:S01]  /*2910*/  SHF.L.U32 R47, R47, 0x10, RZ ;  /* 0x000000102f2f7819 */ /* 0x000fe200000006ff */
[----:B------:R-:W-:Y:S01]  /*2920*/  FMUL.FTZ R38, R32, R38 ;  /* 0x0000002620267220 */ /* 0x000fe20000410000 */
[----:B------:R-:W-:Y:S01]  /*2930*/  SHF.L.U32 R122, R122, 0x10, RZ ;  /* 0x000000107a7a7819 */ /* 0x000fe200000006ff */
[----:B------:R-:W-:-:S02]  /*2940*/  FFMA.FTZ R41, R31, R33, R41 ;  /* 0x000000211f297223 */ /* 0x000fc40000010029 */
[----:B------:R-:W-:Y:S01]  /*2950*/  FFMA.FTZ R46, R38, R40, R46 ;  /* 0x00000028262e7223 */ /* 0x000fe2000001002e */
[----:B------:R-:W-:Y:S01]  /*2960*/  FADD.FTZ R47, -R54, R47 ;  /* 0x0000002f362f7221 */ /* 0x000fe20000010100 */
[----:B------:R-:W-:Y:S01]  /*2970*/  SHF.L.U32 R40, R92, 0x10, RZ ;  /* 0x000000105c287819 */ /* 0x000fe200000006ff */
[----:B------:R-:W-:Y:S01]  /*2980*/  FADD.FTZ R50, R50, R42 ;  /* 0x0000002a32327221 */ /* 0x000fe20000010000 */
[----:B------:R-:W-:Y:S01]  /*2990*/  PRMT R43, R92, 0x7632, R43 ;  /* 0x000076325c2b7816 */ /* 0x000fe2000000002b */
[C---:B------:R-:W-:Y:S01]  /*29a0*/  FFMA.FTZ R42, R120.reuse, R42, R41 ;  /* 0x0000002a782a7223 */ /* 0x040fe20000010029 */
[----:B------:R-:W-:Y:S01]  /*29b0*/  FMUL.FTZ R41, R120, R122 ;  /* 0x0000007a78297220 */ /* 0x000fe20000410000 */
[----:B------:R-:W-:Y:S01]  /*29c0*/  FMUL.FTZ R47, R32, R47 ;  /* 0x0000002f202f7220 */ /* 0x000fe20000410000 */
[----:B------:R-:W-:Y:S01]  /*29d0*/  FFMA.FTZ R123, R39, R55, R123 ;  /* 0x00000037277b7223 */ /* 0x000fe2000001007b */
[----:B------:R-:W-:Y:S02]  /*29e0*/  IMAD.U32 R39, R94, 0x10000, RZ ;  /* 0x000100005e277824 */ /* 0x000fe400078e00ff */
[----:B------:R-:W-:Y:S01]  /*29f0*/  FADD.FTZ R40, -R54, R40 ;  /* 0x0000002836287221 */ /* 0x000fe20000010100 */
[----:B------:R-:W-:-:S02]  /*2a00*/  PRMT R126, R94, 0x7632, R126 ;  /* 0x000076325e7e7816 */ /* 0x000fc4000000007e */
[----:B------:R-:W-:Y:S01]  /*2a10*/  SHF.L.U32 R43, R43, 0x10, RZ ;  /* 0x000000102b2b7819 */ /* 0x000fe200000006ff */
        /* <DEDUP_REMOVED lines=12> */
[----:B------:R-:W-:Y:S01]  /*2ae0*/  PRMT R132, R93, 0x7632, R132 ;  /* 0x000076325d847816 */ /* 0x000fe20000000084 */
[----:B------:R-:W-:Y:S01]  /*2af0*/  FFMA.FTZ R46, R43, R41, R46 ;  /* 0x000000292b2e7223 */ /* 0x000fe2000001002e */
[C---:B------:R-:W-:Y:S01]  /*2b00*/  SHF.L.U32 R41, R95.reuse, 0x10, RZ ;  /* 0x000000105f297819 */ /* 0x040fe200000006ff */
[----:B------:R-:W-:Y:S01]  /*2b10*/  FADD.FTZ R42, -R54, R42 ;  /* 0x0000002a362a7221 */ /* 0x000fe20000010100 */
[----:B------:R-:W-:Y:S01]  /*2b20*/  PRMT R51, R95, 0x7632, R51 ;  /* 0x000076325f337816 */ /* 0x000fe20000000033 */
[----:B------:R-:W-:Y:S01]  /*2b30*/  FFMA.FTZ R55, R31, R37, R55 ;  /* 0x000000251f377223 */ /* 0x000fe20000010037 */
[----:B------:R-:W-:Y:S01]  /*2b40*/  SHF.L.U32 R132, R132, 0x10, RZ ;  /* 0x0000001084847819 */ /* 0x000fe200000006ff */
[----:B------:R-:W-:Y:S01]  /*2b50*/  FFMA.FTZ R124, R47, R122, R124 ;  /* 0x0000007a2f7c7223 */ /* 0x000fe2000001007c */
[----:B------:R-:W-:Y:S01]  /*2b60*/  FADD.FTZ R50, R50, R122 ;  /* 0x0000007a32327221 */ /* 0x000fe20000010000 */
[----:B------:R-:W-:Y:S01]  /*2b70*/  FMUL.FTZ R47, R31, R41 ;  /* 0x000000291f2f7220 */ /* 0x000fe20000410000 */
[----:B------:R-:W-:Y:S01]  /*2b80*/  FMUL.FTZ R42, R32, R42 ;  /* 0x0000002a202a7220 */ /* 0x000fe20000410000 */
[----:B------:R-:W-:Y:S01]  /*2b90*/  FFMA.FTZ R122, R120, R122, R55 ;  /* 0x0000007a787a7223 */ /* 0x000fe20000010037 */
[----:B------:R-:W-:-:S02]  /*2ba0*/  IMAD.U32 R51, R51, 0x10000, RZ ;  /* 0x0001000033337824 */ /* 0x000fc400078e00ff */
[----:B------:R-:W-:Y:S01]  /*2bb0*/  FADD.FTZ R132, -R54, R132 ;  /* 0x0000008436847221 */ /* 0x000fe20000010100 */
[C---:B------:R-:W-:Y:S02]  /*2bc0*/  SHF.L.U32 R55, R96.reuse, 0x10, RZ ;  /* 0x0000001060377819 */ /* 0x040fe400000006ff */
[----:B------:R-:W-:Y:S01]  /*2bd0*/  PRMT R130, R96, 0x7632, R130 ;  /* 0x0000763260827816 */ /* 0x000fe20000000082 */
[----:B------:R-:W-:Y:S01]  /*2be0*/  FFMA.FTZ R46, R42, R47, R46 ;  /* 0x0000002f2a2e7223 */ /* 0x000fe2000001002e */
        /* <DEDUP_REMOVED lines=13> */
[C---:B------:R-:W-:Y:S02]  /*2cc0*/  SHF.L.U32 R125, R97.reuse, 0x10, RZ ;  /* 0x00000010617d7819 */ /* 0x040fe400000006ff */
[----:B------:R-:W-:Y:S01]  /*2cd0*/  PRMT R128, R97, 0x7632, R128 ;  /* 0x0000763261807816 */ /* 0x000fe20000000080 */
[----:B------:R-:W-:Y:S01]  /*2ce0*/  FFMA.FTZ R46, R55, R47, R46 ;  /* 0x0000002f372e7223 */ /* 0x000fe2000001002e */
[----:B------:R-:W-:Y:S01]  /*2cf0*/  FADD.FTZ R140, R140, R126 ;  /* 0x0000007e8c8c7221 */ /* 0x000fe20000010000 */
[----:B------:R-:W-:Y:S01]  /*2d00*/  FFMA.FTZ R132, R132, R51, R124 ;  /* 0x0000003384847223 */ /* 0x000fe2000001007c */
[C---:B------:R-:W-:Y:S01]  /*2d10*/  FMUL.FTZ R47, R121.reuse, R131 ;  /* 0x00000083792f7220 */ /* 0x040fe20000410000 */
[----:B------:R-:W-:Y:S01]  /*2d20*/  FMUL.FTZ R130, R32, R130 ;  /* 0x0000008220827220 */ /* 0x000fe20000410000 */
[--C-:B------:R-:W-:Y:S01]  /*2d30*/  FFMA.FTZ R126, R121, R126, R122.reuse ;  /* 0x0000007e797e7223 */ /* 0x100fe2000001007a */
[C---:B------:R-:W-:Y:S01]  /*2d40*/  PRMT R122, R99.reuse, 0x7632, R122 ;  /* 0x00007632637a7816 */ /* 0x040fe2000000007a */
[----:B------:R-:W-:-:S02]  /*2d50*/  IMAD.U32 R124, R99, 0x10000, RZ ;  /* 0x00010000637c7824 */ /* 0x000fc400078e00ff */
[----:B------:R-:W-:Y:S01]  /*2d60*/  FADD.FTZ R125, -R54, R125 ;  /* 0x0000007d367d7221 */ /* 0x000fe20000010100 */
[----:B------:R-:W-:Y:S01]  /*2d70*/  SHF.L.U32 R128, R128, 0x10, RZ ;  /* 0x0000001080807819 */ /* 0x000fe200000006ff */
[----:B------:R-:W-:Y:S01]  /*2d80*/  FFMA.FTZ R46, R130, R47, R46 ;  /* 0x0000002f822e7223 */ /* 0x000fe2000001002e */
[----:B------:R-:W-:Y:S01]  /*2d90*/  SHF.L.U32 R122, R122, 0x10, RZ ;  /* 0x000000107a7a7819 */ /* 0x000fe200000006ff */
[C---:B------:R-:W-:Y:S01]  /*2da0*/  FFMA.FTZ R126, R31.reuse, R41, R126 ;  /* 0x000000291f7e7223 */ /* 0x040fe2000001007e */
[----:B------:R-:W-:Y:S01]  /*2db0*/  FMUL.FTZ R47, R31, R124 ;  /* 0x0000007c1f2f7220 */ /* 0x000fe20000410000 */
[----:B------:R-:W-:Y:S01]  /*2dc0*/  FMUL.FTZ R125, R32, R125 ;  /* 0x0000007d207d7220 */ /* 0x000fe20000410000 */
[----:B------:R-:W-:Y:S01]  /*2dd0*/  FADD.FTZ R128, -R54, R128 ;  /* 0x0000008036807221 */ /* 0x000fe20000010100 */
[----:B------:R-:W-:Y:S01]  /*2de0*/  SHF.L.U32 R127, R100, 0x10, RZ ;  /* 0x00000010647f7819 */ /* 0x000fe200000006ff */
[--C-:B------:R-:W-:Y:S01]  /*2df0*/  FFMA.FTZ R130, R130, R131, R123.reuse ;  /* 0x0000008382827223 */ /* 0x100fe2000001007b */
[----:B------:R-:W-:Y:S01]  /*2e00*/  PRMT R123, R100, 0x7632, R123 ;  /* 0x00007632647b7816 */ /* 0x000fe2000000007b */
[----:B------:R-:W-:Y:S01]  /*2e10*/  FADD.FTZ R50, R50, R51 ;  /* 0x0000003332327221 */ /* 0x000fe20000010000 */
        /* <DEDUP_REMOVED lines=9> */
[----:B------:R-:W-:Y:S01]  /*2eb0*/  FFMA.FTZ R46, R128, R47, R46 ;  /* 0x0000002f802e7223 */ /* 0x000fe2000001002e */
[----:B------:R-:W-:Y:S01]  /*2ec0*/  FMUL.FTZ R47, R2, R126 ;  /* 0x0000007e022f7220 */ /* 0x000fe20000410000 */
[----:B------:R-:W-:Y:S01]  /*2ed0*/  FMUL.FTZ R127, R32, R127 ;  /* 0x0000007f207f7220 */ /* 0x000fe20000410000 */
[----:B------:R-:W-:Y:S02]  /*2ee0*/  IMAD.U32 R138, R138, 0x10000, RZ ;  /* 0x000100008a8a7824 */ /* 0x000fe400078e00ff */
[----:B------:R-:W-:Y:S01]  /*2ef0*/  FADD.FTZ R123, -R54, R123 ;  /* 0x0000007b367b7221 */ /* 0x000fe20000010100 */
[----:B------:R-:W-:Y:S01]  /*2f00*/  FADD.FTZ R140, R140, R131 ;  /* 0x000000838c8c7221 */ /* 0x000fe20000010000 */
[----:B------:R-:W-:Y:S01]  /*2f10*/  SHF.L.U32 R129, R101, 0x10, RZ ;  /* 0x0000001065817819 */ /* 0x000fe200000006ff */
[----:B------:R-:W-:Y:S01]  /*2f20*/  FFMA.FTZ R131, R121, R131, R51 ;  /* 0x0000008379837223 */ /* 0x000fe20000010033 */
[----:B------:R-:W-:Y:S01]  /*2f30*/  PRMT R137, R101, 0x7632, R137 ;  /* 0x0000763265897816 */ /* 0x000fe20000000089 */
[----:B------:R-:W-:Y:S01]  /*2f40*/  FFMA.FTZ R132, R128, R122, R132 ;  /* 0x0000007a80847223 */ /* 0x000fe20000010084 */
[----:B------:R-:W-:Y:S01]  /*2f50*/  FFMA.FTZ R46, R127, R47, R46 ;  /* 0x0000002f7f2e7223 */ /* 0x000fe2000001002e */
[----:B------:R-:W-:Y:S01]  /*2f60*/  FMUL.FTZ R47, R121, R138 ;  /* 0x0000008a792f7220 */ /* 0x000fe20000410000 */
[----:B------:R-:W-:Y:S01]  /*2f70*/  FMUL.FTZ R123, R32, R123 ;  /* 0x0000007b207b7220 */ /* 0x000fe20000410000 */
[C---:B------:R-:W-:Y:S01]  /*2f80*/  SHF.L.U32 R128, R103.reuse, 0x10, RZ ;  /* 0x0000001067807819 */ /* 0x040fe200000006ff */
[----:B------:R-:W-:Y:S01]  /*2f90*/  FADD.FTZ R129, -R54, R129 ;  /* 0x0000008136817221 */ /* 0x000fe20000010100 */
[----:B------:R-:W-:Y:S01]  /*2fa0*/  PRMT R51, R103, 0x7632, R51 ;  /* 0x0000763267337816 */ /* 0x000fe20000000033 */
[----:B------:R-:W-:Y:S01]  /*2fb0*/  FFMA.FTZ R131, R31, R124, R131 ;  /* 0x0000007c1f837223 */ /* 0x000fe20000010083 */
[----:B------:R-:W-:Y:S01]  /*2fc0*/  SHF.L.U32 R137, R137, 0x10, RZ ;  /* 0x0000001089897819 */ /* 0x000fe200000006ff */
[----:B------:R-:W-:Y:S01]  /*2fd0*/  FFMA.FTZ R46, R123, R47, R46 ;  /* 0x0000002f7b2e7223 */ /* 0x000fe2000001002e */
[----:B------:R-:W-:Y:S01]  /*2fe0*/  FADD.FTZ R50, R50, R122 ;  /* 0x0000007a32327221 */ /* 0x000fe20000010000 */
[----:B------:R-:W-:Y:S01]  /*2ff0*/  SHF.L.U32 R51, R51, 0x10, RZ ;  /* 0x0000001033337819 */ /* 0x000fe200000006ff */
[----:B------:R-:W-:Y:S01]  /*3000*/  FMUL.FTZ R47, R31, R128 ;  /* 0x000000801f2f7220 */ /* 0x000fe20000410000 */
[----:B------:R-:W-:Y:S01]  /*3010*/  FMUL.FTZ R129, R32, R129 ;  /* 0x0000008120817220 */ /* 0x000fe20000410000 */
[----:B------:R-:W-:Y:S01]  /*3020*/  FFMA.FTZ R122, R120, R122, R131 ;  /* 0x0000007a787a7223 */ /* 0x000fe20000010083 */
[----:B------:R-:W-:Y:S01]  /*3030*/  FADD.FTZ R137, -R54, R137 ;  /* 0x0000008936897221 */ /* 0x000fe20000010100 */
[----:B------:R-:W-:-:S02]  /*3040*/  SHF.L.U32 R131, R104, 0x10, RZ ;  /* 0x0000001068837819 */ /* 0x000fc400000006ff */
[----:B------:R-:W-:Y:S01]  /*3050*/  PRMT R135, R104, 0x7632, R135 ;  /* 0x0000763268877816 */ /* 0x000fe20000000087 */
[----:B------:R-:W-:Y:S01]  /*3060*/  FFMA.FTZ R46, R129, R47, R46 ;  /* 0x0000002f812e7223 */ /* 0x000fe2000001002e */
[----:B------:R-:W-:Y:S01]  /*3070*/  FMUL.FTZ R47, R120, R51 ;  /* 0x00000033782f7220 */ /* 0x000fe20000410000 */
[----:B------:R-:W-:Y:S01]  /*3080*/  FMUL.FTZ R137, R32, R137 ;  /* 0x0000008920897220 */ /* 0x000fe20000410000 */
[----:B------:R-:W-:Y:S01]  /*3090*/  FFMA.FTZ R123, R123, R138, R130 ;  /* 0x0000008a7b7b7223 */ /* 0x000fe20000010082 */
[----:B------:R-:W-:Y:S01]  /*30a0*/  FFMA.FTZ R122, R2, R126, R122 ;  /* 0x0000007e027a7223 */ /* 0x000fe2000001007a */
[----:B------:R-:W-:Y:S02]  /*30b0*/  IMAD.U32 R130, R106, 0x10000, RZ ;  /* 0x000100006a827824 */ /* 0x000fe400078e00ff */
[----:B------:R-:W-:Y:S01]  /*30c0*/  FADD.FTZ R131, -R54, R131 ;  /* 0x0000008336837221 */ /* 0x000fe20000010100 */
[----:B------:R-:W-:Y:S02]  /*30d0*/  PRMT R136, R106, 0x7632, R136 ;  /* 0x000076326a887816 */ /* 0x000fe40000000088 */
[----:B------:R-:W-:Y:S01]  /*30e0*/  SHF.L.U32 R135, R135, 0x10, RZ ;  /* 0x0000001087877819 */ /* 0x000fe200000006ff */
[----:B------:R-:W-:Y:S01]  /*30f0*/  FADD.FTZ R140, R140, R138 ;  /* 0x0000008a8c8c7221 */ /* 0x000fe20000010000 */
[----:B------:R-:W-:Y:S01]  /*3100*/  FFMA.FTZ R46, R137, R47, R46 ;  /* 0x0000002f892e7223 */ /* 0x000fe2000001002e */
[--C-:B------:R-:W-:Y:S01]  /*3110*/  FFMA.FTZ R138, R121, R138, R122.reuse ;  /* 0x0000008a798a7223 */ /* 0x100fe2000001007a */
[----:B------:R-:W-:Y:S01]  /*3120*/  FMUL.FTZ R47, R2, R130 ;  /* 0x00000082022f7220 */ /* 0x000fe20000410000 */
[----:B------:R-:W-:Y:S01]  /*3130*/  FMUL.FTZ R131, R32, R131 ;  /* 0x0000008320837220 */ /* 0x000fe20000410000 */
[----:B------:R-:W-:Y:S01]  /*3140*/  SHF.L.U32 R136, R136, 0x10, RZ ;  /* 0x0000001088887819 */ /* 0x000fe200000006ff */
[----:B------:R-:W-:Y:S01]  /*3150*/  FADD.FTZ R135, -R54, R135 ;  /* 0x0000008736877221 */ /* 0x000fe20000010100 */
[----:B------:R-:W-:Y:S01]  /*3160*/  PRMT R122, R105, 0x7632, R122 ;  /* 0x00007632697a7816 */ /* 0x000fe2000000007a */
[----:B------:R-:W-:Y:S01]  /*3170*/  FFMA.FTZ R138, R31, R128, R138 ;  /* 0x000000801f8a7223 */ /* 0x000fe2000001008a */
[----:B------:R-:W-:Y:S01]  /*3180*/  FFMA.FTZ R46, R131, R47, R46 ;  /* 0x0000002f832e7223 */ /* 0x000fe2000001002e */
[----:B------:R-:W-:Y:S01]  /*3190*/  FMUL.FTZ R47, R121, R136 ;  /* 0x00000088792f7220 */ /* 0x000fe20000410000 */
[----:B------:R-:W-:Y:S01]  /*31a0*/  FMUL.FTZ R135, R32, R135 ;  /* 0x0000008720877220 */ /* 0x000fe20000410000 */
[----:B------:R-:W-:Y:S01]  /*31b0*/  SHF.L.U32 R133, R105, 0x10, RZ ;  /* 0x0000001069857819 */ /* 0x000fe200000006ff */
[-C--:B------:R-:W-:Y:S01]  /*31c0*/  FFMA.FTZ R137, R137, R51.reuse, R132 ;  /* 0x0000003389897223 */ /* 0x080fe20000010084 */
[----:B------:R-:W-:Y:S01]  /*31d0*/  SHF.L.U32 R122, R122, 0x10, RZ ;  /* 0x000000107a7a7819 */ /* 0x000fe200000006ff */
[----:B------:R-:W-:Y:S01]  /*31e0*/  FADD.FTZ R50, R50, R51 ;  /* 0x0000003332327221 */ /* 0x000fe20000010000 */
[----:B------:R-:W-:Y:S01]  /*31f0*/  FFMA.FTZ R51, R120, R51, R138 ;  /* 0x0000003378337223 */ /* 0x000fe2000001008a */
[----:B------:R-:W-:Y:S01]  /*3200*/  FFMA.FTZ R46, R135, R47, R46 ;  /* 0x0000002f872e7223 */ /* 0x000fe2000001002e */
[C---:B------:R-:W-:Y:S01]  /*3210*/  SHF.L.U32 R132, R107.reuse, 0x10, RZ ;  /* 0x000000106b847819 */ /* 0x040fe200000006ff */
[C---:B------:R-:W-:Y:S01]  /*3220*/  FADD.FTZ R133, -R54.reuse, R133 ;  /* 0x0000008536857221 */ /* 0x040fe20000010100 */
[----:B------:R-:W-:Y:S01]  /*3230*/  PRMT R47, R107, 0x7632, R47 ;  /* 0x000076326b2f7816 */ /* 0x000fe2000000002f */
[----:B------:R-:W-:Y:S01]  /*3240*/  FADD.FTZ R138, -R54, R122 ;  /* 0x0000007a368a7221 */ /* 0x000fe20000010100 */
[----:B------:R-:W-:Y:S01]  /*3250*/  FFMA.FTZ R122, R2, R130, R51 ;  /* 0x00000082027a7223 */ /* 0x000fe20000010033 */
[----:B------:R-:W-:Y:S01]  /*3260*/  FMUL.FTZ R134, R31, R132 ;  /* 0x000000841f867220 */ /* 0x000fe20000410000 */
[----:B------:R-:W-:Y:S01]  /*3270*/  FMUL.FTZ R133, R32, R133 ;  /* 0x0000008520857220 */ /* 0x000fe20000410000 */
[-C--:B------:R-:W-:Y:S01]  /*3280*/  FFMA.FTZ R123, R135, R136.reuse, R123 ;  /* 0x00000088877b7223 */ /* 0x080fe2000001007b */
[----:B------:R-:W-:Y:S01]  /*3290*/  FADD.FTZ R140, R140, R136 ;  /* 0x000000888c8c7221 */ /* 0x000fe20000010000 */
[----:B------:R-:W-:Y:S01]  /*32a0*/  IMAD.U32 R47, R47, 0x10000, RZ ;  /* 0x000100002f2f7824 */ /* 0x000fe200078e00ff */
[C---:B------:R-:W-:Y:S01]  /*32b0*/  SHF.L.U32 R135, R108.reuse, 0x10, RZ ;  /* 0x000000106c877819 */ /* 0x040fe200000006ff */
[--C-:B------:R-:W-:Y:S01]  /*32c0*/  FFMA.FTZ R136, R121, R136, R122.reuse ;  /* 0x0000008879887223 */ /* 0x100fe2000001007a */
[----:B------:R-:W-:Y:S01]  /*32d0*/  PRMT R122, R108, 0x7632, R122 ;  /* 0x000076326c7a7816 */ /* 0x000fe2000000007a */
        /* <DEDUP_REMOVED lines=11> */
[----:B------:R-:W-:Y:S02]  /*3390*/  FADD.FTZ R122, -R54, R122 ;  /* 0x0000007a367a7221 */ /* 0x000fe40000010100 */
[----:B------:R-:W-:Y:S02]  /*33a0*/  FFMA.FTZ R46, R135, R51, R46 ;  /* 0x00000033872e7223 */ /* 0x000fe4000001002e */
[----:B------:R-:W-:Y:S01]  /*33b0*/  FMUL.FTZ R51, R121, R139 ;  /* 0x0000008b79337220 */ /* 0x000fe20000410000 */
[----:B------:R-:W-:Y:S01]  /*33c0*/  FMUL.FTZ R122, R32, R122 ;  /* 0x0000007a207a7220 */ /* 0x000fe20000410000 */
[----:B------:R-:W-:Y:S01]  /*33d0*/  FFMA.FTZ R138, R138, R47, R137 ;  /* 0x0000002f8a8a7223 */ /* 0x000fe20000010089 */
[----:B------:R-:W-:Y:S01]  /*33e0*/  FFMA.FTZ R136, R31, R132, R136 ;  /* 0x000000841f887223 */ /* 0x000fe20000010088 */
[C---:B------:R-:W-:Y:S01]  /*33f0*/  SHF.L.U32 R137, R109.reuse, 0x10, RZ ;  /* 0x000000106d897819 */ /* 0x040fe200000006ff */
[C---:B------:R-:W-:Y:S01]  /*3400*/  FFMA.FTZ R44, R122.reuse, R139, R123 ;  /* 0x0000008b7a2c7223 */ /* 0x040fe2000001007b */
[----:B------:R-:W-:Y:S01]  /*3410*/  FFMA.FTZ R46, R122, R51, R46 ;  /* 0x000000337a2e7223 */ /* 0x000fe2000001002e */
[----:B------:R-:W-:Y:S01]  /*3420*/  PRMT R122, R109, 0x7632, R122 ;  /* 0x000076326d7a7816 */ /* 0x000fe2000000007a */
[----:B------:R-:W-:Y:S01]  /*3430*/  FADD.FTZ R50, R50, R47 ;  /* 0x0000002f32327221 */ /* 0x000fe20000010000 */
[----:B------:R-:W-:Y:S01]  /*3440*/  FFMA.FTZ R47, R120, R47, R136 ;  /* 0x0000002f782f7223 */ /* 0x000fe20000010088 */
[C---:B------:R-:W-:Y:S01]  /*3450*/  IMAD.U32 R136, R111.reuse, 0x10000, RZ ;  /* 0x000100006f887824 */ /* 0x040fe200078e00ff */
[----:B------:R-:W-:Y:S01]  /*3460*/  PRMT R51, R111, 0x7632, R51 ;  /* 0x000076326f337816 */ /* 0x000fe20000000033 */
[----:B------:R-:W-:Y:S01]  /*3470*/  FADD.FTZ R137, -R54, R137 ;  /* 0x0000008936897221 */ /* 0x000fe20000010100 */
[----:B------:R-:W-:Y:S01]  /*3480*/  SHF.L.U32 R122, R122, 0x10, RZ ;  /* 0x000000107a7a7819 */ /* 0x000fe200000006ff */
[----:B------:R-:W-:Y:S01]  /*3490*/  FMUL.FTZ R123, R31, R136 ;  /* 0x000000881f7b7220 */ /* 0x000fe20000410000 */
[----:B------:R-:W-:Y:S01]  /*34a0*/  SHF.L.U32 R51, R51, 0x10, RZ ;  /* 0x0000001033337819 */ /* 0x000fe200000006ff */
[----:B------:R-:W-:Y:S01]  /*34b0*/  FMUL.FTZ R137, R32, R137 ;  /* 0x0000008920897220 */ /* 0x000fe20000410000 */
[----:B------:R-:W-:Y:S01]  /*34c0*/  FFMA.FTZ R47, R2, R134, R47 ;  /* 0x00000086022f7223 */ /* 0x000fe2000001002f */
[----:B------:R-:W-:Y:S01]  /*34d0*/  FADD.FTZ R122, -R54, R122 ;  /* 0x0000007a367a7221 */ /* 0x000fe20000010100 */
[----:B------:R0:W-:Y:S01]  /*34e0*/  STL [R1+0x78], R164 ;  /* 0x000078a401007387 */ /* 0x0001e20000100800 */
[----:B------:R-:W-:Y:S01]  /*34f0*/  FFMA.FTZ R46, R137, R123, R46 ;  /* 0x0000007b892e7223 */ /* 0x000fe2000001002e */
[----:B------:R-:W-:Y:S01]  /*3500*/  FMUL.FTZ R123, R120, R51 ;  /* 0x00000033787b7220 */ /* 0x000fe20000410000 */
[----:B------:R-:W-:Y:S01]  /*3510*/  FMUL.FTZ R122, R32, R122 ;  /* 0x0000007a207a7220 */ /* 0x000fe20000410000 */
[----:B------:R-:W-:Y:S01]  /*3520*/  STL [R1+0x7c], R165 ;  /* 0x00007ca501007387 */ /* 0x000fe20000100800 */
[----:B------:R-:W-:-:S02]  /*3530*/  FFMA.FTZ R47, R121, R139, R47 ;  /* 0x0000008b792f7223 */ /* 0x000fc4000001002f */
[----:B------:R-:W-:Y:S01]  /*3540*/  FFMA.FTZ R46, R122, R123, R46 ;  /* 0x0000007b7a2e7223 */ /* 0x000fe2000001002e */
[----:B0-----:R-:W2:Y:S01]  /*3550*/  LDL.LU R164, [R1+0x10] ;  /* 0x0000100001a47983 */ /* 0x001ea20000300800 */
[----:B------:R-:W-:-:S03]  /*3560*/  FADD.FTZ R45, R140, R139 ;  /* 0x0000008b8c2d7221 */ /* 0x000fc60000010000 */
[----:B------:R0:W-:Y:S01]  /*3570*/  STL [R1+0xc], R44 ;  /* 0x00000c2c01007387 */ /* 0x0001e20000100800 */
[----:B------:R-:W-:Y:S02]  /*3580*/  SHF.L.U32 R139, R112, 0x10, RZ ;  /* 0x00000010708b7819 */ /* 0x000fe400000006ff */
[----:B------:R-:W-:Y:S01]  /*3590*/  PRMT R123, R114, 0x7632, R123 ;  /* 0x00007632727b7816 */ /* 0x000fe2000000007b */
[----:B0-----:R-:W-:Y:S01]  /*35a0*/  FFMA.FTZ R44, R122, R51, R138 ;  /* 0x000000337a2c7223 */ /* 0x001fe2000001008a */
[--C-:B------:R-:W-:Y:S01]  /*35b0*/  FFMA.FTZ R122, R31, R136, R47.reuse ;  /* 0x000000881f7a7223 */ /* 0x100fe2000001002f */
[----:B------:R-:W-:Y:S01]  /*35c0*/  PRMT R47, R112, 0x7632, R47 ;  /* 0x00007632702f7816 */ /* 0x000fe2000000002f */
[----:B------:R-:W-:Y:S01]  /*35d0*/  FADD.FTZ R139, -R54, R139 ;  /* 0x0000008b368b7221 */ /* 0x000fe20000010100 */
[----:B------:R-:W-:Y:S02]  /*35e0*/  SHF.L.U32 R138, R114, 0x10, RZ ;  /* 0x00000010728a7819 */ /* 0x000fe400000006ff */
[----:B------:R-:W-:Y:S01]  /*35f0*/  SHF.L.U32 R47, R47, 0x10, RZ ;  /* 0x000000102f2f7819 */ /* 0x000fe200000006ff */
[----:B------:R-:W-:Y:S01]  /*3600*/  FADD.FTZ R48, R50, R51 ;  /* 0x0000003332307221 */ /* 0x000fe20000010000 */
[----:B------:R-:W-:-:S02]  /*3610*/  IMAD.U32 R123, R123, 0x10000, RZ ;  /* 0x000100007b7b7824 */ /* 0x000fc400078e00ff */
[----:B------:R-:W-:Y:S01]  /*3620*/  FMUL.FTZ R139, R32, R139 ;  /* 0x0000008b208b7220 */ /* 0x000fe20000410000 */
[----:B------:R-:W-:Y:S01]  /*3630*/  FMUL.FTZ R50, R2, R138 ;  /* 0x0000008a02327220 */ /* 0x000fe20000410000 */
[----:B------:R-:W-:-:S03]  /*3640*/  FADD.FTZ R47, -R54, R47 ;  /* 0x0000002f362f7221 */ /* 0x000fc60000010100 */
[----:B------:R-:W-:Y:S01]  /*3650*/  FFMA.FTZ R46, R139, R50, R46 ;  /* 0x000000328b2e7223 */ /* 0x000fe2000001002e */
[----:B------:R-:W-:Y:S01]  /*3660*/  FMUL.FTZ R52, R32, R47 ;  /* 0x0000002f20347220 */ /* 0x000fe20000410000 */
[----:B------:R-:W-:Y:S01]  /*3670*/  FMUL.FTZ R47, R121, R123 ;  /* 0x0000007b792f7220 */ /* 0x000fe20000410000 */
[----:B------:R-:W-:-:S03]  /*3680*/  SHF.L.U32 R141, R113, 0x10, RZ ;  /* 0x00000010718d7819 */ /* 0x000fc600000006ff */
[----:B------:R-:W-:Y:S01]  /*3690*/  FFMA.FTZ R46, R52, R47, R46 ;  /* 0x0000002f342e7223 */ /* 0x000fe2000001002e */
[----:B------:R-:W-:Y:S01]  /*36a0*/  PRMT R47, R113, 0x7632, R47 ;  /* 0x00007632712f7816 */ /* 0x000fe2000000002f */
[--C-:B------:R-:W-:Y:S01]  /*36b0*/  FFMA.FTZ R51, R120, R51, R122.reuse ;  /* 0x0000003378337223 */ /* 0x100fe2000001007a */
[----:B------:R-:W-:Y:S02]  /*36c0*/  PRMT R122, R115, 0x7632, R122 ;  /* 0x00007632737a7816 */ /* 0x000fe4000000007a */
[----:B------:R-:W-:Y:S01]  /*36d0*/  SHF.L.U32 R47, R47, 0x10, RZ ;  /* 0x000000102f2f7819 */ /* 0x000fe200000006ff */
[----:B------:R-:W-:Y:S01]  /*36e0*/  FADD.FTZ R141, -R54, R141 ;  /* 0x0000008d368d7221 */ /* 0x000fe20000010100 */
[----:B------:R-:W-:Y:S01]  /*36f0*/  SHF.L.U32 R140, R115, 0x10, RZ ;  /* 0x00000010738c7819 */ /* 0x000fe200000006ff */
[----:B------:R-:W-:Y:S01]  /*3700*/  FFMA.FTZ R51, R2, R138, R51 ;  /* 0x0000008a02337223 */ /* 0x000fe20000010033 */
[----:B------:R-:W-:Y:S01]  /*3710*/  SHF.L.U32 R122, R122, 0x10, RZ ;  /* 0x000000107a7a7819 */ /* 0x000fe200000006ff */
[----:B------:R-:W-:Y:S01]  /*3720*/  FADD.FTZ R47, -R54, R47 ;  /* 0x0000002f362f7221 */ /* 0x000fe20000010100 */
[----:B------:R-:W-:Y:S01]  /*3730*/  FMUL.FTZ R141, R32, R141 ;  /* 0x0000008d208d7220 */ /* 0x000fe20000410000 */
[----:B------:R-:W-:Y:S01]  /*3740*/  FMUL.FTZ R50, R31, R140 ;  /* 0x0000008c1f327220 */ /* 0x000fe20000410000 */
[----:B------:R-:W-:Y:S01]  /*3750*/  SHF.L.U32 R143, R116, 0x10, RZ ;  /* 0x00000010748f7819 */ /* 0x000fe200000006ff */
[----:B------:R-:W-:Y:S01]  /*3760*/  FFMA.FTZ R51, R121, R123, R51 ;  /* 0x0000007b79337223 */ /* 0x000fe20000010033 */
[----:B------:R-:W-:Y:S01]  /*3770*/  FMUL.FTZ R49, R32, R47 ;  /* 0x0000002f20317220 */ /* 0x000fe20000410000 */
[----:B------:R-:W-:Y:S01]  /*3780*/  PRMT R161, R116, 0x7632, R161 ;  /* 0x0000763274a17816 */ /* 0x000fe200000000a1 */
[----:B------:R-:W-:Y:S01]  /*3790*/  FFMA.FTZ R46, R141, R50, R46 ;  /* 0x000000328d2e7223 */ /* 0x000fe2000001002e */
[----:B------:R-:W-:Y:S01]  /*37a0*/  FMUL.FTZ R47, R120, R122 ;  /* 0x0000007a782f7220 */ /* 0x000fe20000410000 */
[----:B------:R-:W-:Y:S01]  /*37b0*/  SHF.L.U32 R142, R118, 0x10, RZ ;  /* 0x00000010768e7819 */ /* 0x000fe200000006ff */
[----:B------:R-:W-:Y:S01]  /*37c0*/  FADD.FTZ R143, -R54, R143 ;  /* 0x0000008f368f7221 */ /* 0x000fe20000010100 */
[----:B------:R-:W-:Y:S01]  /*37d0*/  FFMA.FTZ R51, R31, R140, R51 ;  /* 0x0000008c1f337223 */ /* 0x000fe20000010033 */
[----:B------:R-:W-:Y:S01]  /*37e0*/  PRMT R50, R118, 0x7632, R50 ;  /* 0x0000763276327816 */ /* 0x000fe20000000032 */
[----:B------:R-:W-:Y:S01]  /*37f0*/  FFMA.FTZ R46, R49, R47, R46 ;  /* 0x0000002f312e7223 */ /* 0x000fe2000001002e */
[----:B------:R-:W-:-:S02]  /*3800*/  IMAD.U32 R161, R161, 0x10000, RZ ;  /* 0x00010000a1a17824 */ /* 0x000fc400078e00ff */
[----:B------:R-:W-:Y:S01]  /*3810*/  FMUL.FTZ R143, R32, R143 ;  /* 0x0000008f208f7220 */ /* 0x000fe20000410000 */
[----:B------:R-:W-:Y:S01]  /*3820*/  FMUL.FTZ R47, R2, R142 ;  /* 0x0000008e022f7220 */ /* 0x000fe20000410000 */
[----:B------:R-:W-:Y:S01]  /*3830*/  FFMA.FTZ R144, R120, R122, R51 ;  /* 0x0000007a78907223 */ /* 0x000fe20000010033 */
[----:B------:R-:W-:Y:S01]  /*3840*/  SHF.L.U32 R50, R50, 0x10, RZ ;  /* 0x0000001032327819 */ /* 0x000fe200000006ff */
[----:B------:R-:W-:Y:S01]  /*3850*/  FADD.FTZ R161, -R54, R161 ;  /* 0x000000a136a17221 */ /* 0x000fe20000010100 */
[----:B------:R-:W-:Y:S01]  /*3860*/  SHF.L.U32 R145, R117, 0x10, RZ ;  /* 0x0000001075917819 */ /* 0x000fe200000006ff */
[----:B------:R-:W-:Y:S01]  /*3870*/  FFMA.FTZ R51, R143, R47, R46 ;  /* 0x0000002f8f337223 */ /* 0x000fe2000001002e */
[----:B------:R-:W-:Y:S01]  /*3880*/  FFMA.FTZ R46, R2, R142, R144 ;  /* 0x0000008e022e7223 */ /* 0x000fe20000010090 */
[----:B------:R-:W-:Y:S01]  /*3890*/  SHF.L.U32 R144, R119, 0x10, RZ ;  /* 0x0000001077907819 */ /* 0x000fe200000006ff */
[----:B------:R-:W-:Y:S01]  /*38a0*/  FMUL.FTZ R161, R32, R161 ;  /* 0x000000a120a17220 */ /* 0x000fe20000410000 */
[CC--:B------:R-:W-:Y:S01]  /*38b0*/  FMUL.FTZ R47, R121.reuse, R50.reuse ;  /* 0x00000032792f7220 */ /* 0x0c0fe20000410000 */
[----:B------:R-:W-:Y:S01]  /*38c0*/  FADD.FTZ R145, -R54, R145 ;  /* 0x0000009136917221 */ /* 0x000fe20000010100 */
[----:B------:R-:W-:Y:S01]  /*38d0*/  FFMA.FTZ R121, R121, R50, R46 ;  /* 0x0000003279797223 */ /* 0x000fe2000001002e */
[----:B------:R-:W-:Y:S01]  /*38e0*/  FMUL.FTZ R46, R31, R144 ;  /* 0x000000901f2e7220 */ /* 0x000fe20000410000 */
[----:B------:R-:W-:Y:S01]  /*38f0*/  FFMA.FTZ R47, R161, R47, R51 ;  /* 0x0000002fa12f7223 */ /* 0x000fe20000010033 */
[----:B------:R-:W-:-:S04]  /*3900*/  FMUL.FTZ R145, R32, R145 ;  /* 0x0000009120917220 */ /* 0x000fc80000410000 */
[----:B------:R-:W-:Y:S01]  /*3910*/  FFMA.FTZ R165, R145, R46, R47 ;  /* 0x0000002e91a57223 */ /* 0x000fe2000001002f */
[----:B------:R-:W-:Y:S02]  /*3920*/  PRMT R46, R117, 0x7632, R46 ;  /* 0x00007632752e7816 */ /* 0x000fe4000000002e */
[----:B------:R-:W-:Y:S02]  /*3930*/  PRMT R51, R119, 0x7632, R51 ;  /* 0x0000763277337816 */ /* 0x000fe40000000033 */
[----:B------:R-:W-:Y:S01]  /*3940*/  SHF.L.U32 R47, R46, 0x10, RZ ;  /* 0x000000102e2f7819 */ /* 0x000fe200000006ff */
[----:B------:R-:W-:Y:S02]  /*3950*/  FFMA.FTZ R46, R31, R144, R121 ;  /* 0x000000901f2e7223 */ /* 0x000fe40000010079 */
[----:B------:R-:W-:Y:S02]  /*3960*/  IMAD.U32 R51, R51, 0x10000, RZ ;  /* 0x0001000033337824 */ /* 0x000fe400078e00ff */
[----:B------:R-:W-:-:S02]  /*3970*/  FADD.FTZ R121, -R54, R47 ;  /* 0x0000002f36797221 */ /* 0x000fc40000010100 */
[CC--:B------:R-:W-:Y:S01]  /*3980*/  FFMA.FTZ R46, R120.reuse, R51.reuse, R46 ;  /* 0x00000033782e7223 */ /* 0x0c0fe2000001002e */
[----:B------:R-:W-:Y:S01]  /*3990*/  FMUL.FTZ R47, R120, R51 ;  /* 0x00000033782f7220 */ /* 0x000fe20000410000 */
[----:B------:R-:W-:Y:S02]  /*39a0*/  FMUL.FTZ R120, R32, R121 ;  /* 0x0000007920787220 */ /* 0x000fe40000410000 */
[----:B------:R-:W3:Y:S02]  /*39b0*/  LDL.LU R121, [R1+0xc] ;  /* 0x00000c0001797983 */ /* 0x000ee40000300800 */
[----:B------:R-:W-:Y:S02]  /*39c0*/  FFMA.FTZ R47, R120, R47, R165 ;  /* 0x0000002f782f7223 */ /* 0x000fe400000100a5 */
[----:B------:R0:W5:Y:S04]  /*39d0*/  LDL.LU R165, [R1+0x7c] ;  /* 0x00007c0001a57983 */ /* 0x0001680000300800 */
[----:B--2---:R1:W-:Y:S04]  /*39e0*/  STS.64 [R164], R46 ;  /* 0x0000002ea4007388 */ /* 0x0043e80000000a00 */
[----:B-1----:R0:W5:Y:S01]  /*39f0*/  LDL.LU R164, [R1+0x78] ;  /* 0x0000780001a47983 */ /* 0x0021620000300800 */
[----:B------:R-:W-:Y:S01]  /*3a00*/  FADD.FTZ R47, R45, R123 ;  /* 0x0000007b2d2f7221 */ /* 0x000fe20000010000 */
[----:B---3--:R-:W-:Y:S01]  /*3a10*/  FFMA.FTZ R46, R52, R123, R121 ;  /* 0x0000007b342e7223 */ /* 0x008fe20000010079 */
[----:B------:R-:W-:Y:S01]  /*3a20*/  FFMA.FTZ R121, R49, R122, R44 ;  /* 0x0000007a31797223 */ /* 0x000fe2000001002c */
[----:B------:R0:W5:Y:S01]  /*3a30*/  LDL.LU R52, [R1+0x74] ;  /* 0x0000740001347983 */ /* 0x0001620000300800 */
[----:B------:R-:W-:-:S03]  /*3a40*/  FADD.FTZ R122, R48, R122 ;  /* 0x0000007a307a7221 */ /* 0x000fc60000010000 */
[----:B------:R-:W2:Y:S04]  /*3a50*/  LDL.LU R45, [R1+0x70] ;  /* 0x00007000012d7983 */ /* 0x000ea80000300800 */
[----:B------:R-:W3:Y:S04]  /*3a60*/  LDL.LU R44, [R1+0x6c] ;  /* 0x00006c00012c7983 */ /* 0x000ee80000300800 */
[----:B------:R-:W4:Y:S04]  /*3a70*/  LDL.LU R49, [R1+0x68] ;  /* 0x0000680001317983 */ /* 0x000f280000300800 */
[----:B------:R-:W4:Y:S01]  /*3a80*/  LDL.LU R48, [R1+0x64] ;  /* 0x0000640001307983 */ /* 0x000f220000300800 */
[----:B------:R-:W-:Y:S01]  /*3a90*/  FFMA.FTZ R46, R161, R50, R46 ;  /* 0x00000032a12e7223 */ /* 0x000fe2000001002e */
[----:B------:R-:W-:Y:S01]  /*3aa0*/  FADD.FTZ R47, R47, R50 ;  /* 0x000000322f2f7221 */ /* 0x000fe20000010000 */
[----:B------:R-:W-:Y:S01]  /*3ab0*/  FFMA.FTZ R50, R120, R51, R121 ;  /* 0x0000003378327223 */ /* 0x000fe20000010079 */
[----:B------:R-:W-:-:S02]  /*3ac0*/  FADD.FTZ R51, R122, R51 ;  /* 0x000000337a337221 */ /* 0x000fc40000010000 */
[----:B------:R-:W1:Y:S01]  /*3ad0*/  S2R R122, SR_TID.X ;  /* 0x00000000007a7919 */ /* 0x000e620000002100 */
[----:B------:R-:W-:-:S04]  /*3ae0*/  UIADD3 UR15, UP0, UR10, 0x8, URZ ;  /* 0x000000080a0f7890 */ /* 0x000fc8000ff1e03f */
[----:B------:R-:W-:Y:S02]  /*3af0*/  UIADD3.X UR16, URZ, UR5, URZ, UP0, !UPT ;  /* 0x000000053f107290 */ /* 0x000fe400087fe43f */
[----:B------:R-:W-:-:S04]  /*3b00*/  UISETP.GE.U32.AND UP0, UPT, UR15, UR21, UPT ;  /* 0x000000150f00728c */ /* 0x000fc8000bf06070 */
[----:B------:R-:W-:Y:S01]  /*3b10*/  UISETP.GE.AND.EX UP0, UPT, UR16, UR11, UPT, UP0 ;  /* 0x0000000b1000728c */ /* 0x000fe2000bf06300 */
[----:B------:R-:W-:Y:S05]  /*3b20*/  BAR.SYNC.DEFER_BLOCKING 0x0 ;  /* 0x0000000000007b1d */ /* 0x000fea0000010000 */
[----:B------:R-:W-:Y:S02]  /*3b30*/  PLOP3.LUT P0, PT, PT, PT, UP0, 0x80, 0x0 ;  /* 0x000000000000781c */ /* 0x000fe40003f0f008 */
[----:B-1----:R-:W-:Y:S01]  /*3b40*/  ISETP.GT.U32.AND P1, PT, R122, 0x3f, PT ;  /* 0x0000003f7a00780c */ /* 0x002fe20003f24070 */
[----:B--2---:R-:W-:Y:S01]  /*3b50*/  FADD.FTZ R45, R0, R45 ;  /* 0x0000002d002d7221 */ /* 0x004fe20000010000 */
[----:B---3--:R-:W-:Y:S01]  /*3b60*/  FFMA.FTZ R44, R160, R0, R44 ;  /* 0x00000000a02c7223 */ /* 0x008fe2000001002c */
[----:B----4-:R-:W-:Y:S01]  /*3b70*/  FADD.FTZ R49, R30, R49 ;  /* 0x000000311e317221 */ /* 0x010fe20000010000 */
[----:B------:R-:W-:Y:S01]  /*3b80*/  FFMA.FTZ R48, R159, R30, R48 ;  /* 0x0000001e9f307223 */ /* 0x000fe20000010030 */
[----:B------:R-:W-:-:S02]  /*3b90*/  FADD.FTZ R45, R45, R29 ;  /* 0x0000001d2d2d7221 */ /* 0x000fc40000010000 */
        /* <DEDUP_REMOVED lines=59> */
[----:B0-----:R-:W-:Y:S06]  /*3f50*/  @!P0 BRA `(.L_x_404) ;  /* 0x0000000000c88947 */ /* 0x001fec0003800000 */
[----:B------:R0:W-:Y:S04]  /*3f60*/  STL [R1+0x70], R0 ;  /* 0x0000700001007387 */ /* 0x0001e80000100800 */
[----:B------:R-:W2:Y:S04]  /*3f70*/  LDL R121, [R1+0x50] ;  /* 0x0000500001797983 */ /* 0x000ea80000100800 */
[----:B0-----:R-:W3:Y:S04]  /*3f80*/  LDL R0, [R1+0x5c] ;  /* 0x00005c0001007983 */ /* 0x001ee80000100800 */
[----:B------:R0:W-:Y:S02]  /*3f90*/  STL.64 [R1+0x68], R2 ;  /* 0x0000680201007387 */ /* 0x0001e40000100a00 */
[----:B0-----:R-:W0:Y:S02]  /*3fa0*/  S2R R2, SR_TID.X ;  /* 0x0000000000027919 */ /* 0x001e240000002100 */
[----:B------:R-:W4:Y:S01]  /*3fb0*/  LDL R3, [R1+0x4c] ;  /* 0x00004c0001037983 */ /* 0x000f220000100800 */
[----:B0-----:R-:W-:-:S02]  /*3fc0*/  SHF.R.S32.HI R123, RZ, 0x1f, R2 ;  /* 0x0000001fff7b7819 */ /* 0x001fc40000011402 */
[C---:B------:R-:W-:Y:S02]  /*3fd0*/  SHF.L.U32 R120, R2.reuse, 0x1, RZ ;  /* 0x0000000102787819 */ /* 0x040fe400000006ff */
[----:B------:R-:W-:Y:S02]  /*3fe0*/  LEA.HI R123, R123, R2, RZ, 0x2 ;  /* 0x000000027b7b7211 */ /* 0x000fe400078f10ff */
[----:B------:R-:W-:Y:S02]  /*3ff0*/  LEA R161, R2, UR12, 0x5 ;  /* 0x0000000c02a17c11 */ /* 0x000fe4000f8e28ff */
[----:B------:R-:W-:Y:S01]  /*4000*/  LOP3.LUT R120, R120, 0x18, RZ, 0xc0, !PT ;  /* 0x0000001878787812 */ /* 0x000fe200078ec0ff */
[----:B------:R-:W4:Y:S01]  /*4010*/  LDL R2, [R1+0x48] ;  /* 0x0000480001027983 */ /* 0x000f220000100800 */
[----:B------:R-:W-:Y:S02]  /*4020*/  SHF.R.S32.HI R123, RZ, 0x2, R123 ;  /* 0x00000002ff7b7819 */ /* 0x000fe4000001147b */
[----:B------:R-:W-:-:S02]  /*4030*/  IADD3 R120, R161, R120, RZ ;  /* 0x00000078a1787210 */ /* 0x000fc40007ffe0ff */
[----:B------:R-:W-:Y:S02]  /*4040*/  LEA R161, R123, UR12, 0x5 ;  /* 0x0000000c7ba17c11 */ /* 0x000fe4000f8e28ff */
[C---:B------:R-:W-:Y:S02]  /*4050*/  SHF.L.U32 R123, R122.reuse, 0x1, RZ ;  /* 0x000000017a7b7819 */ /* 0x040fe400000006ff */
[----:B------:R-:W-:Y:S02]  /*4060*/  LEA R122, R122, UR12, 0x5 ;  /* 0x0000000c7a7a7c11 */ /* 0x000fe4000f8e28ff */
[----:B------:R-:W-:-:S04]  /*4070*/  LOP3.LUT R123, R123, 0x18, RZ, 0xc, !PT ;  /* 0x000000187b7b7812 */ /* 0x000fc800078e0cff */
[----:B------:R-:W-:Y:S02]  /*4080*/  IADD3 R122, R122, R123, RZ ;  /* 0x0000007b7a7a7210 */ /* 0x000fe40007ffe0ff */
[----:B------:R-:W2:Y:S04]  /*4090*/  LDL R123, [R1+0x58] ;  /* 0x00005800017b7983 */ /* 0x000ea80000100800 */
[----:B------:R0:W-:Y:S04]  /*40a0*/  STS.64 [R120], R44 ;  /* 0x0000002c78007388 */ /* 0x0001e80000000a00 */
[----:B0-----:R-:W4:Y:S04]  /*40b0*/  LDL R120, [R1+0x54] ;  /* 0x0000540001787983 */ /* 0x001f280000100800 */
[----:B---3--:R0:W-:Y:S04]  /*40c0*/  STS.64 [R0], R46 ;  /* 0x0000002e00007388 */ /* 0x0081e80000000a00 */
[----:B0-----:R0:W5:Y:S04]  /*40d0*/  LDL.LU R0, [R1+0x70] ;  /* 0x0000700001007983 */ /* 0x0011680000300800 */
[----:B--2---:R-:W-:Y:S04]  /*40e0*/  STS.64 [R123], R48 ;  /* 0x000000307b007388 */ /* 0x004fe80000000a00 */
[----:B------:R1:W-:Y:S01]  /*40f0*/  STS.64 [R122], R50 ;  /* 0x000000327a007388 */ /* 0x0003e20000000a00 */
[----:B----4-:R-:W-:Y:S01]  /*4100*/  LEA R120, R120, R161, 0x3 ;  /* 0x000000a178787211 */ /* 0x010fe200078e18ff */
[----:B-1----:R-:W-:Y:S01]  /*4110*/  IMAD R122, R121, 0x8, R161 ;  /* 0x00000008797a7824 */ /* 0x002fe200078e02a1 */
[----:B------:R-:W-:Y:S06]  /*4120*/  BAR.SYNC.DEFER_BLOCKING 0x0 ;  /* 0x0000000000007b1d */ /* 0x000fec0000010000 */
[----:B------:R-:W1:Y:S04]  /*4130*/  LDS.64 R120, [R120] ;  /* 0x0000000078787984 */ /* 0x000e680000000a00 */
[----:B------:R-:W2:Y:S01]  /*4140*/  LDS.64 R122, [R122+0xa00] ;  /* 0x000a00007a7a7984 */ /* 0x000ea20000000a00 */
[----:B-1----:R-:W-:Y:S01]  /*4150*/  FADD.FTZ R120, RZ, R120 ;  /* 0x00000078ff787221 */ /* 0x002fe20000010000 */
[----:B------:R-:W-:-:S03]  /*4160*/  FADD.FTZ R121, RZ, R121 ;  /* 0x00000079ff797221 */ /* 0x000fc60000010000 */
[----:B--2---:R-:W-:Y:S01]  /*4170*/  FADD.FTZ R122, R120, R122 ;  /* 0x0000007a787a7221 */ /* 0x004fe20000010000 */
[----:B------:R-:W-:Y:S01]  /*4180*/  LEA R120, R3, R161, 0x3 ;  /* 0x000000a103787211 */ /* 0x000fe200078e18ff */
[----:B------:R-:W-:-:S05]  /*4190*/  FADD.FTZ R123, R121, R123 ;  /* 0x0000007b797b7221 */ /* 0x000fca0000010000 */
[----:B------:R-:W1:Y:S02]  /*41a0*/  LDS.64 R120, [R120+0x1400] ;  /* 0x0014000078787984 */ /* 0x000e640000000a00 */
[----:B-1----:R-:W-:Y:S01]  /*41b0*/  FADD.FTZ R122, R122, R120 ;  /* 0x000000787a7a7221 */ /* 0x002fe20000010000 */
[----:B------:R-:W-:Y:S02]  /*41c0*/  LEA R120, R2, R161, 0x3 ;  /* 0x000000a102787211 */ /* 0x000fe400078e18ff */
[----:B------:R-:W2:Y:S01]  /*41d0*/  LDL R161, [R1+0x44] ;  /* 0x0000440001a17983 */ /* 0x000ea20000100800 */
[----:B------:R-:W-:Y:S01]  /*41e0*/  FADD.FTZ R123, R123, R121 ;  /* 0x000000797b7b7221 */ /* 0x000fe20000010000 */
[----:B------:R-:W1:Y:S02]  /*41f0*/  LDC.64 R2, c[0x0][0x260] ;  /* 0x00009800ff027b82 */ /* 0x000e640000000a00 */
[----:B------:R-:W3:Y:S02]  /*4200*/  LDS.64 R120, [R120+0x1e00] ;  /* 0x001e000078787984 */ /* 0x000ee40000000a00 */
[----:B---3--:R-:W-:Y:S01]  /*4210*/  FADD.FTZ R120, R122, R120 ;  /* 0x000000787a787221 */ /* 0x008fe20000010000 */
[----:B------:R-:W-:Y:S01]  /*4220*/  FADD.FTZ R121, R123, R121 ;  /* 0x000000797b797221 */ /* 0x000fe20000010000 */
[----:B--2---:R-:W-:-:S04]  /*4230*/  IADD3 R122, R161, UR17, RZ ;  /* 0x00000011a17a7c10 */ /* 0x004fc8000fffe0ff */
[----:B------:R-:W-:-:S05]  /*4240*/  SHF.L.U32 R122, R122, 0x1, RZ ;  /* 0x000000017a7a7819 */ /* 0x000fca00000006ff */
[----:B-1----:R-:W-:Y:S02]  /*4250*/  IMAD.WIDE.U32 R122, R122, 0x4, R2 ;  /* 0x000000047a7a7825 */ /* 0x002fe400078e0002 */
[----:B------:R0:W5:Y:S04]  /*4260*/  LDL.LU.64 R2, [R1+0x68] ;  /* 0x0000680001027983 */ /* 0x0001680000300a00 */
[----:B------:R0:W-:Y:S02]  /*4270*/  STG.E.64 desc[UR18][R122.64+0x8000], R120 ;  /* 0x008000787a007986 */ /* 0x0001e4000c101b12 */
.L_x_404:
[----:B------:R-:W-:Y:S01]  /*4280*/  BSSY B0, `(.L_x_405) ;  /* 0x0000049000007945 */ /* 0x000fe20003800000 */
[----:B0-----:R-:W-:-:S03]  /*4290*/  CS2R R120, SRZ ;  /* 0x0000000000787805 */ /* 0x001fc6000001ff00 */
[----:B------:R-:W-:Y:S05]  /*42a0*/  @P1 BRA `(.L_x_406) ;  /* 0x0000000400181947 */ /* 0x000fea0003800000 */
[----:B------:R-:W0:Y:S01]  /*42b0*/  S2R R122, SR_TID.X ;  /* 0x00000000007a7919 */ /* 0x000e220000002100 */
[----:B------:R-:W-:Y:S01]  /*42c0*/  USHF.L.U32 UR5, UR10, 0x4, URZ ;  /* 0x000000040a057899 */ /* 0x000fe2000800063f */
[----:B------:R-:W-:Y:S01]  /*42d0*/  MOV R120, 0x14 ;  /* 0x0000001400787802 */ /* 0x000fe20000000f00 */
[----:B------:R-:W-:Y:S01]  /*42e0*/  HFMA2.MMA R121, -RZ, RZ, 0, 2.384185791015625e-06 ;  /* 0x00000028ff797435 */ /* 0x000fe200000001ff */
[----:B------:R-:W1:Y:S01]  /*42f0*/  S2R R123, SR_TID.X ;  /* 0x00000000007b7919 */ /* 0x000e620000002100 */
[----:B------:R-:W-:Y:S01]  /*4300*/  ULOP3.LUT UR5, UR5, 0x10, URZ, 0xc0, !UPT ;  /* 0x0000001005057892 */ /* 0x000fe2000f8ec03f */
[----:B-----5:R2:W-:Y:S01]  /*4310*/  STL [R1+0x64], R0 ;  /* 0x0000640001007387 */ /* 0x0205e20000100800 */
[----:B0-----:R-:W-:-:S05]  /*4320*/  SHF.R.U32.HI R122, RZ, 0x2, R122 ;  /* 0x00000002ff7a7819 */ /* 0x001fca000001167a */
[----:B------:R-:W-:-:S04]  /*4330*/  VIADD R161, R122, UR5 ;  /* 0x000000057aa17c36 */ /* 0x000fc80008000000 */
[----:B------:R-:W-:-:S05]  /*4340*/  IMAD R161, R161, R120, -UR17 ;  /* 0x80000011a1a17e24 */ /* 0x000fca000f8e0278 */
[----:B------:R-:W-:-:S04]  /*4350*/  SHF.R.S32.HI R120, RZ, 0x1f, R161 ;  /* 0x0000001fff787819 */ /* 0x000fc800000114a1 */
[----:B------:R-:W-:-:S04]  /*4360*/  LEA.HI R120, R120, R161, RZ, 0x2 ;  /* 0x000000a178787211 */ /* 0x000fc800078f10ff */
[----:B------:R-:W-:-:S05]  /*4370*/  SHF.R.S32.HI R120, RZ, 0x2, R120 ;  /* 0x00000002ff787819 */ /* 0x000fca0000011478 */
[----:B------:R-:W-:Y:S01]  /*4380*/  IMAD R120, R120, R121, UR14 ;  /* 0x0000000e78787e24 */ /* 0x000fe2000f8e0279 */
[----:B------:R-:W-:-:S04]  /*4390*/  IADD3 R121, R161, 0x4, RZ ;  /* 0x00000004a1797810 */ /* 0x000fc80007ffe0ff */
[----:B------:R-:W-:-:S04]  /*43a0*/  SHF.R.S32.HI R122, RZ, 0x1f, R121 ;  /* 0x0000001fff7a7819 */ /* 0x000fc80000011479 */
[----:B------:R-:W-:Y:S02]  /*43b0*/  LEA.HI R122, R122, R121, RZ, 0x2 ;  /* 0x000000797a7a7211 */ /* 0x000fe400078f10ff */
[----:B------:R-:W-:Y:S02]  /*43c0*/  MOV R121, 0x28 ;  /* 0x0000002800797802 */ /* 0x000fe40000000f00 */
[----:B------:R-:W-:-:S05]  /*43d0*/  SHF.R.S32.HI R122, RZ, 0x2, R122 ;  /* 0x00000002ff7a7819 */ /* 0x000fca000001147a */
[----:B------:R-:W-:Y:S01]  /*43e0*/  IMAD R122, R122, R121, UR14 ;  /* 0x0000000e7a7a7e24 */ /* 0x000fe2000f8e0279 */
[----:B-1----:R-:W-:-:S04]  /*43f0*/  SHF.L.U32 R121, R123, 0x3, RZ ;  /* 0x000000037b797819 */ /* 0x002fc800000006ff */
[----:B--2---:R-:W-:-:S04]  /*4400*/  LOP3.LUT R0, R121, 0x18, RZ, 0xc0, !PT ;  /* 0x0000001879007812 */ /* 0x004fc800078ec0ff */
[----:B------:R-:W-:Y:S01]  /*4410*/  IADD3 R120, R120, R0, RZ ;  /* 0x0000000078787210 */ /* 0x000fe20007ffe0ff */
[----:B------:R-:W-:-:S05]  /*4420*/  IMAD.IADD R122, R0, 0x1, R122 ;  /* 0x00000001007a7824 */ /* 0x000fca00078e027a */
[----:B------:R-:W0:Y:S04]  /*4430*/  LDS.64 R120, [R120] ;  /* 0x0000000078787984 */ /* 0x000e280000000a00 */
[----:B------:R-:W1:Y:S01]  /*4440*/  LDS.64 R122, [R122] ;  /* 0x000000007a7a7984 */ /* 0x000e620000000a00 */
[----:B0-----:R-:W-:Y:S01]  /*4450*/  FADD.FTZ R120, RZ, R120 ;  /* 0x00000078ff787221 */ /* 0x001fe20000010000 */
[----:B------:R-:W-:-:S03]  /*4460*/  FADD.FTZ R121, RZ, R121 ;  /* 0x00000079ff797221 */ /* 0x000fc60000010000 */
[----:B-1----:R-:W-:Y:S01]  /*4470*/  FADD.FTZ R0, R120, R122 ;  /* 0x0000007a78007221 */ /* 0x002fe20000010000 */
[----:B------:R-:W-:Y:S01]  /*4480*/  FADD.FTZ R122, R121, R123 ;  /* 0x0000007b797a7221 */ /* 0x000fe20000010000 */
[----:B------:R-:W-:Y:S01]  /*4490*/  IADD3 R120, R161, 0x8, RZ ;  /* 0x00000008a1787810 */ /* 0x000fe20007ffe0ff */
[----:B------:R-:W0:Y:S03]  /*44a0*/  S2R R123, SR_TID.X ;  /* 0x00000000007b7919 */ /* 0x000e260000002100 */
[----:B------:R-:W-:-:S04]  /*44b0*/  SHF.R.S32.HI R121, RZ, 0x1f, R120 ;  /* 0x0000001fff797819 */ /* 0x000fc80000011478 */
[----:B------:R-:W-:Y:S01]  /*44c0*/  LEA.HI R121, R121, R120, RZ, 0x2 ;  /* 0x0000007879797211 */ /* 0x000fe200078f10ff */
[----:B------:R-:W-:-:S03]  /*44d0*/  HFMA2.MMA R120, -RZ, RZ, 0, 2.384185791015625e-06 ;  /* 0x00000028ff787435 */ /* 0x000fc600000001ff */
[----:B------:R-:W-:-:S07]  /*44e0*/  SHF.R.S32.HI R121, RZ, 0x2, R121 ;  /* 0x00000002ff797819 */ /* 0x000fce0000011479 */
[----:B------:R-:W-:Y:S01]  /*44f0*/  IMAD R121, R121, R120, UR14 ;  /* 0x0000000e79797e24 */ /* 0x000fe2000f8e0278 */
[----:B0-----:R-:W-:-:S04]  /*4500*/  SHF.L.U32 R123, R123, 0x3, RZ ;  /* 0x000000037b7b7819 */ /* 0x001fc800000006ff */
[----:B------:R-:W-:-:S04]  /*4510*/  LOP3.LUT R123, R123, 0x18, RZ, 0xc0, !PT ;  /* 0x000000187b7b7812 */ /* 0x000fc800078ec0ff */
[----:B------:R-:W-:-:S06]  /*4520*/  IADD3 R121, R123, R121, RZ ;  /* 0x000000797b797210 */ /* 0x000fcc0007ffe0ff */
[----:B------:R-:W0:Y:S02]  /*4530*/  LDS.64 R120, [R121] ;  /* 0x0000000079787984 */ /* 0x000e240000000a00 */
[----:B0-----:R-:W-:Y:S02]  /*4540*/  FADD.FTZ R123, R0, R120 ;  /* 0x00000078007b7221 */ /* 0x001fe40000010000 */
[----:B------:R0:W5:Y:S01]  /*4550*/  LDL.LU R0, [R1+0x64] ;  /* 0x0000640001007983 */ /* 0x0001620000300800 */
[C---:B------:R-:W-:Y:S01]  /*4560*/  IADD3 R120, R161.reuse, 0xc, RZ ;  /* 0x0000000ca1787810 */ /* 0x040fe20007ffe0ff */
[----:B------:R-:W-:Y:S01]  /*4570*/  FADD.FTZ R122, R122, R121 ;  /* 0x000000797a7a7221 */ /* 0x000fe20000010000 */
[----:B------:R-:W-:Y:S02]  /*4580*/  IADD3 R161, R161, 0x10, RZ ;  /* 0x00000010a1a17810 */ /* 0x000fe40007ffe0ff */
[----:B------:R-:W-:-:S04]  /*4590*/  SHF.R.S32.HI R121, RZ, 0x1f, R120 ;  /* 0x0000001fff797819 */ /* 0x000fc80000011478 */
[----:B------:R-:W-:Y:S01]  /*45a0*/  LEA.HI R121, R121, R120, RZ, 0x2 ;  /* 0x0000007879797211 */ /* 0x000fe200078f10ff */
[----:B------:R-:W-:-:S03]  /*45b0*/  IMAD.MOV.U32 R120, RZ, RZ, 0x28 ;  /* 0x00000028ff787424 */ /* 0x000fc600078e00ff */
[----:B------:R-:W-:-:S05]  /*45c0*/  SHF.R.S32.HI R121, RZ, 0x2, R121 ;  /* 0x00000002ff797819 */ /* 0x000fca0000011479 */
[----:B------:R-:W-:Y:S02]  /*45d0*/  IMAD R121, R121, R120, UR14 ;  /* 0x0000000e79797e24 */ /* 0x000fe4000f8e0278 */
[----:B------:R-:W1:Y:S02]  /*45e0*/  S2R R120, SR_TID.X ;  /* 0x0000000000787919 */ /* 0x000e640000002100 */
[----:B-1----:R-:W-:-:S04]  /*45f0*/  SHF.L.U32 R120, R120, 0x3, RZ ;  /* 0x0000000378787819 */ /* 0x002fc800000006ff */
[----:B------:R-:W-:-:S04]  /*4600*/  LOP3.LUT R120, R120, 0x18, RZ, 0xc0, !PT ;  /* 0x0000001878787812 */ /* 0x000fc800078ec0ff */
[----:B------:R-:W-:-:S06]  /*4610*/  IADD3 R121, R120, R121, RZ ;  /* 0x0000007978797210 */ /* 0x000fcc0007ffe0ff */
[----:B------:R-:W1:Y:S02]  /*4620*/  LDS.64 R120, [R121] ;  /* 0x0000000079787984 */ /* 0x000e640000000a00 */
[----:B-1----:R-:W-:Y:S01]  /*4630*/  FADD.FTZ R122, R122, R121 ;  /* 0x000000797a7a7221 */ /* 0x002fe20000010000 */
[----:B------:R-:W-:Y:S01]  /*4640*/  FADD.FTZ R123, R123, R120 ;  /* 0x000000787b7b7221 */ /* 0x000fe20000010000 */
[----:B------:R-:W1:Y:S01]  /*4650*/  S2R R121, SR_TID.X ;  /* 0x0000000000797919 */ /* 0x000e620000002100 */
[----:B------:R-:W-:-:S04]  /*4660*/  SHF.R.S32.HI R120, RZ, 0x1f, R161 ;  /* 0x0000001fff787819 */ /* 0x000fc800000114a1 */
[----:B------:R-:W-:-:S04]  /*4670*/  LEA.HI R120, R120, R161, RZ, 0x2 ;  /* 0x000000a178787211 */ /* 0x000fc800078f10ff */
[----:B------:R-:W-:Y:S02]  /*4680*/  SHF.R.S32.HI R120, RZ, 0x2, R120 ;  /* 0x00000002ff787819 */ /* 0x000fe40000011478 */
[----:B-1----:R-:W-:Y:S02]  /*4690*/  SHF.L.U32 R161, R121, 0x3, RZ ;  /* 0x0000000379a17819 */ /* 0x002fe400000006ff */
[----:B------:R-:W-:Y:S02]  /*46a0*/  MOV R121, 0x28 ;  /* 0x0000002800797802 */ /* 0x000fe40000000f00 */
[----:B------:R-:W-:-:S03]  /*46b0*/  LOP3.LUT R161, R161, 0x18, RZ, 0xc0, !PT ;  /* 0x00000018a1a17812 */ /* 0x000fc600078ec0ff */
[----:B------:R-:W-:-:S04]  /*46c0*/  IMAD R120, R120, R121, UR14 ;  /* 0x0000000e78787e24 */ /* 0x000fc8000f8e0279 */
[----:B------:R-:W-:-:S06]  /*46d0*/  IMAD.IADD R120, R161, 0x1, R120 ;  /* 0x00000001a1787824 */ /* 0x000fcc00078e0278 */
[----:B------:R-:W1:Y:S02]  /*46e0*/  LDS.64 R120, [R120] ;  /* 0x0000000078787984 */ /* 0x000e640000000a00 */
[----:B-1----:R-:W-:Y:S01]  /*46f0*/  FADD.FTZ R120, R123, R120 ;  /* 0x000000787b787221 */ /* 0x002fe20000010000 */
[----:B0-----:R-:W-:-:S07]  /*4700*/  FADD.FTZ R121, R122, R121 ;  /* 0x000000797a797221 */ /* 0x001fce0000010000 */
.L_x_406:
[----:B------:R-:W-:Y:S05]  /*4710*/  BSYNC B0 ;  /* 0x0000000000007941 */ /* 0x000fea0003800000 */
.L_x_405:
[----:B------:R-:W0:Y:S04]  /*4720*/  SHFL.BFLY PT, R123, R120, 0x2, 0x1f ;  /* 0x0c401f00787b7f89 */ /* 0x000e2800000e0000 */
[----:B------:R1:W-:Y:S04]  /*4730*/  STL [R1+0x70], R4 ;  /* 0x0000700401007387 */ /* 0x0003e80000100800 */
[----:B-----5:R2:W-:Y:S04]  /*4740*/  STL.64 [R1+0x68], R2 ;  /* 0x0000680201007387 */ /* 0x0205e80000100a00 */
[----:B------:R-:W-:Y:S01]  /*4750*/  STL [R1+0x64], R0 ;  /* 0x0000640001007387 */ /* 0x000fe20000100800 */
[----:B------:R-:W3:Y:S01]  /*4760*/  S2R R122, SR_TID.X ;  /* 0x00000000007a7919 */ /* 0x000ee20000002100 */
[----:B0-----:R-:W-:-:S02]  /*4770*/  FADD.FTZ R120, R123, R120 ;  /* 0x000000787b787221 */ /* 0x001fc40000010000 */
[----:B------:R-:W4:Y:S01]  /*4780*/  LDL R123, [R1+0x60] ;  /* 0x00006000017b7983 */ /* 0x000f220000100800 */
[----:B---3--:R-:W-:-:S03]  /*4790*/  LOP3.LUT P1, RZ, R122, 0xffffffc3, RZ, 0xc0, !PT ;  /* 0xffffffc37aff7812 */ /* 0x008fc6000782c0ff */
[----:B------:R-:W0:Y:S10]  /*47a0*/  SHFL.BFLY PT, R122, R121, 0x2, 0x1f ;  /* 0x0c401f00797a7f89 */ /* 0x000e3400000e0000 */
[----:B-1----:R-:W1:Y:S08]  /*47b0*/  @!P1 LDC R4, c[0x0][0x10] ;  /* 0x00000400ff049b82 */ /* 0x002e700000000800 */
[----:B--2---:R-:W2:Y:S01]  /*47c0*/  @!P1 LDC.64 R2, c[0x0][0x260] ;  /* 0x00009800ff029b82 */ /* 0x004ea20000000a00 */
[----:B0-----:R-:W-:Y:S01]  /*47d0*/  FADD.FTZ R121, R122, R121 ;  /* 0x000000797a797221 */ /* 0x001fe20000010000 */
[----:B------:R-:W-:-:S04]  /*47e0*/  MOV R122, UR4 ;  /* 0x00000004007a7c02 */ /* 0x000fc80008000f00 */
[----:B------:R-:W0:Y:S01]  /*47f0*/  SHFL.BFLY PT, R0, R121, 0x1, 0x1f ;  /* 0x0c201f0079007f89 */ /* 0x000e2200000e0000 */
[----:B-1----:R-:W-:-:S03]  /*4800*/  @!P1 IMAD R122, R4, R122, UR13 ;  /* 0x0000000d047a9e24 */ /* 0x002fc6000f8e027a */
[----:B------:R1:W5:Y:S01]  /*4810*/  LDL.LU R4, [R1+0x70] ;  /* 0x0000700001047983 */ /* 0x0003620000300800 */
[----:B0-----:R-:W-:Y:S01]  /*4820*/  FADD.FTZ R121, R121, R0 ;  /* 0x0000000079797221 */ /* 0x001fe20000010000 */
[----:B----4-:R-:W-:-:S04]  /*4830*/  @!P1 LEA R122, R122, R123, 0x8 ;  /* 0x0000007b7a7a9211 */ /* 0x010fc800078e40ff */
[----:B------:R-:W-:-:S05]  /*4840*/  @!P1 SHF.L.U32 R122, R122, 0x1, RZ ;  /* 0x000000017a7a9819 */ /* 0x000fca00000006ff */
[----:B--2---:R-:W-:Y:S02]  /*4850*/  @!P1 IMAD.WIDE.U32 R122, R122, 0x4, R2 ;  /* 0x000000047a7a9825 */ /* 0x004fe400078e0002 */
[----:B------:R1:W5:Y:S04]  /*4860*/  LDL.LU.64 R2, [R1+0x68] ;  /* 0x0000680001027983 */ /* 0x0003680000300a00 */
[----:B------:R1:W5:Y:S04]  /*4870*/  LDL.LU R0, [R1+0x64] ;  /* 0x0000640001007983 */ /* 0x0003680000300800 */
[----:B------:R-:W0:Y:S01]  /*4880*/  SHFL.BFLY PT, R161, R120, 0x1, 0x1f ;  /* 0x0c201f0078a17f89 */ /* 0x000e2200000e0000 */
[----:B------:R-:W-:-:S04]  /*4890*/  UISETP.GE.U32.AND UP0, UPT, UR15, UR21, UPT ;  /* 0x000000150f00728c */ /* 0x000fc8000bf06070 */
[----:B------:R-:W-:Y:S01]  /*48a0*/  UISETP.GE.AND.EX UP0, UPT, UR16, UR11, UPT, UP0 ;  /* 0x0000000b1000728c */ /* 0x000fe2000bf06300 */
[----:B0-----:R-:W-:-:S05]  /*48b0*/  FADD.FTZ R120, R120, R161 ;  /* 0x000000a178787221 */ /* 0x001fca0000010000 */
[----:B------:R0:W-:Y:S01]  /*48c0*/  @!P1 STG.E.64 desc[UR18][R122.64], R120 ;  /* 0x000000787a009986 */ /* 0x0001e2000c101b12 */
[----:B------:R-:W-:Y:S02]  /*48d0*/  PLOP3.LUT P1, PT, PT, PT, UP0, 0x80, 0x0 ;  /* 0x000000000000781c */ /* 0x000fe40003f2f008 */
[----:B------:R-:W-:Y:S02]  /*48e0*/  PRMT R58, R58, 0x7632, R58 ;  /* 0x000076323a3a7816 */ /* 0x000fe4000000003a */
[----:B------:R-:W-:Y:S02]  /*48f0*/  PRMT R59, R59, 0x7632, R59 ;  /* 0x000076323b3b7816 */ /* 0x000fe4000000003b */
[----:B------:R-:W-:Y:S02]  /*4900*/  PRMT R60, R60, 0x7632, R60 ;  /* 0x000076323c3c7816 */ /* 0x000fe4000000003c */
[----:B------:R-:W-:Y:S02]  /*4910*/  PRMT R61, R61, 0x7632, R61 ;  /* 0x000076323d3d7816 */ /* 0x000fe4000000003d */
[----:B------:R-:W-:-:S02]  /*4920*/  PRMT R62, R62, 0x7632, R62 ;  /* 0x000076323e3e7816 */ /* 0x000fc4000000003e */
[----:B------:R-:W-:Y:S02]  /*4930*/  PRMT R63, R63, 0x7632, R63 ;  /* 0x000076323f3f7816 */ /* 0x000fe4000000003f */
[----:B0-----:R-:W-:Y:S02]  /*4940*/  PRMT R123, R52, 0x7632, R123 ;  /* 0x00007632347b7816 */ /* 0x001fe4000000007b */
        /* <DEDUP_REMOVED lines=58> */
[----:B------:R-:W-:Y:S01]  /*4cf0*/  PRMT R119, R119, 0x7632, R119 ;  /* 0x0000763277777816 */ /* 0x000fe20000000077 */
[----:B-1----:R-:W-:Y:S06]  /*4d00*/  @P1 BRA `(.L_x_407) ;  /* 0x0000000000601947 */ /* 0x002fec0003800000 */
[----:B------:R-:W0:Y:S01]  /*4d10*/  S2R R161, SR_TID.X ;  /* 0x0000000000a17919 */ /* 0x000e220000002100 */
[----:B------:R-:W-:Y:S01]  /*4d20*/  BAR.SYNC.DEFER_BLOCKING 0x0 ;  /* 0x0000000000007b1d */ /* 0x000fe20000010000 */
[----:B0-----:R-:W-:-:S13]  /*4d30*/  ISETP.NE.AND P1, PT, R161, RZ, PT ;  /* 0x000000ffa100720c */ /* 0x001fda0003f25270 */
[----:B------:R-:W-:Y:S05]  /*4d40*/  @P1 BRA `(.L_x_408) ;  /* 0x0000000000441947 */ /* 0x000fea0003800000 */
[----:B------:R-:W-:Y:S01]  /*4d50*/  ISETP.NE.AND P1, PT, RZ, UR22, PT ;  /* 0x00000016ff007c0c */ /* 0x000fe2000bf25270 */
[----:B------:R-:W-:Y:S01]  /*4d60*/  IMAD.U32 R53, RZ, RZ, UR7 ;  /* 0x00000007ff357e24 */ /* 0x000fe2000f8e00ff */
[----:B------:R-:W-:Y:S02]  /*4d70*/  MOV R56, 0x7ffffff1 ;  /* 0x7ffffff100387802 */ /* 0x000fe40000000f00 */
[----:B------:R-:W-:Y:S02]  /*4d80*/  MOV R52, UR6 ;  /* 0x0000000600347c02 */ /* 0x000fe40008000f00 */
[----:B------:R-:W-:Y:S01]  /*4d90*/  SEL R56, R56, 0x1, !P1 ;  /* 0x0000000138387807 */ /* 0x000fe20004800000 */
[----:B------:R-:W-:Y:S06]  /*4da0*/  MEMBAR.ALL.GPU ;  /* 0x0000000000007992 */ /* 0x000fec000000a000 */
[----:B------:R-:W-:-:S00]  /*4db0*/  ERRBAR ;  /* 0x00000000000079ab */ /* 0x000fc00000000000 */
[----:B------:R-:W-:Y:S06]  /*4dc0*/  CGAERRBAR ;  /* 0x00000000000075ab */ /* 0x000fec0000000000 */
[----:B------:R0:W5:Y:S02]  /*4dd0*/  ATOM.E.ADD.STRONG.GPU PT, R56, desc[UR18][R52.64], R56 ;  /* 0x000000383438798a */ /* 0x00016400081ee1d2 */
.L_x_409:
[----:B0-----:R-:W-:Y:S02]  /*4de0*/  MOV R52, UR6 ;  /* 0x0000000600347c02 */ /* 0x001fe40008000f00 */
[----:B------:R-:W-:-:S05]  /*4df0*/  MOV R53, UR7 ;  /* 0x0000000700357c02 */ /* 0x000fca0008000f00 */
[----:B------:R-:W2:Y:S04]  /*4e00*/  LD.E.STRONG.GPU R52, desc[UR18][R52.64] ;  /* 0x0000001234347980 */ /* 0x000ea8000c10f900 */
[----:B--2---:R-:W-:Y:S01]  /*4e10*/  CCTL.IVALL ;  /* 0x00000000ff00798f */ /* 0x004fe20002000000 */
[----:B------:R-:W-:Y:S05]  /*4e20*/  YIELD ;  /* 0x0000000000007946 */ /* 0x000fea0003800000 */
[----:B-----5:R-:W-:-:S04]  /*4e30*/  LOP3.LUT R52, R52, R56, RZ, 0x3c, !PT ;  /* 0x0000003834347212 */ /* 0x020fc800078e3cff */
[----:B------:R-:W-:-:S13]  /*4e40*/  ISETP.GT.AND P1, PT, R52, -0x1, PT ;  /* 0xffffffff3400780c */ /* 0x000fda0003f24270 */
[----:B------:R-:W-:Y:S05]  /*4e50*/  @P1 BRA `(.L_x_409) ;  /* 0xfffffffc00e01947 */ /* 0x000fea000383ffff */
.L_x_408:
[----:B------:R-:W-:Y:S05]  /*4e60*/  WARPSYNC.ALL ;  /* 0x0000000000007948 */ /* 0x000fea0003800000 */
[----:B------:R-:W-:Y:S06]  /*4e70*/  BAR.SYNC.DEFER_BLOCKING 0x0 ;  /* 0x0000000000007b1d */ /* 0x000fec0000010000 */
[----:B------:R-:W-:Y:S05]  /*4e80*/  BRA `(.L_x_410) ;  /* 0x0000000000547947 */ /* 0x000fea0003800000 */
.L_x_407:
[----:B------:R-:W0:Y:S01]  /*4e90*/  S2R R52, SR_TID.X ;  /* 0x0000000000347919 */ /* 0x000e220000002100 */
[----:B------:R-:W-:Y:S01]  /*4ea0*/  BAR.SYNC.DEFER_BLOCKING 0x0 ;  /* 0x0000000000007b1d */ /* 0x000fe20000010000 */
[----:B0-----:R-:W-:-:S13]  /*4eb0*/  ISETP.NE.AND P1, PT, R52, RZ, PT ;  /* 0x000000ff3400720c */ /* 0x001fda0003f25270 */
[----:B------:R-:W-:Y:S05]  /*4ec0*/  @P1 BRA `(.L_x_411) ;  /* 0x00000000003c1947 */ /* 0x000fea0003800000 */
[----:B------:R-:W-:Y:S02]  /*4ed0*/  MOV R56, UR20 ;  /* 0x0000001400387c02 */ /* 0x000fe40008000f00 */
[----:B------:R-:W-:Y:S02]  /*4ee0*/  MOV R52, UR8 ;  /* 0x0000000800347c02 */ /* 0x000fe40008000f00 */
[----:B------:R-:W-:Y:S01]  /*4ef0*/  MOV R53, UR9 ;  /* 0x0000000900357c02 */ /* 0x000fe20008000f00 */
[----:B------:R-:W-:Y:S06]  /*4f00*/  MEMBAR.ALL.GPU ;  /* 0x0000000000007992 */ /* 0x000fec000000a000 */
[----:B------:R-:W-:-:S00]  /*4f10*/  ERRBAR ;  /* 0x00000000000079ab */ /* 0x000fc00000000000 */
[----:B------:R-:W-:Y:S06]  /*4f20*/  CGAERRBAR ;  /* 0x00000000000075ab */ /* 0x000fec0000000000 */
[----:B------:R0:W5:Y:S02]  /*4f30*/  ATOM.E.ADD.STRONG.GPU PT, R56, desc[UR18][R52.64], R56 ;  /* 0x000000383438798a */ /* 0x00016400081ee1d2 */
.L_x_412:
[----:B0-----:R-:W-:Y:S01]  /*4f40*/  IMAD.U32 R52, RZ, RZ, UR8 ;  /* 0x00000008ff347e24 */ /* 0x001fe2000f8e00ff */
[----:B------:R-:W-:-:S05]  /*4f50*/  MOV R53, UR9 ;  /* 0x0000000900357c02 */ /* 0x000fca0008000f00 */
[----:B------:R-:W2:Y:S04]  /*4f60*/  LD.E.STRONG.GPU R52, desc[UR18][R52.64] ;  /* 0x0000001234347980 */ /* 0x000ea8000c10f900 */
[----:B--2---:R-:W-:Y:S01]  /*4f70*/  CCTL.IVALL ;  /* 0x00000000ff00798f */ /* 0x004fe20002000000 */
[----:B------:R-:W-:Y:S05]  /*4f80*/  YIELD ;  /* 0x0000000000007946 */ /* 0x000fea0003800000 */
[----:B-----5:R-:W-:-:S04]  /*4f90*/  LOP3.LUT R52, R52, R56, RZ, 0x3c, !PT ;  /* 0x0000003834347212 */ /* 0x020fc800078e3cff */
[----:B------:R-:W-:-:S13]  /*4fa0*/  ISETP.GT.AND P1, PT, R52, -0x1, PT ;  /* 0xffffffff3400780c */ /* 0x000fda0003f24270 */
[----:B------:R-:W-:Y:S05]  /*4fb0*/  @P1 BRA `(.L_x_412) ;  /* 0xfffffffc00e01947 */ /* 0x000fea000383ffff */
.L_x_411:
[----:B------:R-:W-:Y:S05]  /*4fc0*/  WARPSYNC.ALL ;  /* 0x0000000000007948 */ /* 0x000fea0003800000 */
[----:B------:R-:W-:Y:S06]  /*4fd0*/  BAR.SYNC.DEFER_BLOCKING 0x0 ;  /* 0x0000000000007b1d */ /* 0x000fec0000010000 */
.L_x_410:
[----:B------:R-:W0:Y:S01]  /*4fe0*/  S2R R56, SR_TID.X ;  /* 0x0000000000387919 */ /* 0x000e220000002100 */
[----:B------:R-:W2:Y:S01]  /*4ff0*/  LDL.LU R161, [R1+0x40] ;  /* 0x0000400001a17983 */ /* 0x000ea20000300800 */
[----:B------:R-:W1:Y:S01]  /*5000*/  S2UR UR17, SR_CgaCtaId ;  /* 0x00000000001179c3 */ /* 0x000e620000008800 */
[----:B------:R-:W-:Y:S01]  /*5010*/  USHF.L.U32 UR10, UR10, 0x4, URZ ;  /* 0x000000040a0a7899 */ /* 0x000fe2000800063f */
[----:B------:R-:W-:Y:S02]  /*5020*/  SHF.L.U32 R85, R85, 0x10, RZ ;  /* 0x0000001055557819 */ /* 0x000fe400000006ff */
[----:B------:R-:W-:Y:S02]  /*5030*/  SHF.L.U32 R122, R122, 0x10, RZ ;  /* 0x000000107a7a7819 */ /* 0x000fe400000006ff */
[----:B------:R-:W-:Y:S01]  /*5040*/  SHF.L.U32 R87, R87, 0x10, RZ ;  /* 0x0000001057577819 */ /* 0x000fe200000006ff */
[----:B------:R-:W-:Y:S01]  /*5050*/  IMAD.U32 R89, R89, 0x10000, RZ ;  /* 0x0001000059597824 */ /* 0x000fe200078e00ff */
[----:B------:R-:W-:-:S02]  /*5060*/  SHF.L.U32 R91, R91, 0x10, RZ ;  /* 0x000000105b5b7819 */ /* 0x000fc400000006ff */
[----:B------:R-:W-:Y:S01]  /*5070*/  SHF.L.U32 R93, R93, 0x10, RZ ;  /* 0x000000105d5d7819 */ /* 0x000fe200000006ff */
[----:B------:R-:W-:Y:S01]  /*5080*/  IMAD.U32 R95, R95, 0x10000, RZ ;  /* 0x000100005f5f7824 */ /* 0x000fe200078e00ff */
[----:B------:R-:W-:Y:S02]  /*5090*/  SHF.L.U32 R97, R97, 0x10, RZ ;  /* 0x0000001061617819 */ /* 0x000fe400000006ff */
[----:B------:R-:W-:Y:S01]  /*50a0*/  SHF.L.U32 R99, R99, 0x10, RZ ;  /* 0x0000001063637819 */ /* 0x000fe200000006ff */
[----:B------:R-:W-:Y:S01]  /*50b0*/  IMAD.U32 R101, R101, 0x10000, RZ ;  /* 0x0001000065657824 */ /* 0x000fe200078e00ff */
[----:B------:R-:W-:Y:S02]  /*50c0*/  SHF.L.U32 R103, R103, 0x10, RZ ;  /* 0x0000001067677819 */ /* 0x000fe400000006ff */
[----:B------:R-:W-:Y:S02]  /*50d0*/  SHF.L.U32 R105, R105, 0x10, RZ ;  /* 0x0000001069697819 */ /* 0x000fe400000006ff */
[----:B------:R-:W-:-:S02]  /*50e0*/  SHF.L.U32 R107, R107, 0x10, RZ ;  /* 0x000000106b6b7819 */ /* 0x000fc400000006ff */
[----:B------:R-:W-:Y:S01]  /*50f0*/  SHF.L.U32 R109, R109, 0x10, RZ ;  /* 0x000000106d6d7819 */ /* 0x000fe200000006ff */
[----:B------:R-:W-:Y:S01]  /*5100*/  IMAD.U32 R65, R65, 0x10000, RZ ;  /* 0x0001000041417824 */ /* 0x000fe200078e00ff */
[----:B------:R-:W-:Y:S02]  /*5110*/  SHF.L.U32 R120, R120, 0x10, RZ ;  /* 0x0000001078787819 */ /* 0x000fe400000006ff */
[----:B------:R-:W-:Y:S01]  /*5120*/  SHF.L.U32 R111, R111, 0x10, RZ ;  /* 0x000000106f6f7819 */ /* 0x000fe200000006ff */
[----:B------:R-:W-:Y:S01]  /*5130*/  IMAD.U32 R113, R113, 0x10000, RZ ;  /* 0x0001000071717824 */ /* 0x000fe200078e00ff */
[----:B0-----:R-:W-:Y:S02]  /*5140*/  ISETP.GT.U32.AND P1, PT, R56, 0xff, PT ;  /* 0x000000ff3800780c */ /* 0x001fe40003f24070 */
[----:B------:R-:W-:Y:S02]  /*5150*/  SHF.L.U32 R67, R67, 0x10, RZ ;  /* 0x0000001043437819 */ /* 0x000fe400000006ff */
[----:B------:R-:W-:-:S02]  /*5160*/  SHF.L.U32 R59, R59, 0x10, RZ ;  /* 0x000000103b3b7819 */ /* 0x000fc400000006ff */
[----:B------:R-:W-:Y:S02]  /*5170*/  SHF.L.U32 R115, R115, 0x10, RZ ;  /* 0x0000001073737819 */ /* 0x000fe400000006ff */
[----:B------:R-:W-:Y:S02]  /*5180*/  SHF.L.U32 R123, R123, 0x10, RZ ;  /* 0x000000107b7b7819 */ /* 0x000fe400000006ff */
[----:B------:R-:W-:Y:S01]  /*5190*/  SHF.L.U32 R98, R98, 0x10, RZ ;  /* 0x0000001062627819 */ /* 0x000fe200000006ff */
[----:B------:R-:W-:Y:S01]  /*51a0*/  IMAD.U32 R77, R77, 0x10000, RZ ;  /* 0x000100004d4d7824 */ /* 0x000fe200078e00ff */
[----:B------:R-:W-:Y:S01]  /*51b0*/  SHF.L.U32 R96, R96, 0x10, RZ ;  /* 0x0000001060607819 */ /* 0x000fe200000006ff */
[----:B------:R-:W-:Y:S01]  /*51c0*/  VOTEU.ALL UP0, P1 ;  /* 0x00000000003f7886 */ /* 0x000fe20000800000 */
[----:B------:R-:W-:Y:S02]  /*51d0*/  @!P1 LOP3.LUT R53, R56, 0x7ffffff0, RZ, 0xc0, !PT ;  /* 0x7ffffff038359812 */ /* 0x000fe400078ec0ff */
[----:B------:R-:W-:-:S02]  /*51e0*/  SHF.L.U32 R94, R94, 0x10, RZ ;  /* 0x000000105e5e7819 */ /* 0x000fc400000006ff */
[----:B------:R-:W-:Y:S01]  /*51f0*/  SHF.L.U32 R58, R58, 0x10, RZ ;  /* 0x000000103a3a7819 */ /* 0x000fe200000006ff */
[----:B------:R-:W-:Y:S01]  /*5200*/  @!UP0 ULDC UR5, c[0x0][0x10] ;  /* 0x0000040000058ab9 */ /* 0x000fe20000000800 */
[----:B------:R-:W-:Y:S01]  /*5210*/  SHF.L.U32 R92, R92, 0x10, RZ ;  /* 0x000000105c5c7819 */ /* 0x000fe200000006ff */
[----:B------:R-:W-:Y:S01]  /*5220*/  @!UP0 UIMAD UR5, UR5, UR4, UR13 ;  /* 0x00000004050582a4 */ /* 0x000fe2000f8e020d */
[----:B------:R-:W-:Y:S02]  /*5230*/  SHF.L.U32 R121, R121, 0x10, RZ ;  /* 0x0000001079797819 */ /* 0x000fe400000006ff */
[----:B------:R-:W-:Y:S02]  /*5240*/  SHF.L.U32 R79, R79, 0x10, RZ ;  /* 0x000000104f4f7819 */ /* 0x000fe400000006ff */
[----:B------:R-:W-:Y:S02]  /*5250*/  SHF.L.U32 R62, R62, 0x10, RZ ;  /* 0x000000103e3e7819 */ /* 0x000fe400000006ff */
[----:B------:R-:W-:-:S02]  /*5260*/  SHF.L.U32 R63, R63, 0x10, RZ ;  /* 0x000000103f3f7819 */ /* 0x000fc400000006ff */
[----:B------:R-:W-:Y:S01]  /*5270*/  SHF.L.U32 R83, R83, 0x10, RZ ;  /* 0x0000001053537819 */ /* 0x000fe200000006ff */
[----:B------:R-:W-:Y:S01]  /*5280*/  IMAD.U32 R119, R119, 0x10000, RZ ;  /* 0x0001000077777824 */ /* 0x000fe200078e00ff */
[----:B------:R-:W-:Y:S01]  /*5290*/  MOV R52, UR5 ;  /* 0x0000000500347c02 */ /* 0x000fe20008000f00 */
[----:B------:R-:W-:-:S03]  /*52a0*/  ULDC.64 UR24, c[0x0][0x210] ;  /* 0x0000840000187ab9 */ /* 0x000fc60000000a00 */
[----:B------:R-:W-:Y:S02]  /*52b0*/  @!P1 LEA R52, R52, R53, 0x8 ;  /* 0x0000003534349211 */ /* 0x000fe400078e40ff */
[----:B------:R-:W-:Y:S02]  /*52c0*/  @!P1 LOP3.LUT R53, R56, 0xf, RZ, 0xc0, !PT ;  /* 0x0000000f38359812 */ /* 0x000fe400078ec0ff */
[----:B------:R-:W0:Y:S02]  /*52d0*/  @!P1 LDC.64 R56, c[0x0][0x260] ;  /* 0x00009800ff389b82 */ /* 0x000e240000000a00 */
[----:B------:R-:W-:-:S04]  /*52e0*/  @!P1 IADD3 R52, R52, R53, RZ ;  /* 0x0000003534349210 */ /* 0x000fc80007ffe0ff */
[----:B------:R-:W-:-:S05]  /*52f0*/  @!P1 SHF.L.U32 R52, R52, 0x1, RZ ;  /* 0x0000000134349819 */ /* 0x000fca00000006ff */
[----:B0-----:R-:W-:-:S06]  /*5300*/  @!P1 IMAD.WIDE.U32 R52, R52, 0x4, R56 ;  /* 0x0000000434349825 */ /* 0x001fcc00078e0038 */
[----:B------:R-:W3:Y:S01]  /*5310*/  @!P1 LDG.E.64 R52, desc[UR18][R52.64] ;  /* 0x0000001234349981 */ /* 0x000ee2000c1e1b00 */
[----:B------:R-:W-:Y:S01]  /*5320*/  IMAD.MOV.U32 R56, RZ, RZ, RZ ;  /* 0x000000ffff387224 */ /* 0x000fe200078e00ff */
[----:B------:R-:W-:Y:S01]  /*5330*/  UMOV UR5, 0x400 ;  /* 0x0000040000057882 */ /* 0x000fe20000000000 */
[----:B------:R-:W-:Y:S01]  /*5340*/  ULOP3.LUT UR10, UR10, 0x10, URZ, 0xc0, !UPT ;  /* 0x000000100a0a7892 */ /* 0x000fe2000f8ec03f */
[----:B------:R-:W0:Y:S01]  /*5350*/  S2R R57, SR_TID.X ;  /* 0x0000000000397919 */ /* 0x000e220000002100 */
[----:B------:R-:W-:-:S04]  /*5360*/  UIADD3 UR5, UR5, 0x3480, URZ ;  /* 0x0000348005057890 */ /* 0x000fc8000fffe03f */
[----:B-1----:R-:W-:Y:S01]  /*5370*/  ULEA UR5, UR17, UR5, 0x18 ;  /* 0x0000000511057291 */ /* 0x002fe2000f8ec03f */
[C---:B------:R-:W-:Y:S01]  /*5380*/  FADD.FTZ R85, -R54.reuse, R85 ;  /* 0x0000005536557221 */ /* 0x040fe20000010100 */
[----:B------:R-:W-:Y:S01]  /*5390*/  FADD.FTZ R89, -R54, R89 ;  /* 0x0000005936597221 */ /* 0x000fe20000010100 */
[----:B---3--:R-:W-:Y:S01]  /*53a0*/  @!P1 FADD.FTZ R56, RZ, R52 ;  /* 0x00000034ff389221 */ /* 0x008fe20000010000 */
[----:B------:R-:W-:-:S06]  /*53b0*/  HFMA2.MMA R52, -RZ, RZ, 0, 0 ;  /* 0x00000000ff347435 */ /* 0x000fcc00000001ff */
[----:B------:R-:W-:Y:S01]  /*53c0*/  @!P1 FADD.FTZ R52, RZ, R53 ;  /* 0x00000035ff349221 */ /* 0x000fe20000010000 */
[----:B0-----:R-:W-:Y:S01]  /*53d0*/  LOP3.LUT P1, RZ, R57, 0xffffff0f, RZ, 0xc0, !PT ;  /* 0xffffff0f39ff7812 */ /* 0x001fe2000782c0ff */
        /* <DEDUP_REMOVED lines=15> */
[----:B------:R-:W-:Y:S01]  /*54d0*/  @!P1 FMUL.FTZ R52, R52, 4.8828125727595761418e-05 ;  /* 0x384ccccd34349820 */ /* 0x000fe20000410000 */
[----:B0-----:R-:W-:Y:S01]  /*54e0*/  FADD.FTZ R53, R53, R56 ;  /* 0x0000003835357221 */ /* 0x001fe20000010000 */
[----:B------:R-:W-:-:S03]  /*54f0*/  @!P1 SHF.R.U32.HI R56, RZ, 0x1, R57 ;  /* 0x00000001ff389819 */ /* 0x000fc60000011639 */
[----:B------:R-:W-:Y:S01]  /*5500*/  @!P1 FMUL.FTZ R53, R53, 4.8828125727595761418e-05 ;  /* 0x384ccccd35359820 */ /* 0x000fe20000410000 */
[----:B------:R-:W-:-:S05]  /*5510*/  @!P1 LOP3.LUT R56, R56, 0x7ffffff8, RZ, 0xc0, !PT ;  /* 0x7ffffff838389812 */ /* 0x000fca00078ec0ff */
[----:B------:R2:W-:Y:S02]  /*5520*/  @!P1 STS.64 [R56+UR5], R52 ;  /* 0x0000003438009988 */ /* 0x0005e40008000a05 */
[----:B--2---:R-:W-:Y:S01]  /*5530*/  IADD3 R52, R161, -UR10, RZ ;  /* 0x8000000aa1347c10 */ /* 0x004fe2000fffe0ff */
[C---:B------:R-:W-:Y:S01]  /*5540*/  FADD.FTZ R93, -R54.reuse, R93 ;  /* 0x0000005d365d7221 */ /* 0x040fe20000010100 */
[C---:B------:R-:W-:Y:S01]  /*5550*/  FADD.FTZ R97, -R54.reuse, R97 ;  /* 0x0000006136617221 */ /* 0x040fe20000010100 */
[----:B------:R-:W-:Y:S01]  /*5560*/  FADD.FTZ R101, -R54, R101 ;  /* 0x0000006536657221 */ /* 0x000fe20000010100 */
[----:B------:R-:W-:Y:S01]  /*5570*/  LEA R52, R52, UR5, 0x3 ;  /* 0x0000000534347c11 */ /* 0x000fe2000f8e18ff */
[----:B------:R-:W-:Y:S01]  /*5580*/  BAR.SYNC.DEFER_BLOCKING 0x0 ;  /* 0x0000000000007b1d */ /* 0x000fe20000010000 */
[C---:B------:R-:W-:Y:S01]  /*5590*/  FADD.FTZ R105, -R54.reuse, R105 ;  /* 0x0000006936697221 */ /* 0x040fe20000010100 */
[C---:B------:R-:W-:Y:S01]  /*55a0*/  FADD.FTZ R109, -R54.reuse, R109 ;  /* 0x0000006d366d7221 */ /* 0x040fe20000010100 */
[C---:B------:R-:W-:Y:S01]  /*55b0*/  FADD.FTZ R65, -R54.reuse, R65 ;  /* 0x0000004136417221 */ /* 0x040fe20000010100 */
[C---:B------:R-:W-:Y:S01]  /*55c0*/  FADD.FTZ R120, -R54.reuse, R120 ;  /* 0x0000007836787221 */ /* 0x040fe20000010100 */
[C---:B------:R-:W-:Y:S01]  /*55d0*/  FADD.FTZ R113, -R54.reuse, R113 ;  /* 0x0000007136717221 */ /* 0x040fe20000010100 */
[----:B------:R-:W-:Y:S01]  /*55e0*/  FADD.FTZ R96, -R54, R96 ;  /* 0x0000006036607221 */ /* 0x000fe20000010100 */
[----:B------:R-:W2:Y:S04]  /*55f0*/  LDL.LU R161, [R1+0x3c] ;  /* 0x00003c0001a17983 */ /* 0x000ea80000300800 */
[----:B------:R0:W1:Y:S01]  /*5600*/  LDS.64 R56, [R52] ;  /* 0x0000000034387984 */ /* 0x0000620000000a00 */
[C---:B------:R-:W-:Y:S01]  /*5610*/  FMUL.FTZ R65, R32.reuse, R65 ;  /* 0x0000004120417220 */ /* 0x040fe20000410000 */
[----:B------:R-:W-:-:S02]  /*5620*/  FMUL.FTZ R120, R32, R120 ;  /* 0x0000007820787220 */ /* 0x000fc40000410000 */
[----:B0-----:R-:W3:Y:S01]  /*5630*/  LDL.LU R52, [R1+0x38] ;  /* 0x0000380001347983 */ /* 0x001ee20000300800 */
[C---:B------:R-:W-:Y:S01]  /*5640*/  FADD.FTZ R77, -R54.reuse, R77 ;  /* 0x0000004d364d7221 */ /* 0x040fe20000010100 */
[C---:B------:R-:W-:Y:S01]  /*5650*/  FADD.FTZ R92, -R54.reuse, R92 ;  /* 0x0000005c365c7221 */ /* 0x040fe20000010100 */
[----:B------:R-:W-:Y:S01]  /*5660*/  FADD.FTZ R121, -R54, R121 ;  /* 0x0000007936797221 */ /* 0x000fe20000010100 */
[----:B------:R-:W-:Y:S01]  /*5670*/  SHF.L.U32 R60, R60, 0x10, RZ ;  /* 0x000000103c3c7819 */ /* 0x000fe200000006ff */
[----:B------:R-:W-:Y:S01]  /*5680*/  IMAD.U32 R66, R66, 0x10000, RZ ;  /* 0x0001000042427824 */ /* 0x000fe200078e00ff */
[----:B------:R-:W-:Y:S01]  /*5690*/  SHF.L.U32 R61, R61, 0x10, RZ ;  /* 0x000000103d3d7819 */ /* 0x000fe200000006ff */
[----:B------:R-:W-:Y:S01]  /*56a0*/  FMUL.FTZ R121, R32, R121 ;  /* 0x0000007920797220 */ /* 0x000fe20000410000 */
[----:B------:R-:W-:Y:S01]  /*56b0*/  SHF.L.U32 R81, R81, 0x10, RZ ;  /* 0x0000001051517819 */ /* 0x000fe200000006ff */
[----:B------:R-:W-:Y:S01]  /*56c0*/  FADD.FTZ R60, -R54, R60 ;  /* 0x0000003c363c7221 */ /* 0x000fe20000010100 */
[----:B------:R-:W-:Y:S01]  /*56d0*/  SHF.L.U32 R80, R80, 0x10, RZ ;  /* 0x0000001050507819 */ /* 0x000fe200000006ff */
[C---:B------:R-:W-:Y:S01]  /*56e0*/  FADD.FTZ R61, -R54.reuse, R61 ;  /* 0x0000003d363d7221 */ /* 0x040fe20000010100 */
[----:B------:R-:W-:Y:S01]  /*56f0*/  SHF.L.U32 R117, R117, 0x10, RZ ;  /* 0x0000001075757819 */ /* 0x000fe200000006ff */
[----:B------:R-:W-:Y:S01]  /*5700*/  FADD.FTZ R81, -R54, R81 ;  /* 0x0000005136517221 */ /* 0x000fe20000010100 */
[----:B------:R-:W-:Y:S01]  /*5710*/  SHF.L.U32 R76, R76, 0x10, RZ ;  /* 0x000000104c4c7819 */ /* 0x000fe200000006ff */
[----:B------:R-:W-:Y:S01]  /*5720*/  FMUL.FTZ R60, R32, R60 ;  /* 0x0000003c203c7220 */ /* 0x000fe20000410000 */
[----:B------:R-:W-:Y:S01]  /*5730*/  SHF.L.U32 R64, R64, 0x10, RZ ;  /* 0x0000001040407819 */ /* 0x000fe200000006ff */
[----:B------:R-:W-:Y:S01]  /*5740*/  FMUL.FTZ R61, R32, R61 ;  /* 0x0000003d203d7220 */ /* 0x000fe20000410000 */
[----:B------:R-:W-:Y:S01]  /*5750*/  SHF.L.U32 R82, R82, 0x10, RZ ;  /* 0x0000001052527819 */ /* 0x000fe200000006ff */
[C---:B------:R-:W-:Y:S01]  /*5760*/  FADD.FTZ R80, -R54.reuse, R80 ;  /* 0x0000005036507221 */ /* 0x040fe20000010100 */
[----:B------:R-:W-:Y:S01]  /*5770*/  FADD.FTZ R117, -R54, R117 ;  /* 0x0000007536757221 */ /* 0x000fe20000010100 */
[----:B------:R-:W-:Y:S01]  /*5780*/  SHF.L.U32 R78, R78, 0x10, RZ ;  /* 0x000000104e4e7819 */ /* 0x000fe200000006ff */
[C---:B------:R-:W-:Y:S01]  /*5790*/  FADD.FTZ R76, -R54.reuse, R76 ;  /* 0x0000004c364c7221 */ /* 0x040fe20000010100 */
[----:B------:R-:W-:Y:S01]  /*57a0*/  FADD.FTZ R64, -R54, R64 ;  /* 0x0000004036407221 */ /* 0x000fe20000010100 */
[----:B------:R-:W-:Y:S01]  /*57b0*/  SHF.L.U32 R69, R69, 0x10, RZ ;  /* 0x0000001045457819 */ /* 0x000fe200000006ff */
[----:B------:R-:W-:-:S02]  /*57c0*/  IMAD.U32 R71, R71, 0x10000, RZ ;  /* 0x0001000047477824 */ /* 0x000fc400078e00ff */
[C---:B------:R-:W-:Y:S01]  /*57d0*/  FMUL.FTZ R53, R32.reuse, R76 ;  /* 0x0000004c20357220 */ /* 0x040fe20000410000 */
[----:B------:R-:W-:Y:S01]  /*57e0*/  FMUL.FTZ R64, R32, R64 ;  /* 0x0000004020407220 */ /* 0x000fe20000410000 */
[----:B------:R-:W-:Y:S01]  /*57f0*/  SHF.L.U32 R73, R73, 0x10, RZ ;  /* 0x0000001049497819 */ /* 0x000fe200000006ff */
[----:B------:R-:W-:Y:S01]  /*5800*/  FADD.FTZ R69, -R54, R69 ;  /* 0x0000004536457221 */ /* 0x000fe20000010100 */
[----:B------:R-:W-:Y:S01]  /*5810*/  SHF.L.U32 R68, R68, 0x10, RZ ;  /* 0x0000001044447819 */ /* 0x000fe200000006ff */
[----:B------:R-:W-:Y:S02]  /*5820*/  IMAD.U32 R90, R90, 0x10000, RZ ;  /* 0x000100005a5a7824 */ /* 0x000fe400078e00ff */
[--C-:B-1----:R-:W-:Y:S01]  /*5830*/  FFMA.FTZ R6, R31, R6, -R56.reuse ;  /* 0x000000061f067223 */ /* 0x102fe20000010838 */
[C-C-:B------:R-:W-:Y:S01]  /*5840*/  FFMA.FTZ R87, R122.reuse, R87, -R56.reuse ;  /* 0x000000577a577223 */ /* 0x140fe20000010838 */
[C-C-:B------:R-:W-:Y:S01]  /*5850*/  FFMA.FTZ R91, R122.reuse, R91, -R56.reuse ;  /* 0x0000005b7a5b7223 */ /* 0x140fe20000010838 */
[----:B------:R-:W-:Y:S01]  /*5860*/  FFMA.FTZ R95, R122, R95, -R56 ;  /* 0x0000005f7a5f7223 */ /* 0x000fe20000010838 */
[----:B------:R-:W-:Y:S01]  /*5870*/  FFMA.FTZ R147, R147, -R57, R6 ;  /* 0x8000003993937223 */ /* 0x000fe20000010006 */
[----:B------:R-:W-:Y:S01]  /*5880*/  FMUL.FTZ R6, R32, R85 ;  /* 0x0000005520067220 */ /* 0x000fe20000410000 */
[C-C-:B------:R-:W-:Y:S01]  /*5890*/  FFMA.FTZ R99, R122.reuse, R99, -R56.reuse ;  /* 0x000000637a637223 */ /* 0x140fe20000010838 */
[C-C-:B------:R-:W-:Y:S01]  /*58a0*/  FFMA.FTZ R103, R122.reuse, R103, -R56.reuse ;  /* 0x000000677a677223 */ /* 0x140fe20000010838 */
[--C-:B------:R-:W-:Y:S01]  /*58b0*/  FFMA.FTZ R107, R122, R107, -R56.reuse ;  /* 0x0000006b7a6b7223 */ /* 0x100fe20000010838 */
[C---:B------:R-:W-:Y:S01]  /*58c0*/  FFMA.FTZ R87, -R57.reuse, R6, R87 ;  /* 0x0000000639577223 */ /* 0x040fe20000010157 */
[----:B------:R-:W-:Y:S01]  /*58d0*/  FMUL.FTZ R6, R32, R89 ;  /* 0x0000005920067220 */ /* 0x000fe20000410000 */
[--C-:B------:R-:W-:Y:S01]  /*58e0*/  FFMA.FTZ R111, R122, R111, -R56.reuse ;  /* 0x0000006f7a6f7223 */ /* 0x100fe20000010838 */
[--C-:B-----5:R-:W-:Y:S01]  /*58f0*/  FFMA.FTZ R0, R0, R2, -R56.reuse ;  /* 0x0000000200007223 */ /* 0x120fe20000010838 */
[--C-:B------:R-:W-:Y:S01]  /*5900*/  FFMA.FTZ R67, R122, R67, -R56.reuse ;  /* 0x000000437a437223 */ /* 0x100fe20000010838 */
[----:B------:R-:W-:Y:S01]  /*5910*/  FFMA.FTZ R91, -R57, R6, R91 ;  /* 0x00000006395b7223 */ /* 0x000fe2000001015b */
[----:B------:R-:W-:Y:S01]  /*5920*/  FMUL.FTZ R6, R32, R93 ;  /* 0x0000005d20067220 */ /* 0x000fe20000410000 */
[--C-:B------:R-:W-:Y:S01]  /*5930*/  FFMA.FTZ R3, R2, R3, -R56.reuse ;  /* 0x0000000302037223 */ /* 0x100fe20000010838 */
[--C-:B------:R-:W-:Y:S01]  /*5940*/  FFMA.FTZ R30, R30, R31, -R56.reuse ;  /* 0x0000001f1e1e7223 */ /* 0x100fe20000010838 */
[--C-:B------:R-:W-:Y:S01]  /*5950*/  FFMA.FTZ R59, R59, R122, -R56.reuse ;  /* 0x0000007a3b3b7223 */ /* 0x100fe20000010838 */
[C---:B------:R-:W-:Y:S01]  /*5960*/  FFMA.FTZ R95, -R57.reuse, R6, R95 ;  /* 0x00000006395f7223 */ /* 0x040fe2000001015f */
[----:B------:R-:W-:Y:S01]  /*5970*/  FMUL.FTZ R6, R32, R97 ;  /* 0x0000006120067220 */ /* 0x000fe20000410000 */
[----:B------:R-:W-:Y:S01]  /*5980*/  FFMA.FTZ R115, R122, R115, -R56 ;  /* 0x000000737a737223 */ /* 0x000fe20000010838 */
[----:B------:R-:W-:Y:S01]  /*5990*/  FFMA.FTZ R0, R160, -R57, R0 ;  /* 0x80000039a0007223 */ /* 0x000fe20000010000 */
[C---:B------:R-:W-:Y:S01]  /*59a0*/  FFMA.FTZ R65, -R57.reuse, R65, R67 ;  /* 0x0000004139417223 */ /* 0x040fe20000010143 */
[----:B------:R-:W-:Y:S01]  /*59b0*/  FFMA.FTZ R99, -R57, R6, R99 ;  /* 0x0000000639637223 */ /* 0x000fe20000010163 */
[----:B------:R-:W-:Y:S01]  /*59c0*/  FMUL.FTZ R6, R32, R101 ;  /* 0x0000006520067220 */ /* 0x000fe20000410000 */
[--C-:B------:R-:W-:Y:S01]  /*59d0*/  FFMA.FTZ R43, R2, R43, -R56.reuse ;  /* 0x0000002b022b7223 */ /* 0x100fe20000010838 */
[----:B------:R-:W-:Y:S01]  /*59e0*/  FFMA.FTZ R98, R123, R98, -R56 ;  /* 0x000000627b627223 */ /* 0x000fe20000010838 */
[----:B------:R-:W-:Y:S01]  /*59f0*/  FFMA.FTZ R30, R159, -R57, R30 ;  /* 0x800000399f1e7223 */ /* 0x000fe2000001001e */
[C---:B------:R-:W-:Y:S01]  /*5a00*/  FFMA.FTZ R103, -R57.reuse, R6, R103 ;  /* 0x0000000639677223 */ /* 0x040fe20000010167 */
[----:B------:R-:W-:Y:S01]  /*5a10*/  FMUL.FTZ R6, R32, R105 ;  /* 0x0000006920067220 */ /* 0x000fe20000410000 */
[C---:B------:R-:W-:Y:S01]  /*5a20*/  FFMA.FTZ R59, -R57.reuse, R120, R59 ;  /* 0x00000078393b7223 */ /* 0x040fe2000001013b */
[----:B------:R-:W-:Y:S01]  /*5a30*/  FFMA.FTZ R67, R146, -R57, R3 ;  /* 0x8000003992437223 */ /* 0x000fe20000010003 */
[C---:B------:R-:W-:Y:S01]  /*5a40*/  FMUL.FTZ R3, R32.reuse, R96 ;  /* 0x0000006020037220 */ /* 0x040fe20000410000 */
[----:B------:R-:W-:Y:S01]  /*5a50*/  FFMA.FTZ R107, -R57, R6, R107 ;  /* 0x00000006396b7223 */ /* 0x000fe2000001016b */
[C---:B------:R-:W-:Y:S01]  /*5a60*/  FMUL.FTZ R6, R32.reuse, R109 ;  /* 0x0000006d20067220 */ /* 0x040fe20000410000 */
[----:B------:R-:W-:Y:S01]  /*5a70*/  FFMA.FTZ R43, R55, -R57, R43 ;  /* 0x80000039372b7223 */ /* 0x000fe2000001002b */
[C---:B------:R-:W-:Y:S01]  /*5a80*/  FMUL.FTZ R59, R32.reuse, R59 ;  /* 0x0000003b203b7220 */ /* 0x040fe20000410000 */
[----:B------:R-:W-:Y:S01]  /*5a90*/  FFMA.FTZ R14, R31, R14, -R56 ;  /* 0x0000000e1f0e7223 */ /* 0x000fe20000010838 */
[C---:B------:R-:W-:Y:S01]  /*5aa0*/  FFMA.FTZ R111, -R57.reuse, R6, R111 ;  /* 0x00000006396f7223 */ /* 0x040fe2000001016f */
[C---:B------:R-:W-:Y:S01]  /*5ab0*/  FMUL.FTZ R6, R32.reuse, R113 ;  /* 0x0000007120067220 */ /* 0x040fe20000410000 */
[----:B------:R-:W-:Y:S01]  /*5ac0*/  FFMA.FTZ R55, -R57, R3, R98 ;  /* 0x0000000339377223 */ /* 0x000fe20000010162 */
[----:B------:R-:W-:Y:S01]  /*5ad0*/  FFMA.FTZ R151, R151, -R57, R14 ;  /* 0x8000003997977223 */ /* 0x000fe2000001000e */
[----:B------:R-:W4:Y:S01]  /*5ae0*/  LDL.LU R98, [R1+0x30] ;  /* 0x0000300001627983 */ /* 0x000f220000300800 */
[----:B------:R-:W-:Y:S01]  /*5af0*/  FFMA.FTZ R115, -R57, R6, R115 ;  /* 0x0000000639737223 */ /* 0x000fe20000010173 */
[C---:B------:R-:W-:Y:S01]  /*5b00*/  FMUL.FTZ R6, R32.reuse, R0 ;  /* 0x0000000020067220 */ /* 0x040fe20000410000 */
[C---:B------:R-:W-:Y:S01]  /*5b10*/  FMUL.FTZ R0, R32.reuse, R30 ;  /* 0x0000001e20007220 */ /* 0x040fe20000410000 */
[--C-:B------:R-:W-:Y:S01]  /*5b20*/  FFMA.FTZ R94, R123, R94, -R56.reuse ;  /* 0x0000005e7b5e7223 */ /* 0x100fe20000010838 */
[C---:B------:R-:W-:Y:S01]  /*5b30*/  FMUL.FTZ R14, R32.reuse, R77 ;  /* 0x0000004d200e7220 */ /* 0x040fe20000410000 */
[----:B------:R-:W-:Y:S01]  /*5b40*/  FMUL.FTZ R77, R32, R92 ;  /* 0x0000005c204d7220 */ /* 0x000fe20000410000 */
[--C-:B------:R-:W-:Y:S01]  /*5b50*/  FFMA.FTZ R58, R58, R123, -R56.reuse ;  /* 0x0000007b3a3a7223 */ /* 0x100fe20000010838 */
[----:B------:R-:W-:Y:S01]  /*5b60*/  F2FP.BF16.F32.PACK_AB R0, R59, R0 ;  /* 0x000000003b00723e */ /* 0x000fe200000010ff */
[----:B------:R-:W-:Y:S01]  /*5b70*/  FFMA.FTZ R79, R122, R79, -R56 ;  /* 0x0000004f7a4f7223 */ /* 0x000fe20000010838 */
[----:B------:R-:W4:Y:S01]  /*5b80*/  LDL.LU R59, [R1+0x34] ;  /* 0x00003400013b7983 */ /* 0x000f220000300800 */
[C---:B------:R-:W-:Y:S01]  /*5b90*/  FFMA.FTZ R77, -R57.reuse, R77, R94 ;  /* 0x0000004d394d7223 */ /* 0x040fe2000001015e */
[----:B------:R-:W-:Y:S01]  /*5ba0*/  FFMA.FTZ R58, -R57, R121, R58 ;  /* 0x00000079393a7223 */ /* 0x000fe2000001013a */
[C-C-:B------:R-:W-:Y:S01]  /*5bb0*/  FFMA.FTZ R29, R2.reuse, R29, -R56.reuse ;  /* 0x0000001d021d7223 */ /* 0x140fe20000010838 */
[----:B------:R-:W4:Y:S01]  /*5bc0*/  LDL.LU R96, [R1+0x28] ;  /* 0x0000280001607983 */ /* 0x000f220000300800 */
[C-C-:B------:R-:W-:Y:S01]  /*5bd0*/  FFMA.FTZ R25, R2.reuse, R25, -R56.reuse ;  /* 0x0000001902197223 */ /* 0x140fe20000010838 */
[C-C-:B------:R-:W-:Y:S01]  /*5be0*/  FFMA.FTZ R21, R2.reuse, R21, -R56.reuse ;  /* 0x0000001502157223 */ /* 0x140fe20000010838 */
[C-C-:B------:R-:W-:Y:S01]  /*5bf0*/  FFMA.FTZ R15, R2.reuse, R15, -R56.reuse ;  /* 0x0000000f020f7223 */ /* 0x140fe20000010838 */
[----:B------:R-:W4:Y:S01]  /*5c00*/  LDL.LU R94, [R1+0x2c] ;  /* 0x00002c00015e7983 */ /* 0x000f220000300800 */
[C-C-:B------:R-:W-:Y:S01]  /*5c10*/  FFMA.FTZ R11, R2.reuse, R11, -R56.reuse ;  /* 0x0000000b020b7223 */ /* 0x140fe20000010838 */
[C-C-:B------:R-:W-:Y:S01]  /*5c20*/  FFMA.FTZ R7, R2.reuse, R7, -R56.reuse ;  /* 0x0000000702077223 */ /* 0x140fe20000010838 */
[C-C-:B------:R-:W-:Y:S01]  /*5c30*/  FFMA.FTZ R35, R2.reuse, R35, -R56.reuse ;  /* 0x0000002302237223 */ /* 0x140fe20000010838 */
[C-C-:B------:R-:W-:Y:S01]  /*5c40*/  FFMA.FTZ R39, R2.reuse, R39, -R56.reuse ;  /* 0x0000002702277223 */ /* 0x140fe20000010838 */
[C-C-:B------:R-:W-:Y:S01]  /*5c50*/  FFMA.FTZ R126, R2.reuse, R126, -R56.reuse ;  /* 0x0000007e027e7223 */ /* 0x140fe20000010838 */
[C-C-:B------:R-:W-:Y:S01]  /*5c60*/  FFMA.FTZ R130, R2.reuse, R130, -R56.reuse ;  /* 0x0000008202827223 */ /* 0x140fe20000010838 */
[C-C-:B------:R-:W-:Y:S01]  /*5c70*/  FFMA.FTZ R134, R2.reuse, R134, -R56.reuse ;  /* 0x0000008602867223 */ /* 0x140fe20000010838 */
[C-C-:B------:R-:W-:Y:S01]  /*5c80*/  FFMA.FTZ R138, R2.reuse, R138, -R56.reuse ;  /* 0x0000008a028a7223 */ /* 0x140fe20000010838 */
[--C-:B------:R-:W-:Y:S01]  /*5c90*/  FFMA.FTZ R62, R123, R62, -R56.reuse ;  /* 0x0000003e7b3e7223 */ /* 0x100fe20000010838 */
[--C-:B------:R-:W-:Y:S01]  /*5ca0*/  FFMA.FTZ R9, R31, R9, -R56.reuse ;  /* 0x000000091f097223 */ /* 0x100fe20000010838 */
[----:B------:R-:W-:Y:S01]  /*5cb0*/  FFMA.FTZ R79, -R57, R14, R79 ;  /* 0x0000000e394f7223 */ /* 0x000fe2000001014f */
[--C-:B------:R-:W-:Y:S01]  /*5cc0*/  FFMA.FTZ R2, R2, R142, -R56.reuse ;  /* 0x0000008e02027223 */ /* 0x100fe20000010838 */
[C-C-:B------:R-:W-:Y:S01]  /*5cd0*/  FFMA.FTZ R63, R122.reuse, R63, -R56.reuse ;  /* 0x0000003f7a3f7223 */ /* 0x140fe20000010838 */
[--C-:B------:R-:W-:Y:S01]  /*5ce0*/  FFMA.FTZ R83, R122, R83, -R56.reuse ;  /* 0x000000537a537223 */ /* 0x100fe20000010838 */
[C---:B------:R-:W-:Y:S01]  /*5cf0*/  FMUL.FTZ R14, R32.reuse, R81 ;  /* 0x00000051200e7220 */ /* 0x040fe20000410000 */
[----:B------:R-:W-:Y:S01]  /*5d00*/  FMUL.FTZ R3, R32, R58 ;  /* 0x0000003a20037220 */ /* 0x000fe20000410000 */
[C-C-:B------:R-:W-:Y:S01]  /*5d10*/  FFMA.FTZ R37, R31.reuse, R37, -R56.reuse ;  /* 0x000000251f257223 */ /* 0x140fe20000010838 */
[----:B------:R-:W-:Y:S01]  /*5d20*/  FFMA.FTZ R26, R31, R26, -R56 ;  /* 0x0000001a1f1a7223 */ /* 0x000fe20000010838 */
[-C--:B------:R-:W-:Y:S01]  /*5d30*/  FFMA.FTZ R29, R158, -R57.reuse, R29 ;  /* 0x800000399e1d7223 */ /* 0x080fe2000001001d */
[----:B------:R-:W-:Y:S01]  /*5d40*/  FFMA.FTZ R60, -R57, R60, R62 ;  /* 0x0000003c393c7223 */ /* 0x000fe2000001013e */
[----:B------:R-:W-:Y:S01]  /*5d50*/  FFMA.FTZ R9, R149, -R57, R9 ;  /* 0x8000003995097223 */ /* 0x000fe20000010009 */
[----:B------:R-:W-:Y:S01]  /*5d60*/  FFMA.FTZ R18, R31, R18, -R56 ;  /* 0x000000121f127223 */ /* 0x000fe20000010838 */
[C---:B------:R-:W-:Y:S01]  /*5d70*/  FFMA.FTZ R61, -R57.reuse, R61, R63 ;  /* 0x0000003d393d7223 */ /* 0x040fe2000001013f */
[-C--:B------:R-:W-:Y:S01]  /*5d80*/  FFMA.FTZ R7, R148, -R57.reuse, R7 ;  /* 0x8000003994077223 */ /* 0x080fe20000010007 */
[----:B------:R-:W-:Y:S01]  /*5d90*/  FFMA.FTZ R83, -R57, R14, R83 ;  /* 0x0000000e39537223 */ /* 0x000fe20000010153 */
[----:B------:R-:W-:Y:S01]  /*5da0*/  FFMA.FTZ R143, R143, -R57, R2 ;  /* 0x800000398f8f7223 */ /* 0x000fe20000010002 */
[--C-:B------:R-:W-:Y:S01]  /*5db0*/  FFMA.FTZ R82, R123, R82, -R56.reuse ;  /* 0x000000527b527223 */ /* 0x100fe20000010838 */
[--C-:B------:R-:W-:Y:S01]  /*5dc0*/  FFMA.FTZ R119, R122, R119, -R56.reuse ;  /* 0x000000777a777223 */ /* 0x100fe20000010838 */
[C---:B------:R-:W-:Y:S01]  /*5dd0*/  FMUL.FTZ R63, R32.reuse, R80 ;  /* 0x00000050203f7220 */ /* 0x040fe20000410000 */
[----:B------:R-:W-:Y:S01]  /*5de0*/  FMUL.FTZ R14, R32, R117 ;  /* 0x00000075200e7220 */ /* 0x000fe20000410000 */
[----:B------:R-:W-:Y:S01]  /*5df0*/  F2FP.BF16.F32.PACK_AB R6, R3, R6 ;  /* 0x000000060306723e */ /* 0x000fe200000010ff */
[-C--:B------:R-:W-:Y:S01]  /*5e00*/  FFMA.FTZ R37, R38, -R57.reuse, R37 ;  /* 0x8000003926257223 */ /* 0x080fe20000010025 */
[----:B------:R-:W-:Y:S01]  /*5e10*/  FFMA.FTZ R78, R123, R78, -R56 ;  /* 0x0000004e7b4e7223 */ /* 0x000fe20000010838 */
[----:B------:R-:W-:Y:S01]  /*5e20*/  FFMA.FTZ R26, R157, -R57, R26 ;  /* 0x800000399d1a7223 */ /* 0x000fe2000001001a */
[C---:B------:R-:W-:Y:S01]  /*5e30*/  FMUL.FTZ R29, R32.reuse, R29 ;  /* 0x0000001d201d7220 */ /* 0x040fe20000410000 */
[C---:B------:R-:W-:Y:S01]  /*5e40*/  FMUL.FTZ R60, R32.reuse, R60 ;  /* 0x0000003c203c7220 */ /* 0x040fe20000410000 */
[C---:B------:R-:W-:Y:S01]  /*5e50*/  FMUL.FTZ R38, R32.reuse, R9 ;  /* 0x0000000920267220 */ /* 0x040fe20000410000 */
[----:B------:R-:W-:Y:S01]  /*5e60*/  FFMA.FTZ R66, R123, R66, -R56 ;  /* 0x000000427b427223 */ /* 0x000fe20000010838 */
[----:B------:R-:W-:Y:S01]  /*5e70*/  FFMA.FTZ R18, R153, -R57, R18 ;  /* 0x8000003999127223 */ /* 0x000fe20000010012 */
[----:B------:R-:W-:Y:S01]  /*5e80*/  FMUL.FTZ R9, R32, R7 ;  /* 0x0000000720097220 */ /* 0x000fe20000410000 */
[----:B------:R-:W-:Y:S01]  /*5e90*/  FFMA.FTZ R15, R152, -R57, R15 ;  /* 0x80000039980f7223 */ /* 0x000fe2000001000f */
[C---:B------:R-:W-:Y:S01]  /*5ea0*/  FFMA.FTZ R63, -R57.reuse, R63, R82 ;  /* 0x0000003f393f7223 */ /* 0x040fe20000010152 */
[----:B------:R-:W-:Y:S01]  /*5eb0*/  FFMA.FTZ R119, -R57, R14, R119 ;  /* 0x0000000e39777223 */ /* 0x000fe20000010177 */
[C---:B------:R-:W-:Y:S01]  /*5ec0*/  PRMT R7, R6.reuse, 0x7610, R7 ;  /* 0x0000761006077816 */ /* 0x040fe20000000007 */
[----:B------:R-:W-:Y:S01]  /*5ed0*/  FFMA.FTZ R33, R31, R33, -R56 ;  /* 0x000000211f217223 */ /* 0x000fe20000010838 */
[----:B------:R-:W-:Y:S01]  /*5ee0*/  PRMT R14, R6, 0x7632, R14 ;  /* 0x00007632060e7816 */ /* 0x000fe2000000000e */
[----:B------:R-:W-:Y:S01]  /*5ef0*/  FFMA.FTZ R53, -R57, R53, R78 ;  /* 0x0000003539357223 */ /* 0x000fe2000001014e */
[----:B------:R-:W4:Y:S01]  /*5f00*/  LDL.LU R92, [R1+0x20] ;  /* 0x00002000015c7983 */ /* 0x000f220000300800 */
[C---:B------:R-:W-:Y:S01]  /*5f10*/  FMUL.FTZ R26, R32.reuse, R26 ;  /* 0x0000001a201a7220 */ /* 0x040fe20000410000 */
[----:B------:R-:W-:Y:S01]  /*5f20*/  FMUL.FTZ R61, R32, R61 ;  /* 0x0000003d203d7220 */ /* 0x000fe20000410000 */
[----:B------:R-:W-:Y:S01]  /*5f30*/  FFMA.FTZ R24, R31, R24, -R56 ;  /* 0x000000181f187223 */ /* 0x000fe20000010838 */
[----:B------:R-:W-:Y:S01]  /*5f40*/  FFMA.FTZ R25, R156, -R57, R25 ;  /* 0x800000399c197223 */ /* 0x000fe20000010019 */
[----:B------:R-:W-:Y:S01]  /*5f50*/  FFMA.FTZ R64, -R57, R64, R66 ;  /* 0x0000004039407223 */ /* 0x000fe20000010142 */
[----:B------:R-:W-:Y:S01]  /*5f60*/  FMUL.FTZ R30, R32, R18 ;  /* 0x00000012201e7220 */ /* 0x000fe20000410000 */
[----:B------:R-:W-:Y:S01]  /*5f70*/  F2FP.BF16.F32.PACK_AB R29, R60, R29 ;  /* 0x0000001d3c1d723e */ /* 0x000fe200000010ff */
[----:B------:R-:W-:Y:S01]  /*5f80*/  FFMA.FTZ R39, R40, -R57, R39 ;  /* 0x8000003928277223 */ /* 0x000fe20000010027 */
[----:B------:R-:W-:Y:S01]  /*5f90*/  FMUL.FTZ R18, R32, R15 ;  /* 0x0000000f20127220 */ /* 0x000fe20000410000 */
[----:B------:R-:W-:Y:S01]  /*5fa0*/  FFMA.FTZ R33, R34, -R57, R33 ;  /* 0x8000003922217223 */ /* 0x000fe20000010021 */
[----:B------:R-:W-:Y:S01]  /*5fb0*/  FMUL.FTZ R40, R32, R63 ;  /* 0x0000003f20287220 */ /* 0x000fe20000410000 */
[----:B------:R-:W-:Y:S01]  /*5fc0*/  PRMT R15, R0, 0x7632, R15 ;  /* 0x00007632000f7816 */ /* 0x000fe2000000000f */
[C---:B------:R-:W-:Y:S01]  /*5fd0*/  FMUL.FTZ R34, R32.reuse, R53 ;  /* 0x0000003520227220 */ /* 0x040fe20000410000 */
[----:B------:R-:W4:Y:S01]  /*5fe0*/  LDL.LU R63, [R1+0x24] ;  /* 0x00002400013f7983 */ /* 0x000f220000300800 */
[----:B------:R-:W-:Y:S01]  /*5ff0*/  FFMA.FTZ R24, R155, -R57, R24 ;  /* 0x800000399b187223 */ /* 0x000fe20000010018 */
[C---:B------:R-:W-:Y:S01]  /*6000*/  FMUL.FTZ R25, R32.reuse, R25 ;  /* 0x0000001920197220 */ /* 0x040fe20000410000 */
[C---:B------:R-:W-:Y:S01]  /*6010*/  FMUL.FTZ R64, R32.reuse, R64 ;  /* 0x0000004020407220 */ /* 0x040fe20000410000 */
[----:B------:R-:W-:Y:S01]  /*6020*/  F2FP.BF16.F32.PACK_AB R26, R61, R26 ;  /* 0x0000001a3d1a723e */ /* 0x000fe200000010ff */
[C---:B------:R-:W-:Y:S01]  /*6030*/  FMUL.FTZ R65, R32.reuse, R65 ;  /* 0x0000004120417220 */ /* 0x040fe20000410000 */
[----:B------:R-:W-:Y:S01]  /*6040*/  PRMT R53, R29, 0x7632, R53 ;  /* 0x000076321d357816 */ /* 0x000fe20000000035 */
[C---:B------:R-:W-:Y:S01]  /*6050*/  FMUL.FTZ R66, R32.reuse, R55 ;  /* 0x0000003720427220 */ /* 0x040fe20000410000 */
[----:B------:R-:W-:Y:S01]  /*6060*/  FMUL.FTZ R24, R32, R24 ;  /* 0x0000001820187220 */ /* 0x000fe20000410000 */
[----:B------:R-:W-:Y:S01]  /*6070*/  F2FP.BF16.F32.PACK_AB R25, R64, R25 ;  /* 0x000000194019723e */ /* 0x000fe200000010ff */
[----:B------:R-:W-:Y:S01]  /*6080*/  FADD.FTZ R73, -R54, R73 ;  /* 0x0000004936497221 */ /* 0x000fe20000010100 */
[----:B------:R-:W-:Y:S01]  /*6090*/  SHF.L.U32 R72, R72, 0x10, RZ ;  /* 0x0000001048487819 */ /* 0x000fe200000006ff */
[----:B------:R-:W-:Y:S01]  /*60a0*/  FADD.FTZ R68, -R54, R68 ;  /* 0x0000004436447221 */ /* 0x000fe20000010100 */
[----:B------:R-:W-:Y:S01]  /*60b0*/  F2FP.BF16.F32.PACK_AB R24, R65, R24 ;  /* 0x000000184118723e */ /* 0x000fe200000010ff */
[----:B------:R-:W-:Y:S01]  /*60c0*/  FFMA.FTZ R71, R122, R71, -R56 ;  /* 0x000000477a477223 */ /* 0x000fe20000010838 */
[----:B------:R-:W-:Y:S01]  /*60d0*/  SHF.L.U32 R75, R75, 0x10, RZ ;  /* 0x000000104b4b7819 */ /* 0x000fe200000006ff */
[----:B------:R-:W-:Y:S01]  /*60e0*/  FADD.FTZ R72, -R54, R72 ;  /* 0x0000004836487221 */ /* 0x000fe20000010100 */
[----:B------:R-:W-:Y:S01]  /*60f0*/  SHF.L.U32 R70, R70, 0x10, RZ ;  /* 0x0000001046467819 */ /* 0x000fe200000006ff */
[----:B------:R-:W-:Y:S01]  /*6100*/  FMUL.FTZ R69, R32, R69 ;  /* 0x0000004520457220 */ /* 0x000fe20000410000 */
[----:B------:R-:W-:Y:S01]  /*6110*/  SHF.L.U32 R84, R84, 0x10, RZ ;  /* 0x0000001054547819 */ /* 0x000fe200000006ff */
[--C-:B------:R-:W-:Y:S01]  /*6120*/  FFMA.FTZ R75, R122, R75, -R56.reuse ;  /* 0x0000004b7a4b7223 */ /* 0x100fe20000010838 */
[----:B------:R-:W-:Y:S01]  /*6130*/  SHF.L.U32 R88, R88, 0x10, RZ ;  /* 0x0000001058587819 */ /* 0x000fe200000006ff */
[----:B------:R-:W-:Y:S01]  /*6140*/  FMUL.FTZ R73, R32, R73 ;  /* 0x0000004920497220 */ /* 0x000fe20000410000 */
[----:B------:R-:W-:Y:S01]  /*6150*/  SHF.L.U32 R100, R100, 0x10, RZ ;  /* 0x0000001064647819 */ /* 0x000fe200000006ff */
[----:B------:R-:W-:Y:S01]  /*6160*/  IMAD.U32 R114, R114, 0x10000, RZ ;  /* 0x0001000072727824 */ /* 0x000fe200078e00ff */
[----:B------:R-:W-:Y:S01]  /*6170*/  SHF.L.U32 R104, R104, 0x10, RZ ;  /* 0x0000001068687819 */ /* 0x000fe200000006ff */
[C---:B------:R-:W-:Y:S01]  /*6180*/  FFMA.FTZ R70, R123.reuse, R70, -R56 ;  /* 0x000000467b467223 */ /* 0x040fe20000010838 */
[----:B------:R-:W-:Y:S01]  /*6190*/  SHF.L.U32 R108, R108, 0x10, RZ ;  /* 0x000000106c6c7819 */ /* 0x000fe200000006ff */
[----:B------:R-:W-:Y:S01]  /*61a0*/  FADD.FTZ R84, -R54, R84 ;  /* 0x0000005436547221 */ /* 0x000fe20000010100 */
        /* <DEDUP_REMOVED lines=13> */
[----:B------:R-:W-:Y:S01]  /*6280*/  FMUL.FTZ R68, R32, R68 ;  /* 0x0000004420447220 */ /* 0x000fe20000410000 */
[----:B------:R-:W-:Y:S01]  /*6290*/  SHF.L.U32 R118, R118, 0x10, RZ ;  /* 0x0000001076767819 */ /* 0x000fe200000006ff */
[--C-:B------:R-:W-:Y:S01]  /*62a0*/  FFMA.FTZ R74, R123, R74, -R56.reuse ;  /* 0x0000004a7b4a7223 */ /* 0x100fe20000010838 */
[----:B------:R-:W-:Y:S01]  /*62b0*/  FMUL.FTZ R72, R32, R72 ;  /* 0x0000004820487220 */ /* 0x000fe20000410000 */
[C-C-:B------:R-:W-:Y:S01]  /*62c0*/  FFMA.FTZ R41, R31.reuse, R41, -R56.reuse ;  /* 0x000000291f297223 */ /* 0x140fe20000010838 */
[C-C-:B------:R-:W-:Y:S01]  /*62d0*/  FFMA.FTZ R124, R31.reuse, R124, -R56.reuse ;  /* 0x0000007c1f7c7223 */ /* 0x140fe20000010838 */
[C-C-:B------:R-:W-:Y:S01]  /*62e0*/  FFMA.FTZ R128, R31.reuse, R128, -R56.reuse ;  /* 0x000000801f807223 */ /* 0x140fe20000010838 */
[C-C-:B------:R-:W-:Y:S01]  /*62f0*/  FFMA.FTZ R132, R31.reuse, R132, -R56.reuse ;  /* 0x000000841f847223 */ /* 0x140fe20000010838 */
[C-C-:B------:R-:W-:Y:S01]  /*6300*/  FFMA.FTZ R136, R31.reuse, R136, -R56.reuse ;  /* 0x000000881f887223 */ /* 0x140fe20000010838 */
[--C-:B------:R-:W-:Y:S01]  /*6310*/  FFMA.FTZ R140, R31, R140, -R56.reuse ;  /* 0x0000008c1f8c7223 */ /* 0x100fe20000010838 */
[C---:B------:R-:W-:Y:S01]  /*6320*/  FFMA.FTZ R69, -R57.reuse, R69, R71 ;  /* 0x0000004539457223 */ /* 0x040fe20000010147 */
[----:B------:R-:W-:Y:S01]  /*6330*/  FFMA.FTZ R73, -R57, R73, R75 ;  /* 0x0000004939497223 */ /* 0x000fe2000001014b */
[C-C-:B------:R-:W-:Y:S01]  /*6340*/  FFMA.FTZ R86, R123.reuse, R86, -R56.reuse ;  /* 0x000000567b567223 */ /* 0x140fe20000010838 */
[C-C-:B------:R-:W-:Y:S01]  /*6350*/  FFMA.FTZ R90, R123.reuse, R90, -R56.reuse ;  /* 0x0000005a7b5a7223 */ /* 0x140fe20000010838 */
[C-C-:B------:R-:W-:Y:S01]  /*6360*/  FFMA.FTZ R102, R123.reuse, R102, -R56.reuse ;  /* 0x000000667b667223 */ /* 0x140fe20000010838 */
[C-C-:B------:R-:W-:Y:S01]  /*6370*/  FFMA.FTZ R106, R123.reuse, R106, -R56.reuse ;  /* 0x0000006a7b6a7223 */ /* 0x140fe20000010838 */
[C-C-:B------:R-:W-:Y:S01]  /*6380*/  FFMA.FTZ R110, R123.reuse, R110, -R56.reuse ;  /* 0x0000006e7b6e7223 */ /* 0x140fe20000010838 */
[C-C-:B------:R-:W-:Y:S01]  /*6390*/  FFMA.FTZ R114, R123.reuse, R114, -R56.reuse ;  /* 0x000000727b727223 */ /* 0x140fe20000010838 */
[--C-:B------:R-:W-:Y:S01]  /*63a0*/  FFMA.FTZ R118, R123, R118, -R56.reuse ;  /* 0x000000767b767223 */ /* 0x100fe20000010838 */
[----:B------:R-:W-:Y:S01]  /*63b0*/  FFMA.FTZ R31, R31, R144, -R56 ;  /* 0x000000901f1f7223 */ /* 0x000fe20000010838 */
[-C--:B------:R-:W-:Y:S01]  /*63c0*/  FFMA.FTZ R21, R154, -R57.reuse, R21 ;  /* 0x800000399a157223 */ /* 0x080fe20000010015 */
[C---:B------:R-:W-:Y:S01]  /*63d0*/  FFMA.FTZ R68, -R57.reuse, R68, R70 ;  /* 0x0000004439447223 */ /* 0x040fe20000010146 */
[C---:B------:R-:W-:Y:S01]  /*63e0*/  FMUL.FTZ R71, R32.reuse, R84 ;  /* 0x0000005420477220 */ /* 0x040fe20000410000 */
[C---:B------:R-:W-:Y:S01]  /*63f0*/  FMUL.FTZ R75, R32.reuse, R88 ;  /* 0x00000058204b7220 */ /* 0x040fe20000410000 */
[C---:B------:R-:W-:Y:S01]  /*6400*/  FMUL.FTZ R81, R32.reuse, R100 ;  /* 0x0000006420517220 */ /* 0x040fe20000410000 */
[C---:B------:R-:W-:Y:S01]  /*6410*/  FMUL.FTZ R85, R32.reuse, R104 ;  /* 0x0000006820557220 */ /* 0x040fe20000410000 */
[C---:B------:R-:W-:Y:S01]  /*6420*/  FMUL.FTZ R89, R32.reuse, R108 ;  /* 0x0000006c20597220 */ /* 0x040fe20000410000 */
[C---:B------:R-:W-:Y:S01]  /*6430*/  FMUL.FTZ R93, R32.reuse, R112 ;  /* 0x00000070205d7220 */ /* 0x040fe20000410000 */
[----:B------:R-:W-:Y:S01]  /*6440*/  FMUL.FTZ R97, R32, R116 ;  /* 0x0000007420617220 */ /* 0x000fe20000410000 */
[C---:B------:R-:W-:Y:S01]  /*6450*/  FFMA.FTZ R72, -R57.reuse, R72, R74 ;  /* 0x0000004839487223 */ /* 0x040fe2000001014a */
[----:B------:R-:W-:Y:S01]  /*6460*/  FFMA.FTZ R11, R150, -R57, R11 ;  /* 0x80000039960b7223 */ /* 0x000fe2000001000b */
[C---:B------:R-:W-:Y:S01]  /*6470*/  FFMA.FTZ R71, -R57.reuse, R71, R86 ;  /* 0x0000004739477223 */ /* 0x040fe20000010156 */
[----:B------:R-:W-:Y:S01]  /*6480*/  FFMA.FTZ R35, R36, -R57, R35 ;  /* 0x8000003924237223 */ /* 0x000fe20000010023 */
[----:B------:R-:W-:Y:S01]  /*6490*/  FFMA.FTZ R75, -R57, R75, R90 ;  /* 0x0000004b394b7223 */ /* 0x000fe2000001015a */
[-C--:B------:R-:W-:Y:S01]  /*64a0*/  FFMA.FTZ R41, R42, -R57.reuse, R41 ;  /* 0x800000392a297223 */ /* 0x080fe20000010029 */
[-C--:B------:R-:W-:Y:S01]  /*64b0*/  FFMA.FTZ R125, R125, -R57.reuse, R124 ;  /* 0x800000397d7d7223 */ /* 0x080fe2000001007c */
[----:B------:R-:W-:Y:S01]  /*64c0*/  FFMA.FTZ R127, R127, -R57, R126 ;  /* 0x800000397f7f7223 */ /* 0x000fe2000001007e */
[----:B------:R-:W-:Y:S01]  /*64d0*/  FFMA.FTZ R81, -R57, R81, R102 ;  /* 0x0000005139517223 */ /* 0x000fe20000010166 */
        /* <DEDUP_REMOVED lines=12> */
[----:B---3--:R-:W-:-:S04]  /*65a0*/  IADD3 R2, P1, R52, UR24, RZ ;  /* 0x0000001834027c10 */ /* 0x008fc8000ff3e0ff */
[----:B--2---:R-:W-:-:S05]  /*65b0*/  IADD3.X R3, R161, UR25, RZ, P1, !PT ;  /* 0x00000019a1037c10 */ /* 0x004fca0008ffe4ff */
[----:B------:R-:W-:Y:S04]  /*65c0*/  STG.E.U16 desc[UR18][R2.64], R7 ;  /* 0x0000000702007986 */ /* 0x000fe8000c101512 */
[----:B------:R-:W-:Y:S04]  /*65d0*/  STG.E.U16 desc[UR18][R2.64+0x2], R14 ;  /* 0x0000020e02007986 */ /* 0x000fe8000c101512 */
[----:B------:R-:W-:Y:S04]  /*65e0*/  STG.E.U16 desc[UR18][R2.64+0x4], R0 ;  /* 0x0000040002007986 */ /* 0x000fe8000c101512 */
[----:B------:R0:W-:Y:S02]  /*65f0*/  STG.E.U16 desc[UR18][R2.64+0x6], R15 ;  /* 0x0000060f02007986 */ /* 0x0001e4000c101512 */
[----:B0-----:R-:W-:-:S02]  /*6600*/  PRMT R3, R26, 0x7632, R3 ;  /* 0x000076321a037816 */ /* 0x001fc40000000003 */
[----:B------:R-:W-:Y:S02]  /*6610*/  PRMT R0, R25, 0x7632, R0 ;  /* 0x0000763219007816 */ /* 0x000fe40000000000 */
[----:B----4-:R-:W-:-:S04]  /*6620*/  IADD3 R6, P1, R98, UR24, RZ ;  /* 0x0000001862067c10 */ /* 0x010fc8000ff3e0ff */
[----:B------:R-:W-:Y:S02]  /*6630*/  IADD3.X R7, R59, UR25, RZ, P1, !PT ;  /* 0x000000193b077c10 */ /* 0x000fe40008ffe4ff */
[----:B------:R-:W2:Y:S01]  /*6640*/  LDL.LU R59, [R1+0x18] ;  /* 0x00001800013b7983 */ /* 0x000ea20000300800 */
[----:B------:R-:W-:-:S03]  /*6650*/  IADD3 R14, P1, R96, UR24, RZ ;  /* 0x00000018600e7c10 */ /* 0x000fc6000ff3e0ff */
[----:B------:R-:W3:Y:S01]  /*6660*/  LDL.LU R55, [R1+0x1c] ;  /* 0x00001c0001377983 */ /* 0x000ee20000300800 */
[----:B------:R-:W-:-:S03]  /*6670*/  IADD3.X R15, R94, UR25, RZ, P1, !PT ;  /* 0x000000195e0f7c10 */ /* 0x000fc60008ffe4ff */
[----:B------:R0:W-:Y:S04]  /*6680*/  STG.E.U16 desc[UR18][R6.64+0x2], R53 ;  /* 0x0000023506007986 */ /* 0x0001e8000c101512 */
[----:B------:R1:W-:Y:S04]  /*6690*/  STG.E.U16 desc[UR18][R6.64], R29 ;  /* 0x0000001d06007986 */ /* 0x0003e8000c101512 */
[----:B------:R-:W-:Y:S04]  /*66a0*/  STG.E.U16 desc[UR18][R6.64+0x4], R26 ;  /* 0x0000041a06007986 */ /* 0x000fe8000c101512 */
[----:B0-----:R-:W4:Y:S04]  /*66b0*/  LDL.LU R53, [R1+0x8] ;  /* 0x0000080001357983 */ /* 0x001f280000300800 */
[----:B------:R0:W-:Y:S04]  /*66c0*/  STG.E.U16 desc[UR18][R6.64+0x6], R3 ;  /* 0x0000060306007986 */ /* 0x0001e8000c101512 */
[----:B-1----:R-:W4:Y:S04]  /*66d0*/  LDL.LU R29, [R1+0x14] ;  /* 0x00001400011d7983 */ /* 0x002f280000300800 */
[----:B------:R1:W-:Y:S04]  /*66e0*/  STG.E.U16 desc[UR18][R14.64], R25 ;  /* 0x000000190e007986 */ /* 0x0003e8000c101512 */
[----:B------:R1:W-:Y:S01]  /*66f0*/  STG.E.U16 desc[UR18][R14.64+0x4], R24 ;  /* 0x000004180e007986 */ /* 0x0003e2000c101512 */
[----:B0-----:R-:W-:-:S03]  /*6700*/  PRMT R7, R24, 0x7632, R7 ;  /* 0x0000763218077816 */ /* 0x001fc60000000007 */
[----:B-1----:R-:W4:Y:S04]  /*6710*/  LDL.LU R25, [R1] ;  /* 0x0000000001197983 */ /* 0x002f280000300800 */
[----:B------:R-:W4:Y:S01]  /*6720*/  LDL.LU R24, [R1+0x4] ;  /* 0x0000040001187983 */ /* 0x000f220000300800 */
[C---:B------:R-:W-:Y:S01]  /*6730*/  FMUL.FTZ R21, R32.reuse, R21 ;  /* 0x0000001520157220 */ /* 0x040fe20000410000 */
[C---:B------:R-:W-:Y:S01]  /*6740*/  FMUL.FTZ R68, R32.reuse, R68 ;  /* 0x0000004420447220 */ /* 0x040fe20000410000 */
[C---:B------:R-:W-:Y:S01]  /*6750*/  FMUL.FTZ R69, R32.reuse, R69 ;  /* 0x0000004520457220 */ /* 0x040fe20000410000 */
[----:B------:R-:W-:Y:S01]  /*6760*/  FMUL.FTZ R57, R32, R72 ;  /* 0x0000004820397220 */ /* 0x000fe20000410000 */
[----:B------:R-:W-:Y:S01]  /*6770*/  IADD3 R2, P1, R92, UR24, RZ ;  /* 0x000000185c027c10 */ /* 0x000fe2000ff3e0ff */
[----:B------:R-:W-:Y:S01]  /*6780*/  FMUL.FTZ R151, R32, R151 ;  /* 0x0000009720977220 */ /* 0x000fe20000410000 */
[----:B------:R-:W-:Y:S01]  /*6790*/  F2FP.BF16.F32.PACK_AB R21, R68, R21 ;  /* 0x000000154415723e */ /* 0x000fe200000010ff */
[----:B------:R-:W-:Y:S01]  /*67a0*/  FMUL.FTZ R36, R32, R73 ;  /* 0x0000004920247220 */ /* 0x000fe20000410000 */
[----:B------:R-:W-:-:S02]  /*67b0*/  F2FP.BF16.F32.PACK_AB R30, R69, R30 ;  /* 0x0000001e451e723e */ /* 0x000fc400000010ff */
[----:B------:R-:W-:Y:S01]  /*67c0*/  F2FP.BF16.F32.PACK_AB R18, R57, R18 ;  /* 0x000000123912723e */ /* 0x000fe200000010ff */
[----:B------:R0:W-:Y:S01]  /*67d0*/  STG.E.U16 desc[UR18][R14.64+0x2], R0 ;  /* 0x000002000e007986 */ /* 0x0001e2000c101512 */
[----:B------:R-:W-:Y:S02]  /*67e0*/  PRMT R26, R21, 0x7632, R26 ;  /* 0x00007632151a7816 */ /* 0x000fe4000000001a */
[----:B------:R-:W-:Y:S01]  /*67f0*/  IADD3.X R3, R63, UR25, RZ, P1, !PT ;  /* 0x000000193f037c10 */ /* 0x000fe20008ffe4ff */
[----:B------:R1:W-:Y:S01]  /*6800*/  STG.E.U16 desc[UR18][R14.64+0x6], R7 ;  /* 0x000006070e007986 */ /* 0x0003e2000c101512 */
[----:B------:R-:W-:Y:S02]  /*6810*/  F2FP.BF16.F32.PACK_AB R36, R36, R151 ;  /* 0x000000972424723e */ /* 0x000fe400000010ff */
[----:B0-----:R-:W-:Y:S01]  /*6820*/  PRMT R0, R30, 0x7632, R0 ;  /* 0x000076321e007816 */ /* 0x001fe20000000000 */
[----:B------:R-:W-:Y:S01]  /*6830*/  STG.E.U16 desc[UR18][R2.64], R21 ;  /* 0x0000001502007986 */ /* 0x000fe2000c101512 */
[----:B------:R-:W-:Y:S01]  /*6840*/  FMUL.FTZ R11, R32, R11 ;  /* 0x0000000b200b7220 */ /* 0x000fe20000410000 */
[----:B-1----:R-:W-:-:S02]  /*6850*/  PRMT R15, R18, 0x7632, R15 ;  /* 0x00007632120f7816 */ /* 0x002fc4000000000f */
[----:B------:R-:W-:Y:S01]  /*6860*/  STG.E.U16 desc[UR18][R2.64+0x2], R26 ;  /* 0x0000021a02007986 */ /* 0x000fe2000c101512 */
[----:B------:R-:W-:-:S03]  /*6870*/  FMUL.FTZ R79, R32, R79 ;  /* 0x0000004f204f7220 */ /* 0x000fc60000410000 */
[----:B------:R-:W-:Y:S01]  /*6880*/  STG.E.U16 desc[UR18][R2.64+0x4], R30 ;  /* 0x0000041e02007986 */ /* 0x000fe2000c101512 */
[----:B------:R-:W-:-:S03]  /*6890*/  FMUL.FTZ R147, R32, R147 ;  /* 0x0000009320937220 */ /* 0x000fc60000410000 */
[----:B------:R0:W-:Y:S01]  /*68a0*/  STG.E.U16 desc[UR18][R2.64+0x6], R0 ;  /* 0x0000060002007986 */ /* 0x0001e2000c101512 */
[----:B------:R-:W-:Y:S01]  /*68b0*/  FMUL.FTZ R52, R32, R83 ;  /* 0x0000005320347220 */ /* 0x000fe20000410000 */
[----:B------:R-:W-:Y:S02]  /*68c0*/  F2FP.BF16.F32.PACK_AB R11, R34, R11 ;  /* 0x0000000b220b723e */ /* 0x000fe400000010ff */
[----:B------:R-:W-:Y:S02]  /*68d0*/  F2FP.BF16.F32.PACK_AB R38, R79, R38 ;  /* 0x000000264f26723e */ /* 0x000fe400000010ff */
[----:B0-----:R-:W-:Y:S02]  /*68e0*/  PRMT R3, R36, 0x7632, R3 ;  /* 0x0000763224037816 */ /* 0x001fe40000000003 */
[----:B------:R-:W-:Y:S02]  /*68f0*/  F2FP.BF16.F32.PACK_AB R9, R40, R9 ;  /* 0x000000092809723e */ /* 0x000fe400000010ff */
[----:B------:R-:W-:Y:S01]  /*6900*/  F2FP.BF16.F32.PACK_AB R52, R52, R147 ;  /* 0x000000933434723e */ /* 0x000fe200000010ff */
[C---:B------:R-:W-:Y:S01]  /*6910*/  FMUL.FTZ R67, R32.reuse, R67 ;  /* 0x0000004320437220 */ /* 0x040fe20000410000 */
[----:B------:R-:W-:Y:S01]  /*6920*/  PRMT R21, R11, 0x7632, R21 ;  /* 0x000076320b157816 */ /* 0x000fe20000000015 */
[C---:B------:R-:W-:Y:S01]  /*6930*/  FMUL.FTZ R42, R32.reuse, R71 ;  /* 0x00000047202a7220 */ /* 0x040fe20000410000 */
[C---:B------:R-:W-:Y:S01]  /*6940*/  FMUL.FTZ R33, R32.reuse, R33 ;  /* 0x0000002120217220 */ /* 0x040fe20000410000 */
[C---:B------:R-:W-:Y:S01]  /*6950*/  FMUL.FTZ R56, R32.reuse, R87 ;  /* 0x0000005720387220 */ /* 0x040fe20000410000 */
[----:B------:R-:W-:Y:S01]  /*6960*/  PRMT R0, R9, 0x7632, R0 ;  /* 0x0000763209007816 */ /* 0x000fe20000000000 */
[C---:B------:R-:W-:Y:S01]  /*6970*/  FMUL.FTZ R37, R32.reuse, R37 ;  /* 0x0000002520257220 */ /* 0x040fe20000410000 */
[C---:B------:R-:W-:Y:S01]  /*6980*/  FMUL.FTZ R62, R32.reuse, R91 ;  /* 0x0000005b203e7220 */ /* 0x040fe20000410000 */
[C---:B------:R-:W-:Y:S01]  /*6990*/  FMUL.FTZ R35, R32.reuse, R35 ;  /* 0x0000002320237220 */ /* 0x040fe20000410000 */
[C---:B------:R-:W-:Y:S01]  /*69a0*/  FMUL.FTZ R54, R32.reuse, R75 ;  /* 0x0000004b20367220 */ /* 0x040fe20000410000 */
[C---:B------:R-:W-:Y:S01]  /*69b0*/  FMUL.FTZ R39, R32.reuse, R39 ;  /* 0x0000002720277220 */ /* 0x040fe20000410000 */
[----:B------:R-:W-:Y:S01]  /*69c0*/  FMUL.FTZ R58, R32, R77 ;  /* 0x0000004d203a7220 */ /* 0x000fe20000410000 */
[----:B------:R-:W-:-:S02]  /*69d0*/  F2FP.BF16.F32.PACK_AB R42, R42, R67 ;  /* 0x000000432a2a723e */ /* 0x000fc400000010ff */
[----:B------:R-:W-:Y:S02]  /*69e0*/  F2FP.BF16.F32.PACK_AB R33, R56, R33 ;  /* 0x000000213821723e */ /* 0x000fe400000010ff */
[----:B------:R-:W-:Y:S02]  /*69f0*/  F2FP.BF16.F32.PACK_AB R37, R62, R37 ;  /* 0x000000253e25723e */ /* 0x000fe400000010ff */
[----:B------:R-:W-:Y:S02]  /*6a00*/  F2FP.BF16.F32.PACK_AB R35, R54, R35 ;  /* 0x000000233623723e */ /* 0x000fe400000010ff */
[----:B------:R-:W-:Y:S01]  /*6a10*/  F2FP.BF16.F32.PACK_AB R39, R58, R39 ;  /* 0x000000273a27723e */ /* 0x000fe200000010ff */
[C---:B------:R-:W-:Y:S01]  /*6a20*/  FMUL.FTZ R41, R32.reuse, R41 ;  /* 0x0000002920297220 */ /* 0x040fe20000410000 */
[C---:B------:R-:W-:Y:S01]  /*6a30*/  FMUL.FTZ R70, R32.reuse, R95 ;  /* 0x0000005f20467220 */ /* 0x040fe20000410000 */
[C---:B------:R-:W-:Y:S01]  /*6a40*/  FMUL.FTZ R72, R32.reuse, R81 ;  /* 0x0000005120487220 */ /* 0x040fe20000410000 */
[----:B------:R-:W-:Y:S01]  /*6a50*/  PRMT R81, R35, 0x7632, R81 ;  /* 0x0000763223517816 */ /* 0x000fe20000000051 */
[C---:B------:R-:W-:Y:S01]  /*6a60*/  FMUL.FTZ R43, R32.reuse, R43 ;  /* 0x0000002b202b7220 */ /* 0x040fe20000410000 */
[----:B------:R-:W-:Y:S01]  /*6a70*/  FMUL.FTZ R125, R32, R125 ;  /* 0x0000007d207d7220 */ /* 0x000fe20000410000 */
[----:B------:R-:W-:Y:S01]  /*6a80*/  F2FP.BF16.F32.PACK_AB R41, R70, R41 ;  /* 0x000000294629723e */ /* 0x000fe200000010ff */
[C---:B------:R-:W-:Y:S01]  /*6a90*/  FMUL.FTZ R74, R32.reuse, R99 ;  /* 0x00000063204a7220 */ /* 0x040fe20000410000 */
[C---:B------:R-:W-:Y:S01]  /*6aa0*/  FMUL.FTZ R127, R32.reuse, R127 ;  /* 0x0000007f207f7220 */ /* 0x040fe20000410000 */
[C---:B------:R-:W-:Y:S01]  /*6ab0*/  FMUL.FTZ R129, R32.reuse, R129 ;  /* 0x0000008120817220 */ /* 0x040fe20000410000 */
[----:B------:R-:W-:Y:S01]  /*6ac0*/  FMUL.FTZ R78, R32, R103 ;  /* 0x00000067204e7220 */ /* 0x000fe20000410000 */
[----:B------:R-:W-:Y:S01]  /*6ad0*/  F2FP.BF16.F32.PACK_AB R43, R66, R43 ;  /* 0x0000002b422b723e */ /* 0x000fe200000010ff */
[----:B------:R-:W-:Y:S01]  /*6ae0*/  FMUL.FTZ R131, R32, R131 ;  /* 0x0000008320837220 */ /* 0x000fe20000410000 */
[----:B------:R-:W-:Y:S01]  /*6af0*/  F2FP.BF16.F32.PACK_AB R74, R74, R125 ;  /* 0x0000007d4a4a723e */ /* 0x000fe200000010ff */
        /* <DEDUP_REMOVED lines=17> */
[----:B------:R-:W-:Y:S01]  /*6c10*/  FMUL.FTZ R31, R32, R31 ;  /* 0x0000001f201f7220 */ /* 0x000fe20000410000 */
[----:B------:R-:W-:Y:S01]  /*6c20*/  F2FP.BF16.F32.PACK_AB R80, R80, R135 ;  /* 0x000000875050723e */ /* 0x000fe200000010ff */
[----:B------:R-:W-:Y:S01]  /*6c30*/  FMUL.FTZ R32, R32, R119 ;  /* 0x0000007720207220 */ /* 0x000fe20000410000 */
[----:B------:R-:W-:-:S02]  /*6c40*/  F2FP.BF16.F32.PACK_AB R84, R84, R137 ;  /* 0x000000895454723e */ /* 0x000fc400000010ff */
[----:B------:R-:W-:Y:S02]  /*6c50*/  F2FP.BF16.F32.PACK_AB R90, R90, R139 ;  /* 0x0000008b5a5a723e */ /* 0x000fe400000010ff */
[----:B------:R-:W-:Y:S02]  /*6c60*/  F2FP.BF16.F32.PACK_AB R88, R88, R141 ;  /* 0x0000008d5858723e */ /* 0x000fe400000010ff */
[----:B------:R-:W-:Y:S02]  /*6c70*/  F2FP.BF16.F32.PACK_AB R86, R86, R143 ;  /* 0x0000008f5656723e */ /* 0x000fe400000010ff */
[----:B------:R-:W-:Y:S01]  /*6c80*/  F2FP.BF16.F32.PACK_AB R31, R32, R31 ;  /* 0x0000001f201f723e */ /* 0x000fe200000010ff */
[----:B------:R-:W-:Y:S01]  /*6c90*/  ULOP3.LUT UR4, UR4, 0x1, URZ, 0x3c, !UPT ;  /* 0x0000000104047892 */ /* 0x000fe2000f8e3c3f */
[----:B------:R-:W-:Y:S01]  /*6ca0*/  UMOV UR5, UR16 ;  /* 0x0000001000057c82 */ /* 0x000fe20008000000 */
[----:B------:R-:W-:Y:S01]  /*6cb0*/  UMOV UR10, UR15 ;  /* 0x0000000f000a7c82 */ /* 0x000fe20008000000 */
[----:B--2---:R-:W-:-:S04]  /*6cc0*/  IADD3 R6, P1, R59, UR24, RZ ;  /* 0x000000183b067c10 */ /* 0x004fc8000ff3e0ff */
[----:B---3--:R-:W-:-:S05]  /*6cd0*/  IADD3.X R7, R55, UR25, RZ, P1, !PT ;  /* 0x0000001937077c10 */ /* 0x008fca0008ffe4ff */
[----:B------:R0:W-:Y:S01]  /*6ce0*/  STG.E.U16 desc[UR18][R6.64+0x2], R15 ;  /* 0x0000020f06007986 */ /* 0x0001e2000c101512 */
[----:B----4-:R-:W-:-:S03]  /*6cf0*/  IADD3 R14, P1, R53, UR24, RZ ;  /* 0x00000018350e7c10 */ /* 0x010fc6000ff3e0ff */
[----:B------:R1:W-:Y:S01]  /*6d00*/  STG.E.U16 desc[UR18][R6.64+0x6], R3 ;  /* 0x0000060306007986 */ /* 0x0003e2000c101512 */
[----:B0-----:R-:W-:-:S03]  /*6d10*/  IADD3.X R15, R29, UR25, RZ, P1, !PT ;  /* 0x000000191d0f7c10 */ /* 0x001fc60008ffe4ff */
[----:B------:R-:W-:Y:S04]  /*6d20*/  STG.E.U16 desc[UR18][R6.64], R18 ;  /* 0x0000001206007986 */ /* 0x000fe8000c101512 */
[----:B------:R0:W-:Y:S01]  /*6d30*/  STG.E.U16 desc[UR18][R6.64+0x4], R36 ;  /* 0x0000042406007986 */ /* 0x0001e2000c101512 */
[----:B------:R-:W-:-:S04]  /*6d40*/  IADD3 R2, P1, R25, UR24, RZ ;  /* 0x0000001819027c10 */ /* 0x000fc8000ff3e0ff */
[----:B-1----:R-:W-:Y:S02]  /*6d50*/  IADD3.X R3, R24, UR25, RZ, P1, !PT ;  /* 0x0000001918037c10 */ /* 0x002fe40008ffe4ff */
[----:B------:R-:W-:Y:S02]  /*6d60*/  IADD3 R164, P1, R164, UR24, RZ ;  /* 0x00000018a4a47c10 */ /* 0x000fe4000ff3e0ff */
[----:B0-----:R-:W-:Y:S02]  /*6d70*/  PRMT R7, R38, 0x7632, R7 ;  /* 0x0000763226077816 */ /* 0x001fe40000000007 */
[----:B------:R-:W-:Y:S02]  /*6d80*/  PRMT R6, R52, 0x7632, R6 ;  /* 0x0000763234067816 */ /* 0x000fe40000000006 */
[----:B------:R-:W-:Y:S02]  /*6d90*/  IADD3.X R165, R165, UR25, RZ, P1, !PT ;  /* 0x00000019a5a57c10 */ /* 0x000fe40008ffe4ff */
[----:B------:R-:W-:Y:S01]  /*6da0*/  IADD3 R162, P1, R162, UR24, RZ ;  /* 0x00000018a2a27c10 */ /* 0x000fe2000ff3e0ff */
[----:B------:R0:W-:Y:S03]  /*6db0*/  STG.E.U16 desc[UR18][R14.64], R11 ;  /* 0x0000000b0e007986 */ /* 0x0001e6000c101512 */
[----:B------:R-:W-:Y:S01]  /*6dc0*/  IADD3.X R163, R163, UR25, RZ, P1, !PT ;  /* 0x00000019a3a37c10 */ /* 0x000fe20008ffe4ff */
[----:B------:R-:W-:Y:S04]  /*6dd0*/  STG.E.U16 desc[UR18][R14.64+0x2], R21 ;  /* 0x000002150e007986 */ /* 0x000fe8000c101512 */
[----:B------:R-:W-:Y:S04]  /*6de0*/  STG.E.U16 desc[UR18][R14.64+0x4], R38 ;  /* 0x000004260e007986 */ /* 0x000fe8000c101512 */
[----:B------:R-:W-:Y:S04]  /*6df0*/  STG.E.U16 desc[UR18][R14.64+0x6], R7 ;  /* 0x000006070e007986 */ /* 0x000fe8000c101512 */
[----:B------:R-:W-:Y:S04]  /*6e00*/  STG.E.U16 desc[UR18][R2.64], R9 ;  /* 0x0000000902007986 */ /* 0x000fe8000c101512 */
[----:B------:R1:W-:Y:S04]  /*6e10*/  STG.E.U16 desc[UR18][R2.64+0x2], R0 ;  /* 0x0000020002007986 */ /* 0x0003e8000c101512 */
[----:B------:R-:W-:Y:S04]  /*6e20*/  STG.E.U16 desc[UR18][R2.64+0x4], R52 ;  /* 0x0000043402007986 */ /* 0x000fe8000c101512 */
[----:B------:R2:W-:Y:S01]  /*6e30*/  STG.E.U16 desc[UR18][R2.64+0x6], R6 ;  /* 0x0000060602007986 */ /* 0x0005e2000c101512 */
[----:B0-----:R-:W-:-:S02]  /*6e40*/  PRMT R11, R42, 0x7632, R11 ;  /* 0x000076322a0b7816 */ /* 0x001fc4000000000b */
[----:B-1----:R-:W-:Y:S02]  /*6e50*/  PRMT R0, R33, 0x7632, R0 ;  /* 0x0000763221007816 */ /* 0x002fe40000000000 */
[----:B--2---:R-:W-:Y:S02]  /*6e60*/  IADD3 R2, P1, R27, UR24, RZ ;  /* 0x000000181b027c10 */ /* 0x004fe4000ff3e0ff */
[----:B------:R-:W-:Y:S02]  /*6e70*/  PRMT R6, R37, 0x7632, R6 ;  /* 0x0000763225067816 */ /* 0x000fe40000000006 */
[----:B------:R-:W-:Y:S02]  /*6e80*/  IADD3.X R3, R28, UR25, RZ, P1, !PT ;  /* 0x000000191c037c10 */ /* 0x000fe40008ffe4ff */
[----:B------:R-:W-:Y:S01]  /*6e90*/  IADD3 R22, P1, R22, UR24, RZ ;  /* 0x0000001816167c10 */ /* 0x000fe2000ff3e0ff */
[----:B------:R-:W-:Y:S01]  /*6ea0*/  STG.E.U16 desc[UR18][R164.64], R42 ;  /* 0x0000002aa4007986 */ /* 0x000fe2000c101512 */
[----:B------:R-:W-:-:S02]  /*6eb0*/  PRMT R7, R39, 0x7632, R7 ;  /* 0x0000763227077816 */ /* 0x000fc40000000007 */
[----:B------:R-:W-:Y:S01]  /*6ec0*/  IADD3.X R23, R23, UR25, RZ, P1, !PT ;  /* 0x0000001917177c10 */ /* 0x000fe20008ffe4ff */
[----:B------:R-:W-:Y:S04]  /*6ed0*/  STG.E.U16 desc[UR18][R164.64+0x2], R11 ;  /* 0x0000020ba4007986 */ /* 0x000fe8000c101512 */
[----:B------:R-:W-:Y:S04]  /*6ee0*/  STG.E.U16 desc[UR18][R164.64+0x4], R33 ;  /* 0x00000421a4007986 */ /* 0x000fe8000c101512 */
[----:B------:R-:W-:Y:S04]  /*6ef0*/  STG.E.U16 desc[UR18][R164.64+0x6], R0 ;  /* 0x00000600a4007986 */ /* 0x000fe8000c101512 */
[----:B------:R0:W-:Y:S04]  /*6f00*/  STG.E.U16 desc[UR18][R162.64+0x6], R6 ;  /* 0x00000606a2007986 */ /* 0x0001e8000c101512 */
[----:B------:R-:W-:Y:S04]  /*6f10*/  STG.E.U16 desc[UR18][R162.64], R35 ;  /* 0x00000023a2007986 */ /* 0x000fe8000c101512 */
[----:B------:R-:W-:Y:S01]  /*6f20*/  STG.E.U16 desc[UR18][R162.64+0x2], R81 ;  /* 0x00000251a2007986 */ /* 0x000fe2000c101512 */
[----:B0-----:R-:W-:-:S03]  /*6f30*/  IADD3 R6, P1, R19, UR24, RZ ;  /* 0x0000001813067c10 */ /* 0x001fc6000ff3e0ff */
[----:B------:R-:W-:Y:S01]  /*6f40*/  STG.E.U16 desc[UR18][R162.64+0x4], R37 ;  /* 0x00000425a2007986 */ /* 0x000fe2000c101512 */
[----:B------:R-:W-:-:S03]  /*6f50*/  PRMT R0, R41, 0x7632, R0 ;  /* 0x0000763229007816 */ /* 0x000fc60000000000 */
[----:B------:R0:W-:Y:S01]  /*6f60*/  STG.E.U16 desc[UR18][R2.64+0x2], R7 ;  /* 0x0000020702007986 */ /* 0x0001e2000c101512 */
[----:B------:R-:W-:-:S03]  /*6f70*/  PRMT R11, R43, 0x7632, R11 ;  /* 0x000076322b0b7816 */ /* 0x000fc6000000000b */
[----:B------:R-:W-:Y:S01]  /*6f80*/  STG.E.U16 desc[UR18][R2.64], R39 ;  /* 0x0000002702007986 */ /* 0x000fe2000c101512 */
[----:B0-----:R-:W-:Y:S02]  /*6f90*/  IADD3.X R7, R20, UR25, RZ, P1, !PT ;  /* 0x0000001914077c10 */ /* 0x001fe40008ffe4ff */
[----:B------:R-:W-:Y:S01]  /*6fa0*/  IADD3 R16, P1, R16, UR24, RZ ;  /* 0x0000001810107c10 */ /* 0x000fe2000ff3e0ff */
[----:B------:R-:W-:Y:S03]  /*6fb0*/  STG.E.U16 desc[UR18][R2.64+0x4], R41 ;  /* 0x0000042902007986 */ /* 0x000fe6000c101512 */
[----:B------:R-:W-:Y:S01]  /*6fc0*/  IADD3.X R17, R17, UR25, RZ, P1, !PT ;  /* 0x0000001911117c10 */ /* 0x000fe20008ffe4ff */
[----:B------:R0:W-:Y:S01]  /*6fd0*/  STG.E.U16 desc[UR18][R2.64+0x6], R0 ;  /* 0x0000060002007986 */ /* 0x0001e2000c101512 */
[----:B------:R-:W-:Y:S02]  /*6fe0*/  IADD3 R12, P1, R12, UR24, RZ ;  /* 0x000000180c0c7c10 */ /* 0x000fe4000ff3e0ff */
[----:B------:R-:W-:-:S02]  /*6ff0*/  PRMT R9, R72, 0x7632, R9 ;  /* 0x0000763248097816 */ /* 0x000fc40000000009 */
[----:B------:R-:W-:Y:S01]  /*7000*/  IADD3.X R13, R13, UR25, RZ, P1, !PT ;  /* 0x000000190d0d7c10 */ /* 0x000fe20008ffe4ff */
[----:B------:R-:W-:Y:S01]  /*7010*/  STG.E.U16 desc[UR18][R22.64], R43 ;  /* 0x0000002b16007986 */ /* 0x000fe2000c101512 */
[----:B------:R-:W-:Y:S02]  /*7020*/  IADD3 R8, P1, R8, UR24, RZ ;  /* 0x0000001808087c10 */ /* 0x000fe4000ff3e0ff */
[----:B0-----:R-:W-:Y:S02]  /*7030*/  PRMT R3, R74, 0x7632, R3 ;  /* 0x000076324a037816 */ /* 0x001fe40000000003 */
[----:B------:R-:W-:Y:S01]  /*7040*/  PRMT R0, R78, 0x7632, R0 ;  /* 0x000076324e007816 */ /* 0x000fe20000000000 */
[----:B------:R-:W-:Y:S01]  /*7050*/  STG.E.U16 desc[UR18][R22.64+0x2], R11 ;  /* 0x0000020b16007986 */ /* 0x000fe2000c101512 */
[----:B------:R-:W-:-:S03]  /*7060*/  PRMT R2, R76, 0x7632, R2 ;  /* 0x000076324c027816 */ /* 0x000fc60000000002 */
[----:B------:R-:W-:Y:S04]  /*7070*/  STG.E.U16 desc[UR18][R22.64+0x4], R74 ;  /* 0x0000044a16007986 */ /* 0x000fe8000c101512 */
[----:B------:R0:W-:Y:S04]  /*7080*/  STG.E.U16 desc[UR18][R22.64+0x6], R3 ;  /* 0x0000060316007986 */ /* 0x0001e8000c101512 */
[----:B------:R-:W-:Y:S04]  /*7090*/  STG.E.U16 desc[UR18][R6.64], R72 ;  /* 0x0000004806007986 */ /* 0x000fe8000c101512 */
[----:B------:R1:W-:Y:S04]  /*70a0*/  STG.E.U16 desc[UR18][R6.64+0x2], R9 ;  /* 0x0000020906007986 */ /* 0x0003e8000c101512 */
[----:B------:R-:W-:Y:S01]  /*70b0*/  STG.E.U16 desc[UR18][R6.64+0x4], R78 ;  /* 0x0000044e06007986 */ /* 0x000fe2000c101512 */
[----:B0-----:R-:W-:-:S03]  /*70c0*/  PRMT R3, R82, 0x7632, R3 ;  /* 0x0000763252037816 */ /* 0x001fc60000000003 */
[----:B------:R0:W-:Y:S01]  /*70d0*/  STG.E.U16 desc[UR18][R6.64+0x6], R0 ;  /* 0x0000060006007986 */ /* 0x0001e2000c101512 */
[----:B-1----:R-:W-:Y:S02]  /*70e0*/  IADD3.X R9, R10, UR25, RZ, P1, !PT ;  /* 0x000000190a097c10 */ /* 0x002fe40008ffe4ff */
[----:B------:R-:W-:Y:S01]  /*70f0*/  IADD3 R4, P1, R4, UR24, RZ ;  /* 0x0000001804047c10 */ /* 0x000fe2000ff3e0ff */
[----:B------:R-:W-:Y:S01]  /*7100*/  STG.E.U16 desc[UR18][R16.64], R76 ;  /* 0x0000004c10007986 */ /* 0x000fe2000c101512 */
[----:B0-----:R-:W-:Y:S02]  /*7110*/  PRMT R6, R80, 0x7632, R6 ;  /* 0x0000763250067816 */ /* 0x001fe40000000006 */
[----:B------:R-:W-:Y:S01]  /*7120*/  PRMT R0, R84, 0x7632, R0 ;  /* 0x0000763254007816 */ /* 0x000fe20000000000 */
[----:B------:R0:W-:Y:S01]  /*7130*/  STG.E.U16 desc[UR18][R16.64+0x2], R2 ;  /* 0x0000020210007986 */ /* 0x0001e2000c101512 */
[----:B------:R-:W-:-:S03]  /*7140*/  IADD3.X R5, R5, UR25, RZ, P1, !PT ;  /* 0x0000001905057c10 */ /* 0x000fc60008ffe4ff */
[----:B------:R-:W-:Y:S04]  /*7150*/  STG.E.U16 desc[UR18][R16.64+0x4], R82 ;  /* 0x0000045210007986 */ /* 0x000fe8000c101512 */
[----:B------:R1:W-:Y:S04]  /*7160*/  STG.E.U16 desc[UR18][R16.64+0x6], R3 ;  /* 0x0000060310007986 */ /* 0x0003e8000c101512 */
[----:B------:R2:W-:Y:S01]  /*7170*/  STG.E.U16 desc[UR18][R12.64+0x2], R6 ;  /* 0x000002060c007986 */ /* 0x0005e2000c101512 */
[----:B0-----:R-:W-:-:S03]  /*7180*/  PRMT R2, R90, 0x7632, R2 ;  /* 0x000076325a027816 */ /* 0x001fc60000000002 */
[----:B------:R0:W-:Y:S01]  /*7190*/  STG.E.U16 desc[UR18][R12.64+0x6], R0 ;  /* 0x000006000c007986 */ /* 0x0001e2000c101512 */
[----:B-1----:R-:W-:-:S03]  /*71a0*/  PRMT R3, R88, 0x7632, R3 ;  /* 0x0000763258037816 */ /* 0x002fc60000000003 */
[----:B------:R1:W-:Y:S01]  /*71b0*/  STG.E.U16 desc[UR18][R12.64], R80 ;  /* 0x000000500c007986 */ /* 0x0003e2000c101512 */
[----:B--2---:R-:W-:-:S03]  /*71c0*/  PRMT R6, R31, 0x7632, R6 ;  /* 0x000076321f067816 */ /* 0x004fc60000000006 */
[----:B------:R1:W-:Y:S01]  /*71d0*/  STG.E.U16 desc[UR18][R12.64+0x4], R84 ;  /* 0x000004540c007986 */ /* 0x0003e2000c101512 */
[----:B0-----:R-:W-:-:S03]  /*71e0*/  PRMT R0, R86, 0x7632, R0 ;  /* 0x0000763256007816 */ /* 0x001fc60000000000 */
[----:B------:R1:W-:Y:S04]  /*71f0*/  STG.E.U16 desc[UR18][R8.64], R90 ;  /* 0x0000005a08007986 */ /* 0x0003e8000c101512 */
[----:B------:R1:W-:Y:S04]  /*7200*/  STG.E.U16 desc[UR18][R8.64+0x2], R2 ;  /* 0x0000020208007986 */ /* 0x0003e8000c101512 */
[----:B------:R1:W-:Y:S04]  /*7210*/  STG.E.U16 desc[UR18][R8.64+0x4], R88 ;  /* 0x0000045808007986 */ /* 0x0003e8000c101512 */
[----:B------:R1:W-:Y:S04]  /*7220*/  STG.E.U16 desc[UR18][R8.64+0x6], R3 ;  /* 0x0000060308007986 */ /* 0x0003e8000c101512 */
[----:B------:R1:W-:Y:S04]  /*7230*/  STG.E.U16 desc[UR18][R4.64], R86 ;  /* 0x0000005604007986 */ /* 0x0003e8000c101512 */
[----:B------:R1:W-:Y:S04]  /*7240*/  STG.E.U16 desc[UR18][R4.64+0x2], R0 ;  /* 0x0000020004007986 */ /* 0x0003e8000c101512 */
[----:B------:R1:W-:Y:S04]  /*7250*/  STG.E.U16 desc[UR18][R4.64+0x4], R31 ;  /* 0x0000041f04007986 */ /* 0x0003e8000c101512 */
[----:B------:R1:W-:Y:S01]  /*7260*/  STG.E.U16 desc[UR18][R4.64+0x6], R6 ;  /* 0x0000060604007986 */ /* 0x0003e2000c101512 */
[----:B------:R-:W-:Y:S05]  /*7270*/  @!P0 BRA `(.L_x_413) ;  /* 0xffffff9400208947 */ /* 0x000fea000383ffff */
.L_x_403:
[----:B------:R-:W2:Y:S02]  /*7280*/  S2UR UR16, SR_CTAID.Y ;  /* 0x00000000001079c3 */ /* 0x000ea40000002600 */
[----:B--2---:R-:W-:Y:S02]  /*7290*/  USHF.L.U32 UR15, UR16, 0x3, URZ ;  /* 0x00000003100f7899 */ /* 0x004fe4000800063f */
[----:B------:R-:W-:Y:S02]  /*72a0*/  ULOP3.LUT UR16, UR16, 0x1, URZ, 0xc0, !UPT ;  /* 0x0000000110107892 */ /* 0x000fe4000f8ec03f */
[----:B------:R-:W-:Y:S02]  /*72b0*/  ULOP3.LUT UR15, UR15, 0x7fffff0, URZ, 0xc0, !UPT ;  /* 0x07fffff00f0f7892 */ /* 0x000fe4000f8ec03f */
[----:B------:R-:W-:Y:S02]  /*72c0*/  UIMAD UR16, UR16, 0x140, URZ ;  /* 0x00000140101078a4 */ /* 0x000fe4000f8e023f */
[----:B------:R-:W-:-:S02]  /*72d0*/  UIADD3 UR15, UR15, UR22, URZ ;  /* 0x000000160f0f7290 */ /* 0x000fc4000fffe03f */
[----:B------:R-:W-:Y:S02]  /*72e0*/  UIADD3 UR17, UR16, 0x140, URZ ;  /* 0x0000014010117890 */ /* 0x000fe4000fffe03f */
[----:B------:R-:W-:-:S04]  /*72f0*/  ULEA UR15, UR15, UR16, 0x5 ;  /* 0x000000100f0f7291 */ /* 0x000fc8000f8e283f */
[----:B------:R-:W-:-:S06]  /*7300*/  UISETP.GE.AND UP0, UPT, UR15, UR17, UPT ;  /* 0x000000110f00728c */ /* 0x000fcc000bf06270 */
[----:B------:R-:W-:-:S13]  /*7310*/  PLOP3.LUT P0, PT, PT, PT, UP0, 0x80, 0x0 ;  /* 0x000000000000781c */ /* 0x000fda0003f0f008 */
[----:B------:R-:W-:Y:S05]  /*7320*/  @P0 EXIT ;  /* 0x000000000000094d */ /* 0x000fea0003800000 */
[----:B------:R-:W0:Y:S01]  /*7330*/  LDC.64 R20, c[0x0][0x258] ;  /* 0x00009600ff147b82 */ /* 0x000e220000000a00 */
[----:B-1----:R-:W1:Y:S01]  /*7340*/  S2R R6, SR_TID.X ;  /* 0x0000000000067919 */ /* 0x002e620000002100 */
[----:B------:R-:W-:Y:S01]  /*7350*/  UMOV UR4, 0x400 ;  /* 0x0000040000047882 */ /* 0x000fe20000000000 */
[----:B------:R-:W-:-:S05]  /*7360*/  IMAD.U32 R22, RZ, RZ, UR15 ;  /* 0x0000000fff167e24 */ /* 0x000fca000f8e00ff */
        /* <DEDUP_REMOVED lines=11> */
[C---:B------:R-:W-:Y:S02]  /*7420*/  SHF.L.U32 R4, R3.reuse, 0x4, RZ ;  /* 0x0000000403047819 */ /* 0x040fe400000006ff */
[----:B------:R-:W-:Y:S01]  /*7430*/  SHF.L.U64.HI R3, R3, 0x4, R0 ;  /* 0x0000000403037819 */ /* 0x000fe20000010200 */
[----:B------:R-:W-:Y:S01]  /*7440*/  UIADD3.X UR5, URZ, UR5, URZ, UP0, !UPT ;  /* 0x000000053f057290 */ /* 0x000fe200087fe43f */
[----:B------:R-:W-:-:S02]  /*7450*/  MOV R0, 0xffffffff ;  /* 0xffffffff00007802 */ /* 0x000fc40000000f00 */
[----:B------:R-:W-:Y:S02]  /*7460*/  IADD3 R4, P0, P1, -R4, -0x11, -R5 ;  /* 0xffffffef04047810 */ /* 0x000fe4000791e905 */
[----:B------:R-:W-:Y:S02]  /*7470*/  SHF.R.U32.HI R2, RZ, 0x4, R6 ;  /* 0x00000004ff027819 */ /* 0x000fe40000011606 */
[----:B------:R-:W-:Y:S02]  /*7480*/  IADD3.X R3, ~R3, -0x1, R0, P0, P1 ;  /* 0xffffffff03037810 */ /* 0x000fe400007e2500 */
[C---:B------:R-:W-:Y:S01]  /*7490*/  SHF.L.U32 R7, R5.reuse, 0x1, RZ ;  /* 0x0000000105077819 */ /* 0x040fe200000006ff */
[----:B------:R-:W-:Y:S01]  /*74a0*/  VIADD R0, R2, 0x14 ;  /* 0x0000001402007836 */ /* 0x000fe20000000000 */
[----:B------:R-:W-:Y:S01]  /*74b0*/  LEA R12, R5, UR6, 0x7 ;  /* 0x00000006050c7c11 */ /* 0x000fe2000f8e38ff */
[----:B------:R-:W-:Y:S01]  /*74c0*/  IMAD.WIDE.U32 R8, R3, -0x33333333, RZ ;  /* 0xcccccccd03087825 */ /* 0x000fe200078e00ff */
[----:B------:R-:W-:-:S02]  /*74d0*/  LOP3.LUT R7, R7, 0x1f, R6, 0x78, !PT ;  /* 0x0000001f07077812 */ /* 0x000fc400078e7806 */
[----:B------:R-:W-:Y:S02]  /*74e0*/  LOP3.LUT R14, RZ, R2, RZ, 0x33, !PT ;  /* 0x00000002ff0e7212 */ /* 0x000fe400078e33ff */
[----:B------:R-:W-:Y:S01]  /*74f0*/  VIMNMX.U32 R13, R0, 0x20, !PT ;  /* 0x00000020000d7848 */ /* 0x000fe20007fe0000 */
[----:B------:R-:W-:Y:S01]  /*7500*/  IMAD.WIDE.U32 R10, P0, R4, -0x33333334, R8 ;  /* 0xcccccccc040a7825 */ /* 0x000fe20007800008 */
[----:B------:R-:W-:Y:S02]  /*7510*/  LEA R7, R7, R12, 0x2 ;  /* 0x0000000c07077211 */ /* 0x000fe400078e10ff */
[----:B------:R-:W-:Y:S01]  /*7520*/  SHF.L.U32 R12, R6, 0x7, RZ ;  /* 0x00000007060c7819 */ /* 0x000fe200000006ff */
[----:B------:R-:W-:Y:S01]  /*7530*/  IMAD.WIDE.U32 R8, R4, -0x33333333, RZ ;  /* 0xcccccccd04087825 */ /* 0x000fe200078e00ff */
[----:B------:R-:W-:Y:S02]  /*7540*/  IADD3.X R17, RZ, RZ, RZ, P0, !PT ;  /* 0x000000ffff117210 */ /* 0x000fe400007fe4ff */
[----:B------:R-:W-:Y:S01]  /*7550*/  IADD3 R8, R13, R14, RZ ;  /* 0x0000000e0d087210 */ /* 0x000fe20007ffe0ff */
[----:B------:R-:W-:Y:S01]  /*7560*/  IMAD.MOV.U32 R16, RZ, RZ, R11 ;  /* 0x000000ffff107224 */ /* 0x000fe200078e000b */
[----:B------:R-:W-:-:S02]  /*7570*/  IADD3 RZ, P1, R9, R10, RZ ;  /* 0x0000000a09ff7210 */ /* 0x000fc40007f3e0ff */
[----:B------:R-:W-:Y:S01]  /*7580*/  SHF.L.U32 R13, R6, 0x1, RZ ;  /* 0x00000001060d7819 */ /* 0x000fe200000006ff */
[----:B------:R-:W-:Y:S01]  /*7590*/  IMAD.WIDE.U32 R14, R8, -0x33333333, RZ ;  /* 0xcccccccd080e7825 */ /* 0x000fe200078e00ff */
[----:B------:R-:W-:Y:S02]  /*75a0*/  ISETP.LT.U32.AND P0, PT, R20, 0x4, PT ;  /* 0x000000041400780c */ /* 0x000fe40003f01070 */
[----:B------:R-:W-:Y:S01]  /*75b0*/  LOP3.LUT R12, R12, 0x780, RZ, 0xc0, !PT ;  /* 0x000007800c0c7812 */ /* 0x000fe200078ec0ff */
[----:B------:R-:W-:Y:S01]  /*75c0*/  IMAD.WIDE.U32.X R16, R3, -0x33333334, R16, P1 ;  /* 0xcccccccc03107825 */ /* 0x000fe200008e0410 */
[----:B------:R-:W-:Y:S02]  /*75d0*/  LOP3.LUT R11, R13, 0x1e, RZ, 0xc0, !PT ;  /* 0x0000001e0d0b7812 */ /* 0x000fe400078ec0ff */
[----:B------:R-:W-:Y:S02]  /*75e0*/  IADD3 R9, R2, 0x28, RZ ;  /* 0x0000002802097810 */ /* 0x000fe40007ffe0ff */
[----:B------:R-:W-:-:S02]  /*75f0*/  ISETP.LT.AND.EX P0, PT, R21, RZ, PT, P0 ;  /* 0x000000ff1500720c */ /* 0x000fc40003f01300 */
[----:B------:R-:W-:Y:S02]  /*7600*/  SHF.R.U64 R23, R16, 0x3, R17 ;  /* 0x0000000310177819 */ /* 0x000fe40000001211 */
[----:B------:R-:W-:Y:S02]  /*7610*/  IADD3 R13, R12, UR6, RZ ;  /* 0x000000060c0d7c10 */ /* 0x000fe4000fffe0ff */
[-C--:B------:R-:W-:Y:S02]  /*7620*/  LOP3.LUT R10, R2, R11.reuse, RZ, 0x3c, !PT ;  /* 0x0000000b020a7212 */ /* 0x080fe400078e3cff */
[-C--:B------:R-:W-:Y:S02]  /*7630*/  LOP3.LUT R12, R0, R11.reuse, RZ, 0x3c, !PT ;  /* 0x0000000b000c7212 */ /* 0x080fe400078e3cff */
[----:B------:R-:W-:Y:S02]  /*7640*/  LEA.HI R24, R15, 0x1, RZ, 0x1c ;  /* 0x000000010f187811 */ /* 0x000fe400078fe0ff */
[----:B------:R-:W-:-:S02]  /*7650*/  LOP3.LUT R18, R9, R11, RZ, 0x3c, !PT ;  /* 0x0000000b09127212 */ /* 0x000fc400078e3cff */
[----:B------:R-:W-:Y:S02]  /*7660*/  SEL R14, R20, 0x4, P0 ;  /* 0x00000004140e7807 */ /* 0x000fe40000000000 */
[----:B------:R-:W-:Y:S02]  /*7670*/  SEL R15, R21, RZ, P0 ;  /* 0x000000ff150f7207 */ /* 0x000fe40000000000 */
[C---:B------:R-:W-:Y:S02]  /*7680*/  IADD3 R20, P0, R5.reuse, 0xa, RZ ;  /* 0x0000000a05147810 */ /* 0x040fe40007f1e0ff */
[C---:B------:R-:W-:Y:S02]  /*7690*/  IADD3 R19, P1, R5.reuse, 0x14, RZ ;  /* 0x0000001405137810 */ /* 0x040fe40007f3e0ff */
[----:B------:R-:W-:Y:S02]  /*76a0*/  IADD3 R39, P2, R5, 0x1e, RZ ;  /* 0x0000001e05277810 */ /* 0x000fe40007f5e0ff */
[----:B------:R-:W-:-:S02]  /*76b0*/  IADD3 R23, R23, 0x1, RZ ;  /* 0x0000000117177810 */ /* 0x000fc40007ffe0ff */
[-C--:B------:R-:W-:Y:S02]  /*76c0*/  LEA R10, R10, R13.reuse, 0x2 ;  /* 0x0000000d0a0a7211 */ /* 0x080fe400078e10ff */
[-C--:B------:R-:W-:Y:S02]  /*76d0*/  LEA R12, R12, R13.reuse, 0x2 ;  /* 0x0000000d0c0c7211 */ /* 0x080fe400078e10ff */
[----:B------:R-:W-:Y:S02]  /*76e0*/  LEA R13, R18, R13, 0x2 ;  /* 0x0000000d120d7211 */ /* 0x000fe400078e10ff */
[C---:B------:R-:W-:Y:S01]  /*76f0*/  SHF.L.U64.HI R15, R14.reuse, 0x4, R15 ;  /* 0x000000040e0f7819 */ /* 0x040fe2000001020f */
[----:B------:R-:W-:Y:S01]  /*7700*/  IMAD.SHL.U32 R14, R14, 0x10, RZ ;  /* 0x000000100e0e7824 */ /* 0x000fe200078e00ff */
[C---:B------:R-:W-:Y:S02]  /*7710*/  LOP3.LUT R21, R6.reuse, 0x1f, RZ, 0xc0, !PT ;  /* 0x0000001f06157812 */ /* 0x040fe400078ec0ff */
[----:B------:R-:W-:-:S02]  /*7720*/  LOP3.LUT R40, R6, 0xf, RZ, 0xc0, !PT ;  /* 0x0000000f06287812 */ /* 0x000fc400078ec0ff */
[----:B------:R-:W-:Y:S02]  /*7730*/  IADD3 R18, R2, 0x3c, RZ ;  /* 0x0000003c02127810 */ /* 0x000fe40007ffe0ff */
[----:B------:R-:W-:Y:S02]  /*7740*/  IADD3.X R17, RZ, RZ, RZ, P0, !PT ;  /* 0x000000ffff117210 */ /* 0x000fe400007fe4ff */
[----:B------:R-:W-:Y:S02]  /*7750*/  IADD3.X R16, RZ, RZ, RZ, P1, !PT ;  /* 0x000000ffff107210 */ /* 0x000fe40000ffe4ff */
[----:B------:R-:W-:Y:S02]  /*7760*/  IADD3.X R38, RZ, RZ, RZ, P2, !PT ;  /* 0x000000ffff267210 */ /* 0x000fe400017fe4ff */
[----:B------:R-:W-:Y:S02]  /*7770*/  LOP3.LUT R24, R24, 0x3, RZ, 0xc0, !PT ;  /* 0x0000000318187812 */ /* 0x000fe400078ec0ff */
[----:B------:R-:W-:-:S07]  /*7780*/  LOP3.LUT R23, R23, 0x3, RZ, 0xc0, !PT ;  /* 0x0000000317177812 */ /* 0x000fce00078ec0ff */
.L_x_430:
[----:B------:R-:W-:Y:S01]  /*7790*/  ISETP.GT.U32.AND P0, PT, R14, R5, PT ;  /* 0x000000050e00720c */ /* 0x000fe20003f04070 */
[----:B------:R-:W-:Y:S01]  /*77a0*/  BSSY B0, `(.L_x_414) ;  /* 0x00000a7000007945 */ /* 0x000fe20003800000 */
[----:B0---4-:R-:W-:Y:S01]  /*77b0*/  HFMA2.MMA R25, -RZ, RZ, 0, 0 ;  /* 0x00000000ff197435 */ /* 0x011fe200000001ff */
[----:B-123--:R-:W-:Y:S02]  /*77c0*/  MOV R30, RZ ;  /* 0x000000ff001e7202 */ /* 0x00efe40000000f00 */
[----:B------:R-:W-:-:S13]  /*77d0*/  ISETP.GT.AND.EX P0, PT, R15, RZ, PT, P0 ;  /* 0x000000ff0f00720c */ /* 0x000fda0003f04300 */
[----:B------:R-:W-:Y:S05]  /*77e0*/  @!P0 BRA `(.L_x_415) ;  /* 0x0000000800888947 */ /* 0x000fea0003800000 */
[----:B------:R-:W-:Y:S01]  /*77f0*/  ISETP.NE.U32.AND P1, PT, R23, RZ, PT ;  /* 0x000000ff1700720c */ /* 0x000fe20003f25070 */
[----:B------:R-:W-:Y:S01]  /*7800*/  BSSY B1, `(.L_x_416) ;  /* 0x0000023000017945 */ /* 0x000fe20003800000 */
[----:B------:R-:W-:Y:S01]  /*7810*/  ISETP.GE.U32.AND P0, PT, R4, 0x1e, PT ;  /* 0x0000001e0400780c */ /* 0x000fe20003f06070 */
[----:B------:R-:W-:Y:S01]  /*7820*/  IMAD.MOV.U32 R25, RZ, RZ, RZ ;  /* 0x000000ffff197224 */ /* 0x000fe200078e00ff */
[----:B------:R-:W-:Y:S02]  /*7830*/  ISETP.NE.AND.EX P1, PT, RZ, RZ, PT, P1 ;  /* 0x000000ffff00720c */ /* 0x000fe40003f25310 */
[----:B------:R-:W-:Y:S02]  /*7840*/  IADD3 R26, P2, R21, R22, RZ ;  /* 0x00000016151a7210 */ /* 0x000fe40007f5e0ff */
[----:B------:R-:W-:Y:S02]  /*7850*/  ISETP.GE.U32.AND.EX P0, PT, R3, RZ, PT, P0 ;  /* 0x000000ff0300720c */ /* 0x000fe40003f06100 */
[----:B------:R-:W-:-:S02]  /*7860*/  MOV R30, RZ ;  /* 0x000000ff001e7202 */ /* 0x000fc40000000f00 */
        /* <DEDUP_REMOVED lines=20> */
[----:B------:R-:W-:Y:S02]  /*79b0*/  MOV R67, R19 ;  /* 0x0000001300437202 */ /* 0x000fe40000000f00 */
[----:B------:R-:W-:Y:S01]  /*79c0*/  MOV R66, R16 ;  /* 0x0000001000427202 */ /* 0x000fe20000000f00 */
[----:B------:R-:W-:Y:S01]  /*79d0*/  @P1 IMAD.MOV.U32 R66, RZ, RZ, R38 ;  /* 0x000000ffff421224 */ /* 0x000fe200078e0026 */
[----:B------:R-:W-:Y:S01]  /*79e0*/  @P1 MOV R67, R39 ;  /* 0x0000002700431202 */ /* 0x000fe20000000f00 */
[----:B--2---:R-:W-:Y:S01]  /*79f0*/  FADD.FTZ R25, R25, R32 ;  /* 0x0000002019197221 */ /* 0x004fe20000010000 */
[----:B------:R-:W-:-:S03]  /*7a00*/  FADD.FTZ R30, R30, R33 ;  /* 0x000000211e1e7221 */ /* 0x000fc60000010000 */
[----:B---3--:R-:W-:Y:S01]  /*7a10*/  @P1 FADD.FTZ R25, R25, R34 ;  /* 0x0000002219191221 */ /* 0x008fe20000010000 */
[----:B------:R-:W-:-:S07]  /*7a20*/  @P1 FADD.FTZ R30, R30, R35 ;  /* 0x000000231e1e1221 */ /* 0x000fce0000010000 */
.L_x_417:
[----:B------:R-:W-:Y:S05]  /*7a30*/  BSYNC B1 ;  /* 0x0000000000017941 */ /* 0x000fea0003800000 */
.L_x_416:
[----:B------:R-:W-:Y:S05]  /*7a40*/  @!P0 BRA `(.L_x_415) ;  /* 0x0000000400f08947 */ /* 0x000fea0003800000 */
[----:B------:R-:W-:Y:S01]  /*7a50*/  SHF.L.U64.HI R29, R26, 0x1, R27 ;  /* 0x000000011a1d7819 */ /* 0x000fe2000001021b */
[----:B------:R-:W-:Y:S01]  /*7a60*/  IMAD R27, R66, 0x500, RZ ;  /* 0x00000500421b7824 */ /* 0x000fe200078e02ff */
[----:B------:R-:W-:Y:S01]  /*7a70*/  SHF.L.U32 R28, R26, 0x1, RZ ;  /* 0x000000011a1c7819 */ /* 0x000fe200000006ff */
[----:B------:R-:W-:Y:S01]  /*7a80*/  BSSY B1, `(.L_x_418) ;  /* 0x0000045000017945 */ /* 0x000fe20003800000 */
[----:B------:R-:W-:-:S03]  /*7a90*/  IADD3 R26, P0, -R67, R14, RZ ;  /* 0x0000000e431a7210 */ /* 0x000fc60007f1e1ff */
[----:B------:R-:W-:Y:S01]  /*7aa0*/  IMAD.WIDE.U32 R28, R67, 0x500, R28 ;  /* 0x00000500431c7825 */ /* 0x000fe200078e001c */
[----:B------:R-:W-:Y:S02]  /*7ab0*/  ISETP.GT.U32.AND P1, PT, R26, 0x78, PT ;  /* 0x000000781a00780c */ /* 0x000fe40003f24070 */
[----:B------:R-:W-:Y:S02]  /*7ac0*/  IADD3.X R31, ~R66, R15, RZ, P0, !PT ;  /* 0x0000000f421f7210 */ /* 0x000fe400007fe5ff */
[----:B------:R-:W-:Y:S02]  /*7ad0*/  IADD3 R27, R29, R27, RZ ;  /* 0x0000001b1d1b7210 */ /* 0x000fe40007ffe0ff */
[----:B------:R-:W-:Y:S02]  /*7ae0*/  ISETP.GT.AND.EX P1, PT, R31, RZ, PT, P1 ;  /* 0x000000ff1f00720c */ /* 0x000fe40003f24310 */
[----:B------:R-:W-:-:S04]  /*7af0*/  LEA R26, P0, R28, UR4, 0x2 ;  /* 0x000000041c1a7c11 */ /* 0x000fc8000f8010ff */
[----:B------:R-:W-:Y:S02]  /*7b00*/  LEA.HI.X R27, R28, UR5, R27, 0x2, P0 ;  /* 0x000000051c1b7c11 */ /* 0x000fe400080f141b */
[----:B------:R-:W-:-:S05]  /*7b10*/  PLOP3.LUT P0, PT, PT, PT, PT, 0x80, 0x0 ;  /* 0x000000000000781c */ /* 0x000fca0003f0f070 */
[----:B------:R-:W-:Y:S08]  /*7b20*/  @!P1 BRA `(.L_x_419) ;  /* 0x0000000000e89947 */ /* 0x000ff00003800000 */
[----:B------:R-:W-:Y:S02]  /*7b30*/  IADD3 R31, P1, R14, -0x78, RZ ;  /* 0xffffff880e1f7810 */ /* 0x000fe40007f3e0ff */
[----:B------:R-:W-:Y:S02]  /*7b40*/  PLOP3.LUT P0, PT, PT, PT, PT, 0x8, 0x0 ;  /* 0x000000000000781c */ /* 0x000fe40003f0e170 */
[----:B------:R-:W-:-:S11]  /*7b50*/  IADD3.X R41, R15, -0x1, RZ, P1, !PT ;  /* 0xffffffff0f297810 */ /* 0x000fd60000ffe4ff */
.L_x_420:
        /* <DEDUP_REMOVED lines=20> */
[----:B------:R-:W-:Y:S02]  /*7ca0*/  ISETP.GE.AND.EX P1, PT, R66, R41, PT, P1 ;  /* 0x000000294200720c */ /* 0x000fe40003f26310 */
        /* <DEDUP_REMOVED lines=34> */
.L_x_419:
[----:B------:R-:W-:Y:S05]  /*7ed0*/  BSYNC B1 ;  /* 0x0000000000017941 */ /* 0x000fea0003800000 */
.L_x_418:
        /* <DEDUP_REMOVED lines=15> */
[----:B------:R-:W-:Y:S02]  /*7fd0*/  PLOP3.LUT P0, PT, PT, PT, PT, 0x8, 0x0 ;  /* 0x000000000000781c */ /* 0x000fe40003f0e170 */
[----:B------:R-:W-:Y:S02]  /*7fe0*/  IADD3.X R66, RZ, R66, RZ, P2, !PT ;  /* 0x00000042ff427210 */ /* 0x000fe400017fe4ff */
        /* <DEDUP_REMOVED lines=18> */
.L_x_422:
[----:B------:R-:W-:Y:S05]  /*8110*/  BSYNC B1 ;  /* 0x0000000000017941 */ /* 0x000fea0003800000 */
.L_x_421:
        /* <DEDUP_REMOVED lines=15> */
.L_x_415:
[----:B------:R-:W-:Y:S05]  /*8210*/  BSYNC B0 ;  /* 0x0000000000007941 */ /* 0x000fea0003800000 */
.L_x_414:
        /* <DEDUP_REMOVED lines=9> */
[----:B------:R-:W-:Y:S01]  /*82b0*/  ISETP.GT.U32.AND P1, PT, R40, 0x9, PT ;  /* 0x000000092800780c */ /* 0x000fe20003f24070 */
[----:B------:R-:W-:Y:S01]  /*82c0*/  HFMA2.MMA R25, -RZ, RZ, 0, 0 ;  /* 0x00000000ff197435 */ /* 0x000fe200000001ff */
[----:B------:R-:W-:Y:S01]  /*82d0*/  MOV R26, RZ ;  /* 0x000000ff001a7202 */ /* 0x000fe20000000f00 */
[----:B------:R-:W-:-:S10]  /*82e0*/  UMOV UR7, 0xffff ;  /* 0x0000ffff00077882 */ /* 0x000fd40000000000 */
[----:B------:R0:W1:Y:S04]  /*82f0*/  @!P1 LDS R25, [R10] ;  /* 0x000000000a199984 */ /* 0x0000680000000800 */
[----:B------:R0:W2:Y:S01]  /*8300*/  @!P1 LDS R26, [R10+0x500] ;  /* 0x000500000a1a9984 */ /* 0x0000a20000000800 */
[----:B------:R-:W-:Y:S05]  /*8310*/  BRA.DIV UR7, `(.L_x_426) ;  /* 0x0000001207307947 */ /* 0x000fea000b800000 */
[----:B------:R-:W-:Y:S01]  /*8320*/  IMAD.MOV.U32 R32, RZ, RZ, 0xffff ;  /* 0x0000ffffff207424 */ /* 0x000fe200078e00ff */
[----:B------:R-:W-:Y:S01]  /*8330*/  MOV R31, 0xffff ;  /* 0x0000ffff001f7802 */ /* 0x000fe20000000f00 */
[----:B------:R-:W-:Y:S01]  /*8340*/  IMAD.MOV.U32 R37, RZ, RZ, 0xffff ;  /* 0x0000ffffff257424 */ /* 0x000fe200078e00ff */
[----:B------:R-:W-:Y:S01]  /*8350*/  MOV R33, 0xffff ;  /* 0x0000ffff00217802 */ /* 0x000fe20000000f00 */
[----:B-1----:R-:W1:Y:S01]  /*8360*/  SHFL.BFLY PT, R28, R25, 0x8, 0x101f ;  /* 0x0d101f00191c7f89 */ /* 0x002e6200000e0000 */
[----:B------:R-:W-:Y:S02]  /*8370*/  MOV R34, 0xffff ;  /* 0x0000ffff00227802 */ /* 0x000fe40000000f00 */
[----:B------:R-:W-:Y:S01]  /*8380*/  MOV R36, 0xffff ;  /* 0x0000ffff00247802 */ /* 0x000fe20000000f00 */
[----:B--2---:R-:W2:Y:S01]  /*8390*/  SHFL.BFLY PT, R27, R26, 0x8, 0x101f ;  /* 0x0d101f001a1b7f89 */ /* 0x004ea200000e0000 */
[----:B------:R-:W-:Y:S01]  /*83a0*/  MOV R35, 0xffff ;  /* 0x0000ffff00237802 */ /* 0x000fe20000000f00 */
[----:B-1----:R-:W-:Y:S01]  /*83b0*/  FADD.FTZ R28, R28, R25 ;  /* 0x000000191c1c7221 */ /* 0x002fe20000010000 */
[----:B--2---:R-:W-:-:S04]  /*83c0*/  FADD.FTZ R27, R27, R26 ;  /* 0x0000001a1b1b7221 */ /* 0x004fc80000010000 */
        /* <DEDUP_REMOVED lines=12> */
.L_x_439:
        /* <DEDUP_REMOVED lines=8> */
[----:B-1----:R-:W-:-:S05]  /*8510*/  IMAD.WIDE R26, R25, 0x2, R26 ;  /* 0x00000002191a7825 */ /* 0x002fca00078e021a */
[----:B------:R1:W-:Y:S01]  /*8520*/  @!P2 STG.E.U16 desc[UR18][R26.64], R30 ;  /* 0x0000001e1a00a986 */ /* 0x0003e2000c101512 */
[----:B--2---:R-:W-:Y:S01]  /*8530*/  IMAD.WIDE R28, R25, 0x2, R28 ;  /* 0x00000002191c7825 */ /* 0x004fe200078e021c */
[----:B------:R-:W-:-:S04]  /*8540*/  MOV R25, R0 ;  /* 0x0000000000197202 */ /* 0x000fc80000000f00 */
[----:B------:R1:W-:Y:S01]  /*8550*/  @!P2 STG.E.U16 desc[UR18][R28.64], R31 ;  /* 0x0000001f1c00a986 */ /* 0x0003e2000c101512 */
[----:B------:R-:W-:Y:S05]  /*8560*/  @!P0 BRA `(.L_x_425) ;  /* 0x0000000400288947 */ /* 0x000fea0003800000 */
[----:B------:R-:W-:Y:S01]  /*8570*/  HFMA2.MMA R25, -RZ, RZ, 0, 0 ;  /* 0x00000000ff197435 */ /* 0x000fe200000001ff */
[----:B-1----:R-:W-:Y:S01]  /*8580*/  MOV R30, RZ ;  /* 0x000000ff001e7202 */ /* 0x002fe20000000f00 */
[----:B------:R-:W-:-:S05]  /*8590*/  UMOV UR7, 0xffff ;  /* 0x0000ffff00077882 */ /* 0x000fca0000000000 */
[----:B------:R1:W2:Y:S04]  /*85a0*/  @!P1 LDS R30, [R12+0x500] ;  /* 0x000500000c1e9984 */ /* 0x0002a80000000800 */
[----:B------:R1:W3:Y:S01]  /*85b0*/  @!P1 LDS R25, [R12] ;  /* 0x000000000c199984 */ /* 0x0002e20000000800 */
[----:B------:R-:W-:Y:S05]  /*85c0*/  BRA.DIV UR7, `(.L_x_427) ;  /* 0x00000012075c7947 */ /* 0x000fea000b800000 */
[----:B------:R-:W-:Y:S01]  /*85d0*/  IMAD.MOV.U32 R36, RZ, RZ, 0xffff ;  /* 0x0000ffffff247424 */ /* 0x000fe200078e00ff */
[----:B------:R-:W-:Y:S01]  /*85e0*/  MOV R35, 0xffff ;  /* 0x0000ffff00237802 */ /* 0x000fe20000000f00 */
[----:B------:R-:W-:Y:S01]  /*85f0*/  IMAD.MOV.U32 R43, RZ, RZ, 0xffff ;  /* 0x0000ffffff2b7424 */ /* 0x000fe200078e00ff */
[----:B------:R-:W-:Y:S01]  /*8600*/  MOV R37, 0xffff ;  /* 0x0000ffff00257802 */ /* 0x000fe20000000f00 */
[----:B---3--:R-:W3:Y:S01]  /*8610*/  SHFL.BFLY PT, R32, R25, 0x8, 0x101f ;  /* 0x0d101f0019207f89 */ /* 0x008ee200000e0000 */
[----:B------:R-:W-:Y:S02]  /*8620*/  MOV R42, 0xffff ;  /* 0x0000ffff002a7802 */ /* 0x000fe40000000f00 */
[----:B------:R-:W-:Y:S01]  /*8630*/  MOV R44, 0xffff ;  /* 0x0000ffff002c7802 */ /* 0x000fe20000000f00 */
[----:B--2---:R-:W2:Y:S01]  /*8640*/  SHFL.BFLY PT, R31, R30, 0x8, 0x101f ;  /* 0x0d101f001e1f7f89 */ /* 0x004ea200000e0000 */
[----:B------:R-:W-:Y:S01]  /*8650*/  MOV R41, 0xffff ;  /* 0x0000ffff00297802 */ /* 0x000fe20000000f00 */
[----:B---3--:R-:W-:Y:S01]  /*8660*/  FADD.FTZ R32, R32, R25 ;  /* 0x0000001920207221 */ /* 0x008fe20000010000 */
[----:B--2---:R-:W-:-:S04]  /*8670*/  FADD.FTZ R31, R31, R30 ;  /* 0x0000001e1f1f7221 */ /* 0x004fc80000010000 */
        /* <DEDUP_REMOVED lines=12> */
.L_x_449:
[----:B----4-:R-:W-:Y:S01]  /*8740*/  FADD.FTZ R30, R25, R30 ;  /* 0x0000001e191e7221 */ /* 0x010fe20000010000 */
[----:B------:R-:W-:Y:S02]  /*8750*/  @!P2 F2FP.BF16.F32.PACK_AB R25, RZ, R35 ;  /* 0x00000023ff19a23e */ /* 0x000fe400000010ff */
[----:B------:R-:W-:Y:S02]  /*8760*/  ISETP.NE.AND P0, PT, R24, 0x2, PT ;  /* 0x000000021800780c */ /* 0x000fe40003f05270 */
[----:B------:R-:W-:Y:S02]  /*8770*/  PRMT R31, R25, 0x7610, R31 ;  /* 0x00007610191f7816 */ /* 0x000fe4000000001f */
[----:B------:R-:W-:Y:S02]  /*8780*/  @!P2 F2FP.BF16.F32.PACK_AB R30, RZ, R30 ;  /* 0x0000001eff1ea23e */ /* 0x000fe400000010ff */
[----:B------:R-:W-:Y:S01]  /*8790*/  MOV R25, R9 ;  /* 0x0000000900197202 */ /* 0x000fe20000000f00 */
[----:B------:R2:W-:Y:S04]  /*87a0*/  @!P2 STG.E.U16 desc[UR18][R26.64+0x28], R31 ;  /* 0x0000281f1a00a986 */ /* 0x0005e8000c101512 */
[----:B------:R2:W-:Y:S02]  /*87b0*/  @!P2 STG.E.U16 desc[UR18][R28.64+0x28], R30 ;  /* 0x0000281e1c00a986 */ /* 0x0005e4000c101512 */
[----:B------:R-:W-:Y:S05]  /*87c0*/  @!P0 BRA `(.L_x_425) ;  /* 0x0000000000908947 */ /* 0x000fea0003800000 */
[----:B------:R-:W-:Y:S01]  /*87d0*/  HFMA2.MMA R25, -RZ, RZ, 0, 0 ;  /* 0x00000000ff197435 */ /* 0x000fe200000001ff */
[----:B--2---:R-:W-:Y:S01]  /*87e0*/  MOV R30, RZ ;  /* 0x000000ff001e7202 */ /* 0x004fe20000000f00 */
[----:B------:R-:W-:-:S05]  /*87f0*/  UMOV UR7, 0xffff ;  /* 0x0000ffff00077882 */ /* 0x000fca0000000000 */
[----:B------:R2:W3:Y:S04]  /*8800*/  @!P1 LDS R30, [R13+0x500] ;  /* 0x000500000d1e9984 */ /* 0x0004e80000000800 */
[----:B------:R2:W4:Y:S01]  /*8810*/  @!P1 LDS R25, [R13] ;  /* 0x000000000d199984 */ /* 0x0005220000000800 */
[----:B------:R-:W-:Y:S05]  /*8820*/  BRA.DIV UR7, `(.L_x_428) ;  /* 0x0000001207b07947 */ /* 0x000fea000b800000 */
[----:B------:R-:W-:Y:S01]  /*8830*/  MOV R36, 0xffff ;  /* 0x0000ffff00247802 */ /* 0x000fe20000000f00 */
[----:B------:R-:W-:Y:S01]  /*8840*/  IMAD.MOV.U32 R35, RZ, RZ, 0xffff ;  /* 0x0000ffffff237424 */ /* 0x000fe200078e00ff */
[----:B------:R-:W-:Y:S02]  /*8850*/  MOV R37, 0xffff ;  /* 0x0000ffff00257802 */ /* 0x000fe40000000f00 */
[----:B------:R-:W-:Y:S01]  /*8860*/  MOV R42, 0xffff ;  /* 0x0000ffff002a7802 */ /* 0x000fe20000000f00 */
[----:B----4-:R-:W4:Y:S01]  /*8870*/  SHFL.BFLY PT, R32, R25, 0x8, 0x101f ;  /* 0x0d101f0019207f89 */ /* 0x010f2200000e0000 */
[----:B------:R-:W-:Y:S02]  /*8880*/  MOV R44, 0xffff ;  /* 0x0000ffff002c7802 */ /* 0x000fe40000000f00 */
[----:B------:R-:W-:Y:S01]  /*8890*/  MOV R41, 0xffff ;  /* 0x0000ffff00297802 */ /* 0x000fe20000000f00 */
[----:B---3--:R-:W3:Y:S01]  /*88a0*/  SHFL.BFLY PT, R31, R30, 0x8, 0x101f ;  /* 0x0d101f001e1f7f89 */ /* 0x008ee200000e0000 */
[----:B------:R-:W-:Y:S01]  /*88b0*/  MOV R43, 0xffff ;  /* 0x0000ffff002b7802 */ /* 0x000fe20000000f00 */
[----:B----4-:R-:W-:Y:S01]  /*88c0*/  FADD.FTZ R32, R32, R25 ;  /* 0x0000001920207221 */ /* 0x010fe20000010000 */
[----:B---3--:R-:W-:-:S04]  /*88d0*/  FADD.FTZ R31, R31, R30 ;  /* 0x0000001e1f1f7221 */ /* 0x008fc80000010000 */
        /* <DEDUP_REMOVED lines=12> */
.L_x_459:
[----:B0-----:R-:W-:Y:S01]  /*89a0*/  FADD.FTZ R30, R25, R30 ;  /* 0x0000001e191e7221 */ /* 0x001fe20000010000 */
[----:B------:R-:W-:-:S04]  /*89b0*/  @!P2 F2FP.BF16.F32.PACK_AB R25, RZ, R35 ;  /* 0x00000023ff19a23e */ /* 0x000fc800000010ff */
[----:B------:R-:W-:Y:S02]  /*89c0*/  PRMT R31, R25, 0x7610, R31 ;  /* 0x00007610191f7816 */ /* 0x000fe4000000001f */
[----:B------:R-:W-:Y:S02]  /*89d0*/  @!P2 F2FP.BF16.F32.PACK_AB R30, RZ, R30 ;  /* 0x0000001eff1ea23e */ /* 0x000fe400000010ff */
[----:B------:R-:W-:Y:S01]  /*89e0*/  MOV R25, R18 ;  /* 0x0000001200197202 */ /* 0x000fe20000000f00 */
[----:B------:R3:W-:Y:S04]  /*89f0*/  @!P2 STG.E.U16 desc[UR18][R26.64+0x50], R31 ;  /* 0x0000501f1a00a986 */ /* 0x0007e8000c101512 */
[----:B------:R3:W-:Y:S02]  /*8a00*/  @!P2 STG.E.U16 desc[UR18][R28.64+0x50], R30 ;  /* 0x0000501e1c00a986 */ /* 0x0007e4000c101512 */
.L_x_425:
[----:B------:R-:W-:Y:S05]  /*8a10*/  BSYNC B0 ;  /* 0x0000000000007941 */ /* 0x000fea0003800000 */
.L_x_424:
        /* <DEDUP_REMOVED lines=11> */
[C---:B-1----:R-:W-:Y:S01]  /*8ad0*/  @!P0 IADD3 R28, R25.reuse, 0x28, RZ ;  /* 0x00000028191c8810 */ /* 0x042fe20007ffe0ff */
[----:B------:R-:W-:Y:S01]  /*8ae0*/  HFMA2.MMA R41, -RZ, RZ, 0, 0 ;  /* 0x00000000ff297435 */ /* 0x000fe200000001ff */
[----:B------:R-:W-:Y:S02]  /*8af0*/  @!P0 IADD3 R30, R25, 0x14, RZ ;  /* 0x00000014191e8810 */ /* 0x000fe40007ffe0ff */
[----:B------:R-:W-:Y:S02]  /*8b00*/  CS2R R34, SRZ ;  /* 0x0000000000227805 */ /* 0x000fe4000001ff00 */
[----:B------:R-:W-:Y:S02]  /*8b10*/  @!P0 LEA R29, R40, UR6, 0x7 ;  /* 0x00000006281d8c11 */ /* 0x000fe4000f8e38ff */
[----:B------:R-:W-:Y:S02]  /*8b20*/  @!P0 LOP3.LUT R28, R28, R11, RZ, 0x3c, !PT ;  /* 0x0000000b1c1c8212 */ /* 0x000fe400078e3cff */
[----:B------:R-:W-:-:S02]  /*8b30*/  @!P0 LEA R31, R40, UR6, 0x7 ;  /* 0x00000006281f8c11 */ /* 0x000fc4000f8e38ff */
[----:B------:R-:W-:Y:S01]  /*8b40*/  @!P0 LOP3.LUT R30, R30, R11, RZ, 0x3c, !PT ;  /* 0x0000000b1e1e8212 */ /* 0x000fe200078e3cff */
[----:B------:R-:W-:Y:S01]  /*8b50*/  @!P0 IMAD R28, R28, 0x4, R29 ;  /* 0x000000041c1c8824 */ /* 0x000fe200078e021d */
[----:B------:R-:W-:Y:S02]  /*8b60*/  @!P0 IADD3 R46, R25, 0x3c, RZ ;  /* 0x0000003c192e8810 */ /* 0x000fe40007ffe0ff */
[----:B------:R-:W-:Y:S02]  /*8b70*/  @!P0 LEA R30, R30, R31, 0x2 ;  /* 0x0000001f1e1e8211 */ /* 0x000fe400078e10ff */
[----:B------:R-:W1:Y:S01]  /*8b80*/  @!P0 LDS R29, [R28] ;  /* 0x000000001c1d8984 */ /* 0x000e620000000800 */
[----:B------:R-:W-:Y:S02]  /*8b90*/  @!P0 LEA R45, R40, UR6, 0x7 ;  /* 0x00000006282d8c11 */ /* 0x000fe4000f8e38ff */
[----:B------:R-:W-:Y:S01]  /*8ba0*/  @!P0 LOP3.LUT R46, R46, R11, RZ, 0x3c, !PT ;  /* 0x0000000b2e2e8212 */ /* 0x000fe200078e3cff */
[----:B------:R-:W4:Y:S01]  /*8bb0*/  @!P0 LDS R33, [R30+0x500] ;  /* 0x000500001e218984 */ /* 0x000f220000000800 */
[----:B------:R-:W-:-:S02]  /*8bc0*/  MOV R31, 0xffff ;  /* 0x0000ffff001f7802 */ /* 0x000fc40000000f00 */
[----:B------:R-:W-:Y:S01]  /*8bd0*/  @!P0 LEA R46, R46, R45, 0x2 ;  /* 0x0000002d2e2e8211 */ /* 0x000fe200078e10ff */
[----:B------:R5:W0:Y:S01]  /*8be0*/  @!P0 LDS R32, [R30] ;  /* 0x000000001e208984 */ /* 0x000a220000000800 */
[----:B------:R-:W-:Y:S01]  /*8bf0*/  MOV R42, RZ ;  /* 0x000000ff002a7202 */ /* 0x000fe20000000f00 */
[----:B------:R-:W-:Y:S01]  /*8c00*/  HFMA2.MMA R45, -RZ, RZ, 0, 0 ;  /* 0x00000000ff2d7435 */ /* 0x000fe200000001ff */
[----:B------:R-:W-:Y:S01]  /*8c10*/  MOV R49, 0xffff ;  /* 0x0000ffff00317802 */ /* 0x000fe20000000f00 */
[----:B------:R-:W-:Y:S01]  /*8c20*/  @!P0 LDS R43, [R28+0x500] ;  /* 0x000500001c2b8984 */ /* 0x000fe20000000800 */
[----:B------:R-:W-:Y:S02]  /*8c30*/  MOV R50, 0xffff ;  /* 0x0000ffff00327802 */ /* 0x000fe40000000f00 */
[----:B------:R-:W-:Y:S01]  /*8c40*/  MOV R52, 0xffff ;  /* 0x0000ffff00347802 */ /* 0x000fe20000000f00 */
[----:B------:R-:W-:Y:S01]  /*8c50*/  @!P0 LDS R48, [R46+0x500] ;  /* 0x000500002e308984 */ /* 0x000fe20000000800 */
[----:B-----5:R-:W-:-:S02]  /*8c60*/  MOV R30, 0xffff ;  /* 0x0000ffff001e7802 */ /* 0x020fc40000000f00 */
[----:B------:R-:W-:Y:S01]  /*8c70*/  MOV R51, 0xffff ;  /* 0x0000ffff00337802 */ /* 0x000fe20000000f00 */
[----:B------:R5:W-:Y:S01]  /*8c80*/  @!P0 LDS R47, [R46] ;  /* 0x000000002e2f8984 */ /* 0x000be20000000800 */
[----:B------:R-:W-:-:S03]  /*8c90*/  IADD3 R25, R25, R22, RZ ;  /* 0x0000001619197210 */ /* 0x000fc60007ffe0ff */
[----:B---3--:R-:W3:Y:S01]  /*8ca0*/  SHFL.BFLY PT, R28, R27, 0x8, 0x101f ;  /* 0x0d101f001b1c7f89 */ /* 0x008ee200000e0000 */
[----:B-----5:R-:W-:Y:S02]  /*8cb0*/  MOV R46, RZ ;  /* 0x000000ff002e7202 */ /* 0x020fe40000000f00 */
[----:B-1----:R-:W-:Y:S02]  /*8cc0*/  @!P0 MOV R41, R29 ;  /* 0x0000001d00298202 */ /* 0x002fe40000000f00 */
[----:B--2---:R-:W1:Y:S01]  /*8cd0*/  SHFL.BFLY PT, R29, R26, 0x8, 0x101f ;  /* 0x0d101f001a1d7f89 */ /* 0x004e6200000e0000 */
[----:B----4-:R-:W-:Y:S01]  /*8ce0*/  @!P0 IMAD.MOV.U32 R35, RZ, RZ, R33 ;  /* 0x000000ffff238224 */ /* 0x010fe200078e0021 */
[----:B------:R-:W-:Y:S02]  /*8cf0*/  MOV R33, 0xffff ;  /* 0x0000ffff00217802 */ /* 0x000fe40000000f00 */
[----:B------:R-:W2:Y:S01]  /*8d00*/  SHFL.BFLY PT, R44, R41, 0x8, 0x101f ;  /* 0x0d101f00292c7f89 */ /* 0x000ea200000e0000 */
[----:B0-----:R-:W-:Y:S01]  /*8d10*/  @!P0 MOV R34, R32 ;  /* 0x0000002000228202 */ /* 0x001fe20000000f00 */
[----:B------:R-:W-:-:S02]  /*8d20*/  IMAD.MOV.U32 R32, RZ, RZ, 0xffff ;  /* 0x0000ffffff207424 */ /* 0x000fc400078e00ff */
[----:B---3--:R-:W-:Y:S01]  /*8d30*/  FADD.FTZ R28, R28, R27 ;  /* 0x0000001b1c1c7221 */ /* 0x008fe20000010000 */
[----:B------:R-:W-:Y:S01]  /*8d40*/  @!P0 MOV R42, R43 ;  /* 0x0000002b002a8202 */ /* 0x000fe20000000f00 */
[----:B------:R-:W0:Y:S01]  /*8d50*/  SHFL.BFLY PT, R37, R34, 0x8, 0x101f ;  /* 0x0d101f0022257f89 */ /* 0x000e2200000e0000 */
[----:B------:R-:W-:-:S03]  /*8d60*/  @!P0 IMAD.MOV.U32 R46, RZ, RZ, R48 ;  /* 0x000000ffff2e8224 */ /* 0x000fc600078e0030 */
[----:B------:R-:W3:Y:S01]  /*8d70*/  SHFL.BFLY PT, R36, R35, 0x8, 0x101f ;  /* 0x0d101f0023247f89 */ /* 0x000ee200000e0000 */
[----:B------:R-:W-:Y:S02]  /*8d80*/  MOV R48, 0xffff ;  /* 0x0000ffff00307802 */ /* 0x000fe40000000f00 */
[----:B------:R-:W-:Y:S01]  /*8d90*/  @!P0 MOV R45, R47 ;  /* 0x0000002f002d8202 */ /* 0x000fe20000000f00 */
[----:B------:R-:W4:Y:S01]  /*8da0*/  SHFL.BFLY PT, R43, R42, 0x8, 0x101f ;  /* 0x0d101f002a2b7f89 */ /* 0x000f2200000e0000 */
[----:B------:R-:W-:-:S03]  /*8db0*/  ISETP.NE.AND P0, PT, R40, RZ, PT ;  /* 0x000000ff2800720c */ /* 0x000fc60003f05270 */
[----:B------:R-:W5:Y:S01]  /*8dc0*/  SHFL.BFLY PT, R27, R28, 0x4, 0x101f ;  /* 0x0c901f001c1b7f89 */ /* 0x000f6200000e0000 */
[----:B-1----:R-:W-:-:S03]  /*8dd0*/  FADD.FTZ R29, R29, R26 ;  /* 0x0000001a1d1d7221 */ /* 0x002fc60000010000 */
[----:B------:R-:W1:Y:S01]  /*8de0*/  SHFL.BFLY PT, R50, R45, 0x8, 0x101f ;  /* 0x0d101f002d327f89 */ /* 0x000e6200000e0000 */
[----:B--2---:R-:W-:-:S03]  /*8df0*/  FADD.FTZ R44, R44, R41 ;  /* 0x000000292c2c7221 */ /* 0x004fc60000010000 */
[----:B------:R-:W2:Y:S01]  /*8e00*/  SHFL.BFLY PT, R26, R29, 0x4, 0x101f ;  /* 0x0c901f001d1a7f89 */ /* 0x000ea200000e0000 */
[----:B0-----:R-:W-:-:S03]  /*8e10*/  FADD.FTZ R37, R37, R34 ;  /* 0x0000002225257221 */ /* 0x001fc60000010000 */
[----:B------:R-:W0:Y:S01]  /*8e20*/  SHFL.BFLY PT, R41, R44, 0x4, 0x101f ;  /* 0x0c901f002c297f89 */ /* 0x000e2200000e0000 */
[----:B---3--:R-:W-:-:S03]  /*8e30*/  FADD.FTZ R36, R36, R35 ;  /* 0x0000002324247221 */ /* 0x008fc60000010000 */
[----:B------:R-:W3:Y:S01]  /*8e40*/  SHFL.BFLY PT, R34, R37, 0x4, 0x101f ;  /* 0x0c901f0025227f89 */ /* 0x000ee200000e0000 */
[----:B----4-:R-:W-:-:S03]  /*8e50*/  FADD.FTZ R43, R43, R42 ;  /* 0x0000002a2b2b7221 */ /* 0x010fc60000010000 */
[----:B------:R-:W4:Y:S01]  /*8e60*/  SHFL.BFLY PT, R35, R36, 0x4, 0x101f ;  /* 0x0c901f0024237f89 */ /* 0x000f2200000e0000 */
[----:B-----5:R-:W-:-:S03]  /*8e70*/  FADD.FTZ R27, R28, R27 ;  /* 0x0000001b1c1b7221 */ /* 0x020fc60000010000 */
[----:B------:R-:W5:Y:S01]  /*8e80*/  SHFL.BFLY PT, R42, R43, 0x4, 0x101f ;  /* 0x0c901f002b2a7f89 */ /* 0x000f6200000e0000 */
[----:B------:R-:W-:Y:S01]  /*8e90*/  MOV R28, 0xffff ;  /* 0x0000ffff001c7802 */ /* 0x000fe20000000f00 */
[----:B-1----:R-:W-:Y:S02]  /*8ea0*/  FADD.FTZ R50, R50, R45 ;  /* 0x0000002d32327221 */ /* 0x002fe40000010000 */
[----:B------:R-:W1:Y:S01]  /*8eb0*/  SHFL.BFLY PT, R47, R46, 0x8, 0x101f ;  /* 0x0d101f002e2f7f89 */ /* 0x000e6200000e0000 */
[----:B------:R-:W-:Y:S01]  /*8ec0*/  MOV R45, 0xffff ;  /* 0x0000ffff002d7802 */ /* 0x000fe20000000f00 */
[----:B--2---:R-:W-:Y:S01]  /*8ed0*/  FADD.FTZ R26, R29, R26 ;  /* 0x0000001a1d1a7221 */ /* 0x004fe20000010000 */
[----:B------:R-:W-:Y:S01]  /*8ee0*/  MOV R29, 0xffff ;  /* 0x0000ffff001d7802 */ /* 0x000fe20000000f00 */
[----:B------:R-:W2:Y:S01]  /*8ef0*/  SHFL.BFLY PT, R28, R27, 0x2, 0x101f ;  /* 0x0c501f001b1c7f89 */ /* 0x000ea200000e0000 */
[----:B0-----:R-:W-:-:S03]  /*8f00*/  FADD.FTZ R41, R44, R41 ;  /* 0x000000292c297221 */ /* 0x001fc60000010000 */
[----:B------:R-:W0:Y:S01]  /*8f10*/  SHFL.BFLY PT, R45, R50, 0x4, 0x101f ;  /* 0x0c901f00322d7f89 */ /* 0x000e2200000e0000 */
[----:B---3--:R-:W-:-:S03]  /*8f20*/  FADD.FTZ R34, R37, R34 ;  /* 0x0000002225227221 */ /* 0x008fc60000010000 */
[----:B------:R-:W3:Y:S01]  /*8f30*/  SHFL.BFLY PT, R29, R26, 0x2, 0x101f ;  /* 0x0c501f001a1d7f89 */ /* 0x000ee200000e0000 */
[----:B----4-:R-:W-:-:S03]  /*8f40*/  FADD.FTZ R35, R36, R35 ;  /* 0x0000002324237221 */ /* 0x010fc60000010000 */
[----:B------:R-:W4:Y:S01]  /*8f50*/  SHFL.BFLY PT, R37, R34, 0x2, 0x101f ;  /* 0x0c501f0022257f89 */ /* 0x000f2200000e0000 */
[----:B-----5:R-:W-:Y:S01]  /*8f60*/  FADD.FTZ R42, R43, R42 ;  /* 0x0000002a2b2a7221 */ /* 0x020fe20000010000 */
[----:B------:R-:W-:Y:S02]  /*8f70*/  IMAD.MOV.U32 R43, RZ, RZ, 0xffff ;  /* 0x0000ffffff2b7424 */ /* 0x000fe400078e00ff */
[----:B------:R-:W5:Y:S01]  /*8f80*/  SHFL.BFLY PT, R36, R35, 0x2, 0x101f ;  /* 0x0c501f0023247f89 */ /* 0x000f6200000e0000 */
[----:B-1----:R-:W-:Y:S01]  /*8f90*/  FADD.FTZ R47, R47, R46 ;  /* 0x0000002e2f2f7221 */ /* 0x002fe20000010000 */
[----:B------:R-:W-:Y:S02]  /*8fa0*/  MOV R46, 0xffff ;  /* 0x0000ffff002e7802 */ /* 0x000fe40000000f00 */
[----:B------:R-:W1:Y:S01]  /*8fb0*/  SHFL.BFLY PT, R44, R41, 0x2, 0x101f ;  /* 0x0c501f00292c7f89 */ /* 0x000e6200000e0000 */
[----:B--2---:R-:W-:-:S03]  /*8fc0*/  FADD.FTZ R31, R27, R28 ;  /* 0x0000001c1b1f7221 */ /* 0x004fc60000010000 */
[----:B------:R-:W2:Y:S01]  /*8fd0*/  SHFL.BFLY PT, R43, R42, 0x2, 0x101f ;  /* 0x0c501f002a2b7f89 */ /* 0x000ea200000e0000 */
[----:B0-----:R-:W-:-:S03]  /*8fe0*/  FADD.FTZ R45, R50, R45 ;  /* 0x0000002d322d7221 */ /* 0x001fc60000010000 */
[----:B------:R-:W0:Y:S01]  /*8ff0*/  SHFL.BFLY PT, R46, R47, 0x4, 0x101f ;  /* 0x0c901f002f2e7f89 */ /* 0x000e2200000e0000 */
[----:B---3--:R-:W-:-:S03]  /*9000*/  FADD.FTZ R30, R26, R29 ;  /* 0x0000001d1a1e7221 */ /* 0x008fc60000010000 */
[----:B------:R-:W3:Y:S01]  /*9010*/  SHFL.BFLY PT, R32, R31, 0x1, 0x101f ;  /* 0x0c301f001f207f89 */ /* 0x000ee200000e0000 */
[----:B------:R-:W3:Y:S01]  /*9020*/  LDC.64 R26, c[0x0][0x218] ;  /* 0x00008600ff1a7b82 */ /* 0x000ee20000000a00 */
[----:B----4-:R-:W-:Y:S02]  /*9030*/  FADD.FTZ R37, R34, R37 ;  /* 0x0000002522257221 */ /* 0x010fe40000010000 */
[----:B------:R-:W4:Y:S01]  /*9040*/  SHFL.BFLY PT, R33, R30, 0x1, 0x101f ;  /* 0x0c301f001e217f89 */ /* 0x000f2200000e0000 */
[----:B------:R-:W-:Y:S01]  /*9050*/  MOV R34, 0xffff ;  /* 0x0000ffff00227802 */ /* 0x000fe20000000f00 */
[----:B-----5:R-:W-:Y:S01]  /*9060*/  FADD.FTZ R36, R35, R36 ;  /* 0x0000002423247221 */ /* 0x020fe20000010000 */
[----:B------:R-:W-:Y:S02]  /*9070*/  MOV R35, 0xffff ;  /* 0x0000ffff00237802 */ /* 0x000fe40000000f00 */
[----:B------:R-:W5:Y:S02]  /*9080*/  LDC.64 R28, c[0x0][0x220] ;  /* 0x00008800ff1c7b82 */ /* 0x000f640000000a00 */
[----:B------:R-:W5:Y:S01]  /*9090*/  SHFL.BFLY PT, R34, R37, 0x1, 0x101f ;  /* 0x0c301f0025227f89 */ /* 0x000f6200000e0000 */
[----:B-1----:R-:W-:Y:S01]  /*90a0*/  FADD.FTZ R44, R41, R44 ;  /* 0x0000002c292c7221 */ /* 0x002fe20000010000 */
[----:B------:R-:W-:-:S02]  /*90b0*/  MOV R41, 0xffff ;  /* 0x0000ffff00297802 */ /* 0x000fc40000000f00 */
[----:B------:R-:W1:Y:S01]  /*90c0*/  SHFL.BFLY PT, R35, R36, 0x1, 0x101f ;  /* 0x0c301f0024237f89 */ /* 0x000e6200000e0000 */
[----:B--2---:R-:W-:Y:S01]  /*90d0*/  FADD.FTZ R42, R42, R43 ;  /* 0x0000002b2a2a7221 */ /* 0x004fe20000010000 */
[----:B------:R-:W-:Y:S02]  /*90e0*/  IMAD.MOV.U32 R43, RZ, RZ, 0xffff ;  /* 0x0000ffffff2b7424 */ /* 0x000fe400078e00ff */
[----:B------:R-:W2:Y:S01]  /*90f0*/  SHFL.BFLY PT, R41, R44, 0x1, 0x101f ;  /* 0x0c301f002c297f89 */ /* 0x000ea200000e0000 */
[----:B0-----:R-:W-:Y:S01]  /*9100*/  FADD.FTZ R46, R47, R46 ;  /* 0x0000002e2f2e7221 */ /* 0x001fe20000010000 */
[----:B------:R-:W-:Y:S02]  /*9110*/  MOV R47, 0xffff ;  /* 0x0000ffff002f7802 */ /* 0x000fe40000000f00 */
[----:B------:R-:W0:Y:S01]  /*9120*/  SHFL.BFLY PT, R43, R42, 0x1, 0x101f ;  /* 0x0c301f002a2b7f89 */ /* 0x000e2200000e0000 */
[----:B---3--:R-:W-:Y:S01]  /*9130*/  FADD.FTZ R31, R31, R32 ;  /* 0x000000201f1f7221 */ /* 0x008fe20000010000 */
[----:B------:R-:W-:-:S02]  /*9140*/  IMAD.WIDE R26, R25, 0x2, R26 ;  /* 0x00000002191a7825 */ /* 0x000fc400078e021a */
[----:B------:R-:W3:Y:S02]  /*9150*/  SHFL.BFLY PT, R48, R45, 0x2, 0x101f ;  /* 0x0c501f002d307f89 */ /* 0x000ee400000e0000 */
[----:B----4-:R-:W-:Y:S01]  /*9160*/  FADD.FTZ R30, R30, R33 ;  /* 0x000000211e1e7221 */ /* 0x010fe20000010000 */
[----:B------:R-:W-:Y:S01]  /*9170*/  @!P0 F2FP.BF16.F32.PACK_AB R31, RZ, R31 ;  /* 0x0000001fff1f823e */ /* 0x000fe200000010ff */
[----:B------:R-:W4:Y:S03]  /*9180*/  SHFL.BFLY PT, R47, R46, 0x2, 0x101f ;  /* 0x0c501f002e2f7f89 */ /* 0x000f2600000e0000 */
[----:B------:R-:W-:Y:S01]  /*9190*/  @!P0 F2FP.BF16.F32.PACK_AB R30, RZ, R30 ;  /* 0x0000001eff1e823e */ /* 0x000fe200000010ff */
[----:B-----5:R-:W-:-:S04]  /*91a0*/  IMAD.WIDE R28, R25, 0x2, R28 ;  /* 0x00000002191c7825 */ /* 0x020fc800078e021c */
[----:B------:R-:W-:Y:S01]  /*91b0*/  FADD.FTZ R25, R37, R34 ;  /* 0x0000002225197221 */ /* 0x000fe20000010000 */
[----:B------:R-:W-:Y:S02]  /*91c0*/  PRMT R49, R31, 0x7610, R49 ;  /* 0x000076101f317816 */ /* 0x000fe40000000031 */
[----:B------:R-:W-:Y:S01]  /*91d0*/  PRMT R33, R30, 0x7610, R33 ;  /* 0x000076101e217816 */ /* 0x000fe20000000021 */
[----:B-1----:R-:W-:Y:S01]  /*91e0*/  FADD.FTZ R30, R36, R35 ;  /* 0x00000023241e7221 */ /* 0x002fe20000010000 */
[----:B------:R-:W-:Y:S02]  /*91f0*/  @!P0 F2FP.BF16.F32.PACK_AB R25, RZ, R25 ;  /* 0x00000019ff19823e */ /* 0x000fe400000010ff */
[----:B------:R-:W-:Y:S01]  /*9200*/  MOV R34, 0xffff ;  /* 0x0000ffff00227802 */ /* 0x000fe20000000f00 */
[----:B--2---:R-:W-:Y:S01]  /*9210*/  FADD.FTZ R31, R44, R41 ;  /* 0x000000292c1f7221 */ /* 0x004fe20000010000 */
[----:B------:R1:W-:Y:S01]  /*9220*/  @!P0 STG.E.U16 desc[UR18][R26.64], R33 ;  /* 0x000000211a008986 */ /* 0x0003e2000c101512 */
[----:B------:R-:W-:Y:S01]  /*9230*/  @!P0 F2FP.BF16.F32.PACK_AB R30, RZ, R30 ;  /* 0x0000001eff1e823e */ /* 0x000fe200000010ff */
[----:B0-----:R-:W-:-:S02]  /*9240*/  FADD.FTZ R32, R42, R43 ;  /* 0x0000002b2a207221 */ /* 0x001fc40000010000 */
[----:B------:R-:W-:Y:S01]  /*9250*/  @!P0 F2FP.BF16.F32.PACK_AB R31, RZ, R31 ;  /* 0x0000001fff1f823e */ /* 0x000fe200000010ff */
[----:B------:R-:W-:Y:S01]  /*9260*/  @!P0 STG.E.U16 desc[UR18][R28.64], R49 ;  /* 0x000000311c008986 */ /* 0x000fe2000c101512 */
[----:B---3--:R-:W-:Y:S01]  /*9270*/  FADD.FTZ R45, R45, R48 ;  /* 0x000000302d2d7221 */ /* 0x008fe20000010000 */
[----:B------:R-:W-:Y:S01]  /*9280*/  @!P0 F2FP.BF16.F32.PACK_AB R32, RZ, R32 ;  /* 0x00000020ff20823e */ /* 0x000fe200000010ff */
[----:B----4-:R-:W-:Y:S01]  /*9290*/  FADD.FTZ R46, R46, R47 ;  /* 0x0000002f2e2e7221 */ /* 0x010fe20000010000 */
[----:B-1----:R-:W-:Y:S02]  /*92a0*/  PRMT R33, R25, 0x7610, R33 ;  /* 0x0000761019217816 */ /* 0x002fe40000000021 */
[----:B------:R-:W0:Y:S01]  /*92b0*/  SHFL.BFLY PT, R34, R45, 0x1, 0x101f ;  /* 0x0c301f002d227f89 */ /* 0x000e2200000e0000 */
[----:B------:R-:W-:-:S03]  /*92c0*/  MOV R25, 0xffff ;  /* 0x0000ffff00197802 */ /* 0x000fc60000000f00 */
[----:B------:R1:W-:Y:S04]  /*92d0*/  @!P0 STG.E.U16 desc[UR18][R26.64+0x28], R33 ;  /* 0x000028211a008986 */ /* 0x0003e8000c101512 */
[----:B------:R1:W-:Y:S04]  /*92e0*/  @!P0 STG.E.U16 desc[UR18][R28.64+0x28], R30 ;  /* 0x0000281e1c008986 */ /* 0x0003e8000c101512 */
[----:B------:R1:W-:Y:S04]  /*92f0*/  @!P0 STG.E.U16 desc[UR18][R26.64+0x50], R31 ;  /* 0x0000501f1a008986 */ /* 0x0003e8000c101512 */
[----:B------:R1:W2:Y:S04]  /*9300*/  SHFL.BFLY PT, R25, R46, 0x1, 0x101f ;  /* 0x0c301f002e197f89 */ /* 0x0002a800000e0000 */
[----:B------:R1:W-:Y:S01]  /*9310*/  @!P0 STG.E.U16 desc[UR18][R28.64+0x50], R32 ;  /* 0x000050201c008986 */ /* 0x0003e2000c101512 */
[----:B0-----:R-:W-:-:S07]  /*9320*/  FADD.FTZ R34, R45, R34 ;  /* 0x000000222d227221 */ /* 0x001fce0000010000 */
.L_x_493:
[----:B-12---:R-:W-:Y:S01]  /*9330*/  FADD.FTZ R30, R46, R25 ;  /* 0x000000192e1e7221 */ /* 0x006fe20000010000 */
[----:B------:R-:W-:-:S04]  /*9340*/  @!P0 F2FP.BF16.F32.PACK_AB R25, RZ, R34 ;  /* 0x00000022ff19823e */ /* 0x000fc800000010ff */
[----:B------:R-:W-:Y:S01]  /*9350*/  @!P0 F2FP.BF16.F32.PACK_AB R30, RZ, R30 ;  /* 0x0000001eff1e823e */ /* 0x000fe200000010ff */
[----:B------:R4:W-:Y:S04]  /*9360*/  @!P0 STG.E.U16 desc[UR18][R26.64+0x78], R25 ;  /* 0x000078191a008986 */ /* 0x0009e8000c101512 */
[----:B------:R4:W-:Y:S02]  /*9370*/  @!P0 STG.E.U16 desc[UR18][R28.64+0x78], R30 ;  /* 0x0000781e1c008986 */ /* 0x0009e4000c101512 */
.L_x_423:
[----:B------:R-:W-:Y:S05]  /*9380*/  WARPSYNC.ALL ;  /* 0x0000000000007948 */ /* 0x000fea0003800000 */
[----:B------:R-:W-:Y:S01]  /*9390*/  IADD3 R22, R22, 0x800, RZ ;  /* 0x0000080016167810 */ /* 0x000fe20007ffe0ff */
[----:B------:R-:W-:Y:S03]  /*93a0*/  BAR.SYNC.DEFER_BLOCKING 0x0 ;  /* 0x0000000000007b1d */ /* 0x000fe60000010000 */
[----:B------:R-:W-:-:S13]  /*93b0*/  ISETP.GE.AND P0, PT, R22, UR17, PT ;  /* 0x0000001116007c0c */ /* 0x000fda000bf06270 */
[----:B------:R-:W-:Y:S05]  /*93c0*/  @!P0 BRA `(.L_x_430) ;  /* 0xffffffe000f08947 */ /* 0x000fea000383ffff */
[----:B------:R-:W-:Y:S05]  /*93d0*/  EXIT ;  /* 0x000000000000794d */ /* 0x000fea0003800000 */
.L_x_426:
[----:B-1----:R-:W-:Y:S01]  /*93e0*/  IMAD.MOV.U32 R52, RZ, RZ, R25 ;  /* 0x000000ffff347224 */ /* 0x002fe200078e0019 */
[----:B------:R-:W-:Y:S02]  /*93f0*/  MOV R53, 0x8 ;  /* 0x0000000800357802 */ /* 0x000fe40000000f00 */
[----:B------:R-:W-:Y:S02]  /*9400*/  MOV R54, 0x101f ;  /* 0x0000101f00367802 */ /* 0x000fe40000000f00 */
[----:B------:R-:W-:-:S07]  /*9410*/  MOV R51, 0xffff ;  /* 0x0000ffff00337802 */ /* 0x000fce0000000f00 */
[----:B0-2---:R-:W-:Y:S05]  /*9420*/  WARPSYNC.COLLECTIVE R51, `(.L_x_431) ;  /* 0x0000000033087348 */ /* 0x005fea0003c00000 */
[----:B------:R1:W3:Y:S02]  /*9430*/  SHFL.BFLY P3, R49, R52, R53, R54 ;  /* 0x0c00003534317389 */ /* 0x0002e40000060036 */
[----:B0123--:R-:W-:Y:S01]  /*9440*/  ENDCOLLECTIVE ;  /* 0x000000000000791b */ /* 0x00ffe20003800000 */
.L_x_431:
[----:B------:R-:W-:Y:S02]  /*9450*/  MOV R52, R26 ;  /* 0x0000001a00347202 */ /* 0x000fe40000000f00 */
[----:B------:R-:W-:-:S07]  /*9460*/  MOV R28, R49 ;  /* 0x00000031001c7202 */ /* 0x000fce0000000f00 */
[----:B------:R-:W-:Y:S05]  /*9470*/  WARPSYNC.COLLECTIVE R51, `(.L_x_432) ;  /* 0x0000000033087348 */ /* 0x000fea0003c00000 */
[----:B------:R0:W1:Y:S02]  /*9480*/  SHFL.BFLY P3, R49, R52, R53, R54 ;  /* 0x0c00003534317389 */ /* 0x0000640000060036 */
[----:B01----:R-:W-:Y:S01]  /*9490*/  ENDCOLLECTIVE ;  /* 0x000000000000791b */ /* 0x003fe20003800000 */
.L_x_432:
[----:B------:R-:W-:-:S05]  /*94a0*/  FADD.FTZ R28, R28, R25 ;  /* 0x000000191c1c7221 */ /* 0x000fca0000010000 */
[----:B------:R-:W-:Y:S02]  /*94b0*/  MOV R52, R28 ;  /* 0x0000001c00347202 */ /* 0x000fe40000000f00 */
[----:B------:R-:W-:Y:S01]  /*94c0*/  MOV R53, 0x4 ;  /* 0x0000000400357802 */ /* 0x000fe20000000f00 */
[----:B------:R-:W-:-:S07]  /*94d0*/  IMAD.MOV.U32 R27, RZ, RZ, R49 ;  /* 0x000000ffff1b7224 */ /* 0x000fce00078e0031 */
[----:B------:R-:W-:Y:S05]  /*94e0*/  WARPSYNC.COLLECTIVE R51, `(.L_x_433) ;  /* 0x0000000033087348 */ /* 0x000fea0003c00000 */
[----:B------:R0:W1:Y:S02]  /*94f0*/  SHFL.BFLY P3, R49, R52, R53, R54 ;  /* 0x0c00003534317389 */ /* 0x0000640000060036 */
[----:B01----:R-:W-:Y:S01]  /*9500*/  ENDCOLLECTIVE ;  /* 0x000000000000791b */ /* 0x003fe20003800000 */
.L_x_433:
[----:B------:R-:W-:-:S05]  /*9510*/  FADD.FTZ R27, R27, R26 ;  /* 0x0000001a1b1b7221 */ /* 0x000fca0000010000 */
[----:B------:R-:W-:Y:S02]  /*9520*/  MOV R52, R27 ;  /* 0x0000001b00347202 */ /* 0x000fe40000000f00 */
[----:B------:R-:W-:-:S07]  /*9530*/  MOV R29, R49 ;  /* 0x00000031001d7202 */ /* 0x000fce0000000f00 */
[----:B------:R-:W-:Y:S05]  /*9540*/  WARPSYNC.COLLECTIVE R51, `(.L_x_434) ;  /* 0x0000000033087348 */ /* 0x000fea0003c00000 */
[----:B------:R0:W1:Y:S02]  /*9550*/  SHFL.BFLY P3, R49, R52, R53, R54 ;  /* 0x0c00003534317389 */ /* 0x0000640000060036 */
[----:B01----:R-:W-:Y:S01]  /*9560*/  ENDCOLLECTIVE ;  /* 0x000000000000791b */ /* 0x003fe20003800000 */
.L_x_434:
[----:B------:R-:W-:-:S04]  /*9570*/  FADD.FTZ R29, R28, R29 ;  /* 0x0000001d1c1d7221 */ /* 0x000fc80000010000 */
[----:B------:R-:W-:Y:S01]  /*9580*/  IMAD.MOV.U32 R52, RZ, RZ, R29 ;  /* 0x000000ffff347224 */ /* 0x000fe200078e001d */
[----:B------:R-:W-:Y:S02]  /*9590*/  MOV R53, 0x2 ;  /* 0x0000000200357802 */ /* 0x000fe40000000f00 */
[----:B------:R-:W-:-:S07]  /*95a0*/  MOV R30, R49 ;  /* 0x00000031001e7202 */ /* 0x000fce0000000f00 */
[----:B------:R-:W-:Y:S05]  /*95b0*/  WARPSYNC.COLLECTIVE R51, `(.L_x_435) ;  /* 0x0000000033087348 */ /* 0x000fea0003c00000 */
[----:B------:R0:W1:Y:S02]  /*95c0*/  SHFL.BFLY P3, R49, R52, R53, R54 ;  /* 0x0c00003534317389 */ /* 0x0000640000060036 */
[----:B01----:R-:W-:Y:S01]  /*95d0*/  ENDCOLLECTIVE ;  /* 0x000000000000791b */ /* 0x003fe20003800000 */
.L_x_435:
[----:B------:R-:W-:-:S05]  /*95e0*/  FADD.FTZ R30, R27, R30 ;  /* 0x0000001e1b1e7221 */ /* 0x000fca0000010000 */
[----:B------:R-:W-:Y:S02]  /*95f0*/  MOV R52, R30 ;  /* 0x0000001e00347202 */ /* 0x000fe40000000f00 */
[----:B------:R-:W-:-:S07]  /*9600*/  MOV R32, R49 ;  /* 0x0000003100207202 */ /* 0x000fce0000000f00 */
[----:B------:R-:W-:Y:S05]  /*9610*/  WARPSYNC.COLLECTIVE R51, `(.L_x_436) ;  /* 0x0000000033087348 */ /* 0x000fea0003c00000 */
[----:B------:R0:W1:Y:S02]  /*9620*/  SHFL.BFLY P3, R49, R52, R53, R54 ;  /* 0x0c00003534317389 */ /* 0x0000640000060036 */
[----:B01----:R-:W-:Y:S01]  /*9630*/  ENDCOLLECTIVE ;  /* 0x000000000000791b */ /* 0x003fe20003800000 */
.L_x_436:
[----:B------:R-:W-:-:S05]  /*9640*/  FADD.FTZ R32, R29, R32 ;  /* 0x000000201d207221 */ /* 0x000fca0000010000 */
[----:B------:R-:W-:Y:S01]  /*9650*/  MOV R52, R32 ;  /* 0x0000002000347202 */ /* 0x000fe20000000f00 */
[----:B------:R-:W-:Y:S01]  /*9660*/  IMAD.MOV.U32 R53, RZ, RZ, 0x1 ;  /* 0x00000001ff357424 */ /* 0x000fe200078e00ff */
[----:B------:R-:W-:-:S07]  /*9670*/  MOV R25, R49 ;  /* 0x0000003100197202 */ /* 0x000fce0000000f00 */
[----:B------:R-:W-:Y:S05]  /*9680*/  WARPSYNC.COLLECTIVE R51, `(.L_x_437) ;  /* 0x0000000033087348 */ /* 0x000fea0003c00000 */
[----:B------:R0:W1:Y:S02]  /*9690*/  SHFL.BFLY P3, R49, R52, R53, R54 ;  /* 0x0c00003534317389 */ /* 0x0000640000060036 */
[----:B01----:R-:W-:Y:S01]  /*96a0*/  ENDCOLLECTIVE ;  /* 0x000000000000791b */ /* 0x003fe20003800000 */
.L_x_437:
[----:B------:R-:W-:-:S05]  /*96b0*/  FADD.FTZ R25, R30, R25 ;  /* 0x000000191e197221 */ /* 0x000fca0000010000 */
[----:B------:R-:W-:Y:S02]  /*96c0*/  MOV R52, R25 ;  /* 0x0000001900347202 */ /* 0x000fe40000000f00 */
[----:B------:R-:W-:-:S07]  /*96d0*/  MOV R31, R49 ;  /* 0x00000031001f7202 */ /* 0x000fce0000000f00 */
[----:B------:R-:W-:Y:S05]  /*96e0*/  WARPSYNC.COLLECTIVE R51, `(.L_x_438) ;  /* 0x0000000033087348 */ /* 0x000fea0003c00000 */
[----:B------:R0:W1:Y:S02]  /*96f0*/  SHFL.BFLY P3, R49, R52, R53, R54 ;  /* 0x0c00003534317389 */ /* 0x0000640000060036 */
[----:B01----:R-:W-:Y:S01]  /*9700*/  ENDCOLLECTIVE ;  /* 0x000000000000791b */ /* 0x003fe20003800000 */
.L_x_438:
[----:B------:R-:W-:Y:S01]  /*9710*/  FADD.FTZ R31, R32, R31 ;  /* 0x0000001f201f7221 */ /* 0x000fe20000010000 */
[----:B------:R-:W-:Y:S01]  /*9720*/  MOV R34, R49 ;  /* 0x0000003100227202 */ /* 0x000fe20000000f00 */
[----:B------:R-:W-:Y:S06]  /*9730*/  BRA `(.L_x_439) ;  /* 0xffffffec00547947 */ /* 0x000fec000383ffff */
.L_x_427:
[----:B------:R-:W-:Y:S01]  /*9740*/  BSSY B1, `(.L_x_440) ;  /* 0x0000008000017945 */ /* 0x000fe20003800000 */
[----:B---3--:R-:W-:Y:S01]  /*9750*/  MOV R52, R25 ;  /* 0x0000001900347202 */ /* 0x008fe20000000f00 */
[----:B------:R-:W-:Y:S01]  /*9760*/  IMAD.MOV.U32 R54, RZ, RZ, 0x101f ;  /* 0x0000101fff367424 */ /* 0x000fe200078e00ff */
[----:B------:R-:W-:Y:S02]  /*9770*/  MOV R53, 0x8 ;  /* 0x0000000800357802 */ /* 0x000fe40000000f00 */
[----:B------:R-:W-:-:S07]  /*9780*/  MOV R51, 0xffff ;  /* 0x0000ffff00337802 */ /* 0x000fce0000000f00 */
[----:B012---:R-:W-:Y:S05]  /*9790*/  WARPSYNC.COLLECTIVE R51, `(.L_x_441) ;  /* 0x0000000033087348 */ /* 0x007fea0003c00000 */
[----:B------:R3:W4:Y:S02]  /*97a0*/  SHFL.BFLY P3, R49, R52, R53, R54 ;  /* 0x0c00003534317389 */ /* 0x0007240000060036 */
[----:B01234-:R-:W-:Y:S01]  /*97b0*/  ENDCOLLECTIVE ;  /* 0x000000000000791b */ /* 0x01ffe20003800000 */
.L_x_441:
[----:B------:R-:W-:Y:S05]  /*97c0*/  BSYNC B1 ;  /* 0x0000000000017941 */ /* 0x000fea0003800000 */
.L_x_440:
[----:B------:R-:W-:Y:S01]  /*97d0*/  HFMA2.MMA R53, -RZ, RZ, 0, 4.76837158203125e-07 ;  /* 0x00000008ff357435 */ /* 0x000fe200000001ff */
[----:B------:R-:W-:Y:S01]  /*97e0*/  MOV R52, R30 ;  /* 0x0000001e00347202 */ /* 0x000fe20000000f00 */
[----:B------:R-:W-:Y:S01]  /*97f0*/  IMAD.MOV.U32 R51, RZ, RZ, 0xffff ;  /* 0x0000ffffff337424 */ /* 0x000fe200078e00ff */
[----:B------:R-:W-:Y:S02]  /*9800*/  MOV R54, 0x101f ;  /* 0x0000101f00367802 */ /* 0x000fe40000000f00 */
[----:B------:R-:W-:-:S07]  /*9810*/  MOV R32, R49 ;  /* 0x0000003100207202 */ /* 0x000fce0000000f00 */
[----:B------:R-:W-:Y:S05]  /*9820*/  WARPSYNC.COLLECTIVE R51, `(.L_x_442) ;  /* 0x0000000033087348 */ /* 0x000fea0003c00000 */
[----:B------:R0:W1:Y:S02]  /*9830*/  SHFL.BFLY P3, R49, R52, R53, R54 ;  /* 0x0c00003534317389 */ /* 0x0000640000060036 */
[----:B01----:R-:W-:Y:S01]  /*9840*/  ENDCOLLECTIVE ;  /* 0x000000000000791b */ /* 0x003fe20003800000 */
.L_x_442:
[----:B------:R-:W-:Y:S01]  /*9850*/  FADD.FTZ R32, R32, R25 ;  /* 0x0000001920207221 */ /* 0x000fe20000010000 */
[----:B------:R-:W-:-:S04]  /*9860*/  HFMA2.MMA R53, -RZ, RZ, 0, 2.384185791015625e-07 ;  /* 0x00000004ff357435 */ /* 0x000fc800000001ff */
[----:B------:R-:W-:Y:S02]  /*9870*/  MOV R52, R32 ;  /* 0x0000002000347202 */ /* 0x000fe40000000f00 */
[----:B------:R-:W-:-:S07]  /*9880*/  MOV R31, R49 ;  /* 0x00000031001f7202 */ /* 0x000fce0000000f00 */
[----:B------:R-:W-:Y:S05]  /*9890*/  WARPSYNC.COLLECTIVE R51, `(.L_x_443) ;  /* 0x0000000033087348 */ /* 0x000fea0003c00000 */
[----:B------:R0:W1:Y:S02]  /*98a0*/  SHFL.BFLY P3, R49, R52, R53, R54 ;  /* 0x0c00003534317389 */ /* 0x0000640000060036 */
[----:B01----:R-:W-:Y:S01]  /*98b0*/  ENDCOLLECTIVE ;  /* 0x000000000000791b */ /* 0x003fe20003800000 */
.L_x_443:
[----:B------:R-:W-:-:S05]  /*98c0*/  FADD.FTZ R31, R31, R30 ;  /* 0x0000001e1f1f7221 */ /* 0x000fca0000010000 */
[----:B------:R-:W-:Y:S02]  /*98d0*/  MOV R52, R31 ;  /* 0x0000001f00347202 */ /* 0x000fe40000000f00 */
[----:B------:R-:W-:-:S07]  /*98e0*/  MOV R33, R49 ;  /* 0x0000003100217202 */ /* 0x000fce0000000f00 */
[----:B------:R-:W-:Y:S05]  /*98f0*/  WARPSYNC.COLLECTIVE R51, `(.L_x_444) ;  /* 0x0000000033087348 */ /* 0x000fea0003c00000 */
[----:B------:R0:W1:Y:S02]  /*9900*/  SHFL.BFLY P3, R49, R52, R53, R54 ;  /* 0x0c00003534317389 */ /* 0x0000640000060036 */
[----:B01----:R-:W-:Y:S01]  /*9910*/  ENDCOLLECTIVE ;  /* 0x000000000000791b */ /* 0x003fe20003800000 */
.L_x_444:
[----:B------:R-:W-:Y:S01]  /*9920*/  FADD.FTZ R33, R32, R33 ;  /* 0x0000002120217221 */ /* 0x000fe20000010000 */
[----:B------:R-:W-:-:S04]  /*9930*/  HFMA2.MMA R53, -RZ, RZ, 0, 1.1920928955078125e-07 ;  /* 0x00000002ff357435 */ /* 0x000fc800000001ff */
[----:B------:R-:W-:Y:S01]  /*9940*/  MOV R52, R33 ;  /* 0x0000002100347202 */ /* 0x000fe20000000f00 */
[----:B------:R-:W-:-:S07]  /*9950*/  IMAD.MOV.U32 R34, RZ, RZ, R49 ;  /* 0x000000ffff227224 */ /* 0x000fce00078e0031 */
[----:B------:R-:W-:Y:S05]  /*9960*/  WARPSYNC.COLLECTIVE R51, `(.L_x_445) ;  /* 0x0000000033087348 */ /* 0x000fea0003c00000 */
[----:B------:R0:W1:Y:S02]  /*9970*/  SHFL.BFLY P3, R49, R52, R53, R54 ;  /* 0x0c00003534317389 */ /* 0x0000640000060036 */
[----:B01----:R-:W-:Y:S01]  /*9980*/  ENDCOLLECTIVE ;  /* 0x000000000000791b */ /* 0x003fe20003800000 */
.L_x_445:
[----:B------:R-:W-:-:S05]  /*9990*/  FADD.FTZ R34, R31, R34 ;  /* 0x000000221f227221 */ /* 0x000fca0000010000 */
[----:B------:R-:W-:Y:S02]  /*99a0*/  MOV R52, R34 ;  /* 0x0000002200347202 */ /* 0x000fe40000000f00 */
[----:B------:R-:W-:-:S07]  /*99b0*/  MOV R36, R49 ;  /* 0x0000003100247202 */ /* 0x000fce0000000f00 */
[----:B------:R-:W-:Y:S05]  /*99c0*/  WARPSYNC.COLLECTIVE R51, `(.L_x_446) ;  /* 0x0000000033087348 */ /* 0x000fea0003c00000 */
[----:B------:R0:W1:Y:S02]  /*99d0*/  SHFL.BFLY P3, R49, R52, R53, R54 ;  /* 0x0c00003534317389 */ /* 0x0000640000060036 */
[----:B01----:R-:W-:Y:S01]  /*99e0*/  ENDCOLLECTIVE ;  /* 0x000000000000791b */ /* 0x003fe20003800000 */
.L_x_446:
[----:B------:R-:W-:Y:S01]  /*99f0*/  FADD.FTZ R36, R33, R36 ;  /* 0x0000002421247221 */ /* 0x000fe20000010000 */
[----:B------:R-:W-:-:S03]  /*9a00*/  HFMA2.MMA R53, -RZ, RZ, 0, 5.9604644775390625e-08 ;  /* 0x00000001ff357435 */ /* 0x000fc600000001ff */
[----:B------:R-:W-:Y:S01]  /*9a10*/  IMAD.MOV.U32 R52, RZ, RZ, R36 ;  /* 0x000000ffff347224 */ /* 0x000fe200078e0024 */
[----:B------:R-:W-:-:S07]  /*9a20*/  MOV R25, R49 ;  /* 0x0000003100197202 */ /* 0x000fce0000000f00 */
[----:B------:R-:W-:Y:S05]  /*9a30*/  WARPSYNC.COLLECTIVE R51, `(.L_x_447) ;  /* 0x0000000033087348 */ /* 0x000fea0003c00000 */
[----:B------:R0:W1:Y:S02]  /*9a40*/  SHFL.BFLY P3, R49, R52, R53, R54 ;  /* 0x0c00003534317389 */ /* 0x0000640000060036 */
[----:B01----:R-:W-:Y:S01]  /*9a50*/  ENDCOLLECTIVE ;  /* 0x000000000000791b */ /* 0x003fe20003800000 */
.L_x_447:
[----:B------:R-:W-:-:S05]  /*9a60*/  FADD.FTZ R25, R34, R25 ;  /* 0x0000001922197221 */ /* 0x000fca0000010000 */
[----:B------:R-:W-:Y:S02]  /*9a70*/  MOV R52, R25 ;  /* 0x0000001900347202 */ /* 0x000fe40000000f00 */
[----:B------:R-:W-:-:S07]  /*9a80*/  MOV R35, R49 ;  /* 0x0000003100237202 */ /* 0x000fce0000000f00 */
[----:B------:R-:W-:Y:S05]  /*9a90*/  WARPSYNC.COLLECTIVE R51, `(.L_x_448) ;  /* 0x0000000033087348 */ /* 0x000fea0003c00000 */
[----:B------:R0:W1:Y:S02]  /*9aa0*/  SHFL.BFLY P3, R49, R52, R53, R54 ;  /* 0x0c00003534317389 */ /* 0x0000640000060036 */
[----:B01----:R-:W-:Y:S01]  /*9ab0*/  ENDCOLLECTIVE ;  /* 0x000000000000791b */ /* 0x003fe20003800000 */
.L_x_448:
[----:B------:R-:W-:Y:S01]  /*9ac0*/  FADD.FTZ R35, R36, R35 ;  /* 0x0000002324237221 */ /* 0x000fe20000010000 */
[----:B------:R-:W-:Y:S01]  /*9ad0*/  MOV R30, R49 ;  /* 0x00000031001e7202 */ /* 0x000fe20000000f00 */
[----:B------:R-:W-:Y:S06]  /*9ae0*/  BRA `(.L_x_449) ;  /* 0xffffffec00147947 */ /* 0x000fec000383ffff */
.L_x_428:
[----:B------:R-:W-:Y:S01]  /*9af0*/  BSSY B1, `(.L_x_450) ;  /* 0x0000008000017945 */ /* 0x000fe20003800000 */
[----:B----4-:R-:W-:Y:S01]  /*9b00*/  MOV R52, R25 ;  /* 0x0000001900347202 */ /* 0x010fe20000000f00 */
[----:B------:R-:W-:Y:S01]  /*9b10*/  IMAD.MOV.U32 R53, RZ, RZ, 0x8 ;  /* 0x00000008ff357424 */ /* 0x000fe200078e00ff */
[----:B------:R-:W-:Y:S02]  /*9b20*/  MOV R54, 0x101f ;  /* 0x0000101f00367802 */ /* 0x000fe40000000f00 */
[----:B------:R-:W-:-:S07]  /*9b30*/  MOV R51, 0xffff ;  /* 0x0000ffff00337802 */ /* 0x000fce0000000f00 */
[----:B0123--:R-:W-:Y:S05]  /*9b40*/  WARPSYNC.COLLECTIVE R51, `(.L_x_451) ;  /* 0x0000000033087348 */ /* 0x00ffea0003c00000 */
[----:B------:R4:W0:Y:S02]  /*9b50*/  SHFL.BFLY P3, R49, R52, R53, R54 ;  /* 0x0c00003534317389 */ /* 0x0008240000060036 */
[----:B01234-:R-:W-:Y:S01]  /*9b60*/  ENDCOLLECTIVE ;  /* 0x000000000000791b */ /* 0x01ffe20003800000 */
.L_x_451:
[----:B------:R-:W-:Y:S05]  /*9b70*/  BSYNC B1 ;  /* 0x0000000000017941 */ /* 0x000fea0003800000 */
.L_x_450:
        /* <DEDUP_REMOVED lines=8> */
.L_x_452:
[----:B------:R-:W-:Y:S01]  /*9c00*/  FADD.FTZ R32, R32, R25 ;  /* 0x0000001920207221 */ /* 0x000fe20000010000 */
[----:B------:R-:W-:-:S04]  /*9c10*/  HFMA2.MMA R53, -RZ, RZ, 0, 2.384185791015625e-07 ;  /* 0x00000004ff357435 */ /* 0x000fc800000001ff */
[----:B------:R-:W-:Y:S02]  /*9c20*/  MOV R52, R32 ;  /* 0x0000002000347202 */ /* 0x000fe40000000f00 */
[----:B------:R-:W-:-:S07]  /*9c30*/  MOV R31, R49 ;  /* 0x00000031001f7202 */ /* 0x000fce0000000f00 */
[----:B------:R-:W-:Y:S05]  /*9c40*/  WARPSYNC.COLLECTIVE R51, `(.L_x_453) ;  /* 0x0000000033087348 */ /* 0x000fea0003c00000 */
[----:B------:R0:W1:Y:S02]  /*9c50*/  SHFL.BFLY P3, R49, R52, R53, R54 ;  /* 0x0c00003534317389 */ /* 0x0000640000060036 */
[----:B01----:R-:W-:Y:S01]  /*9c60*/  ENDCOLLECTIVE ;  /* 0x000000000000791b */ /* 0x003fe20003800000 */
.L_x_453:
[----:B------:R-:W-:-:S04]  /*9c70*/  FADD.FTZ R31, R31, R30 ;  /* 0x0000001e1f1f7221 */ /* 0x000fc80000010000 */
[----:B------:R-:W-:Y:S01]  /*9c80*/  IMAD.MOV.U32 R52, RZ, RZ, R31 ;  /* 0x000000ffff347224 */ /* 0x000fe200078e001f */
[----:B------:R-:W-:-:S07]  /*9c90*/  MOV R33, R49 ;  /* 0x0000003100217202 */ /* 0x000fce0000000f00 */
[----:B------:R-:W-:Y:S05]  /*9ca0*/  WARPSYNC.COLLECTIVE R51, `(.L_x_454) ;  /* 0x0000000033087348 */ /* 0x000fea0003c00000 */
[----:B------:R0:W1:Y:S02]  /*9cb0*/  SHFL.BFLY P3, R49, R52, R53, R54 ;  /* 0x0c00003534317389 */ /* 0x0000640000060036 */
[----:B01----:R-:W-:Y:S01]  /*9cc0*/  ENDCOLLECTIVE ;  /* 0x000000000000791b */ /* 0x003fe20003800000 */
.L_x_454:
[----:B------:R-:W-:Y:S01]  /*9cd0*/  FADD.FTZ R33, R32, R33 ;  /* 0x0000002120217221 */ /* 0x000fe20000010000 */
[----:B------:R-:W-:-:S04]  /*9ce0*/  HFMA2.MMA R53, -RZ, RZ, 0, 1.1920928955078125e-07 ;  /* 0x00000002ff357435 */ /* 0x000fc800000001ff */
[----:B------:R-:W-:Y:S02]  /*9cf0*/  MOV R52, R33 ;  /* 0x0000002100347202 */ /* 0x000fe40000000f00 */
[----:B------:R-:W-:-:S07]  /*9d00*/  MOV R34, R49 ;  /* 0x0000003100227202 */ /* 0x000fce0000000f00 */
[----:B------:R-:W-:Y:S05]  /*9d10*/  WARPSYNC.COLLECTIVE R51, `(.L_x_455) ;  /* 0x0000000033087348 */ /* 0x000fea0003c00000 */
[----:B------:R0:W1:Y:S02]  /*9d20*/  SHFL.BFLY P3, R49, R52, R53, R54 ;  /* 0x0c00003534317389 */ /* 0x0000640000060036 */
[----:B01----:R-:W-:Y:S01]  /*9d30*/  ENDCOLLECTIVE ;  /* 0x000000000000791b */ /* 0x003fe20003800000 */
.L_x_455:
[----:B------:R-:W-:-:S05]  /*9d40*/  FADD.FTZ R34, R31, R34 ;  /* 0x000000221f227221 */ /* 0x000fca0000010000 */
[----:B------:R-:W-:Y:S02]  /*9d50*/  MOV R52, R34 ;  /* 0x0000002200347202 */ /* 0x000fe40000000f00 */
[----:B------:R-:W-:-:S07]  /*9d60*/  MOV R36, R49 ;  /* 0x0000003100247202 */ /* 0x000fce0000000f00 */
[----:B------:R-:W-:Y:S05]  /*9d70*/  WARPSYNC.COLLECTIVE R51, `(.L_x_456) ;  /* 0x0000000033087348 */ /* 0x000fea0003c00000 */
[----:B------:R0:W1:Y:S02]  /*9d80*/  SHFL.BFLY P3, R49, R52, R53, R54 ;  /* 0x0c00003534317389 */ /* 0x0000640000060036 */
[----:B01----:R-:W-:Y:S01]  /*9d90*/  ENDCOLLECTIVE ;  /* 0x000000000000791b */ /* 0x003fe20003800000 */
.L_x_456:
[----:B------:R-:W-:Y:S01]  /*9da0*/  FADD.FTZ R36, R33, R36 ;  /* 0x0000002421247221 */ /* 0x000fe20000010000 */
[----:B------:R-:W-:-:S04]  /*9db0*/  HFMA2.MMA R53, -RZ, RZ, 0, 5.9604644775390625e-08 ;  /* 0x00000001ff357435 */ /* 0x000fc800000001ff */
[----:B------:R-:W-:Y:S01]  /*9dc0*/  MOV R52, R36 ;  /* 0x0000002400347202 */ /* 0x000fe20000000f00 */
[----:B------:R-:W-:-:S07]  /*9dd0*/  IMAD.MOV.U32 R25, RZ, RZ, R49 ;  /* 0x000000ffff197224 */ /* 0x000fce00078e0031 */
[----:B------:R-:W-:Y:S05]  /*9de0*/  WARPSYNC.COLLECTIVE R51, `(.L_x_457) ;  /* 0x0000000033087348 */ /* 0x000fea0003c00000 */
[----:B------:R0:W1:Y:S02]  /*9df0*/  SHFL.BFLY P3, R49, R52, R53, R54 ;  /* 0x0c00003534317389 */ /* 0x0000640000060036 */
[----:B01----:R-:W-:Y:S01]  /*9e00*/  ENDCOLLECTIVE ;  /* 0x000000000000791b */ /* 0x003fe20003800000 */
.L_x_457:
[----:B------:R-:W-:-:S05]  /*9e10*/  FADD.FTZ R25, R34, R25 ;  /* 0x0000001922197221 */ /* 0x000fca0000010000 */
[----:B------:R-:W-:Y:S02]  /*9e20*/  MOV R52, R25 ;  /* 0x0000001900347202 */ /* 0x000fe40000000f00 */
[----:B------:R-:W-:-:S07]  /*9e30*/  MOV R35, R49 ;  /* 0x0000003100237202 */ /* 0x000fce0000000f00 */
[----:B------:R-:W-:Y:S05]  /*9e40*/  WARPSYNC.COLLECTIVE R51, `(.L_x_458) ;  /* 0x0000000033087348 */ /* 0x000fea0003c00000 */
[----:B------:R0:W1:Y:S02]  /*9e50*/  SHFL.BFLY P3, R49, R52, R53, R54 ;  /* 0x0c00003534317389 */ /* 0x0000640000060036 */
[----:B01----:R-:W-:Y:S01]  /*9e60*/  ENDCOLLECTIVE ;  /* 0x000000000000791b */ /* 0x003fe20003800000 */
.L_x_458:
[----:B------:R-:W-:Y:S01]  /*9e70*/  FADD.FTZ R35, R36, R35 ;  /* 0x0000002324237221 */ /* 0x000fe20000010000 */
[----:B------:R-:W-:Y:S01]  /*9e80*/  MOV R30, R49 ;  /* 0x00000031001e7202 */ /* 0x000fe20000000f00 */
[----:B------:R-:W-:Y:S06]  /*9e90*/  BRA `(.L_x_459) ;  /* 0xffffffe800c07947 */ /* 0x000fec000383ffff */
.L_x_429:
        /* <DEDUP_REMOVED lines=8> */
.L_x_461:
[----:B------:R-:W-:Y:S05]  /*9f20*/  BSYNC B0 ;  /* 0x0000000000007941 */ /* 0x000fea0003800000 */
.L_x_460:
[----:B------:R-:W-:Y:S01]  /*9f30*/  HFMA2.MMA R54, -RZ, RZ, 0, 0.000503063201904296875 ;  /* 0x0000101fff367435 */ /* 0x000fe200000001ff */
[----:B------:R-:W-:Y:S01]  /*9f40*/  MOV R52, R27 ;  /* 0x0000001b00347202 */ /* 0x000fe20000000f00 */
[----:B------:R-:W-:Y:S01]  /*9f50*/  IMAD.MOV.U32 R53, RZ, RZ, 0x8 ;  /* 0x00000008ff357424 */ /* 0x000fe200078e00ff */
[----:B------:R-:W-:Y:S02]  /*9f60*/  MOV R51, 0xffff ;  /* 0x0000ffff00337802 */ /* 0x000fe40000000f00 */
[----:B------:R-:W-:Y:S02]  /*9f70*/  CS2R R34, SRZ ;  /* 0x0000000000227805 */ /* 0x000fe4000001ff00 */
[----:B------:R-:W-:Y:S01]  /*9f80*/  MOV R29, R49 ;  /* 0x00000031001d7202 */ /* 0x000fe20000000f00 */
[----:B------:R-:W-:Y:S01]  /*9f90*/  HFMA2.MMA R41, -RZ, RZ, 0, 0 ;  /* 0x00000000ff297435 */ /* 0x000fe200000001ff */
[----:B------:R-:W-:-:S10]  /*9fa0*/  @!P0 IADD3 R30, R25, 0x14, RZ ;  /* 0x00000014191e8810 */ /* 0x000fd40007ffe0ff */
[----:B------:R-:W-:Y:S05]  /*9fb0*/  WARPSYNC.COLLECTIVE R51, `(.L_x_462) ;  /* 0x0000000033087348 */ /* 0x000fea0003c00000 */
[----:B------:R0:W1:Y:S02]  /*9fc0*/  SHFL.BFLY P3, R49, R52, R53, R54 ;  /* 0x0c00003534317389 */ /* 0x0000640000060036 */
[----:B01----:R-:W-:Y:S01]  /*9fd0*/  ENDCOLLECTIVE ;  /* 0x000000000000791b */ /* 0x003fe20003800000 */
.L_x_462:
[----:B------:R-:W-:Y:S01]  /*9fe0*/  @!P0 LEA R31, R40, UR6, 0x7 ;  /* 0x00000006281f8c11 */ /* 0x000fe2000f8e38ff */
[----:B------:R-:W-:Y:S01]  /*9ff0*/  FADD.FTZ R29, R29, R26 ;  /* 0x0000001a1d1d7221 */ /* 0x000fe20000010000 */
[----:B------:R-:W-:Y:S02]  /*a000*/  @!P0 LOP3.LUT R30, R30, R11, RZ, 0x3c, !PT ;  /* 0x0000000b1e1e8212 */ /* 0x000fe400078e3cff */
[----:B------:R-:W-:Y:S02]  /*a010*/  MOV R42, RZ ;  /* 0x000000ff002a7202 */ /* 0x000fe40000000f00 */
[----:B------:R-:W-:Y:S02]  /*a020*/  @!P0 LEA R30, R30, R31, 0x2 ;  /* 0x0000001f1e1e8211 */ /* 0x000fe400078e10ff */
[----:B------:R-:W-:Y:S02]  /*a030*/  @!P0 IADD3 R46, R25, 0x3c, RZ ;  /* 0x0000003c192e8810 */ /* 0x000fe40007ffe0ff */
[----:B------:R-:W-:Y:S01]  /*a040*/  @!P0 LEA R45, R40, UR6, 0x7 ;  /* 0x00000006282d8c11 */ /* 0x000fe2000f8e38ff */
[----:B------:R0:W1:Y:S01]  /*a050*/  @!P0 LDS R33, [R30+0x500] ;  /* 0x000500001e218984 */ /* 0x0000620000000800 */
[----:B------:R-:W-:Y:S01]  /*a060*/  @!P0 LOP3.LUT R46, R46, R11, RZ, 0x3c, !PT ;  /* 0x0000000b2e2e8212 */ /* 0x000fe200078e3cff */
[----:B------:R-:W-:Y:S01]  /*a070*/  HFMA2.MMA R53, -RZ, RZ, 0, 2.384185791015625e-07 ;  /* 0x00000004ff357435 */ /* 0x000fe200000001ff */
[----:B------:R-:W-:Y:S01]  /*a080*/  MOV R52, R29 ;  /* 0x0000001d00347202 */ /* 0x000fe20000000f00 */
[----:B------:R0:W2:Y:S02]  /*a090*/  @!P0 LDS R32, [R30] ;  /* 0x000000001e208984 */ /* 0x0000a40000000800 */
[----:B------:R-:W-:-:S02]  /*a0a0*/  @!P0 IMAD R46, R46, 0x4, R45 ;  /* 0x000000042e2e8824 */ /* 0x000fc400078e022d */
[----:B------:R-:W-:-:S03]  /*a0b0*/  IMAD.MOV.U32 R45, RZ, RZ, RZ ;  /* 0x000000ffff2d7224 */ /* 0x000fc600078e00ff */
[----:B------:R0:W3:Y:S01]  /*a0c0*/  @!P0 LDS R47, [R46] ;  /* 0x000000002e2f8984 */ /* 0x0000e20000000800 */
[----:B------:R-:W-:-:S07]  /*a0d0*/  MOV R28, R49 ;  /* 0x00000031001c7202 */ /* 0x000fce0000000f00 */
[----:B0123--:R-:W-:Y:S05]  /*a0e0*/  WARPSYNC.COLLECTIVE R51, `(.L_x_463) ;  /* 0x0000000033087348 */ /* 0x00ffea0003c00000 */
[----:B------:R4:W0:Y:S02]  /*a0f0*/  SHFL.BFLY P3, R49, R52, R53, R54 ;  /* 0x0c00003534317389 */ /* 0x0008240000060036 */
[----:B01234-:R-:W-:Y:S01]  /*a100*/  ENDCOLLECTIVE ;  /* 0x000000000000791b */ /* 0x01ffe20003800000 */
.L_x_463:
[----:B------:R-:W-:Y:S01]  /*a110*/  FADD.FTZ R28, R28, R27 ;  /* 0x0000001b1c1c7221 */ /* 0x000fe20000010000 */
[----:B------:R0:W1:Y:S02]  /*a120*/  @!P0 LDS R48, [R46+0x500] ;  /* 0x000500002e308984 */ /* 0x0000640000000800 */
[----:B0-----:R-:W-:Y:S02]  /*a130*/  HFMA2.MMA R46, -RZ, RZ, 0, 0 ;  /* 0x00000000ff2e7435 */ /* 0x001fe400000001ff */
[----:B------:R-:W-:Y:S01]  /*a140*/  MOV R52, R28 ;  /* 0x0000001c00347202 */ /* 0x000fe20000000f00 */
[----:B------:R-:W-:Y:S01]  /*a150*/  IMAD.MOV.U32 R26, RZ, RZ, R49 ;  /* 0x000000ffff1a7224 */ /* 0x000fe200078e0031 */
[----:B------:R-:W-:-:S07]  /*a160*/  @!P0 MOV R35, R33 ;  /* 0x0000002100238202 */ /* 0x000fce0000000f00 */
[----:B-1----:R-:W-:Y:S05]  /*a170*/  WARPSYNC.COLLECTIVE R51, `(.L_x_464) ;  /* 0x0000000033087348 */ /* 0x002fea0003c00000 */
[----:B------:R0:W2:Y:S02]  /*a180*/  SHFL.BFLY P3, R49, R52, R53, R54 ;  /* 0x0c00003534317389 */ /* 0x0000a40000060036 */
[----:B012---:R-:W-:Y:S01]  /*a190*/  ENDCOLLECTIVE ;  /* 0x000000000000791b */ /* 0x007fe20003800000 */
.L_x_464:
[----:B------:R-:W-:Y:S01]  /*a1a0*/  FADD.FTZ R26, R29, R26 ;  /* 0x0000001a1d1a7221 */ /* 0x000fe20000010000 */
[----:B------:R-:W-:Y:S02]  /*a1b0*/  @!P0 MOV R34, R32 ;  /* 0x0000002000228202 */ /* 0x000fe40000000f00 */
[----:B------:R-:W-:Y:S02]  /*a1c0*/  @!P0 MOV R45, R47 ;  /* 0x0000002f002d8202 */ /* 0x000fe40000000f00 */
[----:B------:R-:W-:Y:S01]  /*a1d0*/  MOV R52, R26 ;  /* 0x0000001a00347202 */ /* 0x000fe20000000f00 */
[----:B------:R-:W-:Y:S01]  /*a1e0*/  IMAD.MOV.U32 R53, RZ, RZ, 0x2 ;  /* 0x00000002ff357424 */ /* 0x000fe200078e00ff */
[----:B------:R-:W-:Y:S02]  /*a1f0*/  @!P0 MOV R46, R48 ;  /* 0x00000030002e8202 */ /* 0x000fe40000000f00 */
[----:B------:R-:W-:-:S07]  /*a200*/  MOV R27, R49 ;  /* 0x00000031001b7202 */ /* 0x000fce0000000f00 */
[----:B------:R-:W-:Y:S05]  /*a210*/  WARPSYNC.COLLECTIVE R51, `(.L_x_465) ;  /* 0x0000000033087348 */ /* 0x000fea0003c00000 */
[----:B------:R0:W1:Y:S02]  /*a220*/  SHFL.BFLY P3, R49, R52, R53, R54 ;  /* 0x0c00003534317389 */ /* 0x0000640000060036 */
[----:B01----:R-:W-:Y:S01]  /*a230*/  ENDCOLLECTIVE ;  /* 0x000000000000791b */ /* 0x003fe20003800000 */
.L_x_465:
[----:B------:R-:W-:-:S05]  /*a240*/  FADD.FTZ R27, R28, R27 ;  /* 0x0000001b1c1b7221 */ /* 0x000fca0000010000 */
[----:B------:R-:W-:Y:S02]  /*a250*/  MOV R52, R27 ;  /* 0x0000001b00347202 */ /* 0x000fe40000000f00 */
[----:B------:R-:W-:-:S07]  /*a260*/  MOV R29, R49 ;  /* 0x00000031001d7202 */ /* 0x000fce0000000f00 */
[----:B------:R-:W-:Y:S05]  /*a270*/  WARPSYNC.COLLECTIVE R51, `(.L_x_466) ;  /* 0x0000000033087348 */ /* 0x000fea0003c00000 */
[----:B------:R0:W1:Y:S02]  /*a280*/  SHFL.BFLY P3, R49, R52, R53, R54 ;  /* 0x0c00003534317389 */ /* 0x0000640000060036 */
[----:B01----:R-:W-:Y:S01]  /*a290*/  ENDCOLLECTIVE ;  /* 0x000000000000791b */ /* 0x003fe20003800000 */
.L_x_466:
[----:B------:R-:W-:Y:S01]  /*a2a0*/  FADD.FTZ R30, R26, R29 ;  /* 0x0000001d1a1e7221 */ /* 0x000fe20000010000 */
[----:B------:R-:W-:Y:S01]  /*a2b0*/  @!P0 LEA R29, R40, UR6, 0x7 ;  /* 0x00000006281d8c11 */ /* 0x000fe2000f8e38ff */
[----:B------:R-:W-:Y:S02]  /*a2c0*/  HFMA2.MMA R53, -RZ, RZ, 0, 5.9604644775390625e-08 ;  /* 0x00000001ff357435 */ /* 0x000fe400000001ff */
[----:B------:R-:W-:Y:S01]  /*a2d0*/  IMAD.MOV.U32 R52, RZ, RZ, R30 ;  /* 0x000000ffff347224 */ /* 0x000fe200078e001e */
[----:B------:R-:W-:-:S08]  /*a2e0*/  MOV R28, R49 ;  /* 0x00000031001c7202 */ /* 0x000fd00000000f00 */
[----:B------:R-:W-:Y:S05]  /*a2f0*/  WARPSYNC.COLLECTIVE R51, `(.L_x_467) ;  /* 0x0000000033087348 */ /* 0x000fea0003c00000 */
[----:B------:R0:W1:Y:S02]  /*a300*/  SHFL.BFLY P3, R49, R52, R53, R54 ;  /* 0x0c00003534317389 */ /* 0x0000640000060036 */
[----:B01----:R-:W-:Y:S01]  /*a310*/  ENDCOLLECTIVE ;  /* 0x000000000000791b */ /* 0x003fe20003800000 */
.L_x_467:
[----:B------:R-:W-:Y:S01]  /*a320*/  FADD.FTZ R31, R27, R28 ;  /* 0x0000001c1b1f7221 */ /* 0x000fe20000010000 */
[C---:B------:R-:W-:Y:S01]  /*a330*/  @!P0 IADD3 R28, R25.reuse, 0x28, RZ ;  /* 0x00000028191c8810 */ /* 0x040fe20007ffe0ff */
[----:B------:R-:W0:Y:S01]  /*a340*/  LDC.64 R26, c[0x0][0x218] ;  /* 0x00008600ff1a7b82 */ /* 0x000e220000000a00 */
[----:B------:R-:W-:Y:S02]  /*a350*/  IADD3 R25, R25, R22, RZ ;  /* 0x0000001619197210 */ /* 0x000fe40007ffe0ff */
[----:B------:R-:W-:-:S04]  /*a360*/  @!P0 LOP3.LUT R28, R28, R11, RZ, 0x3c, !PT ;  /* 0x0000000b1c1c8212 */ /* 0x000fc800078e3cff */
[----:B------:R-:W-:Y:S02]  /*a370*/  @!P0 LEA R28, R28, R29, 0x2 ;  /* 0x0000001d1c1c8211 */ /* 0x000fe400078e10ff */
[----:B------:R-:W-:-:S03]  /*a380*/  MOV R52, R31 ;  /* 0x0000001f00347202 */ /* 0x000fc60000000f00 */
[----:B------:R1:W2:Y:S04]  /*a390*/  @!P0 LDS R29, [R28] ;  /* 0x000000001c1d8984 */ /* 0x0002a80000000800 */
[----:B------:R1:W3:Y:S01]  /*a3a0*/  @!P0 LDS R43, [R28+0x500] ;  /* 0x000500001c2b8984 */ /* 0x0002e20000000800 */
[----:B------:R-:W-:-:S07]  /*a3b0*/  MOV R33, R49 ;  /* 0x0000003100217202 */ /* 0x000fce0000000f00 */
[----:B0123--:R-:W-:Y:S05]  /*a3c0*/  WARPSYNC.COLLECTIVE R51, `(.L_x_468) ;  /* 0x0000000033087348 */ /* 0x00ffea0003c00000 */
[----:B------:R4:W0:Y:S02]  /*a3d0*/  SHFL.BFLY P3, R49, R52, R53, R54 ;  /* 0x0c00003534317389 */ /* 0x0008240000060036 */
[----:B01234-:R-:W-:Y:S01]  /*a3e0*/  ENDCOLLECTIVE ;  /* 0x000000000000791b */ /* 0x01ffe20003800000 */
.L_x_468:
[----:B------:R-:W-:Y:S01]  /*a3f0*/  FADD.FTZ R30, R30, R33 ;  /* 0x000000211e1e7221 */ /* 0x000fe20000010000 */
[----:B------:R-:W-:Y:S01]  /*a400*/  IMAD.WIDE R26, R25, 0x2, R26 ;  /* 0x00000002191a7825 */ /* 0x000fe200078e021a */
[----:B------:R-:W-:-:S03]  /*a410*/  MOV R52, R34 ;  /* 0x0000002200347202 */ /* 0x000fc60000000f00 */
[----:B------:R-:W-:Y:S01]  /*a420*/  IMAD.MOV.U32 R53, RZ, RZ, 0x8 ;  /* 0x00000008ff357424 */ /* 0x000fe200078e00ff */
[----:B------:R-:W-:-:S07]  /*a430*/  MOV R32, R49 ;  /* 0x0000003100207202 */ /* 0x000fce0000000f00 */
[----:B------:R-:W-:Y:S05]  /*a440*/  WARPSYNC.COLLECTIVE R51, `(.L_x_469) ;  /* 0x0000000033087348 */ /* 0x000fea0003c00000 */
[----:B------:R0:W1:Y:S02]  /*a450*/  SHFL.BFLY P3, R49, R52, R53, R54 ;  /* 0x0c00003534317389 */ /* 0x0000640000060036 */
[----:B01----:R-:W-:Y:S01]  /*a460*/  ENDCOLLECTIVE ;  /* 0x000000000000791b */ /* 0x003fe20003800000 */
.L_x_469:
[----:B------:R-:W-:Y:S01]  /*a470*/  FADD.FTZ R31, R31, R32 ;  /* 0x000000201f1f7221 */ /* 0x000fe20000010000 */
[----:B------:R-:W-:Y:S02]  /*a480*/  @!P0 IMAD.MOV.U32 R41, RZ, RZ, R29 ;  /* 0x000000ffff298224 */ /* 0x000fe400078e001d */
        /* <DEDUP_REMOVED lines=8> */
.L_x_470:
[----:B------:R-:W-:Y:S01]  /*a510*/  @!P0 F2FP.BF16.F32.PACK_AB R30, RZ, R30 ;  /* 0x0000001eff1e823e */ /* 0x000fe200000010ff */
[----:B------:R-:W-:Y:S01]  /*a520*/  FADD.FTZ R37, R37, R34 ;  /* 0x0000002225257221 */ /* 0x000fe20000010000 */
[----:B------:R-:W-:Y:S01]  /*a530*/  @!P0 F2FP.BF16.F32.PACK_AB R31, RZ, R31 ;  /* 0x0000001fff1f823e */ /* 0x000fe200000010ff */
[----:B------:R-:W-:Y:S01]  /*a540*/  IMAD.WIDE R28, R25, 0x2, R28 ;  /* 0x00000002191c7825 */ /* 0x000fe200078e021c */
[----:B------:R-:W-:-:S05]  /*a550*/  PRMT R33, R30, 0x7610, R33 ;  /* 0x000076101e217816 */ /* 0x000fca0000000021 */
[----:B------:R0:W-:Y:S01]  /*a560*/  @!P0 STG.E.U16 desc[UR18][R26.64], R33 ;  /* 0x000000211a008986 */ /* 0x0001e2000c101512 */
[----:B------:R-:W-:Y:S01]  /*a570*/  HFMA2.MMA R53, -RZ, RZ, 0, 2.384185791015625e-07 ;  /* 0x00000004ff357435 */ /* 0x000fe200000001ff */
[----:B------:R-:W-:Y:S02]  /*a580*/  MOV R52, R37 ;  /* 0x0000002500347202 */ /* 0x000fe40000000f00 */
[----:B------:R-:W-:-:S08]  /*a590*/  MOV R36, R49 ;  /* 0x0000003100247202 */ /* 0x000fd00000000f00 */
[----:B0-----:R-:W-:Y:S05]  /*a5a0*/  WARPSYNC.COLLECTIVE R51, `(.L_x_471) ;  /* 0x0000000033087348 */ /* 0x001fea0003c00000 */
[----:B------:R1:W2:Y:S02]  /*a5b0*/  SHFL.BFLY P3, R49, R52, R53, R54 ;  /* 0x0c00003534317389 */ /* 0x0002a40000060036 */
[----:B012---:R-:W-:Y:S01]  /*a5c0*/  ENDCOLLECTIVE ;  /* 0x000000000000791b */ /* 0x007fe20003800000 */
.L_x_471:
[----:B------:R-:W-:-:S05]  /*a5d0*/  FADD.FTZ R36, R36, R35 ;  /* 0x0000002324247221 */ /* 0x000fca0000010000 */
[----:B------:R-:W-:Y:S01]  /*a5e0*/  MOV R52, R36 ;  /* 0x0000002400347202 */ /* 0x000fe20000000f00 */
[----:B------:R-:W-:-:S07]  /*a5f0*/  IMAD.MOV.U32 R34, RZ, RZ, R49 ;  /* 0x000000ffff227224 */ /* 0x000fce00078e0031 */
[----:B------:R-:W-:Y:S05]  /*a600*/  WARPSYNC.COLLECTIVE R51, `(.L_x_472) ;  /* 0x0000000033087348 */ /* 0x000fea0003c00000 */
[----:B------:R0:W1:Y:S02]  /*a610*/  SHFL.BFLY P3, R49, R52, R53, R54 ;  /* 0x0c00003534317389 */ /* 0x0000640000060036 */
[----:B01----:R-:W-:Y:S01]  /*a620*/  ENDCOLLECTIVE ;  /* 0x000000000000791b */ /* 0x003fe20003800000 */
.L_x_472:
[----:B------:R-:W-:-:S05]  /*a630*/  FADD.FTZ R34, R37, R34 ;  /* 0x0000002225227221 */ /* 0x000fca0000010000 */
[----:B------:R-:W-:Y:S01]  /*a640*/  MOV R52, R34 ;  /* 0x0000002200347202 */ /* 0x000fe20000000f00 */
[----:B------:R-:W-:Y:S01]  /*a650*/  IMAD.MOV.U32 R53, RZ, RZ, 0x2 ;  /* 0x00000002ff357424 */ /* 0x000fe200078e00ff */
[----:B------:R-:W-:-:S07]  /*a660*/  MOV R35, R49 ;  /* 0x0000003100237202 */ /* 0x000fce0000000f00 */
[----:B------:R-:W-:Y:S05]  /*a670*/  WARPSYNC.COLLECTIVE R51, `(.L_x_473) ;  /* 0x0000000033087348 */ /* 0x000fea0003c00000 */
[----:B------:R0:W1:Y:S02]  /*a680*/  SHFL.BFLY P3, R49, R52, R53, R54 ;  /* 0x0c00003534317389 */ /* 0x0000640000060036 */
[----:B01----:R-:W-:Y:S01]  /*a690*/  ENDCOLLECTIVE ;  /* 0x000000000000791b */ /* 0x003fe20003800000 */
.L_x_473:
[----:B------:R-:W-:-:S05]  /*a6a0*/  FADD.FTZ R35, R36, R35 ;  /* 0x0000002324237221 */ /* 0x000fca0000010000 */
[----:B------:R-:W-:Y:S02]  /*a6b0*/  MOV R52, R35 ;  /* 0x0000002300347202 */ /* 0x000fe40000000f00 */
[----:B------:R-:W-:-:S07]  /*a6c0*/  MOV R37, R49 ;  /* 0x0000003100257202 */ /* 0x000fce0000000f00 */
[----:B------:R-:W-:Y:S05]  /*a6d0*/  WARPSYNC.COLLECTIVE R51, `(.L_x_474) ;  /* 0x0000000033087348 */ /* 0x000fea0003c00000 */
[----:B------:R0:W1:Y:S02]  /*a6e0*/  SHFL.BFLY P3, R49, R52, R53, R54 ;  /* 0x0c00003534317389 */ /* 0x0000640000060036 */
[----:B01----:R-:W-:Y:S01]  /*a6f0*/  ENDCOLLECTIVE ;  /* 0x000000000000791b */ /* 0x003fe20003800000 */
.L_x_474:
[----:B------:R-:W-:Y:S01]  /*a700*/  FADD.FTZ R37, R34, R37 ;  /* 0x0000002522257221 */ /* 0x000fe20000010000 */
[----:B------:R-:W-:-:S04]  /*a710*/  HFMA2.MMA R53, -RZ, RZ, 0, 5.9604644775390625e-08 ;  /* 0x00000001ff357435 */ /* 0x000fc800000001ff */
[----:B------:R-:W-:Y:S02]  /*a720*/  MOV R52, R37 ;  /* 0x0000002500347202 */ /* 0x000fe40000000f00 */
[----:B------:R-:W-:-:S07]  /*a730*/  MOV R36, R49 ;  /* 0x0000003100247202 */ /* 0x000fce0000000f00 */
[----:B------:R-:W-:Y:S05]  /*a740*/  WARPSYNC.COLLECTIVE R51, `(.L_x_475) ;  /* 0x0000000033087348 */ /* 0x000fea0003c00000 */
[----:B------:R0:W1:Y:S02]  /*a750*/  SHFL.BFLY P3, R49, R52, R53, R54 ;  /* 0x0c00003534317389 */ /* 0x0000640000060036 */
[----:B01----:R-:W-:Y:S01]  /*a760*/  ENDCOLLECTIVE ;  /* 0x000000000000791b */ /* 0x003fe20003800000 */
.L_x_475:
[----:B------:R-:W-:-:S05]  /*a770*/  FADD.FTZ R36, R35, R36 ;  /* 0x0000002423247221 */ /* 0x000fca0000010000 */
[----:B------:R-:W-:Y:S02]  /*a780*/  MOV R52, R36 ;  /* 0x0000002400347202 */ /* 0x000fe40000000f00 */
[----:B------:R-:W-:-:S07]  /*a790*/  MOV R34, R49 ;  /* 0x0000003100227202 */ /* 0x000fce0000000f00 */
[----:B------:R-:W-:Y:S05]  /*a7a0*/  WARPSYNC.COLLECTIVE R51, `(.L_x_476) ;  /* 0x0000000033087348 */ /* 0x000fea0003c00000 */
[----:B------:R0:W1:Y:S02]  /*a7b0*/  SHFL.BFLY P3, R49, R52, R53, R54 ;  /* 0x0c00003534317389 */ /* 0x0000640000060036 */
[----:B01----:R-:W-:Y:S01]  /*a7c0*/  ENDCOLLECTIVE ;  /* 0x000000000000791b */ /* 0x003fe20003800000 */
.L_x_476:
[----:B------:R-:W-:-:S05]  /*a7d0*/  FADD.FTZ R25, R37, R34 ;  /* 0x0000002225197221 */ /* 0x000fca0000010000 */
[----:B------:R-:W-:Y:S01]  /*a7e0*/  @!P0 F2FP.BF16.F32.PACK_AB R25, RZ, R25 ;  /* 0x00000019ff19823e */ /* 0x000fe200000010ff */
[----:B------:R-:W-:Y:S01]  /*a7f0*/  HFMA2.MMA R53, -RZ, RZ, 0, 4.76837158203125e-07 ;  /* 0x00000008ff357435 */ /* 0x000fe200000001ff */
[----:B------:R-:W-:Y:S01]  /*a800*/  MOV R52, R41 ;  /* 0x0000002900347202 */ /* 0x000fe20000000f00 */
[----:B------:R-:W-:-:S09]  /*a810*/  IMAD.MOV.U32 R35, RZ, RZ, R49 ;  /* 0x000000ffff237224 */ /* 0x000fd200078e0031 */
[----:B------:R-:W-:Y:S05]  /*a820*/  WARPSYNC.COLLECTIVE R51, `(.L_x_477) ;  /* 0x0000000033087348 */ /* 0x000fea0003c00000 */
[----:B------:R0:W1:Y:S02]  /*a830*/  SHFL.BFLY P3, R49, R52, R53, R54 ;  /* 0x0c00003534317389 */ /* 0x0000640000060036 */
[----:B01----:R-:W-:Y:S01]  /*a840*/  ENDCOLLECTIVE ;  /* 0x000000000000791b */ /* 0x003fe20003800000 */
.L_x_477:
[--C-:B------:R-:W-:Y:S01]  /*a850*/  FADD.FTZ R30, R36, R35.reuse ;  /* 0x00000023241e7221 */ /* 0x100fe20000010000 */
[----:B------:R-:W-:-:S04]  /*a860*/  PRMT R35, R25, 0x7610, R35 ;  /* 0x0000761019237816 */ /* 0x000fc80000000023 */
[----:B------:R-:W-:Y:S02]  /*a870*/  @!P0 F2FP.BF16.F32.PACK_AB R30, RZ, R30 ;  /* 0x0000001eff1e823e */ /* 0x000fe400000010ff */
[----:B------:R-:W-:Y:S02]  /*a880*/  MOV R52, R42 ;  /* 0x0000002a00347202 */ /* 0x000fe40000000f00 */
[----:B------:R-:W-:-:S07]  /*a890*/  MOV R44, R49 ;  /* 0x00000031002c7202 */ /* 0x000fce0000000f00 */
[----:B------:R-:W-:Y:S05]  /*a8a0*/  WARPSYNC.COLLECTIVE R51, `(.L_x_478) ;  /* 0x0000000033087348 */ /* 0x000fea0003c00000 */
[----:B------:R0:W1:Y:S02]  /*a8b0*/  SHFL.BFLY P3, R49, R52, R53, R54 ;  /* 0x0c00003534317389 */ /* 0x0000640000060036 */
[----:B01----:R-:W-:Y:S01]  /*a8c0*/  ENDCOLLECTIVE ;  /* 0x000000000000791b */ /* 0x003fe20003800000 */
.L_x_478:
[----:B------:R-:W-:Y:S01]  /*a8d0*/  FADD.FTZ R44, R44, R41 ;  /* 0x000000292c2c7221 */ /* 0x000fe20000010000 */
[----:B------:R-:W-:-:S03]  /*a8e0*/  HFMA2.MMA R53, -RZ, RZ, 0, 2.384185791015625e-07 ;  /* 0x00000004ff357435 */ /* 0x000fc600000001ff */
[----:B------:R-:W-:Y:S01]  /*a8f0*/  IMAD.MOV.U32 R52, RZ, RZ, R44 ;  /* 0x000000ffff347224 */ /* 0x000fe200078e002c */
[----:B------:R-:W-:-:S07]  /*a900*/  MOV R43, R49 ;  /* 0x00000031002b7202 */ /* 0x000fce0000000f00 */
[----:B------:R-:W-:Y:S05]  /*a910*/  WARPSYNC.COLLECTIVE R51, `(.L_x_479) ;  /* 0x0000000033087348 */ /* 0x000fea0003c00000 */
[----:B------:R0:W1:Y:S02]  /*a920*/  SHFL.BFLY P3, R49, R52, R53, R54 ;  /* 0x0c00003534317389 */ /* 0x0000640000060036 */
[----:B01----:R-:W-:Y:S01]  /*a930*/  ENDCOLLECTIVE ;  /* 0x000000000000791b */ /* 0x003fe20003800000 */
.L_x_479:
[----:B------:R-:W-:-:S05]  /*a940*/  FADD.FTZ R43, R43, R42 ;  /* 0x0000002a2b2b7221 */ /* 0x000fca0000010000 */
[----:B------:R-:W-:Y:S02]  /*a950*/  MOV R52, R43 ;  /* 0x0000002b00347202 */ /* 0x000fe40000000f00 */
[----:B------:R-:W-:-:S07]  /*a960*/  MOV R41, R49 ;  /* 0x0000003100297202 */ /* 0x000fce0000000f00 */
[----:B------:R-:W-:Y:S05]  /*a970*/  WARPSYNC.COLLECTIVE R51, `(.L_x_480) ;  /* 0x0000000033087348 */ /* 0x000fea0003c00000 */
[----:B------:R0:W1:Y:S02]  /*a980*/  SHFL.BFLY P3, R49, R52, R53, R54 ;  /* 0x0c00003534317389 */ /* 0x0000640000060036 */
[----:B01----:R-:W-:Y:S01]  /*a990*/  ENDCOLLECTIVE ;  /* 0x000000000000791b */ /* 0x003fe20003800000 */
.L_x_480:
[----:B------:R-:W-:Y:S01]  /*a9a0*/  FADD.FTZ R41, R44, R41 ;  /* 0x000000292c297221 */ /* 0x000fe20000010000 */
[----:B------:R-:W-:-:S04]  /*a9b0*/  HFMA2.MMA R53, -RZ, RZ, 0, 1.1920928955078125e-07 ;  /* 0x00000002ff357435 */ /* 0x000fc800000001ff */
[----:B------:R-:W-:Y:S02]  /*a9c0*/  MOV R52, R41 ;  /* 0x0000002900347202 */ /* 0x000fe40000000f00 */
[----:B------:R-:W-:-:S07]  /*a9d0*/  MOV R42, R49 ;  /* 0x00000031002a7202 */ /* 0x000fce0000000f00 */
[----:B------:R-:W-:Y:S05]  /*a9e0*/  WARPSYNC.COLLECTIVE R51, `(.L_x_481) ;  /* 0x0000000033087348 */ /* 0x000fea0003c00000 */
[----:B------:R0:W1:Y:S02]  /*a9f0*/  SHFL.BFLY P3, R49, R52, R53, R54 ;  /* 0x0c00003534317389 */ /* 0x0000640000060036 */
[----:B01----:R-:W-:Y:S01]  /*aa00*/  ENDCOLLECTIVE ;  /* 0x000000000000791b */ /* 0x003fe20003800000 */
.L_x_481:
[----:B------:R-:W-:-:S05]  /*aa10*/  FADD.FTZ R42, R43, R42 ;  /* 0x0000002a2b2a7221 */ /* 0x000fca0000010000 */
[----:B------:R-:W-:Y:S02]  /*aa20*/  MOV R52, R42 ;  /* 0x0000002a00347202 */ /* 0x000fe40000000f00 */
[----:B------:R-:W-:-:S07]  /*aa30*/  MOV R44, R49 ;  /* 0x00000031002c7202 */ /* 0x000fce0000000f00 */
[----:B------:R-:W-:Y:S05]  /*aa40*/  WARPSYNC.COLLECTIVE R51, `(.L_x_482) ;  /* 0x0000000033087348 */ /* 0x000fea0003c00000 */
[----:B------:R0:W1:Y:S02]  /*aa50*/  SHFL.BFLY P3, R49, R52, R53, R54 ;  /* 0x0c00003534317389 */ /* 0x0000640000060036 */
[----:B01----:R-:W-:Y:S01]  /*aa60*/  ENDCOLLECTIVE ;  /* 0x000000000000791b */ /* 0x003fe20003800000 */
.L_x_482:
[----:B------:R-:W-:Y:S01]  /*aa70*/  FADD.FTZ R44, R41, R44 ;  /* 0x0000002c292c7221 */ /* 0x000fe20000010000 */
[----:B------:R-:W-:-:S04]  /*aa80*/  HFMA2.MMA R53, -RZ, RZ, 0, 5.9604644775390625e-08 ;  /* 0x00000001ff357435 */ /* 0x000fc800000001ff */
[----:B------:R-:W-:Y:S02]  /*aa90*/  MOV R52, R44 ;  /* 0x0000002c00347202 */ /* 0x000fe40000000f00 */
[----:B------:R-:W-:-:S07]  /*aaa0*/  MOV R43, R49 ;  /* 0x00000031002b7202 */ /* 0x000fce0000000f00 */
[----:B------:R-:W-:Y:S05]  /*aab0*/  WARPSYNC.COLLECTIVE R51, `(.L_x_483) ;  /* 0x0000000033087348 */ /* 0x000fea0003c00000 */
[----:B------:R0:W1:Y:S02]  /*aac0*/  SHFL.BFLY P3, R49, R52, R53, R54 ;  /* 0x0c00003534317389 */ /* 0x0000640000060036 */
[----:B01----:R-:W-:Y:S01]  /*aad0*/  ENDCOLLECTIVE ;  /* 0x000000000000791b */ /* 0x003fe20003800000 */
.L_x_483:
[----:B------:R-:W-:-:S05]  /*aae0*/  FADD.FTZ R42, R42, R43 ;  /* 0x0000002b2a2a7221 */ /* 0x000fca0000010000 */
[----:B------:R-:W-:Y:S02]  /*aaf0*/  MOV R52, R42 ;  /* 0x0000002a00347202 */ /* 0x000fe40000000f00 */
[----:B------:R-:W-:-:S07]  /*ab00*/  MOV R41, R49 ;  /* 0x0000003100297202 */ /* 0x000fce0000000f00 */
[----:B------:R-:W-:Y:S05]  /*ab10*/  WARPSYNC.COLLECTIVE R51, `(.L_x_484) ;  /* 0x0000000033087348 */ /* 0x000fea0003c00000 */
[----:B------:R0:W1:Y:S02]  /*ab20*/  SHFL.BFLY P3, R49, R52, R53, R54 ;  /* 0x0c00003534317389 */ /* 0x0000640000060036 */
[----:B01----:R-:W-:Y:S01]  /*ab30*/  ENDCOLLECTIVE ;  /* 0x000000000000791b */ /* 0x003fe20003800000 */
.L_x_484:
[----:B------:R-:W-:Y:S01]  /*ab40*/  HFMA2.MMA R53, -RZ, RZ, 0, 4.76837158203125e-07 ;  /* 0x00000008ff357435 */ /* 0x000fe200000001ff */
[----:B------:R-:W-:Y:S01]  /*ab50*/  MOV R52, R45 ;  /* 0x0000002d00347202 */ /* 0x000fe20000000f00 */
[----:B------:R-:W-:-:S09]  /*ab60*/  IMAD.MOV.U32 R43, RZ, RZ, R49 ;  /* 0x000000ffff2b7224 */ /* 0x000fd200078e0031 */
[----:B------:R-:W-:Y:S05]  /*ab70*/  WARPSYNC.COLLECTIVE R51, `(.L_x_485) ;  /* 0x0000000033087348 */ /* 0x000fea0003c00000 */
[----:B------:R0:W1:Y:S02]  /*ab80*/  SHFL.BFLY P3, R49, R52, R53, R54 ;  /* 0x0c00003534317389 */ /* 0x0000640000060036 */
[----:B01----:R-:W-:Y:S01]  /*ab90*/  ENDCOLLECTIVE ;  /* 0x000000000000791b */ /* 0x003fe20003800000 */
.L_x_485:
[----:B------:R-:W-:-:S05]  /*aba0*/  FADD.FTZ R32, R42, R43 ;  /* 0x0000002b2a207221 */ /* 0x000fca0000010000 */
[----:B------:R-:W-:Y:S01]  /*abb0*/  @!P0 F2FP.BF16.F32.PACK_AB R32, RZ, R32 ;  /* 0x00000020ff20823e */ /* 0x000fe200000010ff */
[----:B------:R-:W-:Y:S01]  /*abc0*/  IMAD.MOV.U32 R52, RZ, RZ, R46 ;  /* 0x000000ffff347224 */ /* 0x000fe200078e002e */
[----:B------:R-:W-:-:S07]  /*abd0*/  MOV R50, R49 ;  /* 0x0000003100327202 */ /* 0x000fce0000000f00 */
[----:B------:R-:W-:Y:S05]  /*abe0*/  WARPSYNC.COLLECTIVE R51, `(.L_x_486) ;  /* 0x0000000033087348 */ /* 0x000fea0003c00000 */
[----:B------:R0:W1:Y:S02]  /*abf0*/  SHFL.BFLY P3, R49, R52, R53, R54 ;  /* 0x0c00003534317389 */ /* 0x0000640000060036 */
[----:B01----:R-:W-:Y:S01]  /*ac00*/  ENDCOLLECTIVE ;  /* 0x000000000000791b */ /* 0x003fe20003800000 */
.L_x_486:
[----:B------:R-:W-:Y:S01]  /*ac10*/  FADD.FTZ R50, R50, R45 ;  /* 0x0000002d32327221 */ /* 0x000fe20000010000 */
[----:B------:R-:W-:-:S04]  /*ac20*/  HFMA2.MMA R53, -RZ, RZ, 0, 2.384185791015625e-07 ;  /* 0x00000004ff357435 */ /* 0x000fc800000001ff */
[----:B------:R-:W-:Y:S02]  /*ac30*/  MOV R52, R50 ;  /* 0x0000003200347202 */ /* 0x000fe40000000f00 */
[----:B------:R-:W-:-:S07]  /*ac40*/  MOV R47, R49 ;  /* 0x00000031002f7202 */ /* 0x000fce0000000f00 */
[----:B------:R-:W-:Y:S05]  /*ac50*/  WARPSYNC.COLLECTIVE R51, `(.L_x_487) ;  /* 0x0000000033087348 */ /* 0x000fea0003c00000 */
[----:B------:R0:W1:Y:S02]  /*ac60*/  SHFL.BFLY P3, R49, R52, R53, R54 ;  /* 0x0c00003534317389 */ /* 0x0000640000060036 */
[----:B01----:R-:W-:Y:S01]  /*ac70*/  ENDCOLLECTIVE ;  /* 0x000000000000791b */ /* 0x003fe20003800000 */
.L_x_487:
[----:B------:R-:W-:-:S05]  /*ac80*/  FADD.FTZ R47, R47, R46 ;  /* 0x0000002e2f2f7221 */ /* 0x000fca0000010000 */
[----:B------:R-:W-:Y:S02]  /*ac90*/  MOV R52, R47 ;  /* 0x0000002f00347202 */ /* 0x000fe40000000f00 */
[----:B------:R-:W-:-:S07]  /*aca0*/  MOV R45, R49 ;  /* 0x00000031002d7202 */ /* 0x000fce0000000f00 */
[----:B------:R-:W-:Y:S05]  /*acb0*/  WARPSYNC.COLLECTIVE R51, `(.L_x_488) ;  /* 0x0000000033087348 */ /* 0x000fea0003c00000 */
[----:B------:R0:W1:Y:S02]  /*acc0*/  SHFL.BFLY P3, R49, R52, R53, R54 ;  /* 0x0c00003534317389 */ /* 0x0000640000060036 */
[----:B01----:R-:W-:Y:S01]  /*acd0*/  ENDCOLLECTIVE ;  /* 0x000000000000791b */ /* 0x003fe20003800000 */
.L_x_488:
[----:B------:R-:W-:Y:S01]  /*ace0*/  FADD.FTZ R45, R50, R45 ;  /* 0x0000002d322d7221 */ /* 0x000fe20000010000 */
[----:B------:R-:W-:-:S04]  /*acf0*/  HFMA2.MMA R53, -RZ, RZ, 0, 1.1920928955078125e-07 ;  /* 0x00000002ff357435 */ /* 0x000fc800000001ff */
[----:B------:R-:W-:Y:S01]  /*ad00*/  MOV R52, R45 ;  /* 0x0000002d00347202 */ /* 0x000fe20000000f00 */
[----:B------:R-:W-:-:S07]  /*ad10*/  IMAD.MOV.U32 R46, RZ, RZ, R49 ;  /* 0x000000ffff2e7224 */ /* 0x000fce00078e0031 */
[----:B------:R-:W-:Y:S05]  /*ad20*/  WARPSYNC.COLLECTIVE R51, `(.L_x_489) ;  /* 0x0000000033087348 */ /* 0x000fea0003c00000 */
[----:B------:R0:W1:Y:S02]  /*ad30*/  SHFL.BFLY P3, R49, R52, R53, R54 ;  /* 0x0c00003534317389 */ /* 0x0000640000060036 */
[----:B01----:R-:W-:Y:S01]  /*ad40*/  ENDCOLLECTIVE ;  /* 0x000000000000791b */ /* 0x003fe20003800000 */
.L_x_489:
[----:B------:R-:W-:-:S05]  /*ad50*/  FADD.FTZ R46, R47, R46 ;  /* 0x0000002e2f2e7221 */ /* 0x000fca0000010000 */
[----:B------:R-:W-:Y:S02]  /*ad60*/  MOV R52, R46 ;  /* 0x0000002e00347202 */ /* 0x000fe40000000f00 */
[----:B------:R-:W-:-:S07]  /*ad70*/  MOV R48, R49 ;  /* 0x0000003100307202 */ /* 0x000fce0000000f00 */
[----:B------:R-:W-:Y:S05]  /*ad80*/  WARPSYNC.COLLECTIVE R51, `(.L_x_490) ;  /* 0x0000000033087348 */ /* 0x000fea0003c00000 */
[----:B------:R0:W1:Y:S02]  /*ad90*/  SHFL.BFLY P3, R49, R52, R53, R54 ;  /* 0x0c00003534317389 */ /* 0x0000640000060036 */
[----:B01----:R-:W-:Y:S01]  /*ada0*/  ENDCOLLECTIVE ;  /* 0x000000000000791b */ /* 0x003fe20003800000 */
.L_x_490:
[----:B------:R-:W-:Y:S01]  /*adb0*/  FADD.FTZ R45, R45, R48 ;  /* 0x000000302d2d7221 */ /* 0x000fe20000010000 */
[----:B------:R-:W-:-:S04]  /*adc0*/  HFMA2.MMA R53, -RZ, RZ, 0, 5.9604644775390625e-08 ;  /* 0x00000001ff357435 */ /* 0x000fc800000001ff */
[----:B------:R-:W-:Y:S01]  /*add0*/  MOV R52, R45 ;  /* 0x0000002d00347202 */ /* 0x000fe20000000f00 */
[--C-:B------:R-:W-:Y:S01]  /*ade0*/  IMAD.MOV.U32 R47, RZ, RZ, R49.reuse ;  /* 0x000000ffff2f7224 */ /* 0x100fe200078e0031 */
[----:B------:R-:W-:Y:S01]  /*adf0*/  PRMT R49, R31, 0x7610, R49 ;  /* 0x000076101f317816 */ /* 0x000fe20000000031 */
[----:B------:R-:W-:Y:S02]  /*ae00*/  FADD.FTZ R31, R44, R41 ;  /* 0x000000292c1f7221 */ /* 0x000fe40000010000 */
[----:B------:R-:W-:Y:S02]  /*ae10*/  FADD.FTZ R46, R46, R47 ;  /* 0x0000002f2e2e7221 */ /* 0x000fe40000010000 */
[----:B------:R0:W-:Y:S01]  /*ae20*/  @!P0 STG.E.U16 desc[UR18][R28.64], R49 ;  /* 0x000000311c008986 */ /* 0x0001e2000c101512 */
[----:B------:R-:W-:-:S07]  /*ae30*/  @!P0 F2FP.BF16.F32.PACK_AB R31, RZ, R31 ;  /* 0x0000001fff1f823e */ /* 0x000fce00000010ff */
[----:B0-----:R-:W-:Y:S05]  /*ae40*/  WARPSYNC.COLLECTIVE R51, `(.L_x_491) ;  /* 0x0000000033087348 */ /* 0x001fea0003c00000 */
[----:B0-----:R0:W1:Y:S02]  /*ae50*/  SHFL.BFLY P3, R49, R52, R53, R54 ;  /* 0x0c00003534317389 */ /* 0x0010640000060036 */
[----:B01----:R-:W-:Y:S01]  /*ae60*/  ENDCOLLECTIVE ;  /* 0x000000000000791b */ /* 0x003fe20003800000 */
.L_x_491:
[----:B------:R0:W-:Y:S04]  /*ae70*/  @!P0 STG.E.U16 desc[UR18][R26.64+0x28], R35 ;  /* 0x000028231a008986 */ /* 0x0001e8000c101512 */
[----:B------:R0:W-:Y:S04]  /*ae80*/  @!P0 STG.E.U16 desc[UR18][R28.64+0x28], R30 ;  /* 0x0000281e1c008986 */ /* 0x0001e8000c101512 */
[----:B------:R0:W-:Y:S01]  /*ae90*/  @!P0 STG.E.U16 desc[UR18][R26.64+0x50], R31 ;  /* 0x0000501f1a008986 */ /* 0x0001e2000c101512 */
[----:B------:R-:W-:-:S03]  /*aea0*/  MOV R52, R46 ;  /* 0x0000002e00347202 */ /* 0x000fc60000000f00 */
[----:B------:R0:W-:Y:S01]  /*aeb0*/  @!P0 STG.E.U16 desc[UR18][R28.64+0x50], R32 ;  /* 0x000050201c008986 */ /* 0x0001e2000c101512 */
[----:B------:R-:W-:-:S07]  /*aec0*/  MOV R34, R49 ;  /* 0x0000003100227202 */ /* 0x000fce0000000f00 */
[----:B0-----:R-:W-:Y:S05]  /*aed0*/  WARPSYNC.COLLECTIVE R51, `(.L_x_492) ;  /* 0x0000000033087348 */ /* 0x001fea0003c00000 */
[----:B------:R1:W2:Y:S02]  /*aee0*/  SHFL.BFLY P3, R49, R52, R53, R54 ;  /* 0x0c00003534317389 */ /* 0x0002a40000060036 */
[----:B012---:R-:W-:Y:S01]  /*aef0*/  ENDCOLLECTIVE ;  /* 0x000000000000791b */ /* 0x007fe20003800000 */
.L_x_492:
[----:B------:R-:W-:Y:S01]  /*af00*/  FADD.FTZ R34, R45, R34 ;  /* 0x000000222d227221 */ /* 0x000fe20000010000 */
[----:B------:R-:W-:Y:S01]  /*af10*/  MOV R25, R49 ;  /* 0x0000003100197202 */ /* 0x000fe20000000f00 */
[----:B------:R-:W-:Y:S06]  /*af20*/  BRA `(.L_x_493) ;  /* 0xffffffe400007947 */ /* 0x000fec000383ffff */
.L_x_494:
        /* <DEDUP_REMOVED lines=13> */
.L_x_3470:


//--------------------- .text._ZN13group_norm_v218gn_bwd_cuda_kernelI13__nv_bfloat16Li320ELi2ELi32ELi20ELi1024ELb0ELb1ELi32ELi320ELi320ELi4ELb1ELi8ELb0ELb0ELNS_15WgradSyncMethodE3ENS_16CompileConditionILi900EEEEEvPT_S6_S6_PKS5_S8_S8_S8_PKfflPfPj --------------------------
	.section	.text._ZN13group_norm_v218gn_bwd_cuda_kernelI13__nv_bfloat16Li320ELi2ELi32ELi20ELi1024ELb0ELb1ELi32ELi320ELi320ELi4ELb1ELi8ELb0ELb0ELNS_15WgradSyncMethodE3ENS_16CompileConditionILi900EEEEEvPT_S6_S6_PKS5_S8_S8_S8_PKfflPfPj,"ax",@progbits
	.align	128
        .global         _ZN13group_norm_v218gn_bwd_cuda_kernelI13__nv_bfloat16Li320ELi2ELi32ELi20ELi1024ELb0ELb1ELi32ELi320ELi320ELi4ELb1ELi8ELb0ELb0ELNS_15WgradSyncMethodE3ENS_16CompileConditionILi900EEEEEvPT_S6_S6_PKS5_S8_S8_S8_PKfflPfPj
        .type           _ZN13group_norm_v218gn_bwd_cuda_kernelI13__nv_bfloat16Li320ELi2ELi32ELi20ELi1024ELb0ELb1ELi32ELi320ELi320ELi4ELb1ELi8ELb0ELb0ELNS_15WgradSyncMethodE3ENS_16CompileConditionILi900EEEEEvPT_S6_S6_PKS5_S8_S8_S8_PKfflPfPj,@function
        .size           _ZN13group_norm_v218gn_bwd_cuda_kernelI13__nv_bfloat16Li320ELi2ELi32ELi20ELi1024ELb0ELb1ELi32ELi320ELi320ELi4ELb1ELi8ELb0ELb0ELNS_15WgradSyncMethodE3ENS_16CompileConditionILi900EEEEEvPT_S6_S6_PKS5_S8_S8_S8_PKfflPfPj,(.L_x_3471 - _ZN13group_norm_v218gn_bwd_cuda_kernelI13__nv_bfloat16Li320ELi2ELi32ELi20ELi1024ELb0ELb1ELi32ELi320ELi320ELi4ELb1ELi8ELb0ELb0ELNS_15WgradSyncMethodE3ENS_16CompileConditionILi900EEEEEvPT_S6_S6_PKS5_S8_S8_S8_PKfflPfPj)
        .other          _ZN13group_norm_v218gn_bwd_cuda_kernelI13__nv_bfloat16Li320ELi2ELi32ELi20ELi1024ELb0ELb1ELi32ELi320ELi320ELi4ELb1ELi8ELb0ELb0ELNS_15WgradSyncMethodE3ENS_16CompileConditionILi900EEEEEvPT_S6_S6_PKS5_S8_S8_S8_PKfflPfPj,@"STO_CUDA_ENTRY STV_DEFAULT"
_ZN13group_norm_v218gn_bwd_cuda_kernelI13__nv_bfloat16Li320ELi2ELi32ELi20ELi1024ELb0ELb1ELi32ELi320ELi320ELi4ELb1ELi8ELb0ELb0ELNS_15WgradSyncMethodE3ENS_16CompileConditionILi900EEEEEvPT_S6_S6_PKS5_S8_S8_S8_PKfflPfPj:
.text._ZN13group_norm_v218gn_bwd_cuda_kernelI13__nv_bfloat16Li320ELi2ELi32ELi20ELi1024ELb0ELb1ELi32ELi320ELi320ELi4ELb1ELi8ELb0ELb0ELNS_15WgradSyncMethodE3ENS_16CompileConditionILi900EEEEEvPT_S6_S6_PKS5_S8_S8_S8_PKfflPfPj:
        /* <DEDUP_REMOVED lines=22> */
[----:B------:R-:W-:Y:S01]  /*0160*/  ULOP3.LUT UR4, UR4, 0x8, URZ, 0xfc, !UPT ;  /* 0x0000000804047892 */ /* 0x000fe2000f8efc3f */
[----:B------:R-:W-:-:S04]  /*0170*/  IADD3 R0, RZ, -UR8, RZ ;  /* 0x80000008ff007c10 */ /* 0x000fc8000fffe0ff */
[----:B------:R-:W-:Y:S01]  /*0180*/  ISETP.NE.AND P0, PT, R0, UR17, PT ;  /* 0x0000001100007c0c */ /* 0x000fe2000bf05270 */
[----:B------:R-:W-:-:S03]  /*0190*/  IMAD.U32 R7, RZ, RZ, UR4 ;  /* 0x00000004ff077e24 */ /* 0x000fc6000f8e00ff */
[----:B------:R-:W-:Y:S01]  /*01a0*/  SEL R5, R5, 0x1, !P0 ;  /* 0x0000000105057807 */ /* 0x000fe20004000000 */
[----:B0-----:R-:W-:Y:S01]  /*01b0*/  IMAD.WIDE.U32 R2, R7, 0x4, R2 ;  /* 0x0000000407027825 */ /* 0x001fe200078e0002 */
[----:B------:R-:W-:Y:S06]  /*01c0*/  MEMBAR.ALL.GPU ;  /* 0x0000000000007992 */ /* 0x000fec000000a000 */
[----:B------:R-:W-:-:S00]  /*01d0*/  ERRBAR ;  /* 0x00000000000079ab */ /* 0x000fc00000000000 */
[----:B------:R-:W-:Y:S06]  /*01e0*/  CGAERRBAR ;  /* 0x00000000000075ab */ /* 0x000fec0000000000 */
[----:B------:R0:W5:Y:S02]  /*01f0*/  ATOM.E.ADD.STRONG.GPU PT, R5, desc[UR12][R2.64], R5 ;  /* 0x000000050205798a */ /* 0x00016400081ee1cc */
.L_x_497:
[----:B------:R-:W2:Y:S04]  /*0200*/  LD.E.STRONG.GPU R0, desc[UR12][R2.64] ;  /* 0x0000000c02007980 */ /* 0x000ea8000c10f900 */
[----:B--2---:R-:W-:Y:S01]  /*0210*/  CCTL.IVALL ;  /* 0x00000000ff00798f */ /* 0x004fe20002000000 */
[----:B------:R-:W-:Y:S05]  /*0220*/  YIELD ;  /* 0x0000000000007946 */ /* 0x000fea0003800000 */
[----:B-----5:R-:W-:-:S04]  /*0230*/  LOP3.LUT R0, R0, R5, RZ, 0x3c, !PT ;  /* 0x0000000500007212 */ /* 0x020fc800078e3cff */
[----:B------:R-:W-:-:S13]  /*0240*/  ISETP.GT.AND P0, PT, R0, -0x1, PT ;  /* 0xffffffff0000780c */ /* 0x000fda0003f04270 */
[----:B------:R-:W-:Y:S05]  /*0250*/  @P0 BRA `(.L_x_497) ;  /* 0xfffffffc00e80947 */ /* 0x000fea000383ffff */
.L_x_496:
[----:B------:R-:W-:Y:S05]  /*0260*/  WARPSYNC.ALL ;  /* 0x0000000000007948 */ /* 0x000fea0003800000 */
[----:B------:R-:W-:Y:S06]  /*0270*/  BAR.SYNC.DEFER_BLOCKING 0x0 ;  /* 0x0000000000007b1d */ /* 0x000fec0000010000 */
[----:B------:R-:W-:Y:S05]  /*0280*/  BRA `(.L_x_498) ;  /* 0x0000004000987947 */ /* 0x000fea0003800000 */
.L_x_495:
        /* <DEDUP_REMOVED lines=17> */
[----:B------:R-:W-:-:S02]  /*03a0*/  IADD3 R7, R6, 0xf0, RZ ;  /* 0x000000f006077810 */ /* 0x000fc40007ffe0ff */
[----:B------:R-:W-:Y:S02]  /*03b0*/  SHF.R.S32.HI R4, RZ, 0x1f, R3 ;  /* 0x0000001fff047819 */ /* 0x000fe40000011403 */
[----:B------:R-:W-:Y:S02]  /*03c0*/  SHF.R.S32.HI R6, RZ, 0x1f, R5 ;  /* 0x0000001fff067819 */ /* 0x000fe40000011405 */
[----:B------:R-:W-:Y:S02]  /*03d0*/  SHF.R.S32.HI R8, RZ, 0x1f, R7 ;  /* 0x0000001fff087819 */ /* 0x000fe40000011407 */
[----:B------:R-:W-:Y:S02]  /*03e0*/  LEA.HI R4, R4, R3, RZ, 0x2 ;  /* 0x0000000304047211 */ /* 0x000fe400078f10ff */
[----:B------:R-:W-:Y:S02]  /*03f0*/  SHF.R.U32.HI R3, RZ, 0x4, R0 ;  /* 0x00000004ff037819 */ /* 0x000fe40000011600 */
[----:B------:R-:W-:-:S02]  /*0400*/  IADD3 R2, -R2, R9, RZ ;  /* 0x0000000902027210 */ /* 0x000fc40007ffe1ff */
[----:B------:R-:W-:Y:S02]  /*0410*/  LEA.HI R6, R6, R5, RZ, 0x2 ;  /* 0x0000000506067211 */ /* 0x000fe400078f10ff */
[----:B------:R-:W-:Y:S02]  /*0420*/  LEA.HI R8, R8, R7, RZ, 0x2 ;  /* 0x0000000708087211 */ /* 0x000fe400078f10ff */
[----:B------:R-:W-:Y:S02]  /*0430*/  SHF.R.U32.HI R5, RZ, 0x2, R4 ;  /* 0x00000002ff057819 */ /* 0x000fe40000011604 */
[C---:B------:R-:W-:Y:S02]  /*0440*/  LOP3.LUT R0, R2.reuse, 0x3, R3, 0x78, !PT ;  /* 0x0000000302007812 */ /* 0x040fe400078e7803 */
[----:B------:R-:W-:Y:S02]  /*0450*/  SHF.R.U32.HI R7, RZ, 0x2, R6 ;  /* 0x00000002ff077819 */ /* 0x000fe40000011606 */
[----:B------:R-:W-:Y:S01]  /*0460*/  SHF.R.U32.HI R9, RZ, 0x2, R8 ;  /* 0x00000002ff097819 */ /* 0x000fe20000011608 */
[----:B------:R0:W-:Y:S01]  /*0470*/  STL [R1+0x30], R0 ;  /* 0x0000300001007387 */ /* 0x0001e20000100800 */
[----:B------:R-:W-:-:S02]  /*0480*/  LOP3.LUT R4, R2, 0x3, R5, 0x78, !PT ;  /* 0x0000000302047812 */ /* 0x000fc400078e7805 */
[----:B------:R-:W-:-:S03]  /*0490*/  LOP3.LUT R3, R2, 0x3, R7, 0x78, !PT ;  /* 0x0000000302037812 */ /* 0x000fc600078e7807 */
[----:B------:R1:W-:Y:S01]  /*04a0*/  STL [R1+0x2c], R4 ;  /* 0x00002c0401007387 */ /* 0x0003e20000100800 */
[----:B0-----:R-:W-:-:S03]  /*04b0*/  LOP3.LUT R0, R2, 0x3, R9, 0x78, !PT ;  /* 0x0000000302007812 */ /* 0x001fc600078e7809 */
[----:B------:R1:W-:Y:S04]  /*04c0*/  STL [R1+0x28], R3 ;  /* 0x0000280301007387 */ /* 0x0003e80000100800 */
[----:B------:R1:W-:Y:S02]  /*04d0*/  STL [R1+0x24], R0 ;  /* 0x0000240001007387 */ /* 0x0003e40000100800 */
.L_x_510:
[----:B-1----:R-:W0:Y:S01]  /*04e0*/  S2R R0, SR_TID.X ;  /* 0x0000000000007919 */ /* 0x002e220000002100 */
[----:B------:R-:W-:Y:S01]  /*04f0*/  ULOP3.LUT UR9, UR11, 0x1, URZ, 0xc0, !UPT ;  /* 0x000000010b097892 */ /* 0x000fe2000f8ec03f */
[----:B--2---:R-:W1:Y:S01]  /*0500*/  LDC.64 R8, c[0x0][0x238] ;  /* 0x00008e00ff087b82 */ /* 0x004e620000000a00 */
[----:B------:R-:W-:Y:S01]  /*0510*/  USHF.R.U64 UR10, UR11, 0x1, UR5 ;  /* 0x000000010b0a7899 */ /* 0x000fe20008001205 */
[----:B------:R-:W-:Y:S01]  /*0520*/  STL [R1+0x48], R25 ;  /* 0x0000481901007387 */ /* 0x000fe20000100800 */
[----:B------:R-:W-:Y:S02]  /*0530*/  UIMAD UR14, UR9, 0x140, URZ ;  /* 0x00000140090e78a4 */ /* 0x000fe4000f8e023f */
[----:B------:R-:W-:Y:S01]  /*0540*/  USHF.L.U32 UR9, UR17, 0x5, URZ ;  /* 0x0000000511097899 */ /* 0x000fe2000800063f */
[----:B------:R-:W-:Y:S01]  /*0550*/  STL [R1+0x44], R24 ;  /* 0x0000441801007387 */ /* 0x000fe20000100800 */
[----:B------:R-:W-:Y:S01]  /*0560*/  USHF.R.U32.HI UR15, URZ, 0x1, UR5 ;  /* 0x000000013f0f7899 */ /* 0x000fe20008011605 */
[----:B------:R-:W-:Y:S01]  /*0570*/  IMAD.U32 R11, RZ, RZ, UR10 ;  /* 0x0000000aff0b7e24 */ /* 0x000fe2000f8e00ff */
[----:B------:R-:W-:Y:S01]  /*0580*/  ULOP3.LUT UR9, UR9, 0x3e0, URZ, 0xc0, !UPT ;  /* 0x000003e009097892 */ /* 0x000fe2000f8ec03f */
[----:B------:R-:W-:Y:S01]  /*0590*/  STL [R1+0x40], R29 ;  /* 0x0000401d01007387 */ /* 0x000fe20000100800 */
[----:B------:R-:W-:Y:S01]  /*05a0*/  ULDC.64 UR18, c[0x0][0x248] ;  /* 0x0000920000127ab9 */ /* 0x000fe20000000a00 */
[----:B------:R-:W-:Y:S01]  /*05b0*/  ULDC.64 UR20, c[0x0][0x228] ;  /* 0x00008a0000147ab9 */ /* 0x000fe20000000a00 */
[----:B------:R-:W-:Y:S01]  /*05c0*/  MOV R6, UR15 ;  /* 0x0000000f00067c02 */ /* 0x000fe20008000f00 */
[----:B------:R-:W-:Y:S01]  /*05d0*/  STL [R1+0x3c], R28 ;  /* 0x00003c1c01007387 */ /* 0x000fe20000100800 */
[----:B0-----:R-:W-:-:S05]  /*05e0*/  IMAD.WIDE.U32 R2, R0, -0x33333333, RZ ;  /* 0xcccccccd00027825 */ /* 0x001fca00078e00ff */
[----:B------:R-:W-:-:S04]  /*05f0*/  SHF.R.U32.HI R5, RZ, 0x6, R3 ;  /* 0x00000006ff057819 */ /* 0x000fc80000011603 */
[C---:B------:R-:W-:Y:S01]  /*0600*/  IADD3 R7, R5.reuse, UR9, RZ ;  /* 0x0000000905077c10 */ /* 0x040fe2000fffe0ff */
[----:B------:R-:W-:Y:S01]  /*0610*/  IMAD R4, R5, -0x50, R0 ;  /* 0xffffffb005047824 */ /* 0x000fe200078e0200 */
[----:B------:R-:W-:-:S03]  /*0620*/  UIMAD UR9, UR15, 0xa0000, URZ ;  /* 0x000a00000f0978a4 */ /* 0x000fc6000f8e023f */
[----:B------:R-:W-:Y:S01]  /*0630*/  IMAD R7, R7, 0x280, RZ ;  /* 0x0000028007077824 */ /* 0x000fe200078e02ff */
[----:B------:R-:W-:-:S04]  /*0640*/  LEA R34, R4, UR14, 0x2 ;  /* 0x0000000e04227c11 */ /* 0x000fc8000f8e10ff */
[----:B------:R-:W-:Y:S01]  /*0650*/  SHF.R.S32.HI R35, RZ, 0x1f, R34 ;  /* 0x0000001fff237819 */ /* 0x000fe20000011422 */
[----:B------:R-:W-:-:S05]  /*0660*/  IMAD.WIDE.U32 R2, R34, -0x33333333, RZ ;  /* 0xcccccccd22027825 */ /* 0x000fca00078e00ff */
[----:B------:R-:W-:Y:S01]  /*0670*/  SHF.R.U32.HI R0, RZ, 0x4, R3 ;  /* 0x00000004ff007819 */ /* 0x000fe20000011603 */
[----:B------:R-:W-:-:S03]  /*0680*/  IMAD.WIDE.U32 R2, R11, 0xa0000, R34 ;  /* 0x000a00000b027825 */ /* 0x000fc600078e0022 */
[C---:B------:R-:W-:Y:S01]  /*0690*/  LEA R10, P0, R11.reuse, R0, 0x5 ;  /* 0x000000000b0a7211 */ /* 0x040fe200078028ff */
[----:B------:R0:W-:Y:S01]  /*06a0*/  STL [R1+0x20], R0 ;  /* 0x0000200001007387 */ /* 0x0001e20000100800 */
[----:B-1----:R-:W-:Y:S02]  /*06b0*/  IMAD.WIDE R34, R34, 0x2, R8 ;  /* 0x0000000222227825 */ /* 0x002fe400078e0208 */
[----:B------:R-:W-:Y:S02]  /*06c0*/  LEA.HI.X R11, R11, RZ, R6, 0x5, P0 ;  /* 0x000000ff0b0b7211 */ /* 0x000fe400000f2c06 */
[C---:B------:R-:W-:Y:S02]  /*06d0*/  LEA R32, P0, R10.reuse, UR18, 0x3 ;  /* 0x000000120a207c11 */ /* 0x040fe4000f8018ff */
[----:B------:R-:W2:Y:S02]  /*06e0*/  LDG.E.64.CONSTANT R34, desc[UR12][R34.64] ;  /* 0x0000000c22227981 */ /* 0x000ea4000c1e9b00 */
[----:B------:R-:W-:Y:S01]  /*06f0*/  LEA.HI.X R33, R10, UR19, R11, 0x3, P0 ;  /* 0x000000130a217c11 */ /* 0x000fe200080f1c0b */
[----:B0-----:R-:W-:Y:S01]  /*0700*/  VIADD R0, R3, UR9 ;  /* 0x0000000903007c36 */ /* 0x001fe20008000000 */
[----:B------:R-:W-:Y:S01]  /*0710*/  IADD3 R3, P1, R7, R2, RZ ;  /* 0x0000000207037210 */ /* 0x000fe20007f3e0ff */
[----:B------:R-:W-:Y:S01]  /*0720*/  ULDC.64 UR18, c[0x0][0x230] ;  /* 0x00008c0000127ab9 */ /* 0x000fe20000000a00 */
[----:B------:R-:W-:-:S02]  /*0730*/  ULDC UR9, c[0x0][0x250] ;  /* 0x0000940000097ab9 */ /* 0x000fc40000000800 */
[----:B------:R-:W-:Y:S01]  /*0740*/  IADD3.X R6, RZ, R0, RZ, P1, !PT ;  /* 0x00000000ff067210 */ /* 0x000fe20000ffe4ff */
[----:B------:R-:W3:Y:S01]  /*0750*/  LDG.E.64.CONSTANT R32, desc[UR12][R32.64] ;  /* 0x0000000c20207981 */ /* 0x000ee2000c1e9b00 */
[C---:B------:R-:W-:Y:S02]  /*0760*/  SHF.L.U32 R13, R3.reuse, 0x1, RZ ;  /* 0x00000001030d7819 */ /* 0x040fe400000006ff */
[----:B------:R-:W-:Y:S02]  /*0770*/  SHF.L.U64.HI R12, R3, 0x1, R6 ;  /* 0x00000001030c7819 */ /* 0x000fe40000010206 */
[C---:B------:R-:W-:Y:S02]  /*0780*/  IADD3 R36, P0, R13.reuse, UR18, RZ ;  /* 0x000000120d247c10 */ /* 0x040fe4000ff1e0ff */
[----:B------:R-:W-:Y:S02]  /*0790*/  IADD3 R38, P1, R13, UR20, RZ ;  /* 0x000000140d267c10 */ /* 0x000fe4000ff3e0ff */
[----:B------:R-:W-:-:S02]  /*07a0*/  IADD3.X R37, R12, UR19, RZ, P0, !PT ;  /* 0x000000130c257c10 */ /* 0x000fc400087fe4ff */
[----:B------:R-:W-:-:S04]  /*07b0*/  IADD3.X R39, R12, UR21, RZ, P1, !PT ;  /* 0x000000150c277c10 */ /* 0x000fc80008ffe4ff */
[----:B------:R-:W4:Y:S01]  /*07c0*/  LDG.E.64.CONSTANT R36, desc[UR12][R36.64] ;  /* 0x0000000c24247981 */ /* 0x000f22000c1e9b00 */
[----:B------:R-:W-:-:S03]  /*07d0*/  VIADD R3, R7, 0xa00 ;  /* 0x00000a0007037836 */ /* 0x000fc60000000000 */
[----:B------:R-:W4:Y:S02]  /*07e0*/  LDG.E.64.CONSTANT R38, desc[UR12][R38.64] ;  /* 0x0000000c26267981 */ /* 0x000f24000c1e9b00 */
[----:B------:R-:W-:-:S04]  /*07f0*/  IADD3 R3, P0, R3, R2, RZ ;  /* 0x0000000203037210 */ /* 0x000fc80007f1e0ff */
[----:B------:R-:W-:Y:S02]  /*0800*/  IADD3.X R6, RZ, R0, RZ, P0, !PT ;  /* 0x00000000ff067210 */ /* 0x000fe400007fe4ff */
[C---:B------:R-:W-:Y:S02]  /*0810*/  SHF.L.U32 R9, R3.reuse, 0x1, RZ ;  /* 0x0000000103097819 */ /* 0x040fe400000006ff */
[----:B------:R-:W-:Y:S02]  /*0820*/  SHF.L.U64.HI R8, R3, 0x1, R6 ;  /* 0x0000000103087819 */ /* 0x000fe40000010206 */
[----:B------:R-:W-:-:S04]  /*0830*/  IADD3 R40, P0, R9, UR18, RZ ;  /* 0x0000001209287c10 */ /* 0x000fc8000ff1e0ff */
[----:B------:R-:W-:Y:S02]  /*0840*/  IADD3.X R41, R8, UR19, RZ, P0, !PT ;  /* 0x0000001308297c10 */ /* 0x000fe400087fe4ff */
[----:B------:R-:W-:Y:S01]  /*0850*/  IADD3 R42, P0, R9, UR20, RZ ;  /* 0x00000014092a7c10 */ /* 0x000fe2000ff1e0ff */
[----:B------:R-:W-:-:S03]  /*0860*/  VIADD R3, R7, 0x1400 ;  /* 0x0000140007037836 */ /* 0x000fc60000000000 */
[----:B------:R-:W-:Y:S01]  /*0870*/  IADD3.X R43, R8, UR21, RZ, P0, !PT ;  /* 0x00000015082b7c10 */ /* 0x000fe200087fe4ff */
[----:B------:R-:W4:Y:S01]  /*0880*/  LDG.E.64.CONSTANT R40, desc[UR12][R40.64] ;  /* 0x0000000c28287981 */ /* 0x000f22000c1e9b00 */
[----:B------:R-:W-:-:S03]  /*0890*/  IADD3 R3, P0, R3, R2, RZ ;  /* 0x0000000203037210 */ /* 0x000fc60007f1e0ff */
[----:B------:R-:W-:Y:S04]  /*08a0*/  STL [R1+0x1c], R12 ;  /* 0x00001c0c01007387 */ /* 0x000fe80000100800 */
[----:B------:R-:W4:Y:S01]  /*08b0*/  LDG.E.64.CONSTANT R42, desc[UR12][R42.64] ;  /* 0x0000000c2a2a7981 */ /* 0x000f22000c1e9b00 */
[----:B------:R-:W-:-:S03]  /*08c0*/  IADD3.X R6, RZ, R0, RZ, P0, !PT ;  /* 0x00000000ff067210 */ /* 0x000fc600007fe4ff */
[----:B------:R-:W-:Y:S04]  /*08d0*/  STL [R1+0x18], R13 ;  /* 0x0000180d01007387 */ /* 0x000fe80000100800 */
[----:B------:R0:W-:Y:S04]  /*08e0*/  STL [R1+0x10], R9 ;  /* 0x0000100901007387 */ /* 0x0001e80000100800 */
[----:B------:R1:W-:Y:S01]  /*08f0*/  STL [R1+0x14], R8 ;  /* 0x0000140801007387 */ /* 0x0003e20000100800 */
[C---:B0-----:R-:W-:Y:S02]  /*0900*/  SHF.L.U32 R9, R3.reuse, 0x1, RZ ;  /* 0x0000000103097819 */ /* 0x041fe400000006ff */
[----:B-1----:R-:W-:-:S02]  /*0910*/  SHF.L.U64.HI R8, R3, 0x1, R6 ;  /* 0x0000000103087819 */ /* 0x002fc40000010206 */
[C---:B------:R-:W-:Y:S02]  /*0920*/  IADD3 R44, P0, R9.reuse, UR18, RZ ;  /* 0x00000012092c7c10 */ /* 0x040fe4000ff1e0ff */
[----:B------:R-:W-:Y:S02]  /*0930*/  IADD3 R46, P1, R9, UR20, RZ ;  /* 0x00000014092e7c10 */ /* 0x000fe4000ff3e0ff */
[C---:B------:R-:W-:Y:S02]  /*0940*/  IADD3.X R45, R8.reuse, UR19, RZ, P0, !PT ;  /* 0x00000013082d7c10 */ /* 0x040fe400087fe4ff */
[----:B------:R-:W-:-:S04]  /*0950*/  IADD3.X R47, R8, UR21, RZ, P1, !PT ;  /* 0x00000015082f7c10 */ /* 0x000fc80008ffe4ff */
[----:B------:R-:W4:Y:S01]  /*0960*/  LDG.E.64.CONSTANT R44, desc[UR12][R44.64] ;  /* 0x0000000c2c2c7981 */ /* 0x000f22000c1e9b00 */
[----:B------:R-:W-:-:S03]  /*0970*/  VIADD R3, R7, 0x1e00 ;  /* 0x00001e0007037836 */ /* 0x000fc60000000000 */
[----:B------:R-:W4:Y:S02]  /*0980*/  LDG.E.64.CONSTANT R46, desc[UR12][R46.64] ;  /* 0x0000000c2e2e7981 */ /* 0x000f24000c1e9b00 */
[----:B------:R-:W-:Y:S02]  /*0990*/  IADD3 R3, P0, R3, R2, RZ ;  /* 0x0000000203037210 */ /* 0x000fe40007f1e0ff */
[----:B------:R-:W-:Y:S02]  /*09a0*/  STL [R1+0x8], R9 ;  /* 0x0000080901007387 */ /* 0x000fe40000100800 */
[----:B------:R-:W-:Y:S02]  /*09b0*/  IADD3.X R6, RZ, R0, RZ, P0, !PT ;  /* 0x00000000ff067210 */ /* 0x000fe400007fe4ff */
[----:B------:R-:W-:Y:S01]  /*09c0*/  SHF.L.U32 R93, R3, 0x1, RZ ;  /* 0x00000001035d7819 */ /* 0x000fe200000006ff */
[----:B------:R0:W-:Y:S03]  /*09d0*/  STL [R1+0xc], R8 ;  /* 0x00000c0801007387 */ /* 0x0001e60000100800 */
[----:B------:R-:W-:-:S02]  /*09e0*/  IADD3 R48, P0, R93, UR18, RZ ;  /* 0x000000125d307c10 */ /* 0x000fc4000ff1e0ff */
[----:B------:R-:W-:Y:S02]  /*09f0*/  IADD3 R50, P1, R93, UR20, RZ ;  /* 0x000000145d327c10 */ /* 0x000fe4000ff3e0ff */
[----:B0-----:R-:W-:-:S04]  /*0a00*/  SHF.L.U64.HI R8, R3, 0x1, R6 ;  /* 0x0000000103087819 */ /* 0x001fc80000010206 */
[C---:B------:R-:W-:Y:S02]  /*0a10*/  IADD3.X R49, R8.reuse, UR19, RZ, P0, !PT ;  /* 0x0000001308317c10 */ /* 0x040fe400087fe4ff */
[----:B------:R-:W-:Y:S01]  /*0a20*/  IADD3.X R51, R8, UR21, RZ, P1, !PT ;  /* 0x0000001508337c10 */ /* 0x000fe20008ffe4ff */
[----:B------:R-:W-:-:S03]  /*0a30*/  VIADD R3, R7, 0x2800 ;  /* 0x0000280007037836 */ /* 0x000fc60000000000 */
[----:B------:R-:W4:Y:S04]  /*0a40*/  LDG.E.64.CONSTANT R48, desc[UR12][R48.64] ;  /* 0x0000000c30307981 */ /* 0x000f28000c1e9b00 */
[----:B------:R-:W4:Y:S01]  /*0a50*/  LDG.E.64.CONSTANT R50, desc[UR12][R50.64] ;  /* 0x0000000c32327981 */ /* 0x000f22000c1e9b00 */
        /* <DEDUP_REMOVED lines=15> */
[C---:B------:R-:W-:Y:S02]  /*0b50*/  IADD3 R56, P0, R87.reuse, UR18, RZ ;  /* 0x0000001257387c10 */ /* 0x040fe4000ff1e0ff */
[----:B------:R-:W-:Y:S02]  /*0b60*/  IADD3 R58, P1, R87, UR20, RZ ;  /* 0x00000014573a7c10 */ /* 0x000fe4000ff3e0ff */
[C---:B------:R-:W-:Y:S01]  /*0b70*/  IADD3.X R57, R88.reuse, UR19, RZ, P0, !PT ;  /* 0x0000001358397c10 */ /* 0x040fe200087fe4ff */
[----:B------:R-:W-:Y:S01]  /*0b80*/  VIADD R3, R7, 0x3c00 ;  /* 0x00003c0007037836 */ /* 0x000fe20000000000 */
[----:B------:R-:W-:-:S04]  /*0b90*/  IADD3.X R59, R88, UR21, RZ, P1, !PT ;  /* 0x00000015583b7c10 */ /* 0x000fc80008ffe4ff */
[----:B------:R-:W4:Y:S01]  /*0ba0*/  LDG.E.64.CONSTANT R56, desc[UR12][R56.64] ;  /* 0x0000000c38387981 */ /* 0x000f22000c1e9b00 */
[----:B------:R-:W-:-:S03]  /*0bb0*/  IADD3 R3, P0, R3, R2, RZ ;  /* 0x0000000203037210 */ /* 0x000fc60007f1e0ff */
[----:B------:R-:W4:Y:S01]  /*0bc0*/  LDG.E.64.CONSTANT R58, desc[UR12][R58.64] ;  /* 0x0000000c3a3a7981 */ /* 0x000f22000c1e9b00 */
        /* <DEDUP_REMOVED lines=18> */
[----:B------:R-:W4:Y:S04]  /*0cf0*/  LDG.E.64.CONSTANT R64, desc[UR12][R64.64] ;  /* 0x0000000c40407981 */ /* 0x000f28000c1e9b00 */
[----:B------:R-:W4:Y:S01]  /*0d00*/  LDG.E.64.CONSTANT R66, desc[UR12][R66.64] ;  /* 0x0000000c42427981 */ /* 0x000f22000c1e9b00 */
[----:B------:R-:W-:-:S04]  /*0d10*/  IMAD.MOV.U32 R19, RZ, RZ, 0x28 ;  /* 0x00000028ff137424 */ /* 0x000fc800078e00ff */
[----:B------:R-:W-:-:S05]  /*0d20*/  IMAD R6, R4, R19, UR8 ;  /* 0x0000000804067e24 */ /* 0x000fca000f8e0213 */
[----:B------:R-:W-:Y:S01]  /*0d30*/  LEA R24, R5, R6, 0x3 ;  /* 0x0000000605187211 */ /* 0x000fe200078e18ff */
[----:B------:R-:W-:Y:S04]  /*0d40*/  STL [R1+0x34], R93 ;  /* 0x0000345d01007387 */ /* 0x000fe80000100800 */
[----:B------:R0:W-:Y:S01]  /*0d50*/  STL [R1+0x4], R8 ;  /* 0x0000040801007387 */ /* 0x0001e20000100800 */
[----:B---3--:R-:W-:-:S06]  /*0d60*/  FADD.FTZ R12, R33, UR9 ;  /* 0x00000009210c7e21 */ /* 0x008fcc0008010000 */
[----:B------:R-:W1:Y:S01]  /*0d70*/  MUFU.RSQ R12, R12 ;  /* 0x0000000c000c7308 */ /* 0x000e620000001400 */
[C---:B--2---:R-:W-:Y:S02]  /*0d80*/  PRMT R72, R34.reuse, 0x7632, R72 ;  /* 0x0000763222487816 */ /* 0x044fe40000000048 */
[----:B------:R-:W-:Y:S02]  /*0d90*/  SHF.L.U32 R11, R34, 0x10, RZ ;  /* 0x00000010220b7819 */ /* 0x000fe400000006ff */
[C---:B----4-:R-:W-:Y:S02]  /*0da0*/  PRMT R2, R36.reuse, 0x7632, R2 ;  /* 0x0000763224027816 */ /* 0x050fe40000000002 */
[----:B------:R-:W-:Y:S02]  /*0db0*/  SHF.L.U32 R3, R36, 0x10, RZ ;  /* 0x0000001024037819 */ /* 0x000fe400000006ff */
[----:B------:R-:W-:Y:S01]  /*0dc0*/  SHF.L.U32 R0, R38, 0x10, RZ ;  /* 0x0000001026007819 */ /* 0x000fe200000006ff */
[----:B------:R-:W-:Y:S01]  /*0dd0*/  IMAD.U32 R9, R2, 0x10000, RZ ;  /* 0x0001000002097824 */ /* 0x000fe200078e00ff */
[----:B------:R-:W-:Y:S01]  /*0de0*/  PRMT R7, R38, 0x7632, R7 ;  /* 0x0000763226077816 */ /* 0x000fe20000000007 */
[----:B------:R-:W-:Y:S01]  /*0df0*/  FADD.FTZ R3, -R32, R3 ;  /* 0x0000000320037221 */ /* 0x000fe20000010100 */
[----:B------:R-:W-:Y:S01]  /*0e00*/  IMAD.U32 R72, R72, 0x10000, RZ ;  /* 0x0001000048487824 */ /* 0x000fe200078e00ff */
[----:B------:R-:W-:Y:S01]  /*0e10*/  SHF.L.U32 R17, R37, 0x10, RZ ;  /* 0x0000001025117819 */ /* 0x000fe200000006ff */
[----:B------:R-:W-:Y:S01]  /*0e20*/  FMUL.FTZ R15, R0, R11 ;  /* 0x0000000b000f7220 */ /* 0x000fe20000410000 */
[----:B------:R-:W-:Y:S01]  /*0e30*/  SHF.L.U32 R7, R7, 0x10, RZ ;  /* 0x0000001007077819 */ /* 0x000fe200000006ff */
[----:B------:R-:W-:Y:S01]  /*0e40*/  FADD.FTZ R13, -R32, R9 ;  /* 0x00000009200d7221 */ /* 0x000fe20000010100 */
[----:B-1----:R-:W-:Y:S01]  /*0e50*/  FMUL.FTZ R82, R12, R3 ;  /* 0x000000030c527220 */ /* 0x002fe20000410000 */
[----:B------:R-:W-:Y:S01]  /*0e60*/  SHF.L.U32 R10, R35, 0x10, RZ ;  /* 0x00000010230a7819 */ /* 0x000fe200000006ff */
[----:B------:R-:W-:-:S02]  /*0e70*/  IMAD.U32 R9, R39, 0x10000, RZ ;  /* 0x0001000027097824 */ /* 0x000fc400078e00ff */
[----:B------:R-:W-:Y:S01]  /*0e80*/  FMUL.FTZ R3, R7, R72 ;  /* 0x0000004807037220 */ /* 0x000fe20000410000 */
[----:B------:R-:W-:Y:S01]  /*0e90*/  FMUL.FTZ R13, R12, R13 ;  /* 0x0000000d0c0d7220 */ /* 0x000fe20000410000 */
[----:B------:R-:W-:Y:S01]  /*0ea0*/  FFMA.FTZ R2, R82, R15, RZ ;  /* 0x0000000f52027223 */ /* 0x000fe200000100ff */
[----:B------:R-:W-:-:S03]  /*0eb0*/  FADD.FTZ R17, -R32, R17 ;  /* 0x0000001120117221 */ /* 0x000fc60000010100 */
[--C-:B------:R-:W-:Y:S01]  /*0ec0*/  FFMA.FTZ R4, R13, R3, R2.reuse ;  /* 0x000000030d047223 */ /* 0x100fe20000010002 */
[----:B------:R-:W-:Y:S01]  /*0ed0*/  FMUL.FTZ R3, R9, R10 ;  /* 0x0000000a09037220 */ /* 0x000fe20000410000 */
[----:B------:R-:W-:Y:S01]  /*0ee0*/  FMUL.FTZ R81, R12, R17 ;  /* 0x000000110c517220 */ /* 0x000fe20000410000 */
[----:B------:R-:W-:Y:S02]  /*0ef0*/  PRMT R2, R37, 0x7632, R2 ;  /* 0x0000763225027816 */ /* 0x000fe40000000002 */
[----:B------:R-:W-:Y:S01]  /*0f00*/  PRMT R68, R35, 0x7632, R68 ;  /* 0x0000763223447816 */ /* 0x000fe20000000044 */
[----:B------:R-:W-:Y:S01]  /*0f10*/  FFMA.FTZ R4, R81, R3, R4 ;  /* 0x0000000351047223 */ /* 0x000fe20000010004 */
[----:B------:R-:W-:Y:S02]  /*0f20*/  PRMT R3, R39, 0x7632, R3 ;  /* 0x0000763227037816 */ /* 0x000fe40000000003 */
[----:B------:R-:W-:Y:S01]  /*0f30*/  SHF.L.U32 R5, R2, 0x10, RZ ;  /* 0x0000001002057819 */ /* 0x000fe200000006ff */
[----:B------:R-:W-:Y:S01]  /*0f40*/  IMAD.U32 R68, R68, 0x10000, RZ ;  /* 0x0001000044447824 */ /* 0x000fe200078e00ff */
[----:B------:R-:W-:-:S02]  /*0f50*/  SHF.L.U32 R3, R3, 0x10, RZ ;  /* 0x0000001003037819 */ /* 0x000fc400000006ff */
[----:B------:R-:W-:Y:S01]  /*0f60*/  SHF.L.U32 R17, R40, 0x10, RZ ;  /* 0x0000001028117819 */ /* 0x000fe200000006ff */
[----:B------:R-:W-:Y:S01]  /*0f70*/  FADD.FTZ R5, -R32, R5 ;  /* 0x0000000520057221 */ /* 0x000fe20000010100 */
[----:B------:R-:W-:Y:S01]  /*0f80*/  FFMA.FTZ R2, R0, R11, RZ ;  /* 0x0000000b00027223 */ /* 0x000fe200000100ff */
[----:B------:R-:W-:Y:S02]  /*0f90*/  FMUL.FTZ R6, R3, R68 ;  /* 0x0000004403067220 */ /* 0x000fe40000410000 */
[----:B------:R-:W-:Y:S01]  /*0fa0*/  FMUL.FTZ R15, R12, R5 ;  /* 0x000000050c0f7220 */ /* 0x000fe20000410000 */
[----:B------:R-:W-:Y:S01]  /*0fb0*/  PRMT R5, R40, 0x7632, R5 ;  /* 0x0000763228057816 */ /* 0x000fe20000000005 */
[----:B0-----:R-:W-:Y:S02]  /*0fc0*/  IMAD.U32 R8, R42, 0x10000, RZ ;  /* 0x000100002a087824 */ /* 0x001fe400078e00ff */
[----:B------:R-:W-:Y:S01]  /*0fd0*/  FADD.FTZ R17, -R32, R17 ;  /* 0x0000001120117221 */ /* 0x000fe20000010100 */
[C---:B------:R-:W-:Y:S01]  /*0fe0*/  FFMA.FTZ R2, R7.reuse, R72, R2 ;  /* 0x0000004807027223 */ /* 0x040fe20000010002 */
[----:B------:R-:W-:Y:S01]  /*0ff0*/  FADD.FTZ R27, R7, R27 ;  /* 0x0000001b071b7221 */ /* 0x000fe20000010000 */
[----:B------:R-:W-:Y:S01]  /*1000*/  FFMA.FTZ R16, R13, R7, R26 ;  /* 0x000000070d107223 */ /* 0x000fe2000001001a */
[--C-:B------:R-:W-:Y:S01]  /*1010*/  FFMA.FTZ R7, R15, R6, R4.reuse ;  /* 0x000000060f077223 */ /* 0x100fe20000010004 */
[----:B------:R-:W-:Y:S01]  /*1020*/  PRMT R4, R42, 0x7632, R4 ;  /* 0x000076322a047816 */ /* 0x000fe20000000004 */
[----:B------:R-:W-:Y:S01]  /*1030*/  FMUL.FTZ R6, R11, R8 ;  /* 0x000000080b067220 */ /* 0x000fe20000410000 */
[----:B------:R-:W-:Y:S01]  /*1040*/  SHF.L.U32 R13, R5, 0x10, RZ ;  /* 0x00000010050d7819 */ /* 0x000fe200000006ff */
[----:B------:R-:W-:Y:S01]  /*1050*/  FMUL.FTZ R80, R12, R17 ;  /* 0x000000110c507220 */ /* 0x000fe20000410000 */
[----:B------:R-:W-:Y:S01]  /*1060*/  SHF.L.U32 R5, R4, 0x10, RZ ;  /* 0x0000001004057819 */ /* 0x000fe200000006ff */
[----:B------:R-:W-:Y:S01]  /*1070*/  FFMA.FTZ R30, R15, R3, R30 ;  /* 0x000000030f1e7223 */ /* 0x000fe2000001001e */
[----:B------:R-:W-:-:S02]  /*1080*/  IMAD.U32 R15, R41, 0x10000, RZ ;  /* 0x00010000290f7824 */ /* 0x000fc400078e00ff */
[----:B------:R-:W-:Y:S01]  /*1090*/  FADD.FTZ R13, -R32, R13 ;  /* 0x0000000d200d7221 */ /* 0x000fe20000010100 */
[----:B------:R-:W-:Y:S01]  /*10a0*/  FFMA.FTZ R4, R80, R6, R7 ;  /* 0x0000000650047223 */ /* 0x000fe20000010007 */
[----:B------:R-:W-:Y:S01]  /*10b0*/  PRMT R6, R41, 0x7632, R6 ;  /* 0x0000763229067816 */ /* 0x000fe20000000006 */
[----:B------:R-:W-:Y:S01]  /*10c0*/  FMUL.FTZ R14, R72, R5 ;  /* 0x00000005480e7220 */ /* 0x000fe20000410000 */
[----:B------:R-:W-:Y:S01]  /*10d0*/  FMUL.FTZ R13, R12, R13 ;  /* 0x0000000d0c0d7220 */ /* 0x000fe20000410000 */
[C---:B------:R-:W-:Y:S01]  /*10e0*/  SHF.L.U32 R7, R43.reuse, 0x10, RZ ;  /* 0x000000102b077819 */ /* 0x040fe200000006ff */
[----:B------:R-:W-:Y:S01]  /*10f0*/  FADD.FTZ R15, -R32, R15 ;  /* 0x0000000f200f7221 */ /* 0x000fe20000010100 */
[----:B------:R-:W-:Y:S02]  /*1100*/  PRMT R17, R43, 0x7632, R17 ;  /* 0x000076322b117816 */ /* 0x000fe40000000011 */
[----:B------:R-:W-:Y:S01]  /*1110*/  SHF.L.U32 R19, R6, 0x10, RZ ;  /* 0x0000001006137819 */ /* 0x000fe200000006ff */
[----:B------:R-:W-:Y:S01]  /*1120*/  FFMA.FTZ R4, R13, R14, R4 ;  /* 0x0000000e0d047223 */ /* 0x000fe20000010004 */
[----:B------:R-:W-:Y:S01]  /*1130*/  FMUL.FTZ R6, R10, R7 ;  /* 0x000000070a067220 */ /* 0x000fe20000410000 */
[----:B------:R-:W-:Y:S01]  /*1140*/  FFMA.FTZ R14, R9, R10, R2 ;  /* 0x0000000a090e7223 */ /* 0x000fe20000010002 */
[----:B------:R-:W-:Y:S01]  /*1150*/  FMUL.FTZ R79, R12, R15 ;  /* 0x0000000f0c4f7220 */ /* 0x000fe20000410000 */
[----:B------:R-:W-:-:S02]  /*1160*/  IMAD.U32 R17, R17, 0x10000, RZ ;  /* 0x0001000011117824 */ /* 0x000fc400078e00ff */
[----:B------:R-:W-:Y:S01]  /*1170*/  FADD.FTZ R19, -R32, R19 ;  /* 0x0000001320137221 */ /* 0x000fe20000010100 */
[----:B------:R-:W-:Y:S01]  /*1180*/  SHF.L.U32 R21, R44, 0x10, RZ ;  /* 0x000000102c157819 */ /* 0x000fe200000006ff */
[C---:B------:R-:W-:Y:S01]  /*1190*/  FADD.FTZ R2, R3.reuse, R31 ;  /* 0x0000001f03027221 */ /* 0x040fe20000010000 */
[----:B------:R-:W-:Y:S01]  /*11a0*/  FFMA.FTZ R14, R3, R68, R14 ;  /* 0x00000044030e7223 */ /* 0x000fe2000001000e */
[----:B------:R-:W-:Y:S01]  /*11b0*/  FFMA.FTZ R4, R79, R6, R4 ;  /* 0x000000064f047223 */ /* 0x000fe20000010004 */
[----:B------:R-:W-:Y:S01]  /*11c0*/  FMUL.FTZ R19, R12, R19 ;  /* 0x000000130c137220 */ /* 0x000fe20000410000 */
[----:B------:R-:W-:Y:S01]  /*11d0*/  FMUL.FTZ R3, R68, R17 ;  /* 0x0000001144037220 */ /* 0x000fe20000410000 */
[----:B------:R-:W-:Y:S01]  /*11e0*/  PRMT R15, R44, 0x7632, R15 ;  /* 0x000076322c0f7816 */ /* 0x000fe2000000000f */
[----:B------:R-:W-:Y:S01]  /*11f0*/  FADD.FTZ R21, -R32, R21 ;  /* 0x0000001520157221 */ /* 0x000fe20000010100 */
[C---:B------:R-:W-:Y:S01]  /*1200*/  SHF.L.U32 R6, R46.reuse, 0x10, RZ ;  /* 0x000000102e067819 */ /* 0x040fe200000006ff */
[----:B------:R-:W-:Y:S01]  /*1210*/  FFMA.FTZ R16, R13, R5, R16 ;  /* 0x000000050d107223 */ /* 0x000fe20000010010 */
[----:B------:R-:W-:Y:S01]  /*1220*/  FFMA.FTZ R13, R19, R3, R4 ;  /* 0x00000003130d7223 */ /* 0x000fe20000010004 */
[----:B------:R-:W-:Y:S01]  /*1230*/  PRMT R3, R46, 0x7632, R3 ;  /* 0x000076322e037816 */ /* 0x000fe20000000003 */
[----:B------:R-:W-:-:S02]  /*1240*/  IMAD.U32 R15, R15, 0x10000, RZ ;  /* 0x000100000f0f7824 */ /* 0x000fc400078e00ff */
[----:B------:R-:W-:Y:S01]  /*1250*/  FMUL.FTZ R4, R11, R6 ;  /* 0x000000060b047220 */ /* 0x000fe20000410000 */
[----:B------:R-:W-:Y:S01]  /*1260*/  FMUL.FTZ R78, R12, R21 ;  /* 0x000000150c4e7220 */ /* 0x000fe20000410000 */
[----:B------:R-:W-:Y:S01]  /*1270*/  FFMA.FTZ R31, R19, R17, R30 ;  /* 0x00000011131f7223 */ /* 0x000fe2000001001e */
[----:B------:R-:W-:Y:S01]  /*1280*/  SHF.L.U32 R3, R3, 0x10, RZ ;  /* 0x0000001003037819 */ /* 0x000fe200000006ff */
[----:B------:R-:W-:Y:S01]  /*1290*/  FFMA.FTZ R19, R11, R8, R14 ;  /* 0x000000080b137223 */ /* 0x000fe2000001000e */
[----:B------:R-:W-:Y:S01]  /*12a0*/  FADD.FTZ R15, -R32, R15 ;  /* 0x0000000f200f7221 */ /* 0x000fe20000010100 */
[--C-:B------:R-:W-:Y:S01]  /*12b0*/  FFMA.FTZ R4, R78, R4, R13.reuse ;  /* 0x000000044e047223 */ /* 0x100fe2000001000d */
[C---:B------:R-:W-:Y:S02]  /*12c0*/  SHF.L.U32 R77, R45.reuse, 0x10, RZ ;  /* 0x000000102d4d7819 */ /* 0x040fe400000006ff */
[----:B------:R-:W-:Y:S01]  /*12d0*/  PRMT R13, R45, 0x7632, R13 ;  /* 0x000076322d0d7816 */ /* 0x000fe2000000000d */
[----:B------:R-:W-:Y:S01]  /*12e0*/  FADD.FTZ R30, R27, R5 ;  /* 0x000000051b1e7221 */ /* 0x000fe20000010000 */
[----:B------:R-:W-:Y:S01]  /*12f0*/  FFMA.FTZ R19, R72, R5, R19 ;  /* 0x0000000548137223 */ /* 0x000fe20000010013 */
[----:B------:R-:W-:Y:S01]  /*1300*/  FMUL.FTZ R69, R12, R15 ;  /* 0x0000000f0c457220 */ /* 0x000fe20000410000 */
[----:B------:R-:W-:Y:S01]  /*1310*/  FMUL.FTZ R14, R72, R3 ;  /* 0x00000003480e7220 */ /* 0x000fe20000410000 */
[C---:B------:R-:W-:Y:S01]  /*1320*/  IMAD.U32 R5, R47.reuse, 0x10000, RZ ;  /* 0x000100002f057824 */ /* 0x040fe200078e00ff */
[----:B------:R-:W-:Y:S01]  /*1330*/  PRMT R15, R47, 0x7632, R15 ;  /* 0x000076322f0f7816 */ /* 0x000fe2000000000f */
[----:B------:R-:W-:Y:S01]  /*1340*/  FADD.FTZ R77, -R32, R77 ;  /* 0x0000004d204d7221 */ /* 0x000fe20000010100 */
[----:B------:R-:W-:Y:S01]  /*1350*/  SHF.L.U32 R13, R13, 0x10, RZ ;  /* 0x000000100d0d7819 */ /* 0x000fe200000006ff */
[----:B------:R-:W-:Y:S01]  /*1360*/  FFMA.FTZ R4, R69, R14, R4 ;  /* 0x0000000e45047223 */ /* 0x000fe20000010004 */
[----:B------:R-:W-:Y:S01]  /*1370*/  SHF.L.U32 R15, R15, 0x10, RZ ;  /* 0x000000100f0f7819 */ /* 0x000fe200000006ff */
[----:B------:R-:W-:Y:S01]  /*1380*/  FMUL.FTZ R27, R10, R5 ;  /* 0x000000050a1b7220 */ /* 0x000fe20000410000 */
[----:B------:R-:W-:Y:S01]  /*1390*/  FMUL.FTZ R77, R12, R77 ;  /* 0x0000004d0c4d7220 */ /* 0x000fe20000410000 */
[----:B------:R-:W-:Y:S01]  /*13a0*/  FADD.FTZ R13, -R32, R13 ;  /* 0x0000000d200d7221 */ /* 0x000fe20000010100 */
[----:B------:R-:W-:Y:S01]  /*13b0*/  FFMA.FTZ R19, R10, R7, R19 ;  /* 0x000000070a137223 */ /* 0x000fe20000010013 */
[----:B------:R-:W-:Y:S01]  /*13c0*/  FMUL.FTZ R14, R68, R15 ;  /* 0x0000000f440e7220 */ /* 0x000fe20000410000 */
[----:B------:R-:W-:Y:S01]  /*13d0*/  FFMA.FTZ R27, R77, R27, R4 ;  /* 0x0000001b4d1b7223 */ /* 0x000fe20000010004 */
[----:B------:R-:W-:Y:S01]  /*13e0*/  FMUL.FTZ R4, R12, R13 ;  /* 0x0000000d0c047220 */ /* 0x000fe20000410000 */
[----:B------:R-:W-:-:S02]  /*13f0*/  IMAD.U32 R21, R48, 0x10000, RZ ;  /* 0x0001000030157824 */ /* 0x000fc400078e00ff */
[----:B------:R-:W-:Y:S01]  /*1400*/  FADD.FTZ R23, R2, R17 ;  /* 0x0000001102177221 */ /* 0x000fe20000010000 */
[----:B------:R-:W-:Y:S01]  /*1410*/  FFMA.FTZ R2, R68, R17, R19 ;  /* 0x0000001144027223 */ /* 0x000fe20000010013 */
[C---:B------:R-:W-:Y:S01]  /*1420*/  FFMA.FTZ R31, R4.reuse, R15, R31 ;  /* 0x0000000f041f7223 */ /* 0x040fe2000001001f */
[----:B------:R-:W-:Y:S01]  /*1430*/  FFMA.FTZ R27, R4, R14, R27 ;  /* 0x0000000e041b7223 */ /* 0x000fe2000001001b */
[----:B------:R-:W-:Y:S01]  /*1440*/  PRMT R17, R48, 0x7632, R17 ;  /* 0x0000763230117816 */ /* 0x000fe20000000011 */
[----:B------:R-:W-:Y:S01]  /*1450*/  FADD.FTZ R21, -R32, R21 ;  /* 0x0000001520157221 */ /* 0x000fe20000010100 */
[C---:B------:R-:W-:Y:S01]  /*1460*/  SHF.L.U32 R4, R50.reuse, 0x10, RZ ;  /* 0x0000001032047819 */ /* 0x040fe200000006ff */
[----:B------:R-:W-:Y:S01]  /*1470*/  FFMA.FTZ R19, R11, R6, R2 ;  /* 0x000000060b137223 */ /* 0x000fe20000010002 */
[----:B------:R-:W-:Y:S01]  /*1480*/  PRMT R13, R50, 0x7632, R13 ;  /* 0x00007632320d7816 */ /* 0x000fe2000000000d */
[----:B------:R-:W-:Y:S01]  /*1490*/  FMUL.FTZ R76, R12, R21 ;  /* 0x000000150c4c7220 */ /* 0x000fe20000410000 */
[----:B------:R-:W-:Y:S01]  /*14a0*/  SHF.L.U32 R17, R17, 0x10, RZ ;  /* 0x0000001011117819 */ /* 0x000fe200000006ff */
[----:B------:R-:W-:Y:S01]  /*14b0*/  FMUL.FTZ R2, R11, R4 ;  /* 0x000000040b027220 */ /* 0x000fe20000410000 */
[----:B------:R-:W-:Y:S01]  /*14c0*/  SHF.L.U32 R75, R49, 0x10, RZ ;  /* 0x00000010314b7819 */ /* 0x000fe200000006ff */
[----:B------:R-:W-:-:S02]  /*14d0*/  IMAD.U32 R13, R13, 0x10000, RZ ;  /* 0x000100000d0d7824 */ /* 0x000fc400078e00ff */
[----:B------:R-:W-:Y:S01]  /*14e0*/  FADD.FTZ R17, -R32, R17 ;  /* 0x0000001120117221 */ /* 0x000fe20000010100 */
[----:B------:R-:W-:Y:S01]  /*14f0*/  FFMA.FTZ R27, R76, R2, R27 ;  /* 0x000000024c1b7223 */ /* 0x000fe2000001001b */
[----:B------:R-:W-:Y:S01]  /*1500*/  PRMT R2, R49, 0x7632, R2 ;  /* 0x0000763231027816 */ /* 0x000fe20000000002 */
[-CC-:B------:R-:W-:Y:S01]  /*1510*/  FFMA.FTZ R69, R69, R3.reuse, R16.reuse ;  /* 0x0000000345457223 */ /* 0x180fe20000010010 */
[----:B------:R-:W-:Y:S01]  /*1520*/  FADD.FTZ R30, R30, R3 ;  /* 0x000000031e1e7221 */ /* 0x000fe20000010000 */
[C---:B------:R-:W-:Y:S01]  /*1530*/  FFMA.FTZ R18, R72.reuse, R3, R19 ;  /* 0x0000000348127223 */ /* 0x040fe20000010013 */
[----:B------:R-:W-:Y:S01]  /*1540*/  FMUL.FTZ R14, R72, R13 ;  /* 0x0000000d480e7220 */ /* 0x000fe20000410000 */
[----:B------:R-:W-:Y:S01]  /*1550*/  FMUL.FTZ R17, R12, R17 ;  /* 0x000000110c117220 */ /* 0x000fe20000410000 */
[C---:B------:R-:W-:Y:S01]  /*1560*/  SHF.L.U32 R3, R51.reuse, 0x10, RZ ;  /* 0x0000001033037819 */ /* 0x040fe200000006ff */
[----:B------:R-:W-:Y:S01]  /*1570*/  FADD.FTZ R75, -R32, R75 ;  /* 0x0000004b204b7221 */ /* 0x000fe20000010100 */
[----:B------:R-:W-:Y:S01]  /*1580*/  PRMT R16, R51, 0x7632, R16 ;  /* 0x0000763233107816 */ /* 0x000fe20000000010 */
[----:B------:R-:W-:-:S02]  /*1590*/  IMAD.U32 R2, R2, 0x10000, RZ ;  /* 0x0001000002027824 */ /* 0x000fc400078e00ff */
[----:B------:R-:W-:Y:S01]  /*15a0*/  FFMA.FTZ R27, R17, R14, R27 ;  /* 0x0000000e111b7223 */ /* 0x000fe2000001001b */
[----:B------:R-:W-:Y:S01]  /*15b0*/  FMUL.FTZ R14, R10, R3 ;  /* 0x000000030a0e7220 */ /* 0x000fe20000410000 */
[----:B------:R-:W-:Y:S01]  /*15c0*/  SHF.L.U32 R16, R16, 0x10, RZ ;  /* 0x0000001010107819 */ /* 0x000fe200000006ff */
[----:B------:R-:W-:Y:S01]  /*15d0*/  FMUL.FTZ R75, R12, R75 ;  /* 0x0000004b0c4b7220 */ /* 0x000fe20000410000 */
[----:B------:R-:W-:Y:S01]  /*15e0*/  FFMA.FTZ R18, R10, R5, R18 ;  /* 0x000000050a127223 */ /* 0x000fe20000010012 */
[----:B------:R-:W-:Y:S01]  /*15f0*/  FADD.FTZ R2, -R32, R2 ;  /* 0x0000000220027221 */ /* 0x000fe20000010100 */
[----:B------:R-:W-:Y:S01]  /*1600*/  FADD.FTZ R23, R23, R15 ;  /* 0x0000000f17177221 */ /* 0x000fe20000010000 */
[----:B------:R-:W-:Y:S01]  /*1610*/  FFMA.FTZ R27, R75, R14, R27 ;  /* 0x0000000e4b1b7223 */ /* 0x000fe2000001001b */
[----:B------:R-:W-:Y:S01]  /*1620*/  FFMA.FTZ R15, R68, R15, R18 ;  /* 0x0000000f440f7223 */ /* 0x000fe20000010012 */
[----:B------:R-:W-:Y:S01]  /*1630*/  FMUL.FTZ R2, R12, R2 ;  /* 0x000000020c027220 */ /* 0x000fe20000410000 */
[----:B------:R-:W-:Y:S01]  /*1640*/  FMUL.FTZ R14, R68, R16 ;  /* 0x00000010440e7220 */ /* 0x000fe20000410000 */
[----:B------:R-:W-:Y:S01]  /*1650*/  SHF.L.U32 R74, R52, 0x10, RZ ;  /* 0x00000010344a7819 */ /* 0x000fe200000006ff */
[----:B------:R-:W-:Y:S01]  /*1660*/  FFMA.FTZ R15, R11, R4, R15 ;  /* 0x000000040b0f7223 */ /* 0x000fe2000001000f */
[C---:B------:R-:W-:Y:S01]  /*1670*/  FFMA.FTZ R31, R2.reuse, R16, R31 ;  /* 0x00000010021f7223 */ /* 0x040fe2000001001f */
[----:B------:R-:W-:Y:S01]  /*1680*/  FFMA.FTZ R27, R2, R14, R27 ;  /* 0x0000000e021b7223 */ /* 0x000fe2000001001b */
[----:B------:R-:W-:Y:S01]  /*1690*/  PRMT R19, R52, 0x7632, R19 ;  /* 0x0000763234137816 */ /* 0x000fe20000000013 */
[----:B------:R-:W-:-:S02]  /*16a0*/  IMAD.U32 R2, R54, 0x10000, RZ ;  /* 0x0001000036027824 */ /* 0x000fc400078e00ff */
[----:B------:R-:W-:Y:S01]  /*16b0*/  FADD.FTZ R74, -R32, R74 ;  /* 0x0000004a204a7221 */ /* 0x000fe20000010100 */
[-C--:B------:R-:W-:Y:S01]  /*16c0*/  FFMA.FTZ R69, R17, R13.reuse, R69 ;  /* 0x0000000d11457223 */ /* 0x080fe20000010045 */
[----:B------:R-:W-:Y:S01]  /*16d0*/  FADD.FTZ R30, R30, R13 ;  /* 0x0000000d1e1e7221 */ /* 0x000fe20000010000 */
[----:B------:R-:W-:Y:S01]  /*16e0*/  PRMT R18, R54, 0x7632, R18 ;  /* 0x0000763236127816 */ /* 0x000fe20000000012 */
[----:B------:R-:W-:Y:S01]  /*16f0*/  FFMA.FTZ R13, R72, R13, R15 ;  /* 0x0000000d480d7223 */ /* 0x000fe2000001000f */
[----:B------:R-:W-:Y:S01]  /*1700*/  SHF.L.U32 R19, R19, 0x10, RZ ;  /* 0x0000001013137819 */ /* 0x000fe200000006ff */
[----:B------:R-:W-:Y:S01]  /*1710*/  FMUL.FTZ R14, R11, R2 ;  /* 0x000000020b0e7220 */ /* 0x000fe20000410000 */
[----:B------:R-:W-:Y:S01]  /*1720*/  FMUL.FTZ R74, R12, R74 ;  /* 0x0000004a0c4a7220 */ /* 0x000fe20000410000 */
[----:B------:R-:W-:Y:S01]  /*1730*/  SHF.L.U32 R18, R18, 0x10, RZ ;  /* 0x0000001012127819 */ /* 0x000fe200000006ff */
[----:B------:R-:W-:Y:S01]  /*1740*/  FFMA.FTZ R13, R10, R3, R13 ;  /* 0x000000030a0d7223 */ /* 0x000fe2000001000d */
[----:B------:R-:W-:Y:S01]  /*1750*/  FADD.FTZ R19, -R32, R19 ;  /* 0x0000001320137221 */ /* 0x000fe20000010100 */
[----:B------:R-:W-:Y:S01]  /*1760*/  FFMA.FTZ R27, R74, R14, R27 ;  /* 0x0000000e4a1b7223 */ /* 0x000fe2000001001b */
[C---:B------:R-:W-:Y:S01]  /*1770*/  IMAD.U32 R14, R53.reuse, 0x10000, RZ ;  /* 0x00010000350e7824 */ /* 0x040fe200078e00ff */
[----:B------:R-:W-:Y:S01]  /*1780*/  PRMT R17, R53, 0x7632, R17 ;  /* 0x0000763235117816 */ /* 0x000fe20000000011 */
[----:B------:R-:W-:Y:S01]  /*1790*/  FADD.FTZ R23, R23, R16 ;  /* 0x0000001017177221 */ /* 0x000fe20000010000 */
[----:B------:R-:W-:Y:S01]  /*17a0*/  FFMA.FTZ R16, R68, R16, R13 ;  /* 0x0000001044107223 */ /* 0x000fe2000001000d */
[----:B------:R-:W-:Y:S01]  /*17b0*/  FMUL.FTZ R15, R72, R18 ;  /* 0x00000012480f7220 */ /* 0x000fe20000410000 */
[----:B------:R-:W-:Y:S01]  /*17c0*/  FMUL.FTZ R19, R12, R19 ;  /* 0x000000130c137220 */ /* 0x000fe20000410000 */
[C---:B------:R-:W-:Y:S01]  /*17d0*/  SHF.L.U32 R13, R55.reuse, 0x10, RZ ;  /* 0x00000010370d7819 */ /* 0x040fe200000006ff */
        /* <DEDUP_REMOVED lines=10> */
[----:B------:R-:W-:Y:S01]  /*1880*/  FFMA.FTZ R27, R14, R15, R27 ;  /* 0x0000000f0e1b7223 */ /* 0x000fe2000001001b */
[----:B------:R-:W-:Y:S01]  /*1890*/  FADD.FTZ R30, R30, R18 ;  /* 0x000000121e1e7221 */ /* 0x000fe20000010000 */
[----:B------:R-:W-:Y:S01]  /*18a0*/  FMUL.FTZ R15, R68, R20 ;  /* 0x00000014440f7220 */ /* 0x000fe20000410000 */
[----:B------:R-:W-:Y:S01]  /*18b0*/  FMUL.FTZ R17, R12, R17 ;  /* 0x000000110c117220 */ /* 0x000fe20000410000 */
[----:B------:R-:W-:Y:S01]  /*18c0*/  FFMA.FTZ R18, R72, R18, R16 ;  /* 0x0000001248127223 */ /* 0x000fe20000010010 */
[----:B------:R-:W-:-:S02]  /*18d0*/  SHF.L.U32 R16, R56, 0x10, RZ ;  /* 0x0000001038107819 */ /* 0x000fc400000006ff */
[----:B------:R-:W-:Y:S01]  /*18e0*/  PRMT R19, R56, 0x7632, R19 ;  /* 0x0000763238137816 */ /* 0x000fe20000000013 */
[----:B------:R-:W-:Y:S01]  /*18f0*/  FFMA.FTZ R27, R17, R15, R27 ;  /* 0x0000000f111b7223 */ /* 0x000fe2000001001b */
[----:B------:R-:W-:Y:S01]  /*1900*/  SHF.L.U32 R15, R58, 0x10, RZ ;  /* 0x000000103a0f7819 */ /* 0x000fe200000006ff */
[----:B------:R-:W-:Y:S01]  /*1910*/  FFMA.FTZ R18, R10, R13, R18 ;  /* 0x0000000d0a127223 */ /* 0x000fe20000010012 */
[----:B------:R-:W-:Y:S01]  /*1920*/  PRMT R22, R58, 0x7632, R22 ;  /* 0x000076323a167816 */ /* 0x000fe20000000016 */
[----:B------:R-:W-:Y:S01]  /*1930*/  FADD.FTZ R16, -R32, R16 ;  /* 0x0000001020107221 */ /* 0x000fe20000010100 */
[----:B------:R-:W-:Y:S02]  /*1940*/  IMAD.U32 R19, R19, 0x10000, RZ ;  /* 0x0001000013137824 */ /* 0x000fe400078e00ff */
[-C--:B------:R-:W-:Y:S01]  /*1950*/  FFMA.FTZ R31, R17, R20.reuse, R31 ;  /* 0x00000014111f7223 */ /* 0x080fe2000001001f */
[----:B------:R-:W-:Y:S01]  /*1960*/  FADD.FTZ R23, R23, R20 ;  /* 0x0000001417177221 */ /* 0x000fe20000010000 */
[----:B------:R-:W-:Y:S01]  /*1970*/  FFMA.FTZ R20, R68, R20, R18 ;  /* 0x0000001444147223 */ /* 0x000fe20000010012 */
[----:B------:R-:W-:Y:S01]  /*1980*/  SHF.L.U32 R22, R22, 0x10, RZ ;  /* 0x0000001016167819 */ /* 0x000fe200000006ff */
[----:B------:R-:W-:Y:S01]  /*1990*/  FMUL.FTZ R17, R11, R15 ;  /* 0x0000000f0b117220 */ /* 0x000fe20000410000 */
[----:B------:R-:W-:Y:S01]  /*19a0*/  FMUL.FTZ R16, R12, R16 ;  /* 0x000000100c107220 */ /* 0x000fe20000410000 */
[----:B------:R-:W-:Y:S01]  /*19b0*/  FADD.FTZ R19, -R32, R19 ;  /* 0x0000001320137221 */ /* 0x000fe20000010100 */
[----:B------:R-:W-:-:S02]  /*19c0*/  SHF.L.U32 R18, R57, 0x10, RZ ;  /* 0x0000001039127819 */ /* 0x000fc400000006ff */
[----:B------:R-:W-:Y:S01]  /*19d0*/  PRMT R21, R57, 0x7632, R21 ;  /* 0x0000763239157816 */ /* 0x000fe20000000015 */
[----:B------:R-:W-:Y:S01]  /*19e0*/  FFMA.FTZ R27, R16, R17, R27 ;  /* 0x00000011101b7223 */ /* 0x000fe2000001001b */
[----:B------:R-:W-:Y:S01]  /*19f0*/  FMUL.FTZ R19, R12, R19 ;  /* 0x000000130c137220 */ /* 0x000fe20000410000 */
[-C--:B------:R-:W-:Y:S01]  /*1a00*/  FMUL.FTZ R33, R72, R22.reuse ;  /* 0x0000001648217220 */ /* 0x080fe20000410000 */
[C---:B------:R-:W-:Y:S01]  /*1a10*/  IMAD.U32 R17, R59.reuse, 0x10000, RZ ;  /* 0x000100003b117824 */ /* 0x040fe200078e00ff */
[----:B------:R-:W-:Y:S01]  /*1a20*/  PRMT R26, R59, 0x7632, R26 ;  /* 0x000076323b1a7816 */ /* 0x000fe2000000001a */
[----:B------:R-:W-:Y:S01]  /*1a30*/  FADD.FTZ R18, -R32, R18 ;  /* 0x0000001220127221 */ /* 0x000fe20000010100 */
[----:B------:R-:W-:Y:S01]  /*1a40*/  SHF.L.U32 R21, R21, 0x10, RZ ;  /* 0x0000001015157819 */ /* 0x000fe200000006ff */
[----:B------:R-:W-:Y:S01]  /*1a50*/  FFMA.FTZ R20, R11, R15, R20 ;  /* 0x0000000f0b147223 */ /* 0x000fe20000010014 */
[C---:B------:R-:W-:Y:S01]  /*1a60*/  FFMA.FTZ R29, R19.reuse, R22, R69 ;  /* 0x00000016131d7223 */ /* 0x040fe20000010045 */
[----:B------:R-:W-:Y:S01]  /*1a70*/  FFMA.FTZ R27, R19, R33, R27 ;  /* 0x00000021131b7223 */ /* 0x000fe2000001001b */
[----:B------:R-:W-:Y:S01]  /*1a80*/  SHF.L.U32 R26, R26, 0x10, RZ ;  /* 0x000000101a1a7819 */ /* 0x000fe200000006ff */
[----:B------:R-:W-:Y:S01]  /*1a90*/  FMUL.FTZ R19, R10, R17 ;  /* 0x000000110a137220 */ /* 0x000fe20000410000 */
[----:B------:R-:W-:Y:S01]  /*1aa0*/  FMUL.FTZ R18, R12, R18 ;  /* 0x000000120c127220 */ /* 0x000fe20000410000 */
[----:B------:R-:W-:Y:S01]  /*1ab0*/  FADD.FTZ R28, R30, R22 ;  /* 0x000000161e1c7221 */ /* 0x000fe20000010000 */
[----:B------:R-:W-:Y:S01]  /*1ac0*/  FADD.FTZ R21, -R32, R21 ;  /* 0x0000001520157221 */ /* 0x000fe20000010100 */
[----:B------:R-:W-:Y:S01]  /*1ad0*/  FFMA.FTZ R22, R72, R22, R20 ;  /* 0x0000001648167223 */ /* 0x000fe20000010014 */
[C---:B------:R-:W-:Y:S01]  /*1ae0*/  IMAD.U32 R20, R60.reuse, 0x10000, RZ ;  /* 0x000100003c147824 */ /* 0x040fe200078e00ff */
[----:B------:R-:W-:Y:S01]  /*1af0*/  PRMT R71, R60, 0x7632, R71 ;  /* 0x000076323c477816 */ /* 0x000fe20000000047 */
[----:B------:R-:W-:Y:S01]  /*1b00*/  FFMA.FTZ R27, R18, R19, R27 ;  /* 0x00000013121b7223 */ /* 0x000fe2000001001b */
[----:B------:R-:W-:Y:S01]  /*1b10*/  FMUL.FTZ R21, R12, R21 ;  /* 0x000000150c157220 */ /* 0x000fe20000410000 */
[----:B------:R-:W-:Y:S01]  /*1b20*/  FMUL.FTZ R30, R68, R26 ;  /* 0x0000001a441e7220 */ /* 0x000fe20000410000 */
[----:B------:R-:W-:Y:S01]  /*1b30*/  SHF.L.U32 R19, R62, 0x10, RZ ;  /* 0x000000103e137819 */ /* 0x000fe200000006ff */
[----:B------:R-:W-:Y:S01]  /*1b40*/  FADD.FTZ R20, -R32, R20 ;  /* 0x0000001420147221 */ /* 0x000fe20000010100 */
[----:B------:R-:W-:Y:S01]  /*1b50*/  PRMT R70, R62, 0x7632, R70 ;  /* 0x000076323e467816 */ /* 0x000fe20000000046 */
[----:B------:R-:W-:Y:S01]  /*1b60*/  FFMA.FTZ R22, R10, R17, R22 ;  /* 0x000000110a167223 */ /* 0x000fe20000010016 */
[----:B------:R-:W-:Y:S01]  /*1b70*/  SHF.L.U32 R71, R71, 0x10, RZ ;  /* 0x0000001047477819 */ /* 0x000fe200000006ff */
[----:B------:R0:W-:Y:S01]  /*1b80*/  STL [R1+0x38], R90 ;  /* 0x0000385a01007387 */ /* 0x0001e20000100800 */
[----:B------:R-:W-:Y:S01]  /*1b90*/  FFMA.FTZ R27, R21, R30, R27 ;  /* 0x0000001e151b7223 */ /* 0x000fe2000001001b */
[----:B------:R-:W-:Y:S01]  /*1ba0*/  FADD.FTZ R93, R23, R26 ;  /* 0x0000001a175d7221 */ /* 0x000fe20000010000 */
[----:B------:R-:W-:Y:S01]  /*1bb0*/  FMUL.FTZ R20, R12, R20 ;  /* 0x000000140c147220 */ /* 0x000fe20000410000 */
[----:B------:R-:W-:-:S02]  /*1bc0*/  IMAD.U32 R70, R70, 0x10000, RZ ;  /* 0x0001000046467824 */ /* 0x000fc400078e00ff */
[----:B------:R-:W-:Y:S01]  /*1bd0*/  FADD.FTZ R71, -R32, R71 ;  /* 0x0000004720477221 */ /* 0x000fe20000010100 */
[----:B------:R-:W-:Y:S01]  /*1be0*/  PRMT R30, R61, 0x7632, R30 ;  /* 0x000076323d1e7816 */ /* 0x000fe2000000001e */
[-C--:B0-----:R-:W-:Y:S01]  /*1bf0*/  FFMA.FTZ R90, R21, R26.reuse, R31 ;  /* 0x0000001a155a7223 */ /* 0x081fe2000001001f */
[----:B------:R-:W-:Y:S01]  /*1c00*/  FMUL.FTZ R21, R11, R19 ;  /* 0x000000130b157220 */ /* 0x000fe20000410000 */
[----:B------:R-:W-:Y:S01]  /*1c10*/  FFMA.FTZ R26, R68, R26, R22 ;  /* 0x0000001a441a7223 */ /* 0x000fe20000010016 */
[----:B------:R-:W-:Y:S01]  /*1c20*/  SHF.L.U32 R22, R61, 0x10, RZ ;  /* 0x000000103d167819 */ /* 0x000fe200000006ff */
[----:B------:R-:W-:Y:S01]  /*1c30*/  FMUL.FTZ R23, R72, R70 ;  /* 0x0000004648177220 */ /* 0x000fe20000410000 */
[----:B------:R-:W-:Y:S01]  /*1c40*/  FFMA.FTZ R27, R20, R21, R27 ;  /* 0x00000015141b7223 */ /* 0x000fe2000001001b */
        /* <DEDUP_REMOVED lines=10> */
[----:B------:R-:W-:Y:S02]  /*1cf0*/  FADD.FTZ R30, -R32, R30 ;  /* 0x0000001e201e7221 */ /* 0x000fe40000010100 */
        /* <DEDUP_REMOVED lines=8> */
[----:B------:R-:W-:Y:S01]  /*1d80*/  SHF.L.U32 R23, R66, 0x10, RZ ;  /* 0x0000001042177819 */ /* 0x000fe200000006ff */
[----:B------:R-:W-:Y:S01]  /*1d90*/  FADD.FTZ R33, -R32, R33 ;  /* 0x0000002120217221 */ /* 0x000fe20000010100 */
[----:B------:R-:W-:Y:S01]  /*1da0*/  PRMT R31, R66, 0x7632, R31 ;  /* 0x00007632421f7816 */ /* 0x000fe2000000001f */
[----:B------:R-:W-:Y:S01]  /*1db0*/  FFMA.FTZ R26, R68, R89, R26 ;  /* 0x00000059441a7223 */ /* 0x000fe2000001001a */
[----:B------:R-:W-:-:S02]  /*1dc0*/  IMAD.U32 R69, R69, 0x10000, RZ ;  /* 0x0001000045457824 */ /* 0x000fc400078e00ff */
[----:B------:R-:W-:Y:S01]  /*1dd0*/  FMUL.FTZ R33, R12, R33 ;  /* 0x000000210c217220 */ /* 0x000fe20000410000 */
[----:B------:R-:W-:Y:S01]  /*1de0*/  SHF.L.U32 R31, R31, 0x10, RZ ;  /* 0x000000101f1f7819 */ /* 0x000fe200000006ff */
[CC--:B------:R-:W-:Y:S01]  /*1df0*/  FMUL.FTZ R30, R11.reuse, R23.reuse ;  /* 0x000000170b1e7220 */ /* 0x0c0fe20000410000 */
[----:B------:R-:W-:Y:S01]  /*1e00*/  FFMA.FTZ R26, R11, R23, R26 ;  /* 0x000000170b1a7223 */ /* 0x000fe2000001001a */
[----:B------:R-:W-:Y:S01]  /*1e10*/  FADD.FTZ R69, -R32, R69 ;  /* 0x0000004520457221 */ /* 0x000fe20000010100 */
[----:B------:R-:W-:Y:S02]  /*1e20*/  IMAD.U32 R73, R65, 0x10000, RZ ;  /* 0x0001000041497824 */ /* 0x000fe400078e00ff */
[----:B------:R-:W-:Y:S01]  /*1e30*/  FFMA.FTZ R27, R33, R30, R27 ;  /* 0x0000001e211b7223 */ /* 0x000fe2000001001b */
[CC--:B------:R-:W-:Y:S01]  /*1e40*/  FMUL.FTZ R30, R72.reuse, R31.reuse ;  /* 0x0000001f481e7220 */ /* 0x0c0fe20000410000 */
[----:B------:R-:W-:Y:S01]  /*1e50*/  FFMA.FTZ R26, R72, R31, R26 ;  /* 0x0000001f481a7223 */ /* 0x000fe2000001001a */
[----:B------:R-:W-:Y:S01]  /*1e60*/  FMUL.FTZ R69, R12, R69 ;  /* 0x000000450c457220 */ /* 0x000fe20000410000 */
[----:B------:R-:W-:Y:S01]  /*1e70*/  SHF.L.U32 R72, R67, 0x10, RZ ;  /* 0x0000001043487819 */ /* 0x000fe200000006ff */
[----:B------:R-:W-:-:S02]  /*1e80*/  FADD.FTZ R73, -R32, R73 ;  /* 0x0000004920497221 */ /* 0x000fc40000010100 */
[----:B------:R-:W-:Y:S02]  /*1e90*/  FFMA.FTZ R27, R69, R30, R27 ;  /* 0x0000001e451b7223 */ /* 0x000fe4000001001b */
[----:B------:R-:W-:Y:S01]  /*1ea0*/  FMUL.FTZ R73, R12, R73 ;  /* 0x000000490c497220 */ /* 0x000fe20000410000 */
[----:B------:R-:W-:-:S04]  /*1eb0*/  FMUL.FTZ R30, R10, R72 ;  /* 0x000000480a1e7220 */ /* 0x000fc80000410000 */
[--C-:B------:R-:W-:Y:S01]  /*1ec0*/  FFMA.FTZ R25, R73, R30, R27.reuse ;  /* 0x0000001e49197223 */ /* 0x100fe2000001001b */
[----:B------:R-:W-:Y:S02]  /*1ed0*/  PRMT R27, R65, 0x7632, R27 ;  /* 0x00007632411b7816 */ /* 0x000fe4000000001b */
[----:B------:R-:W-:Y:S02]  /*1ee0*/  PRMT R30, R67, 0x7632, R30 ;  /* 0x00007632431e7816 */ /* 0x000fe4000000001e */
[----:B------:R-:W-:Y:S01]  /*1ef0*/  SHF.L.U32 R27, R27, 0x10, RZ ;  /* 0x000000101b1b7819 */ /* 0x000fe200000006ff */
[----:B------:R-:W-:Y:S02]  /*1f00*/  FFMA.FTZ R26, R10, R72, R26 ;  /* 0x000000480a1a7223 */ /* 0x000fe4000001001a */
[----:B------:R-:W-:Y:S02]  /*1f10*/  IMAD.U32 R30, R30, 0x10000, RZ ;  /* 0x000100001e1e7824 */ /* 0x000fe400078e00ff */
[----:B------:R-:W-:-:S02]  /*1f20*/  FADD.FTZ R27, -R32, R27 ;  /* 0x0000001b201b7221 */ /* 0x000fc40000010100 */
[----:B------:R-:W-:-:S03]  /*1f30*/  FFMA.FTZ R26, R68, R30, R26 ;  /* 0x0000001e441a7223 */ /* 0x000fc6000001001a */
[----:B------:R0:W-:Y:S02]  /*1f40*/  STL [R1], R27 ;  /* 0x0000001b01007387 */ /* 0x0001e40000100800 */
[----:B0-----:R-:W-:Y:S02]  /*1f50*/  FMUL.FTZ R27, R68, R30 ;  /* 0x0000001e441b7220 */ /* 0x001fe40000410000 */
[----:B------:R-:W2:Y:S01]  /*1f60*/  LDL.LU R68, [R1] ;  /* 0x0000000001447983 */ /* 0x000ea20000300800 */
[----:B------:R-:W-:Y:S01]  /*1f70*/  FFMA.FTZ R92, R92, R89, R90 ;  /* 0x000000595c5c7223 */ /* 0x000fe2000001005a */
[----:B------:R-:W-:Y:S01]  /*1f80*/  FADD.FTZ R89, R93, R89 ;  /* 0x000000595d597221 */ /* 0x000fe20000010000 */
[----:B--2---:R-:W-:-:S04]  /*1f90*/  FMUL.FTZ R68, R12, R68 ;  /* 0x000000440c447220 */ /* 0x004fc80000410000 */
[----:B------:R-:W-:Y:S02]  /*1fa0*/  FFMA.FTZ R27, R68, R27, R25 ;  /* 0x0000001b441b7223 */ /* 0x000fe40000010019 */
[----:B------:R-:W2:Y:S04]  /*1fb0*/  LDL.LU R25, [R1+0x48] ;  /* 0x0000480001197983 */ /* 0x000ea80000300800 */
[----:B------:R0:W-:Y:S04]  /*1fc0*/  STS.64 [R24], R26 ;  /* 0x0000001a18007388 */ /* 0x0001e80000000a00 */
[----:B0-----:R-:W3:Y:S01]  /*1fd0*/  LDL.LU R24, [R1+0x44] ;  /* 0x0000440001187983 */ /* 0x001ee20000300800 */
[----:B------:R-:W-:Y:S01]  /*1fe0*/  FFMA.FTZ R26, R71, R70, R29 ;  /* 0x00000046471a7223 */ /* 0x000fe2000001001d */
[----:B------:R-:W-:-:S02]  /*1ff0*/  FADD.FTZ R27, R28, R70 ;  /* 0x000000461c1b7221 */ /* 0x000fc40000010000 */
[----:B------:R-:W4:Y:S04]  /*2000*/  LDL.LU R29, [R1+0x40] ;  /* 0x00004000011d7983 */ /* 0x000f280000300800 */
[----:B------:R-:W4:Y:S04]  /*2010*/  LDL.LU R28, [R1+0x3c] ;  /* 0x00003c00011c7983 */ /* 0x000f280000300800 */
[----:B------:R0:W5:Y:S04]  /*2020*/  LDL.LU R90, [R1+0x38] ;  /* 0x00003800015a7983 */ /* 0x0001680000300800 */
[----:B------:R0:W5:Y:S01]  /*2030*/  LDL.LU R93, [R1+0x34] ;  /* 0x00003400015d7983 */ /* 0x0001620000300800 */
[----:B------:R-:W-:Y:S01]  /*2040*/  FADD.FTZ R27, R27, R31 ;  /* 0x0000001f1b1b7221 */ /* 0x000fe20000010000 */
[----:B------:R-:W-:Y:S01]  /*2050*/  FFMA.FTZ R26, R69, R31, R26 ;  /* 0x0000001f451a7223 */ /* 0x000fe2000001001a */
[----:B------:R-:W-:Y:S01]  /*2060*/  FADD.FTZ R31, R89, R30 ;  /* 0x0000001e591f7221 */ /* 0x000fe20000010000 */
[----:B------:R-:W-:-:S02]  /*2070*/  FFMA.FTZ R30, R68, R30, R92 ;  /* 0x0000001e441e7223 */ /* 0x000fc4000001005c */
        /* <DEDUP_REMOVED lines=8> */
[----:B--2---:R-:W-:-:S04]  /*2100*/  FADD.FTZ R25, R0, R25 ;  /* 0x0000001900197221 */ /* 0x004fc80000010000 */
[----:B------:R-:W-:-:S04]  /*2110*/  FADD.FTZ R25, R25, R8 ;  /* 0x0000000819197221 */ /* 0x000fc80000010000 */
[----:B------:R-:W-:Y:S01]  /*2120*/  FADD.FTZ R25, R25, R6 ;  /* 0x0000000619197221 */ /* 0x000fe20000010000 */
[----:B---3--:R-:W-:Y:S01]  /*2130*/  FFMA.FTZ R24, R82, R0, R24 ;  /* 0x0000000052187223 */ /* 0x008fe20000010018 */
[----:B----4-:R-:W-:Y:S01]  /*2140*/  FADD.FTZ R29, R9, R29 ;  /* 0x0000001d091d7221 */ /* 0x010fe20000010000 */
[----:B------:R-:W-:-:S03]  /*2150*/  FFMA.FTZ R28, R81, R9, R28 ;  /* 0x00000009511c7223 */ /* 0x000fc6000001001c */
[----:B------:R-:W-:Y:S01]  /*2160*/  FADD.FTZ R29, R29, R7 ;  /* 0x000000071d1d7221 */ /* 0x000fe20000010000 */
[----:B------:R-:W-:Y:S01]  /*2170*/  FFMA.FTZ R24, R80, R8, R24 ;  /* 0x0000000850187223 */ /* 0x000fe20000010018 */
[----:B------:R-:W-:Y:S02]  /*2180*/  FFMA.FTZ R28, R79, R7, R28 ;  /* 0x000000074f1c7223 */ /* 0x000fe4000001001c */
        /* <DEDUP_REMOVED lines=24> */
[----:B------:R-:W0:Y:S01]  /*2310*/  S2UR UR15, SR_CgaCtaId ;  /* 0x00000000000f79c3 */ /* 0x000e220000008800 */
[----:B------:R-:W-:Y:S01]  /*2320*/  UMOV UR5, 0x400 ;  /* 0x0000040000057882 */ /* 0x000fe20000000000 */
[----:B------:R-:W-:Y:S01]  /*2330*/  SHF.L.U32 R70, R92, 0x1, RZ ;  /* 0x000000015c467819 */ /* 0x000fe200000006ff */
[----:B------:R-:W2:Y:S03]  /*2340*/  LDL R71, [R1+0x2c] ;  /* 0x00002c0001477983 */ /* 0x000ea60000100800 */
[----:B------:R-:W-:Y:S01]  /*2350*/  LOP3.LUT R70, R70, 0x18, RZ, 0xc0, !PT ;  /* 0x0000001846467812 */ /* 0x000fe200078ec0ff */
[----:B------:R1:W-:Y:S04]  /*2360*/  STL.64 [R1+0x38], R2 ;  /* 0x0000380201007387 */ /* 0x0003e80000100a00 */
[----:B-1----:R-:W3:Y:S04]  /*2370*/  LDL R2, [R1+0x28] ;  /* 0x0000280001027983 */ /* 0x002ee80000100800 */
[----:B------:R-:W4:Y:S01]  /*2380*/  LDL R3, [R1+0x24] ;  /* 0x0000240001037983 */ /* 0x000f220000100800 */
[----:B0-----:R-:W-:-:S06]  /*2390*/  ULEA UR5, UR15, UR5, 0x18 ;  /* 0x000000050f057291 */ /* 0x001fcc000f8ec03f */
[----:B------:R-:W-:-:S04]  /*23a0*/  LEA R68, R92, UR5, 0x5 ;  /* 0x000000055c447c11 */ /* 0x000fc8000f8e28ff */
[----:B------:R-:W-:-:S05]  /*23b0*/  IADD3 R69, R68, R70, RZ ;  /* 0x0000004644457210 */ /* 0x000fca0007ffe0ff */
[----:B------:R0:W-:Y:S02]  /*23c0*/  STS.64 [R69], R24 ;  /* 0x0000001845007388 */ /* 0x0001e40000000a00 */
[----:B0-----:R-:W-:-:S05]  /*23d0*/  LOP3.LUT R69, R70, 0x8, RZ, 0x3c, !PT ;  /* 0x0000000846457812 */ /* 0x001fca00078e3cff */
[----:B------:R-:W-:-:S05]  /*23e0*/  IMAD.IADD R69, R68, 0x1, R69 ;  /* 0x0000000144457824 */ /* 0x000fca00078e0245 */
[----:B------:R0:W-:Y:S02]  /*23f0*/  STS.64 [R69], R26 ;  /* 0x0000001a45007388 */ /* 0x0001e40000000a00 */
[----:B0-----:R-:W-:-:S04]  /*2400*/  LOP3.LUT R69, R70, 0x10, RZ, 0x3c, !PT ;  /* 0x0000001046457812 */ /* 0x001fc800078e3cff */
[----:B------:R-:W-:-:S05]  /*2410*/  IADD3 R69, R68, R69, RZ ;  /* 0x0000004544457210 */ /* 0x000fca0007ffe0ff */
[----:B------:R0:W-:Y:S02]  /*2420*/  STS.64 [R69], R28 ;  /* 0x0000001c45007388 */ /* 0x0001e40000000a00 */
[----:B0-----:R-:W-:Y:S02]  /*2430*/  LOP3.LUT R69, R70, 0x18, RZ, 0x3c, !PT ;  /* 0x0000001846457812 */ /* 0x001fe400078e3cff */
[----:B------:R-:W0:Y:S02]  /*2440*/  S2R R70, SR_TID.X ;  /* 0x0000000000467919 */ /* 0x000e240000002100 */
[----:B0-----:R-:W-:-:S04]  /*2450*/  SHF.R.S32.HI R89, RZ, 0x1f, R70 ;  /* 0x0000001fff597819 */ /* 0x001fc80000011446 */
[----:B------:R-:W-:Y:S02]  /*2460*/  LEA.HI R89, R89, R70, RZ, 0x2 ;  /* 0x0000004659597211 */ /* 0x000fe400078f10ff */
[----:B------:R-:W2:Y:S01]  /*2470*/  LDL R70, [R1+0x30] ;  /* 0x0000300001467983 */ /* 0x000ea20000100800 */
[----:B------:R-:W-:Y:S02]  /*2480*/  IADD3 R69, R68, R69, RZ ;  /* 0x0000004544457210 */ /* 0x000fe40007ffe0ff */
[----:B------:R-:W-:-:S03]  /*2490*/  SHF.R.S32.HI R89, RZ, 0x2, R89 ;  /* 0x00000002ff597819 */ /* 0x000fc60000011459 */
[----:B------:R-:W-:Y:S01]  /*24a0*/  STS.64 [R69], R30 ;  /* 0x0000001e45007388 */ /* 0x000fe20000000a00 */
[----:B------:R-:W-:Y:S01]  /*24b0*/  LEA R89, R89, UR5, 0x5 ;  /* 0x0000000559597c11 */ /* 0x000fe2000f8e28ff */
[----:B------:R-:W-:-:S04]  /*24c0*/  USHF.R.U32.HI UR5, URZ, 0x1, UR6 ;  /* 0x000000013f057899 */ /* 0x000fc80008011606 */
[----:B------:R-:W-:-:S04]  /*24d0*/  USHF.L.U32 UR5, UR5, 0x5, URZ ;  /* 0x0000000505057899 */ /* 0x000fc8000800063f */
[----:B------:R-:W-:Y:S01]  /*24e0*/  ULOP3.LUT UR5, UR5, 0xffffffe0, UR17, 0xe2, !UPT ;  /* 0xffffffe005057892 */ /* 0x000fe2000f8ee211 */
[----:B------:R-:W-:Y:S01]  /*24f0*/  BAR.SYNC.DEFER_BLOCKING 0x0 ;  /* 0x0000000000007b1d */ /* 0x000fe20000010000 */
[----:B--2---:R-:W-:Y:S01]  /*2500*/  LEA R68, R70, R89, 0x3 ;  /* 0x0000005946447211 */ /* 0x004fe200078e18ff */
[----:B------:R-:W-:-:S05]  /*2510*/  IMAD R70, R71, 0x8, R89 ;  /* 0x0000000847467824 */ /* 0x000fca00078e0259 */
[----:B------:R-:W0:Y:S04]  /*2520*/  LDS.64 R68, [R68] ;  /* 0x0000000044447984 */ /* 0x000e280000000a00 */
[----:B------:R-:W1:Y:S01]  /*2530*/  LDS.64 R70, [R70+0xa00] ;  /* 0x000a000046467984 */ /* 0x000e620000000a00 */
[----:B0-----:R-:W-:Y:S01]  /*2540*/  FADD.FTZ R68, RZ, R68 ;  /* 0x00000044ff447221 */ /* 0x001fe20000010000 */
[----:B------:R-:W-:-:S03]  /*2550*/  FADD.FTZ R69, RZ, R69 ;  /* 0x00000045ff457221 */ /* 0x000fc60000010000 */
[----:B-1----:R-:W-:Y:S01]  /*2560*/  FADD.FTZ R70, R68, R70 ;  /* 0x0000004644467221 */ /* 0x002fe20000010000 */
[----:B---3--:R-:W-:Y:S01]  /*2570*/  LEA R68, R2, R89, 0x3 ;  /* 0x0000005902447211 */ /* 0x008fe200078e18ff */
[----:B------:R-:W-:-:S05]  /*2580*/  FADD.FTZ R71, R69, R71 ;  /* 0x0000004745477221 */ /* 0x000fca0000010000 */
[----:B------:R-:W0:Y:S02]  /*2590*/  LDS.64 R68, [R68+0x1400] ;  /* 0x0014000044447984 */ /* 0x000e240000000a00 */
[----:B0-----:R-:W-:Y:S01]  /*25a0*/  FADD.FTZ R70, R70, R68 ;  /* 0x0000004446467221 */ /* 0x001fe20000010000 */
[----:B----4-:R-:W-:Y:S01]  /*25b0*/  LEA R68, R3, R89, 0x3 ;  /* 0x0000005903447211 */ /* 0x010fe200078e18ff */
[----:B------:R-:W-:Y:S01]  /*25c0*/  FADD.FTZ R71, R71, R69 ;  /* 0x0000004547477221 */ /* 0x000fe20000010000 */
[----:B------:R-:W0:Y:S04]  /*25d0*/  LDC.64 R2, c[0x0][0x260] ;  /* 0x00009800ff027b82 */ /* 0x000e280000000a00 */
[----:B------:R-:W1:Y:S02]  /*25e0*/  LDS.64 R68, [R68+0x1e00] ;  /* 0x001e000044447984 */ /* 0x000e640000000a00 */
[----:B-1----:R-:W-:Y:S01]  /*25f0*/  FADD.FTZ R68, R70, R68 ;  /* 0x0000004446447221 */ /* 0x002fe20000010000 */
[----:B------:R-:W-:-:S05]  /*2600*/  MOV R70, UR5 ;  /* 0x0000000500467c02 */ /* 0x000fca0008000f00 */
[----:B------:R-:W-:-:S04]  /*2610*/  IMAD R70, R70, 0x280, R92 ;  /* 0x0000028046467824 */ /* 0x000fc800078e025c */
[----:B------:R-:W-:Y:S02]  /*2620*/  VIADD R70, R70, UR14 ;  /* 0x0000000e46467c36 */ /* 0x000fe40008000000 */
[----:B------:R-:W-:-:S03]  /*2630*/  FADD.FTZ R69, R71, R69 ;  /* 0x0000004547457221 */ /* 0x000fc60000010000 */
[----:B------:R-:W-:-:S05]  /*2640*/  SHF.L.U32 R70, R70, 0x1, RZ ;  /* 0x0000000146467819 */ /* 0x000fca00000006ff */
[----:B0-----:R-:W-:Y:S02]  /*2650*/  IMAD.WIDE.U32 R70, R70, 0x4, R2 ;  /* 0x0000000446467825 */ /* 0x001fe400078e0002 */
[----:B------:R0:W5:Y:S04]  /*2660*/  LDL.LU.64 R2, [R1+0x38] ;  /* 0x0000380001027983 */ /* 0x0001680000300a00 */
[----:B------:R0:W-:Y:S02]  /*2670*/  STG.E.64 desc[UR12][R70.64+0x10000], R68 ;  /* 0x0100004446007986 */ /* 0x0001e4000c101b0c */
.L_x_499:
[----:B------:R-:W-:Y:S01]  /*2680*/  BSSY B0, `(.L_x_500) ;  /* 0x000003b000007945 */ /* 0x000fe20003800000 */
[----:B0-----:R-:W-:-:S03]  /*2690*/  CS2R R68, SRZ ;  /* 0x0000000000447805 */ /* 0x001fc6000001ff00 */
[----:B------:R-:W-:Y:S05]  /*26a0*/  @P1 BRA `(.L_x_501) ;  /* 0x0000000000e01947 */ /* 0x000fea0003800000 */
[----:B------:R-:W-:Y:S01]  /*26b0*/  USHF.L.U32 UR5, UR11, 0x4, URZ ;  /* 0x000000040b057899 */ /* 0x000fe2000800063f */
[----:B------:R-:W-:Y:S01]  /*26c0*/  HFMA2.MMA R68, -RZ, RZ, 0, 1.1920928955078125e-06 ;  /* 0x00000014ff447435 */ /* 0x000fe200000001ff */
[----:B------:R-:W-:Y:S02]  /*26d0*/  MOV R69, 0x28 ;  /* 0x0000002800457802 */ /* 0x000fe40000000f00 */
[----:B------:R-:W-:-:S06]  /*26e0*/  ULOP3.LUT UR5, UR5, 0x10, URZ, 0xc0, !UPT ;  /* 0x0000001005057892 */ /* 0x000fcc000f8ec03f */
[C---:B------:R-:W-:Y:S02]  /*26f0*/  LEA.HI R89, R92.reuse, UR5, RZ, 0x1e ;  /* 0x000000055c597c11 */ /* 0x040fe4000f8ff0ff */
[----:B------:R-:W-:-:S03]  /*2700*/  SHF.L.U32 R92, R92, 0x3, RZ ;  /* 0x000000035c5c7819 */ /* 0x000fc600000006ff */
[----:B------:R-:W-:Y:S01]  /*2710*/  IMAD R89, R89, R68, -UR14 ;  /* 0x8000000e59597e24 */ /* 0x000fe2000f8e0244 */
[----:B------:R-:W-:-:S04]  /*2720*/  LOP3.LUT R92, R92, 0x18, RZ, 0xc0, !PT ;  /* 0x000000185c5c7812 */ /* 0x000fc800078ec0ff */
[----:B------:R-:W-:-:S04]  /*2730*/  SHF.R.S32.HI R68, RZ, 0x1f, R89 ;  /* 0x0000001fff447819 */ /* 0x000fc80000011459 */
[----:B------:R-:W-:-:S04]  /*2740*/  LEA.HI R68, R68, R89, RZ, 0x2 ;  /* 0x0000005944447211 */ /* 0x000fc800078f10ff */
[----:B------:R-:W-:-:S05]  /*2750*/  SHF.R.S32.HI R68, RZ, 0x2, R68 ;  /* 0x00000002ff447819 */ /* 0x000fca0000011444 */
[----:B------:R-:W-:Y:S02]  /*2760*/  IMAD R68, R68, R69, UR8 ;  /* 0x0000000844447e24 */ /* 0x000fe4000f8e0245 */
[----:B------:R-:W-:-:S03]  /*2770*/  VIADD R69, R89, 0x4 ;  /* 0x0000000459457836 */ /* 0x000fc60000000000 */
[----:B------:R-:W-:Y:S02]  /*2780*/  IADD3 R68, R68, R92, RZ ;  /* 0x0000005c44447210 */ /* 0x000fe40007ffe0ff */
[----:B------:R-:W-:-:S04]  /*2790*/  SHF.R.S32.HI R70, RZ, 0x1f, R69 ;  /* 0x0000001fff467819 */ /* 0x000fc80000011445 */
[----:B------:R-:W-:Y:S01]  /*27a0*/  LEA.HI R70, R70, R69, RZ, 0x2 ;  /* 0x0000004546467211 */ /* 0x000fe200078f10ff */
[----:B------:R-:W-:-:S03]  /*27b0*/  HFMA2.MMA R69, -RZ, RZ, 0, 2.384185791015625e-06 ;  /* 0x00000028ff457435 */ /* 0x000fc600000001ff */
[----:B------:R-:W-:-:S07]  /*27c0*/  SHF.R.S32.HI R70, RZ, 0x2, R70 ;  /* 0x00000002ff467819 */ /* 0x000fce0000011446 */
        /* <DEDUP_REMOVED lines=10> */
[----:B------:R-:W-:Y:S02]  /*2870*/  LEA.HI R69, R69, R68, RZ, 0x2 ;  /* 0x0000004445457211 */ /* 0x000fe400078f10ff */
[----:B------:R-:W-:Y:S02]  /*2880*/  MOV R68, 0x28 ;  /* 0x0000002800447802 */ /* 0x000fe40000000f00 */
[----:B------:R-:W-:-:S05]  /*2890*/  SHF.R.S32.HI R69, RZ, 0x2, R69 ;  /* 0x00000002ff457819 */ /* 0x000fca0000011445 */
[----:B------:R-:W-:-:S05]  /*28a0*/  IMAD R69, R69, R68, UR8 ;  /* 0x0000000845457e24 */ /* 0x000fca000f8e0244 */
[----:B------:R-:W-:-:S06]  /*28b0*/  IADD3 R69, R92, R69, RZ ;  /* 0x000000455c457210 */ /* 0x000fcc0007ffe0ff */
[----:B------:R-:W0:Y:S02]  /*28c0*/  LDS.64 R68, [R69] ;  /* 0x0000000045447984 */ /* 0x000e240000000a00 */
[----:B0-----:R-:W-:Y:S01]  /*28d0*/  FADD.FTZ R70, R70, R68 ;  /* 0x0000004446467221 */ /* 0x001fe20000010000 */
[----:B------:R-:W-:Y:S02]  /*28e0*/  VIADD R68, R89, 0xc ;  /* 0x0000000c59447836 */ /* 0x000fe40000000000 */
[----:B------:R-:W-:Y:S01]  /*28f0*/  FADD.FTZ R71, R71, R69 ;  /* 0x0000004547477221 */ /* 0x000fe20000010000 */
[----:B------:R-:W-:Y:S02]  /*2900*/  IADD3 R89, R89, 0x10, RZ ;  /* 0x0000001059597810 */ /* 0x000fe40007ffe0ff */
[----:B------:R-:W-:-:S04]  /*2910*/  SHF.R.S32.HI R69, RZ, 0x1f, R68 ;  /* 0x0000001fff457819 */ /* 0x000fc80000011444 */
[----:B------:R-:W-:Y:S01]  /*2920*/  LEA.HI R69, R69, R68, RZ, 0x2 ;  /* 0x0000004445457211 */ /* 0x000fe200078f10ff */
[----:B------:R-:W-:-:S03]  /*2930*/  HFMA2.MMA R68, -RZ, RZ, 0, 2.384185791015625e-06 ;  /* 0x00000028ff447435 */ /* 0x000fc600000001ff */
[----:B------:R-:W-:-:S07]  /*2940*/  SHF.R.S32.HI R69, RZ, 0x2, R69 ;  /* 0x00000002ff457819 */ /* 0x000fce0000011445 */
[----:B------:R-:W-:-:S05]  /*2950*/  IMAD R69, R69, R68, UR8 ;  /* 0x0000000845457e24 */ /* 0x000fca000f8e0244 */
[----:B------:R-:W-:-:S06]  /*2960*/  IADD3 R69, R92, R69, RZ ;  /* 0x000000455c457210 */ /* 0x000fcc0007ffe0ff */
[----:B------:R-:W0:Y:S02]  /*2970*/  LDS.64 R68, [R69] ;  /* 0x0000000045447984 */ /* 0x000e240000000a00 */
[----:B0-----:R-:W-:Y:S01]  /*2980*/  FADD.FTZ R70, R70, R68 ;  /* 0x0000004446467221 */ /* 0x001fe20000010000 */
[----:B------:R-:W-:Y:S01]  /*2990*/  SHF.R.S32.HI R68, RZ, 0x1f, R89 ;  /* 0x0000001fff447819 */ /* 0x000fe20000011459 */
[----:B------:R-:W-:Y:S01]  /*29a0*/  FADD.FTZ R71, R71, R69 ;  /* 0x0000004547477221 */ /* 0x000fe20000010000 */
[----:B------:R-:W-:Y:S02]  /*29b0*/  IMAD.MOV.U32 R69, RZ, RZ, 0x28 ;  /* 0x00000028ff457424 */ /* 0x000fe400078e00ff */
[----:B------:R-:W-:-:S04]  /*29c0*/  LEA.HI R68, R68, R89, RZ, 0x2 ;  /* 0x0000005944447211 */ /* 0x000fc800078f10ff */
[----:B------:R-:W-:-:S05]  /*29d0*/  SHF.R.S32.HI R68, RZ, 0x2, R68 ;  /* 0x00000002ff447819 */ /* 0x000fca0000011444 */
[----:B------:R-:W-:-:S05]  /*29e0*/  IMAD R68, R68, R69, UR8 ;  /* 0x0000000844447e24 */ /* 0x000fca000f8e0245 */
[----:B------:R-:W-:-:S06]  /*29f0*/  IADD3 R68, R92, R68, RZ ;  /* 0x000000445c447210 */ /* 0x000fcc0007ffe0ff */
[----:B------:R-:W0:Y:S02]  /*2a00*/  LDS.64 R68, [R68] ;  /* 0x0000000044447984 */ /* 0x000e240000000a00 */
[----:B0-----:R-:W-:Y:S01]  /*2a10*/  FADD.FTZ R68, R70, R68 ;  /* 0x0000004446447221 */ /* 0x001fe20000010000 */
[----:B------:R-:W-:-:S07]  /*2a20*/  FADD.FTZ R69, R71, R69 ;  /* 0x0000004547457221 */ /* 0x000fce0000010000 */
.L_x_501:
[----:B------:R-:W-:Y:S05]  /*2a30*/  BSYNC B0 ;  /* 0x0000000000007941 */ /* 0x000fea0003800000 */
.L_x_500:
[----:B------:R0:W-:Y:S04]  /*2a40*/  STL [R1+0x34], R0 ;  /* 0x0000340001007387 */ /* 0x0001e80000100800 */
[----:B------:R-:W1:Y:S04]  /*2a50*/  SHFL.BFLY PT, R71, R68, 0x2, 0x1f ;  /* 0x0c401f0044477f89 */ /* 0x000e6800000e0000 */
[----:B------:R-:W2:Y:S01]  /*2a60*/  SHFL.BFLY PT, R70, R69, 0x2, 0x1f ;  /* 0x0c401f0045467f89 */ /* 0x000ea200000e0000 */
[----:B0-----:R-:W0:Y:S01]  /*2a70*/  S2R R0, SR_TID.X ;  /* 0x0000000000007919 */ /* 0x001e220000002100 */
[----:B-1----:R-:W-:Y:S01]  /*2a80*/  FADD.FTZ R68, R71, R68 ;  /* 0x0000004447447221 */ /* 0x002fe20000010000 */
[----:B--2---:R-:W-:-:S04]  /*2a90*/  FADD.FTZ R70, R70, R69 ;  /* 0x0000004546467221 */ /* 0x004fc80000010000 */
[----:B------:R-:W1:Y:S04]  /*2aa0*/  SHFL.BFLY PT, R71, R68, 0x1, 0x1f ;  /* 0x0c201f0044477f89 */ /* 0x000e6800000e0000 */
[----:B------:R-:W2:Y:S01]  /*2ab0*/  SHFL.BFLY PT, R69, R70, 0x1, 0x1f ;  /* 0x0c201f0046457f89 */ /* 0x000ea200000e0000 */
[----:B0-----:R-:W-:-:S03]  /*2ac0*/  LOP3.LUT P1, RZ, R0, 0xffffffc3, RZ, 0xc0, !PT ;  /* 0xffffffc300ff7812 */ /* 0x001fc6000782c0ff */
[----:B------:R0:W5:Y:S01]  /*2ad0*/  LDL.LU R0, [R1+0x34] ;  /* 0x0000340001007983 */ /* 0x0001620000300800 */
[----:B------:R-:W-:Y:S01]  /*2ae0*/  BSSY B0, `(.L_x_502) ;  /* 0x0000013000007945 */ /* 0x000fe20003800000 */
[----:B------:R-:W-:Y:S02]  /*2af0*/  PRMT R89, R34, 0x7632, R89 ;  /* 0x0000763222597816 */ /* 0x000fe40000000059 */
[----:B------:R-:W-:Y:S01]  /*2b00*/  PRMT R92, R35, 0x7632, R92 ;  /* 0x00007632235c7816 */ /* 0x000fe2000000005c */
[----:B-1----:R-:W-:Y:S01]  /*2b10*/  FADD.FTZ R34, R68, R71 ;  /* 0x0000004744227221 */ /* 0x002fe20000010000 */
[----:B--2---:R-:W-:-:S04]  /*2b20*/  FADD.FTZ R35, R70, R69 ;  /* 0x0000004546237221 */ /* 0x004fc80000010000 */
[----:B0-----:R-:W-:Y:S05]  /*2b30*/  @P1 BRA `(.L_x_503) ;  /* 0x0000000000341947 */ /* 0x001fea0003800000 */
[----:B------:R-:W0:Y:S01]  /*2b40*/  S2R R71, SR_TID.X ;  /* 0x0000000000477919 */ /* 0x000e220000002100 */
[----:B------:R-:W-:Y:S01]  /*2b50*/  ULDC UR5, c[0x0][0x10] ;  /* 0x0000040000057ab9 */ /* 0x000fe20000000800 */
[----:B------:R-:W-:Y:S01]  /*2b60*/  MOV R68, UR17 ;  /* 0x0000001100447c02 */ /* 0x000fe20008000f00 */
[----:B------:R-:W-:Y:S01]  /*2b70*/  UIMAD UR5, UR5, UR4, UR6 ;  /* 0x00000004050572a4 */ /* 0x000fe2000f8e0206 */
[----:B0-----:R-:W-:Y:S02]  /*2b80*/  SHF.R.U32.HI R69, RZ, 0x2, R71 ;  /* 0x00000002ff457819 */ /* 0x001fe40000011647 */
[----:B------:R-:W0:Y:S02]  /*2b90*/  LDC.64 R70, c[0x0][0x260] ;  /* 0x00009800ff467b82 */ /* 0x000e240000000a00 */
[----:B------:R-:W-:-:S04]  /*2ba0*/  SHF.L.U32 R69, R69, 0x5, RZ ;  /* 0x0000000545457819 */ /* 0x000fc800000006ff */
[----:B------:R-:W-:Y:S01]  /*2bb0*/  LOP3.LUT R68, R69, 0xffffffe0, R68, 0xe2, !PT ;  /* 0xffffffe045447812 */ /* 0x000fe200078ee244 */
[----:B------:R-:W-:-:S05]  /*2bc0*/  IMAD.U32 R69, RZ, RZ, UR5 ;  /* 0x00000005ff457e24 */ /* 0x000fca000f8e00ff */
[----:B------:R-:W-:-:S04]  /*2bd0*/  LEA R68, R69, R68, 0x9 ;  /* 0x0000004445447211 */ /* 0x000fc800078e48ff */
[----:B------:R-:W-:-:S05]  /*2be0*/  SHF.L.U32 R68, R68, 0x1, RZ ;  /* 0x0000000144447819 */ /* 0x000fca00000006ff */
[----:B0-----:R-:W-:-:S05]  /*2bf0*/  IMAD.WIDE.U32 R68, R68, 0x4, R70 ;  /* 0x0000000444447825 */ /* 0x001fca00078e0046 */
[----:B------:R0:W-:Y:S02]  /*2c00*/  STG.E.64 desc[UR12][R68.64], R34 ;  /* 0x0000002244007986 */ /* 0x0001e4000c101b0c */
.L_x_503:
[----:B------:R-:W-:Y:S05]  /*2c10*/  BSYNC B0 ;  /* 0x0000000000007941 */ /* 0x000fea0003800000 */
.L_x_502:
[----:B------:R-:W-:Y:S01]  /*2c20*/  UISETP.GE.U32.AND UP0, UPT, UR9, UR16, UPT ;  /* 0x000000100900728c */ /* 0x000fe2000bf06070 */
[----:B0-----:R-:W-:Y:S02]  /*2c30*/  PRMT R69, R36, 0x7632, R69 ;  /* 0x0000763224457816 */ /* 0x001fe40000000045 */
[----:B------:R-:W-:Y:S01]  /*2c40*/  PRMT R68, R37, 0x7632, R68 ;  /* 0x0000763225447816 */ /* 0x000fe20000000044 */
[----:B------:R-:W-:Y:S01]  /*2c50*/  UISETP.GE.AND.EX UP0, UPT, UR10, UR7, UPT, UP0 ;  /* 0x000000070a00728c */ /* 0x000fe2000bf06300 */
[----:B------:R-:W-:Y:S02]  /*2c60*/  PRMT R38, R38, 0x7632, R38 ;  /* 0x0000763226267816 */ /* 0x000fe40000000026 */
[----:B------:R-:W-:Y:S02]  /*2c70*/  PRMT R39, R39, 0x7632, R39 ;  /* 0x0000763227277816 */ /* 0x000fe40000000027 */
[----:B------:R-:W-:Y:S02]  /*2c80*/  PRMT R40, R40, 0x7632, R40 ;  /* 0x0000763228287816 */ /* 0x000fe40000000028 */
        /* <DEDUP_REMOVED lines=34> */
[----:B------:R-:W-:Y:S02]  /*2eb0*/  MOV R34, UR6 ;  /* 0x0000000600227c02 */ /* 0x000fe40008000f00 */
[----:B------:R-:W-:-:S03]  /*2ec0*/  ISETP.NE.AND P1, PT, RZ, UR17, PT ;  /* 0x00000011ff007c0c */ /* 0x000fc6000bf25270 */
[----:B0-----:R-:W-:-:S04]  /*2ed0*/  IMAD.WIDE.U32 R34, R34, 0x4, R36 ;  /* 0x0000000422227825 */ /* 0x001fc800078e0024 */
[----:B------:R-:W-:-:S05]  /*2ee0*/  IMAD.MOV.U32 R36, RZ, RZ, 0x7fffffe1 ;  /* 0x7fffffe1ff247424 */ /* 0x000fca00078e00ff */
[----:B------:R-:W-:Y:S01]  /*2ef0*/  SEL R36, R36, 0x1, !P1 ;  /* 0x0000000124247807 */ /* 0x000fe20004800000 */
[----:B------:R-:W-:Y:S06]  /*2f00*/  MEMBAR.ALL.GPU ;  /* 0x0000000000007992 */ /* 0x000fec000000a000 */
[----:B------:R-:W-:-:S00]  /*2f10*/  ERRBAR ;  /* 0x00000000000079ab */ /* 0x000fc00000000000 */
[----:B------:R-:W-:Y:S06]  /*2f20*/  CGAERRBAR ;  /* 0x00000000000075ab */ /* 0x000fec0000000000 */
[----:B------:R0:W5:Y:S02]  /*2f30*/  ATOM.E.ADD.STRONG.GPU PT, R36, desc[UR12][R34.64], R36 ;  /* 0x000000242224798a */ /* 0x00016400081ee1cc */
.L_x_506:
[----:B------:R-:W2:Y:S04]  /*2f40*/  LD.E.STRONG.GPU R37, desc[UR12][R34.64] ;  /* 0x0000000c22257980 */ /* 0x000ea8000c10f900 */
[----:B--2---:R-:W-:Y:S01]  /*2f50*/  CCTL.IVALL ;  /* 0x00000000ff00798f */ /* 0x004fe20002000000 */
[----:B------:R-:W-:Y:S05]  /*2f60*/  YIELD ;  /* 0x0000000000007946 */ /* 0x000fea0003800000 */
[----:B-----5:R-:W-:-:S04]  /*2f70*/  LOP3.LUT R37, R37, R36, RZ, 0x3c, !PT ;  /* 0x0000002425257212 */ /* 0x020fc800078e3cff */
[----:B------:R-:W-:-:S13]  /*2f80*/  ISETP.GT.AND P1, PT, R37, -0x1, PT ;  /* 0xffffffff2500780c */ /* 0x000fda0003f24270 */
[----:B------:R-:W-:Y:S05]  /*2f90*/  @P1 BRA `(.L_x_506) ;  /* 0xfffffffc00e81947 */ /* 0x000fea000383ffff */
.L_x_505:
[----:B------:R-:W-:Y:S05]  /*2fa0*/  WARPSYNC.ALL ;  /* 0x0000000000007948 */ /* 0x000fea0003800000 */
[----:B------:R-:W-:Y:S06]  /*2fb0*/  BAR.SYNC.DEFER_BLOCKING 0x0 ;  /* 0x0000000000007b1d */ /* 0x000fec0000010000 */
[----:B------:R-:W-:Y:S05]  /*2fc0*/  BRA `(.L_x_507) ;  /* 0x0000000000687947 */ /* 0x000fea0003800000 */
.L_x_504:
        /* <DEDUP_REMOVED lines=10> */
[----:B------:R-:W-:-:S05]  /*3070*/  MOV R34, UR5 ;  /* 0x0000000500227c02 */ /* 0x000fca0008000f00 */
[----:B0-----:R-:W-:Y:S01]  /*3080*/  IMAD.WIDE.U32 R34, R34, 0x4, R36 ;  /* 0x0000000422227825 */ /* 0x001fe200078e0024 */
[----:B------:R-:W-:-:S04]  /*3090*/  MOV R36, 0x7fffff81 ;  /* 0x7fffff8100247802 */ /* 0x000fc80000000f00 */
[----:B------:R-:W-:Y:S01]  /*30a0*/  SEL R36, R36, 0x1, !P1 ;  /* 0x0000000124247807 */ /* 0x000fe20004800000 */
[----:B------:R-:W-:Y:S06]  /*30b0*/  MEMBAR.ALL.GPU ;  /* 0x0000000000007992 */ /* 0x000fec000000a000 */
[----:B------:R-:W-:-:S00]  /*30c0*/  ERRBAR ;  /* 0x00000000000079ab */ /* 0x000fc00000000000 */
[----:B------:R-:W-:Y:S06]  /*30d0*/  CGAERRBAR ;  /* 0x00000000000075ab */ /* 0x000fec0000000000 */
[----:B------:R0:W5:Y:S02]  /*30e0*/  ATOM.E.ADD.STRONG.GPU PT, R36, desc[UR12][R34.64], R36 ;  /* 0x000000242224798a */ /* 0x00016400081ee1cc */
.L_x_509:
[----:B------:R-:W2:Y:S04]  /*30f0*/  LD.E.STRONG.GPU R37, desc[UR12][R34.64] ;  /* 0x0000000c22257980 */ /* 0x000ea8000c10f900 */
[----:B--2---:R-:W-:Y:S01]  /*3100*/  CCTL.IVALL ;  /* 0x00000000ff00798f */ /* 0x004fe20002000000 */
[----:B------:R-:W-:Y:S05]  /*3110*/  YIELD ;  /* 0x0000000000007946 */ /* 0x000fea0003800000 */
[----:B-----5:R-:W-:-:S04]  /*3120*/  LOP3.LUT R37, R37, R36, RZ, 0x3c, !PT ;  /* 0x0000002425257212 */ /* 0x020fc800078e3cff */
[----:B------:R-:W-:-:S13]  /*3130*/  ISETP.GT.AND P1, PT, R37, -0x1, PT ;  /* 0xffffffff2500780c */ /* 0x000fda0003f24270 */
[----:B------:R-:W-:Y:S05]  /*3140*/  @P1 BRA `(.L_x_509) ;  /* 0xfffffffc00e81947 */ /* 0x000fea000383ffff */
.L_x_508:
[----:B------:R-:W-:Y:S05]  /*3150*/  WARPSYNC.ALL ;  /* 0x0000000000007948 */ /* 0x000fea0003800000 */
[----:B------:R-:W-:Y:S06]  /*3160*/  BAR.SYNC.DEFER_BLOCKING 0x0 ;  /* 0x0000000000007b1d */ /* 0x000fec0000010000 */
.L_x_507:
[----:B------:R-:W1:Y:S01]  /*3170*/  S2R R36, SR_TID.X ;  /* 0x0000000000247919 */ /* 0x000e620000002100 */
[----:B0-----:R-:W-:Y:S01]  /*3180*/  IMAD.U32 R35, RZ, RZ, UR4 ;  /* 0x00000004ff237e24 */ /* 0x001fe2000f8e00ff */
[----:B-1----:R-:W-:-:S13]  /*3190*/  ISETP.GT.U32.AND P1, PT, R36, 0xff, PT ;  /* 0x000000ff2400780c */ /* 0x002fda0003f24070 */
[----:B------:R-:W0:Y:S08]  /*31a0*/  @!P1 LDC R34, c[0x0][0x10] ;  /* 0x00000400ff229b82 */ /* 0x000e300000000800 */
[----:B------:R-:W1:Y:S01]  /*31b0*/  @!P1 LDC.64 R70, c[0x0][0x260] ;  /* 0x00009800ff469b82 */ /* 0x000e620000000a00 */
[----:B0-----:R-:W-:Y:S01]  /*31c0*/  @!P1 IMAD R34, R34, R35, UR6 ;  /* 0x0000000622229e24 */ /* 0x001fe2000f8e0223 */
[----:B------:R-:W-:-:S04]  /*31d0*/  @!P1 SHF.L.U32 R35, R36, 0x1, RZ ;  /* 0x0000000124239819 */ /* 0x000fc800000006ff */
[----:B------:R-:W-:-:S04]  /*31e0*/  @!P1 LOP3.LUT R35, R35, 0x7fffffe0, RZ, 0xc0, !PT ;  /* 0x7fffffe023239812 */ /* 0x000fc800078ec0ff */
[----:B------:R-:W-:Y:S02]  /*31f0*/  @!P1 LEA R34, R34, R35, 0x9 ;  /* 0x0000002322229211 */ /* 0x000fe400078e48ff */
[----:B------:R-:W-:-:S04]  /*3200*/  @!P1 LOP3.LUT R35, R36, 0xf, RZ, 0xc0, !PT ;  /* 0x0000000f24239812 */ /* 0x000fc800078ec0ff */
[----:B------:R-:W-:-:S05]  /*3210*/  @!P1 IADD3 R34, R34, R35, RZ ;  /* 0x0000002322229210 */ /* 0x000fca0007ffe0ff */
[----:B------:R-:W-:-:S05]  /*3220*/  @!P1 IMAD.SHL.U32 R36, R34, 0x2, RZ ;  /* 0x0000000222249824 */ /* 0x000fca00078e00ff */
[C---:B------:R-:W-:Y:S01]  /*3230*/  @!P1 IADD3 R34, R36.reuse, 0x20, RZ ;  /* 0x0000002024229810 */ /* 0x040fe20007ffe0ff */
[----:B-1----:R-:W-:-:S04]  /*3240*/  @!P1 IMAD.WIDE.U32 R36, R36, 0x4, R70 ;  /* 0x0000000424249825 */ /* 0x002fc800078e0046 */
[----:B------:R-:W-:Y:S02]  /*3250*/  @!P1 IMAD.WIDE.U32 R34, R34, 0x4, R70 ;  /* 0x0000000422229825 */ /* 0x000fe400078e0046 */
[----:B------:R-:W2:Y:S04]  /*3260*/  @!P1 LDG.E.64 R36, desc[UR12][R36.64] ;  /* 0x0000000c24249981 */ /* 0x000ea8000c1e1b00 */
[----:B------:R-:W3:Y:S04]  /*3270*/  @!P1 LDG.E.64 R34, desc[UR12][R34.64] ;  /* 0x0000000c22229981 */ /* 0x000ee8000c1e1b00 */
[----:B------:R-:W4:Y:S01]  /*3280*/  LDL.LU R71, [R1+0x20] ;  /* 0x0000200001477983 */ /* 0x000f220000300800 */
[----:B------:R-:W-:Y:S01]  /*3290*/  HFMA2.MMA R70, -RZ, RZ, 0, 0 ;  /* 0x00000000ff467435 */ /* 0x000fe200000001ff */
[----:B------:R-:W0:Y:S01]  /*32a0*/  S2UR UR14, SR_CgaCtaId ;  /* 0x00000000000e79c3 */ /* 0x000e220000008800 */
[----:B------:R-:W-:-:S02]  /*32b0*/  UMOV UR5, 0x400 ;  /* 0x0000040000057882 */ /* 0x000fc40000000000 */
[----:B------:R-:W-:Y:S02]  /*32c0*/  UIADD3 UR5, UR5, 0x3480, URZ ;  /* 0x0000348005057890 */ /* 0x000fe4000fffe03f */
[----:B------:R-:W-:Y:S02]  /*32d0*/  USHF.L.U32 UR11, UR11, 0x4, URZ ;  /* 0x000000040b0b7899 */ /* 0x000fe4000800063f */
[----:B0-----:R-:W-:Y:S02]  /*32e0*/  ULEA UR5, UR14, UR5, 0x18 ;  /* 0x000000050e057291 */ /* 0x001fe4000f8ec03f */
[----:B------:R-:W-:Y:S01]  /*32f0*/  ULOP3.LUT UR11, UR11, 0x10, URZ, 0xc0, !UPT ;  /* 0x000000100b0b7892 */ /* 0x000fe2000f8ec03f */
[----:B------:R-:W-:Y:S02]  /*3300*/  SHF.L.U32 R69, R69, 0x10, RZ ;  /* 0x0000001045457819 */ /* 0x000fe400000006ff */
[----:B------:R-:W-:Y:S02]  /*3310*/  SHF.L.U32 R48, R48, 0x10, RZ ;  /* 0x0000001030307819 */ /* 0x000fe400000006ff */
[----:B------:R-:W-:Y:S01]  /*3320*/  SHF.L.U32 R38, R38, 0x10, RZ ;  /* 0x0000001026267819 */ /* 0x000fe200000006ff */
[----:B------:R-:W-:Y:S01]  /*3330*/  FADD.FTZ R69, -R32, R69 ;  /* 0x0000004520457221 */ /* 0x000fe20000010100 */
[----:B------:R-:W-:-:S02]  /*3340*/  SHF.L.U32 R89, R89, 0x10, RZ ;  /* 0x0000001059597819 */ /* 0x000fc400000006ff */
[----:B------:R-:W-:Y:S01]  /*3350*/  SHF.L.U32 R44, R44, 0x10, RZ ;  /* 0x000000102c2c7819 */ /* 0x000fe200000006ff */
[----:B------:R-:W-:Y:S01]  /*3360*/  IMAD.U32 R41, R41, 0x10000, RZ ;  /* 0x0001000029297824 */ /* 0x000fe200078e00ff */
[----:B------:R-:W-:Y:S01]  /*3370*/  SHF.L.U32 R45, R45, 0x10, RZ ;  /* 0x000000102d2d7819 */ /* 0x000fe200000006ff */
[----:B------:R-:W-:Y:S01]  /*3380*/  FADD.FTZ R48, -R32, R48 ;  /* 0x0000003020307221 */ /* 0x000fe20000010100 */
[----:B------:R-:W-:Y:S02]  /*3390*/  IMAD.U32 R46, R46, 0x10000, RZ ;  /* 0x000100002e2e7824 */ /* 0x000fe400078e00ff */
[----:B------:R-:W-:Y:S01]  /*33a0*/  FMUL.FTZ R69, R12, R69 ;  /* 0x000000450c457220 */ /* 0x000fe20000410000 */
[----:B------:R-:W-:Y:S01]  /*33b0*/  SHF.L.U32 R40, R40, 0x10, RZ ;  /* 0x0000001028287819 */ /* 0x000fe200000006ff */
[----:B------:R-:W-:Y:S01]  /*33c0*/  FADD.FTZ R44, -R32, R44 ;  /* 0x0000002c202c7221 */ /* 0x000fe20000010100 */
[----:B------:R-:W-:Y:S01]  /*33d0*/  SHF.L.U32 R68, R68, 0x10, RZ ;  /* 0x0000001044447819 */ /* 0x000fe200000006ff */
[C---:B------:R-:W-:Y:S01]  /*33e0*/  FADD.FTZ R41, -R32.reuse, R41 ;  /* 0x0000002920297221 */ /* 0x040fe20000010100 */
[----:B------:R-:W-:Y:S01]  /*33f0*/  FADD.FTZ R45, -R32, R45 ;  /* 0x0000002d202d7221 */ /* 0x000fe20000010100 */
[----:B------:R-:W-:Y:S01]  /*3400*/  SHF.L.U32 R42, R42, 0x10, RZ ;  /* 0x000000102a2a7819 */ /* 0x000fe200000006ff */
[C---:B------:R-:W-:Y:S01]  /*3410*/  FADD.FTZ R40, -R32.reuse, R40 ;  /* 0x0000002820287221 */ /* 0x040fe20000010100 */
[----:B------:R-:W-:Y:S01]  /*3420*/  SHF.L.U32 R39, R39, 0x10, RZ ;  /* 0x0000001027277819 */ /* 0x000fe200000006ff */
[----:B------:R-:W-:Y:S01]  /*3430*/  FADD.FTZ R68, -R32, R68 ;  /* 0x0000004420447221 */ /* 0x000fe20000010100 */
[----:B------:R-:W-:-:S02]  /*3440*/  SHF.L.U32 R92, R92, 0x10, RZ ;  /* 0x000000105c5c7819 */ /* 0x000fc400000006ff */
[----:B------:R-:W-:Y:S01]  /*3450*/  SHF.L.U32 R47, R47, 0x10, RZ ;  /* 0x000000102f2f7819 */ /* 0x000fe200000006ff */
[----:B------:R-:W-:Y:S01]  /*3460*/  FMUL.FTZ R68, R12, R68 ;  /* 0x000000440c447220 */ /* 0x000fe20000410000 */
[----:B------:R-:W-:Y:S01]  /*3470*/  SHF.L.U32 R52, R52, 0x10, RZ ;  /* 0x0000001034347819 */ /* 0x000fe200000006ff */
[----:B------:R-:W-:Y:S01]  /*3480*/  IMAD.U32 R49, R49, 0x10000, RZ ;  /* 0x0001000031317824 */ /* 0x000fe200078e00ff */
[----:B------:R-:W-:Y:S02]  /*3490*/  SHF.L.U32 R50, R50, 0x10, RZ ;  /* 0x0000001032327819 */ /* 0x000fe400000006ff */
[----:B------:R-:W-:Y:S01]  /*34a0*/  SHF.L.U32 R53, R53, 0x10, RZ ;  /* 0x0000001035357819 */ /* 0x000fe200000006ff */
[----:B--2---:R-:W-:Y:S01]  /*34b0*/  @!P1 FADD.FTZ R36, RZ, R36 ;  /* 0x00000024ff249221 */ /* 0x004fe20000010000 */
[----:B------:R-:W-:Y:S01]  /*34c0*/  @!P1 FADD.FTZ R37, RZ, R37 ;  /* 0x00000025ff259221 */ /* 0x000fe20000010000 */
[----:B------:R-:W-:Y:S02]  /*34d0*/  SHF.L.U32 R54, R54, 0x10, RZ ;  /* 0x0000001036367819 */ /* 0x000fe400000006ff */
[----:B------:R-:W-:Y:S01]  /*34e0*/  SHF.L.U32 R56, R56, 0x10, RZ ;  /* 0x0000001038387819 */ /* 0x000fe200000006ff */
[----:B---3--:R-:W-:Y:S01]  /*34f0*/  @!P1 FADD.FTZ R70, R34, R36 ;  /* 0x0000002422469221 */ /* 0x008fe20000010000 */
[----:B------:R-:W-:Y:S01]  /*3500*/  MOV R34, RZ ;  /* 0x000000ff00227202 */ /* 0x000fe20000000f00 */
[----:B------:R-:W-:Y:S01]  /*3510*/  @!P1 FADD.FTZ R34, R35, R37 ;  /* 0x0000002523229221 */ /* 0x000fe20000010000 */
[----:B------:R-:W-:Y:S01]  /*3520*/  SHF.L.U32 R55, R55, 0x10, RZ ;  /* 0x0000001037377819 */ /* 0x000fe200000006ff */
[----:B------:R-:W-:Y:S01]  /*3530*/  IMAD.U32 R57, R57, 0x10000, RZ ;  /* 0x0001000039397824 */ /* 0x000fe200078e00ff */
[----:B------:R-:W0:Y:S01]  /*3540*/  SHFL.BFLY PT, R36, R70, 0x8, 0x1f ;  /* 0x0d001f0046247f89 */ /* 0x000e2200000e0000 */
[----:B------:R-:W-:-:S02]  /*3550*/  SHF.L.U32 R58, R58, 0x10, RZ ;  /* 0x000000103a3a7819 */ /* 0x000fc400000006ff */
[----:B------:R-:W-:Y:S01]  /*3560*/  SHF.L.U32 R60, R60, 0x10, RZ ;  /* 0x000000103c3c7819 */ /* 0x000fe200000006ff */
[----:B------:R-:W1:Y:S01]  /*3570*/  SHFL.BFLY PT, R35, R34, 0x8, 0x1f ;  /* 0x0d001f0022237f89 */ /* 0x000e6200000e0000 */
[----:B------:R-:W-:Y:S01]  /*3580*/  SHF.L.U32 R61, R61, 0x10, RZ ;  /* 0x000000103d3d7819 */ /* 0x000fe200000006ff */
[----:B------:R-:W-:Y:S01]  /*3590*/  IMAD.U32 R59, R59, 0x10000, RZ ;  /* 0x000100003b3b7824 */ /* 0x000fe200078e00ff */
[----:B------:R-:W-:Y:S01]  /*35a0*/  SHF.L.U32 R64, R64, 0x10, RZ ;  /* 0x0000001040407819 */ /* 0x000fe200000006ff */
[----:B------:R-:W-:Y:S01]  /*35b0*/  IMAD.U32 R62, R62, 0x10000, RZ ;  /* 0x000100003e3e7824 */ /* 0x000fe200078e00ff */
[----:B------:R-:W-:Y:S01]  /*35c0*/  SHF.L.U32 R66, R66, 0x10, RZ ;  /* 0x0000001042427819 */ /* 0x000fe200000006ff */
[----:B------:R-:W-:Y:S01]  /*35d0*/  IMAD.U32 R65, R65, 0x10000, RZ ;  /* 0x0001000041417824 */ /* 0x000fe200078e00ff */
[----:B------:R-:W-:Y:S01]  /*35e0*/  SHF.L.U32 R51, R51, 0x10, RZ ;  /* 0x0000001033337819 */ /* 0x000fe200000006ff */
[----:B------:R-:W-:Y:S01]  /*35f0*/  IMAD.U32 R43, R43, 0x10000, RZ ;  /* 0x000100002b2b7824 */ /* 0x000fe200078e00ff */
[----:B------:R-:W-:Y:S01]  /*3600*/  SHF.L.U32 R63, R63, 0x10, RZ ;  /* 0x000000103f3f7819 */ /* 0x000fe200000006ff */
[----:B------:R-:W-:Y:S01]  /*3610*/  ULDC.64 UR14, c[0x0][0x210] ;  /* 0x00008400000e7ab9 */ /* 0x000fe20000000a00 */
[----:B0-----:R-:W-:Y:S01]  /*3620*/  FADD.FTZ R70, R36, R70 ;  /* 0x0000004624467221 */ /* 0x001fe20000010000 */
[----:B-1----:R-:W-:-:S04]  /*3630*/  FADD.FTZ R35, R35, R34 ;  /* 0x0000002223237221 */ /* 0x002fc80000010000 */
[----:B------:R-:W0:Y:S04]  /*3640*/  SHFL.BFLY PT, R36, R70, 0x4, 0x1f ;  /* 0x0c801f0046247f89 */ /* 0x000e2800000e0000 */
[----:B------:R-:W1:Y:S01]  /*3650*/  SHFL.BFLY PT, R34, R35, 0x4, 0x1f ;  /* 0x0c801f0023227f89 */ /* 0x000e6200000e0000 */
[----:B------:R-:W2:Y:S01]  /*3660*/  S2R R37, SR_TID.X ;  /* 0x0000000000257919 */ /* 0x000ea20000002100 */
        /* <DEDUP_REMOVED lines=8> */
[----:B--2---:R-:W-:Y:S01]  /*36f0*/  LOP3.LUT P1, RZ, R37, 0xffffff0f, RZ, 0xc0, !PT ;  /* 0xffffff0f25ff7812 */ /* 0x004fe2000782c0ff */
[----:B0-----:R-:W-:-:S12]  /*3700*/  FADD.FTZ R70, R70, R36 ;  /* 0x0000002446467221 */ /* 0x001fd80000010000 */
[----:B------:R-:W-:Y:S01]  /*3710*/  @!P1 SHF.R.U32.HI R36, RZ, 0x1, R37 ;  /* 0x00000001ff249819 */ /* 0x000fe20000011625 */
[----:B-1----:R-:W-:-:S03]  /*3720*/  FADD.FTZ R35, R35, R34 ;  /* 0x0000002223237221 */ /* 0x002fc60000010000 */
[----:B------:R-:W-:Y:S01]  /*3730*/  @!P1 LOP3.LUT R36, R36, 0x7ffffff8, RZ, 0xc0, !PT ;  /* 0x7ffffff824249812 */ /* 0x000fe200078ec0ff */
[----:B------:R-:W-:Y:S01]  /*3740*/  @!P1 FMUL.FTZ R34, R70, 4.8828125727595761418e-05 ;  /* 0x384ccccd46229820 */ /* 0x000fe20000410000 */
[----:B------:R-:W-:Y:S01]  /*3750*/  @!P1 FMUL.FTZ R35, R35, 4.8828125727595761418e-05 ;  /* 0x384ccccd23239820 */ /* 0x000fe20000410000 */
[----:B------:R-:W2:Y:S04]  /*3760*/  LDL.LU R70, [R1+0x18] ;  /* 0x0000180001467983 */ /* 0x000ea80000300800 */
[----:B------:R4:W-:Y:S02]  /*3770*/  @!P1 STS.64 [R36+UR5], R34 ;  /* 0x0000002224009988 */ /* 0x0009e40008000a05 */
[----:B----4-:R-:W-:Y:S02]  /*3780*/  VIADD R34, R71, -UR11 ;  /* 0x8000000b47227c36 */ /* 0x010fe40008000000 */
[----:B------:R-:W3:Y:S03]  /*3790*/  LDL.LU R36, [R1+0x1c] ;  /* 0x00001c0001247983 */ /* 0x000ee60000300800 */
[----:B------:R-:W-:Y:S01]  /*37a0*/  LEA R34, R34, UR5, 0x3 ;  /* 0x0000000522227c11 */ /* 0x000fe2000f8e18ff */
[----:B------:R-:W-:Y:S06]  /*37b0*/  BAR.SYNC.DEFER_BLOCKING 0x0 ;  /* 0x0000000000007b1d */ /* 0x000fec0000010000 */
[----:B------:R-:W0:Y:S01]  /*37c0*/  LDS.64 R34, [R34] ;  /* 0x0000000022227984 */ /* 0x000e220000000a00 */
[----:B------:R-:W-:-:S03]  /*37d0*/  FMUL.FTZ R71, R12, R48 ;  /* 0x000000300c477220 */ /* 0x000fc60000410000 */
[----:B------:R-:W4:Y:S01]  /*37e0*/  LDL.LU R48, [R1+0x10] ;  /* 0x0000100001307983 */ /* 0x000f220000300800 */
[--C-:B0-----:R-:W-:Y:S01]  /*37f0*/  FFMA.FTZ R38, R38, R89, -R34.reuse ;  /* 0x0000005926267223 */ /* 0x101fe20000010822 */
[C-C-:B------:R-:W-:Y:S01]  /*3800*/  FFMA.FTZ R8, R11.reuse, R8, -R34.reuse ;  /* 0x000000080b087223 */ /* 0x140fe20000010822 */
[--C-:B------:R-:W-:Y:S01]  /*3810*/  FFMA.FTZ R6, R11, R6, -R34.reuse ;  /* 0x000000060b067223 */ /* 0x100fe20000010822 */
[----:B------:R-:W-:Y:S01]  /*3820*/  FFMA.FTZ R46, R89, R46, -R34 ;  /* 0x0000002e592e7223 */ /* 0x000fe20000010822 */
[----:B------:R-:W-:Y:S01]  /*3830*/  FFMA.FTZ R38, -R35, R69, R38 ;  /* 0x0000004523267223 */ /* 0x000fe20000010126 */
[----:B------:R-:W-:Y:S01]  /*3840*/  FFMA.FTZ R37, R80, -R35, R8 ;  /* 0x8000002350257223 */ /* 0x000fe20000010008 */
[C---:B------:R-:W-:Y:S01]  /*3850*/  FMUL.FTZ R69, R12.reuse, R44 ;  /* 0x0000002c0c457220 */ /* 0x040fe20000410000 */
[----:B------:R-:W-:Y:S01]  /*3860*/  FMUL.FTZ R8, R12, R41 ;  /* 0x000000290c087220 */ /* 0x000fe20000410000 */
[----:B------:R-:W-:Y:S01]  /*3870*/  FFMA.FTZ R41, R78, -R35, R6 ;  /* 0x800000234e297223 */ /* 0x000fe20000010006 */
[--C-:B-----5:R-:W-:Y:S01]  /*3880*/  FFMA.FTZ R0, R0, R11, -R34.reuse ;  /* 0x0000000b00007223 */ /* 0x120fe20000010822 */
[C-C-:B------:R-:W-:Y:S01]  /*3890*/  FFMA.FTZ R4, R11.reuse, R4, -R34.reuse ;  /* 0x000000040b047223 */ /* 0x140fe20000010822 */
[C-C-:B------:R-:W-:Y:S01]  /*38a0*/  FFMA.FTZ R2, R11.reuse, R2, -R34.reuse ;  /* 0x000000020b027223 */ /* 0x140fe20000010822 */
[C-C-:B------:R-:W-:Y:S01]  /*38b0*/  FFMA.FTZ R15, R11.reuse, R15, -R34.reuse ;  /* 0x0000000f0b0f7223 */ /* 0x140fe20000010822 */
[C-C-:B------:R-:W-:Y:S01]  /*38c0*/  FFMA.FTZ R19, R11.reuse, R19, -R34.reuse ;  /* 0x000000130b137223 */ /* 0x140fe20000010822 */
[C---:B------:R-:W-:Y:S01]  /*38d0*/  FMUL.FTZ R6, R12.reuse, R45 ;  /* 0x0000002d0c067220 */ /* 0x040fe20000410000 */
[--C-:B------:R-:W-:Y:S01]  /*38e0*/  FFMA.FTZ R11, R11, R23, -R34.reuse ;  /* 0x000000170b0b7223 */ /* 0x100fe20000010822 */
[----:B------:R-:W-:Y:S01]  /*38f0*/  FFMA.FTZ R42, R89, R42, -R34 ;  /* 0x0000002a592a7223 */ /* 0x000fe20000010822 */
[----:B------:R-:W-:Y:S01]  /*3900*/  FFMA.FTZ R45, -R35, R69, R46 ;  /* 0x00000045232d7223 */ /* 0x000fe2000001012e */
[----:B------:R-:W-:Y:S01]  /*3910*/  FMUL.FTZ R23, R12, R40 ;  /* 0x000000280c177220 */ /* 0x000fe20000410000 */
[----:B------:R-:W4:Y:S01]  /*3920*/  LDL.LU R46, [R1+0x14] ;  /* 0x00001400012e7983 */ /* 0x000f220000300800 */
[----:B------:R-:W-:-:S03]  /*3930*/  FFMA.FTZ R39, R39, R92, -R34 ;  /* 0x0000005c27277223 */ /* 0x000fc60000010822 */
[----:B------:R-:W4:Y:S01]  /*3940*/  LDL.LU R44, [R1+0x8] ;  /* 0x00000800012c7983 */ /* 0x000f220000300800 */
[C---:B------:R-:W-:Y:S01]  /*3950*/  FFMA.FTZ R23, -R35.reuse, R23, R42 ;  /* 0x0000001723177223 */ /* 0x040fe2000001012a */
[--C-:B------:R-:W-:Y:S01]  /*3960*/  FFMA.FTZ R47, R92, R47, -R34.reuse ;  /* 0x0000002f5c2f7223 */ /* 0x100fe20000010822 */
[C---:B------:R-:W-:Y:S01]  /*3970*/  FFMA.FTZ R39, -R35.reuse, R68, R39 ;  /* 0x0000004423277223 */ /* 0x040fe20000010127 */
[----:B------:R-:W4:Y:S02]  /*3980*/  LDL.LU R42, [R1+0xc] ;  /* 0x00000c00012a7983 */ /* 0x000f240000300800 */
[----:B------:R-:W-:Y:S01]  /*3990*/  FFMA.FTZ R47, -R35, R6, R47 ;  /* 0x00000006232f7223 */ /* 0x000fe2000001012f */
[----:B------:R-:W-:Y:S02]  /*39a0*/  FMUL.FTZ R6, R12, R39 ;  /* 0x000000270c067220 */ /* 0x000fe40000410000 */
[----:B------:R-:W4:Y:S01]  /*39b0*/  LDL.LU R39, [R1+0x4] ;  /* 0x0000040001277983 */ /* 0x000f220000300800 */
[----:B------:R-:W-:Y:S01]  /*39c0*/  FFMA.FTZ R3, R10, R3, -R34 ;  /* 0x000000030a037223 */ /* 0x000fe20000010822 */
[C---:B------:R-:W-:Y:S01]  /*39d0*/  FADD.FTZ R49, -R32.reuse, R49 ;  /* 0x0000003120317221 */ /* 0x040fe20000010100 */
[C---:B------:R-:W-:Y:S01]  /*39e0*/  FADD.FTZ R52, -R32.reuse, R52 ;  /* 0x0000003420347221 */ /* 0x040fe20000010100 */
[----:B------:R-:W-:Y:S01]  /*39f0*/  FFMA.FTZ R50, R89, R50, -R34 ;  /* 0x0000003259327223 */ /* 0x000fe20000010822 */
[----:B------:R-:W-:Y:S01]  /*3a00*/  FADD.FTZ R53, -R32, R53 ;  /* 0x0000003520357221 */ /* 0x000fe20000010100 */
[-C--:B------:R-:W-:Y:S01]  /*3a10*/  FFMA.FTZ R69, R76, -R35.reuse, R4 ;  /* 0x800000234c457223 */ /* 0x080fe20000010004 */
[----:B------:R-:W-:Y:S01]  /*3a20*/  FFMA.FTZ R75, R75, -R35, R3 ;  /* 0x800000234b4b7223 */ /* 0x000fe20000010003 */
[----:B------:R-:W-:Y:S01]  /*3a30*/  FFMA.FTZ R54, R89, R54, -R34 ;  /* 0x0000003659367223 */ /* 0x000fe20000010822 */
[C---:B------:R-:W-:Y:S01]  /*3a40*/  FMUL.FTZ R4, R12.reuse, R49 ;  /* 0x000000310c047220 */ /* 0x040fe20000410000 */
[----:B------:R-:W-:Y:S01]  /*3a50*/  FMUL.FTZ R3, R12, R52 ;  /* 0x000000340c037220 */ /* 0x000fe20000410000 */
[----:B------:R-:W-:Y:S01]  /*3a60*/  FADD.FTZ R56, -R32, R56 ;  /* 0x0000003820387221 */ /* 0x000fe20000010100 */
[C---:B------:R-:W-:Y:S01]  /*3a70*/  FFMA.FTZ R49, -R35.reuse, R71, R50 ;  /* 0x0000004723317223 */ /* 0x040fe20000010132 */
[----:B------:R-:W-:Y:S01]  /*3a80*/  FFMA.FTZ R71, R74, -R35, R2 ;  /* 0x800000234a477223 */ /* 0x000fe20000010002 */
[----:B------:R-:W-:Y:S01]  /*3a90*/  FFMA.FTZ R55, R92, R55, -R34 ;  /* 0x000000375c377223 */ /* 0x000fe20000010822 */
[----:B------:R-:W-:Y:S01]  /*3aa0*/  FMUL.FTZ R2, R12, R53 ;  /* 0x000000350c027220 */ /* 0x000fe20000410000 */
[----:B------:R-:W-:Y:S01]  /*3ab0*/  FADD.FTZ R57, -R32, R57 ;  /* 0x0000003920397221 */ /* 0x000fe20000010100 */
[----:B------:R-:W-:Y:S01]  /*3ac0*/  FFMA.FTZ R53, -R35, R3, R54 ;  /* 0x0000000323357223 */ /* 0x000fe20000010136 */
[----:B------:R-:W-:Y:S01]  /*3ad0*/  FFMA.FTZ R58, R89, R58, -R34 ;  /* 0x0000003a593a7223 */ /* 0x000fe20000010822 */
[----:B------:R-:W-:Y:S01]  /*3ae0*/  FMUL.FTZ R3, R12, R56 ;  /* 0x000000380c037220 */ /* 0x000fe20000410000 */
[----:B------:R-:W-:Y:S01]  /*3af0*/  FADD.FTZ R60, -R32, R60 ;  /* 0x0000003c203c7221 */ /* 0x000fe20000010100 */
[C---:B------:R-:W-:Y:S01]  /*3b00*/  FFMA.FTZ R55, -R35.reuse, R2, R55 ;  /* 0x0000000223377223 */ /* 0x040fe20000010137 */
[----:B------:R-:W-:Y:S01]  /*3b10*/  FFMA.FTZ R59, R92, R59, -R34 ;  /* 0x0000003b5c3b7223 */ /* 0x000fe20000010822 */
[----:B------:R-:W-:Y:S01]  /*3b20*/  FMUL.FTZ R2, R12, R57 ;  /* 0x000000390c027220 */ /* 0x000fe20000410000 */
[----:B------:R-:W-:Y:S01]  /*3b30*/  FADD.FTZ R61, -R32, R61 ;  /* 0x0000003d203d7221 */ /* 0x000fe20000010100 */
[----:B------:R-:W-:Y:S01]  /*3b40*/  FFMA.FTZ R57, -R35, R3, R58 ;  /* 0x0000000323397223 */ /* 0x000fe2000001013a */
[----:B------:R-:W-:Y:S01]  /*3b50*/  FFMA.FTZ R62, R89, R62, -R34 ;  /* 0x0000003e593e7223 */ /* 0x000fe20000010822 */
[----:B------:R-:W-:Y:S01]  /*3b60*/  FMUL.FTZ R3, R12, R60 ;  /* 0x0000003c0c037220 */ /* 0x000fe20000410000 */
[----:B------:R-:W-:Y:S01]  /*3b70*/  FADD.FTZ R64, -R32, R64 ;  /* 0x0000004020407221 */ /* 0x000fe20000010100 */
[----:B------:R-:W-:Y:S01]  /*3b80*/  FFMA.FTZ R59, -R35, R2, R59 ;  /* 0x00000002233b7223 */ /* 0x000fe2000001013b */
[----:B------:R-:W-:Y:S01]  /*3b90*/  FFMA.FTZ R9, R9, R10, -R34 ;  /* 0x0000000a09097223 */ /* 0x000fe20000010822 */
[----:B------:R-:W-:Y:S01]  /*3ba0*/  FMUL.FTZ R2, R12, R61 ;  /* 0x0000003d0c027220 */ /* 0x000fe20000410000 */
[----:B------:R-:W-:Y:S01]  /*3bb0*/  FFMA.FTZ R61, -R35, R3, R62 ;  /* 0x00000003233d7223 */ /* 0x000fe2000001013e */
[--C-:B------:R-:W-:Y:S01]  /*3bc0*/  FFMA.FTZ R66, R89, R66, -R34.reuse ;  /* 0x0000004259427223 */ /* 0x100fe20000010822 */
[----:B------:R-:W-:Y:S01]  /*3bd0*/  SHF.L.U32 R67, R67, 0x10, RZ ;  /* 0x0000001043437819 */ /* 0x000fe200000006ff */
[----:B------:R-:W-:Y:S01]  /*3be0*/  FFMA.FTZ R51, R92, R51, -R34 ;  /* 0x000000335c337223 */ /* 0x000fe20000010822 */
[----:B------:R-:W-:Y:S01]  /*3bf0*/  FMUL.FTZ R3, R12, R64 ;  /* 0x000000400c037220 */ /* 0x000fe20000410000 */
[----:B------:R-:W-:Y:S01]  /*3c00*/  FADD.FTZ R65, -R32, R65 ;  /* 0x0000004120417221 */ /* 0x000fe20000010100 */
[-C--:B------:R-:W-:Y:S01]  /*3c10*/  FFMA.FTZ R0, R82, -R35.reuse, R0 ;  /* 0x8000002352007223 */ /* 0x080fe20000010000 */
[-C--:B------:R-:W-:Y:S01]  /*3c20*/  FFMA.FTZ R9, R81, -R35.reuse, R9 ;  /* 0x8000002351097223 */ /* 0x080fe20000010009 */
[----:B------:R-:W-:Y:S01]  /*3c30*/  FFMA.FTZ R33, R33, -R35, R11 ;  /* 0x8000002321217223 */ /* 0x000fe2000001000b */
[C---:B------:R-:W-:Y:S01]  /*3c40*/  FFMA.FTZ R7, R10.reuse, R7, -R34 ;  /* 0x000000070a077223 */ /* 0x040fe20000010822 */
[C---:B------:R-:W-:Y:S01]  /*3c50*/  FFMA.FTZ R51, -R35.reuse, R4, R51 ;  /* 0x0000000423337223 */ /* 0x040fe20000010133 */
[----:B------:R-:W-:Y:S01]  /*3c60*/  FFMA.FTZ R11, -R35, R3, R66 ;  /* 0x00000003230b7223 */ /* 0x000fe20000010142 */
[--C-:B------:R-:W-:Y:S01]  /*3c70*/  FFMA.FTZ R5, R10, R5, -R34.reuse ;  /* 0x000000050a057223 */ /* 0x100fe20000010822 */
[C-C-:B------:R-:W-:Y:S01]  /*3c80*/  FFMA.FTZ R63, R92.reuse, R63, -R34.reuse ;  /* 0x0000003f5c3f7223 */ /* 0x140fe20000010822 */
[--C-:B------:R-:W-:Y:S01]  /*3c90*/  FFMA.FTZ R67, R92, R67, -R34.reuse ;  /* 0x000000435c437223 */ /* 0x100fe20000010822 */
[C---:B------:R-:W-:Y:S01]  /*3ca0*/  FMUL.FTZ R4, R12.reuse, R65 ;  /* 0x000000410c047220 */ /* 0x040fe20000410000 */
[C---:B------:R-:W-:Y:S01]  /*3cb0*/  FMUL.FTZ R0, R12.reuse, R0 ;  /* 0x000000000c007220 */ /* 0x040fe20000410000 */
[C---:B------:R-:W-:Y:S01]  /*3cc0*/  FMUL.FTZ R3, R12.reuse, R38 ;  /* 0x000000260c037220 */ /* 0x040fe20000410000 */
[----:B------:R-:W-:Y:S01]  /*3cd0*/  FMUL.FTZ R9, R12, R9 ;  /* 0x000000090c097220 */ /* 0x000fe20000410000 */
[--C-:B------:R-:W-:Y:S01]  /*3ce0*/  FFMA.FTZ R43, R92, R43, -R34.reuse ;  /* 0x0000002b5c2b7223 */ /* 0x100fe20000010822 */
[-C--:B------:R-:W-:Y:S01]  /*3cf0*/  FFMA.FTZ R7, R79, -R35.reuse, R7 ;  /* 0x800000234f077223 */ /* 0x080fe20000010007 */
[----:B------:R-:W-:Y:S01]  /*3d00*/  FFMA.FTZ R5, R77, -R35, R5 ;  /* 0x800000234d057223 */ /* 0x000fe20000010005 */
[C---:B------:R-:W-:Y:S01]  /*3d10*/  FFMA.FTZ R63, -R35.reuse, R2, R63 ;  /* 0x00000002233f7223 */ /* 0x040fe2000001013f */
[----:B------:R-:W-:Y:S01]  /*3d20*/  FFMA.FTZ R67, -R35, R4, R67 ;  /* 0x0000000423437223 */ /* 0x000fe20000010143 */
[----:B------:R-:W-:Y:S01]  /*3d30*/  F2FP.BF16.F32.PACK_AB R4, R3, R0 ;  /* 0x000000000304723e */ /* 0x000fe200000010ff */
[--C-:B------:R-:W-:Y:S01]  /*3d40*/  FFMA.FTZ R17, R10, R17, -R34.reuse ;  /* 0x000000110a117223 */ /* 0x100fe20000010822 */
[----:B------:R-:W-:Y:S01]  /*3d50*/  FFMA.FTZ R43, -R35, R8, R43 ;  /* 0x00000008232b7223 */ /* 0x000fe2000001012b */
[----:B------:R-:W-:Y:S01]  /*3d60*/  F2FP.BF16.F32.PACK_AB R0, R6, R9 ;  /* 0x000000090600723e */ /* 0x000fe200000010ff */
[C---:B------:R-:W-:Y:S01]  /*3d70*/  FMUL.FTZ R9, R12.reuse, R7 ;  /* 0x000000070c097220 */ /* 0x040fe20000410000 */
[C---:B------:R-:W-:Y:S01]  /*3d80*/  FMUL.FTZ R7, R12.reuse, R5 ;  /* 0x000000050c077220 */ /* 0x040fe20000410000 */
[----:B------:R-:W-:Y:S01]  /*3d90*/  FMUL.FTZ R8, R12, R11 ;  /* 0x0000000b0c087220 */ /* 0x000fe20000410000 */
[----:B------:R-:W-:Y:S01]  /*3da0*/  PRMT R5, R4, 0x7610, R5 ;  /* 0x0000761004057816 */ /* 0x000fe20000000005 */
[----:B------:R-:W-:Y:S01]  /*3db0*/  FFMA.FTZ R17, R18, -R35, R17 ;  /* 0x8000002312117223 */ /* 0x000fe20000010011 */
[C---:B------:R-:W-:Y:S01]  /*3dc0*/  FMUL.FTZ R37, R12.reuse, R37 ;  /* 0x000000250c257220 */ /* 0x040fe20000410000 */
[C---:B------:R-:W-:Y:S01]  /*3dd0*/  FMUL.FTZ R6, R12.reuse, R23 ;  /* 0x000000170c067220 */ /* 0x040fe20000410000 */
[----:B------:R-:W-:Y:S01]  /*3de0*/  FMUL.FTZ R40, R12, R43 ;  /* 0x0000002b0c287220 */ /* 0x000fe20000410000 */
[----:B------:R-:W-:Y:S01]  /*3df0*/  PRMT R11, R4, 0x7632, R11 ;  /* 0x00007632040b7816 */ /* 0x000fe2000000000b */
[C---:B------:R-:W-:Y:S01]  /*3e00*/  FMUL.FTZ R41, R12.reuse, R41 ;  /* 0x000000290c297220 */ /* 0x040fe20000410000 */
[----:B------:R-:W-:Y:S01]  /*3e10*/  FMUL.FTZ R18, R12, R45 ;  /* 0x0000002d0c127220 */ /* 0x000fe20000410000 */
[C-C-:B------:R-:W-:Y:S01]  /*3e20*/  FFMA.FTZ R13, R10.reuse, R13, -R34.reuse ;  /* 0x0000000d0a0d7223 */ /* 0x140fe20000010822 */
[C-C-:B------:R-:W-:Y:S01]  /*3e30*/  FFMA.FTZ R21, R10.reuse, R21, -R34.reuse ;  /* 0x000000150a157223 */ /* 0x140fe20000010822 */
[----:B------:R-:W-:Y:S01]  /*3e40*/  FFMA.FTZ R10, R10, R72, -R34 ;  /* 0x000000480a0a7223 */ /* 0x000fe20000010822 */
[----:B------:R-:W-:Y:S01]  /*3e50*/  FMUL.FTZ R34, R12, R47 ;  /* 0x0000002f0c227220 */ /* 0x000fe20000410000 */
[----:B------:R-:W-:-:S02]  /*3e60*/  PRMT R23, R0, 0x7632, R23 ;  /* 0x0000763200177816 */ /* 0x000fc40000000017 */
[----:B------:R-:W-:Y:S02]  /*3e70*/  F2FP.BF16.F32.PACK_AB R37, R6, R37 ;  /* 0x000000250625723e */ /* 0x000fe400000010ff */
[----:B------:R-:W-:Y:S02]  /*3e80*/  F2FP.BF16.F32.PACK_AB R9, R40, R9 ;  /* 0x000000092809723e */ /* 0x000fe400000010ff */
[----:B------:R-:W-:Y:S01]  /*3e90*/  F2FP.BF16.F32.PACK_AB R18, R18, R41 ;  /* 0x000000291212723e */ /* 0x000fe200000010ff */
[-C--:B------:R-:W-:Y:S01]  /*3ea0*/  FFMA.FTZ R13, R14, -R35.reuse, R13 ;  /* 0x800000230e0d7223 */ /* 0x080fe2000001000d */
[-C--:B------:R-:W-:Y:S01]  /*3eb0*/  FFMA.FTZ R15, R16, -R35.reuse, R15 ;  /* 0x80000023100f7223 */ /* 0x080fe2000001000f */
[-C--:B------:R-:W-:Y:S01]  /*3ec0*/  FFMA.FTZ R19, R20, -R35.reuse, R19 ;  /* 0x8000002314137223 */ /* 0x080fe20000010013 */
[-C--:B------:R-:W-:Y:S01]  /*3ed0*/  FFMA.FTZ R21, R22, -R35.reuse, R21 ;  /* 0x8000002316157223 */ /* 0x080fe20000010015 */
[----:B------:R-:W-:Y:S01]  /*3ee0*/  FFMA.FTZ R73, R73, -R35, R10 ;  /* 0x8000002349497223 */ /* 0x000fe2000001000a */
[----:B------:R-:W-:Y:S01]  /*3ef0*/  PRMT R35, R37, 0x7632, R35 ;  /* 0x0000763225237816 */ /* 0x000fe20000000023 */
[----:B------:R-:W-:Y:S01]  /*3f00*/  FMUL.FTZ R69, R12, R69 ;  /* 0x000000450c457220 */ /* 0x000fe20000410000 */
[----:B------:R-:W-:Y:S01]  /*3f10*/  F2FP.BF16.F32.PACK_AB R34, R34, R7 ;  /* 0x000000072222723e */ /* 0x000fe200000010ff */
[C---:B------:R-:W-:Y:S01]  /*3f20*/  FMUL.FTZ R14, R12.reuse, R49 ;  /* 0x000000310c0e7220 */ /* 0x040fe20000410000 */
[C---:B------:R-:W-:Y:S01]  /*3f30*/  FMUL.FTZ R75, R12.reuse, R75 ;  /* 0x0000004b0c4b7220 */ /* 0x040fe20000410000 */
[C---:B------:R-:W-:Y:S01]  /*3f40*/  FMUL.FTZ R71, R12.reuse, R71 ;  /* 0x000000470c477220 */ /* 0x040fe20000410000 */
[C---:B------:R-:W-:Y:S01]  /*3f50*/  FMUL.FTZ R16, R12.reuse, R53 ;  /* 0x000000350c107220 */ /* 0x040fe20000410000 */
[----:B------:R-:W-:Y:S01]  /*3f60*/  FMUL.FTZ R13, R12, R13 ;  /* 0x0000000d0c0d7220 */ /* 0x000fe20000410000 */
[----:B------:R-:W-:Y:S01]  /*3f70*/  F2FP.BF16.F32.PACK_AB R14, R14, R69 ;  /* 0x000000450e0e723e */ /* 0x000fe200000010ff */
[C---:B------:R-:W-:Y:S01]  /*3f80*/  FMUL.FTZ R32, R12.reuse, R55 ;  /* 0x000000370c207220 */ /* 0x040fe20000410000 */
[C---:B------:R-:W-:Y:S01]  /*3f90*/  FMUL.FTZ R15, R12.reuse, R15 ;  /* 0x0000000f0c0f7220 */ /* 0x040fe20000410000 */
[C---:B------:R-:W-:Y:S01]  /*3fa0*/  FMUL.FTZ R10, R12.reuse, R57 ;  /* 0x000000390c0a7220 */ /* 0x040fe20000410000 */
[C---:B------:R-:W-:Y:S01]  /*3fb0*/  FMUL.FTZ R17, R12.reuse, R17 ;  /* 0x000000110c117220 */ /* 0x040fe20000410000 */
[----:B------:R-:W-:Y:S01]  /*3fc0*/  FMUL.FTZ R22, R12, R59 ;  /* 0x0000003b0c167220 */ /* 0x000fe20000410000 */
[----:B------:R-:W-:-:S02]  /*3fd0*/  F2FP.BF16.F32.PACK_AB R16, R16, R71 ;  /* 0x000000471010723e */ /* 0x000fc400000010ff */
[----:B------:R-:W-:Y:S01]  /*3fe0*/  F2FP.BF16.F32.PACK_AB R13, R32, R13 ;  /* 0x0000000d200d723e */ /* 0x000fe200000010ff */
[----:B------:R-:W-:Y:S01]  /*3ff0*/  FMUL.FTZ R19, R12, R19 ;  /* 0x000000130c137220 */ /* 0x000fe20000410000 */
[----:B------:R-:W-:Y:S01]  /*4000*/  F2FP.BF16.F32.PACK_AB R10, R10, R15 ;  /* 0x0000000f0a0a723e */ /* 0x000fe200000010ff */
[----:B------:R-:W-:Y:S01]  /*4010*/  FMUL.FTZ R38, R12, R61 ;  /* 0x0000003d0c267220 */ /* 0x000fe20000410000 */
[----:B------:R-:W-:Y:S01]  /*4020*/  F2FP.BF16.F32.PACK_AB R17, R22, R17 ;  /* 0x000000111611723e */ /* 0x000fe200000010ff */
[C---:B------:R-:W-:Y:S01]  /*4030*/  FMUL.FTZ R21, R12.reuse, R21 ;  /* 0x000000150c157220 */ /* 0x040fe20000410000 */
[----:B------:R-:W-:Y:S01]  /*4040*/  FMUL.FTZ R20, R12, R63 ;  /* 0x0000003f0c147220 */ /* 0x000fe20000410000 */
[----:B------:R-:W-:Y:S01]  /*4050*/  PRMT R45, R16, 0x7632, R45 ;  /* 0x00007632102d7816 */ /* 0x000fe2000000002d */
[C---:B------:R-:W-:Y:S01]  /*4060*/  FMUL.FTZ R33, R12.reuse, R33 ;  /* 0x000000210c217220 */ /* 0x040fe20000410000 */
[----:B------:R-:W-:Y:S01]  /*4070*/  FMUL.FTZ R73, R12, R73 ;  /* 0x000000490c497220 */ /* 0x000fe20000410000 */
[----:B------:R-:W-:-:S02]  /*4080*/  F2FP.BF16.F32.PACK_AB R19, R38, R19 ;  /* 0x000000132613723e */ /* 0x000fc400000010ff */
[----:B------:R-:W-:Y:S02]  /*4090*/  F2FP.BF16.F32.PACK_AB R20, R20, R21 ;  /* 0x000000151414723e */ /* 0x000fe400000010ff */
[----:B------:R-:W-:Y:S02]  /*40a0*/  F2FP.BF16.F32.PACK_AB R8, R8, R33 ;  /* 0x000000210808723e */ /* 0x000fe400000010ff */
[----:B--2---:R-:W-:-:S04]  /*40b0*/  IADD3 R2, P1, R70, UR14, RZ ;  /* 0x0000000e46027c10 */ /* 0x004fc8000ff3e0ff */
[----:B---3--:R-:W-:-:S05]  /*40c0*/  IADD3.X R3, R36, UR15, RZ, P1, !PT ;  /* 0x0000000f24037c10 */ /* 0x008fca0008ffe4ff */
[----:B------:R-:W-:Y:S01]  /*40d0*/  STG.E.U16 desc[UR12][R2.64], R5 ;  /* 0x0000000502007986 */ /* 0x000fe2000c10150c */
[----:B------:R-:W-:-:S03]  /*40e0*/  FMUL.FTZ R36, R12, R51 ;  /* 0x000000330c247220 */ /* 0x000fc60000410000 */
[----:B------:R0:W-:Y:S04]  /*40f0*/  STG.E.U16 desc[UR12][R2.64+0x4], R0 ;  /* 0x0000040002007986 */ /* 0x0001e8000c10150c */
[----:B------:R-:W-:Y:S04]  /*4100*/  STG.E.U16 desc[UR12][R2.64+0x2], R11 ;  /* 0x0000020b02007986 */ /* 0x000fe8000c10150c */
[----:B------:R1:W-:Y:S01]  /*4110*/  STG.E.U16 desc[UR12][R2.64+0x6], R23 ;  /* 0x0000061702007986 */ /* 0x0003e2000c10150c */
[----:B0-----:R-:W-:Y:S02]  /*4120*/  PRMT R0, R9, 0x7632, R0 ;  /* 0x0000763209007816 */ /* 0x001fe40000000000 */
[----:B----4-:R-:W-:-:S02]  /*4130*/  IADD3 R4, P1, R48, UR14, RZ ;  /* 0x0000000e30047c10 */ /* 0x010fc4000ff3e0ff */
[----:B-1----:R-:W-:Y:S02]  /*4140*/  PRMT R3, R18, 0x7632, R3 ;  /* 0x0000763212037816 */ /* 0x002fe40000000003 */
[----:B------:R-:W-:Y:S01]  /*4150*/  F2FP.BF16.F32.PACK_AB R36, R36, R75 ;  /* 0x0000004b2424723e */ /* 0x000fe200000010ff */
[----:B------:R-:W-:-:S05]  /*4160*/  FMUL.FTZ R12, R12, R67 ;  /* 0x000000430c0c7220 */ /* 0x000fca0000410000 */
[----:B------:R-:W-:Y:S02]  /*4170*/  F2FP.BF16.F32.PACK_AB R12, R12, R73 ;  /* 0x000000490c0c723e */ /* 0x000fe400000010ff */
[----:B------:R-:W-:Y:S02]  /*4180*/  IADD3.X R5, R46, UR15, RZ, P1, !PT ;  /* 0x0000000f2e057c10 */ /* 0x000fe40008ffe4ff */
[----:B------:R-:W-:-:S04]  /*4190*/  IADD3 R6, P1, R44, UR14, RZ ;  /* 0x0000000e2c067c10 */ /* 0x000fc8000ff3e0ff */
[----:B------:R-:W-:Y:S02]  /*41a0*/  IADD3.X R7, R42, UR15, RZ, P1, !PT ;  /* 0x0000000f2a077c10 */ /* 0x000fe40008ffe4ff */
[----:B------:R-:W-:Y:S01]  /*41b0*/  IADD3 R2, P1, R93, UR14, RZ ;  /* 0x0000000e5d027c10 */ /* 0x000fe2000ff3e0ff */
[----:B------:R-:W-:Y:S04]  /*41c0*/  STG.E.U16 desc[UR12][R4.64], R37 ;  /* 0x0000002504007986 */ /* 0x000fe8000c10150c */
[----:B------:R-:W-:Y:S04]  /*41d0*/  STG.E.U16 desc[UR12][R4.64+0x2], R35 ;  /* 0x0000022304007986 */ /* 0x000fe8000c10150c */
[----:B------:R0:W-:Y:S04]  /*41e0*/  STG.E.U16 desc[UR12][R4.64+0x4], R9 ;  /* 0x0000040904007986 */ /* 0x0001e8000c10150c */
[----:B------:R1:W-:Y:S04]  /*41f0*/  STG.E.U16 desc[UR12][R4.64+0x6], R0 ;  /* 0x0000060004007986 */ /* 0x0003e8000c10150c */
[----:B------:R2:W-:Y:S01]  /*4200*/  STG.E.U16 desc[UR12][R6.64+0x2], R3 ;  /* 0x0000020306007986 */ /* 0x0005e2000c10150c */
[----:B0-----:R-:W-:-:S02]  /*4210*/  PRMT R9, R14, 0x7632, R9 ;  /* 0x000076320e097816 */ /* 0x001fc40000000009 */
[----:B-1----:R-:W-:Y:S02]  /*4220*/  PRMT R5, R34, 0x7632, R5 ;  /* 0x0000763222057816 */ /* 0x002fe40000000005 */
[----:B--2---:R-:W-:Y:S02]  /*4230*/  IADD3.X R3, R39, UR15, RZ, P1, !PT ;  /* 0x0000000f27037c10 */ /* 0x004fe40008ffe4ff */
[----:B------:R-:W-:Y:S02]  /*4240*/  IADD3 R90, P1, R90, UR14, RZ ;  /* 0x0000000e5a5a7c10 */ /* 0x000fe4000ff3e0ff */
[----:B------:R-:W-:Y:S02]  /*4250*/  PRMT R0, R36, 0x7632, R0 ;  /* 0x0000763224007816 */ /* 0x000fe40000000000 */
[----:B------:R-:W-:Y:S01]  /*4260*/  IADD3.X R91, R91, UR15, RZ, P1, !PT ;  /* 0x0000000f5b5b7c10 */ /* 0x000fe20008ffe4ff */
[----:B------:R-:W-:Y:S01]  /*4270*/  STG.E.U16 desc[UR12][R6.64], R18 ;  /* 0x0000001206007986 */ /* 0x000fe2000c10150c */
[----:B------:R-:W-:-:S03]  /*4280*/  IADD3 R4, P1, R87, UR14, RZ ;  /* 0x0000000e57047c10 */ /* 0x000fc6000ff3e0ff */
[----:B------:R-:W-:Y:S04]  /*4290*/  STG.E.U16 desc[UR12][R6.64+0x4], R34 ;  /* 0x0000042206007986 */ /* 0x000fe8000c10150c */
[----:B------:R0:W-:Y:S04]  /*42a0*/  STG.E.U16 desc[UR12][R6.64+0x6], R5 ;  /* 0x0000060506007986 */ /* 0x0001e8000c10150c */
[----:B------:R-:W-:Y:S04]  /*42b0*/  STG.E.U16 desc[UR12][R2.64], R14 ;  /* 0x0000000e02007986 */ /* 0x000fe8000c10150c */
[----:B------:R-:W-:Y:S04]  /*42c0*/  STG.E.U16 desc[UR12][R2.64+0x2], R9 ;  /* 0x0000020902007986 */ /* 0x000fe8000c10150c */
[----:B------:R-:W-:Y:S01]  /*42d0*/  STG.E.U16 desc[UR12][R2.64+0x4], R36 ;  /* 0x0000042402007986 */ /* 0x000fe2000c10150c */
[----:B0-----:R-:W-:-:S03]  /*42e0*/  IADD3.X R5, R88, UR15, RZ, P1, !PT ;  /* 0x0000000f58057c10 */ /* 0x001fc60008ffe4ff */
[----:B------:R0:W-:Y:S01]  /*42f0*/  STG.E.U16 desc[UR12][R2.64+0x6], R0 ;  /* 0x0000060002007986 */ /* 0x0001e2000c10150c */
[----:B------:R-:W-:-:S03]  /*4300*/  PRMT R7, R17, 0x7632, R7 ;  /* 0x0000763211077816 */ /* 0x000fc60000000007 */
[----:B------:R-:W-:Y:S01]  /*4310*/  STG.E.U16 desc[UR12][R90.64], R16 ;  /* 0x000000105a007986 */ /* 0x000fe2000c10150c */
[----:B0-----:R-:W-:Y:S02]  /*4320*/  PRMT R3, R13, 0x7632, R3 ;  /* 0x000076320d037816 */ /* 0x001fe40000000003 */
[----:B------:R-:W-:Y:S02]  /*4330*/  PRMT R0, R10, 0x7632, R0 ;  /* 0x000076320a007816 */ /* 0x000fe40000000000 */
[----:B------:R-:W-:Y:S01]  /*4340*/  IADD3 R2, P1, R85, UR14, RZ ;  /* 0x0000000e55027c10 */ /* 0x000fe2000ff3e0ff */
[----:B------:R-:W-:Y:S04]  /*4350*/  STG.E.U16 desc[UR12][R90.64+0x2], R45 ;  /* 0x0000022d5a007986 */ /* 0x000fe8000c10150c */
[----:B------:R-:W-:Y:S04]  /*4360*/  STG.E.U16 desc[UR12][R90.64+0x4], R13 ;  /* 0x0000040d5a007986 */ /* 0x000fe8000c10150c */
[----:B------:R0:W-:Y:S04]  /*4370*/  STG.E.U16 desc[UR12][R90.64+0x6], R3 ;  /* 0x000006035a007986 */ /* 0x0001e8000c10150c */
[----:B------:R-:W-:Y:S04]  /*4380*/  STG.E.U16 desc[UR12][R4.64], R10 ;  /* 0x0000000a04007986 */ /* 0x000fe8000c10150c */
[----:B------:R1:W-:Y:S04]  /*4390*/  STG.E.U16 desc[UR12][R4.64+0x2], R0 ;  /* 0x0000020004007986 */ /* 0x0003e8000c10150c */
[----:B------:R-:W-:Y:S01]  /*43a0*/  STG.E.U16 desc[UR12][R4.64+0x4], R17 ;  /* 0x0000041104007986 */ /* 0x000fe2000c10150c */
[----:B0-----:R-:W-:-:S03]  /*43b0*/  IADD3.X R3, R86, UR15, RZ, P1, !PT ;  /* 0x0000000f56037c10 */ /* 0x001fc60008ffe4ff */
[----:B------:R0:W-:Y:S01]  /*43c0*/  STG.E.U16 desc[UR12][R4.64+0x6], R7 ;  /* 0x0000060704007986 */ /* 0x0001e2000c10150c */
[----:B------:R-:W-:Y:S02]  /*43d0*/  IADD3 R6, P1, R83, UR14, RZ ;  /* 0x0000000e53067c10 */ /* 0x000fe4000ff3e0ff */
[----:B-1----:R-:W-:Y:S01]  /*43e0*/  PRMT R0, R20, 0x7632, R0 ;  /* 0x0000763214007816 */ /* 0x002fe20000000000 */
[----:B------:R-:W-:Y:S01]  /*43f0*/  STG.E.U16 desc[UR12][R2.64], R19 ;  /* 0x0000001302007986 */ /* 0x000fe2000c10150c */
[----:B0-----:R-:W-:-:S03]  /*4400*/  PRMT R5, R19, 0x7632, R5 ;  /* 0x0000763213057816 */ /* 0x001fc60000000005 */
[----:B------:R-:W-:Y:S01]  /*4410*/  STG.E.U16 desc[UR12][R2.64+0x4], R20 ;  /* 0x0000041402007986 */ /* 0x000fe2000c10150c */
[----:B------:R-:W-:Y:S02]  /*4420*/  IADD3.X R7, R84, UR15, RZ, P1, !PT ;  /* 0x0000000f54077c10 */ /* 0x000fe40008ffe4ff */
[----:B------:R-:W-:Y:S01]  /*4430*/  PRMT R4, R12, 0x7632, R4 ;  /* 0x000076320c047816 */ /* 0x000fe20000000004 */
[----:B------:R-:W-:Y:S04]  /*4440*/  STG.E.U16 desc[UR12][R2.64+0x2], R5 ;  /* 0x0000020502007986 */ /* 0x000fe8000c10150c */
[----:B------:R0:W-:Y:S04]  /*4450*/  STG.E.U16 desc[UR12][R2.64+0x6], R0 ;  /* 0x0000060002007986 */ /* 0x0001e8000c10150c */
[----:B------:R2:W-:Y:S01]  /*4460*/  STG.E.U16 desc[UR12][R6.64], R8 ;  /* 0x0000000806007986 */ /* 0x0005e2000c10150c */
[----:B0-----:R-:W-:-:S03]  /*4470*/  PRMT R3, R8, 0x7632, R3 ;  /* 0x0000763208037816 */ /* 0x001fc60000000003 */
[----:B------:R2:W-:Y:S04]  /*4480*/  STG.E.U16 desc[UR12][R6.64+0x4], R12 ;  /* 0x0000040c06007986 */ /* 0x0005e8000c10150c */
[----:B------:R2:W-:Y:S04]  /*4490*/  STG.E.U16 desc[UR12][R6.64+0x2], R3 ;  /* 0x0000020306007986 */ /* 0x0005e8000c10150c */
[----:B------:R2:W-:Y:S01]  /*44a0*/  STG.E.U16 desc[UR12][R6.64+0x6], R4 ;  /* 0x0000060406007986 */ /* 0x0005e2000c10150c */
[----:B------:R-:W-:Y:S01]  /*44b0*/  ULOP3.LUT UR4, UR4, 0x1, URZ, 0x3c, !UPT ;  /* 0x0000000104047892 */ /* 0x000fe2000f8e3c3f */
[----:B------:R-:W-:Y:S01]  /*44c0*/  UMOV UR5, UR10 ;  /* 0x0000000a00057c82 */ /* 0x000fe20008000000 */
[----:B------:R-:W-:Y:S01]  /*44d0*/  UMOV UR11, UR9 ;  /* 0x00000009000b7c82 */ /* 0x000fe20008000000 */
[----:B------:R-:W-:Y:S09]  /*44e0*/  @!P0 BRA `(.L_x_510) ;  /* 0xffffffbc00fc8947 */ /* 0x000ff2000383ffff */
.L_x_498:
        /* <DEDUP_REMOVED lines=10> */
[----:B------:R-:W2:Y:S01]  /*4590*/  LDC.64 R18, c[0x0][0x258] ;  /* 0x00009600ff127b82 */ /* 0x000ea20000000a00 */
[----:B------:R-:W1:Y:S01]  /*45a0*/  S2R R16, SR_TID.X ;  /* 0x0000000000107919 */ /* 0x000e620000002100 */
[----:B------:R-:W-:Y:S01]  /*45b0*/  IMAD.MOV.U32 R15, RZ, RZ, -0x1 ;  /* 0xffffffffff0f7424 */ /* 0x000fe200078e00ff */
[----:B------:R-:W-:Y:S01]  /*45c0*/  HFMA2.MMA R10, -RZ, RZ, 0, 1.1920928955078125e-06 ;  /* 0x00000014ff0a7435 */ /* 0x000fe200000001ff */
[----:B--2---:R-:W-:Y:S02]  /*45d0*/  LOP3.LUT R12, RZ, R18, RZ, 0x33, !PT ;  /* 0x00000012ff0c7212 */ /* 0x004fe400078e33ff */
[----:B0-----:R-:W-:Y:S02]  /*45e0*/  LOP3.LUT R3, RZ, R19, RZ, 0x33, !PT ;  /* 0x00000013ff037212 */ /* 0x001fe400078e33ff */
[----:B------:R-:W-:-:S04]  /*45f0*/  ISETP.GT.U32.AND P0, PT, R12, -0x5, PT ;  /* 0xfffffffb0c00780c */ /* 0x000fc80003f04070 */
[C---:B------:R-:W-:Y:S02]  /*4600*/  ISETP.GT.AND.EX P0, PT, R3.reuse, -0x1, PT, P0 ;  /* 0xffffffff0300780c */ /* 0x040fe40003f04300 */
[----:B-1----:R-:W-:Y:S02]  /*4610*/  SHF.R.U32.HI R14, RZ, 0x5, R16 ;  /* 0x00000005ff0e7819 */ /* 0x002fe40000011610 */
[----:B------:R-:W-:Y:S02]  /*4620*/  SEL R12, R12, 0xfffffffb, P0 ;  /* 0xfffffffb0c0c7807 */ /* 0x000fe40000000000 */
[----:B------:R-:W-:Y:S02]  /*4630*/  SEL R3, R3, 0xffffffff, P0 ;  /* 0xffffffff03037807 */ /* 0x000fe40000000000 */
[C---:B------:R-:W-:Y:S02]  /*4640*/  SHF.L.U32 R13, R12.reuse, 0x5, RZ ;  /* 0x000000050c0d7819 */ /* 0x040fe400000006ff */
[----:B------:R-:W-:-:S02]  /*4650*/  SHF.L.U64.HI R12, R12, 0x5, R3 ;  /* 0x000000050c0c7819 */ /* 0x000fc40000010203 */
        /* <DEDUP_REMOVED lines=8> */
[----:B------:R-:W-:Y:S01]  /*46e0*/  MOV R9, UR9 ;  /* 0x0000000900097c02 */ /* 0x000fe20008000f00 */
[----:B------:R-:W-:Y:S01]  /*46f0*/  IMAD.WIDE.U32 R4, P0, R7, -0x33333334, R2 ;  /* 0xcccccccc07047825 */ /* 0x000fe20007800002 */
[----:B------:R-:W-:-:S03]  /*4700*/  LOP3.LUT R47, R16, 0xf, RZ, 0xc0, !PT ;  /* 0x0000000f102f7812 */ /* 0x000fc600078ec0ff */
        /* <DEDUP_REMOVED lines=22> */
.L_x_527:
[----:B------:R-:W-:Y:S01]  /*4870*/  ISETP.GT.U32.AND P0, PT, R3, R14, PT ;  /* 0x0000000e0300720c */ /* 0x000fe20003f04070 */
[----:B------:R-:W-:Y:S01]  /*4880*/  BSSY B0, `(.L_x_511) ;  /* 0x00000ae000007945 */ /* 0x000fe20003800000 */
[----:B01234-:R-:W-:Y:S01]  /*4890*/  MOV R17, RZ ;  /* 0x000000ff00117202 */ /* 0x01ffe20000000f00 */
[----:B------:R-:W-:Y:S01]  /*48a0*/  IMAD.MOV.U32 R46, RZ, RZ, RZ ;  /* 0x000000ffff2e7224 */ /* 0x000fe200078e00ff */
[----:B------:R-:W-:-:S13]  /*48b0*/  ISETP.GT.AND.EX P0, PT, R4, RZ, PT, P0 ;  /* 0x000000ff0400720c */ /* 0x000fda0003f04300 */
[----:B------:R-:W-:Y:S05]  /*48c0*/  @!P0 BRA `(.L_x_512) ;  /* 0x0000000800a48947 */ /* 0x000fea0003800000 */
[----:B------:R-:W-:Y:S01]  /*48d0*/  ISETP.NE.U32.AND P1, PT, R0, RZ, PT ;  /* 0x000000ff0000720c */ /* 0x000fe20003f25070 */
[----:B------:R-:W-:Y:S01]  /*48e0*/  BSSY B1, `(.L_x_513) ;  /* 0x0000027000017945 */ /* 0x000fe20003800000 */
[----:B------:R-:W-:Y:S01]  /*48f0*/  IADD3 R17, P2, P3, -R13, -0x21, -R14 ;  /* 0xffffffdf0d117810 */ /* 0x000fe20007b5e90e */
[----:B------:R-:W-:Y:S01]  /*4900*/  HFMA2.MMA R46, -RZ, RZ, 0, 0 ;  /* 0x00000000ff2e7435 */ /* 0x000fe200000001ff */
[----:B------:R-:W-:Y:S02]  /*4910*/  ISETP.NE.AND.EX P1, PT, RZ, RZ, PT, P1 ;  /* 0x000000ffff00720c */ /* 0x000fe40003f25310 */
[----:B------:R-:W-:Y:S02]  /*4920*/  MOV R15, 0xffffffff ;  /* 0xffffffff000f7802 */ /* 0x000fe40000000f00 */
[----:B------:R-:W-:Y:S02]  /*4930*/  LOP3.LUT R18, R16, 0x1f, RZ, 0xc0, !PT ;  /* 0x0000001f10127812 */ /* 0x000fe400078ec0ff */
[----:B------:R-:W-:Y:S01]  /*4940*/  ISETP.GE.U32.AND P0, PT, R17, 0x1e, PT ;  /* 0x0000001e1100780c */ /* 0x000fe20003f06070 */
[----:B------:R-:W-:Y:S01]  /*4950*/  HFMA2.MMA R17, -RZ, RZ, 0, 0 ;  /* 0x00000000ff117435 */ /* 0x000fe200000001ff */
[----:B------:R-:W-:-:S02]  /*4960*/  IADD3.X R15, ~R12, -0x1, R15, P2, P3 ;  /* 0xffffffff0c0f7810 */ /* 0x000fc400017e650f */
[----:B------:R-:W-:Y:S02]  /*4970*/  IADD3 R18, P2, R18, R9, RZ ;  /* 0x0000000912127210 */ /* 0x000fe40007f5e0ff */
[----:B------:R-:W-:Y:S01]  /*4980*/  ISETP.GE.U32.AND.EX P0, PT, R15, RZ, PT, P0 ;  /* 0x000000ff0f00720c */ /* 0x000fe20003f06100 */
[----:B------:R-:W-:Y:S01]  /*4990*/  IMAD.MOV.U32 R15, RZ, RZ, RZ ;  /* 0x000000ffff0f7224 */ /* 0x000fe200078e00ff */
[----:B------:R-:W-:Y:S02]  /*49a0*/  MOV R44, R14 ;  /* 0x0000000e002c7202 */ /* 0x000fe40000000f00 */
        /* <DEDUP_REMOVED lines=19> */
[----:B------:R-:W-:Y:S02]  /*4ae0*/  MOV R15, R5 ;  /* 0x00000005000f7202 */ /* 0x000fe40000000f00 */
[----:B------:R-:W-:Y:S02]  /*4af0*/  @P1 MOV R44, R50 ;  /* 0x00000032002c1202 */ /* 0x000fe40000000f00 */
[----:B------:R-:W-:Y:S01]  /*4b00*/  @P1 MOV R15, R45 ;  /* 0x0000002d000f1202 */ /* 0x000fe20000000f00 */
[----:B--2---:R-:W-:Y:S01]  /*4b10*/  FADD.FTZ R17, R17, R22 ;  /* 0x0000001611117221 */ /* 0x004fe20000010000 */
[----:B------:R-:W-:-:S03]  /*4b20*/  FADD.FTZ R46, R46, R23 ;  /* 0x000000172e2e7221 */ /* 0x000fc60000010000 */
[----:B---3--:R-:W-:Y:S01]  /*4b30*/  @P1 FADD.FTZ R17, R17, R24 ;  /* 0x0000001811111221 */ /* 0x008fe20000010000 */
[----:B------:R-:W-:-:S07]  /*4b40*/  @P1 FADD.FTZ R46, R46, R25 ;  /* 0x000000192e2e1221 */ /* 0x000fce0000010000 */
.L_x_514:
[----:B------:R-:W-:Y:S05]  /*4b50*/  BSYNC B1 ;  /* 0x0000000000017941 */ /* 0x000fea0003800000 */
.L_x_513:
[----:B------:R-:W-:Y:S05]  /*4b60*/  @!P0 BRA `(.L_x_512) ;  /* 0x0000000400fc8947 */ /* 0x000fea0003800000 */
[----:B------:R-:W-:Y:S01]  /*4b70*/  IADD3 R20, P2, -R44, R3, RZ ;  /* 0x000000032c147210 */ /* 0x000fe20007f5e1ff */
[C---:B------:R-:W-:Y:S01]  /*4b80*/  IMAD R21, R15.reuse, 0x500, RZ ;  /* 0x000005000f157824 */ /* 0x040fe200078e02ff */
[C---:B------:R-:W-:Y:S01]  /*4b90*/  SHF.L.U64.HI R19, R18.reuse, 0x1, R19 ;  /* 0x0000000112137819 */ /* 0x040fe20000010213 */
[----:B------:R-:W-:Y:S01]  /*4ba0*/  IMAD.SHL.U32 R18, R18, 0x2, RZ ;  /* 0x0000000212127824 */ /* 0x000fe200078e00ff */
[----:B------:R-:W-:Y:S01]  /*4bb0*/  ISETP.GT.U32.AND P1, PT, R20, 0x78, PT ;  /* 0x000000781400780c */ /* 0x000fe20003f24070 */
[----:B------:R-:W-:Y:S01]  /*4bc0*/  ULDC.64 UR4, c[0x0][0x260] ;  /* 0x0000980000047ab9 */ /* 0x000fe20000000a00 */
[----:B------:R-:W-:Y:S01]  /*4bd0*/  IADD3.X R22, ~R15, R4, RZ, P2, !PT ;  /* 0x000000040f167210 */ /* 0x000fe200017fe5ff */
        /* <DEDUP_REMOVED lines=13> */
.L_x_517:
        /* <DEDUP_REMOVED lines=16> */
[----:B------:R-:W-:-:S05]  /*4db0*/  IADD3 R44, P1, R44, 0xa0, RZ ;  /* 0x000000a02c2c7810 */ /* 0x000fca0007f3e0ff */
[----:B------:R-:W-:Y:S01]  /*4dc0*/  IMAD.X R15, RZ, RZ, R15, P1 ;  /* 0x000000ffff0f7224 */ /* 0x000fe200008e060f */
        /* <DEDUP_REMOVED lines=37> */
.L_x_516:
[----:B------:R-:W-:Y:S05]  /*5020*/  BSYNC B1 ;  /* 0x0000000000017941 */ /* 0x000fea0003800000 */
.L_x_515:
        /* <DEDUP_REMOVED lines=35> */
.L_x_519:
[----:B------:R-:W-:Y:S05]  /*5260*/  BSYNC B1 ;  /* 0x0000000000017941 */ /* 0x000fea0003800000 */
.L_x_518:
        /* <DEDUP_REMOVED lines=15> */
.L_x_512:
[----:B------:R-:W-:Y:S05]  /*5360*/  BSYNC B0 ;  /* 0x0000000000007941 */ /* 0x000fea0003800000 */
.L_x_511:
        /* <DEDUP_REMOVED lines=14> */
[----:B------:R-:W-:-:S11]  /*5450*/  MOV R26, R11 ;  /* 0x0000000b001a7202 */ /* 0x000fd60000000f00 */
[----:B------:R-:W-:Y:S05]  /*5460*/  @!P0 BRA `(.L_x_522) ;  /* 0x0000000400ec8947 */ /* 0x000fea0003800000 */
[----:B------:R-:W-:Y:S01]  /*5470*/  ISETP.GT.U32.AND P0, PT, R47, 0x9, PT ;  /* 0x000000092f00780c */ /* 0x000fe20003f04070 */
[----:B------:R-:W-:-:S12]  /*5480*/  UMOV UR5, 0xffff ;  /* 0x0000ffff00057882 */ /* 0x000fd80000000000 */
[C---:B------:R-:W-:Y:S01]  /*5490*/  @!P0 IMAD.SHL.U32 R18, R47.reuse, 0x2, RZ ;  /* 0x000000022f128824 */ /* 0x040fe200078e00ff */
[----:B------:R-:W-:Y:S02]  /*54a0*/  @!P0 SHF.R.U32.HI R11, RZ, 0x4, R16 ;  /* 0x00000004ff0b8819 */ /* 0x000fe40000011610 */
[----:B------:R-:W-:Y:S02]  /*54b0*/  @!P0 LEA R20, R47, UR4, 0x7 ;  /* 0x000000042f148c11 */ /* 0x000fe4000f8e38ff */
[----:B0-----:R-:W-:Y:S02]  /*54c0*/  @!P0 LOP3.LUT R15, R11, R18, RZ, 0x3c, !PT ;  /* 0x000000120b0f8212 */ /* 0x001fe400078e3cff */
[----:B------:R-:W-:Y:S02]  /*54d0*/  CS2R R18, SRZ ;  /* 0x0000000000127805 */ /* 0x000fe4000001ff00 */
[----:B------:R-:W-:-:S05]  /*54e0*/  @!P0 LEA R15, R15, R20, 0x2 ;  /* 0x000000140f0f8211 */ /* 0x000fca00078e10ff */
[----:B------:R0:W1:Y:S04]  /*54f0*/  @!P0 LDS R18, [R15] ;  /* 0x000000000f128984 */ /* 0x0000680000000800 */
[----:B------:R0:W2:Y:S01]  /*5500*/  @!P0 LDS R19, [R15+0x500] ;  /* 0x000500000f138984 */ /* 0x0000a20000000800 */
[----:B------:R-:W-:Y:S05]  /*5510*/  BRA.DIV UR5, `(.L_x_523) ;  /* 0x00000012058c7947 */ /* 0x000fea000b800000 */
[----:B0-----:R-:W-:Y:S01]  /*5520*/  MOV R15, 0xffff ;  /* 0x0000ffff000f7802 */ /* 0x001fe20000000f00 */
[----:B------:R-:W-:Y:S01]  /*5530*/  IMAD.MOV.U32 R24, RZ, RZ, 0xffff ;  /* 0x0000ffffff187424 */ /* 0x000fe200078e00ff */
[----:B------:R-:W-:Y:S01]  /*5540*/  MOV R22, 0xffff ;  /* 0x0000ffff00167802 */ /* 0x000fe20000000f00 */
        /* <DEDUP_REMOVED lines=19> */
.L_x_536:
        /* <DEDUP_REMOVED lines=14> */
[C---:B------:R-:W-:Y:S01]  /*5760*/  @!P0 SHF.L.U32 R15, R47.reuse, 0x1, RZ ;  /* 0x000000012f0f8819 */ /* 0x040fe200000006ff */
[----:B------:R-:W-:Y:S01]  /*5770*/  HFMA2.MMA R25, -RZ, RZ, 0, 0 ;  /* 0x00000000ff197435 */ /* 0x000fe200000001ff */
[----:B--2---:R-:W-:Y:S01]  /*5780*/  @!P0 LEA R17, R47, UR4, 0x7 ;  /* 0x000000042f118c11 */ /* 0x004fe2000f8e38ff */
[----:B------:R-:W-:Y:S01]  /*5790*/  UMOV UR5, 0xffff ;  /* 0x0000ffff00057882 */ /* 0x000fe20000000000 */
[----:B------:R-:W-:-:S04]  /*57a0*/  @!P0 LOP3.LUT R26, R26, R15, RZ, 0x3c, !PT ;  /* 0x0000000f1a1a8212 */ /* 0x000fc800078e3cff */
[----:B------:R-:W-:Y:S01]  /*57b0*/  @!P0 LEA R15, R26, R17, 0x2 ;  /* 0x000000111a0f8211 */ /* 0x000fe200078e10ff */
[----:B------:R-:W-:-:S04]  /*57c0*/  IMAD.MOV.U32 R26, RZ, RZ, RZ ;  /* 0x000000ffff1a7224 */ /* 0x000fc800078e00ff */
[----:B------:R0:W1:Y:S04]  /*57d0*/  @!P0 LDS R25, [R15] ;  /* 0x000000000f198984 */ /* 0x0000680000000800 */
[----:B------:R0:W2:Y:S01]  /*57e0*/  @!P0 LDS R26, [R15+0x500] ;  /* 0x000500000f1a8984 */ /* 0x0000a20000000800 */
[----:B------:R-:W-:Y:S05]  /*57f0*/  BRA.DIV UR5, `(.L_x_524) ;  /* 0x0000001205a87947 */ /* 0x000fea000b800000 */
[----:B------:R-:W-:Y:S01]  /*5800*/  MOV R22, 0xffff ;  /* 0x0000ffff00167802 */ /* 0x000fe20000000f00 */
[----:B------:R-:W-:Y:S01]  /*5810*/  IMAD.MOV.U32 R24, RZ, RZ, 0xffff ;  /* 0x0000ffffff187424 */ /* 0x000fe200078e00ff */
[----:B0-----:R-:W-:Y:S02]  /*5820*/  MOV R15, 0xffff ;  /* 0x0000ffff000f7802 */ /* 0x001fe40000000f00 */
        /* <DEDUP_REMOVED lines=18> */
.L_x_546:
        /* <DEDUP_REMOVED lines=8> */
[C---:B-1----:R-:W-:Y:S01]  /*59d0*/  @!P0 SHF.L.U32 R15, R47.reuse, 0x1, RZ ;  /* 0x000000012f0f8819 */ /* 0x042fe200000006ff */
[----:B------:R-:W-:Y:S01]  /*59e0*/  IMAD.MOV.U32 R25, RZ, RZ, RZ ;  /* 0x000000ffff197224 */ /* 0x000fe200078e00ff */
[----:B------:R-:W-:Y:S01]  /*59f0*/  @!P0 LEA R17, R47, UR4, 0x7 ;  /* 0x000000042f118c11 */ /* 0x000fe2000f8e38ff */
[----:B------:R-:W-:Y:S01]  /*5a00*/  UMOV UR5, 0xffff ;  /* 0x0000ffff00057882 */ /* 0x000fe20000000000 */
[----:B------:R-:W-:-:S04]  /*5a10*/  @!P0 LOP3.LUT R26, R26, R15, RZ, 0x3c, !PT ;  /* 0x0000000f1a1a8212 */ /* 0x000fc800078e3cff */
[----:B------:R-:W-:Y:S01]  /*5a20*/  @!P0 LEA R15, R26, R17, 0x2 ;  /* 0x000000111a0f8211 */ /* 0x000fe200078e10ff */
[----:B------:R-:W-:-:S04]  /*5a30*/  HFMA2.MMA R26, -RZ, RZ, 0, 0 ;  /* 0x00000000ff1a7435 */ /* 0x000fc800000001ff */
[----:B------:R0:W1:Y:S06]  /*5a40*/  @!P0 LDS R25, [R15] ;  /* 0x000000000f198984 */ /* 0x00006c0000000800 */
        /* <DEDUP_REMOVED lines=23> */
.L_x_556:
[----:B--2---:R-:W-:Y:S01]  /*5bc0*/  FADD.FTZ R17, R25, R23 ;  /* 0x0000001719117221 */ /* 0x004fe20000010000 */
[----:B------:R-:W-:Y:S02]  /*5bd0*/  @!P1 F2FP.BF16.F32.PACK_AB R15, RZ, R31 ;  /* 0x0000001fff0f923e */ /* 0x000fe400000010ff */
[----:B------:R-:W-:Y:S02]  /*5be0*/  LEA.HI R26, R16, 0x3c, RZ, 0x1c ;  /* 0x0000003c101a7811 */ /* 0x000fe400078fe0ff */
[----:B------:R-:W-:Y:S01]  /*5bf0*/  @!P1 F2FP.BF16.F32.PACK_AB R17, RZ, R17 ;  /* 0x00000011ff11923e */ /* 0x000fe200000010ff */
[----:B------:R3:W-:Y:S04]  /*5c00*/  @!P1 STG.E.U16 desc[UR12][R18.64+0x50], R15 ;  /* 0x0000500f12009986 */ /* 0x0007e8000c10150c */
[----:B------:R3:W-:Y:S02]  /*5c10*/  @!P1 STG.E.U16 desc[UR12][R20.64+0x50], R17 ;  /* 0x0000501114009986 */ /* 0x0007e4000c10150c */
.L_x_522:
[----:B------:R-:W-:Y:S05]  /*5c20*/  BSYNC B0 ;  /* 0x0000000000007941 */ /* 0x000fea0003800000 */
.L_x_521:
[----:B------:R-:W-:-:S13]  /*5c30*/  ISETP.GE.U32.AND P0, PT, R10, 0x3c, PT ;  /* 0x0000003c0a00780c */ /* 0x000fda0003f06070 */
[----:B------:R-:W-:Y:S05]  /*5c40*/  @!P0 BRA `(.L_x_520) ;  /* 0x0000000800a08947 */ /* 0x000fea0003800000 */
[----:B------:R-:W-:Y:S02]  /*5c50*/  ISETP.GT.U32.AND P0, PT, R47, 0x9, PT ;  /* 0x000000092f00780c */ /* 0x000fe40003f04070 */
[----:B-123--:R-:W-:Y:S01]  /*5c60*/  CS2R R18, SRZ ;  /* 0x0000000000127805 */ /* 0x00efe2000001ff00 */
[----:B------:R-:W-:-:S10]  /*5c70*/  UMOV UR5, 0xffff ;  /* 0x0000ffff00057882 */ /* 0x000fd40000000000 */
[C---:B0-----:R-:W-:Y:S02]  /*5c80*/  @!P0 SHF.L.U32 R15, R47.reuse, 0x1, RZ ;  /* 0x000000012f0f8819 */ /* 0x041fe400000006ff */
[----:B------:R-:W-:Y:S02]  /*5c90*/  @!P0 LEA R20, R47, UR4, 0x7 ;  /* 0x000000042f148c11 */ /* 0x000fe4000f8e38ff */
[----:B------:R-:W-:-:S04]  /*5ca0*/  @!P0 LOP3.LUT R15, R26, R15, RZ, 0x3c, !PT ;  /* 0x0000000f1a0f8212 */ /* 0x000fc800078e3cff */
[----:B------:R-:W-:-:S05]  /*5cb0*/  @!P0 LEA R15, R15, R20, 0x2 ;  /* 0x000000140f0f8211 */ /* 0x000fca00078e10ff */
[----:B------:R0:W1:Y:S04]  /*5cc0*/  @!P0 LDS R18, [R15] ;  /* 0x000000000f128984 */ /* 0x0000680000000800 */
[----:B------:R0:W2:Y:S01]  /*5cd0*/  @!P0 LDS R19, [R15+0x500] ;  /* 0x000500000f138984 */ /* 0x0000a20000000800 */
[----:B------:R-:W-:Y:S05]  /*5ce0*/  BRA.DIV UR5, `(.L_x_526) ;  /* 0x00000016053c7947 */ /* 0x000fea000b800000 */
[C---:B------:R-:W-:Y:S01]  /*5cf0*/  @!P0 VIADD R25, R26.reuse, 0x14 ;  /* 0x000000141a198836 */ /* 0x040fe20000000000 */
[C---:B------:R-:W-:Y:S01]  /*5d00*/  @!P0 SHF.L.U32 R28, R47.reuse, 0x1, RZ ;  /* 0x000000012f1c8819 */ /* 0x040fe200000006ff */
[----:B------:R-:W-:Y:S01]  /*5d10*/  IMAD.MOV.U32 R34, RZ, RZ, 0xffff ;  /* 0x0000ffffff227424 */ /* 0x000fe200078e00ff */
[----:B------:R-:W-:Y:S01]  /*5d20*/  @!P0 SHF.L.U32 R21, R47, 0x1, RZ ;  /* 0x000000012f158819 */ /* 0x000fe200000006ff */
[----:B------:R-:W-:Y:S01]  /*5d30*/  IMAD.MOV.U32 R33, RZ, RZ, RZ ;  /* 0x000000ffff217224 */ /* 0x000fe200078e00ff */
[----:B------:R-:W-:Y:S01]  /*5d40*/  @!P0 IADD3 R20, R26, 0x28, RZ ;  /* 0x000000281a148810 */ /* 0x000fe20007ffe0ff */
[----:B------:R-:W-:Y:S01]  /*5d50*/  IMAD.MOV.U32 R17, RZ, RZ, 0xffff ;  /* 0x0000ffffff117424 */ /* 0x000fe200078e00ff */
[----:B------:R-:W-:Y:S01]  /*5d60*/  @!P0 LOP3.LUT R25, R25, R28, RZ, 0x3c, !PT ;  /* 0x0000001c19198212 */ /* 0x000fe200078e3cff */
[----:B------:R-:W-:Y:S01]  /*5d70*/  IMAD.MOV.U32 R39, RZ, RZ, RZ ;  /* 0x000000ffff277224 */ /* 0x000fe200078e00ff */
[----:B------:R-:W-:Y:S02]  /*5d80*/  @!P0 LEA R30, R47, UR4, 0x7 ;  /* 0x000000042f1e8c11 */ /* 0x000fe4000f8e38ff */
[----:B------:R-:W-:-:S02]  /*5d90*/  @!P0 LOP3.LUT R20, R20, R21, RZ, 0x3c, !PT ;  /* 0x0000001514148212 */ /* 0x000fc400078e3cff */
[----:B------:R-:W-:Y:S02]  /*5da0*/  @!P0 LEA R31, R47, UR4, 0x7 ;  /* 0x000000042f1f8c11 */ /* 0x000fe4000f8e38ff */
[----:B------:R-:W-:Y:S02]  /*5db0*/  @!P0 LEA R25, R25, R30, 0x2 ;  /* 0x0000001e19198211 */ /* 0x000fe400078e10ff */
[----:B0-----:R-:W-:Y:S01]  /*5dc0*/  MOV R15, 0xffff ;  /* 0x0000ffff000f7802 */ /* 0x001fe20000000f00 */
[----:B------:R-:W-:Y:S01]  /*5dd0*/  @!P0 IMAD R31, R20, 0x4, R31 ;  /* 0x00000004141f8824 */ /* 0x000fe200078e021f */
[----:B------:R-:W-:Y:S01]  /*5de0*/  @!P0 IADD3 R20, R26, 0x3c, RZ ;  /* 0x0000003c1a148810 */ /* 0x000fe20007ffe0ff */
[----:B------:R-:W0:Y:S01]  /*5df0*/  @!P0 LDS R28, [R25+0x500] ;  /* 0x00050000191c8984 */ /* 0x000e220000000800 */
[----:B------:R-:W-:Y:S02]  /*5e00*/  @!P0 SHF.L.U32 R23, R47, 0x1, RZ ;  /* 0x000000012f178819 */ /* 0x000fe400000006ff */
[----:B------:R-:W-:Y:S01]  /*5e10*/  MOV R22, 0xffff ;  /* 0x0000ffff00167802 */ /* 0x000fe20000000f00 */
[----:B------:R3:W-:Y:S01]  /*5e20*/  @!P0 LDS R27, [R25] ;  /* 0x00000000191b8984 */ /* 0x0007e20000000800 */
[----:B------:R-:W-:-:S02]  /*5e30*/  @!P0 LOP3.LUT R20, R20, R23, RZ, 0x3c, !PT ;  /* 0x0000001714148212 */ /* 0x000fc400078e3cff */
[----:B------:R-:W-:Y:S01]  /*5e40*/  @!P0 LEA R37, R47, UR4, 0x7 ;  /* 0x000000042f258c11 */ /* 0x000fe2000f8e38ff */
[----:B------:R-:W-:Y:S01]  /*5e50*/  @!P0 LDS R36, [R31+0x500] ;  /* 0x000500001f248984 */ /* 0x000fe20000000800 */
[----:B------:R-:W-:Y:S02]  /*5e60*/  MOV R29, RZ ;  /* 0x000000ff001d7202 */ /* 0x000fe40000000f00 */
[----:B------:R-:W-:Y:S01]  /*5e70*/  MOV R24, 0xffff ;  /* 0x0000ffff00187802 */ /* 0x000fe20000000f00 */
[----:B------:R4:W-:Y:S01]  /*5e80*/  @!P0 LDS R35, [R31] ;  /* 0x000000001f238984 */ /* 0x0009e20000000800 */
[----:B------:R-:W-:Y:S01]  /*5e90*/  @!P0 IMAD R37, R20, 0x4, R37 ;  /* 0x0000000414258824 */ /* 0x000fe200078e0225 */
[----:B---3--:R-:W-:Y:S01]  /*5ea0*/  HFMA2.MMA R25, -RZ, RZ, 0, 0 ;  /* 0x00000000ff197435 */ /* 0x008fe200000001ff */
[----:B------:R-:W-:Y:S01]  /*5eb0*/  MOV R46, 0xffff ;  /* 0x0000ffff002e7802 */ /* 0x000fe20000000f00 */
[----:B-1----:R-:W1:Y:S01]  /*5ec0*/  SHFL.BFLY PT, R21, R18, 0x8, 0x101f ;  /* 0x0d101f0012157f89 */ /* 0x002e6200000e0000 */
[----:B------:R-:W-:-:S02]  /*5ed0*/  MOV R41, 0xffff ;  /* 0x0000ffff00297802 */ /* 0x000fc40000000f00 */
[----:B------:R-:W-:Y:S01]  /*5ee0*/  MOV R43, 0xffff ;  /* 0x0000ffff002b7802 */ /* 0x000fe20000000f00 */
[----:B--2---:R-:W2:Y:S01]  /*5ef0*/  SHFL.BFLY PT, R23, R19, 0x8, 0x101f ;  /* 0x0d101f0013177f89 */ /* 0x004ea200000e0000 */
[----:B----4-:R-:W-:Y:S01]  /*5f00*/  HFMA2.MMA R31, -RZ, RZ, 0, 0 ;  /* 0x00000000ff1f7435 */ /* 0x010fe200000001ff */
[----:B------:R-:W-:Y:S02]  /*5f10*/  MOV R49, 0xffff ;  /* 0x0000ffff00317802 */ /* 0x000fe40000000f00 */
[----:B------:R-:W3:Y:S01]  /*5f20*/  @!P0 LDS R42, [R37] ;  /* 0x00000000252a8984 */ /* 0x000ee20000000800 */
[----:B------:R-:W-:-:S03]  /*5f30*/  MOV R51, 0xffff ;  /* 0x0000ffff00337802 */ /* 0x000fc60000000f00 */
[----:B------:R4:W5:Y:S02]  /*5f40*/  @!P0 LDS R44, [R37+0x500] ;  /* 0x00050000252c8984 */ /* 0x0009640000000800 */
[----:B----4-:R-:W-:Y:S01]  /*5f50*/  HFMA2.MMA R37, -RZ, RZ, 0, 0 ;  /* 0x00000000ff257435 */ /* 0x010fe200000001ff */
[----:B0-----:R-:W-:Y:S01]  /*5f60*/  @!P0 MOV R29, R28 ;  /* 0x0000001c001d8202 */ /* 0x001fe20000000f00 */
[----:B-1----:R-:W-:Y:S01]  /*5f70*/  FADD.FTZ R21, R21, R18 ;  /* 0x0000001215157221 */ /* 0x002fe20000010000 */
[----:B------:R-:W-:Y:S02]  /*5f80*/  MOV R28, 0xffff ;  /* 0x0000ffff001c7802 */ /* 0x000fe40000000f00 */
[----:B------:R-:W-:Y:S01]  /*5f90*/  @!P0 MOV R25, R27 ;  /* 0x0000001b00198202 */ /* 0x000fe20000000f00 */
[----:B------:R-:W0:Y:S01]  /*5fa0*/  SHFL.BFLY PT, R32, R29, 0x8, 0x101f ;  /* 0x0d101f001d207f89 */ /* 0x000e2200000e0000 */
[----:B--2---:R-:W-:Y:S01]  /*5fb0*/  FADD.FTZ R18, R23, R19 ;  /* 0x0000001317127221 */ /* 0x004fe20000010000 */
[----:B------:R-:W-:Y:S01]  /*5fc0*/  MOV R23, 0xffff ;  /* 0x0000ffff00177802 */ /* 0x000fe20000000f00 */
[----:B------:R-:W-:Y:S01]  /*5fd0*/  @!P0 IMAD.MOV.U32 R33, RZ, RZ, R36 ;  /* 0x000000ffff218224 */ /* 0x000fe200078e0024 */
[----:B------:R-:W-:Y:S01]  /*5fe0*/  MOV R36, 0xffff ;  /* 0x0000ffff00247802 */ /* 0x000fe20000000f00 */
[----:B------:R-:W1:Y:S01]  /*5ff0*/  SHFL.BFLY PT, R20, R21, 0x4, 0x101f ;  /* 0x0c901f0015147f89 */ /* 0x000e6200000e0000 */
[----:B------:R-:W-:-:S02]  /*6000*/  MOV R27, 0xffff ;  /* 0x0000ffff001b7802 */ /* 0x000fc40000000f00 */
[----:B------:R-:W-:Y:S01]  /*6010*/  @!P0 MOV R31, R35 ;  /* 0x00000023001f8202 */ /* 0x000fe20000000f00 */
[----:B------:R-:W2:Y:S01]  /*6020*/  SHFL.BFLY PT, R30, R25, 0x8, 0x101f ;  /* 0x0d101f00191e7f89 */ /* 0x000ea200000e0000 */
[----:B------:R-:W-:-:S03]  /*6030*/  MOV R35, 0xffff ;  /* 0x0000ffff00237802 */ /* 0x000fc60000000f00 */
[----:B------:R-:W4:Y:S04]  /*6040*/  SHFL.BFLY PT, R40, R33, 0x8, 0x101f ;  /* 0x0d101f0021287f89 */ /* 0x000f2800000e0000 */
[----:B------:R-:W4:Y:S01]  /*6050*/  SHFL.BFLY PT, R38, R31, 0x8, 0x101f ;  /* 0x0d101f001f267f89 */ /* 0x000f2200000e0000 */
[----:B---3--:R-:W-:Y:S01]  /*6060*/  @!P0 MOV R37, R42 ;  /* 0x0000002a00258202 */ /* 0x008fe20000000f00 */
[----:B------:R-:W-:Y:S02]  /*6070*/  IMAD.MOV.U32 R42, RZ, RZ, 0xffff ;  /* 0x0000ffffff2a7424 */ /* 0x000fe400078e00ff */
[----:B------:R-:W3:Y:S01]  /*6080*/  SHFL.BFLY PT, R23, R18, 0x4, 0x101f ;  /* 0x0c901f0012177f89 */ /* 0x000ee200000e0000 */
[----:B-----5:R-:W-:Y:S01]  /*6090*/  @!P0 MOV R39, R44 ;  /* 0x0000002c00278202 */ /* 0x020fe20000000f00 */
[----:B0-----:R-:W-:Y:S01]  /*60a0*/  FADD.FTZ R32, R32, R29 ;  /* 0x0000001d20207221 */ /* 0x001fe20000010000 */
[----:B------:R-:W-:Y:S01]  /*60b0*/  IMAD.MOV.U32 R44, RZ, RZ, 0xffff ;  /* 0x0000ffffff2c7424 */ /* 0x000fe200078e00ff */
[----:B------:R-:W0:Y:S01]  /*60c0*/  SHFL.BFLY PT, R46, R37, 0x8, 0x101f ;  /* 0x0d101f00252e7f89 */ /* 0x000e2200000e0000 */
[----:B------:R-:W-:Y:S01]  /*60d0*/  ISETP.NE.AND P0, PT, R47, RZ, PT ;  /* 0x000000ff2f00720c */ /* 0x000fe20003f05270 */
[----:B-1----:R-:W-:-:S02]  /*60e0*/  FADD.FTZ R20, R21, R20 ;  /* 0x0000001415147221 */ /* 0x002fc40000010000 */
[----:B------:R-:W1:Y:S01]  /*60f0*/  SHFL.BFLY PT, R29, R32, 0x4, 0x101f ;  /* 0x0c901f00201d7f89 */ /* 0x000e6200000e0000 */
[----:B--2---:R-:W-:-:S03]  /*6100*/  FADD.FTZ R30, R30, R25 ;  /* 0x000000191e1e7221 */ /* 0x004fc60000010000 */
[----:B------:R-:W2:Y:S01]  /*6110*/  SHFL.BFLY PT, R19, R20, 0x2, 0x101f ;  /* 0x0c501f0014137f89 */ /* 0x000ea200000e0000 */
[----:B----4-:R-:W-:-:S03]  /*6120*/  FADD.FTZ R40, R40, R33 ;  /* 0x0000002128287221 */ /* 0x010fc60000010000 */
[----:B------:R-:W4:Y:S01]  /*6130*/  SHFL.BFLY PT, R25, R30, 0x4, 0x101f ;  /* 0x0c901f001e197f89 */ /* 0x000f2200000e0000 */
[----:B------:R-:W-:-:S03]  /*6140*/  FADD.FTZ R38, R38, R31 ;  /* 0x0000001f26267221 */ /* 0x000fc60000010000 */
[----:B------:R-:W5:Y:S01]  /*6150*/  SHFL.BFLY PT, R33, R40, 0x4, 0x101f ;  /* 0x0c901f0028217f89 */ /* 0x000f6200000e0000 */
[----:B---3--:R-:W-:-:S03]  /*6160*/  FADD.FTZ R21, R18, R23 ;  /* 0x0000001712157221 */ /* 0x008fc60000010000 */
[----:B------:R-:W3:Y:S01]  /*6170*/  SHFL.BFLY PT, R31, R38, 0x4, 0x101f ;  /* 0x0c901f00261f7f89 */ /* 0x000ee200000e0000 */
[----:B------:R-:W-:-:S03]  /*6180*/  MOV R18, 0xffff ;  /* 0x0000ffff00127802 */ /* 0x000fc60000000f00 */
[----:B------:R-:W3:Y:S01]  /*6190*/  SHFL.BFLY PT, R44, R39, 0x8, 0x101f ;  /* 0x0d101f00272c7f89 */ /* 0x000ee200000e0000 */
[----:B0-----:R-:W-:Y:S01]  /*61a0*/  FADD.FTZ R46, R46, R37 ;  /* 0x000000252e2e7221 */ /* 0x001fe20000010000 */
[----:B------:R-:W-:Y:S02]  /*61b0*/  MOV R37, 0xffff ;  /* 0x0000ffff00257802 */ /* 0x000fe40000000f00 */
[----:B------:R-:W0:Y:S01]  /*61c0*/  SHFL.BFLY PT, R23, R21, 0x2, 0x101f ;  /* 0x0c501f0015177f89 */ /* 0x000e2200000e0000 */
[----:B-1----:R-:W-:Y:S01]  /*61d0*/  FADD.FTZ R29, R32, R29 ;  /* 0x0000001d201d7221 */ /* 0x002fe20000010000 */
[----:B------:R-:W-:Y:S02]  /*61e0*/  IMAD.MOV.U32 R32, RZ, RZ, 0xffff ;  /* 0x0000ffffff207424 */ /* 0x000fe400078e00ff */
[----:B--2---:R-:W-:Y:S01]  /*61f0*/  FADD.FTZ R19, R20, R19 ;  /* 0x0000001314137221 */ /* 0x004fe20000010000 */
[----:B------:R-:W-:Y:S01]  /*6200*/  MOV R20, 0xffff ;  /* 0x0000ffff00147802 */ /* 0x000fe20000000f00 */
[----:B------:R-:W1:Y:S01]  /*6210*/  SHFL.BFLY PT, R34, R29, 0x2, 0x101f ;  /* 0x0c501f001d227f89 */ /* 0x000e6200000e0000 */
[----:B----4-:R-:W-:Y:S01]  /*6220*/  FADD.FTZ R25, R30, R25 ;  /* 0x000000191e197221 */ /* 0x010fe20000010000 */
[----:B------:R-:W-:-:S02]  /*6230*/  MOV R30, 0xffff ;  /* 0x0000ffff001e7802 */ /* 0x000fc40000000f00 */
[----:B------:R-:W2:Y:S01]  /*6240*/  SHFL.BFLY PT, R37, R46, 0x4, 0x101f ;  /* 0x0c901f002e257f89 */ /* 0x000ea200000e0000 */
[----:B-----5:R-:W-:-:S03]  /*6250*/  FADD.FTZ R33, R40, R33 ;  /* 0x0000002128217221 */ /* 0x020fc60000010000 */
[----:B------:R-:W4:Y:S01]  /*6260*/  SHFL.BFLY PT, R20, R25, 0x2, 0x101f ;  /* 0x0c501f0019147f89 */ /* 0x000f2200000e0000 */
[----:B---3--:R-:W-:-:S03]  /*6270*/  FADD.FTZ R31, R38, R31 ;  /* 0x0000001f261f7221 */ /* 0x008fc60000010000 */
[----:B------:R-:W3:Y:S01]  /*6280*/  SHFL.BFLY PT, R32, R33, 0x2, 0x101f ;  /* 0x0c501f0021207f89 */ /* 0x000ee200000e0000 */
        /* <DEDUP_REMOVED lines=8> */
[----:B--2---:R-:W-:Y:S01]  /*6310*/  FADD.FTZ R46, R46, R37 ;  /* 0x000000252e2e7221 */ /* 0x004fe20000010000 */
[----:B------:R-:W-:Y:S01]  /*6320*/  IADD3 R37, R26, R9, RZ ;  /* 0x000000091a257210 */ /* 0x000fe20007ffe0ff */
[----:B----4-:R-:W-:Y:S01]  /*6330*/  FADD.FTZ R25, R25, R20 ;  /* 0x0000001419197221 */ /* 0x010fe20000010000 */
[----:B------:R-:W2:Y:S01]  /*6340*/  SHFL.BFLY PT, R35, R34, 0x1, 0x101f ;  /* 0x0c301f0022237f89 */ /* 0x000ea200000e0000 */
[----:B------:R-:W4:Y:S01]  /*6350*/  @!P0 LDC.64 R20, c[0x0][0x220] ;  /* 0x00008800ff148b82 */ /* 0x000f220000000a00 */
[----:B---3--:R-:W-:Y:S02]  /*6360*/  FADD.FTZ R41, R33, R32 ;  /* 0x0000002021297221 */ /* 0x008fe40000010000 */
[----:B------:R-:W3:Y:S01]  /*6370*/  SHFL.BFLY PT, R36, R25, 0x1, 0x101f ;  /* 0x0c301f0019247f89 */ /* 0x000ee200000e0000 */
[----:B-----5:R-:W-:-:S03]  /*6380*/  FADD.FTZ R40, R31, R30 ;  /* 0x0000001e1f287221 */ /* 0x020fc60000010000 */
[----:B------:R-:W5:Y:S01]  /*6390*/  SHFL.BFLY PT, R42, R41, 0x1, 0x101f ;  /* 0x0c301f00292a7f89 */ /* 0x000f6200000e0000 */
[----:B------:R-:W5:Y:S01]  /*63a0*/  @!P0 LDC.64 R32, c[0x0][0x218] ;  /* 0x00008600ff208b82 */ /* 0x000f620000000a00 */
[----:B0-----:R-:W-:Y:S02]  /*63b0*/  FADD.FTZ R19, R19, R28 ;  /* 0x0000001c13137221 */ /* 0x001fe40000010000 */
[----:B------:R-:W0:Y:S01]  /*63c0*/  SHFL.BFLY PT, R43, R40, 0x1, 0x101f ;  /* 0x0c301f00282b7f89 */ /* 0x000e2200000e0000 */
[----:B------:R-:W-:-:S03]  /*63d0*/  FADD.FTZ R38, R38, R39 ;  /* 0x0000002726267221 */ /* 0x000fc60000010000 */
[----:B------:R-:W0:Y:S01]  /*63e0*/  SHFL.BFLY PT, R49, R46, 0x2, 0x101f ;  /* 0x0c501f002e317f89 */ /* 0x000e2200000e0000 */
[----:B------:R-:W0:Y:S01]  /*63f0*/  @!P0 LDC.64 R30, c[0x0][0x218] ;  /* 0x00008600ff1e8b82 */ /* 0x000e220000000a00 */
[----:B------:R-:W-:Y:S01]  /*6400*/  @!P0 F2FP.BF16.F32.PACK_AB R23, RZ, R19 ;  /* 0x00000013ff17823e */ /* 0x000fe200000010ff */
[----:B-1----:R-:W-:Y:S01]  /*6410*/  FADD.FTZ R39, R18, R27 ;  /* 0x0000001b12277221 */ /* 0x002fe20000010000 */
[----:B------:R-:W1:Y:S02]  /*6420*/  SHFL.BFLY PT, R51, R38, 0x2, 0x101f ;  /* 0x0c501f0026337f89 */ /* 0x000e6400000e0000 */
[----:B------:R-:W-:Y:S01]  /*6430*/  PRMT R17, R23, 0x7610, R17 ;  /* 0x0000761017117816 */ /* 0x000fe20000000011 */
[----:B--2---:R-:W-:Y:S02]  /*6440*/  FADD.FTZ R23, R34, R35 ;  /* 0x0000002322177221 */ /* 0x004fe40000010000 */
[----:B------:R-:W2:Y:S01]  /*6450*/  @!P0 LDC.64 R28, c[0x0][0x220] ;  /* 0x00008800ff1c8b82 */ /* 0x000ea20000000a00 */
[----:B------:R-:W-:Y:S01]  /*6460*/  @!P0 F2FP.BF16.F32.PACK_AB R39, RZ, R39 ;  /* 0x00000027ff27823e */ /* 0x000fe200000010ff */
[----:B----4-:R-:W-:-:S04]  /*6470*/  @!P0 IMAD.WIDE R20, R37, 0x2, R20 ;  /* 0x0000000225148825 */ /* 0x010fc800078e0214 */
[----:B---3--:R-:W-:Y:S01]  /*6480*/  FADD.FTZ R25, R25, R36 ;  /* 0x0000002419197221 */ /* 0x008fe20000010000 */
[----:B------:R-:W-:Y:S01]  /*6490*/  @!P0 F2FP.BF16.F32.PACK_AB R23, RZ, R23 ;  /* 0x00000017ff17823e */ /* 0x000fe200000010ff */
[----:B-----5:R-:W-:Y:S01]  /*64a0*/  FADD.FTZ R41, R41, R42 ;  /* 0x0000002a29297221 */ /* 0x020fe20000010000 */
[----:B------:R-:W3:Y:S01]  /*64b0*/  @!P0 LDC.64 R26, c[0x0][0x218] ;  /* 0x00008600ff1a8b82 */ /* 0x000ee20000000a00 */
[----:B------:R-:W-:-:S04]  /*64c0*/  @!P0 IMAD.WIDE R32, R37, 0x2, R32 ;  /* 0x0000000225208825 */ /* 0x000fc800078e0220 */
[----:B0-----:R-:W-:Y:S01]  /*64d0*/  FADD.FTZ R40, R40, R43 ;  /* 0x0000002b28287221 */ /* 0x001fe20000010000 */
[----:B------:R0:W-:Y:S01]  /*64e0*/  @!P0 STG.E.U16 desc[UR12][R32.64], R17 ;  /* 0x0000001120008986 */ /* 0x0001e2000c10150c */
[----:B------:R-:W-:Y:S01]  /*64f0*/  FADD.FTZ R46, R46, R49 ;  /* 0x000000312e2e7221 */ /* 0x000fe20000010000 */
[----:B------:R-:W4:Y:S01]  /*6500*/  @!P0 LDC.64 R18, c[0x0][0x220] ;  /* 0x00008800ff128b82 */ /* 0x000f220000000a00 */
[C---:B------:R-:W-:Y:S01]  /*6510*/  @!P0 IMAD.WIDE R30, R37.reuse, 0x2, R30 ;  /* 0x00000002251e8825 */ /* 0x040fe200078e021e */
[----:B------:R5:W-:Y:S01]  /*6520*/  @!P0 STG.E.U16 desc[UR12][R20.64], R39 ;  /* 0x0000002714008986 */ /* 0x000be2000c10150c */
[----:B------:R-:W-:Y:S02]  /*6530*/  @!P0 F2FP.BF16.F32.PACK_AB R15, RZ, R40 ;  /* 0x00000028ff0f823e */ /* 0x000fe400000010ff */
[----:B-1----:R-:W-:Y:S01]  /*6540*/  FADD.FTZ R38, R38, R51 ;  /* 0x0000003326267221 */ /* 0x002fe20000010000 */
[----:B--2---:R-:W-:Y:S01]  /*6550*/  @!P0 IMAD.WIDE R28, R37, 0x2, R28 ;  /* 0x00000002251c8825 */ /* 0x004fe200078e021c */
[----:B0-----:R-:W-:-:S03]  /*6560*/  MOV R17, 0xffff ;  /* 0x0000ffff00117802 */ /* 0x001fc60000000f00 */
[----:B------:R-:W-:Y:S01]  /*6570*/  IMAD.MOV.U32 R33, RZ, RZ, 0xffff ;  /* 0x0000ffffff217424 */ /* 0x000fe200078e00ff */
[----:B-----5:R-:W-:Y:S02]  /*6580*/  @!P0 F2FP.BF16.F32.PACK_AB R21, RZ, R25 ;  /* 0x00000019ff15823e */ /* 0x020fe400000010ff */
[----:B------:R-:W-:Y:S01]  /*6590*/  PRMT R20, R23, 0x7610, R20 ;  /* 0x0000761017147816 */ /* 0x000fe20000000014 */
[C---:B---3--:R-:W-:Y:S01]  /*65a0*/  @!P0 IMAD.WIDE R26, R37.reuse, 0x2, R26 ;  /* 0x00000002251a8825 */ /* 0x048fe200078e021a */
[----:B------:R-:W-:Y:S01]  /*65b0*/  @!P0 F2FP.BF16.F32.PACK_AB R25, RZ, R41 ;  /* 0x00000029ff19823e */ /* 0x000fe200000010ff */
[----:B------:R-:W0:Y:S04]  /*65c0*/  SHFL.BFLY PT, R33, R46, 0x1, 0x101f ;  /* 0x0c301f002e217f89 */ /* 0x000e2800000e0000 */
[----:B------:R1:W-:Y:S01]  /*65d0*/  @!P0 STG.E.U16 desc[UR12][R30.64+0x28], R21 ;  /* 0x000028151e008986 */ /* 0x0003e2000c10150c */
[----:B----4-:R-:W-:-:S03]  /*65e0*/  @!P0 IMAD.WIDE R18, R37, 0x2, R18 ;  /* 0x0000000225128825 */ /* 0x010fc600078e0212 */
[----:B------:R1:W-:Y:S04]  /*65f0*/  @!P0 STG.E.U16 desc[UR12][R28.64+0x28], R20 ;  /* 0x000028141c008986 */ /* 0x0003e8000c10150c */
[----:B------:R1:W-:Y:S04]  /*6600*/  @!P0 STG.E.U16 desc[UR12][R26.64+0x50], R15 ;  /* 0x0000500f1a008986 */ /* 0x0003e8000c10150c */
[----:B------:R1:W2:Y:S04]  /*6610*/  SHFL.BFLY PT, R23, R38, 0x1, 0x101f ;  /* 0x0c301f0026177f89 */ /* 0x0002a800000e0000 */
[----:B------:R1:W-:Y:S01]  /*6620*/  @!P0 STG.E.U16 desc[UR12][R18.64+0x50], R25 ;  /* 0x0000501912008986 */ /* 0x0003e2000c10150c */
[----:B0-----:R-:W-:-:S07]  /*6630*/  FADD.FTZ R33, R46, R33 ;  /* 0x000000212e217221 */ /* 0x001fce0000010000 */
.L_x_590:
[----:B-1----:R-:W0:Y:S01]  /*6640*/  @!P0 LDC.64 R18, c[0x0][0x218] ;  /* 0x00008600ff128b82 */ /* 0x002e220000000a00 */
[----:B--2---:R-:W-:Y:S01]  /*6650*/  FADD.FTZ R17, R38, R23 ;  /* 0x0000001726117221 */ /* 0x004fe20000010000 */
[----:B------:R-:W-:-:S04]  /*6660*/  @!P0 F2FP.BF16.F32.PACK_AB R15, RZ, R33 ;  /* 0x00000021ff0f823e */ /* 0x000fc800000010ff */
[----:B------:R-:W-:Y:S02]  /*6670*/  @!P0 F2FP.BF16.F32.PACK_AB R17, RZ, R17 ;  /* 0x00000011ff11823e */ /* 0x000fe400000010ff */
[----:B------:R-:W1:Y:S01]  /*6680*/  @!P0 LDC.64 R20, c[0x0][0x220] ;  /* 0x00008800ff148b82 */ /* 0x000e620000000a00 */
[----:B0-----:R-:W-:-:S05]  /*6690*/  @!P0 IMAD.WIDE R18, R37, 0x2, R18 ;  /* 0x0000000225128825 */ /* 0x001fca00078e0212 */
[----:B------:R4:W-:Y:S01]  /*66a0*/  @!P0 STG.E.U16 desc[UR12][R18.64+0x78], R15 ;  /* 0x0000780f12008986 */ /* 0x0009e2000c10150c */
[----:B-1----:R-:W-:-:S05]  /*66b0*/  @!P0 IMAD.WIDE R20, R37, 0x2, R20 ;  /* 0x0000000225148825 */ /* 0x002fca00078e0214 */
[----:B------:R4:W-:Y:S02]  /*66c0*/  @!P0 STG.E.U16 desc[UR12][R20.64+0x78], R17 ;  /* 0x0000781114008986 */ /* 0x0009e4000c10150c */
.L_x_520:
[----:B------:R-:W-:Y:S05]  /*66d0*/  WARPSYNC.ALL ;  /* 0x0000000000007948 */ /* 0x000fea0003800000 */
[----:B------:R-:W-:Y:S01]  /*66e0*/  UMOV UR4, 0x140 ;  /* 0x0000014000047882 */ /* 0x000fe20000000000 */
[----:B------:R-:W-:Y:S01]  /*66f0*/  IADD3 R9, R9, 0x1000, RZ ;  /* 0x0000100009097810 */ /* 0x000fe20007ffe0ff */
[----:B------:R-:W-:Y:S01]  /*6700*/  UIMAD UR4, UR15, UR4, 0x140 ;  /* 0x000001400f0474a4 */ /* 0x000fe2000f8e0204 */
[----:B------:R-:W-:Y:S05]  /*6710*/  BAR.SYNC.DEFER_BLOCKING 0x0 ;  /* 0x0000000000007b1d */ /* 0x000fea0000010000 */
[----:B------:R-:W-:-:S13]  /*6720*/  ISETP.GE.AND P0, PT, R9, UR4, PT ;  /* 0x0000000409007c0c */ /* 0x000fda000bf06270 */
[----:B------:R-:W-:Y:S05]  /*6730*/  @!P0 BRA `(.L_x_527) ;  /* 0xffffffe0004c8947 */ /* 0x000fea000383ffff */
[----:B------:R-:W-:Y:S05]  /*6740*/  EXIT ;  /* 0x000000000000794d */ /* 0x000fea0003800000 */
.L_x_523:
[----:B------:R-:W-:Y:S01]  /*6750*/  HFMA2.MMA R22, -RZ, RZ, 0, 0.000503063201904296875 ;  /* 0x0000101fff167435 */ /* 0x000fe200000001ff */
[----:B-1----:R-:W-:Y:S01]  /*6760*/  MOV R24, R18 ;  /* 0x0000001200187202 */ /* 0x002fe20000000f00 */
[----:B------:R-:W-:Y:S01]  /*6770*/  IMAD.MOV.U32 R17, RZ, RZ, 0x8 ;  /* 0x00000008ff117424 */ /* 0x000fe200078e00ff */
[----:B0-----:R-:W-:-:S08]  /*6780*/  MOV R15, 0xffff ;  /* 0x0000ffff000f7802 */ /* 0x001fd00000000f00 */
[----:B--2---:R-:W-:Y:S05]  /*6790*/  WARPSYNC.COLLECTIVE R15, `(.L_x_528) ;  /* 0x000000000f087348 */ /* 0x004fea0003c00000 */
[----:B------:R0:W1:Y:S02]  /*67a0*/  SHFL.BFLY P2, R23, R24, R17, R22 ;  /* 0x0c00001118177389 */ /* 0x0000640000040016 */
[----:B012---:R-:W-:Y:S01]  /*67b0*/  ENDCOLLECTIVE ;  /* 0x000000000000791b */ /* 0x007fe20003800000 */
.L_x_528:
[----:B------:R-:W-:Y:S01]  /*67c0*/  IMAD.MOV.U32 R24, RZ, RZ, R19 ;  /* 0x000000ffff187224 */ /* 0x000fe200078e0013 */
[----:B------:R-:W-:-:S07]  /*67d0*/  MOV R21, R23 ;  /* 0x0000001700157202 */ /* 0x000fce0000000f00 */
[----:B------:R-:W-:Y:S05]  /*67e0*/  WARPSYNC.COLLECTIVE R15, `(.L_x_529) ;  /* 0x000000000f087348 */ /* 0x000fea0003c00000 */
[----:B------:R0:W1:Y:S02]  /*67f0*/  SHFL.BFLY P2, R23, R24, R17, R22 ;  /* 0x0c00001118177389 */ /* 0x0000640000040016 */
[----:B01----:R-:W-:Y:S01]  /*6800*/  ENDCOLLECTIVE ;  /* 0x000000000000791b */ /* 0x003fe20003800000 */
.L_x_529:
[----:B------:R-:W-:Y:S01]  /*6810*/  FADD.FTZ R21, R21, R18 ;  /* 0x0000001215157221 */ /* 0x000fe20000010000 */
[----:B------:R-:W-:-:S04]  /*6820*/  HFMA2.MMA R17, -RZ, RZ, 0, 2.384185791015625e-07 ;  /* 0x00000004ff117435 */ /* 0x000fc800000001ff */
[----:B------:R-:W-:Y:S02]  /*6830*/  MOV R24, R21 ;  /* 0x0000001500187202 */ /* 0x000fe40000000f00 */
[----:B------:R-:W-:-:S07]  /*6840*/  MOV R20, R23 ;  /* 0x0000001700147202 */ /* 0x000fce0000000f00 */
[----:B------:R-:W-:Y:S05]  /*6850*/  WARPSYNC.COLLECTIVE R15, `(.L_x_530) ;  /* 0x000000000f087348 */ /* 0x000fea0003c00000 */
[----:B------:R0:W1:Y:S02]  /*6860*/  SHFL.BFLY P2, R23, R24, R17, R22 ;  /* 0x0c00001118177389 */ /* 0x0000640000040016 */
[----:B01----:R-:W-:Y:S01]  /*6870*/  ENDCOLLECTIVE ;  /* 0x000000000000791b */ /* 0x003fe20003800000 */
.L_x_530:
[----:B------:R-:W-:-:S05]  /*6880*/  FADD.FTZ R20, R20, R19 ;  /* 0x0000001314147221 */ /* 0x000fca0000010000 */
[----:B------:R-:W-:Y:S01]  /*6890*/  MOV R24, R20 ;  /* 0x0000001400187202 */ /* 0x000fe20000000f00 */
[----:B------:R-:W-:-:S07]  /*68a0*/  IMAD.MOV.U32 R26, RZ, RZ, R23 ;  /* 0x000000ffff1a7224 */ /* 0x000fce00078e0017 */
[----:B------:R-:W-:Y:S05]  /*68b0*/  WARPSYNC.COLLECTIVE R15, `(.L_x_531) ;  /* 0x000000000f087348 */ /* 0x000fea0003c00000 */
[----:B------:R0:W1:Y:S02]  /*68c0*/  SHFL.BFLY P2, R23, R24, R17, R22 ;  /* 0x0c00001118177389 */ /* 0x0000640000040016 */
[----:B01----:R-:W-:Y:S01]  /*68d0*/  ENDCOLLECTIVE ;  /* 0x000000000000791b */ /* 0x003fe20003800000 */
.L_x_531:
[----:B------:R-:W-:-:S05]  /*68e0*/  FADD.FTZ R26, R21, R26 ;  /* 0x0000001a151a7221 */ /* 0x000fca0000010000 */
[----:B------:R-:W-:Y:S01]  /*68f0*/  MOV R24, R26 ;  /* 0x0000001a00187202 */ /* 0x000fe20000000f00 */
[----:B------:R-:W-:Y:S01]  /*6900*/  IMAD.MOV.U32 R17, RZ, RZ, 0x2 ;  /* 0x00000002ff117424 */ /* 0x000fe200078e00ff */
[----:B------:R-:W-:-:S07]  /*6910*/  MOV R25, R23 ;  /* 0x0000001700197202 */ /* 0x000fce0000000f00 */
[----:B------:R-:W-:Y:S05]  /*6920*/  WARPSYNC.COLLECTIVE R15, `(.L_x_532) ;  /* 0x000000000f087348 */ /* 0x000fea0003c00000 */
[----:B------:R0:W1:Y:S02]  /*6930*/  SHFL.BFLY P2, R23, R24, R17, R22 ;  /* 0x0c00001118177389 */ /* 0x0000640000040016 */
[----:B01----:R-:W-:Y:S01]  /*6940*/  ENDCOLLECTIVE ;  /* 0x000000000000791b */ /* 0x003fe20003800000 */
.L_x_532:
[----:B------:R-:W-:-:S05]  /*6950*/  FADD.FTZ R25, R20, R25 ;  /* 0x0000001914197221 */ /* 0x000fca0000010000 */
[----:B------:R-:W-:Y:S02]  /*6960*/  MOV R24, R25 ;  /* 0x0000001900187202 */ /* 0x000fe40000000f00 */
[----:B------:R-:W-:-:S07]  /*6970*/  MOV R27, R23 ;  /* 0x00000017001b7202 */ /* 0x000fce0000000f00 */
[----:B------:R-:W-:Y:S05]  /*6980*/  WARPSYNC.COLLECTIVE R15, `(.L_x_533) ;  /* 0x000000000f087348 */ /* 0x000fea0003c00000 */
[----:B------:R0:W1:Y:S02]  /*6990*/  SHFL.BFLY P2, R23, R24, R17, R22 ;  /* 0x0c00001118177389 */ /* 0x0000640000040016 */
[----:B01----:R-:W-:Y:S01]  /*69a0*/  ENDCOLLECTIVE ;  /* 0x000000000000791b */ /* 0x003fe20003800000 */
.L_x_533:
[----:B------:R-:W-:Y:S01]  /*69b0*/  FADD.FTZ R27, R26, R27 ;  /* 0x0000001b1a1b7221 */ /* 0x000fe20000010000 */
[----:B------:R-:W-:-:S03]  /*69c0*/  HFMA2.MMA R17, -RZ, RZ, 0, 5.9604644775390625e-08 ;  /* 0x00000001ff117435 */ /* 0x000fc600000001ff */
[----:B------:R-:W-:Y:S01]  /*69d0*/  IMAD.MOV.U32 R24, RZ, RZ, R27 ;  /* 0x000000ffff187224 */ /* 0x000fe200078e001b */
[----:B------:R-:W-:-:S07]  /*69e0*/  MOV R18, R23 ;  /* 0x0000001700127202 */ /* 0x000fce0000000f00 */
[----:B------:R-:W-:Y:S05]  /*69f0*/  WARPSYNC.COLLECTIVE R15, `(.L_x_534) ;  /* 0x000000000f087348 */ /* 0x000fea0003c00000 */
[----:B------:R0:W1:Y:S02]  /*6a00*/  SHFL.BFLY P2, R23, R24, R17, R22 ;  /* 0x0c00001118177389 */ /* 0x0000640000040016 */
[----:B01----:R-:W-:Y:S01]  /*6a10*/  ENDCOLLECTIVE ;  /* 0x000000000000791b */ /* 0x003fe20003800000 */
.L_x_534:
[----:B------:R-:W-:-:S05]  /*6a20*/  FADD.FTZ R28, R25, R18 ;  /* 0x00000012191c7221 */ /* 0x000fca0000010000 */
[----:B------:R-:W-:Y:S02]  /*6a30*/  MOV R24, R28 ;  /* 0x0000001c00187202 */ /* 0x000fe40000000f00 */
[----:B------:R-:W-:-:S07]  /*6a40*/  MOV R30, R23 ;  /* 0x00000017001e7202 */ /* 0x000fce0000000f00 */
[----:B------:R-:W-:Y:S05]  /*6a50*/  WARPSYNC.COLLECTIVE R15, `(.L_x_535) ;  /* 0x000000000f087348 */ /* 0x000fea0003c00000 */
[----:B------:R0:W1:Y:S02]  /*6a60*/  SHFL.BFLY P2, R23, R24, R17, R22 ;  /* 0x0c00001118177389 */ /* 0x0000640000040016 */
[----:B01----:R-:W-:Y:S01]  /*6a70*/  ENDCOLLECTIVE ;  /* 0x000000000000791b */ /* 0x003fe20003800000 */
.L_x_535:
[----:B------:R-:W-:Y:S01]  /*6a80*/  FADD.FTZ R30, R27, R30 ;  /* 0x0000001e1b1e7221 */ /* 0x000fe20000010000 */
[----:B------:R-:W-:Y:S06]  /*6a90*/  BRA `(.L_x_536) ;  /* 0xffffffe800f87947 */ /* 0x000fec000383ffff */
.L_x_524:
[----:B------:R-:W-:Y:S01]  /*6aa0*/  BSSY B1, `(.L_x_537) ;  /* 0x0000008000017945 */ /* 0x000fe20003800000 */
[----:B-1----:R-:W-:Y:S01]  /*6ab0*/  IMAD.MOV.U32 R24, RZ, RZ, R25 ;  /* 0x000000ffff187224 */ /* 0x002fe200078e0019 */
[----:B------:R-:W-:Y:S02]  /*6ac0*/  MOV R17, 0x8 ;  /* 0x0000000800117802 */ /* 0x000fe40000000f00 */
[----:B------:R-:W-:Y:S02]  /*6ad0*/  MOV R22, 0x101f ;  /* 0x0000101f00167802 */ /* 0x000fe40000000f00 */
[----:B0-----:R-:W-:-:S07]  /*6ae0*/  MOV R15, 0xffff ;  /* 0x0000ffff000f7802 */ /* 0x001fce0000000f00 */
[----:B--2---:R-:W-:Y:S05]  /*6af0*/  WARPSYNC.COLLECTIVE R15, `(.L_x_538) ;  /* 0x000000000f087348 */ /* 0x004fea0003c00000 */
[----:B------:R0:W1:Y:S02]  /*6b00*/  SHFL.BFLY P2, R23, R24, R17, R22 ;  /* 0x0c00001118177389 */ /* 0x0000640000040016 */
[----:B012---:R-:W-:Y:S01]  /*6b10*/  ENDCOLLECTIVE ;  /* 0x000000000000791b */ /* 0x007fe20003800000 */
.L_x_538:
[----:B------:R-:W-:Y:S05]  /*6b20*/  BSYNC B1 ;  /* 0x0000000000017941 */ /* 0x000fea0003800000 */
.L_x_537:
[----:B------:R-:W-:Y:S01]  /*6b30*/  HFMA2.MMA R17, -RZ, RZ, 0, 4.76837158203125e-07 ;  /* 0x00000008ff117435 */ /* 0x000fe200000001ff */
[----:B------:R-:W-:Y:S01]  /*6b40*/  MOV R24, R26 ;  /* 0x0000001a00187202 */ /* 0x000fe20000000f00 */
[----:B------:R-:W-:Y:S01]  /*6b50*/  IMAD.MOV.U32 R15, RZ, RZ, 0xffff ;  /* 0x0000ffffff0f7424 */ /* 0x000fe200078e00ff */
[----:B------:R-:W-:Y:S01]  /*6b60*/  MOV R22, 0x101f ;  /* 0x0000101f00167802 */ /* 0x000fe20000000f00 */
[----:B------:R-:W-:-:S07]  /*6b70*/  IMAD.MOV.U32 R28, RZ, RZ, R23 ;  /* 0x000000ffff1c7224 */ /* 0x000fce00078e0017 */
[----:B------:R-:W-:Y:S05]  /*6b80*/  WARPSYNC.COLLECTIVE R15, `(.L_x_539) ;  /* 0x000000000f087348 */ /* 0x000fea0003c00000 */
[----:B------:R0:W1:Y:S02]  /*6b90*/  SHFL.BFLY P2, R23, R24, R17, R22 ;  /* 0x0c00001118177389 */ /* 0x0000640000040016 */
[----:B01----:R-:W-:Y:S01]  /*6ba0*/  ENDCOLLECTIVE ;  /* 0x000000000000791b */ /* 0x003fe20003800000 */
.L_x_539:
[----:B------:R-:W-:Y:S01]  /*6bb0*/  FADD.FTZ R28, R28, R25 ;  /* 0x000000191c1c7221 */ /* 0x000fe20000010000 */
[----:B------:R-:W-:-:S04]  /*6bc0*/  HFMA2.MMA R17, -RZ, RZ, 0, 2.384185791015625e-07 ;  /* 0x00000004ff117435 */ /* 0x000fc800000001ff */
[----:B------:R-:W-:Y:S02]  /*6bd0*/  MOV R24, R28 ;  /* 0x0000001c00187202 */ /* 0x000fe40000000f00 */
[----:B------:R-:W-:-:S07]  /*6be0*/  MOV R27, R23 ;  /* 0x00000017001b7202 */ /* 0x000fce0000000f00 */
[----:B------:R-:W-:Y:S05]  /*6bf0*/  WARPSYNC.COLLECTIVE R15, `(.L_x_540) ;  /* 0x000000000f087348 */ /* 0x000fea0003c00000 */
[----:B------:R0:W1:Y:S02]  /*6c00*/  SHFL.BFLY P2, R23, R24, R17, R22 ;  /* 0x0c00001118177389 */ /* 0x0000640000040016 */
[----:B01----:R-:W-:Y:S01]  /*6c10*/  ENDCOLLECTIVE ;  /* 0x000000000000791b */ /* 0x003fe20003800000 */
.L_x_540:
[----:B------:R-:W-:-:S05]  /*6c20*/  FADD.FTZ R27, R27, R26 ;  /* 0x0000001a1b1b7221 */ /* 0x000fca0000010000 */
[----:B------:R-:W-:Y:S01]  /*6c30*/  MOV R24, R27 ;  /* 0x0000001b00187202 */ /* 0x000fe20000000f00 */
[----:B------:R-:W-:-:S07]  /*6c40*/  IMAD.MOV.U32 R29, RZ, RZ, R23 ;  /* 0x000000ffff1d7224 */ /* 0x000fce00078e0017 */
[----:B------:R-:W-:Y:S05]  /*6c50*/  WARPSYNC.COLLECTIVE R15, `(.L_x_541) ;  /* 0x000000000f087348 */ /* 0x000fea0003c00000 */
[----:B------:R0:W1:Y:S02]  /*6c60*/  SHFL.BFLY P2, R23, R24, R17, R22 ;  /* 0x0c00001118177389 */ /* 0x0000640000040016 */
[----:B01----:R-:W-:Y:S01]  /*6c70*/  ENDCOLLECTIVE ;  /* 0x000000000000791b */ /* 0x003fe20003800000 */
.L_x_541:
[----:B------:R-:W-:-:S05]  /*6c80*/  FADD.FTZ R29, R28, R29 ;  /* 0x0000001d1c1d7221 */ /* 0x000fca0000010000 */
[----:B------:R-:W-:Y:S01]  /*6c90*/  MOV R24, R29 ;  /* 0x0000001d00187202 */ /* 0x000fe20000000f00 */
[----:B------:R-:W-:Y:S01]  /*6ca0*/  IMAD.MOV.U32 R17, RZ, RZ, 0x2 ;  /* 0x00000002ff117424 */ /* 0x000fe200078e00ff */
[----:B------:R-:W-:-:S07]  /*6cb0*/  MOV R30, R23 ;  /* 0x00000017001e7202 */ /* 0x000fce0000000f00 */
[----:B------:R-:W-:Y:S05]  /*6cc0*/  WARPSYNC.COLLECTIVE R15, `(.L_x_542) ;  /* 0x000000000f087348 */ /* 0x000fea0003c00000 */
[----:B------:R0:W1:Y:S02]  /*6cd0*/  SHFL.BFLY P2, R23, R24, R17, R22 ;  /* 0x0c00001118177389 */ /* 0x0000640000040016 */
[----:B01----:R-:W-:Y:S01]  /*6ce0*/  ENDCOLLECTIVE ;  /* 0x000000000000791b */ /* 0x003fe20003800000 */
.L_x_542:
[----:B------:R-:W-:-:S05]  /*6cf0*/  FADD.FTZ R30, R27, R30 ;  /* 0x0000001e1b1e7221 */ /* 0x000fca0000010000 */
[----:B------:R-:W-:Y:S02]  /*6d00*/  MOV R24, R30 ;  /* 0x0000001e00187202 */ /* 0x000fe40000000f00 */
[----:B------:R-:W-:-:S07]  /*6d10*/  MOV R32, R23 ;  /* 0x0000001700207202 */ /* 0x000fce0000000f00 */
[----:B------:R-:W-:Y:S05]  /*6d20*/  WARPSYNC.COLLECTIVE R15, `(.L_x_543) ;  /* 0x000000000f087348 */ /* 0x000fea0003c00000 */
[----:B------:R0:W1:Y:S02]  /*6d30*/  SHFL.BFLY P2, R23, R24, R17, R22 ;  /* 0x0c00001118177389 */ /* 0x0000640000040016 */
[----:B01----:R-:W-:Y:S01]  /*6d40*/  ENDCOLLECTIVE ;  /* 0x000000000000791b */ /* 0x003fe20003800000 */
.L_x_543:
[----:B------:R-:W-:Y:S01]  /*6d50*/  FADD.FTZ R32, R29, R32 ;  /* 0x000000201d207221 */ /* 0x000fe20000010000 */
[----:B------:R-:W-:-:S03]  /*6d60*/  HFMA2.MMA R17, -RZ, RZ, 0, 5.9604644775390625e-08 ;  /* 0x00000001ff117435 */ /* 0x000fc600000001ff */
[----:B------:R-:W-:Y:S01]  /*6d70*/  IMAD.MOV.U32 R24, RZ, RZ, R32 ;  /* 0x000000ffff187224 */ /* 0x000fe200078e0020 */
[----:B------:R-:W-:-:S07]  /*6d80*/  MOV R25, R23 ;  /* 0x0000001700197202 */ /* 0x000fce0000000f00 */
[----:B------:R-:W-:Y:S05]  /*6d90*/  WARPSYNC.COLLECTIVE R15, `(.L_x_544) ;  /* 0x000000000f087348 */ /* 0x000fea0003c00000 */
[----:B------:R0:W1:Y:S02]  /*6da0*/  SHFL.BFLY P2, R23, R24, R17, R22 ;  /* 0x0c00001118177389 */ /* 0x0000640000040016 */
[----:B01----:R-:W-:Y:S01]  /*6db0*/  ENDCOLLECTIVE ;  /* 0x000000000000791b */ /* 0x003fe20003800000 */
.L_x_544:
[----:B------:R-:W-:-:S05]  /*6dc0*/  FADD.FTZ R25, R30, R25 ;  /* 0x000000191e197221 */ /* 0x000fca0000010000 */
[----:B------:R-:W-:Y:S02]  /*6dd0*/  MOV R24, R25 ;  /* 0x0000001900187202 */ /* 0x000fe40000000f00 */
[----:B------:R-:W-:-:S07]  /*6de0*/  MOV R31, R23 ;  /* 0x00000017001f7202 */ /* 0x000fce0000000f00 */
[----:B------:R-:W-:Y:S05]  /*6df0*/  WARPSYNC.COLLECTIVE R15, `(.L_x_545) ;  /* 0x000000000f087348 */ /* 0x000fea0003c00000 */
[----:B------:R0:W1:Y:S02]  /*6e00*/  SHFL.BFLY P2, R23, R24, R17, R22 ;  /* 0x0c00001118177389 */ /* 0x0000640000040016 */
[----:B01----:R-:W-:Y:S01]  /*6e10*/  ENDCOLLECTIVE ;  /* 0x000000000000791b */ /* 0x003fe20003800000 */
.L_x_545:
[----:B------:R-:W-:Y:S01]  /*6e20*/  FADD.FTZ R31, R32, R31 ;  /* 0x0000001f201f7221 */ /* 0x000fe20000010000 */
[----:B------:R-:W-:Y:S06]  /*6e30*/  BRA `(.L_x_546) ;  /* 0xffffffe800c47947 */ /* 0x000fec000383ffff */
.L_x_525:
        /* <DEDUP_REMOVED lines=8> */
.L_x_548:
[----:B------:R-:W-:Y:S05]  /*6ec0*/  BSYNC B1 ;  /* 0x0000000000017941 */ /* 0x000fea0003800000 */
.L_x_547:
        /* <DEDUP_REMOVED lines=8> */
.L_x_549:
[----:B------:R-:W-:Y:S01]  /*6f50*/  FADD.FTZ R28, R28, R25 ;  /* 0x000000191c1c7221 */ /* 0x000fe20000010000 */
[----:B------:R-:W-:-:S04]  /*6f60*/  HFMA2.MMA R17, -RZ, RZ, 0, 2.384185791015625e-07 ;  /* 0x00000004ff117435 */ /* 0x000fc800000001ff */
[----:B------:R-:W-:Y:S02]  /*6f70*/  MOV R24, R28 ;  /* 0x0000001c00187202 */ /* 0x000fe40000000f00 */
[----:B------:R-:W-:-:S07]  /*6f80*/  MOV R27, R23 ;  /* 0x00000017001b7202 */ /* 0x000fce0000000f00 */
[----:B------:R-:W-:Y:S05]  /*6f90*/  WARPSYNC.COLLECTIVE R15, `(.L_x_550) ;  /* 0x000000000f087348 */ /* 0x000fea0003c00000 */
[----:B------:R0:W1:Y:S02]  /*6fa0*/  SHFL.BFLY P2, R23, R24, R17, R22 ;  /* 0x0c00001118177389 */ /* 0x0000640000040016 */
[----:B01----:R-:W-:Y:S01]  /*6fb0*/  ENDCOLLECTIVE ;  /* 0x000000000000791b */ /* 0x003fe20003800000 */
.L_x_550:
[----:B------:R-:W-:-:S05]  /*6fc0*/  FADD.FTZ R27, R27, R26 ;  /* 0x0000001a1b1b7221 */ /* 0x000fca0000010000 */
[----:B------:R-:W-:Y:S01]  /*6fd0*/  MOV R24, R27 ;  /* 0x0000001b00187202 */ /* 0x000fe20000000f00 */
[----:B------:R-:W-:-:S07]  /*6fe0*/  IMAD.MOV.U32 R29, RZ, RZ, R23 ;  /* 0x000000ffff1d7224 */ /* 0x000fce00078e0017 */
[----:B------:R-:W-:Y:S05]  /*6ff0*/  WARPSYNC.COLLECTIVE R15, `(.L_x_551) ;  /* 0x000000000f087348 */ /* 0x000fea0003c00000 */
[----:B------:R0:W1:Y:S02]  /*7000*/  SHFL.BFLY P2, R23, R24, R17, R22 ;  /* 0x0c00001118177389 */ /* 0x0000640000040016 */
[----:B01----:R-:W-:Y:S01]  /*7010*/  ENDCOLLECTIVE ;  /* 0x000000000000791b */ /* 0x003fe20003800000 */
.L_x_551:
[----:B------:R-:W-:-:S05]  /*7020*/  FADD.FTZ R29, R28, R29 ;  /* 0x0000001d1c1d7221 */ /* 0x000fca0000010000 */
[----:B------:R-:W-:Y:S01]  /*7030*/  MOV R24, R29 ;  /* 0x0000001d00187202 */ /* 0x000fe20000000f00 */
[----:B------:R-:W-:Y:S01]  /*7040*/  IMAD.MOV.U32 R17, RZ, RZ, 0x2 ;  /* 0x00000002ff117424 */ /* 0x000fe200078e00ff */
[----:B------:R-:W-:-:S07]  /*7050*/  MOV R30, R23 ;  /* 0x00000017001e7202 */ /* 0x000fce0000000f00 */
[----:B------:R-:W-:Y:S05]  /*7060*/  WARPSYNC.COLLECTIVE R15, `(.L_x_552) ;  /* 0x000000000f087348 */ /* 0x000fea0003c00000 */
[----:B------:R0:W1:Y:S02]  /*7070*/  SHFL.BFLY P2, R23, R24, R17, R22 ;  /* 0x0c00001118177389 */ /* 0x0000640000040016 */
[----:B01----:R-:W-:Y:S01]  /*7080*/  ENDCOLLECTIVE ;  /* 0x000000000000791b */ /* 0x003fe20003800000 */
.L_x_552:
[----:B------:R-:W-:-:S05]  /*7090*/  FADD.FTZ R30, R27, R30 ;  /* 0x0000001e1b1e7221 */ /* 0x000fca0000010000 */
[----:B------:R-:W-:Y:S02]  /*70a0*/  MOV R24, R30 ;  /* 0x0000001e00187202 */ /* 0x000fe40000000f00 */
[----:B------:R-:W-:-:S07]  /*70b0*/  MOV R32, R23 ;  /* 0x0000001700207202 */ /* 0x000fce0000000f00 */
[----:B------:R-:W-:Y:S05]  /*70c0*/  WARPSYNC.COLLECTIVE R15, `(.L_x_553) ;  /* 0x000000000f087348 */ /* 0x000fea0003c00000 */
[----:B------:R0:W1:Y:S02]  /*70d0*/  SHFL.BFLY P2, R23, R24, R17, R22 ;  /* 0x0c00001118177389 */ /* 0x0000640000040016 */
[----:B01----:R-:W-:Y:S01]  /*70e0*/  ENDCOLLECTIVE ;  /* 0x000000000000791b */ /* 0x003fe20003800000 */
.L_x_553:
[----:B------:R-:W-:Y:S01]  /*70f0*/  FADD.FTZ R32, R29, R32 ;  /* 0x000000201d207221 */ /* 0x000fe20000010000 */
[----:B------:R-:W-:-:S03]  /*7100*/  HFMA2.MMA R17, -RZ, RZ, 0, 5.9604644775390625e-08 ;  /* 0x00000001ff117435 */ /* 0x000fc600000001ff */
[----:B------:R-:W-:Y:S01]  /*7110*/  IMAD.MOV.U32 R24, RZ, RZ, R32 ;  /* 0x000000ffff187224 */ /* 0x000fe200078e0020 */
[----:B------:R-:W-:-:S07]  /*7120*/  MOV R25, R23 ;  /* 0x0000001700197202 */ /* 0x000fce0000000f00 */
[----:B------:R-:W-:Y:S05]  /*7130*/  WARPSYNC.COLLECTIVE R15, `(.L_x_554) ;  /* 0x000000000f087348 */ /* 0x000fea0003c00000 */
[----:B------:R0:W1:Y:S02]  /*7140*/  SHFL.BFLY P2, R23, R24, R17, R22 ;  /* 0x0c00001118177389 */ /* 0x0000640000040016 */
[----:B01----:R-:W-:Y:S01]  /*7150*/  ENDCOLLECTIVE ;  /* 0x000000000000791b */ /* 0x003fe20003800000 */
.L_x_554:
[----:B------:R-:W-:-:S05]  /*7160*/  FADD.FTZ R25, R30, R25 ;  /* 0x000000191e197221 */ /* 0x000fca0000010000 */
[----:B------:R-:W-:Y:S02]  /*7170*/  MOV R24, R25 ;  /* 0x0000001900187202 */ /* 0x000fe40000000f00 */
[----:B------:R-:W-:-:S07]  /*7180*/  MOV R31, R23 ;  /* 0x00000017001f7202 */ /* 0x000fce0000000f00 */
[----:B------:R-:W-:Y:S05]  /*7190*/  WARPSYNC.COLLECTIVE R15, `(.L_x_555) ;  /* 0x000000000f087348 */ /* 0x000fea0003c00000 */
[----:B------:R0:W1:Y:S02]  /*71a0*/  SHFL.BFLY P2, R23, R24, R17, R22 ;  /* 0x0c00001118177389 */ /* 0x0000640000040016 */
[----:B01----:R-:W-:Y:S01]  /*71b0*/  ENDCOLLECTIVE ;  /* 0x000000000000791b */ /* 0x003fe20003800000 */
.L_x_555:
[----:B------:R-:W-:Y:S01]  /*71c0*/  FADD.FTZ R31, R32, R31 ;  /* 0x0000001f201f7221 */ /* 0x000fe20000010000 */
[----:B------:R-:W-:Y:S06]  /*71d0*/  BRA `(.L_x_556) ;  /* 0xffffffe800787947 */ /* 0x000fec000383ffff */
.L_x_526:
[----:B------:R-:W-:Y:S01]  /*71e0*/  HFMA2.MMA R17, -RZ, RZ, 0, 4.76837158203125e-07 ;  /* 0x00000008ff117435 */ /* 0x000fe200000001ff */
[----:B------:R-:W-:Y:S01]  /*71f0*/  BSSY B0, `(.L_x_557) ;  /* 0x0000007000007945 */ /* 0x000fe20003800000 */
[----:B-1----:R-:W-:Y:S01]  /*7200*/  IMAD.MOV.U32 R24, RZ, RZ, R18 ;  /* 0x000000ffff187224 */ /* 0x002fe200078e0012 */
[----:B------:R-:W-:Y:S02]  /*7210*/  MOV R22, 0x101f ;  /* 0x0000101f00167802 */ /* 0x000fe40000000f00 */
[----:B0-----:R-:W-:-:S07]  /*7220*/  MOV R15, 0xffff ;  /* 0x0000ffff000f7802 */ /* 0x001fce0000000f00 */
[----:B--2---:R-:W-:Y:S05]  /*7230*/  WARPSYNC.COLLECTIVE R15, `(.L_x_558) ;  /* 0x000000000f087348 */ /* 0x004fea0003c00000 */
[----:B------:R0:W1:Y:S02]  /*7240*/  SHFL.BFLY P2, R23, R24, R17, R22 ;  /* 0x0c00001118177389 */ /* 0x0000640000040016 */
[----:B012---:R-:W-:Y:S01]  /*7250*/  ENDCOLLECTIVE ;  /* 0x000000000000791b */ /* 0x007fe20003800000 */
.L_x_558:
[----:B------:R-:W-:Y:S05]  /*7260*/  BSYNC B0 ;  /* 0x0000000000007941 */ /* 0x000fea0003800000 */
.L_x_557:
[----:B------:R-:W-:Y:S01]  /*7270*/  HFMA2.MMA R17, -RZ, RZ, 0, 4.76837158203125e-07 ;  /* 0x00000008ff117435 */ /* 0x000fe200000001ff */
[----:B------:R-:W-:Y:S01]  /*7280*/  MOV R24, R19 ;  /* 0x0000001300187202 */ /* 0x000fe20000000f00 */
[----:B------:R-:W-:Y:S01]  /*7290*/  IMAD.MOV.U32 R15, RZ, RZ, 0xffff ;  /* 0x0000ffffff0f7424 */ /* 0x000fe200078e00ff */
[----:B------:R-:W-:Y:S01]  /*72a0*/  MOV R22, 0x101f ;  /* 0x0000101f00167802 */ /* 0x000fe20000000f00 */
[----:B------:R-:W-:Y:S01]  /*72b0*/  IMAD.MOV.U32 R21, RZ, RZ, R23 ;  /* 0x000000ffff157224 */ /* 0x000fe200078e0017 */
[----:B------:R-:W-:Y:S01]  /*72c0*/  @!P0 SHF.L.U32 R28, R47, 0x1, RZ ;  /* 0x000000012f1c8819 */ /* 0x000fe200000006ff */
[----:B------:R-:W-:Y:S01]  /*72d0*/  HFMA2.MMA R29, -RZ, RZ, 0, 0 ;  /* 0x00000000ff1d7435 */ /* 0x000fe200000001ff */
[----:B------:R-:W-:-:S10]  /*72e0*/  @!P0 IADD3 R25, R26, 0x14, RZ ;  /* 0x000000141a198810 */ /* 0x000fd40007ffe0ff */
[----:B------:R-:W-:Y:S05]  /*72f0*/  WARPSYNC.COLLECTIVE R15, `(.L_x_559) ;  /* 0x000000000f087348 */ /* 0x000fea0003c00000 */
[----:B------:R0:W1:Y:S02]  /*7300*/  SHFL.BFLY P2, R23, R24, R17, R22 ;  /* 0x0c00001118177389 */ /* 0x0000640000040016 */
[----:B01----:R-:W-:Y:S01]  /*7310*/  ENDCOLLECTIVE ;  /* 0x000000000000791b */ /* 0x003fe20003800000 */
.L_x_559:
[----:B------:R-:W-:Y:S01]  /*7320*/  FADD.FTZ R21, R21, R18 ;  /* 0x0000001215157221 */ /* 0x000fe20000010000 */
[----:B------:R-:W-:Y:S01]  /*7330*/  @!P0 LEA R30, R47, UR4, 0x7 ;  /* 0x000000042f1e8c11 */ /* 0x000fe2000f8e38ff */
[----:B------:R-:W-:Y:S01]  /*7340*/  IMAD.MOV.U32 R33, RZ, RZ, RZ ;  /* 0x000000ffff217224 */ /* 0x000fe200078e00ff */
[----:B------:R-:W-:Y:S01]  /*7350*/  @!P0 LOP3.LUT R25, R25, R28, RZ, 0x3c, !PT ;  /* 0x0000001c19198212 */ /* 0x000fe200078e3cff */
[----:B------:R-:W-:Y:S01]  /*7360*/  IMAD.MOV.U32 R39, RZ, RZ, RZ ;  /* 0x000000ffff277224 */ /* 0x000fe200078e00ff */
[----:B------:R-:W-:Y:S02]  /*7370*/  @!P0 LEA R31, R47, UR4, 0x7 ;  /* 0x000000042f1f8c11 */ /* 0x000fe4000f8e38ff */
[----:B------:R-:W-:Y:S02]  /*7380*/  @!P0 LEA R25, R25, R30, 0x2 ;  /* 0x0000001e19198211 */ /* 0x000fe400078e10ff */
[----:B------:R-:W-:-:S03]  /*7390*/  @!P0 LEA R37, R47, UR4, 0x7 ;  /* 0x000000042f258c11 */ /* 0x000fc6000f8e38ff */
[----:B------:R-:W0:Y:S01]  /*73a0*/  @!P0 LDS R28, [R25+0x500] ;  /* 0x00050000191c8984 */ /* 0x000e220000000800 */
[----:B------:R-:W-:Y:S01]  /*73b0*/  HFMA2.MMA R17, -RZ, RZ, 0, 2.384185791015625e-07 ;  /* 0x00000004ff117435 */ /* 0x000fe200000001ff */
[----:B------:R-:W-:Y:S02]  /*73c0*/  MOV R24, R21 ;  /* 0x0000001500187202 */ /* 0x000fe40000000f00 */
[----:B------:R1:W2:Y:S01]  /*73d0*/  @!P0 LDS R27, [R25] ;  /* 0x00000000191b8984 */ /* 0x0002a20000000800 */
[----:B------:R-:W-:Y:S01]  /*73e0*/  FADD.FTZ R18, R23, R19 ;  /* 0x0000001317127221 */ /* 0x000fe20000010000 */
[----:B-1----:R-:W-:-:S07]  /*73f0*/  IMAD.MOV.U32 R25, RZ, RZ, RZ ;  /* 0x000000ffff197224 */ /* 0x002fce00078e00ff */
[----:B0-2---:R-:W-:Y:S05]  /*7400*/  WARPSYNC.COLLECTIVE R15, `(.L_x_560) ;  /* 0x000000000f087348 */ /* 0x005fea0003c00000 */
[----:B------:R1:W3:Y:S02]  /*7410*/  SHFL.BFLY P2, R23, R24, R17, R22 ;  /* 0x0c00001118177389 */ /* 0x0002e40000040016 */
[----:B0123--:R-:W-:Y:S01]  /*7420*/  ENDCOLLECTIVE ;  /* 0x000000000000791b */ /* 0x00ffe20003800000 */
.L_x_560:
[----:B------:R-:W-:Y:S01]  /*7430*/  MOV R24, R18 ;  /* 0x0000001200187202 */ /* 0x000fe20000000f00 */
[----:B------:R-:W-:-:S07]  /*7440*/  IMAD.MOV.U32 R20, RZ, RZ, R23 ;  /* 0x000000ffff147224 */ /* 0x000fce00078e0017 */
[----:B------:R-:W-:Y:S05]  /*7450*/  WARPSYNC.COLLECTIVE R15, `(.L_x_561) ;  /* 0x000000000f087348 */ /* 0x000fea0003c00000 */
[----:B------:R0:W1:Y:S02]  /*7460*/  SHFL.BFLY P2, R23, R24, R17, R22 ;  /* 0x0c00001118177389 */ /* 0x0000640000040016 */
[----:B01----:R-:W-:Y:S01]  /*7470*/  ENDCOLLECTIVE ;  /* 0x000000000000791b */ /* 0x003fe20003800000 */
.L_x_561:
[----:B------:R-:W-:Y:S01]  /*7480*/  @!P0 MOV R29, R28 ;  /* 0x0000001c001d8202 */ /* 0x000fe20000000f00 */
[----:B------:R-:W-:Y:S01]  /*7490*/  FADD.FTZ R20, R21, R20 ;  /* 0x0000001415147221 */ /* 0x000fe20000010000 */
[----:B------:R-:W-:Y:S01]  /*74a0*/  @!P0 MOV R25, R27 ;  /* 0x0000001b00198202 */ /* 0x000fe20000000f00 */
[----:B------:R-:W-:Y:S02]  /*74b0*/  HFMA2.MMA R17, -RZ, RZ, 0, 1.1920928955078125e-07 ;  /* 0x00000002ff117435 */ /* 0x000fe400000001ff */
[----:B------:R-:W-:Y:S02]  /*74c0*/  IMAD.MOV.U32 R24, RZ, RZ, R20 ;  /* 0x000000ffff187224 */ /* 0x000fe400078e0014 */
[----:B------:R-:W-:-:S07]  /*74d0*/  FADD.FTZ R21, R18, R23 ;  /* 0x0000001712157221 */ /* 0x000fce0000010000 */
[----:B------:R-:W-:Y:S05]  /*74e0*/  WARPSYNC.COLLECTIVE R15, `(.L_x_562) ;  /* 0x000000000f087348 */ /* 0x000fea0003c00000 */
[----:B------:R0:W1:Y:S02]  /*74f0*/  SHFL.BFLY P2, R23, R24, R17, R22 ;  /* 0x0c00001118177389 */ /* 0x0000640000040016 */
[----:B01----:R-:W-:Y:S01]  /*7500*/  ENDCOLLECTIVE ;  /* 0x000000000000791b */ /* 0x003fe20003800000 */
.L_x_562:
[----:B------:R-:W-:Y:S02]  /*7510*/  MOV R24, R21 ;  /* 0x0000001500187202 */ /* 0x000fe40000000f00 */
[----:B------:R-:W-:-:S07]  /*7520*/  MOV R19, R23 ;  /* 0x0000001700137202 */ /* 0x000fce0000000f00 */
[----:B------:R-:W-:Y:S05]  /*7530*/  WARPSYNC.COLLECTIVE R15, `(.L_x_563) ;  /* 0x000000000f087348 */ /* 0x000fea0003c00000 */
[----:B------:R0:W1:Y:S02]  /*7540*/  SHFL.BFLY P2, R23, R24, R17, R22 ;  /* 0x0c00001118177389 */ /* 0x0000640000040016 */
[----:B01----:R-:W-:Y:S01]  /*7550*/  ENDCOLLECTIVE ;  /* 0x000000000000791b */ /* 0x003fe20003800000 */
.L_x_563:
[----:B------:R-:W-:Y:S01]  /*7560*/  FADD.FTZ R19, R20, R19 ;  /* 0x0000001314137221 */ /* 0x000fe20000010000 */
[----:B------:R-:W-:Y:S01]  /*7570*/  @!P0 VIADD R20, R26, 0x28 ;  /* 0x000000281a148836 */ /* 0x000fe20000000000 */
[----:B------:R-:W-:Y:S02]  /*7580*/  HFMA2.MMA R17, -RZ, RZ, 0, 5.9604644775390625e-08 ;  /* 0x00000001ff117435 */ /* 0x000fe400000001ff */
[----:B------:R-:W-:Y:S02]  /*7590*/  IMAD.MOV.U32 R24, RZ, RZ, R19 ;  /* 0x000000ffff187224 */ /* 0x000fe400078e0013 */
[----:B------:R-:W-:Y:S01]  /*75a0*/  FADD.FTZ R18, R21, R23 ;  /* 0x0000001715127221 */ /* 0x000fe20000010000 */
[----:B------:R-:W-:-:S07]  /*75b0*/  @!P0 SHF.L.U32 R21, R47, 0x1, RZ ;  /* 0x000000012f158819 */ /* 0x000fce00000006ff */
[----:B------:R-:W-:Y:S05]  /*75c0*/  WARPSYNC.COLLECTIVE R15, `(.L_x_564) ;  /* 0x000000000f087348 */ /* 0x000fea0003c00000 */
[----:B------:R0:W1:Y:S02]  /*75d0*/  SHFL.BFLY P2, R23, R24, R17, R22 ;  /* 0x0c00001118177389 */ /* 0x0000640000040016 */
[----:B01----:R-:W-:Y:S01]  /*75e0*/  ENDCOLLECTIVE ;  /* 0x000000000000791b */ /* 0x003fe20003800000 */
.L_x_564:
[----:B------:R-:W-:-:S04]  /*75f0*/  @!P0 LOP3.LUT R20, R20, R21, RZ, 0x3c, !PT ;  /* 0x0000001514148212 */ /* 0x000fc800078e3cff */
[----:B------:R-:W-:-:S05]  /*7600*/  @!P0 LEA R31, R20, R31, 0x2 ;  /* 0x0000001f141f8211 */ /* 0x000fca00078e10ff */
[----:B------:R-:W0:Y:S01]  /*7610*/  @!P0 LDS R36, [R31+0x500] ;  /* 0x000500001f248984 */ /* 0x000e220000000800 */
[----:B------:R-:W-:-:S03]  /*7620*/  MOV R24, R18 ;  /* 0x0000001200187202 */ /* 0x000fc60000000f00 */
[----:B------:R1:W2:Y:S01]  /*7630*/  @!P0 LDS R35, [R31] ;  /* 0x000000001f238984 */ /* 0x0002a20000000800 */
[----:B------:R-:W-:Y:S01]  /*7640*/  MOV R28, R23 ;  /* 0x00000017001c7202 */ /* 0x000fe20000000f00 */
[----:B-1----:R-:W-:-:S11]  /*7650*/  HFMA2.MMA R31, -RZ, RZ, 0, 0 ;  /* 0x00000000ff1f7435 */ /* 0x002fd600000001ff */
[----:B0-2---:R-:W-:Y:S05]  /*7660*/  WARPSYNC.COLLECTIVE R15, `(.L_x_565) ;  /* 0x000000000f087348 */ /* 0x005fea0003c00000 */
[----:B------:R1:W3:Y:S02]  /*7670*/  SHFL.BFLY P2, R23, R24, R17, R22 ;  /* 0x0c00001118177389 */ /* 0x0002e40000040016 */
[----:B0123--:R-:W-:Y:S01]  /*7680*/  ENDCOLLECTIVE ;  /* 0x000000000000791b */ /* 0x00ffe20003800000 */
.L_x_565:
[----:B------:R-:W-:Y:S01]  /*7690*/  FADD.FTZ R19, R19, R28 ;  /* 0x0000001c13137221 */ /* 0x000fe20000010000 */
[----:B------:R-:W-:Y:S01]  /*76a0*/  HFMA2.MMA R17, -RZ, RZ, 0, 4.76837158203125e-07 ;  /* 0x00000008ff117435 */ /* 0x000fe200000001ff */
[----:B------:R-:W-:Y:S01]  /*76b0*/  MOV R24, R25 ;  /* 0x0000001900187202 */ /* 0x000fe20000000f00 */
[----:B------:R-:W-:-:S09]  /*76c0*/  IMAD.MOV.U32 R27, RZ, RZ, R23 ;  /* 0x000000ffff1b7224 */ /* 0x000fd200078e0017 */
[----:B------:R-:W-:Y:S05]  /*76d0*/  WARPSYNC.COLLECTIVE R15, `(.L_x_566) ;  /* 0x000000000f087348 */ /* 0x000fea0003c00000 */
[----:B------:R0:W1:Y:S02]  /*76e0*/  SHFL.BFLY P2, R23, R24, R17, R22 ;  /* 0x0c00001118177389 */ /* 0x0000640000040016 */
[----:B01----:R-:W-:Y:S01]  /*76f0*/  ENDCOLLECTIVE ;  /* 0x000000000000791b */ /* 0x003fe20003800000 */
.L_x_566:
[----:B------:R-:W-:Y:S02]  /*7700*/  @!P0 MOV R33, R36 ;  /* 0x0000002400218202 */ /* 0x000fe40000000f00 */
[----:B------:R-:W-:Y:S01]  /*7710*/  @!P0 MOV R31, R35 ;  /* 0x00000023001f8202 */ /* 0x000fe20000000f00 */
[----:B------:R-:W-:Y:S01]  /*7720*/  IMAD.MOV.U32 R24, RZ, RZ, R29 ;  /* 0x000000ffff187224 */ /* 0x000fe200078e001d */
[----:B------:R-:W-:-:S07]  /*7730*/  MOV R30, R23 ;  /* 0x00000017001e7202 */ /* 0x000fce0000000f00 */
[----:B------:R-:W-:Y:S05]  /*7740*/  WARPSYNC.COLLECTIVE R15, `(.L_x_567) ;  /* 0x000000000f087348 */ /* 0x000fea0003c00000 */
[----:B------:R0:W1:Y:S02]  /*7750*/  SHFL.BFLY P2, R23, R24, R17, R22 ;  /* 0x0c00001118177389 */ /* 0x0000640000040016 */
[----:B01----:R-:W-:Y:S01]  /*7760*/  ENDCOLLECTIVE ;  /* 0x000000000000791b */ /* 0x003fe20003800000 */
.L_x_567:
[----:B------:R-:W-:-:S05]  /*7770*/  FADD.FTZ R30, R30, R25 ;  /* 0x000000191e1e7221 */ /* 0x000fca0000010000 */
[----:B------:R-:W-:Y:S01]  /*7780*/  MOV R24, R30 ;  /* 0x0000001e00187202 */ /* 0x000fe20000000f00 */
[----:B------:R-:W-:Y:S01]  /*7790*/  IMAD.MOV.U32 R17, RZ, RZ, 0x4 ;  /* 0x00000004ff117424 */ /* 0x000fe200078e00ff */
[----:B------:R-:W-:-:S07]  /*77a0*/  MOV R32, R23 ;  /* 0x0000001700207202 */ /* 0x000fce0000000f00 */
[----:B------:R-:W-:Y:S05]  /*77b0*/  WARPSYNC.COLLECTIVE R15, `(.L_x_568) ;  /* 0x000000000f087348 */ /* 0x000fea0003c00000 */
[----:B------:R0:W1:Y:S02]  /*77c0*/  SHFL.BFLY P2, R23, R24, R17, R22 ;  /* 0x0c00001118177389 */ /* 0x0000640000040016 */
[----:B01----:R-:W-:Y:S01]  /*77d0*/  ENDCOLLECTIVE ;  /* 0x000000000000791b */ /* 0x003fe20003800000 */
.L_x_568:
[----:B------:R-:W-:-:S05]  /*77e0*/  FADD.FTZ R32, R32, R29 ;  /* 0x0000001d20207221 */ /* 0x000fca0000010000 */
[----:B------:R-:W-:Y:S02]  /*77f0*/  MOV R24, R32 ;  /* 0x0000002000187202 */ /* 0x000fe40000000f00 */
[----:B------:R-:W-:-:S07]  /*7800*/  MOV R25, R23 ;  /* 0x0000001700197202 */ /* 0x000fce0000000f00 */
[----:B------:R-:W-:Y:S05]  /*7810*/  WARPSYNC.COLLECTIVE R15, `(.L_x_569) ;  /* 0x000000000f087348 */ /* 0x000fea0003c00000 */
[----:B------:R0:W1:Y:S02]  /*7820*/  SHFL.BFLY P2, R23, R24, R17, R22 ;  /* 0x0c00001118177389 */ /* 0x0000640000040016 */
[----:B01----:R-:W-:Y:S01]  /*7830*/  ENDCOLLECTIVE ;  /* 0x000000000000791b */ /* 0x003fe20003800000 */
.L_x_569:
[----:B------:R-:W-:Y:S01]  /*7840*/  FADD.FTZ R25, R30, R25 ;  /* 0x000000191e197221 */ /* 0x000fe20000010000 */
[----:B------:R-:W-:-:S04]  /*7850*/  HFMA2.MMA R17, -RZ, RZ, 0, 1.1920928955078125e-07 ;  /* 0x00000002ff117435 */ /* 0x000fc800000001ff */
[----:B------:R-:W-:Y:S02]  /*7860*/  MOV R24, R25 ;  /* 0x0000001900187202 */ /* 0x000fe40000000f00 */
[----:B------:R-:W-:-:S07]  /*7870*/  MOV R29, R23 ;  /* 0x00000017001d7202 */ /* 0x000fce0000000f00 */
[----:B------:R-:W-:Y:S05]  /*7880*/  WARPSYNC.COLLECTIVE R15, `(.L_x_570) ;  /* 0x000000000f087348 */ /* 0x000fea0003c00000 */
[----:B------:R0:W1:Y:S02]  /*7890*/  SHFL.BFLY P2, R23, R24, R17, R22 ;  /* 0x0c00001118177389 */ /* 0x0000640000040016 */
[----:B01----:R-:W-:Y:S01]  /*78a0*/  ENDCOLLECTIVE ;  /* 0x000000000000791b */ /* 0x003fe20003800000 */
.L_x_570:
[----:B------:R-:W-:-:S05]  /*78b0*/  FADD.FTZ R29, R32, R29 ;  /* 0x0000001d201d7221 */ /* 0x000fca0000010000 */
[----:B------:R-:W-:Y:S01]  /*78c0*/  MOV R24, R29 ;  /* 0x0000001d00187202 */ /* 0x000fe20000000f00 */
[----:B------:R-:W-:-:S07]  /*78d0*/  IMAD.MOV.U32 R20, RZ, RZ, R23 ;  /* 0x000000ffff147224 */ /* 0x000fce00078e0017 */
[----:B------:R-:W-:Y:S05]  /*78e0*/  WARPSYNC.COLLECTIVE R15, `(.L_x_571) ;  /* 0x000000000f087348 */ /* 0x000fea0003c00000 */
[----:B------:R0:W1:Y:S02]  /*78f0*/  SHFL.BFLY P2, R23, R24, R17, R22 ;  /* 0x0c00001118177389 */ /* 0x0000640000040016 */
[----:B01----:R-:W-:Y:S01]  /*7900*/  ENDCOLLECTIVE ;  /* 0x000000000000791b */ /* 0x003fe20003800000 */
.L_x_571:
[----:B------:R-:W-:Y:S01]  /*7910*/  FADD.FTZ R25, R25, R20 ;  /* 0x0000001419197221 */ /* 0x000fe20000010000 */
[----:B------:R-:W-:-:S04]  /*7920*/  @!P0 IADD3 R20, R26, 0x3c, RZ ;  /* 0x0000003c1a148810 */ /* 0x000fc80007ffe0ff */
[----:B------:R-:W-:Y:S01]  /*7930*/  MOV R24, R25 ;  /* 0x0000001900187202 */ /* 0x000fe20000000f00 */
[----:B------:R-:W-:Y:S01]  /*7940*/  IMAD.MOV.U32 R17, RZ, RZ, 0x1 ;  /* 0x00000001ff117424 */ /* 0x000fe200078e00ff */
[----:B------:R-:W-:-:S07]  /*7950*/  MOV R34, R23 ;  /* 0x0000001700227202 */ /* 0x000fce0000000f00 */
[----:B------:R-:W-:Y:S05]  /*7960*/  WARPSYNC.COLLECTIVE R15, `(.L_x_572) ;  /* 0x000000000f087348 */ /* 0x000fea0003c00000 */
[----:B------:R0:W1:Y:S02]  /*7970*/  SHFL.BFLY P2, R23, R24, R17, R22 ;  /* 0x0c00001118177389 */ /* 0x0000640000040016 */
[----:B01----:R-:W-:Y:S01]  /*7980*/  ENDCOLLECTIVE ;  /* 0x000000000000791b */ /* 0x003fe20003800000 */
.L_x_572:
[----:B------:R-:W-:-:S05]  /*7990*/  FADD.FTZ R34, R29, R34 ;  /* 0x000000221d227221 */ /* 0x000fca0000010000 */
[----:B------:R-:W-:Y:S02]  /*79a0*/  MOV R24, R34 ;  /* 0x0000002200187202 */ /* 0x000fe40000000f00 */
[----:B------:R-:W-:-:S07]  /*79b0*/  MOV R36, R23 ;  /* 0x0000001700247202 */ /* 0x000fce0000000f00 */
[----:B------:R-:W-:Y:S05]  /*79c0*/  WARPSYNC.COLLECTIVE R15, `(.L_x_573) ;  /* 0x000000000f087348 */ /* 0x000fea0003c00000 */
[----:B------:R0:W1:Y:S02]  /*79d0*/  SHFL.BFLY P2, R23, R24, R17, R22 ;  /* 0x0c00001118177389 */ /* 0x0000640000040016 */
[----:B01----:R-:W-:Y:S01]  /*79e0*/  ENDCOLLECTIVE ;  /* 0x000000000000791b */ /* 0x003fe20003800000 */
.L_x_573:
[----:B------:R-:W-:Y:S01]  /*79f0*/  FADD.FTZ R25, R25, R36 ;  /* 0x0000002419197221 */ /* 0x000fe20000010000 */
[----:B------:R-:W-:Y:S01]  /*7a00*/  HFMA2.MMA R17, -RZ, RZ, 0, 4.76837158203125e-07 ;  /* 0x00000008ff117435 */ /* 0x000fe200000001ff */
[----:B------:R-:W-:Y:S01]  /*7a10*/  IMAD.MOV.U32 R24, RZ, RZ, R31 ;  /* 0x000000ffff187224 */ /* 0x000fe200078e001f */
[----:B------:R-:W-:-:S09]  /*7a20*/  MOV R35, R23 ;  /* 0x0000001700237202 */ /* 0x000fd20000000f00 */
[----:B------:R-:W-:Y:S05]  /*7a30*/  WARPSYNC.COLLECTIVE R15, `(.L_x_574) ;  /* 0x000000000f087348 */ /* 0x000fea0003c00000 */
[----:B------:R0:W1:Y:S02]  /*7a40*/  SHFL.BFLY P2, R23, R24, R17, R22 ;  /* 0x0c00001118177389 */ /* 0x0000640000040016 */
[----:B01----:R-:W-:Y:S01]  /*7a50*/  ENDCOLLECTIVE ;  /* 0x000000000000791b */ /* 0x003fe20003800000 */
.L_x_574:
[----:B------:R-:W-:Y:S02]  /*7a60*/  MOV R24, R33 ;  /* 0x0000002100187202 */ /* 0x000fe40000000f00 */
[----:B------:R-:W-:-:S07]  /*7a70*/  MOV R38, R23 ;  /* 0x0000001700267202 */ /* 0x000fce0000000f00 */
[----:B------:R-:W-:Y:S05]  /*7a80*/  WARPSYNC.COLLECTIVE R15, `(.L_x_575) ;  /* 0x000000000f087348 */ /* 0x000fea0003c00000 */
[----:B------:R0:W1:Y:S02]  /*7a90*/  SHFL.BFLY P2, R23, R24, R17, R22 ;  /* 0x0c00001118177389 */ /* 0x0000640000040016 */
[----:B01----:R-:W-:Y:S01]  /*7aa0*/  ENDCOLLECTIVE ;  /* 0x000000000000791b */ /* 0x003fe20003800000 */
.L_x_575:
[----:B------:R-:W-:Y:S01]  /*7ab0*/  FADD.FTZ R38, R38, R31 ;  /* 0x0000001f26267221 */ /* 0x000fe20000010000 */
[----:B------:R-:W-:-:S04]  /*7ac0*/  HFMA2.MMA R17, -RZ, RZ, 0, 2.384185791015625e-07 ;  /* 0x00000004ff117435 */ /* 0x000fc800000001ff */
[----:B------:R-:W-:Y:S01]  /*7ad0*/  MOV R24, R38 ;  /* 0x0000002600187202 */ /* 0x000fe20000000f00 */
[----:B------:R-:W-:-:S07]  /*7ae0*/  IMAD.MOV.U32 R40, RZ, RZ, R23 ;  /* 0x000000ffff287224 */ /* 0x000fce00078e0017 */
[----:B------:R-:W-:Y:S05]  /*7af0*/  WARPSYNC.COLLECTIVE R15, `(.L_x_576) ;  /* 0x000000000f087348 */ /* 0x000fea0003c00000 */
[----:B------:R0:W1:Y:S02]  /*7b00*/  SHFL.BFLY P2, R23, R24, R17, R22 ;  /* 0x0c00001118177389 */ /* 0x0000640000040016 */
[----:B01----:R-:W-:Y:S01]  /*7b10*/  ENDCOLLECTIVE ;  /* 0x000000000000791b */ /* 0x003fe20003800000 */
.L_x_576:
[----:B------:R-:W-:-:S05]  /*7b20*/  FADD.FTZ R40, R40, R33 ;  /* 0x0000002128287221 */ /* 0x000fca0000010000 */
[----:B------:R-:W-:Y:S01]  /*7b30*/  MOV R24, R40 ;  /* 0x0000002800187202 */ /* 0x000fe20000000f00 */
[----:B------:R-:W-:-:S07]  /*7b40*/  IMAD.MOV.U32 R31, RZ, RZ, R23 ;  /* 0x000000ffff1f7224 */ /* 0x000fce00078e0017 */
[----:B------:R-:W-:Y:S05]  /*7b50*/  WARPSYNC.COLLECTIVE R15, `(.L_x_577) ;  /* 0x000000000f087348 */ /* 0x000fea0003c00000 */
[----:B------:R0:W1:Y:S02]  /*7b60*/  SHFL.BFLY P2, R23, R24, R17, R22 ;  /* 0x0c00001118177389 */ /* 0x0000640000040016 */
[----:B01----:R-:W-:Y:S01]  /*7b70*/  ENDCOLLECTIVE ;  /* 0x000000000000791b */ /* 0x003fe20003800000 */
.L_x_577:
[----:B------:R-:W-:Y:S01]  /*7b80*/  FADD.FTZ R31, R38, R31 ;  /* 0x0000001f261f7221 */ /* 0x000fe20000010000 */
[----:B------:R-:W-:-:S04]  /*7b90*/  HFMA2.MMA R17, -RZ, RZ, 0, 1.1920928955078125e-07 ;  /* 0x00000002ff117435 */ /* 0x000fc800000001ff */
[----:B------:R-:W-:Y:S02]  /*7ba0*/  MOV R24, R31 ;  /* 0x0000001f00187202 */ /* 0x000fe40000000f00 */
[----:B------:R-:W-:Y:S02]  /*7bb0*/  MOV R33, R23 ;  /* 0x0000001700217202 */ /* 0x000fe40000000f00 */
[----:B------:R-:W-:-:S03]  /*7bc0*/  @!P0 SHF.L.U32 R23, R47, 0x1, RZ ;  /* 0x000000012f178819 */ /* 0x000fc600000006ff */
[----:B------:R-:W-:Y:S01]  /*7bd0*/  FADD.FTZ R33, R40, R33 ;  /* 0x0000002128217221 */ /* 0x000fe20000010000 */
[----:B------:R-:W-:-:S07]  /*7be0*/  @!P0 LOP3.LUT R20, R20, R23, RZ, 0x3c, !PT ;  /* 0x0000001714148212 */ /* 0x000fce00078e3cff */
[----:B------:R-:W-:Y:S05]  /*7bf0*/  WARPSYNC.COLLECTIVE R15, `(.L_x_578) ;  /* 0x000000000f087348 */ /* 0x000fea0003c00000 */
[----:B------:R0:W1:Y:S02]  /*7c00*/  SHFL.BFLY P2, R23, R24, R17, R22 ;  /* 0x0c00001118177389 */ /* 0x0000640000040016 */
[----:B01----:R-:W-:Y:S01]  /*7c10*/  ENDCOLLECTIVE ;  /* 0x000000000000791b */ /* 0x003fe20003800000 */
.L_x_578:
[----:B------:R-:W-:-:S05]  /*7c20*/  @!P0 IMAD R37, R20, 0x4, R37 ;  /* 0x0000000414258824 */ /* 0x000fca00078e0225 */
[----:B------:R-:W0:Y:S04]  /*7c30*/  @!P0 LDS R42, [R37] ;  /* 0x00000000252a8984 */ /* 0x000e280000000800 */
[----:B------:R1:W2:Y:S01]  /*7c40*/  @!P0 LDS R44, [R37+0x500] ;  /* 0x00050000252c8984 */ /* 0x0002a20000000800 */
[----:B------:R-:W-:Y:S01]  /*7c50*/  IMAD.MOV.U32 R24, RZ, RZ, R33 ;  /* 0x000000ffff187224 */ /* 0x000fe200078e0021 */
[----:B-1----:R-:W-:Y:S01]  /*7c60*/  HFMA2.MMA R37, -RZ, RZ, 0, 0 ;  /* 0x00000000ff257435 */ /* 0x002fe200000001ff */
[----:B------:R-:W-:-:S10]  /*7c70*/  MOV R30, R23 ;  /* 0x00000017001e7202 */ /* 0x000fd40000000f00 */
[----:B0-2---:R-:W-:Y:S05]  /*7c80*/  WARPSYNC.COLLECTIVE R15, `(.L_x_579) ;  /* 0x000000000f087348 */ /* 0x005fea0003c00000 */
[----:B------:R1:W3:Y:S02]  /*7c90*/  SHFL.BFLY P2, R23, R24, R17, R22 ;  /* 0x0c00001118177389 */ /* 0x0002e40000040016 */
[----:B0123--:R-:W-:Y:S01]  /*7ca0*/  ENDCOLLECTIVE ;  /* 0x000000000000791b */ /* 0x00ffe20003800000 */
.L_x_579:
[----:B------:R-:W-:Y:S01]  /*7cb0*/  FADD.FTZ R40, R31, R30 ;  /* 0x0000001e1f287221 */ /* 0x000fe20000010000 */
[----:B------:R-:W-:-:S04]  /*7cc0*/  HFMA2.MMA R17, -RZ, RZ, 0, 5.9604644775390625e-08 ;  /* 0x00000001ff117435 */ /* 0x000fc800000001ff */
[----:B------:R-:W-:Y:S02]  /*7cd0*/  MOV R24, R40 ;  /* 0x0000002800187202 */ /* 0x000fe40000000f00 */
[----:B------:R-:W-:Y:S02]  /*7ce0*/  @!P0 MOV R37, R42 ;  /* 0x0000002a00258202 */ /* 0x000fe40000000f00 */
[----:B------:R-:W-:-:S07]  /*7cf0*/  MOV R32, R23 ;  /* 0x0000001700207202 */ /* 0x000fce0000000f00 */
[----:B------:R-:W-:Y:S05]  /*7d00*/  WARPSYNC.COLLECTIVE R15, `(.L_x_580) ;  /* 0x000000000f087348 */ /* 0x000fea0003c00000 */
[----:B------:R0:W1:Y:S02]  /*7d10*/  SHFL.BFLY P2, R23, R24, R17, R22 ;  /* 0x0c00001118177389 */ /* 0x0000640000040016 */
[----:B01----:R-:W-:Y:S01]  /*7d20*/  ENDCOLLECTIVE ;  /* 0x000000000000791b */ /* 0x003fe20003800000 */
.L_x_580:
[----:B------:R-:W-:Y:S01]  /*7d30*/  @!P0 MOV R39, R44 ;  /* 0x0000002c00278202 */ /* 0x000fe20000000f00 */
[----:B------:R-:W-:Y:S01]  /*7d40*/  FADD.FTZ R41, R33, R32 ;  /* 0x0000002021297221 */ /* 0x000fe20000010000 */
[----:B------:R-:W-:-:S03]  /*7d50*/  ISETP.NE.AND P0, PT, R47, RZ, PT ;  /* 0x000000ff2f00720c */ /* 0x000fc60003f05270 */
[----:B------:R-:W-:-:S10]  /*7d60*/  IMAD.MOV.U32 R24, RZ, RZ, R41 ;  /* 0x000000ffff187224 */ /* 0x000fd400078e0029 */
[----:B------:R-:W0:Y:S01]  /*7d70*/  @!P0 LDC.64 R32, c[0x0][0x218] ;  /* 0x00008600ff208b82 */ /* 0x000e220000000a00 */
[----:B------:R-:W-:-:S07]  /*7d80*/  MOV R43, R23 ;  /* 0x00000017002b7202 */ /* 0x000fce0000000f00 */
[----:B------:R-:W1:Y:S02]  /*7d90*/  @!P0 LDC.64 R20, c[0x0][0x220] ;  /* 0x00008800ff148b82 */ /* 0x000e640000000a00 */
[----:B01----:R-:W-:Y:S05]  /*7da0*/  WARPSYNC.COLLECTIVE R15, `(.L_x_581) ;  /* 0x000000000f087348 */ /* 0x003fea0003c00000 */
[----:B------:R2:W3:Y:S02]  /*7db0*/  SHFL.BFLY P2, R23, R24, R17, R22 ;  /* 0x0c00001118177389 */ /* 0x0004e40000040016 */
[----:B0123--:R-:W-:Y:S01]  /*7dc0*/  ENDCOLLECTIVE ;  /* 0x000000000000791b */ /* 0x00ffe20003800000 */
.L_x_581:
[----:B------:R-:W-:Y:S01]  /*7dd0*/  FADD.FTZ R40, R40, R43 ;  /* 0x0000002b28287221 */ /* 0x000fe20000010000 */
[----:B------:R-:W0:Y:S01]  /*7de0*/  @!P0 LDC.64 R30, c[0x0][0x218] ;  /* 0x00008600ff1e8b82 */ /* 0x000e220000000a00 */
[----:B------:R-:W-:Y:S01]  /*7df0*/  HFMA2.MMA R17, -RZ, RZ, 0, 4.76837158203125e-07 ;  /* 0x00000008ff117435 */ /* 0x000fe200000001ff */
[----:B------:R-:W-:-:S06]  /*7e00*/  MOV R24, R37 ;  /* 0x0000002500187202 */ /* 0x000fcc0000000f00 */
[----:B------:R-:W1:Y:S01]  /*7e10*/  @!P0 LDC.64 R28, c[0x0][0x220] ;  /* 0x00008800ff1c8b82 */ /* 0x000e620000000a00 */
[----:B------:R-:W-:-:S07]  /*7e20*/  MOV R42, R23 ;  /* 0x00000017002a7202 */ /* 0x000fce0000000f00 */
[----:B01----:R-:W-:Y:S05]  /*7e30*/  WARPSYNC.COLLECTIVE R15, `(.L_x_582) ;  /* 0x000000000f087348 */ /* 0x003fea0003c00000 */
[----:B------:R2:W3:Y:S02]  /*7e40*/  SHFL.BFLY P2, R23, R24, R17, R22 ;  /* 0x0c00001118177389 */ /* 0x0004e40000040016 */
[----:B0123--:R-:W-:Y:S01]  /*7e50*/  ENDCOLLECTIVE ;  /* 0x000000000000791b */ /* 0x00ffe20003800000 */
.L_x_582:
[----:B------:R-:W-:Y:S01]  /*7e60*/  FADD.FTZ R41, R41, R42 ;  /* 0x0000002a29297221 */ /* 0x000fe20000010000 */
[----:B------:R-:W-:Y:S01]  /*7e70*/  MOV R24, R39 ;  /* 0x0000002700187202 */ /* 0x000fe20000000f00 */
[----:B------:R-:W-:-:S07]  /*7e80*/  IMAD.MOV.U32 R46, RZ, RZ, R23 ;  /* 0x000000ffff2e7224 */ /* 0x000fce00078e0017 */
[----:B------:R-:W-:Y:S05]  /*7e90*/  WARPSYNC.COLLECTIVE R15, `(.L_x_583) ;  /* 0x000000000f087348 */ /* 0x000fea0003c00000 */
[----:B------:R0:W1:Y:S02]  /*7ea0*/  SHFL.BFLY P2, R23, R24, R17, R22 ;  /* 0x0c00001118177389 */ /* 0x0000640000040016 */
[----:B01----:R-:W-:Y:S01]  /*7eb0*/  ENDCOLLECTIVE ;  /* 0x000000000000791b */ /* 0x003fe20003800000 */
.L_x_583:
[----:B------:R-:W-:Y:S01]  /*7ec0*/  FADD.FTZ R46, R46, R37 ;  /* 0x000000252e2e7221 */ /* 0x000fe20000010000 */
[----:B------:R-:W-:-:S03]  /*7ed0*/  HFMA2.MMA R17, -RZ, RZ, 0, 2.384185791015625e-07 ;  /* 0x00000004ff117435 */ /* 0x000fc600000001ff */
[----:B------:R-:W-:Y:S01]  /*7ee0*/  IMAD.MOV.U32 R24, RZ, RZ, R46 ;  /* 0x000000ffff187224 */ /* 0x000fe200078e002e */
[----:B------:R-:W-:-:S07]  /*7ef0*/  MOV R44, R23 ;  /* 0x00000017002c7202 */ /* 0x000fce0000000f00 */
[----:B------:R-:W-:Y:S05]  /*7f00*/  WARPSYNC.COLLECTIVE R15, `(.L_x_584) ;  /* 0x000000000f087348 */ /* 0x000fea0003c00000 */
[----:B------:R0:W1:Y:S02]  /*7f10*/  SHFL.BFLY P2, R23, R24, R17, R22 ;  /* 0x0c00001118177389 */ /* 0x0000640000040016 */
[----:B01----:R-:W-:Y:S01]  /*7f20*/  ENDCOLLECTIVE ;  /* 0x000000000000791b */ /* 0x003fe20003800000 */
.L_x_584:
[----:B------:R-:W-:Y:S01]  /*7f30*/  FADD.FTZ R38, R44, R39 ;  /* 0x000000272c267221 */ /* 0x000fe20000010000 */
[----:B------:R-:W-:-:S04]  /*7f40*/  FADD.FTZ R44, R18, R27 ;  /* 0x0000001b122c7221 */ /* 0x000fc80000010000 */
[----:B------:R-:W-:Y:S02]  /*7f50*/  MOV R24, R38 ;  /* 0x0000002600187202 */ /* 0x000fe40000000f00 */
[----:B------:R-:W-:-:S07]  /*7f60*/  MOV R37, R23 ;  /* 0x0000001700257202 */ /* 0x000fce0000000f00 */
[----:B------:R-:W-:Y:S05]  /*7f70*/  WARPSYNC.COLLECTIVE R15, `(.L_x_585) ;  /* 0x000000000f087348 */ /* 0x000fea0003c00000 */
[----:B------:R0:W1:Y:S02]  /*7f80*/  SHFL.BFLY P2, R23, R24, R17, R22 ;  /* 0x0c00001118177389 */ /* 0x0000640000040016 */
[----:B01----:R-:W-:Y:S01]  /*7f90*/  ENDCOLLECTIVE ;  /* 0x000000000000791b */ /* 0x003fe20003800000 */
.L_x_585:
[----:B------:R-:W-:Y:S01]  /*7fa0*/  FADD.FTZ R46, R46, R37 ;  /* 0x000000252e2e7221 */ /* 0x000fe20000010000 */
[----:B------:R-:W-:Y:S02]  /*7fb0*/  IMAD.IADD R37, R26, 0x1, R9 ;  /* 0x000000011a257824 */ /* 0x000fe400078e0209 */
[----:B------:R-:W0:Y:S02]  /*7fc0*/  @!P0 LDC.64 R26, c[0x0][0x218] ;  /* 0x00008600ff1a8b82 */ /* 0x000e240000000a00 */
[----:B------:R-:W-:-:S04]  /*7fd0*/  @!P0 IMAD.WIDE R32, R37, 0x2, R32 ;  /* 0x0000000225208825 */ /* 0x000fc800078e0220 */
[C---:B------:R-:W-:Y:S01]  /*7fe0*/  @!P0 IMAD.WIDE R20, R37.reuse, 0x2, R20 ;  /* 0x0000000225148825 */ /* 0x040fe200078e0214 */
[----:B------:R-:W-:Y:S01]  /*7ff0*/  HFMA2.MMA R17, -RZ, RZ, 0, 1.1920928955078125e-07 ;  /* 0x00000002ff117435 */ /* 0x000fe200000001ff */
[----:B------:R-:W-:Y:S02]  /*8000*/  MOV R24, R46 ;  /* 0x0000002e00187202 */ /* 0x000fe40000000f00 */
[----:B------:R-:W-:-:S04]  /*8010*/  @!P0 IMAD.WIDE R30, R37, 0x2, R30 ;  /* 0x00000002251e8825 */ /* 0x000fc800078e021e */
[----:B------:R-:W-:-:S04]  /*8020*/  @!P0 IMAD.WIDE R28, R37, 0x2, R28 ;  /* 0x00000002251c8825 */ /* 0x000fc800078e021c */
[----:B------:R-:W-:-:S07]  /*8030*/  IMAD.MOV.U32 R39, RZ, RZ, R23 ;  /* 0x000000ffff277224 */ /* 0x000fce00078e0017 */
[----:B0-----:R-:W-:Y:S05]  /*8040*/  WARPSYNC.COLLECTIVE R15, `(.L_x_586) ;  /* 0x000000000f087348 */ /* 0x001fea0003c00000 */
[----:B------:R1:W2:Y:S02]  /*8050*/  SHFL.BFLY P2, R23, R24, R17, R22 ;  /* 0x0c00001118177389 */ /* 0x0002a40000040016 */
[----:B012---:R-:W-:Y:S01]  /*8060*/  ENDCOLLECTIVE ;  /* 0x000000000000791b */ /* 0x007fe20003800000 */
.L_x_586:
[----:B------:R-:W-:Y:S01]  /*8070*/  FADD.FTZ R38, R38, R39 ;  /* 0x0000002726267221 */ /* 0x000fe20000010000 */
[----:B------:R-:W-:Y:S01]  /*8080*/  @!P0 F2FP.BF16.F32.PACK_AB R39, RZ, R44 ;  /* 0x0000002cff27823e */ /* 0x000fe200000010ff */
[----:B------:R-:W-:-:S03]  /*8090*/  @!P0 IMAD.WIDE R26, R37, 0x2, R26 ;  /* 0x00000002251a8825 */ /* 0x000fc600078e021a */
[----:B------:R-:W-:Y:S02]  /*80a0*/  MOV R24, R38 ;  /* 0x0000002600187202 */ /* 0x000fe40000000f00 */
[----:B------:R-:W-:Y:S02]  /*80b0*/  MOV R49, R23 ;  /* 0x0000001700317202 */ /* 0x000fe40000000f00 */
[----:B------:R-:W-:Y:S02]  /*80c0*/  @!P0 F2FP.BF16.F32.PACK_AB R23, RZ, R19 ;  /* 0x00000013ff17823e */ /* 0x000fe400000010ff */
[----:B------:R-:W0:Y:S01]  /*80d0*/  @!P0 LDC.64 R18, c[0x0][0x220] ;  /* 0x00008800ff128b82 */ /* 0x000e220000000a00 */
[----:B------:R-:W-:Y:S01]  /*80e0*/  FADD.FTZ R46, R46, R49 ;  /* 0x000000312e2e7221 */ /* 0x000fe20000010000 */
[----:B------:R-:W-:-:S07]  /*80f0*/  PRMT R44, R23, 0x7610, R44 ;  /* 0x00007610172c7816 */ /* 0x000fce000000002c */
[----:B0-----:R-:W-:Y:S05]  /*8100*/  WARPSYNC.COLLECTIVE R15, `(.L_x_587) ;  /* 0x000000000f087348 */ /* 0x001fea0003c00000 */
[----:B------:R1:W2:Y:S02]  /*8110*/  SHFL.BFLY P2, R23, R24, R17, R22 ;  /* 0x0c00001118177389 */ /* 0x0002a40000040016 */
[----:B012---:R-:W-:Y:S01]  /*8120*/  ENDCOLLECTIVE ;  /* 0x000000000000791b */ /* 0x007fe20003800000 */
.L_x_587:
[----:B------:R0:W-:Y:S04]  /*8130*/  @!P0 STG.E.U16 desc[UR12][R32.64], R44 ;  /* 0x0000002c20008986 */ /* 0x0001e8000c10150c */
[----:B------:R1:W-:Y:S01]  /*8140*/  @!P0 STG.E.U16 desc[UR12][R20.64], R39 ;  /* 0x0000002714008986 */ /* 0x0003e2000c10150c */
[----:B------:R-:W-:Y:S01]  /*8150*/  @!P0 F2FP.BF16.F32.PACK_AB R15, RZ, R40 ;  /* 0x00000028ff0f823e */ /* 0x000fe200000010ff */
[----:B------:R-:W-:Y:S01]  /*8160*/  IMAD.MOV.U32 R17, RZ, RZ, 0x1 ;  /* 0x00000001ff117424 */ /* 0x000fe200078e00ff */
[----:B------:R-:W-:Y:S02]  /*8170*/  MOV R24, R46 ;  /* 0x0000002e00187202 */ /* 0x000fe40000000f00 */
[----:B0-----:R-:W-:Y:S02]  /*8180*/  PRMT R32, R15, 0x7610, R32 ;  /* 0x000076100f207816 */ /* 0x001fe40000000020 */
[----:B------:R-:W-:Y:S01]  /*8190*/  MOV R15, 0xffff ;  /* 0x0000ffff000f7802 */ /* 0x000fe20000000f00 */
[----:B------:R-:W-:Y:S01]  /*81a0*/  @!P0 IMAD.WIDE R18, R37, 0x2, R18 ;  /* 0x0000000225128825 */ /* 0x000fe200078e0212 */
[----:B-1----:R-:W-:-:S02]  /*81b0*/  @!P0 F2FP.BF16.F32.PACK_AB R21, RZ, R25 ;  /* 0x00000019ff15823e */ /* 0x002fc400000010ff */
[----:B------:R-:W-:Y:S01]  /*81c0*/  MOV R51, R23 ;  /* 0x0000001700337202 */ /* 0x000fe20000000f00 */
[----:B------:R-:W-:Y:S01]  /*81d0*/  FADD.FTZ R23, R34, R35 ;  /* 0x0000002322177221 */ /* 0x000fe20000010000 */
[----:B------:R-:W-:Y:S01]  /*81e0*/  @!P0 F2FP.BF16.F32.PACK_AB R25, RZ, R41 ;  /* 0x00000029ff19823e */ /* 0x000fe200000010ff */
[----:B------:R0:W-:Y:S02]  /*81f0*/  @!P0 STG.E.U16 desc[UR12][R30.64+0x28], R21 ;  /* 0x000028151e008986 */ /* 0x0001e4000c10150c */
[----:B------:R-:W-:Y:S01]  /*8200*/  FADD.FTZ R38, R38, R51 ;  /* 0x0000003326267221 */ /* 0x000fe20000010000 */
[----:B------:R-:W-:-:S04]  /*8210*/  @!P0 F2FP.BF16.F32.PACK_AB R23, RZ, R23 ;  /* 0x00000017ff17823e */ /* 0x000fc800000010ff */
[----:B------:R-:W-:-:S07]  /*8220*/  PRMT R20, R23, 0x7610, R20 ;  /* 0x0000761017147816 */ /* 0x000fce0000000014 */
[----:B0-----:R-:W-:Y:S05]  /*8230*/  WARPSYNC.COLLECTIVE R15, `(.L_x_588) ;  /* 0x000000000f087348 */ /* 0x001fea0003c00000 */
[----:B------:R1:W2:Y:S02]  /*8240*/  SHFL.BFLY P2, R23, R24, R17, R22 ;  /* 0x0c00001118177389 */ /* 0x0002a40000040016 */
[----:B012---:R-:W-:Y:S01]  /*8250*/  ENDCOLLECTIVE ;  /* 0x000000000000791b */ /* 0x007fe20003800000 */
.L_x_588:
        /* <DEDUP_REMOVED lines=8> */
.L_x_589:
[----:B------:R-:W-:Y:S01]  /*82e0*/  FADD.FTZ R33, R46, R33 ;  /* 0x000000212e217221 */ /* 0x000fe20000010000 */
[----:B------:R-:W-:Y:S06]  /*82f0*/  BRA `(.L_x_590) ;  /* 0xffffffe000d07947 */ /* 0x000fec000383ffff */
.L_x_591:
        /* <DEDUP_REMOVED lines=16> */
.L_x_3471:


//--------------------- .text._ZN13group_norm_v218gn_bwd_cuda_kernelI13__nv_bfloat16Li320ELi3ELi32ELi20ELi1024ELb0ELb1ELi32ELi320ELi320ELi4ELb1ELi10ELb0ELb0ELNS_15WgradSyncMethodE3ENS_16CompileConditionILi900EEEEEvPT_S6_S6_PKS5_S8_S8_S8_PKfflPfPj --------------------------
	.section	.text._ZN13group_norm_v218gn_bwd_cuda_kernelI13__nv_bfloat16Li320ELi3ELi32ELi20ELi1024ELb0ELb1ELi32ELi320ELi320ELi4ELb1ELi10ELb0ELb0ELNS_15WgradSyncMethodE3ENS_16CompileConditionILi900EEEEEvPT_S6_S6_PKS5_S8_S8_S8_PKfflPfPj,"ax",@progbits
	.align	128
        .global         _ZN13group_norm_v218gn_bwd_cuda_kernelI13__nv_bfloat16Li320ELi3ELi32ELi20ELi1024ELb0ELb1ELi32ELi320ELi320ELi4ELb1ELi10ELb0ELb0ELNS_15WgradSyncMethodE3ENS_16CompileConditionILi900EEEEEvPT_S6_S6_PKS5_S8_S8_S8_PKfflPfPj
        .type           _ZN13group_norm_v218gn_bwd_cuda_kernelI13__nv_bfloat16Li320ELi3ELi32ELi20ELi1024ELb0ELb1ELi32ELi320ELi320ELi4ELb1ELi10ELb0ELb0ELNS_15WgradSyncMethodE3ENS_16CompileConditionILi900EEEEEvPT_S6_S6_PKS5_S8_S8_S8_PKfflPfPj,@function
        .size           _ZN13group_norm_v218gn_bwd_cuda_kernelI13__nv_bfloat16Li320ELi3ELi32ELi20ELi1024ELb0ELb1ELi32ELi320ELi320ELi4ELb1ELi10ELb0ELb0ELNS_15WgradSyncMethodE3ENS_16CompileConditionILi900EEEEEvPT_S6_S6_PKS5_S8_S8_S8_PKfflPfPj,(.L_x_3472 - _ZN13group_norm_v218gn_bwd_cuda_kernelI13__nv_bfloat16Li320ELi3ELi32ELi20ELi1024ELb0ELb1ELi32ELi320ELi320ELi4ELb1ELi10ELb0ELb0ELNS_15WgradSyncMethodE3ENS_16CompileConditionILi900EEEEEvPT_S6_S6_PKS5_S8_S8_S8_PKfflPfPj)
        .other          _ZN13group_norm_v218gn_bwd_cuda_kernelI13__nv_bfloat16Li320ELi3ELi32ELi20ELi1024ELb0ELb1ELi32ELi320ELi320ELi4ELb1ELi10ELb0ELb0ELNS_15WgradSyncMethodE3ENS_16CompileConditionILi900EEEEEvPT_S6_S6_PKS5_S8_S8_S8_PKfflPfPj,@"STO_CUDA_ENTRY STV_DEFAULT"
_ZN13group_norm_v218gn_bwd_cuda_kernelI13__nv_bfloat16Li320ELi3ELi32ELi20ELi1024ELb0ELb1ELi32ELi320ELi320ELi4ELb1ELi10ELb0ELb0ELNS_15WgradSyncMethodE3ENS_16CompileConditionILi900EEEEEvPT_S6_S6_PKS5_S8_S8_S8_PKfflPfPj:
.text._ZN13group_norm_v218gn_bwd_cuda_kernelI13__nv_bfloat16Li320ELi3ELi32ELi20ELi1024ELb0ELb1ELi32ELi320ELi320ELi4ELb1ELi10ELb0ELb0ELNS_15WgradSyncMethodE3ENS_16CompileConditionILi900EEEEEvPT_S6_S6_PKS5_S8_S8_S8_PKfflPfPj:
        /* <DEDUP_REMOVED lines=32> */
.L_x_594:
[----:B------:R-:W2:Y:S04]  /*0200*/  LD.E.STRONG.GPU R0, desc[UR12][R2.64] ;  /* 0x0000000c02007980 */ /* 0x000ea8000c10f900 */
[----:B--2---:R-:W-:Y:S01]  /*0210*/  CCTL.IVALL ;  /* 0x00000000ff00798f */ /* 0x004fe20002000000 */
[----:B------:R-:W-:Y:S05]  /*0220*/  YIELD ;  /* 0x0000000000007946 */ /* 0x000fea0003800000 */
[----:B-----5:R-:W-:-:S04]  /*0230*/  LOP3.LUT R0, R0, R5, RZ, 0x3c, !PT ;  /* 0x0000000500007212 */ /* 0x020fc800078e3cff */
[----:B------:R-:W-:-:S13]  /*0240*/  ISETP.GT.AND P0, PT, R0, -0x1, PT ;  /* 0xffffffff0000780c */ /* 0x000fda0003f04270 */
[----:B------:R-:W-:Y:S05]  /*0250*/  @P0 BRA `(.L_x_594) ;  /* 0xfffffffc00e80947 */ /* 0x000fea000383ffff */
.L_x_593:
[----:B------:R-:W-:Y:S05]  /*0260*/  WARPSYNC.ALL ;  /* 0x0000000000007948 */ /* 0x000fea0003800000 */
[----:B------:R-:W-:Y:S06]  /*0270*/  BAR.SYNC.DEFER_BLOCKING 0x0 ;  /* 0x0000000000007b1d */ /* 0x000fec0000010000 */
[----:B------:R-:W-:Y:S05]  /*0280*/  BRA `(.L_x_595) ;  /* 0x0000004800b87947 */ /* 0x000fea0003800000 */
.L_x_592:
[----:B------:R-:W0:Y:S01]  /*0290*/  S2R R9, SR_TID.X ;  /* 0x0000000000097919 */ /* 0x000e220000002100 */
[----:B------:R-:W1:Y:S01]  /*02a0*/  S2UR UR8, SR_CgaCtaId ;  /* 0x00000000000879c3 */ /* 0x000e620000008800 */
[----:B------:R-:W-:Y:S01]  /*02b0*/  UMOV UR4, 0x400 ;  /* 0x0000040000047882 */ /* 0x000fe20000000000 */
[----:B------:R-:W-:Y:S01]  /*02c0*/  CS2R R10, SRZ ;  /* 0x00000000000a7805 */ /* 0x000fe2000001ff00 */
[----:B------:R-:W-:Y:S01]  /*02d0*/  UIADD3 UR4, UR4, 0x2800, URZ ;  /* 0x0000280004047890 */ /* 0x000fe2000fffe03f */
[----:B------:R-:W-:-:S03]  /*02e0*/  CS2R R12, SRZ ;  /* 0x00000000000c7805 */ /* 0x000fc6000001ff00 */
        /* <DEDUP_REMOVED lines=28> */
[----:B------:R1:W-:Y:S04]  /*04b0*/  STL [R1+0xa4], R0 ;  /* 0x0000a40001007387 */ /* 0x0003e80000100800 */
[----:B------:R1:W-:Y:S04]  /*04c0*/  STL [R1+0x18], RZ ;  /* 0x000018ff01007387 */ /* 0x0003e80000100800 */
[----:B------:R1:W-:Y:S04]  /*04d0*/  STL [R1+0x28], RZ ;  /* 0x000028ff01007387 */ /* 0x0003e80000100800 */
[----:B------:R1:W-:Y:S04]  /*04e0*/  STL [R1+0x14], RZ ;  /* 0x000014ff01007387 */ /* 0x0003e80000100800 */
[----:B------:R1:W-:Y:S02]  /*04f0*/  STL [R1+0x24], RZ ;  /* 0x000024ff01007387 */ /* 0x0003e40000100800 */
.L_x_607:
[----:B-1----:R-:W0:Y:S01]  /*0500*/  S2R R0, SR_TID.X ;  /* 0x0000000000007919 */ /* 0x002e220000002100 */
[----:B------:R-:W-:Y:S01]  /*0510*/  ULOP3.LUT UR9, UR11, 0x1, URZ, 0xc0, !UPT ;  /* 0x000000010b097892 */ /* 0x000fe2000f8ec03f */
[----:B--2---:R-:W1:Y:S01]  /*0520*/  LDC.64 R4, c[0x0][0x238] ;  /* 0x00008e00ff047b82 */ /* 0x004e620000000a00 */
[----:B------:R-:W-:Y:S02]  /*0530*/  USHF.R.U64 UR10, UR11, 0x1, UR5 ;  /* 0x000000010b0a7899 */ /* 0x000fe40008001205 */
[----:B------:R-:W-:Y:S02]  /*0540*/  UIMAD UR14, UR9, 0x140, URZ ;  /* 0x00000140090e78a4 */ /* 0x000fe4000f8e023f */
[----:B------:R-:W-:Y:S02]  /*0550*/  USHF.L.U32 UR9, UR17, 0x5, URZ ;  /* 0x0000000511097899 */ /* 0x000fe4000800063f */
[----:B------:R-:W-:Y:S01]  /*0560*/  USHF.R.U32.HI UR15, URZ, 0x1, UR5 ;  /* 0x000000013f0f7899 */ /* 0x000fe20008011605 */
[----:B------:R-:W-:Y:S01]  /*0570*/  IMAD.U32 R9, RZ, RZ, UR10 ;  /* 0x0000000aff097e24 */ /* 0x000fe2000f8e00ff */
[----:B------:R-:W-:Y:S01]  /*0580*/  ULOP3.LUT UR9, UR9, 0x3e0, URZ, 0xc0, !UPT ;  /* 0x000003e009097892 */ /* 0x000fe2000f8ec03f */
[----:B------:R-:W-:Y:S01]  /*0590*/  ULDC.64 UR18, c[0x0][0x248] ;  /* 0x0000920000127ab9 */ /* 0x000fe20000000a00 */
[----:B------:R-:W-:-:S02]  /*05a0*/  ULDC.64 UR20, c[0x0][0x228] ;  /* 0x00008a0000147ab9 */ /* 0x000fc40000000a00 */
[----:B------:R-:W-:Y:S01]  /*05b0*/  MOV R18, UR15 ;  /* 0x0000000f00127c02 */ /* 0x000fe20008000f00 */
[----:B0-----:R-:W-:-:S05]  /*05c0*/  IMAD.WIDE.U32 R6, R0, -0x33333333, RZ ;  /* 0xcccccccd00067825 */ /* 0x001fca00078e00ff */
[----:B------:R-:W-:-:S05]  /*05d0*/  SHF.R.U32.HI R6, RZ, 0x6, R7 ;  /* 0x00000006ff067819 */ /* 0x000fca0000011607 */
[C---:B------:R-:W-:Y:S01]  /*05e0*/  IMAD R7, R6.reuse, -0x50, R0 ;  /* 0xffffffb006077824 */ /* 0x040fe200078e0200 */
[----:B------:R-:W-:Y:S01]  /*05f0*/  IADD3 R0, R6, UR9, RZ ;  /* 0x0000000906007c10 */ /* 0x000fe2000fffe0ff */
[----:B------:R-:W-:-:S03]  /*0600*/  UIMAD UR9, UR15, 0xa0000, URZ ;  /* 0x000a00000f0978a4 */ /* 0x000fc6000f8e023f */
[----:B------:R-:W-:Y:S01]  /*0610*/  LEA R16, R7, UR14, 0x2 ;  /* 0x0000000e07107c11 */ /* 0x000fe2000f8e10ff */
[----:B------:R-:W-:-:S03]  /*0620*/  IMAD R0, R0, 0x280, RZ ;  /* 0x0000028000007824 */ /* 0x000fc600078e02ff */
[----:B------:R-:W-:Y:S01]  /*0630*/  SHF.R.S32.HI R17, RZ, 0x1f, R16 ;  /* 0x0000001fff117819 */ /* 0x000fe20000011410 */
[----:B------:R-:W-:-:S05]  /*0640*/  IMAD.WIDE.U32 R2, R16, -0x33333333, RZ ;  /* 0xcccccccd10027825 */ /* 0x000fca00078e00ff */
[----:B------:R-:W-:Y:S01]  /*0650*/  SHF.R.U32.HI R8, RZ, 0x4, R3 ;  /* 0x00000004ff087819 */ /* 0x000fe20000011603 */
[----:B------:R-:W-:-:S03]  /*0660*/  IMAD.WIDE.U32 R2, R9, 0xa0000, R16 ;  /* 0x000a000009027825 */ /* 0x000fc600078e0010 */
[----:B------:R-:W-:Y:S01]  /*0670*/  LEA R15, P0, R9, R8, 0x5 ;  /* 0x00000008090f7211 */ /* 0x000fe200078028ff */
[----:B------:R0:W-:Y:S01]  /*0680*/  STL [R1+0xa0], R8 ;  /* 0x0000a00801007387 */ /* 0x0001e20000100800 */
[----:B------:R-:W-:Y:S01]  /*0690*/  VIADD R3, R3, UR9 ;  /* 0x0000000903037c36 */ /* 0x000fe20008000000 */
[----:B------:R-:W-:Y:S01]  /*06a0*/  ULDC UR9, c[0x0][0x250] ;  /* 0x0000940000097ab9 */ /* 0x000fe20000000800 */
[----:B------:R-:W-:Y:S01]  /*06b0*/  LEA.HI.X R18, R9, RZ, R18, 0x5, P0 ;  /* 0x000000ff09127211 */ /* 0x000fe200000f2c12 */
[----:B-1----:R-:W-:Y:S01]  /*06c0*/  IMAD.WIDE R16, R16, 0x2, R4 ;  /* 0x0000000210107825 */ /* 0x002fe200078e0204 */
[----:B------:R-:W-:-:S04]  /*06d0*/  LEA R14, P0, R15, UR18, 0x3 ;  /* 0x000000120f0e7c11 */ /* 0x000fc8000f8018ff */
[----:B------:R-:W-:Y:S01]  /*06e0*/  LEA.HI.X R15, R15, UR19, R18, 0x3, P0 ;  /* 0x000000130f0f7c11 */ /* 0x000fe200080f1c12 */
[----:B------:R-:W-:Y:S01]  /*06f0*/  ULDC.64 UR18, c[0x0][0x230] ;  /* 0x00008c0000127ab9 */ /* 0x000fe20000000a00 */
[C---:B0-----:R-:W-:Y:S01]  /*0700*/  IADD3 R8, P1, R0.reuse, R2, RZ ;  /* 0x0000000200087210 */ /* 0x041fe20007f3e0ff */
[----:B------:R-:W-:Y:S01]  /*0710*/  VIADD R5, R0, 0xa00 ;  /* 0x00000a0000057836 */ /* 0x000fe20000000000 */
[----:B------:R-:W2:Y:S02]  /*0720*/  LDG.E.64.CONSTANT R16, desc[UR12][R16.64] ;  /* 0x0000000c10107981 */ /* 0x000ea4000c1e9b00 */
[----:B------:R-:W-:Y:S02]  /*0730*/  IADD3.X R9, RZ, R3, RZ, P1, !PT ;  /* 0x00000003ff097210 */ /* 0x000fe40000ffe4ff */
[C---:B------:R-:W-:Y:S01]  /*0740*/  SHF.L.U32 R20, R8.reuse, 0x1, RZ ;  /* 0x0000000108147819 */ /* 0x040fe200000006ff */
[----:B------:R-:W3:Y:S01]  /*0750*/  LDG.E.64.CONSTANT R14, desc[UR12][R14.64] ;  /* 0x0000000c0e0e7981 */ /* 0x000ee2000c1e9b00 */
[----:B------:R-:W-:-:S02]  /*0760*/  SHF.L.U64.HI R22, R8, 0x1, R9 ;  /* 0x0000000108167819 */ /* 0x000fc40000010209 */
[----:B------:R-:W-:-:S03]  /*0770*/  IADD3 R18, P0, R20, UR18, RZ ;  /* 0x0000001214127c10 */ /* 0x000fc6000ff1e0ff */
[----:B------:R-:W-:Y:S01]  /*0780*/  STL [R1+0x9c], R22 ;  /* 0x00009c1601007387 */ /* 0x000fe20000100800 */
[----:B------:R-:W-:-:S03]  /*0790*/  IADD3.X R19, R22, UR19, RZ, P0, !PT ;  /* 0x0000001316137c10 */ /* 0x000fc600087fe4ff */
[----:B------:R0:W-:Y:S04]  /*07a0*/  STL [R1+0x74], R20 ;  /* 0x0000741401007387 */ /* 0x0001e80000100800 */
[----:B------:R-:W4:Y:S01]  /*07b0*/  LDG.E.64.CONSTANT R18, desc[UR12][R18.64] ;  /* 0x0000000c12127981 */ /* 0x000f22000c1e9b00 */
[----:B0-----:R-:W-:-:S04]  /*07c0*/  IADD3 R20, P1, R20, UR20, RZ ;  /* 0x0000001414147c10 */ /* 0x001fc8000ff3e0ff */
[----:B------:R-:W-:Y:S02]  /*07d0*/  IADD3.X R21, R22, UR21, RZ, P1, !PT ;  /* 0x0000001516157c10 */ /* 0x000fe40008ffe4ff */
[----:B------:R-:W-:-:S04]  /*07e0*/  IADD3 R5, P0, R5, R2, RZ ;  /* 0x0000000205057210 */ /* 0x000fc80007f1e0ff */
[----:B------:R-:W4:Y:S01]  /*07f0*/  LDG.E.64.CONSTANT R20, desc[UR12][R20.64] ;  /* 0x0000000c14147981 */ /* 0x000f22000c1e9b00 */
[----:B------:R-:W-:Y:S02]  /*0800*/  IADD3.X R4, RZ, R3, RZ, P0, !PT ;  /* 0x00000003ff047210 */ /* 0x000fe400007fe4ff */
[C---:B------:R-:W-:Y:S02]  /*0810*/  SHF.L.U32 R24, R5.reuse, 0x1, RZ ;  /* 0x0000000105187819 */ /* 0x040fe400000006ff */
[----:B------:R-:W-:Y:S02]  /*0820*/  SHF.L.U64.HI R26, R5, 0x1, R4 ;  /* 0x00000001051a7819 */ /* 0x000fe40000010204 */
[----:B------:R-:W-:Y:S01]  /*0830*/  IADD3 R22, P0, R24, UR18, RZ ;  /* 0x0000001218167c10 */ /* 0x000fe2000ff1e0ff */
[----:B------:R0:W-:Y:S03]  /*0840*/  STL [R1+0x94], R24 ;  /* 0x0000941801007387 */ /* 0x0001e60000100800 */
[----:B------:R-:W-:Y:S01]  /*0850*/  IADD3.X R23, R26, UR19, RZ, P0, !PT ;  /* 0x000000131a177c10 */ /* 0x000fe200087fe4ff */
[----:B------:R-:W-:-:S05]  /*0860*/  VIADD R5, R0, 0x1400 ;  /* 0x0000140000057836 */ /* 0x000fca0000000000 */
[----:B------:R-:W4:Y:S01]  /*0870*/  LDG.E.64.CONSTANT R22, desc[UR12][R22.64] ;  /* 0x0000000c16167981 */ /* 0x000f22000c1e9b00 */
[----:B0-----:R-:W-:-:S04]  /*0880*/  IADD3 R24, P0, R24, UR20, RZ ;  /* 0x0000001418187c10 */ /* 0x001fc8000ff1e0ff */
[----:B------:R-:W-:-:S06]  /*0890*/  IADD3.X R25, R26, UR21, RZ, P0, !PT ;  /* 0x000000151a197c10 */ /* 0x000fcc00087fe4ff */
[----:B------:R-:W4:Y:S01]  /*08a0*/  LDG.E.64.CONSTANT R24, desc[UR12][R24.64] ;  /* 0x0000000c18187981 */ /* 0x000f22000c1e9b00 */
[----:B------:R-:W-:-:S04]  /*08b0*/  IADD3 R5, P0, R5, R2, RZ ;  /* 0x0000000205057210 */ /* 0x000fc80007f1e0ff */
[----:B------:R-:W-:Y:S02]  /*08c0*/  IADD3.X R4, RZ, R3, RZ, P0, !PT ;  /* 0x00000003ff047210 */ /* 0x000fe400007fe4ff */
[C---:B------:R-:W-:Y:S01]  /*08d0*/  SHF.L.U32 R28, R5.reuse, 0x1, RZ ;  /* 0x00000001051c7819 */ /* 0x040fe200000006ff */
[----:B------:R0:W-:Y:S01]  /*08e0*/  STL [R1+0x98], R26 ;  /* 0x0000981a01007387 */ /* 0x0001e20000100800 */
[----:B------:R-:W-:-:S03]  /*08f0*/  SHF.L.U64.HI R30, R5, 0x1, R4 ;  /* 0x00000001051e7819 */ /* 0x000fc60000010204 */
[----:B------:R1:W-:Y:S01]  /*0900*/  STL [R1+0x8c], R28 ;  /* 0x00008c1c01007387 */ /* 0x0003e20000100800 */
[----:B0-----:R-:W-:-:S04]  /*0910*/  IADD3 R26, P0, R28, UR18, RZ ;  /* 0x000000121c1a7c10 */ /* 0x001fc8000ff1e0ff */
[----:B------:R-:W-:Y:S02]  /*0920*/  IADD3.X R27, R30, UR19, RZ, P0, !PT ;  /* 0x000000131e1b7c10 */ /* 0x000fe400087fe4ff */
[----:B-1----:R-:W-:-:S04]  /*0930*/  IADD3 R28, P1, R28, UR20, RZ ;  /* 0x000000141c1c7c10 */ /* 0x002fc8000ff3e0ff */
[----:B------:R-:W4:Y:S01]  /*0940*/  LDG.E.64.CONSTANT R26, desc[UR12][R26.64] ;  /* 0x0000000c1a1a7981 */ /* 0x000f22000c1e9b00 */
[----:B------:R-:W-:Y:S01]  /*0950*/  IADD3.X R29, R30, UR21, RZ, P1, !PT ;  /* 0x000000151e1d7c10 */ /* 0x000fe20008ffe4ff */
[----:B------:R-:W-:-:S05]  /*0960*/  VIADD R5, R0, 0x1e00 ;  /* 0x00001e0000057836 */ /* 0x000fca0000000000 */
[----:B------:R-:W4:Y:S01]  /*0970*/  LDG.E.64.CONSTANT R28, desc[UR12][R28.64] ;  /* 0x0000000c1c1c7981 */ /* 0x000f22000c1e9b00 */
[----:B------:R-:W-:-:S04]  /*0980*/  IADD3 R5, P0, R5, R2, RZ ;  /* 0x0000000205057210 */ /* 0x000fc80007f1e0ff */
[----:B------:R-:W-:Y:S02]  /*0990*/  IADD3.X R4, RZ, R3, RZ, P0, !PT ;  /* 0x00000003ff047210 */ /* 0x000fe400007fe4ff */
[C---:B------:R-:W-:Y:S01]  /*09a0*/  SHF.L.U32 R32, R5.reuse, 0x1, RZ ;  /* 0x0000000105207819 */ /* 0x040fe200000006ff */
[----:B------:R0:W-:Y:S01]  /*09b0*/  STL [R1+0x90], R30 ;  /* 0x0000901e01007387 */ /* 0x0001e20000100800 */
[----:B------:R-:W-:-:S03]  /*09c0*/  SHF.L.U64.HI R34, R5, 0x1, R4 ;  /* 0x0000000105227819 */ /* 0x000fc60000010204 */
[----:B------:R1:W-:Y:S01]  /*09d0*/  STL [R1+0x84], R32 ;  /* 0x0000842001007387 */ /* 0x0003e20000100800 */
[C---:B0-----:R-:W-:Y:S02]  /*09e0*/  IADD3 R30, P0, R32.reuse, UR18, RZ ;  /* 0x00000012201e7c10 */ /* 0x041fe4000ff1e0ff */
[----:B-1----:R-:W-:Y:S02]  /*09f0*/  IADD3 R32, P1, R32, UR20, RZ ;  /* 0x0000001420207c10 */ /* 0x002fe4000ff3e0ff */
[C---:B------:R-:W-:Y:S02]  /*0a00*/  IADD3.X R31, R34.reuse, UR19, RZ, P0, !PT ;  /* 0x00000013221f7c10 */ /* 0x040fe400087fe4ff */
[----:B------:R-:W-:-:S04]  /*0a10*/  IADD3.X R33, R34, UR21, RZ, P1, !PT ;  /* 0x0000001522217c10 */ /* 0x000fc80008ffe4ff */
[----:B------:R-:W4:Y:S01]  /*0a20*/  LDG.E.64.CONSTANT R30, desc[UR12][R30.64] ;  /* 0x0000000c1e1e7981 */ /* 0x000f22000c1e9b00 */
[----:B------:R-:W-:-:S03]  /*0a30*/  VIADD R5, R0, 0x2800 ;  /* 0x0000280000057836 */ /* 0x000fc60000000000 */
[----:B------:R-:W4:Y:S02]  /*0a40*/  LDG.E.64.CONSTANT R32, desc[UR12][R32.64] ;  /* 0x0000000c20207981 */ /* 0x000f24000c1e9b00 */
        /* <DEDUP_REMOVED lines=9> */
[----:B------:R-:W-:Y:S01]  /*0ae0*/  IADD3.X R37, R38, UR21, RZ, P1, !PT ;  /* 0x0000001526257c10 */ /* 0x000fe20008ffe4ff */
[----:B------:R-:W4:Y:S05]  /*0af0*/  LDG.E.64.CONSTANT R34, desc[UR12][R34.64] ;  /* 0x0000000c22227981 */ /* 0x000f2a000c1e9b00 */
[----:B------:R-:W4:Y:S01]  /*0b00*/  LDG.E.64.CONSTANT R36, desc[UR12][R36.64] ;  /* 0x0000000c24247981 */ /* 0x000f22000c1e9b00 */
[----:B------:R-:W-:-:S05]  /*0b10*/  VIADD R5, R0, 0x3200 ;  /* 0x0000320000057836 */ /* 0x000fca0000000000 */
[----:B------:R-:W-:Y:S01]  /*0b20*/  IADD3 R5, P0, R5, R2, RZ ;  /* 0x0000000205057210 */ /* 0x000fe20007f1e0ff */
[----:B------:R0:W-:Y:S03]  /*0b30*/  STL [R1+0x80], R38 ;  /* 0x0000802601007387 */ /* 0x0001e60000100800 */
[----:B------:R-:W-:Y:S02]  /*0b40*/  IADD3.X R4, RZ, R3, RZ, P0, !PT ;  /* 0x00000003ff047210 */ /* 0x000fe400007fe4ff */
[C---:B------:R-:W-:Y:S02]  /*0b50*/  SHF.L.U32 R40, R5.reuse, 0x1, RZ ;  /* 0x0000000105287819 */ /* 0x040fe400000006ff */
[----:B------:R-:W-:Y:S02]  /*0b60*/  SHF.L.U64.HI R42, R5, 0x1, R4 ;  /* 0x00000001052a7819 */ /* 0x000fe40000010204 */
[----:B0-----:R-:W-:-:S04]  /*0b70*/  IADD3 R38, P0, R40, UR18, RZ ;  /* 0x0000001228267c10 */ /* 0x001fc8000ff1e0ff */
[----:B------:R-:W-:-:S06]  /*0b80*/  IADD3.X R39, R42, UR19, RZ, P0, !PT ;  /* 0x000000132a277c10 */ /* 0x000fcc00087fe4ff */
[----:B------:R-:W4:Y:S01]  /*0b90*/  LDG.E.64.CONSTANT R38, desc[UR12][R38.64] ;  /* 0x0000000c26267981 */ /* 0x000f22000c1e9b00 */
[----:B------:R-:W-:-:S03]  /*0ba0*/  VIADD R4, R0, 0x3c00 ;  /* 0x00003c0000047836 */ /* 0x000fc60000000000 */
[----:B------:R0:W-:Y:S02]  /*0bb0*/  STL [R1+0x70], R40 ;  /* 0x0000702801007387 */ /* 0x0001e40000100800 */
[----:B------:R-:W-:-:S04]  /*0bc0*/  IADD3 R4, P0, R4, R2, RZ ;  /* 0x0000000204047210 */ /* 0x000fc80007f1e0ff */
[----:B------:R-:W-:Y:S02]  /*0bd0*/  IADD3.X R5, RZ, R3, RZ, P0, !PT ;  /* 0x00000003ff057210 */ /* 0x000fe400007fe4ff */
[----:B------:R-:W-:Y:S02]  /*0be0*/  SHF.L.U32 R44, R4, 0x1, RZ ;  /* 0x00000001042c7819 */ /* 0x000fe400000006ff */
[----:B0-----:R-:W-:Y:S01]  /*0bf0*/  IADD3 R40, P1, R40, UR20, RZ ;  /* 0x0000001428287c10 */ /* 0x001fe2000ff3e0ff */
[----:B------:R0:W-:Y:S01]  /*0c00*/  STL [R1+0x78], R42 ;  /* 0x0000782a01007387 */ /* 0x0001e20000100800 */
[----:B------:R-:W-:Y:S01]  /*0c10*/  SHF.L.U64.HI R46, R4, 0x1, R5 ;  /* 0x00000001042e7819 */ /* 0x000fe20000010205 */
[----:B------:R-:W-:Y:S01]  /*0c20*/  VIADD R0, R0, 0x4600 ;  /* 0x0000460000007836 */ /* 0x000fe20000000000 */
[----:B------:R-:W-:Y:S01]  /*0c30*/  IADD3.X R41, R42, UR21, RZ, P1, !PT ;  /* 0x000000152a297c10 */ /* 0x000fe20008ffe4ff */
[----:B------:R1:W-:Y:S01]  /*0c40*/  STL [R1+0x68], R44 ;  /* 0x0000682c01007387 */ /* 0x0003e20000100800 */
[----:B0-----:R-:W-:Y:S01]  /*0c50*/  IADD3 R42, P0, R44, UR18, RZ ;  /* 0x000000122c2a7c10 */ /* 0x001fe2000ff1e0ff */
[----:B------:R-:W-:-:S03]  /*0c60*/  IMAD.MOV.U32 R53, RZ, RZ, 0x28 ;  /* 0x00000028ff357424 */ /* 0x000fc600078e00ff */
[----:B------:R-:W4:Y:S01]  /*0c70*/  LDG.E.64.CONSTANT R40, desc[UR12][R40.64] ;  /* 0x0000000c28287981 */ /* 0x000f22000c1e9b00 */
[----:B------:R-:W-:Y:S02]  /*0c80*/  IADD3.X R43, R46, UR19, RZ, P0, !PT ;  /* 0x000000132e2b7c10 */ /* 0x000fe400087fe4ff */
[----:B------:R-:W-:-:S04]  /*0c90*/  IADD3 R0, P0, R0, R2, RZ ;  /* 0x0000000200007210 */ /* 0x000fc80007f1e0ff */
[----:B------:R-:W-:Y:S02]  /*0ca0*/  IADD3.X R3, RZ, R3, RZ, P0, !PT ;  /* 0x00000003ff037210 */ /* 0x000fe400007fe4ff */
[----:B-1----:R-:W-:Y:S01]  /*0cb0*/  IADD3 R44, P1, R44, UR20, RZ ;  /* 0x000000142c2c7c10 */ /* 0x002fe2000ff3e0ff */
[----:B------:R0:W-:Y:S01]  /*0cc0*/  STL [R1+0x6c], R46 ;  /* 0x00006c2e01007387 */ /* 0x0001e20000100800 */
[C---:B------:R-:W-:Y:S02]  /*0cd0*/  SHF.L.U32 R5, R0.reuse, 0x1, RZ ;  /* 0x0000000100057819 */ /* 0x040fe400000006ff */
[----:B------:R-:W-:Y:S01]  /*0ce0*/  SHF.L.U64.HI R4, R0, 0x1, R3 ;  /* 0x0000000100047819 */ /* 0x000fe20000010203 */
[----:B------:R-:W-:Y:S01]  /*0cf0*/  IMAD R7, R7, R53, UR8 ;  /* 0x0000000807077e24 */ /* 0x000fe2000f8e0235 */
[----:B------:R-:W-:Y:S01]  /*0d00*/  IADD3.X R45, R46, UR21, RZ, P1, !PT ;  /* 0x000000152e2d7c10 */ /* 0x000fe20008ffe4ff */
[----:B------:R1:W-:Y:S01]  /*0d10*/  STL [R1+0x60], R5 ;  /* 0x0000600501007387 */ /* 0x0003e20000100800 */
[----:B------:R-:W-:-:S02]  /*0d20*/  IADD3 R48, P1, R5, UR20, RZ ;  /* 0x0000001405307c10 */ /* 0x000fc4000ff3e0ff */
[----:B0-----:R-:W-:Y:S01]  /*0d30*/  IADD3 R46, P0, R5, UR18, RZ ;  /* 0x00000012052e7c10 */ /* 0x001fe2000ff1e0ff */
[----:B------:R0:W-:Y:S01]  /*0d40*/  STL [R1+0x64], R4 ;  /* 0x0000640401007387 */ /* 0x0001e20000100800 */
[C---:B------:R-:W-:Y:S02]  /*0d50*/  IADD3.X R49, R4.reuse, UR21, RZ, P1, !PT ;  /* 0x0000001504317c10 */ /* 0x040fe40008ffe4ff */
[----:B------:R-:W-:Y:S01]  /*0d60*/  IADD3.X R47, R4, UR19, RZ, P0, !PT ;  /* 0x00000013042f7c10 */ /* 0x000fe200087fe4ff */
[----:B------:R-:W4:Y:S01]  /*0d70*/  LDG.E.64.CONSTANT R42, desc[UR12][R42.64] ;  /* 0x0000000c2a2a7981 */ /* 0x000f22000c1e9b00 */
[----:B------:R-:W-:-:S03]  /*0d80*/  LEA R6, R6, R7, 0x3 ;  /* 0x0000000706067211 */ /* 0x000fc600078e18ff */
[----:B------:R-:W4:Y:S04]  /*0d90*/  LDG.E.64.CONSTANT R44, desc[UR12][R44.64] ;  /* 0x0000000c2c2c7981 */ /* 0x000f28000c1e9b00 */
[----:B------:R-:W4:Y:S04]  /*0da0*/  LDG.E.64.CONSTANT R46, desc[UR12][R46.64] ;  /* 0x0000000c2e2e7981 */ /* 0x000f28000c1e9b00 */
[----:B------:R-:W4:Y:S01]  /*0db0*/  LDG.E.64.CONSTANT R48, desc[UR12][R48.64] ;  /* 0x0000000c30307981 */ /* 0x000f22000c1e9b00 */
[----:B---3--:R-:W-:-:S06]  /*0dc0*/  FADD.FTZ R2, R15, UR9 ;  /* 0x000000090f027e21 */ /* 0x008fcc0008010000 */
[----:B------:R-:W3:Y:S01]  /*0dd0*/  MUFU.RSQ R2, R2 ;  /* 0x0000000200027308 */ /* 0x000ee20000001400 */
[C---:B--2---:R-:W-:Y:S02]  /*0de0*/  PRMT R9, R16.reuse, 0x7632, R9 ;  /* 0x0000763210097816 */ /* 0x044fe40000000009 */
[----:B------:R-:W-:Y:S02]  /*0df0*/  SHF.L.U32 R3, R16, 0x10, RZ ;  /* 0x0000001010037819 */ /* 0x000fe400000006ff */
[C---:B----4-:R-:W-:Y:S02]  /*0e00*/  PRMT R52, R18.reuse, 0x7632, R52 ;  /* 0x0000763212347816 */ /* 0x050fe40000000034 */
[----:B------:R-:W-:-:S03]  /*0e10*/  SHF.L.U32 R50, R18, 0x10, RZ ;  /* 0x0000001012327819 */ /* 0x000fc600000006ff */
[----:B------:R-:W-:Y:S02]  /*0e20*/  IMAD.U32 R52, R52, 0x10000, RZ ;  /* 0x0001000034347824 */ /* 0x000fe400078e00ff */
[C---:B------:R-:W-:Y:S01]  /*0e30*/  FADD.FTZ R50, -R14.reuse, R50 ;  /* 0x000000320e327221 */ /* 0x040fe20000010100 */
[----:B------:R-:W-:Y:S01]  /*0e40*/  IMAD.U32 R9, R9, 0x10000, RZ ;  /* 0x0001000009097824 */ /* 0x000fe200078e00ff */
[C---:B------:R-:W-:Y:S01]  /*0e50*/  SHF.L.U32 R15, R19.reuse, 0x10, RZ ;  /* 0x00000010130f7819 */ /* 0x040fe200000006ff */
[----:B------:R-:W-:Y:S01]  /*0e60*/  FADD.FTZ R52, -R14, R52 ;  /* 0x000000340e347221 */ /* 0x000fe20000010100 */
[----:B---3--:R-:W-:Y:S01]  /*0e70*/  FMUL.FTZ R57, R2, R50 ;  /* 0x0000003202397220 */ /* 0x008fe20000410000 */
[C---:B------:R-:W-:Y:S02]  /*0e80*/  SHF.L.U32 R0, R20.reuse, 0x10, RZ ;  /* 0x0000001014007819 */ /* 0x040fe400000006ff */
[----:B------:R-:W-:Y:S02]  /*0e90*/  PRMT R8, R20, 0x7632, R8 ;  /* 0x0000763214087816 */ /* 0x000fe40000000008 */
[----:B------:R-:W-:Y:S01]  /*0ea0*/  PRMT R54, R19, 0x7632, R54 ;  /* 0x0000763213367816 */ /* 0x000fe20000000036 */
[----:B-1----:R-:W-:Y:S01]  /*0eb0*/  FMUL.FTZ R5, R0, R3 ;  /* 0x0000000300057220 */ /* 0x002fe20000410000 */
[----:B------:R-:W-:Y:S01]  /*0ec0*/  SHF.L.U32 R8, R8, 0x10, RZ ;  /* 0x0000001008087819 */ /* 0x000fe200000006ff */
[----:B------:R-:W-:Y:S01]  /*0ed0*/  FMUL.FTZ R52, R2, R52 ;  /* 0x0000003402347220 */ /* 0x000fe20000410000 */
[----:B0-----:R-:W-:Y:S01]  /*0ee0*/  SHF.L.U32 R4, R17, 0x10, RZ ;  /* 0x0000001011047819 */ /* 0x001fe200000006ff */
[----:B------:R-:W-:Y:S01]  /*0ef0*/  FFMA.FTZ R5, R57, R5, RZ ;  /* 0x0000000539057223 */ /* 0x000fe200000100ff */
[----:B------:R-:W-:-:S02]  /*0f00*/  IMAD.U32 R56, R21, 0x10000, RZ ;  /* 0x0001000015387824 */ /* 0x000fc400078e00ff */
[----:B------:R-:W-:Y:S01]  /*0f10*/  FMUL.FTZ R51, R8, R9 ;  /* 0x0000000908337220 */ /* 0x000fe20000410000 */
[----:B------:R-:W-:Y:S01]  /*0f20*/  FADD.FTZ R15, -R14, R15 ;  /* 0x0000000f0e0f7221 */ /* 0x000fe20000010100 */
[----:B------:R-:W-:Y:S01]  /*0f30*/  PRMT R50, R17, 0x7632, R50 ;  /* 0x0000763211327816 */ /* 0x000fe20000000032 */
[----:B------:R0:W-:Y:S01]  /*0f40*/  STL [R1+0xb8], R16 ;  /* 0x0000b81001007387 */ /* 0x0001e20000100800 */
[----:B------:R-:W-:Y:S02]  /*0f50*/  PRMT R7, R21, 0x7632, R7 ;  /* 0x0000763215077816 */ /* 0x000fe40000000007 */
[----:B------:R-:W-:Y:S01]  /*0f60*/  SHF.L.U32 R54, R54, 0x10, RZ ;  /* 0x0000001036367819 */ /* 0x000fe200000006ff */
[----:B------:R-:W-:Y:S01]  /*0f70*/  STL [R1+0xbc], R18 ;  /* 0x0000bc1201007387 */ /* 0x000fe20000100800 */
[----:B------:R-:W-:Y:S01]  /*0f80*/  FFMA.FTZ R51, R52, R51, R5 ;  /* 0x0000003334337223 */ /* 0x000fe20000010005 */
[----:B------:R-:W-:Y:S01]  /*0f90*/  FMUL.FTZ R5, R56, R4 ;  /* 0x0000000438057220 */ /* 0x000fe20000410000 */
[----:B------:R-:W-:Y:S01]  /*0fa0*/  SHF.L.U32 R7, R7, 0x10, RZ ;  /* 0x0000001007077819 */ /* 0x000fe200000006ff */
[----:B------:R-:W-:Y:S01]  /*0fb0*/  STL [R1+0xc0], R20 ;  /* 0x0000c01401007387 */ /* 0x000fe20000100800 */
[----:B------:R-:W-:-:S02]  /*0fc0*/  IMAD.U32 R50, R50, 0x10000, RZ ;  /* 0x0001000032327824 */ /* 0x000fc400078e00ff */
[----:B0-----:R-:W-:Y:S01]  /*0fd0*/  FMUL.FTZ R16, R2, R15 ;  /* 0x0000000f02107220 */ /* 0x001fe20000410000 */
[----:B------:R-:W-:Y:S01]  /*0fe0*/  FADD.FTZ R54, -R14, R54 ;  /* 0x000000360e367221 */ /* 0x000fe20000010100 */
[----:B------:R-:W-:Y:S04]  /*0ff0*/  STL [R1+0x50], R57 ;  /* 0x0000503901007387 */ /* 0x000fe80000100800 */
[----:B------:R-:W-:Y:S01]  /*1000*/  STL [R1+0x8], R56 ;  /* 0x0000083801007387 */ /* 0x000fe20000100800 */
[----:B------:R-:W-:-:S03]  /*1010*/  FFMA.FTZ R51, R16, R5, R51 ;  /* 0x0000000510337223 */ /* 0x000fc60000010033 */
[----:B------:R-:W-:Y:S01]  /*1020*/  STL [R1+0xc4], R19 ;  /* 0x0000c41301007387 */ /* 0x000fe20000100800 */
[----:B------:R-:W-:Y:S01]  /*1030*/  FMUL.FTZ R5, R7, R50 ;  /* 0x0000003207057220 */ /* 0x000fe20000410000 */
[----:B------:R-:W-:Y:S02]  /*1040*/  FFMA.FTZ R10, R52, R8, R10 ;  /* 0x00000008340a7223 */ /* 0x000fe4000001000a */
[----:B------:R0:W-:Y:S01]  /*1050*/  STL [R1+0x48], R6 ;  /* 0x0000480601007387 */ /* 0x0001e20000100800 */
[C---:B------:R-:W-:Y:S02]  /*1060*/  SHF.L.U32 R53, R22.reuse, 0x10, RZ ;  /* 0x0000001016357819 */ /* 0x040fe400000006ff */
[----:B------:R-:W-:Y:S01]  /*1070*/  PRMT R52, R22, 0x7632, R52 ;  /* 0x0000763216347816 */ /* 0x000fe20000000034 */
[----:B------:R1:W-:Y:S01]  /*1080*/  STL [R1+0x5c], R16 ;  /* 0x00005c1001007387 */ /* 0x0003e20000100800 */
[----:B0-----:R-:W-:Y:S01]  /*1090*/  FADD.FTZ R6, R8, R11 ;  /* 0x0000000b08067221 */ /* 0x001fe20000010000 */
[----:B------:R-:W-:Y:S01]  /*10a0*/  FMUL.FTZ R11, R2, R54 ;  /* 0x00000036020b7220 */ /* 0x000fe20000410000 */
[----:B------:R-:W-:Y:S01]  /*10b0*/  FFMA.FTZ R15, R0, R3, RZ ;  /* 0x00000003000f7223 */ /* 0x000fe200000100ff */
[----:B------:R-:W-:-:S02]  /*10c0*/  SHF.L.U32 R52, R52, 0x10, RZ ;  /* 0x0000001034347819 */ /* 0x000fc400000006ff */
[----:B------:R-:W-:Y:S01]  /*10d0*/  FFMA.FTZ R51, R11, R5, R51 ;  /* 0x000000050b337223 */ /* 0x000fe20000010033 */
[C---:B------:R-:W-:Y:S01]  /*10e0*/  PRMT R5, R24.reuse, 0x7632, R5 ;  /* 0x0000763218057816 */ /* 0x040fe20000000005 */
[----:B-1----:R-:W-:Y:S02]  /*10f0*/  IMAD.U32 R16, R24, 0x10000, RZ ;  /* 0x0001000018107824 */ /* 0x002fe400078e00ff */
[----:B------:R-:W-:Y:S01]  /*1100*/  FADD.FTZ R53, -R14, R53 ;  /* 0x000000350e357221 */ /* 0x000fe20000010100 */
[----:B------:R0:W-:Y:S01]  /*1110*/  STL [R1+0xc8], R17 ;  /* 0x0000c81101007387 */ /* 0x0001e20000100800 */
[----:B------:R-:W-:Y:S01]  /*1120*/  FFMA.FTZ R15, R8, R9, R15 ;  /* 0x00000009080f7223 */ /* 0x000fe2000001000f */
[----:B------:R-:W-:Y:S01]  /*1130*/  SHF.L.U32 R5, R5, 0x10, RZ ;  /* 0x0000001005057819 */ /* 0x000fe200000006ff */
[----:B------:R-:W-:Y:S01]  /*1140*/  FMUL.FTZ R8, R3, R16 ;  /* 0x0000001003087220 */ /* 0x000fe20000410000 */
[----:B------:R-:W-:Y:S01]  /*1150*/  FADD.FTZ R52, -R14, R52 ;  /* 0x000000340e347221 */ /* 0x000fe20000010100 */
[C---:B------:R-:W-:Y:S01]  /*1160*/  IMAD.U32 R54, R23.reuse, 0x10000, RZ ;  /* 0x0001000017367824 */ /* 0x040fe200078e00ff */
[----:B------:R-:W-:Y:S01]  /*1170*/  PRMT R55, R23, 0x7632, R55 ;  /* 0x0000763217377816 */ /* 0x000fe20000000037 */
[----:B------:R-:W-:Y:S01]  /*1180*/  FFMA.FTZ R12, R11, R7, R12 ;  /* 0x000000070b0c7223 */ /* 0x000fe2000001000c */
[C---:B0-----:R-:W-:Y:S01]  /*1190*/  FMUL.FTZ R17, R2.reuse, R53 ;  /* 0x0000003502117220 */ /* 0x041fe20000410000 */
[----:B------:R-:W-:Y:S01]  /*11a0*/  FMUL.FTZ R11, R9, R5 ;  /* 0x00000005090b7220 */ /* 0x000fe20000410000 */
[----:B------:R-:W-:Y:S01]  /*11b0*/  FMUL.FTZ R52, R2, R52 ;  /* 0x0000003402347220 */ /* 0x000fe20000410000 */
[----:B------:R-:W-:Y:S01]  /*11c0*/  SHF.L.U32 R61, R25, 0x10, RZ ;  /* 0x00000010193d7819 */ /* 0x000fe200000006ff */
[----:B------:R-:W-:Y:S01]  /*11d0*/  FFMA.FTZ R51, R17, R8, R51 ;  /* 0x0000000811337223 */ /* 0x000fe20000010033 */
[----:B------:R-:W-:Y:S01]  /*11e0*/  PRMT R8, R25, 0x7632, R8 ;  /* 0x0000763219087816 */ /* 0x000fe20000000008 */
[----:B------:R-:W-:Y:S01]  /*11f0*/  FADD.FTZ R54, -R14, R54 ;  /* 0x000000360e367221 */ /* 0x000fe20000010100 */
[----:B------:R-:W-:Y:S01]  /*1200*/  SHF.L.U32 R55, R55, 0x10, RZ ;  /* 0x0000001037377819 */ /* 0x000fe200000006ff */
[----:B------:R-:W-:Y:S01]  /*1210*/  STL [R1+0xcc], R21 ;  /* 0x0000cc1501007387 */ /* 0x000fe20000100800 */
[----:B------:R-:W-:Y:S01]  /*1220*/  FFMA.FTZ R51, R52, R11, R51 ;  /* 0x0000000b34337223 */ /* 0x000fe20000010033 */
[----:B------:R-:W-:Y:S01]  /*1230*/  FMUL.FTZ R53, R4, R61 ;  /* 0x0000003d04357220 */ /* 0x000fe20000410000 */
[----:B------:R-:W-:Y:S01]  /*1240*/  FFMA.FTZ R11, R56, R4, R15 ;  /* 0x00000004380b7223 */ /* 0x000fe2000001000f */
[----:B------:R0:W-:Y:S01]  /*1250*/  STL [R1+0x108], R0 ;  /* 0x0001080001007387 */ /* 0x0001e20000100800 */
[----:B------:R-:W-:-:S02]  /*1260*/  IMAD.U32 R8, R8, 0x10000, RZ ;  /* 0x0001000008087824 */ /* 0x000fc400078e00ff */
[----:B------:R-:W-:Y:S01]  /*1270*/  FADD.FTZ R15, -R14, R55 ;  /* 0x000000370e0f7221 */ /* 0x000fe20000010100 */
[C---:B------:R-:W-:Y:S01]  /*1280*/  FADD.FTZ R57, R7.reuse, R13 ;  /* 0x0000000d07397221 */ /* 0x040fe20000010000 */
[C---:B0-----:R-:W-:Y:S02]  /*1290*/  FMUL.FTZ R0, R2.reuse, R54 ;  /* 0x0000003602007220 */ /* 0x041fe40000410000 */
[----:B------:R-:W-:Y:S02]  /*12a0*/  FMUL.FTZ R13, R2, R15 ;  /* 0x0000000f020d7220 */ /* 0x000fe40000410000 */
[----:B------:R-:W-:Y:S01]  /*12b0*/  FFMA.FTZ R51, R0, R53, R51 ;  /* 0x0000003500337223 */ /* 0x000fe20000010033 */
[----:B------:R-:W-:Y:S01]  /*12c0*/  FMUL.FTZ R53, R50, R8 ;  /* 0x0000000832357220 */ /* 0x000fe20000410000 */
[----:B------:R-:W-:Y:S01]  /*12d0*/  FFMA.FTZ R11, R7, R50, R11 ;  /* 0x00000032070b7223 */ /* 0x000fe2000001000b */
[----:B------:R-:W-:Y:S01]  /*12e0*/  FFMA.FTZ R7, R52, R5, R10 ;  /* 0x0000000534077223 */ /* 0x000fe2000001000a */
[C---:B------:R-:W-:Y:S01]  /*12f0*/  SHF.L.U32 R10, R26.reuse, 0x10, RZ ;  /* 0x000000101a0a7819 */ /* 0x040fe200000006ff */
[C---:B------:R-:W-:Y:S01]  /*1300*/  FFMA.FTZ R15, R13.reuse, R8, R12 ;  /* 0x000000080d0f7223 */ /* 0x040fe2000001000c */
[----:B------:R-:W-:Y:S01]  /*1310*/  FFMA.FTZ R51, R13, R53, R51 ;  /* 0x000000350d337223 */ /* 0x000fe20000010033 */
[----:B------:R-:W-:Y:S01]  /*1320*/  PRMT R13, R26, 0x7632, R13 ;  /* 0x000076321a0d7816 */ /* 0x000fe2000000000d */
[----:B------:R-:W-:Y:S01]  /*1330*/  STL [R1+0xd0], R22 ;  /* 0x0000d01601007387 */ /* 0x000fe20000100800 */
[----:B------:R-:W-:-:S03]  /*1340*/  FADD.FTZ R12, -R14, R10 ;  /* 0x0000000a0e0c7221 */ /* 0x000fc60000010100 */
[----:B------:R-:W-:Y:S01]  /*1350*/  STL [R1], R16 ;  /* 0x0000001001007387 */ /* 0x000fe20000100800 */
[----:B------:R-:W-:-:S03]  /*1360*/  IMAD.U32 R10, R13, 0x10000, RZ ;  /* 0x000100000d0a7824 */ /* 0x000fc600078e00ff */
[----:B------:R-:W-:Y:S01]  /*1370*/  STL [R1+0xd4], R24 ;  /* 0x0000d41801007387 */ /* 0x000fe20000100800 */
[C---:B------:R-:W-:Y:S01]  /*1380*/  PRMT R52, R28.reuse, 0x7632, R52 ;  /* 0x000076321c347816 */ /* 0x040fe20000000034 */
[----:B------:R-:W-:Y:S02]  /*1390*/  FFMA.FTZ R13, R3, R16, R11 ;  /* 0x00000010030d7223 */ /* 0x000fe4000001000b */
[----:B------:R-:W-:Y:S01]  /*13a0*/  STL [R1+0x58], R17 ;  /* 0x0000581101007387 */ /* 0x000fe20000100800 */
[----:B------:R-:W-:-:S03]  /*13b0*/  SHF.L.U32 R60, R28, 0x10, RZ ;  /* 0x000000101c3c7819 */ /* 0x000fc600000006ff */
[----:B------:R-:W-:Y:S04]  /*13c0*/  STL [R1+0xd8], R23 ;  /* 0x0000d81701007387 */ /* 0x000fe80000100800 */
[----:B------:R-:W-:Y:S01]  /*13d0*/  STL [R1+0xdc], R25 ;  /* 0x0000dc1901007387 */ /* 0x000fe20000100800 */
[----:B------:R-:W-:-:S03]  /*13e0*/  SHF.L.U32 R52, R52, 0x10, RZ ;  /* 0x0000001034347819 */ /* 0x000fc600000006ff */
[----:B------:R-:W-:Y:S01]  /*13f0*/  STL [R1+0x54], R0 ;  /* 0x0000540001007387 */ /* 0x000fe20000100800 */
[----:B------:R-:W-:Y:S01]  /*1400*/  FADD.FTZ R6, R6, R5 ;  /* 0x0000000506067221 */ /* 0x000fe20000010000 */
[----:B------:R-:W-:Y:S02]  /*1410*/  FFMA.FTZ R13, R9, R5, R13 ;  /* 0x00000005090d7223 */ /* 0x000fe4000001000d */
[----:B------:R-:W-:Y:S01]  /*1420*/  STL [R1+0xe0], R26 ;  /* 0x0000e01a01007387 */ /* 0x000fe20000100800 */
[----:B------:R-:W-:Y:S01]  /*1430*/  FMUL.FTZ R11, R3, R60 ;  /* 0x0000003c030b7220 */ /* 0x000fe20000410000 */
[C---:B------:R-:W-:Y:S02]  /*1440*/  SHF.L.U32 R5, R27.reuse, 0x10, RZ ;  /* 0x000000101b057819 */ /* 0x040fe400000006ff */
[----:B------:R0:W-:Y:S01]  /*1450*/  STL [R1+0xe4], R28 ;  /* 0x0000e41c01007387 */ /* 0x0001e20000100800 */
[----:B------:R-:W-:Y:S01]  /*1460*/  PRMT R53, R27, 0x7632, R53 ;  /* 0x000076321b357816 */ /* 0x000fe20000000035 */
[----:B------:R-:W-:-:S02]  /*1470*/  IMAD.U32 R59, R29, 0x10000, RZ ;  /* 0x000100001d3b7824 */ /* 0x000fc400078e00ff */
[----:B------:R-:W-:Y:S01]  /*1480*/  FADD.FTZ R5, -R14, R5 ;  /* 0x000000050e057221 */ /* 0x000fe20000010100 */
[----:B0-----:R-:W-:Y:S01]  /*1490*/  FMUL.FTZ R28, R2, R12 ;  /* 0x0000000c021c7220 */ /* 0x001fe20000410000 */
[----:B------:R-:W-:Y:S01]  /*14a0*/  FADD.FTZ R12, -R14, R10 ;  /* 0x0000000a0e0c7221 */ /* 0x000fe20000010100 */
[----:B------:R-:W-:Y:S01]  /*14b0*/  FMUL.FTZ R10, R9, R52 ;  /* 0x00000034090a7220 */ /* 0x000fe20000410000 */
[----:B------:R-:W-:Y:S01]  /*14c0*/  SHF.L.U32 R53, R53, 0x10, RZ ;  /* 0x0000001035357819 */ /* 0x000fe200000006ff */
[--C-:B------:R-:W-:Y:S01]  /*14d0*/  FFMA.FTZ R11, R28, R11, R51.reuse ;  /* 0x0000000b1c0b7223 */ /* 0x100fe20000010033 */
[C---:B------:R-:W-:Y:S01]  /*14e0*/  FMUL.FTZ R12, R2.reuse, R12 ;  /* 0x0000000c020c7220 */ /* 0x040fe20000410000 */
[----:B------:R-:W-:Y:S01]  /*14f0*/  PRMT R51, R29, 0x7632, R51 ;  /* 0x000076321d337816 */ /* 0x000fe20000000033 */
[----:B------:R-:W-:Y:S02]  /*1500*/  FMUL.FTZ R26, R2, R5 ;  /* 0x00000005021a7220 */ /* 0x000fe40000410000 */
[----:B------:R-:W-:Y:S01]  /*1510*/  FFMA.FTZ R11, R12, R10, R11 ;  /* 0x0000000a0c0b7223 */ /* 0x000fe2000001000b */
[----:B------:R-:W-:Y:S01]  /*1520*/  SHF.L.U32 R51, R51, 0x10, RZ ;  /* 0x0000001033337819 */ /* 0x000fe200000006ff */
[C---:B------:R-:W-:Y:S01]  /*1530*/  FMUL.FTZ R10, R4.reuse, R59 ;  /* 0x0000003b040a7220 */ /* 0x040fe20000410000 */
[----:B------:R-:W-:Y:S01]  /*1540*/  FFMA.FTZ R13, R4, R61, R13 ;  /* 0x0000003d040d7223 */ /* 0x000fe2000001000d */
[----:B------:R-:W-:Y:S01]  /*1550*/  FADD.FTZ R5, -R14, R53 ;  /* 0x000000350e057221 */ /* 0x000fe20000010100 */
[----:B------:R-:W-:Y:S01]  /*1560*/  FADD.FTZ R57, R57, R8 ;  /* 0x0000000839397221 */ /* 0x000fe20000010000 */
[----:B------:R-:W-:Y:S01]  /*1570*/  FFMA.FTZ R11, R26, R10, R11 ;  /* 0x0000000a1a0b7223 */ /* 0x000fe2000001000b */
[----:B------:R-:W-:Y:S01]  /*1580*/  FFMA.FTZ R8, R50, R8, R13 ;  /* 0x0000000832087223 */ /* 0x000fe2000001000d */
[----:B------:R-:W-:Y:S01]  /*1590*/  FMUL.FTZ R5, R2, R5 ;  /* 0x0000000502057220 */ /* 0x000fe20000410000 */
[----:B------:R-:W-:Y:S01]  /*15a0*/  FMUL.FTZ R10, R50, R51 ;  /* 0x00000033320a7220 */ /* 0x000fe20000410000 */
[----:B------:R-:W-:Y:S01]  /*15b0*/  FFMA.FTZ R7, R12, R52, R7 ;  /* 0x000000340c077223 */ /* 0x000fe20000010007 */
[C---:B------:R-:W-:Y:S01]  /*15c0*/  PRMT R13, R30.reuse, 0x7632, R13 ;  /* 0x000076321e0d7816 */ /* 0x040fe2000000000d */
[----:B------:R-:W-:-:S02]  /*15d0*/  IMAD.U32 R12, R30, 0x10000, RZ ;  /* 0x000100001e0c7824 */ /* 0x000fc400078e00ff */
[----:B------:R-:W-:Y:S01]  /*15e0*/  FFMA.FTZ R11, R5, R10, R11 ;  /* 0x0000000a050b7223 */ /* 0x000fe2000001000b */
[C---:B------:R-:W-:Y:S01]  /*15f0*/  PRMT R10, R32.reuse, 0x7632, R10 ;  /* 0x00007632200a7816 */ /* 0x040fe2000000000a */
[----:B------:R-:W-:Y:S01]  /*1600*/  FFMA.FTZ R8, R3, R60, R8 ;  /* 0x0000003c03087223 */ /* 0x000fe20000010008 */
[----:B------:R-:W-:Y:S01]  /*1610*/  SHF.L.U32 R58, R32, 0x10, RZ ;  /* 0x00000010203a7819 */ /* 0x000fe200000006ff */
[----:B------:R-:W-:Y:S01]  /*1620*/  FADD.FTZ R12, -R14, R12 ;  /* 0x0000000c0e0c7221 */ /* 0x000fe20000010100 */
[----:B------:R-:W-:Y:S01]  /*1630*/  SHF.L.U32 R13, R13, 0x10, RZ ;  /* 0x000000100d0d7819 */ /* 0x000fe200000006ff */
[----:B------:R-:W-:Y:S01]  /*1640*/  FADD.FTZ R6, R6, R52 ;  /* 0x0000003406067221 */ /* 0x000fe20000010000 */
[----:B------:R-:W-:Y:S01]  /*1650*/  FFMA.FTZ R15, R5, R51, R15 ;  /* 0x00000033050f7223 */ /* 0x000fe2000001000f */
[----:B------:R-:W-:Y:S01]  /*1660*/  FFMA.FTZ R52, R9, R52, R8 ;  /* 0x0000003409347223 */ /* 0x000fe20000010008 */
[----:B------:R-:W-:Y:S02]  /*1670*/  IMAD.U32 R10, R10, 0x10000, RZ ;  /* 0x000100000a0a7824 */ /* 0x000fe400078e00ff */
[----:B------:R-:W-:Y:S01]  /*1680*/  FMUL.FTZ R5, R3, R58 ;  /* 0x0000003a03057220 */ /* 0x000fe20000410000 */
[----:B------:R-:W-:Y:S01]  /*1690*/  FMUL.FTZ R25, R2, R12 ;  /* 0x0000000c02197220 */ /* 0x000fe20000410000 */
[----:B------:R-:W-:Y:S01]  /*16a0*/  FADD.FTZ R13, -R14, R13 ;  /* 0x0000000d0e0d7221 */ /* 0x000fe20000010100 */
[----:B------:R-:W-:-:S02]  /*16b0*/  SHF.L.U32 R8, R31, 0x10, RZ ;  /* 0x000000101f087819 */ /* 0x000fc400000006ff */
[----:B------:R-:W-:Y:S01]  /*16c0*/  PRMT R53, R31, 0x7632, R53 ;  /* 0x000076321f357816 */ /* 0x000fe20000000035 */
[----:B------:R-:W-:Y:S01]  /*16d0*/  FFMA.FTZ R11, R25, R5, R11 ;  /* 0x00000005190b7223 */ /* 0x000fe2000001000b */
        /* <DEDUP_REMOVED lines=10> */
[----:B------:R-:W-:Y:S01]  /*1780*/  FADD.FTZ R8, -R14, R53 ;  /* 0x000000350e087221 */ /* 0x000fe20000010100 */
[----:B------:R-:W-:-:S02]  /*1790*/  FFMA.FTZ R52, R4, R59, R52 ;  /* 0x0000003b04347223 */ /* 0x000fc40000010034 */
[----:B------:R-:W-:Y:S01]  /*17a0*/  FFMA.FTZ R11, R23, R12, R11 ;  /* 0x0000000c170b7223 */ /* 0x000fe2000001000b */
[----:B------:R-:W-:Y:S01]  /*17b0*/  FMUL.FTZ R8, R2, R8 ;  /* 0x0000000802087220 */ /* 0x000fe20000410000 */
[C---:B------:R-:W-:Y:S01]  /*17c0*/  FMUL.FTZ R12, R50.reuse, R5 ;  /* 0x00000005320c7220 */ /* 0x040fe20000410000 */
[----:B------:R-:W-:Y:S01]  /*17d0*/  FADD.FTZ R57, R57, R51 ;  /* 0x0000003339397221 */ /* 0x000fe20000010000 */
[----:B------:R-:W-:Y:S01]  /*17e0*/  FFMA.FTZ R51, R50, R51, R52 ;  /* 0x0000003332337223 */ /* 0x000fe20000010034 */
[----:B------:R-:W-:Y:S01]  /*17f0*/  SHF.L.U32 R52, R34, 0x10, RZ ;  /* 0x0000001022347819 */ /* 0x000fe200000006ff */
[C---:B------:R-:W-:Y:S01]  /*1800*/  FFMA.FTZ R15, R8.reuse, R5, R15 ;  /* 0x00000005080f7223 */ /* 0x040fe2000001000f */
[----:B------:R-:W-:Y:S01]  /*1810*/  FFMA.FTZ R11, R8, R12, R11 ;  /* 0x0000000c080b7223 */ /* 0x000fe2000001000b */
[----:B------:R-:W-:Y:S01]  /*1820*/  PRMT R8, R34, 0x7632, R8 ;  /* 0x0000763222087816 */ /* 0x000fe20000000008 */
[C---:B------:R-:W-:Y:S01]  /*1830*/  IMAD.U32 R55, R36.reuse, 0x10000, RZ ;  /* 0x0001000024377824 */ /* 0x040fe200078e00ff */
[----:B------:R-:W-:Y:S01]  /*1840*/  PRMT R12, R36, 0x7632, R12 ;  /* 0x00007632240c7816 */ /* 0x000fe2000000000c */
[----:B------:R-:W-:Y:S01]  /*1850*/  FADD.FTZ R52, -R14, R52 ;  /* 0x000000340e347221 */ /* 0x000fe20000010100 */
[----:B------:R-:W-:Y:S01]  /*1860*/  SHF.L.U32 R8, R8, 0x10, RZ ;  /* 0x0000001008087819 */ /* 0x000fe200000006ff */
[----:B------:R-:W-:Y:S01]  /*1870*/  FFMA.FTZ R51, R3, R58, R51 ;  /* 0x0000003a03337223 */ /* 0x000fe20000010033 */
[----:B------:R-:W-:Y:S01]  /*1880*/  FFMA.FTZ R7, R13, R10, R7 ;  /* 0x0000000a0d077223 */ /* 0x000fe20000010007 */
[----:B------:R-:W-:Y:S01]  /*1890*/  FADD.FTZ R6, R6, R10 ;  /* 0x0000000a06067221 */ /* 0x000fe20000010000 */
[----:B------:R-:W-:Y:S01]  /*18a0*/  FMUL.FTZ R13, R3, R55 ;  /* 0x00000037030d7220 */ /* 0x000fe20000410000 */
[----:B------:R-:W-:Y:S01]  /*18b0*/  FMUL.FTZ R24, R2, R52 ;  /* 0x0000003402187220 */ /* 0x000fe20000410000 */
[----:B------:R-:W-:Y:S01]  /*18c0*/  FFMA.FTZ R10, R9, R10, R51 ;  /* 0x0000000a090a7223 */ /* 0x000fe20000010033 */
[----:B------:R-:W-:Y:S01]  /*18d0*/  SHF.L.U32 R12, R12, 0x10, RZ ;  /* 0x000000100c0c7819 */ /* 0x000fe200000006ff */
[----:B------:R-:W-:Y:S01]  /*18e0*/  FADD.FTZ R51, -R14, R8 ;  /* 0x000000080e337221 */ /* 0x000fe20000010100 */
[----:B------:R-:W-:-:S02]  /*18f0*/  IMAD.U32 R8, R35, 0x10000, RZ ;  /* 0x0001000023087824 */ /* 0x000fc400078e00ff */
[----:B------:R-:W-:Y:S01]  /*1900*/  FFMA.FTZ R11, R24, R13, R11 ;  /* 0x0000000d180b7223 */ /* 0x000fe2000001000b */
[----:B------:R-:W-:Y:S01]  /*1910*/  FFMA.FTZ R10, R4, R56, R10 ;  /* 0x00000038040a7223 */ /* 0x000fe2000001000a */
[----:B------:R-:W-:Y:S01]  /*1920*/  FMUL.FTZ R13, R9, R12 ;  /* 0x0000000c090d7220 */ /* 0x000fe20000410000 */
[----:B------:R-:W-:Y:S01]  /*1930*/  FMUL.FTZ R51, R2, R51 ;  /* 0x0000003302337220 */ /* 0x000fe20000410000 */
[----:B------:R-:W-:Y:S01]  /*1940*/  SHF.L.U32 R54, R37, 0x10, RZ ;  /* 0x0000001025367819 */ /* 0x000fe200000006ff */
[----:B------:R-:W-:Y:S01]  /*1950*/  FADD.FTZ R8, -R14, R8 ;  /* 0x000000080e087221 */ /* 0x000fe20000010100 */
[----:B------:R-:W-:Y:S01]  /*1960*/  FADD.FTZ R57, R57, R5 ;  /* 0x0000000539397221 */ /* 0x000fe20000010000 */
[--C-:B------:R-:W-:Y:S01]  /*1970*/  FFMA.FTZ R5, R50, R5, R10.reuse ;  /* 0x0000000532057223 */ /* 0x100fe2000001000a */
[----:B------:R-:W-:Y:S01]  /*1980*/  PRMT R10, R35, 0x7632, R10 ;  /* 0x00007632230a7816 */ /* 0x000fe2000000000a */
[----:B------:R-:W-:Y:S01]  /*1990*/  FFMA.FTZ R11, R51, R13, R11 ;  /* 0x0000000d330b7223 */ /* 0x000fe2000001000b */
[----:B------:R-:W-:Y:S01]  /*19a0*/  FMUL.FTZ R13, R4, R54 ;  /* 0x00000036040d7220 */ /* 0x000fe20000410000 */
[----:B------:R-:W-:Y:S01]  /*19b0*/  FMUL.FTZ R22, R2, R8 ;  /* 0x0000000802167220 */ /* 0x000fe20000410000 */
[----:B------:R-:W-:-:S03]  /*19c0*/  SHF.L.U32 R10, R10, 0x10, RZ ;  /* 0x000000100a0a7819 */ /* 0x000fc600000006ff */
[----:B------:R-:W-:Y:S01]  /*19d0*/  FFMA.FTZ R11, R22, R13, R11 ;  /* 0x0000000d160b7223 */ /* 0x000fe2000001000b */
[----:B------:R-:W-:Y:S01]  /*19e0*/  FFMA.FTZ R13, R3, R55, R5 ;  /* 0x00000037030d7223 */ /* 0x000fe20000010005 */
[----:B------:R-:W-:Y:S01]  /*19f0*/  PRMT R52, R37, 0x7632, R52 ;  /* 0x0000763225347816 */ /* 0x000fe20000000034 */
[-C--:B------:R-:W-:Y:S01]  /*1a00*/  FFMA.FTZ R7, R51, R12.reuse, R7 ;  /* 0x0000000c33077223 */ /* 0x080fe20000010007 */
[----:B------:R-:W-:Y:S01]  /*1a10*/  FADD.FTZ R10, -R14, R10 ;  /* 0x0000000a0e0a7221 */ /* 0x000fe20000010100 */
[----:B------:R-:W-:Y:S01]  /*1a20*/  FADD.FTZ R6, R6, R12 ;  /* 0x0000000c06067221 */ /* 0x000fe20000010000 */
[----:B------:R-:W-:Y:S01]  /*1a30*/  FFMA.FTZ R12, R9, R12, R13 ;  /* 0x0000000c090c7223 */ /* 0x000fe2000001000d */
[----:B------:R-:W-:Y:S01]  /*1a40*/  STL [R1+0x4c], R28 ;  /* 0x00004c1c01007387 */ /* 0x000fe20000100800 */
[----:B------:R-:W-:Y:S02]  /*1a50*/  IMAD.U32 R8, R52, 0x10000, RZ ;  /* 0x0001000034087824 */ /* 0x000fe400078e00ff */
[----:B------:R-:W-:Y:S01]  /*1a60*/  FMUL.FTZ R10, R2, R10 ;  /* 0x0000000a020a7220 */ /* 0x000fe20000410000 */
[----:B------:R-:W-:Y:S01]  /*1a70*/  FFMA.FTZ R12, R4, R54, R12 ;  /* 0x00000036040c7223 */ /* 0x000fe2000001000c */
[----:B------:R-:W-:Y:S01]  /*1a80*/  STL [R1+0xe8], R28 ;  /* 0x0000e81c01007387 */ /* 0x000fe20000100800 */
[----:B------:R-:W-:-:S03]  /*1a90*/  FMUL.FTZ R5, R50, R8 ;  /* 0x0000000832057220 */ /* 0x000fc60000410000 */
[----:B------:R-:W-:Y:S01]  /*1aa0*/  STL [R1+0xec], R27 ;  /* 0x0000ec1b01007387 */ /* 0x000fe20000100800 */
[-C--:B------:R-:W-:Y:S01]  /*1ab0*/  FFMA.FTZ R0, R10, R8.reuse, R15 ;  /* 0x000000080a007223 */ /* 0x080fe2000001000f */
[----:B------:R-:W-:Y:S02]  /*1ac0*/  FADD.FTZ R57, R57, R8 ;  /* 0x0000000839397221 */ /* 0x000fe40000010000 */
[----:B------:R-:W-:Y:S01]  /*1ad0*/  STL [R1+0xf0], R29 ;  /* 0x0000f01d01007387 */ /* 0x000fe20000100800 */
[----:B------:R-:W-:Y:S01]  /*1ae0*/  SHF.L.U32 R13, R38, 0x10, RZ ;  /* 0x00000010260d7819 */ /* 0x000fe200000006ff */
[----:B------:R-:W-:Y:S02]  /*1af0*/  FFMA.FTZ R8, R50, R8, R12 ;  /* 0x0000000832087223 */ /* 0x000fe4000001000c */
[----:B------:R-:W-:Y:S01]  /*1b00*/  STL [R1+0xf8], R61 ;  /* 0x0000f83d01007387 */ /* 0x000fe20000100800 */
[----:B------:R-:W-:-:S03]  /*1b10*/  SHF.L.U32 R12, R39, 0x10, RZ ;  /* 0x00000010270c7819 */ /* 0x000fc600000006ff */
[----:B------:R-:W-:Y:S04]  /*1b20*/  STL [R1+0x44], R26 ;  /* 0x0000441a01007387 */ /* 0x000fe80000100800 */
[----:B------:R-:W-:Y:S04]  /*1b30*/  STL [R1+0xf4], R26 ;  /* 0x0000f41a01007387 */ /* 0x000fe80000100800 */
[----:B------:R-:W-:Y:S01]  /*1b40*/  STL [R1+0xfc], R30 ;  /* 0x0000fc1e01007387 */ /* 0x000fe20000100800 */
[----:B------:R-:W-:-:S03]  /*1b50*/  FADD.FTZ R13, -R14, R13 ;  /* 0x0000000d0e0d7221 */ /* 0x000fc60000010100 */
[----:B------:R-:W-:Y:S01]  /*1b60*/  STL [R1+0x100], R32 ;  /* 0x0001002001007387 */ /* 0x000fe20000100800 */
[----:B------:R-:W-:-:S03]  /*1b70*/  FADD.FTZ R12, -R14, R12 ;  /* 0x0000000c0e0c7221 */ /* 0x000fc60000010100 */
[----:B------:R-:W-:Y:S04]  /*1b80*/  STL [R1+0x104], R60 ;  /* 0x0001043c01007387 */ /* 0x000fe80000100800 */
[----:B------:R-:W-:Y:S04]  /*1b90*/  STL [R1+0x40], R25 ;  /* 0x0000401901007387 */ /* 0x000fe80000100800 */
[----:B------:R-:W-:Y:S01]  /*1ba0*/  STL [R1+0x10c], R25 ;  /* 0x00010c1901007387 */ /* 0x000fe20000100800 */
[----:B------:R-:W-:-:S03]  /*1bb0*/  FMUL.FTZ R21, R2, R13 ;  /* 0x0000000d02157220 */ /* 0x000fc60000410000 */
[----:B------:R-:W-:Y:S01]  /*1bc0*/  STL [R1+0x110], R31 ;  /* 0x0001101f01007387 */ /* 0x000fe20000100800 */
[----:B------:R-:W-:-:S03]  /*1bd0*/  FMUL.FTZ R17, R2, R12 ;  /* 0x0000000c02117220 */ /* 0x000fc60000410000 */
[----:B------:R-:W-:Y:S04]  /*1be0*/  STL [R1+0x114], R33 ;  /* 0x0001142101007387 */ /* 0x000fe80000100800 */
[----:B------:R0:W-:Y:S04]  /*1bf0*/  STL [R1+0x118], R59 ;  /* 0x0001183b01007387 */ /* 0x0001e80000100800 */
[----:B------:R-:W-:Y:S04]  /*1c00*/  STL [R1+0x3c], R23 ;  /* 0x00003c1701007387 */ /* 0x000fe80000100800 */
[----:B------:R1:W-:Y:S04]  /*1c10*/  STL [R1+0x11c], R23 ;  /* 0x00011c1701007387 */ /* 0x0003e80000100800 */
[----:B------:R2:W-:Y:S04]  /*1c20*/  STL [R1+0x120], R34 ;  /* 0x0001202201007387 */ /* 0x0005e80000100800 */
[----:B------:R-:W-:Y:S04]  /*1c30*/  STL [R1+0x38], R24 ;  /* 0x0000381801007387 */ /* 0x000fe80000100800 */
[----:B------:R-:W-:Y:S04]  /*1c40*/  STL [R1+0x34], R22 ;  /* 0x0000341601007387 */ /* 0x000fe80000100800 */
[----:B------:R-:W-:Y:S04]  /*1c50*/  STL [R1+0x30], R21 ;  /* 0x0000301501007387 */ /* 0x000fe80000100800 */
[----:B------:R-:W-:Y:S04]  /*1c60*/  STL [R1+0x2c], R17 ;  /* 0x00002c1101007387 */ /* 0x000fe80000100800 */
[----:B0-----:R-:W3:Y:S01]  /*1c70*/  LDL.LU R59, [R1+0x48] ;  /* 0x00004800013b7983 */ /* 0x001ee20000300800 */
[----:B------:R-:W-:Y:S01]  /*1c80*/  PRMT R51, R38, 0x7632, R51 ;  /* 0x0000763226337816 */ /* 0x000fe20000000033 */
[----:B------:R-:W-:Y:S01]  /*1c90*/  FFMA.FTZ R11, R10, R5, R11 ;  /* 0x000000050a0b7223 */ /* 0x000fe2000001000b */
[----:B------:R-:W-:-:S02]  /*1ca0*/  SHF.L.U32 R15, R40, 0x10, RZ ;  /* 0x00000010280f7819 */ /* 0x000fc400000006ff */
[----:B------:R-:W-:Y:S01]  /*1cb0*/  PRMT R10, R40, 0x7632, R10 ;  /* 0x00007632280a7816 */ /* 0x000fe2000000000a */
[----:B------:R-:W-:Y:S01]  /*1cc0*/  IMAD.U32 R51, R51, 0x10000, RZ ;  /* 0x0001000033337824 */ /* 0x000fe200078e00ff */
[----:B------:R-:W-:Y:S01]  /*1cd0*/  PRMT R13, R39, 0x7632, R13 ;  /* 0x00007632270d7816 */ /* 0x000fe2000000000d */
[----:B------:R-:W-:Y:S01]  /*1ce0*/  FMUL.FTZ R5, R3, R15 ;  /* 0x0000000f03057220 */ /* 0x000fe20000410000 */
[----:B------:R-:W-:Y:S01]  /*1cf0*/  SHF.L.U32 R10, R10, 0x10, RZ ;  /* 0x000000100a0a7819 */ /* 0x000fe200000006ff */
[----:B------:R-:W-:Y:S01]  /*1d00*/  FADD.FTZ R51, -R14, R51 ;  /* 0x000000330e337221 */ /* 0x000fe20000010100 */
[----:B------:R-:W-:Y:S01]  /*1d10*/  PRMT R53, R41, 0x7632, R53 ;  /* 0x0000763229357816 */ /* 0x000fe20000000035 */
[----:B------:R-:W-:Y:S01]  /*1d20*/  FFMA.FTZ R11, R21, R5, R11 ;  /* 0x00000005150b7223 */ /* 0x000fe2000001000b */
[----:B------:R-:W-:Y:S02]  /*1d30*/  IMAD.U32 R5, R41, 0x10000, RZ ;  /* 0x0001000029057824 */ /* 0x000fe400078e00ff */
[----:B------:R-:W-:Y:S01]  /*1d40*/  FMUL.FTZ R51, R2, R51 ;  /* 0x0000003302337220 */ /* 0x000fe20000410000 */
[----:B------:R-:W-:Y:S01]  /*1d50*/  FMUL.FTZ R52, R9, R10 ;  /* 0x0000000a09347220 */ /* 0x000fe20000410000 */
[----:B------:R-:W-:-:S02]  /*1d60*/  SHF.L.U32 R13, R13, 0x10, RZ ;  /* 0x000000100d0d7819 */ /* 0x000fc400000006ff */
[C---:B------:R-:W-:Y:S01]  /*1d70*/  FFMA.FTZ R33, R51.reuse, R10, R7 ;  /* 0x0000000a33217223 */ /* 0x040fe20000010007 */
[----:B------:R-:W-:Y:S01]  /*1d80*/  FFMA.FTZ R11, R51, R52, R11 ;  /* 0x00000034330b7223 */ /* 0x000fe2000001000b */
[----:B------:R-:W-:Y:S01]  /*1d90*/  SHF.L.U32 R53, R53, 0x10, RZ ;  /* 0x0000001035357819 */ /* 0x000fe200000006ff */
[----:B------:R-:W-:Y:S01]  /*1da0*/  FMUL.FTZ R7, R4, R5 ;  /* 0x0000000504077220 */ /* 0x000fe20000410000 */
[----:B------:R-:W-:Y:S01]  /*1db0*/  FADD.FTZ R13, -R14, R13 ;  /* 0x0000000d0e0d7221 */ /* 0x000fe20000010100 */
[----:B------:R-:W-:Y:S02]  /*1dc0*/  FFMA.FTZ R8, R3, R15, R8 ;  /* 0x0000000f03087223 */ /* 0x000fe40000010008 */
[----:B------:R-:W-:Y:S01]  /*1dd0*/  FFMA.FTZ R11, R17, R7, R11 ;  /* 0x00000007110b7223 */ /* 0x000fe2000001000b */
[----:B------:R-:W-:Y:S01]  /*1de0*/  FMUL.FTZ R13, R2, R13 ;  /* 0x0000000d020d7220 */ /* 0x000fe20000410000 */
[----:B------:R-:W-:Y:S01]  /*1df0*/  FMUL.FTZ R7, R50, R53 ;  /* 0x0000003532077220 */ /* 0x000fe20000410000 */
[----:B------:R-:W-:-:S02]  /*1e00*/  IMAD.U32 R12, R42, 0x10000, RZ ;  /* 0x000100002a0c7824 */ /* 0x000fc400078e00ff */
[----:B------:R-:W-:Y:S01]  /*1e10*/  FADD.FTZ R31, R6, R10 ;  /* 0x0000000a061f7221 */ /* 0x000fe20000010000 */
[----:B------:R-:W-:Y:S01]  /*1e20*/  SHF.L.U32 R6, R44, 0x10, RZ ;  /* 0x000000102c067819 */ /* 0x000fe200000006ff */
[----:B------:R-:W-:Y:S01]  /*1e30*/  FFMA.FTZ R11, R13, R7, R11 ;  /* 0x000000070d0b7223 */ /* 0x000fe2000001000b */
[----:B------:R-:W-:Y:S01]  /*1e40*/  FFMA.FTZ R8, R9, R10, R8 ;  /* 0x0000000a09087223 */ /* 0x000fe20000010008 */
[----:B------:R-:W-:Y:S01]  /*1e50*/  PRMT R7, R42, 0x7632, R7 ;  /* 0x000076322a077816 */ /* 0x000fe20000000007 */
[----:B------:R-:W-:Y:S01]  /*1e60*/  FADD.FTZ R12, -R14, R12 ;  /* 0x0000000c0e0c7221 */ /* 0x000fe20000010100 */
[----:B------:R-:W-:Y:S01]  /*1e70*/  FMUL.FTZ R10, R3, R6 ;  /* 0x00000006030a7220 */ /* 0x000fe20000410000 */
[----:B------:R-:W-:Y:S01]  /*1e80*/  FFMA.FTZ R8, R4, R5, R8 ;  /* 0x0000000504087223 */ /* 0x000fe20000010008 */
[----:B------:R-:W-:Y:S01]  /*1e90*/  SHF.L.U32 R7, R7, 0x10, RZ ;  /* 0x0000001007077819 */ /* 0x000fe200000006ff */
[----:B------:R-:W-:Y:S01]  /*1ea0*/  FMUL.FTZ R19, R2, R12 ;  /* 0x0000000c02137220 */ /* 0x000fe20000410000 */
[----:B------:R-:W-:Y:S01]  /*1eb0*/  PRMT R51, R44, 0x7632, R51 ;  /* 0x000076322c337816 */ /* 0x000fe20000000033 */
[-C--:B------:R-:W-:Y:S01]  /*1ec0*/  FFMA.FTZ R12, R50, R53.reuse, R8 ;  /* 0x00000035320c7223 */ /* 0x080fe20000010008 */
[----:B------:R-:W-:Y:S01]  /*1ed0*/  SHF.L.U32 R8, R43, 0x10, RZ ;  /* 0x000000102b087819 */ /* 0x000fe200000006ff */
[----:B------:R-:W-:Y:S01]  /*1ee0*/  FFMA.FTZ R11, R19, R10, R11 ;  /* 0x0000000a130b7223 */ /* 0x000fe2000001000b */
[----:B------:R-:W-:Y:S01]  /*1ef0*/  FADD.FTZ R7, -R14, R7 ;  /* 0x000000070e077221 */ /* 0x000fe20000010100 */
[----:B------:R-:W-:Y:S01]  /*1f00*/  PRMT R10, R43, 0x7632, R10 ;  /* 0x000076322b0a7816 */ /* 0x000fe2000000000a */
[----:B------:R-:W-:Y:S01]  /*1f10*/  FFMA.FTZ R25, R13, R53, R0 ;  /* 0x000000350d197223 */ /* 0x000fe20000010000 */
[----:B------:R-:W-:-:S02]  /*1f20*/  IMAD.U32 R51, R51, 0x10000, RZ ;  /* 0x0001000033337824 */ /* 0x000fc400078e00ff */
[----:B------:R-:W-:Y:S01]  /*1f30*/  FADD.FTZ R0, R57, R53 ;  /* 0x0000003539007221 */ /* 0x000fe20000010000 */
[----:B------:R-:W-:Y:S01]  /*1f40*/  FMUL.FTZ R57, R2, R7 ;  /* 0x0000000702397220 */ /* 0x000fe20000410000 */
[C---:B------:R-:W-:Y:S01]  /*1f50*/  PRMT R52, R45.reuse, 0x7632, R52 ;  /* 0x000076322d347816 */ /* 0x040fe20000000034 */
[----:B------:R-:W-:Y:S01]  /*1f60*/  FADD.FTZ R8, -R14, R8 ;  /* 0x000000080e087221 */ /* 0x000fe20000010100 */
[----:B------:R-:W-:Y:S01]  /*1f70*/  SHF.L.U32 R7, R45, 0x10, RZ ;  /* 0x000000102d077819 */ /* 0x000fe200000006ff */
[----:B------:R-:W-:Y:S02]  /*1f80*/  IMAD.U32 R10, R10, 0x10000, RZ ;  /* 0x000100000a0a7824 */ /* 0x000fe400078e00ff */
[----:B------:R-:W-:Y:S01]  /*1f90*/  FMUL.FTZ R13, R9, R51 ;  /* 0x00000033090d7220 */ /* 0x000fe20000410000 */
[----:B------:R-:W-:Y:S01]  /*1fa0*/  SHF.L.U32 R52, R52, 0x10, RZ ;  /* 0x0000001034347819 */ /* 0x000fe200000006ff */
[----:B------:R-:W-:Y:S01]  /*1fb0*/  FMUL.FTZ R20, R2, R8 ;  /* 0x0000000802147220 */ /* 0x000fe20000410000 */
[----:B------:R-:W-:Y:S01]  /*1fc0*/  FADD.FTZ R10, -R14, R10 ;  /* 0x0000000a0e0a7221 */ /* 0x000fe20000010100 */
[----:B------:R-:W-:Y:S01]  /*1fd0*/  FFMA.FTZ R11, R57, R13, R11 ;  /* 0x0000000d390b7223 */ /* 0x000fe2000001000b */
[----:B------:R-:W-:-:S02]  /*1fe0*/  FMUL.FTZ R8, R4, R7 ;  /* 0x0000000704087220 */ /* 0x000fc40000410000 */
[----:B------:R-:W-:Y:S01]  /*1ff0*/  FMUL.FTZ R53, R2, R10 ;  /* 0x0000000a02357220 */ /* 0x000fe20000410000 */
[----:B------:R-:W-:Y:S01]  /*2000*/  FMUL.FTZ R10, R50, R52 ;  /* 0x00000034320a7220 */ /* 0x000fe20000410000 */
[--C-:B------:R-:W-:Y:S01]  /*2010*/  FFMA.FTZ R8, R20, R8, R11.reuse ;  /* 0x0000000814087223 */ /* 0x100fe2000001000b */
[----:B------:R-:W-:Y:S01]  /*2020*/  FFMA.FTZ R12, R3, R6, R12 ;  /* 0x00000006030c7223 */ /* 0x000fe2000001000c */
[C---:B------:R-:W-:Y:S02]  /*2030*/  PRMT R11, R46.reuse, 0x7632, R11 ;  /* 0x000076322e0b7816 */ /* 0x040fe4000000000b */
[----:B------:R-:W-:Y:S01]  /*2040*/  FFMA.FTZ R16, R53, R10, R8 ;  /* 0x0000000a35107223 */ /* 0x000fe20000010008 */
[----:B------:R-:W-:Y:S01]  /*2050*/  SHF.L.U32 R10, R46, 0x10, RZ ;  /* 0x000000102e0a7819 */ /* 0x000fe200000006ff */
[----:B------:R-:W-:Y:S01]  /*2060*/  FFMA.FTZ R12, R9, R51, R12 ;  /* 0x00000033090c7223 */ /* 0x000fe2000001000c */
[----:B------:R-:W-:Y:S01]  /*2070*/  IMAD.U32 R11, R11, 0x10000, RZ ;  /* 0x000100000b0b7824 */ /* 0x000fe200078e00ff */
[----:B------:R-:W-:-:S02]  /*2080*/  SHF.L.U32 R8, R48, 0x10, RZ ;  /* 0x0000001030087819 */ /* 0x000fc400000006ff */
[----:B------:R-:W-:Y:S01]  /*2090*/  FADD.FTZ R10, -R14, R10 ;  /* 0x0000000a0e0a7221 */ /* 0x000fe20000010100 */
[----:B------:R-:W-:Y:S01]  /*20a0*/  PRMT R13, R48, 0x7632, R13 ;  /* 0x00007632300d7816 */ /* 0x000fe2000000000d */
[----:B------:R-:W-:Y:S01]  /*20b0*/  FFMA.FTZ R12, R4, R7, R12 ;  /* 0x00000007040c7223 */ /* 0x000fe2000001000c */
[----:B------:R-:W-:Y:S01]  /*20c0*/  FADD.FTZ R11, -R14, R11 ;  /* 0x0000000b0e0b7221 */ /* 0x000fe20000010100 */
[----:B------:R-:W-:Y:S01]  /*20d0*/  FMUL.FTZ R18, R2, R10 ;  /* 0x0000000a02127220 */ /* 0x000fe20000410000 */
[----:B------:R-:W-:Y:S01]  /*20e0*/  SHF.L.U32 R13, R13, 0x10, RZ ;  /* 0x000000100d0d7819 */ /* 0x000fe200000006ff */
[C---:B------:R-:W-:Y:S01]  /*20f0*/  FMUL.FTZ R10, R3.reuse, R8 ;  /* 0x00000008030a7220 */ /* 0x040fe20000410000 */
[----:B------:R-:W-:Y:S01]  /*2100*/  FFMA.FTZ R12, R50, R52, R12 ;  /* 0x00000034320c7223 */ /* 0x000fe2000001000c */
[----:B------:R-:W-:Y:S02]  /*2110*/  FMUL.FTZ R61, R2, R11 ;  /* 0x0000000b023d7220 */ /* 0x000fe40000410000 */
[----:B------:R-:W-:Y:S01]  /*2120*/  FFMA.FTZ R16, R18, R10, R16 ;  /* 0x0000000a12107223 */ /* 0x000fe20000010010 */
[----:B------:R-:W-:Y:S01]  /*2130*/  FFMA.FTZ R11, R3, R8, R12 ;  /* 0x00000008030b7223 */ /* 0x000fe2000001000c */
[----:B------:R-:W-:-:S03]  /*2140*/  FMUL.FTZ R10, R9, R13 ;  /* 0x0000000d090a7220 */ /* 0x000fc60000410000 */
[----:B------:R-:W-:Y:S01]  /*2150*/  FFMA.FTZ R26, R9, R13, R11 ;  /* 0x0000000d091a7223 */ /* 0x000fe2000001000b */
[----:B------:R-:W-:Y:S01]  /*2160*/  FFMA.FTZ R11, R61, R10, R16 ;  /* 0x0000000a3d0b7223 */ /* 0x000fe20000010010 */
[----:B------:R-:W-:Y:S01]  /*2170*/  IMAD.U32 R10, R47, 0x10000, RZ ;  /* 0x000100002f0a7824 */ /* 0x000fe200078e00ff */
[----:B------:R-:W-:-:S03]  /*2180*/  SHF.L.U32 R9, R49, 0x10, RZ ;  /* 0x0000001031097819 */ /* 0x000fc600000006ff */
[----:B------:R-:W-:-:S04]  /*2190*/  FADD.FTZ R10, -R14, R10 ;  /* 0x0000000a0e0a7221 */ /* 0x000fc80000010100 */
[----:B------:R-:W-:Y:S01]  /*21a0*/  FMUL.FTZ R16, R2, R10 ;  /* 0x0000000a02107220 */ /* 0x000fe20000410000 */
[----:B------:R-:W-:-:S04]  /*21b0*/  FMUL.FTZ R10, R4, R9 ;  /* 0x00000009040a7220 */ /* 0x000fc80000410000 */
[----:B-1----:R-:W-:Y:S01]  /*21c0*/  FFMA.FTZ R23, R16, R10, R11 ;  /* 0x0000000a10177223 */ /* 0x002fe2000001000b */
[----:B------:R-:W-:Y:S02]  /*21d0*/  PRMT R10, R47, 0x7632, R10 ;  /* 0x000076322f0a7816 */ /* 0x000fe4000000000a */
[----:B------:R-:W-:Y:S02]  /*21e0*/  PRMT R12, R49, 0x7632, R12 ;  /* 0x00007632310c7816 */ /* 0x000fe4000000000c */
[----:B------:R-:W-:Y:S01]  /*21f0*/  SHF.L.U32 R11, R10, 0x10, RZ ;  /* 0x000000100a0b7819 */ /* 0x000fe200000006ff */
[----:B------:R-:W-:Y:S02]  /*2200*/  FFMA.FTZ R10, R4, R9, R26 ;  /* 0x00000009040a7223 */ /* 0x000fe4000001001a */
[----:B------:R-:W-:Y:S02]  /*2210*/  IMAD.U32 R12, R12, 0x10000, RZ ;  /* 0x000100000c0c7824 */ /* 0x000fe400078e00ff */
[----:B--2---:R-:W-:Y:S01]  /*2220*/  FADD.FTZ R34, -R14, R11 ;  /* 0x0000000b0e227221 */ /* 0x004fe20000010100 */
[----:B------:R-:W-:Y:S01]  /*2230*/  STL [R1+0x20], R19 ;  /* 0x0000201301007387 */ /* 0x000fe20000100800 */
[CC--:B------:R-:W-:Y:S01]  /*2240*/  FFMA.FTZ R10, R50.reuse, R12.reuse, R10 ;  /* 0x0000000c320a7223 */ /* 0x0c0fe2000001000a */
[----:B------:R-:W-:Y:S01]  /*2250*/  FMUL.FTZ R11, R50, R12 ;  /* 0x0000000c320b7220 */ /* 0x000fe20000410000 */
[----:B------:R-:W-:Y:S01]  /*2260*/  FMUL.FTZ R50, R2, R34 ;  /* 0x0000002202327220 */ /* 0x000fe20000410000 */
[----:B------:R-:W-:Y:S04]  /*2270*/  STL [R1+0x1c], R20 ;  /* 0x00001c1401007387 */ /* 0x000fe80000100800 */
[----:B------:R-:W-:Y:S01]  /*2280*/  STL [R1+0x10], R18 ;  /* 0x0000101201007387 */ /* 0x000fe20000100800 */
[----:B------:R-:W-:-:S03]  /*2290*/  FFMA.FTZ R11, R50, R11, R23 ;  /* 0x0000000b320b7223 */ /* 0x000fc60000010017 */
[----:B------:R-:W2:Y:S04]  /*22a0*/  LDL R29, [R1+0x50] ;  /* 0x00005000011d7983 */ /* 0x000ea80000100800 */
[----:B------:R-:W4:Y:S04]  /*22b0*/  LDL R30, [R1+0x8] ;  /* 0x00000800011e7983 */ /* 0x000f280000100800 */
[----:B------:R-:W2:Y:S04]  /*22c0*/  LDL R27, [R1] ;  /* 0x00000000011b7983 */ /* 0x000ea80000100800 */
[----:B------:R-:W2:Y:S04]  /*22d0*/  LDL R28, [R1+0x54] ;  /* 0x00005400011c7983 */ /* 0x000ea80000100800 */
[----:B------:R-:W-:Y:S04]  /*22e0*/  STL [R1+0xc], R16 ;  /* 0x00000c1001007387 */ /* 0x000fe80000100800 */
[----:B------:R-:W2:Y:S04]  /*22f0*/  LDL.LU R26, [R1+0x18] ;  /* 0x00001800011a7983 */ /* 0x000ea80000300800 */
[----:B------:R-:W2:Y:S04]  /*2300*/  LDL.LU R60, [R1+0x14] ;  /* 0x00001400013c7983 */ /* 0x000ea80000300800 */
[----:B------:R-:W4:Y:S04]  /*2310*/  LDL.LU R32, [R1+0x24] ;  /* 0x0000240001207983 */ /* 0x000f280000300800 */
[----:B------:R0:W5:Y:S04]  /*2320*/  LDL.LU R34, [R1+0x120] ;  /* 0x0001200001227983 */ /* 0x0001680000300800 */
[----:B------:R-:W2:Y:S01]  /*2330*/  LDL.LU R23, [R1+0x11c] ;  /* 0x00011c0001177983 */ /* 0x000ea20000300800 */
[----:B------:R-:W-:Y:S01]  /*2340*/  FFMA.FTZ R53, R53, R52, R25 ;  /* 0x0000003435357223 */ /* 0x000fe20000010019 */
[----:B------:R-:W-:-:S02]  /*2350*/  FADD.FTZ R52, R0, R52 ;  /* 0x0000003400347221 */ /* 0x000fc40000010000 */
[----:B---3--:R1:W-:Y:S04]  /*2360*/  STS.64 [R59], R10 ;  /* 0x0000000a3b007388 */ /* 0x0083e80000000a00 */
[----:B-1----:R-:W3:Y:S01]  /*2370*/  LDL.LU R59, [R1+0x118] ;  /* 0x00011800013b7983 */ /* 0x002ee20000300800 */
[----:B------:R-:W-:Y:S01]  /*2380*/  FFMA.FTZ R10, R57, R51, R33 ;  /* 0x00000033390a7223 */ /* 0x000fe20000010021 */
[----:B------:R-:W-:Y:S02]  /*2390*/  FADD.FTZ R11, R31, R51 ;  /* 0x000000331f0b7221 */ /* 0x000fe40000010000 */
[----:B------:R0:W5:Y:S04]  /*23a0*/  LDL.LU R33, [R1+0x114] ;  /* 0x0001140001217983 */ /* 0x0001680000300800 */
[----:B------:R-:W4:Y:S04]  /*23b0*/  LDL R57, [R1+0x5c] ;  /* 0x00005c0001397983 */ /* 0x000f280000100800 */
[----:B------:R0:W5:Y:S04]  /*23c0*/  LDL.LU R31, [R1+0x110] ;  /* 0x00011000011f7983 */ /* 0x0001680000300800 */
[----:B------:R-:W2:Y:S04]  /*23d0*/  LDL.LU R51, [R1+0x28] ;  /* 0x0000280001337983 */ /* 0x000ea80000300800 */
[----:B------:R-:W3:Y:S04]  /*23e0*/  LDL.LU R25, [R1+0x10c] ;  /* 0x00010c0001197983 */ /* 0x000ee80000300800 */
[----:B------:R-:W3:Y:S01]  /*23f0*/  LDL.LU R0, [R1+0x108] ;  /* 0x0001080001007983 */ /* 0x000ee20000300800 */
[----:B------:R-:W-:Y:S01]  /*2400*/  FADD.FTZ R11, R11, R13 ;  /* 0x0000000d0b0b7221 */ /* 0x000fe20000010000 */
[----:B------:R-:W-:Y:S01]  /*2410*/  FFMA.FTZ R10, R61, R13, R10 ;  /* 0x0000000d3d0a7223 */ /* 0x000fe2000001000a */
[----:B------:R-:W-:Y:S01]  /*2420*/  FADD.FTZ R13, R52, R12 ;  /* 0x0000000c340d7221 */ /* 0x000fe20000010000 */
[----:B------:R-:W-:Y:S01]  /*2430*/  UIADD3 UR9, UP0, UR11, 0xa, URZ ;  /* 0x0000000a0b097890 */ /* 0x000fe2000ff1e03f */
[----:B------:R-:W-:Y:S01]  /*2440*/  BAR.SYNC.DEFER_BLOCKING 0x0 ;  /* 0x0000000000007b1d */ /* 0x000fe20000010000 */
[----:B----4-:R-:W-:Y:S01]  /*2450*/  FFMA.FTZ R57, R57, R30, R32 ;  /* 0x0000001e39397223 */ /* 0x010fe20000010020 */
[----:B--2---:R-:W-:Y:S01]  /*2460*/  FADD.FTZ R51, R30, R51 ;  /* 0x000000331e337221 */ /* 0x004fe20000010000 */
[----:B---3--:R-:W-:-:S03]  /*2470*/  FFMA.FTZ R29, R29, R0, R60 ;  /* 0x000000001d1d7223 */ /* 0x008fc6000001003c */
[----:B------:R-:W2:Y:S04]  /*2480*/  LDL.LU R60, [R1+0x104] ;  /* 0x00010400013c7983 */ /* 0x000ea80000300800 */
[----:B------:R0:W5:Y:S04]  /*2490*/  LDL.LU R32, [R1+0x100] ;  /* 0x0001000001207983 */ /* 0x0001680000300800 */
[----:B------:R0:W5:Y:S04]  /*24a0*/  LDL.LU R30, [R1+0xfc] ;  /* 0x0000fc00011e7983 */ /* 0x0001680000300800 */
[----:B------:R-:W3:Y:S04]  /*24b0*/  LDL.LU R61, [R1+0xf8] ;  /* 0x0000f800013d7983 */ /* 0x000ee80000300800 */
[----:B------:R-:W4:Y:S01]  /*24c0*/  LDL R52, [R1+0x58] ;  /* 0x0000580001347983 */ /* 0x000f220000100800 */
[----:B------:R-:W-:Y:S01]  /*24d0*/  FADD.FTZ R26, R0, R26 ;  /* 0x0000001a001a7221 */ /* 0x000fe20000010000 */
[----:B------:R-:W-:-:S03]  /*24e0*/  FFMA.FTZ R12, R50, R12, R53 ;  /* 0x0000000c320c7223 */ /* 0x000fc60000010035 */
[----:B------:R-:W-:Y:S02]  /*24f0*/  FADD.FTZ R50, R26, R27 ;  /* 0x0000001b1a327221 */ /* 0x000fe40000010000 */
[----:B------:R-:W2:Y:S01]  /*2500*/  LDL.LU R26, [R1+0xf4] ;  /* 0x0000f400011a7983 */ /* 0x000ea20000300800 */
[----:B---3--:R-:W-:Y:S01]  /*2510*/  FFMA.FTZ R57, R28, R61, R57 ;  /* 0x0000003d1c397223 */ /* 0x008fe20000010039 */
[----:B----4-:R-:W-:Y:S02]  /*2520*/  FFMA.FTZ R52, R52, R27, R29 ;  /* 0x0000001b34347223 */ /* 0x010fe4000001001d */
[----:B------:R0:W5:Y:S04]  /*2530*/  LDL.LU R29, [R1+0xf0] ;  /* 0x0000f000011d7983 */ /* 0x0001680000300800 */
[----:B------:R0:W5:Y:S04]  /*2540*/  LDL.LU R27, [R1+0xec] ;  /* 0x0000ec00011b7983 */ /* 0x0001680000300800 */
[----:B------:R-:W3:Y:S01]  /*2550*/  LDL.LU R28, [R1+0xe8] ;  /* 0x0000e800011c7983 */ /* 0x000ee20000300800 */
[----:B------:R-:W-:Y:S01]  /*2560*/  FADD.FTZ R51, R51, R61 ;  /* 0x0000003d33337221 */ /* 0x000fe20000010000 */
[----:B--2---:R-:W-:Y:S01]  /*2570*/  FADD.FTZ R50, R50, R60 ;  /* 0x0000003c32327221 */ /* 0x004fe20000010000 */
[----:B------:R-:W-:-:S02]  /*2580*/  FFMA.FTZ R57, R26, R59, R57 ;  /* 0x0000003b1a397223 */ /* 0x000fc40000010039 */
[----:B------:R-:W-:Y:S01]  /*2590*/  FADD.FTZ R51, R51, R59 ;  /* 0x0000003b33337221 */ /* 0x000fe20000010000 */
[----:B------:R-:W-:Y:S01]  /*25a0*/  FADD.FTZ R50, R50, R58 ;  /* 0x0000003a32327221 */ /* 0x000fe20000010000 */
[----:B------:R-:W-:Y:S02]  /*25b0*/  FFMA.FTZ R57, R23, R56, R57 ;  /* 0x0000003817397223 */ /* 0x000fe40000010039 */
[----:B------:R-:W-:Y:S01]  /*25c0*/  FADD.FTZ R51, R51, R56 ;  /* 0x0000003833337221 */ /* 0x000fe20000010000 */
[----:B------:R-:W-:Y:S01]  /*25d0*/  FADD.FTZ R50, R50, R55 ;  /* 0x0000003732327221 */ /* 0x000fe20000010000 */
[----:B------:R-:W-:Y:S02]  /*25e0*/  FFMA.FTZ R57, R22, R54, R57 ;  /* 0x0000003616397223 */ /* 0x000fe40000010039 */
[----:B------:R-:W-:Y:S01]  /*25f0*/  FADD.FTZ R51, R51, R54 ;  /* 0x0000003633337221 */ /* 0x000fe20000010000 */
[----:B------:R-:W-:Y:S01]  /*2600*/  FADD.FTZ R50, R50, R15 ;  /* 0x0000000f32327221 */ /* 0x000fe20000010000 */
[----:B------:R-:W-:-:S02]  /*2610*/  FFMA.FTZ R57, R17, R5, R57 ;  /* 0x0000000511397223 */ /* 0x000fc40000010039 */
[----:B------:R-:W-:Y:S01]  /*2620*/  FADD.FTZ R51, R51, R5 ;  /* 0x0000000533337221 */ /* 0x000fe20000010000 */
[----:B------:R-:W1:Y:S01]  /*2630*/  S2R R53, SR_TID.X ;  /* 0x0000000000357919 */ /* 0x000e620000002100 */
[----:B------:R-:W-:Y:S01]  /*2640*/  FADD.FTZ R50, R50, R6 ;  /* 0x0000000632327221 */ /* 0x000fe20000010000 */
[----:B------:R-:W-:Y:S01]  /*2650*/  FFMA.FTZ R57, R20, R7, R57 ;  /* 0x0000000714397223 */ /* 0x000fe20000010039 */
[----:B------:R-:W-:Y:S02]  /*2660*/  FADD.FTZ R51, R51, R7 ;  /* 0x0000000733337221 */ /* 0x000fe40000010000 */
[----:B------:R-:W-:Y:S01]  /*2670*/  FADD.FTZ R50, R50, R8 ;  /* 0x0000000832327221 */ /* 0x000fe20000010000 */
[----:B------:R-:W-:Y:S01]  /*2680*/  UIADD3.X UR10, URZ, UR5, URZ, UP0, !UPT ;  /* 0x000000053f0a7290 */ /* 0x000fe200087fe43f */
[----:B------:R-:W-:Y:S01]  /*2690*/  FADD.FTZ R51, R51, R9 ;  /* 0x0000000933337221 */ /* 0x000fe20000010000 */
[----:B------:R-:W-:Y:S01]  /*26a0*/  FFMA.FTZ R57, R16, R9, R57 ;  /* 0x0000000910397223 */ /* 0x000fe20000010039 */
[----:B------:R-:W-:-:S04]  /*26b0*/  UISETP.GE.U32.AND UP0, UPT, UR9, UR16, UPT ;  /* 0x000000100900728c */ /* 0x000fc8000bf06070 */
[----:B------:R-:W-:-:S06]  /*26c0*/  UISETP.GE.AND.EX UP0, UPT, UR10, UR7, UPT, UP0 ;  /* 0x000000070a00728c */ /* 0x000fcc000bf06300 */
[----:B------:R-:W-:Y:S02]  /*26d0*/  PLOP3.LUT P0, PT, PT, PT, UP0, 0x80, 0x0 ;  /* 0x000000000000781c */ /* 0x000fe40003f0f008 */
[----:B-1----:R-:W-:Y:S01]  /*26e0*/  ISETP.GT.U32.AND P1, PT, R53, 0x3f, PT ;  /* 0x0000003f3500780c */ /* 0x002fe20003f24070 */
[----:B---3--:R-:W-:Y:S02]  /*26f0*/  FFMA.FTZ R52, R28, R60, R52 ;  /* 0x0000003c1c347223 */ /* 0x008fe40000010034 */
[----:B------:R0:W5:Y:S02]  /*2700*/  LDL.LU R28, [R1+0xe4] ;  /* 0x0000e400011c7983 */ /* 0x0001640000300800 */
[----:B------:R-:W-:Y:S02]  /*2710*/  FFMA.FTZ R52, R25, R58, R52 ;  /* 0x0000003a19347223 */ /* 0x000fe40000010034 */
[----:B------:R0:W5:Y:S02]  /*2720*/  LDL.LU R26, [R1+0xe0] ;  /* 0x0000e000011a7983 */ /* 0x0001640000300800 */
[----:B------:R-:W-:-:S02]  /*2730*/  FFMA.FTZ R52, R24, R55, R52 ;  /* 0x0000003718347223 */ /* 0x000fc40000010034 */
[----:B------:R0:W5:Y:S02]  /*2740*/  LDL.LU R25, [R1+0xdc] ;  /* 0x0000dc0001197983 */ /* 0x0001640000300800 */
[----:B------:R-:W-:Y:S02]  /*2750*/  FFMA.FTZ R52, R21, R15, R52 ;  /* 0x0000000f15347223 */ /* 0x000fe40000010034 */
[----:B------:R0:W5:Y:S02]  /*2760*/  LDL.LU R23, [R1+0xd8] ;  /* 0x0000d80001177983 */ /* 0x0001640000300800 */
[----:B------:R-:W-:Y:S02]  /*2770*/  FFMA.FTZ R52, R19, R6, R52 ;  /* 0x0000000613347223 */ /* 0x000fe40000010034 */
[----:B------:R0:W5:Y:S04]  /*2780*/  LDL.LU R24, [R1+0xd4] ;  /* 0x0000d40001187983 */ /* 0x0001680000300800 */
[----:B------:R0:W5:Y:S01]  /*2790*/  LDL.LU R22, [R1+0xd0] ;  /* 0x0000d00001167983 */ /* 0x0001620000300800 */
[----:B------:R-:W-:-:S03]  /*27a0*/  FFMA.FTZ R52, R18, R8, R52 ;  /* 0x0000000812347223 */ /* 0x000fc60000010034 */
[----:B------:R0:W5:Y:S04]  /*27b0*/  LDL.LU R21, [R1+0xcc] ;  /* 0x0000cc0001157983 */ /* 0x0001680000300800 */
[----:B------:R0:W5:Y:S04]  /*27c0*/  LDL.LU R17, [R1+0xc8] ;  /* 0x0000c80001117983 */ /* 0x0001680000300800 */
[----:B------:R0:W5:Y:S04]  /*27d0*/  LDL.LU R19, [R1+0xc4] ;  /* 0x0000c40001137983 */ /* 0x0001680000300800 */
[----:B------:R0:W5:Y:S04]  /*27e0*/  LDL.LU R20, [R1+0xc0] ;  /* 0x0000c00001147983 */ /* 0x0001680000300800 */
[----:B------:R0:W5:Y:S04]  /*27f0*/  LDL.LU R18, [R1+0xbc] ;  /* 0x0000bc0001127983 */ /* 0x0001680000300800 */
[----:B------:R0:W5:Y:S04]  /*2800*/  LDL.LU R16, [R1+0xb8] ;  /* 0x0000b80001107983 */ /* 0x0001680000300800 */
[----:B------:R0:W-:Y:S04]  /*2810*/  STL [R1+0x18], R50 ;  /* 0x0000183201007387 */ /* 0x0001e80000100800 */
[----:B------:R0:W-:Y:S04]  /*2820*/  STL [R1+0x28], R51 ;  /* 0x0000283301007387 */ /* 0x0001e80000100800 */
[----:B------:R0:W-:Y:S04]  /*2830*/  STL [R1+0x24], R57 ;  /* 0x0000243901007387 */ /* 0x0001e80000100800 */
[----:B------:R0:W-:Y:S01]  /*2840*/  STL [R1+0x14], R52 ;  /* 0x0000143401007387 */ /* 0x0001e20000100800 */
[----:B------:R-:W-:Y:S05]  /*2850*/  @!P0 BRA `(.L_x_596) ;  /* 0x0000000400008947 */ /* 0x000fea0003800000 */
[----:B------:R-:W1:Y:S01]  /*2860*/  S2UR UR15, SR_CgaCtaId ;  /* 0x00000000000f79c3 */ /* 0x000e620000008800 */
[----:B------:R-:W-:Y:S01]  /*2870*/  UMOV UR5, 0x400 ;  /* 0x0000040000057882 */ /* 0x000fe20000000000 */
[----:B------:R2:W-:Y:S04]  /*2880*/  STL.64 [R1+0xc0], R4 ;  /* 0x0000c00401007387 */ /* 0x0005e80000100a00 */
[----:B------:R3:W-:Y:S01]  /*2890*/  STL.64 [R1+0xb8], R2 ;  /* 0x0000b80201007387 */ /* 0x0007e20000100a00 */
[----:B--2---:R-:W-:Y:S02]  /*28a0*/  MOV R5, R51 ;  /* 0x0000003300057202 */ /* 0x004fe40000000f00 */
[----:B------:R-:W-:Y:S01]  /*28b0*/  MOV R4, R57 ;  /* 0x0000003900047202 */ /* 0x000fe20000000f00 */
[----:B---3--:R-:W-:Y:S01]  /*28c0*/  IMAD.MOV.U32 R2, RZ, RZ, R52 ;  /* 0x000000ffff027224 */ /* 0x008fe200078e0034 */
[----:B0-----:R-:W-:-:S02]  /*28d0*/  SHF.L.U32 R52, R53, 0x1, RZ ;  /* 0x0000000135347819 */ /* 0x001fc400000006ff */
[----:B------:R-:W-:Y:S02]  /*28e0*/  MOV R3, R50 ;  /* 0x0000003200037202 */ /* 0x000fe40000000f00 */
[----:B------:R-:W-:Y:S01]  /*28f0*/  LOP3.LUT R52, R52, 0x18, RZ, 0xc0, !PT ;  /* 0x0000001834347812 */ /* 0x000fe200078ec0ff */
[----:B-1----:R-:W-:-:S06]  /*2900*/  ULEA UR5, UR15, UR5, 0x18 ;  /* 0x000000050f057291 */ /* 0x002fcc000f8ec03f */
[----:B------:R-:W-:Y:S02]  /*2910*/  LEA R50, R53, UR5, 0x5 ;  /* 0x0000000535327c11 */ /* 0x000fe4000f8e28ff */
[----:B------:R-:W2:Y:S03]  /*2920*/  LDL R53, [R1+0xac] ;  /* 0x0000ac0001357983 */ /* 0x000ea60000100800 */
[----:B------:R-:W-:-:S05]  /*2930*/  IMAD.IADD R51, R50, 0x1, R52 ;  /* 0x0000000132337824 */ /* 0x000fca00078e0234 */
[----:B------:R0:W-:Y:S02]  /*2940*/  STS.64 [R51], R2 ;  /* 0x0000000233007388 */ /* 0x0001e40000000a00 */
[----:B0-----:R-:W-:Y:S02]  /*2950*/  LOP3.LUT R51, R52, 0x8, RZ, 0x3c, !PT ;  /* 0x0000000834337812 */ /* 0x001fe400078e3cff */
[----:B------:R-:W3:Y:S02]  /*2960*/  LDL R3, [R1+0xa8] ;  /* 0x0000a80001037983 */ /* 0x000ee40000100800 */
[----:B------:R-:W-:-:S05]  /*2970*/  IADD3 R51, R50, R51, RZ ;  /* 0x0000003332337210 */ /* 0x000fca0007ffe0ff */
[----:B------:R0:W-:Y:S02]  /*2980*/  STS.64 [R51], R10 ;  /* 0x0000000a33007388 */ /* 0x0001e40000000a00 */
[----:B0-----:R-:W-:Y:S02]  /*2990*/  LOP3.LUT R51, R52, 0x10, RZ, 0x3c, !PT ;  /* 0x0000001034337812 */ /* 0x001fe400078e3cff */
[----:B------:R-:W0:Y:S02]  /*29a0*/  S2R R52, SR_TID.X ;  /* 0x0000000000347919 */ /* 0x000e240000002100 */
[----:B------:R-:W-:-:S05]  /*29b0*/  IADD3 R51, R50, R51, RZ ;  /* 0x0000003332337210 */ /* 0x000fca0007ffe0ff */
[----:B------:R1:W-:Y:S04]  /*29c0*/  STS.64 [R51], R4 ;  /* 0x0000000433007388 */ /* 0x0003e80000000a00 */
[----:B-1----:R1:W5:Y:S04]  /*29d0*/  LDL.LU.64 R4, [R1+0xc0] ;  /* 0x0000c00001047983 */ /* 0x0023680000300a00 */
[----:B------:R-:W4:Y:S04]  /*29e0*/  LDL R51, [R1+0xb0] ;  /* 0x0000b00001337983 */ /* 0x000f280000100800 */
[----:B------:R-:W3:Y:S01]  /*29f0*/  LDL R2, [R1+0xa4] ;  /* 0x0000a40001027983 */ /* 0x000ee20000100800 */
[----:B0-----:R-:W-:-:S04]  /*2a00*/  SHF.R.S32.HI R57, RZ, 0x1f, R52 ;  /* 0x0000001fff397819 */ /* 0x001fc80000011434 */
[----:B------:R-:W-:Y:S01]  /*2a10*/  LEA.HI R57, R57, R52, RZ, 0x2 ;  /* 0x0000003439397211 */ /* 0x000fe200078f10ff */
[----:B------:R-:W-:-:S03]  /*2a20*/  IMAD.SHL.U32 R52, R52, 0x2, RZ ;  /* 0x0000000234347824 */ /* 0x000fc600078e00ff */
[----:B------:R-:W-:Y:S02]  /*2a30*/  SHF.R.S32.HI R57, RZ, 0x2, R57 ;  /* 0x00000002ff397819 */ /* 0x000fe40000011439 */
[----:B------:R-:W-:Y:S02]  /*2a40*/  LOP3.LUT R52, R52, 0x18, RZ, 0xc0, !PT ;  /* 0x0000001834347812 */ /* 0x000fe400078ec0ff */
[----:B------:R-:W-:Y:S01]  /*2a50*/  LEA R57, R57, UR5, 0x5 ;  /* 0x0000000539397c11 */ /* 0x000fe2000f8e28ff */
[----:B------:R-:W-:Y:S01]  /*2a60*/  USHF.R.U32.HI UR5, URZ, 0x1, UR6 ;  /* 0x000000013f057899 */ /* 0x000fe20008011606 */
[----:B------:R-:W-:-:S03]  /*2a70*/  LOP3.LUT R52, R52, 0x18, RZ, 0x3c, !PT ;  /* 0x0000001834347812 */ /* 0x000fc600078e3cff */
[----:B------:R-:W-:Y:S01]  /*2a80*/  USHF.L.U32 UR5, UR5, 0x5, URZ ;  /* 0x0000000505057899 */ /* 0x000fe2000800063f */
[----:B------:R-:W-:-:S03]  /*2a90*/  IADD3 R52, R50, R52, RZ ;  /* 0x0000003432347210 */ /* 0x000fc60007ffe0ff */
[----:B------:R-:W-:Y:S02]  /*2aa0*/  ULOP3.LUT UR5, UR5, 0xffffffe0, UR17, 0xe2, !UPT ;  /* 0xffffffe005057892 */ /* 0x000fe4000f8ee211 */
[----:B------:R2:W-:Y:S02]  /*2ab0*/  STS.64 [R52], R12 ;  /* 0x0000000c34007388 */ /* 0x0005e40000000a00 */
[----:B--2---:R-:W-:Y:S01]  /*2ac0*/  IMAD R52, R53, 0x8, R57 ;  /* 0x0000000835347824 */ /* 0x004fe200078e0239 */
[----:B------:R-:W-:Y:S06]  /*2ad0*/  BAR.SYNC.DEFER_BLOCKING 0x0 ;  /* 0x0000000000007b1d */ /* 0x000fec0000010000 */
[----:B------:R-:W-:Y:S01]  /*2ae0*/  LDS.64 R52, [R52+0xa00] ;  /* 0x000a000034347984 */ /* 0x000fe20000000a00 */
[----:B----4-:R-:W-:-:S06]  /*2af0*/  LEA R50, R51, R57, 0x3 ;  /* 0x0000003933327211 */ /* 0x010fcc00078e18ff */
[----:B------:R-:W0:Y:S02]  /*2b00*/  LDS.64 R50, [R50] ;  /* 0x0000000032327984 */ /* 0x000e240000000a00 */
[----:B0-----:R-:W-:Y:S01]  /*2b10*/  FADD.FTZ R50, RZ, R50 ;  /* 0x00000032ff327221 */ /* 0x001fe20000010000 */
[----:B------:R-:W-:-:S03]  /*2b20*/  FADD.FTZ R51, RZ, R51 ;  /* 0x00000033ff337221 */ /* 0x000fc60000010000 */
[----:B------:R-:W-:Y:S01]  /*2b30*/  FADD.FTZ R52, R50, R52 ;  /* 0x0000003432347221 */ /* 0x000fe20000010000 */
[----:B---3--:R-:W-:Y:S01]  /*2b40*/  LEA R50, R3, R57, 0x3 ;  /* 0x0000003903327211 */ /* 0x008fe200078e18ff */
[----:B------:R-:W-:-:S05]  /*2b50*/  FADD.FTZ R53, R51, R53 ;  /* 0x0000003533357221 */ /* 0x000fca0000010000 */
[----:B------:R-:W0:Y:S02]  /*2b60*/  LDS.64 R50, [R50+0x1400] ;  /* 0x0014000032327984 */ /* 0x000e240000000a00 */
[----:B0-----:R-:W-:Y:S01]  /*2b70*/  FADD.FTZ R52, R52, R50 ;  /* 0x0000003234347221 */ /* 0x001fe20000010000 */
[----:B------:R-:W-:Y:S01]  /*2b80*/  LEA R50, R2, R57, 0x3 ;  /* 0x0000003902327211 */ /* 0x000fe200078e18ff */
[----:B------:R-:W-:Y:S01]  /*2b90*/  FADD.FTZ R53, R53, R51 ;  /* 0x0000003335357221 */ /* 0x000fe20000010000 */
[----:B------:R-:W0:Y:S01]  /*2ba0*/  S2R R57, SR_TID.X ;  /* 0x0000000000397919 */ /* 0x000e220000002100 */
[----:B------:R-:W2:Y:S03]  /*2bb0*/  LDC.64 R2, c[0x0][0x260] ;  /* 0x00009800ff027b82 */ /* 0x000ea60000000a00 */
[----:B------:R-:W3:Y:S02]  /*2bc0*/  LDS.64 R50, [R50+0x1e00] ;  /* 0x001e000032327984 */ /* 0x000ee40000000a00 */
[----:B---3--:R-:W-:Y:S01]  /*2bd0*/  FADD.FTZ R50, R52, R50 ;  /* 0x0000003234327221 */ /* 0x008fe20000010000 */
[----:B------:R-:W-:-:S02]  /*2be0*/  IMAD.U32 R52, RZ, RZ, UR5 ;  /* 0x00000005ff347e24 */ /* 0x000fc4000f8e00ff */
[----:B------:R-:W-:Y:S02]  /*2bf0*/  FADD.FTZ R51, R53, R51 ;  /* 0x0000003335337221 */ /* 0x000fe40000010000 */
[----:B0-----:R-:W-:-:S05]  /*2c00*/  IMAD R52, R52, 0x280, R57 ;  /* 0x0000028034347824 */ /* 0x001fca00078e0239 */
[----:B------:R-:W-:-:S04]  /*2c10*/  IADD3 R52, R52, UR14, RZ ;  /* 0x0000000e34347c10 */ /* 0x000fc8000fffe0ff */
[----:B------:R-:W-:-:S05]  /*2c20*/  SHF.L.U32 R52, R52, 0x1, RZ ;  /* 0x0000000134347819 */ /* 0x000fca00000006ff */
[----:B--2---:R-:W-:Y:S02]  /*2c30*/  IMAD.WIDE.U32 R52, R52, 0x4, R2 ;  /* 0x0000000434347825 */ /* 0x004fe400078e0002 */
[----:B------:R1:W5:Y:S04]  /*2c40*/  LDL.LU.64 R2, [R1+0xb8] ;  /* 0x0000b80001027983 */ /* 0x0003680000300a00 */
[----:B------:R1:W-:Y:S02]  /*2c50*/  STG.E.64 desc[UR12][R52.64+0x14000], R50 ;  /* 0x0140003234007986 */ /* 0x0003e4000c101b0c */
.L_x_596:
[----:B------:R-:W-:Y:S01]  /*2c60*/  BSSY B0, `(.L_x_597) ;  /* 0x0000047000007945 */ /* 0x000fe20003800000 */
[----:B01----:R-:W-:-:S03]  /*2c70*/  CS2R R50, SRZ ;  /* 0x0000000000327805 */ /* 0x003fc6000001ff00 */
[----:B------:R-:W-:Y:S05]  /*2c80*/  @P1 BRA `(.L_x_598) ;  /* 0x0000000400101947 */ /* 0x000fea0003800000 */
[----:B------:R-:W0:Y:S01]  /*2c90*/  S2R R53, SR_TID.X ;  /* 0x0000000000357919 */ /* 0x000e220000002100 */
[----:B------:R-:W-:Y:S01]  /*2ca0*/  USHF.L.U32 UR5, UR11, 0x4, URZ ;  /* 0x000000040b057899 */ /* 0x000fe2000800063f */
[----:B------:R-:W-:Y:S01]  /*2cb0*/  IMAD.MOV.U32 R50, RZ, RZ, 0x14 ;  /* 0x00000014ff327424 */ /* 0x000fe200078e00ff */
[----:B------:R-:W-:Y:S01]  /*2cc0*/  HFMA2.MMA R51, -RZ, RZ, 0, 2.384185791015625e-06 ;  /* 0x00000028ff337435 */ /* 0x000fe200000001ff */
[----:B------:R1:W-:Y:S01]  /*2cd0*/  STL [R1+0xb8], R0 ;  /* 0x0000b80001007387 */ /* 0x0003e20000100800 */
[----:B------:R-:W-:-:S06]  /*2ce0*/  ULOP3.LUT UR5, UR5, 0x10, URZ, 0xc0, !UPT ;  /* 0x0000001005057892 */ /* 0x000fcc000f8ec03f */
[----:B0-----:R-:W-:-:S05]  /*2cf0*/  LEA.HI R57, R53, UR5, RZ, 0x1e ;  /* 0x0000000535397c11 */ /* 0x001fca000f8ff0ff */
[----:B------:R-:W-:-:S05]  /*2d00*/  IMAD R57, R57, R50, -UR14 ;  /* 0x8000000e39397e24 */ /* 0x000fca000f8e0232 */
[----:B------:R-:W-:-:S04]  /*2d10*/  SHF.R.S32.HI R50, RZ, 0x1f, R57 ;  /* 0x0000001fff327819 */ /* 0x000fc80000011439 */
[----:B------:R-:W-:-:S04]  /*2d20*/  LEA.HI R50, R50, R57, RZ, 0x2 ;  /* 0x0000003932327211 */ /* 0x000fc800078f10ff */
[----:B------:R-:W-:-:S05]  /*2d30*/  SHF.R.S32.HI R50, RZ, 0x2, R50 ;  /* 0x00000002ff327819 */ /* 0x000fca0000011432 */
[----:B------:R-:W-:Y:S01]  /*2d40*/  IMAD R50, R50, R51, UR8 ;  /* 0x0000000832327e24 */ /* 0x000fe2000f8e0233 */
[----:B------:R-:W-:-:S04]  /*2d50*/  IADD3 R51, R57, 0x4, RZ ;  /* 0x0000000439337810 */ /* 0x000fc80007ffe0ff */
[----:B------:R-:W-:-:S04]  /*2d60*/  SHF.R.S32.HI R52, RZ, 0x1f, R51 ;  /* 0x0000001fff347819 */ /* 0x000fc80000011433 */
[----:B------:R-:W-:Y:S01]  /*2d70*/  LEA.HI R52, R52, R51, RZ, 0x2 ;  /* 0x0000003334347211 */ /* 0x000fe200078f10ff */
[----:B------:R-:W-:-:S03]  /*2d80*/  IMAD.MOV.U32 R51, RZ, RZ, 0x28 ;  /* 0x00000028ff337424 */ /* 0x000fc600078e00ff */
[----:B------:R-:W-:-:S05]  /*2d90*/  SHF.R.S32.HI R52, RZ, 0x2, R52 ;  /* 0x00000002ff347819 */ /* 0x000fca0000011434 */
[----:B------:R-:W-:Y:S01]  /*2da0*/  IMAD R52, R52, R51, UR8 ;  /* 0x0000000834347e24 */ /* 0x000fe2000f8e0233 */
[----:B------:R-:W-:-:S04]  /*2db0*/  SHF.L.U32 R51, R53, 0x3, RZ ;  /* 0x0000000335337819 */ /* 0x000fc800000006ff */
[----:B-1----:R-:W-:-:S04]  /*2dc0*/  LOP3.LUT R0, R51, 0x18, RZ, 0xc0, !PT ;  /* 0x0000001833007812 */ /* 0x002fc800078ec0ff */
        /* <DEDUP_REMOVED lines=11> */
[----:B------:R-:W-:-:S04]  /*2e80*/  LEA.HI R51, R51, R50, RZ, 0x2 ;  /* 0x0000003233337211 */ /* 0x000fc800078f10ff */
[----:B------:R-:W-:Y:S02]  /*2e90*/  SHF.R.S32.HI R51, RZ, 0x2, R51 ;  /* 0x00000002ff337819 */ /* 0x000fe40000011433 */
[----:B0-----:R-:W-:Y:S01]  /*2ea0*/  SHF.L.U32 R50, R53, 0x3, RZ ;  /* 0x0000000335327819 */ /* 0x001fe200000006ff */
[----:B------:R-:W-:-:S03]  /*2eb0*/  IMAD.MOV.U32 R53, RZ, RZ, 0x28 ;  /* 0x00000028ff357424 */ /* 0x000fc600078e00ff */
[----:B------:R-:W-:Y:S01]  /*2ec0*/  LOP3.LUT R50, R50, 0x18, RZ, 0xc0, !PT ;  /* 0x0000001832327812 */ /* 0x000fe200078ec0ff */
[----:B------:R-:W-:-:S05]  /*2ed0*/  IMAD R51, R51, R53, UR8 ;  /* 0x0000000833337e24 */ /* 0x000fca000f8e0235 */
[----:B------:R-:W-:-:S06]  /*2ee0*/  IADD3 R51, R50, R51, RZ ;  /* 0x0000003332337210 */ /* 0x000fcc0007ffe0ff */
[----:B------:R-:W0:Y:S02]  /*2ef0*/  LDS.64 R50, [R51] ;  /* 0x0000000033327984 */ /* 0x000e240000000a00 */
[----:B0-----:R-:W-:Y:S02]  /*2f00*/  FADD.FTZ R53, R0, R50 ;  /* 0x0000003200357221 */ /* 0x001fe40000010000 */
[----:B------:R0:W5:Y:S01]  /*2f10*/  LDL.LU R0, [R1+0xb8] ;  /* 0x0000b80001007983 */ /* 0x0001620000300800 */
[C---:B------:R-:W-:Y:S01]  /*2f20*/  IADD3 R50, R57.reuse, 0xc, RZ ;  /* 0x0000000c39327810 */ /* 0x040fe20007ffe0ff */
[----:B------:R-:W-:Y:S01]  /*2f30*/  FADD.FTZ R52, R52, R51 ;  /* 0x0000003334347221 */ /* 0x000fe20000010000 */
[----:B------:R-:W-:Y:S02]  /*2f40*/  VIADD R57, R57, 0x10 ;  /* 0x0000001039397836 */ /* 0x000fe40000000000 */
        /* <DEDUP_REMOVED lines=24> */
.L_x_598:
[----:B------:R-:W-:Y:S05]  /*30d0*/  BSYNC B0 ;  /* 0x0000000000007941 */ /* 0x000fea0003800000 */
.L_x_597:
[----:B------:R-:W0:Y:S04]  /*30e0*/  SHFL.BFLY PT, R53, R50, 0x2, 0x1f ;  /* 0x0c401f0032357f89 */ /* 0x000e2800000e0000 */
[----:B------:R-:W1:Y:S04]  /*30f0*/  SHFL.BFLY PT, R52, R51, 0x2, 0x1f ;  /* 0x0c401f0033347f89 */ /* 0x000e6800000e0000 */
[----:B-----5:R2:W-:Y:S02]  /*3100*/  STL [R1+0xb8], R0 ;  /* 0x0000b80001007387 */ /* 0x0205e40000100800 */
[----:B--2---:R-:W2:Y:S01]  /*3110*/  S2R R0, SR_TID.X ;  /* 0x0000000000007919 */ /* 0x004ea20000002100 */
[----:B0-----:R-:W-:Y:S01]  /*3120*/  FADD.FTZ R50, R53, R50 ;  /* 0x0000003235327221 */ /* 0x001fe20000010000 */
[----:B-1----:R-:W-:-:S04]  /*3130*/  FADD.FTZ R52, R52, R51 ;  /* 0x0000003334347221 */ /* 0x002fc80000010000 */
[----:B------:R-:W0:Y:S04]  /*3140*/  SHFL.BFLY PT, R53, R50, 0x1, 0x1f ;  /* 0x0c201f0032357f89 */ /* 0x000e2800000e0000 */
[----:B------:R-:W1:Y:S01]  /*3150*/  SHFL.BFLY PT, R51, R52, 0x1, 0x1f ;  /* 0x0c201f0034337f89 */ /* 0x000e6200000e0000 */
[----:B------:R-:W-:Y:S01]  /*3160*/  PRMT R17, R17, 0x7632, R17 ;  /* 0x0000763211117816 */ /* 0x000fe20000000011 */
[----:B------:R-:W-:Y:S01]  /*3170*/  BSSY B0, `(.L_x_599) ;  /* 0x0000015000007945 */ /* 0x000fe20003800000 */
[----:B------:R-:W-:Y:S02]  /*3180*/  PRMT R57, R16, 0x7632, R57 ;  /* 0x0000763210397816 */ /* 0x000fe40000000039 */
[----:B--2---:R-:W-:Y:S02]  /*3190*/  LOP3.LUT P1, RZ, R0, 0xffffffc3, RZ, 0xc0, !PT ;  /* 0xffffffc300ff7812 */ /* 0x004fe4000782c0ff */
[----:B------:R2:W5:Y:S01]  /*31a0*/  LDL.LU R0, [R1+0xb8] ;  /* 0x0000b80001007983 */ /* 0x0005620000300800 */
[----:B0-----:R-:W-:-:S03]  /*31b0*/  FADD.FTZ R16, R50, R53 ;  /* 0x0000003532107221 */ /* 0x001fc60000010000 */
[----:B------:R1:W-:Y:S02]  /*31c0*/  STL.S16 [R1+0x4], R17 ;  /* 0x0000041101007387 */ /* 0x0003e40000100600 */
[----:B-1----:R-:W-:-:S05]  /*31d0*/  FADD.FTZ R17, R52, R51 ;  /* 0x0000003334117221 */ /* 0x002fca0000010000 */
[----:B--2---:R-:W-:Y:S05]  /*31e0*/  @P1 BRA `(.L_x_600) ;  /* 0x0000000000341947 */ /* 0x004fea0003800000 */
        /* <DEDUP_REMOVED lines=13> */
.L_x_600:
[----:B------:R-:W-:Y:S05]  /*32c0*/  BSYNC B0 ;  /* 0x0000000000007941 */ /* 0x000fea0003800000 */
.L_x_599:
        /* <DEDUP_REMOVED lines=50> */
.L_x_603:
[----:B------:R-:W2:Y:S04]  /*35f0*/  LD.E.STRONG.GPU R19, desc[UR12][R16.64] ;  /* 0x0000000c10137980 */ /* 0x000ea8000c10f900 */
[----:B--2---:R-:W-:Y:S01]  /*3600*/  CCTL.IVALL ;  /* 0x00000000ff00798f */ /* 0x004fe20002000000 */
[----:B------:R-:W-:Y:S05]  /*3610*/  YIELD ;  /* 0x0000000000007946 */ /* 0x000fea0003800000 */
[----:B-----5:R-:W-:-:S04]  /*3620*/  LOP3.LUT R19, R19, R18, RZ, 0x3c, !PT ;  /* 0x0000001213137212 */ /* 0x020fc800078e3cff */
[----:B------:R-:W-:-:S13]  /*3630*/  ISETP.GT.AND P1, PT, R19, -0x1, PT ;  /* 0xffffffff1300780c */ /* 0x000fda0003f24270 */
[----:B------:R-:W-:Y:S05]  /*3640*/  @P1 BRA `(.L_x_603) ;  /* 0xfffffffc00e81947 */ /* 0x000fea000383ffff */
.L_x_602:
[----:B------:R-:W-:Y:S05]  /*3650*/  WARPSYNC.ALL ;  /* 0x0000000000007948 */ /* 0x000fea0003800000 */
[----:B------:R-:W-:Y:S06]  /*3660*/  BAR.SYNC.DEFER_BLOCKING 0x0 ;  /* 0x0000000000007b1d */ /* 0x000fec0000010000 */
[----:B------:R-:W-:Y:S05]  /*3670*/  BRA `(.L_x_604) ;  /* 0x0000000000687947 */ /* 0x000fea0003800000 */
.L_x_601:
        /* <DEDUP_REMOVED lines=18> */
.L_x_606:
[----:B------:R-:W2:Y:S04]  /*37a0*/  LD.E.STRONG.GPU R19, desc[UR12][R16.64] ;  /* 0x0000000c10137980 */ /* 0x000ea8000c10f900 */
[----:B--2---:R-:W-:Y:S01]  /*37b0*/  CCTL.IVALL ;  /* 0x00000000ff00798f */ /* 0x004fe20002000000 */
[----:B------:R-:W-:Y:S05]  /*37c0*/  YIELD ;  /* 0x0000000000007946 */ /* 0x000fea0003800000 */
[----:B-----5:R-:W-:-:S04]  /*37d0*/  LOP3.LUT R19, R19, R18, RZ, 0x3c, !PT ;  /* 0x0000001213137212 */ /* 0x020fc800078e3cff */
[----:B------:R-:W-:-:S13]  /*37e0*/  ISETP.GT.AND P1, PT, R19, -0x1, PT ;  /* 0xffffffff1300780c */ /* 0x000fda0003f24270 */
[----:B------:R-:W-:Y:S05]  /*37f0*/  @P1 BRA `(.L_x_606) ;  /* 0xfffffffc00e81947 */ /* 0x000fea000383ffff */
.L_x_605:
[----:B------:R-:W-:Y:S05]  /*3800*/  WARPSYNC.ALL ;  /* 0x0000000000007948 */ /* 0x000fea0003800000 */
[----:B------:R-:W-:Y:S06]  /*3810*/  BAR.SYNC.DEFER_BLOCKING 0x0 ;  /* 0x0000000000007b1d */ /* 0x000fec0000010000 */
.L_x_604:
[----:B------:R1:W-:Y:S01]  /*3820*/  STL [R1+0xb8], R10 ;  /* 0x0000b80a01007387 */ /* 0x0003e20000100800 */
[----:B0-----:R-:W-:Y:S01]  /*3830*/  MOV R17, UR4 ;  /* 0x0000000400117c02 */ /* 0x001fe20008000f00 */
[----:B-1----:R-:W0:Y:S02]  /*3840*/  S2R R10, SR_TID.X ;  /* 0x00000000000a7919 */ /* 0x002e240000002100 */
[----:B0-----:R-:W-:-:S13]  /*3850*/  ISETP.GT.U32.AND P1, PT, R10, 0xff, PT ;  /* 0x000000ff0a00780c */ /* 0x001fda0003f24070 */
[----:B------:R-:W0:Y:S08]  /*3860*/  @!P1 LDC R16, c[0x0][0x10] ;  /* 0x00000400ff109b82 */ /* 0x000e300000000800 */
[----:B------:R-:W1:Y:S01]  /*3870*/  @!P1 LDC.64 R52, c[0x0][0x260] ;  /* 0x00009800ff349b82 */ /* 0x000e620000000a00 */
[----:B0-----:R-:W-:Y:S02]  /*3880*/  @!P1 IMAD R16, R16, R17, UR6 ;  /* 0x0000000610109e24 */ /* 0x001fe4000f8e0211 */
[----:B------:R-:W-:-:S05]  /*3890*/  @!P1 IMAD.SHL.U32 R17, R10, 0x2, RZ ;  /* 0x000000020a119824 */ /* 0x000fca00078e00ff */
        /* <DEDUP_REMOVED lines=9> */
[----:B------:R-:W3:Y:S01]  /*3930*/  @!P1 LDG.E.64 R16, desc[UR12][R16.64] ;  /* 0x0000000c10109981 */ /* 0x000ee2000c1e1b00 */
[----:B------:R-:W-:-:S03]  /*3940*/  HFMA2.MMA R52, -RZ, RZ, 0, 0 ;  /* 0x00000000ff347435 */ /* 0x000fc600000001ff */
[----:B------:R-:W4:Y:S01]  /*3950*/  LDL.LU R53, [R1+0xa0] ;  /* 0x0000a00001357983 */ /* 0x000f220000300800 */
[----:B--2---:R-:W-:Y:S01]  /*3960*/  @!P1 FADD.FTZ R18, RZ, R18 ;  /* 0x00000012ff129221 */ /* 0x004fe20000010000 */
[----:B------:R-:W-:-:S03]  /*3970*/  @!P1 FADD.FTZ R19, RZ, R19 ;  /* 0x00000013ff139221 */ /* 0x000fc60000010000 */
[----:B---3--:R-:W-:Y:S01]  /*3980*/  @!P1 FADD.FTZ R52, R16, R18 ;  /* 0x0000001210349221 */ /* 0x008fe20000010000 */
[----:B------:R-:W-:Y:S02]  /*3990*/  IMAD.MOV.U32 R16, RZ, RZ, RZ ;  /* 0x000000ffff107224 */ /* 0x000fe400078e00ff */
[----:B------:R-:W-:Y:S02]  /*39a0*/  @!P1 FADD.FTZ R16, R17, R19 ;  /* 0x0000001311109221 */ /* 0x000fe40000010000 */
        /* <DEDUP_REMOVED lines=14> */
[----:B0-----:R-:W-:Y:S02]  /*3a90*/  FADD.FTZ R16, R52, R16 ;  /* 0x0000001034107221 */ /* 0x001fe40000010000 */
[----:B------:R-:W0:Y:S01]  /*3aa0*/  S2R R52, SR_TID.X ;  /* 0x0000000000347919 */ /* 0x000e220000002100 */
[----:B------:R-:W-:Y:S01]  /*3ab0*/  LOP3.LUT P1, RZ, R10, 0xffffff0f, RZ, 0xc0, !PT ;  /* 0xffffff0f0aff7812 */ /* 0x000fe2000782c0ff */
[----:B-1----:R-:W-:Y:S01]  /*3ac0*/  FADD.FTZ R17, R17, R18 ;  /* 0x0000001211117221 */ /* 0x002fe20000010000 */
[----:B------:R2:W5:Y:S11]  /*3ad0*/  LDL.LU R10, [R1+0xb8] ;  /* 0x0000b800010a7983 */ /* 0x0005760000300800 */
[----:B0-----:R-:W-:-:S02]  /*3ae0*/  @!P1 SHF.R.U32.HI R18, RZ, 0x1, R52 ;  /* 0x00000001ff129819 */ /* 0x001fc40000011634 */
[----:B------:R-:W3:Y:S01]  /*3af0*/  LDL.LU R52, [R1] ;  /* 0x0000000001347983 */ /* 0x000ee20000300800 */
[----:B------:R-:W0:Y:S01]  /*3b00*/  S2UR UR14, SR_CgaCtaId ;  /* 0x00000000000e79c3 */ /* 0x000e220000008800 */
[----:B------:R-:W-:Y:S02]  /*3b10*/  UMOV UR5, 0x400 ;  /* 0x0000040000057882 */ /* 0x000fe40000000000 */
[----:B------:R-:W-:Y:S01]  /*3b20*/  UIADD3 UR5, UR5, 0x3480, URZ ;  /* 0x0000348005057890 */ /* 0x000fe2000fffe03f */
[----:B------:R-:W-:Y:S01]  /*3b30*/  @!P1 LOP3.LUT R18, R18, 0x7ffffff8, RZ, 0xc0, !PT ;  /* 0x7ffffff812129812 */ /* 0x000fe200078ec0ff */
[----:B------:R-:W-:Y:S01]  /*3b40*/  @!P1 FMUL.FTZ R17, R17, 4.8828125727595761418e-05 ;  /* 0x384ccccd11119820 */ /* 0x000fe20000410000 */
[----:B------:R-:W-:Y:S01]  /*3b50*/  @!P1 FMUL.FTZ R16, R16, 4.8828125727595761418e-05 ;  /* 0x384ccccd10109820 */ /* 0x000fe20000410000 */
[----:B------:R-:W-:Y:S02]  /*3b60*/  USHF.L.U32 UR11, UR11, 0x4, URZ ;  /* 0x000000040b0b7899 */ /* 0x000fe4000800063f */
[----:B0-----:R-:W-:-:S02]  /*3b70*/  ULEA UR5, UR14, UR5, 0x18 ;  /* 0x000000050e057291 */ /* 0x001fc4000f8ec03f */
[----:B------:R-:W-:Y:S01]  /*3b80*/  ULOP3.LUT UR11, UR11, 0x10, URZ, 0xc0, !UPT ;  /* 0x000000100b0b7892 */ /* 0x000fe2000f8ec03f */
[----:B------:R-:W-:Y:S01]  /*3b90*/  SHF.L.U32 R51, R51, 0x10, RZ ;  /* 0x0000001033337819 */ /* 0x000fe200000006ff */
[----:B------:R-:W-:Y:S01]  /*3ba0*/  IMAD.U32 R50, R50, 0x10000, RZ ;  /* 0x0001000032327824 */ /* 0x000fe200078e00ff */
[----:B------:R-:W-:Y:S01]  /*3bb0*/  SHF.L.U32 R22, R22, 0x10, RZ ;  /* 0x0000001016167819 */ /* 0x000fe200000006ff */
[----:B------:R-:W-:Y:S01]  /*3bc0*/  IMAD.U32 R27, R27, 0x10000, RZ ;  /* 0x000100001b1b7824 */ /* 0x000fe200078e00ff */
[----:B------:R-:W-:Y:S01]  /*3bd0*/  SHF.L.U32 R23, R23, 0x10, RZ ;  /* 0x0000001017177819 */ /* 0x000fe200000006ff */
[----:B------:R-:W-:Y:S01]  /*3be0*/  IMAD.U32 R35, R35, 0x10000, RZ ;  /* 0x0001000023237824 */ /* 0x000fe200078e00ff */
[----:B------:R4:W-:Y:S01]  /*3bf0*/  @!P1 STS.64 [R18+UR5], R16 ;  /* 0x0000001012009988 */ /* 0x0009e20008000a05 */
[----:B------:R-:W-:Y:S01]  /*3c00*/  SHF.L.U32 R26, R26, 0x10, RZ ;  /* 0x000000101a1a7819 */ /* 0x000fe200000006ff */
[----:B------:R-:W-:Y:S01]  /*3c10*/  IMAD.U32 R43, R43, 0x10000, RZ ;  /* 0x000100002b2b7824 */ /* 0x000fe200078e00ff */
[----:B------:R-:W-:-:S02]  /*3c20*/  SHF.L.U32 R30, R30, 0x10, RZ ;  /* 0x000000101e1e7819 */ /* 0x000fc400000006ff */
[----:B------:R-:W-:Y:S02]  /*3c30*/  SHF.L.U32 R31, R31, 0x10, RZ ;  /* 0x000000101f1f7819 */ /* 0x000fe400000006ff */
[----:B------:R-:W-:Y:S02]  /*3c40*/  SHF.L.U32 R34, R34, 0x10, RZ ;  /* 0x0000001022227819 */ /* 0x000fe400000006ff */
[----:B------:R-:W-:Y:S02]  /*3c50*/  SHF.L.U32 R38, R38, 0x10, RZ ;  /* 0x0000001026267819 */ /* 0x000fe400000006ff */
[----:B------:R-:W-:Y:S02]  /*3c60*/  SHF.L.U32 R39, R39, 0x10, RZ ;  /* 0x0000001027277819 */ /* 0x000fe400000006ff */
[----:B------:R-:W-:Y:S02]  /*3c70*/  SHF.L.U32 R42, R42, 0x10, RZ ;  /* 0x000000102a2a7819 */ /* 0x000fe400000006ff */
[----:B------:R-:W-:-:S02]  /*3c80*/  SHF.L.U32 R46, R46, 0x10, RZ ;  /* 0x000000102e2e7819 */ /* 0x000fc400000006ff */
[----:B------:R-:W-:Y:S01]  /*3c90*/  SHF.L.U32 R47, R47, 0x10, RZ ;  /* 0x000000102f2f7819 */ /* 0x000fe200000006ff */
[----:B------:R-:W-:Y:S01]  /*3ca0*/  IMAD.U32 R36, R36, 0x10000, RZ ;  /* 0x0001000024247824 */ /* 0x000fe200078e00ff */
[----:B----4-:R-:W-:Y:S01]  /*3cb0*/  IADD3 R16, R53, -UR11, RZ ;  /* 0x8000000b35107c10 */ /* 0x010fe2000fffe0ff */
        /* <DEDUP_REMOVED lines=17> */
[----:B------:R-:W-:Y:S01]  /*3dd0*/  FADD.FTZ R47, -R14, R47 ;  /* 0x0000002f0e2f7221 */ /* 0x000fe20000010100 */
[----:B------:R-:W4:Y:S01]  /*3de0*/  LDL.LU R53, [R1+0x8] ;  /* 0x0000080001357983 */ /* 0x000f220000300800 */
[----:B------:R-:W-:-:S02]  /*3df0*/  SHF.L.U32 R20, R20, 0x10, RZ ;  /* 0x0000001014147819 */ /* 0x000fc400000006ff */
[----:B------:R-:W-:Y:S02]  /*3e00*/  SHF.L.U32 R24, R24, 0x10, RZ ;  /* 0x0000001018187819 */ /* 0x000fe400000006ff */
[----:B------:R-:W-:Y:S02]  /*3e10*/  SHF.L.U32 R28, R28, 0x10, RZ ;  /* 0x000000101c1c7819 */ /* 0x000fe400000006ff */
[----:B------:R-:W-:Y:S02]  /*3e20*/  SHF.L.U32 R32, R32, 0x10, RZ ;  /* 0x0000001020207819 */ /* 0x000fe400000006ff */
[----:B------:R-:W-:Y:S01]  /*3e30*/  SHF.L.U32 R40, R40, 0x10, RZ ;  /* 0x0000001028287819 */ /* 0x000fe200000006ff */
[----:B------:R-:W3:Y:S01]  /*3e40*/  LDS.64 R16, [R16] ;  /* 0x0000000010107984 */ /* 0x000ee20000000a00 */
        /* <DEDUP_REMOVED lines=9> */
[----:B---3--:R-:W-:-:S02]  /*3ee0*/  FFMA.FTZ R14, R3, R52, -R16 ;  /* 0x00000034030e7223 */ /* 0x008fc40000010810 */
[----:B------:R-:W3:Y:S01]  /*3ef0*/  LDL.LU R52, [R1+0x4] ;  /* 0x0000040001347983 */ /* 0x000ee20000300800 */
[--C-:B-----5:R-:W-:Y:S01]  /*3f00*/  FFMA.FTZ R0, R0, R3, -R16.reuse ;  /* 0x0000000300007223 */ /* 0x120fe20000010810 */
[C-C-:B------:R-:W-:Y:S01]  /*3f10*/  FFMA.FTZ R60, R3.reuse, R60, -R16.reuse ;  /* 0x0000003c033c7223 */ /* 0x140fe20000010810 */
[C-C-:B------:R-:W-:Y:S01]  /*3f20*/  FFMA.FTZ R58, R3.reuse, R58, -R16.reuse ;  /* 0x0000003a033a7223 */ /* 0x140fe20000010810 */
[C-C-:B------:R-:W-:Y:S01]  /*3f30*/  FFMA.FTZ R55, R3.reuse, R55, -R16.reuse ;  /* 0x0000003703377223 */ /* 0x140fe20000010810 */
[C-C-:B------:R-:W-:Y:S01]  /*3f40*/  FFMA.FTZ R15, R3.reuse, R15, -R16.reuse ;  /* 0x0000000f030f7223 */ /* 0x140fe20000010810 */
[C-C-:B------:R-:W-:Y:S01]  /*3f50*/  FFMA.FTZ R6, R3.reuse, R6, -R16.reuse ;  /* 0x0000000603067223 */ /* 0x140fe20000010810 */
[--C-:B------:R-:W-:Y:S01]  /*3f60*/  FFMA.FTZ R3, R3, R8, -R16.reuse ;  /* 0x0000000803037223 */ /* 0x100fe20000010810 */
[----:B------:R-:W-:Y:S02]  /*3f70*/  IMAD.U32 R8, R57, 0x10000, RZ ;  /* 0x0001000039087824 */ /* 0x000fe400078e00ff */
[C-C-:B------:R-:W-:Y:S01]  /*3f80*/  FFMA.FTZ R61, R4.reuse, R61, -R16.reuse ;  /* 0x0000003d043d7223 */ /* 0x140fe20000010810 */
[C-C-:B------:R-:W-:Y:S01]  /*3f90*/  FFMA.FTZ R59, R4.reuse, R59, -R16.reuse ;  /* 0x0000003b043b7223 */ /* 0x140fe20000010810 */
[--C-:B------:R-:W-:Y:S01]  /*3fa0*/  FFMA.FTZ R56, R4, R56, -R16.reuse ;  /* 0x0000003804387223 */ /* 0x100fe20000010810 */
        /* <DEDUP_REMOVED lines=10> */
[----:B------:R-:W-:Y:S01]  /*4050*/  FFMA.FTZ R7, R4, R7, -R16 ;  /* 0x0000000704077223 */ /* 0x000fe20000010810 */
[----:B------:R-:W-:-:S02]  /*4060*/  SHF.L.U32 R41, R41, 0x10, RZ ;  /* 0x0000001029297819 */ /* 0x000fc400000006ff */
[----:B------:R-:W-:Y:S01]  /*4070*/  SHF.L.U32 R45, R45, 0x10, RZ ;  /* 0x000000102d2d7819 */ /* 0x000fe200000006ff */
[--C-:B----4-:R-:W-:Y:S01]  /*4080*/  FFMA.FTZ R8, R53, R4, -R16.reuse ;  /* 0x0000000435087223 */ /* 0x110fe20000010810 */
[--C-:B------:R-:W-:Y:S01]  /*4090*/  FFMA.FTZ R4, R4, R9, -R16.reuse ;  /* 0x0000000904047223 */ /* 0x100fe20000010810 */
[----:B---3--:R-:W-:Y:S02]  /*40a0*/  SHF.L.U32 R9, R52, 0x10, RZ ;  /* 0x0000001034097819 */ /* 0x008fe400000006ff */
[----:B------:R-:W3:Y:S03]  /*40b0*/  LDL.LU R52, [R1+0x50] ;  /* 0x0000500001347983 */ /* 0x000ee60000300800 */
[--C-:B------:R-:W-:Y:S01]  /*40c0*/  FFMA.FTZ R21, R21, R9, -R16.reuse ;  /* 0x0000000915157223 */ /* 0x100fe20000010810 */
[----:B------:R-:W4:Y:S01]  /*40d0*/  LDL.LU R57, [R1+0x54] ;  /* 0x0000540001397983 */ /* 0x000f220000300800 */
[C-C-:B------:R-:W-:Y:S01]  /*40e0*/  FFMA.FTZ R25, R9.reuse, R25, -R16.reuse ;  /* 0x0000001909197223 */ /* 0x140fe20000010810 */
[C-C-:B------:R-:W-:Y:S01]  /*40f0*/  FFMA.FTZ R29, R9.reuse, R29, -R16.reuse ;  /* 0x0000001d091d7223 */ /* 0x140fe20000010810 */
[C-C-:B------:R-:W-:Y:S01]  /*4100*/  FFMA.FTZ R33, R9.reuse, R33, -R16.reuse ;  /* 0x0000002109217223 */ /* 0x140fe20000010810 */
[----:B------:R-:W2:Y:S01]  /*4110*/  LDL.LU R53, [R1+0x4c] ;  /* 0x00004c0001357983 */ /* 0x000ea20000300800 */
[C-C-:B------:R-:W-:Y:S01]  /*4120*/  FFMA.FTZ R37, R9.reuse, R37, -R16.reuse ;  /* 0x0000002509257223 */ /* 0x140fe20000010810 */
[C-C-:B------:R-:W-:Y:S01]  /*4130*/  FFMA.FTZ R41, R9.reuse, R41, -R16.reuse ;  /* 0x0000002909297223 */ /* 0x140fe20000010810 */
[C-C-:B------:R-:W-:Y:S01]  /*4140*/  FFMA.FTZ R45, R9.reuse, R45, -R16.reuse ;  /* 0x0000002d092d7223 */ /* 0x140fe20000010810 */
[----:B------:R-:W-:-:S02]  /*4150*/  FFMA.FTZ R49, R9, R49, -R16 ;  /* 0x0000003109317223 */ /* 0x000fc40000010810 */
[----:B------:R-:W4:Y:S04]  /*4160*/  LDL.LU R9, [R1+0x5c] ;  /* 0x00005c0001097983 */ /* 0x000f280000300800 */
[----:B------:R-:W2:Y:S01]  /*4170*/  LDL.LU R16, [R1+0x58] ;  /* 0x0000580001107983 */ /* 0x000ea20000300800 */
[----:B------:R-:W-:-:S04]  /*4180*/  FMUL.FTZ R22, R2, R22 ;  /* 0x0000001602167220 */ /* 0x000fc80000410000 */
[----:B------:R-:W-:Y:S01]  /*4190*/  FFMA.FTZ R22, -R17, R22, R24 ;  /* 0x0000001611167223 */ /* 0x000fe20000010118 */
[-C--:B---3--:R-:W-:Y:S02]  /*41a0*/  FFMA.FTZ R0, R52, -R17.reuse, R0 ;  /* 0x8000001134007223 */ /* 0x088fe40000010000 */
[----:B------:R-:W3:Y:S01]  /*41b0*/  LDL.LU R52, [R1+0x44] ;  /* 0x0000440001347983 */ /* 0x000ee20000300800 */
[----:B----4-:R-:W-:-:S03]  /*41c0*/  FFMA.FTZ R8, R9, -R17, R8 ;  /* 0x8000001109087223 */ /* 0x010fc60000010008 */
[----:B------:R-:W4:Y:S01]  /*41d0*/  LDL.LU R9, [R1+0x40] ;  /* 0x0000400001097983 */ /* 0x000f220000300800 */
[----:B--2---:R-:W-:-:S03]  /*41e0*/  FFMA.FTZ R14, R16, -R17, R14 ;  /* 0x80000011100e7223 */ /* 0x004fc6000001000e */
[----:B------:R-:W2:Y:S04]  /*41f0*/  LDL.LU R16, [R1+0x3c] ;  /* 0x00003c0001107983 */ /* 0x000ea80000300800 */
[----:B------:R-:W2:Y:S01]  /*4200*/  LDL.LU R24, [R1+0x38] ;  /* 0x0000380001187983 */ /* 0x000ea20000300800 */
[C---:B------:R-:W-:Y:S01]  /*4210*/  FMUL.FTZ R51, R2.reuse, R51 ;  /* 0x0000003302337220 */ /* 0x040fe20000410000 */
[C---:B------:R-:W-:Y:S01]  /*4220*/  FMUL.FTZ R50, R2.reuse, R50 ;  /* 0x0000003202327220 */ /* 0x040fe20000410000 */
[C---:B------:R-:W-:Y:S01]  /*4230*/  FMUL.FTZ R27, R2.reuse, R27 ;  /* 0x0000001b021b7220 */ /* 0x040fe20000410000 */
[C---:B------:R-:W-:Y:S01]  /*4240*/  FMUL.FTZ R26, R2.reuse, R26 ;  /* 0x0000001a021a7220 */ /* 0x040fe20000410000 */
[C---:B------:R-:W-:Y:S01]  /*4250*/  FFMA.FTZ R20, -R17.reuse, R51, R20 ;  /* 0x0000003311147223 */ /* 0x040fe20000010114 */
[C---:B------:R-:W-:Y:S01]  /*4260*/  FFMA.FTZ R21, -R17.reuse, R50, R21 ;  /* 0x0000003211157223 */ /* 0x040fe20000010115 */
[C---:B------:R-:W-:Y:S01]  /*4270*/  FMUL.FTZ R23, R2.reuse, R23 ;  /* 0x0000001702177220 */ /* 0x040fe20000410000 */
[C---:B------:R-:W-:Y:S01]  /*4280*/  FFMA.FTZ R27, -R17.reuse, R27, R29 ;  /* 0x0000001b111b7223 */ /* 0x040fe2000001011d */
[C---:B------:R-:W-:Y:S01]  /*4290*/  FFMA.FTZ R26, -R17.reuse, R26, R28 ;  /* 0x0000001a111a7223 */ /* 0x040fe2000001011c */
[C---:B------:R-:W-:Y:S01]  /*42a0*/  FMUL.FTZ R8, R2.reuse, R8 ;  /* 0x0000000802087220 */ /* 0x040fe20000410000 */
[----:B------:R-:W-:Y:S01]  /*42b0*/  FFMA.FTZ R23, -R17, R23, R25 ;  /* 0x0000001711177223 */ /* 0x000fe20000010119 */
[C---:B------:R-:W-:Y:S01]  /*42c0*/  FMUL.FTZ R21, R2.reuse, R21 ;  /* 0x0000001502157220 */ /* 0x040fe20000410000 */
[C---:B------:R-:W-:Y:S01]  /*42d0*/  FMUL.FTZ R0, R2.reuse, R0 ;  /* 0x0000000002007220 */ /* 0x040fe20000410000 */
[----:B------:R-:W-:-:S03]  /*42e0*/  FMUL.FTZ R20, R2, R20 ;  /* 0x0000001402147220 */ /* 0x000fc60000410000 */
[----:B------:R-:W-:Y:S02]  /*42f0*/  F2FP.BF16.F32.PACK_AB R8, R21, R8 ;  /* 0x000000081508723e */ /* 0x000fe400000010ff */
[----:B------:R-:W-:Y:S01]  /*4300*/  F2FP.BF16.F32.PACK_AB R0, R20, R0 ;  /* 0x000000001400723e */ /* 0x000fe200000010ff */
[-C--:B---3--:R-:W-:Y:S02]  /*4310*/  FFMA.FTZ R59, R52, -R17.reuse, R59 ;  /* 0x80000011343b7223 */ /* 0x088fe4000001003b */
[----:B------:R-:W3:Y:S04]  /*4320*/  LDL.LU R52, [R1+0x34] ;  /* 0x0000340001347983 */ /* 0x000ee80000300800 */
[----:B------:R-:W3:Y:S01]  /*4330*/  LDL.LU R51, [R1+0x30] ;  /* 0x0000300001337983 */ /* 0x000ee20000300800 */
[----:B----4-:R-:W-:-:S03]  /*4340*/  FFMA.FTZ R58, R9, -R17, R58 ;  /* 0x80000011093a7223 */ /* 0x010fc6000001003a */
[----:B------:R-:W4:Y:S01]  /*4350*/  LDL.LU R9, [R1+0x2c] ;  /* 0x00002c0001097983 */ /* 0x000f220000300800 */
[----:B--2---:R-:W-:-:S03]  /*4360*/  FFMA.FTZ R56, R16, -R17, R56 ;  /* 0x8000001110387223 */ /* 0x004fc60000010038 */
[----:B------:R-:W2:Y:S04]  /*4370*/  LDL.LU R50, [R1+0x20] ;  /* 0x0000200001327983 */ /* 0x000ea80000300800 */
[----:B------:R-:W2:Y:S04]  /*4380*/  LDL.LU R29, [R1+0x1c] ;  /* 0x00001c00011d7983 */ /* 0x000ea80000300800 */
[----:B------:R-:W2:Y:S04]  /*4390*/  LDL.LU R28, [R1+0x10] ;  /* 0x00001000011c7983 */ /* 0x000ea80000300800 */
[----:B------:R-:W2:Y:S01]  /*43a0*/  LDL.LU R16, [R1+0xc] ;  /* 0x00000c0001107983 */ /* 0x000ea20000300800 */
[----:B------:R-:W-:-:S03]  /*43b0*/  FFMA.FTZ R55, R24, -R17, R55 ;  /* 0x8000001118377223 */ /* 0x000fc60000010037 */
[----:B------:R-:W2:Y:S04]  /*43c0*/  LDL.LU R25, [R1+0x74] ;  /* 0x0000740001197983 */ /* 0x000ea80000300800 */
[----:B------:R-:W2:Y:S04]  /*43d0*/  LDL.LU R24, [R1+0x9c] ;  /* 0x00009c0001187983 */ /* 0x000ea80000300800 */
[----:B------:R-:W2:Y:S04]  /*43e0*/  LDL.LU R21, [R1+0x94] ;  /* 0x0000940001157983 */ /* 0x000ea80000300800 */
[----:B------:R-:W2:Y:S01]  /*43f0*/  LDL.LU R20, [R1+0x98] ;  /* 0x0000980001147983 */ /* 0x000ea20000300800 */
        /* <DEDUP_REMOVED lines=10> */
[-C--:B------:R-:W-:Y:S01]  /*44a0*/  FFMA.FTZ R61, R57, -R17.reuse, R61 ;  /* 0x80000011393d7223 */ /* 0x080fe2000001003d */
[----:B------:R-:W-:Y:S01]  /*44b0*/  FFMA.FTZ R60, R53, -R17, R60 ;  /* 0x80000011353c7223 */ /* 0x000fe2000001003c */
[C---:B------:R-:W-:Y:S01]  /*44c0*/  FFMA.FTZ R30, -R17.reuse, R30, R32 ;  /* 0x0000001e111e7223 */ /* 0x040fe20000010120 */
        /* <DEDUP_REMOVED lines=8> */
[----:B------:R-:W-:Y:S01]  /*4550*/  FFMA.FTZ R47, -R17, R47, R49 ;  /* 0x0000002f112f7223 */ /* 0x000fe20000010131 */
        /* <DEDUP_REMOVED lines=21> */
[----:B------:R-:W-:-:S02]  /*46b0*/  F2FP.BF16.F32.PACK_AB R14, R22, R14 ;  /* 0x0000000e160e723e */ /* 0x000fc400000010ff */
[----:B------:R-:W-:Y:S02]  /*46c0*/  PRMT R18, R8, 0x7632, R18 ;  /* 0x0000763208127816 */ /* 0x000fe40000000012 */
[----:B------:R-:W-:Y:S01]  /*46d0*/  PRMT R19, R14, 0x7632, R19 ;  /* 0x000076320e137816 */ /* 0x000fe20000000013 */
[-C--:B---3--:R-:W-:Y:S01]  /*46e0*/  FFMA.FTZ R54, R52, -R17.reuse, R54 ;  /* 0x8000001134367223 */ /* 0x088fe20000010036 */
[----:B------:R-:W-:-:S03]  /*46f0*/  FFMA.FTZ R15, R51, -R17, R15 ;  /* 0x80000011330f7223 */ /* 0x000fc6000001000f */
[C---:B------:R-:W-:Y:S01]  /*4700*/  FMUL.FTZ R54, R2.reuse, R54 ;  /* 0x0000003602367220 */ /* 0x040fe20000410000 */
[----:B------:R-:W-:Y:S01]  /*4710*/  FMUL.FTZ R15, R2, R15 ;  /* 0x0000000f020f7220 */ /* 0x000fe20000410000 */
[-C--:B----4-:R-:W-:Y:S01]  /*4720*/  FFMA.FTZ R9, R9, -R17.reuse, R5 ;  /* 0x8000001109097223 */ /* 0x090fe20000010005 */
[-C--:B--2---:R-:W-:Y:S01]  /*4730*/  FFMA.FTZ R6, R50, -R17.reuse, R6 ;  /* 0x8000001132067223 */ /* 0x084fe20000010006 */
[-C--:B------:R-:W-:Y:S01]  /*4740*/  FFMA.FTZ R7, R29, -R17.reuse, R7 ;  /* 0x800000111d077223 */ /* 0x080fe20000010007 */
[-C--:B------:R-:W-:Y:S02]  /*4750*/  FFMA.FTZ R3, R28, -R17.reuse, R3 ;  /* 0x800000111c037223 */ /* 0x080fe40000010003 */
[----:B------:R-:W2:Y:S01]  /*4760*/  LDL.LU R28, [R1+0x8c] ;  /* 0x00008c00011c7983 */ /* 0x000ea20000300800 */
[----:B------:R-:W-:Y:S01]  /*4770*/  FFMA.FTZ R16, R16, -R17, R4 ;  /* 0x8000001110107223 */ /* 0x000fe20000010004 */
[C---:B------:R-:W-:Y:S01]  /*4780*/  FMUL.FTZ R17, R2.reuse, R3 ;  /* 0x0000000302117220 */ /* 0x040fe20000410000 */
[----:B------:R-:W-:Y:S01]  /*4790*/  IADD3 R4, P1, R25, UR14, RZ ;  /* 0x0000000e19047c10 */ /* 0x000fe2000ff3e0ff */
[----:B------:R-:W-:Y:S01]  /*47a0*/  FMUL.FTZ R9, R2, R9 ;  /* 0x0000000902097220 */ /* 0x000fe20000410000 */
[----:B------:R-:W-:Y:S01]  /*47b0*/  PRMT R3, R0, 0x7632, R3 ;  /* 0x0000763200037816 */ /* 0x000fe20000000003 */
[----:B------:R-:W3:Y:S01]  /*47c0*/  LDL.LU R25, [R1+0x90] ;  /* 0x0000900001197983 */ /* 0x000ee20000300800 */
[----:B------:R-:W-:Y:S01]  /*47d0*/  IADD3.X R5, R24, UR15, RZ, P1, !PT ;  /* 0x0000000f18057c10 */ /* 0x000fe20008ffe4ff */
[C---:B------:R-:W-:Y:S01]  /*47e0*/  FMUL.FTZ R6, R2.reuse, R6 ;  /* 0x0000000602067220 */ /* 0x040fe20000410000 */
[C---:B------:R-:W-:Y:S01]  /*47f0*/  FMUL.FTZ R7, R2.reuse, R7 ;  /* 0x0000000702077220 */ /* 0x040fe20000410000 */
[----:B------:R-:W-:Y:S01]  /*4800*/  FMUL.FTZ R16, R2, R16 ;  /* 0x0000001002107220 */ /* 0x000fe20000410000 */
[----:B------:R-:W4:Y:S01]  /*4810*/  LDL.LU R24, [R1+0x84] ;  /* 0x0000840001187983 */ /* 0x000f220000300800 */
[----:B------:R-:W-:-:S03]  /*4820*/  IADD3 R2, P1, R21, UR14, RZ ;  /* 0x0000000e15027c10 */ /* 0x000fc6000ff3e0ff */
[----:B------:R0:W-:Y:S04]  /*4830*/  STG.E.U16 desc[UR12][R4.64+0x2], R3 ;  /* 0x0000020304007986 */ /* 0x0001e8000c10150c */
[----:B------:R-:W4:Y:S04]  /*4840*/  LDL.LU R21, [R1+0x88] ;  /* 0x0000880001157983 */ /* 0x000f280000300800 */
[----:B------:R-:W-:Y:S01]  /*4850*/  STG.E.U16 desc[UR12][R4.64], R0 ;  /* 0x0000000004007986 */ /* 0x000fe2000c10150c */
[----:B0-----:R-:W-:-:S03]  /*4860*/  IADD3.X R3, R20, UR15, RZ, P1, !PT ;  /* 0x0000000f14037c10 */ /* 0x001fc60008ffe4ff */
[----:B------:R-:W4:Y:S04]  /*4870*/  LDL.LU R20, [R1+0x7c] ;  /* 0x00007c0001147983 */ /* 0x000f280000300800 */
[----:B------:R-:W-:Y:S04]  /*4880*/  STG.E.U16 desc[UR12][R4.64+0x4], R8 ;  /* 0x0000040804007986 */ /* 0x000fe8000c10150c */
[----:B------:R-:W-:Y:S04]  /*4890*/  STG.E.U16 desc[UR12][R4.64+0x6], R18 ;  /* 0x0000061204007986 */ /* 0x000fe8000c10150c */
[----:B------:R0:W-:Y:S04]  /*48a0*/  STG.E.U16 desc[UR12][R2.64+0x2], R19 ;  /* 0x0000021302007986 */ /* 0x0001e8000c10150c */
[----:B0-----:R-:W4:Y:S01]  /*48b0*/  LDL.LU R19, [R1+0x80] ;  /* 0x0000800001137983 */ /* 0x001f220000300800 */
[----:B------:R-:W-:-:S02]  /*48c0*/  F2FP.BF16.F32.PACK_AB R23, R23, R61 ;  /* 0x0000003d1717723e */ /* 0x000fc400000010ff */
[----:B------:R-:W-:Y:S02]  /*48d0*/  F2FP.BF16.F32.PACK_AB R26, R26, R60 ;  /* 0x0000003c1a1a723e */ /* 0x000fe400000010ff */
[----:B------:R-:W-:Y:S02]  /*48e0*/  PRMT R0, R23, 0x7632, R0 ;  /* 0x0000763217007816 */ /* 0x000fe40000000000 */
[----:B------:R-:W-:Y:S01]  /*48f0*/  F2FP.BF16.F32.PACK_AB R27, R27, R59 ;  /* 0x0000003b1b1b723e */ /* 0x000fe200000010ff */
[----:B------:R0:W-:Y:S01]  /*4900*/  STG.E.U16 desc[UR12][R2.64+0x4], R23 ;  /* 0x0000041702007986 */ /* 0x0001e2000c10150c */
[----:B------:R-:W-:-:S03]  /*4910*/  PRMT R8, R26, 0x7632, R8 ;  /* 0x000076321a087816 */ /* 0x000fc60000000008 */
[----:B------:R1:W-:Y:S04]  /*4920*/  STG.E.U16 desc[UR12][R2.64], R14 ;  /* 0x0000000e02007986 */ /* 0x0003e8000c10150c */
[----:B------:R4:W-:Y:S04]  /*4930*/  STG.E.U16 desc[UR12][R2.64+0x6], R0 ;  /* 0x0000060002007986 */ /* 0x0009e8000c10150c */
[----:B0-----:R-:W4:Y:S01]  /*4940*/  LDL.LU R23, [R1+0x70] ;  /* 0x0000700001177983 */ /* 0x001f220000300800 */
[----:B-1----:R-:W-:-:S03]  /*4950*/  PRMT R14, R27, 0x7632, R14 ;  /* 0x000076321b0e7816 */ /* 0x002fc6000000000e */
[----:B------:R-:W4:Y:S01]  /*4960*/  LDL.LU R22, [R1+0x78] ;  /* 0x0000780001167983 */ /* 0x000f220000300800 */
[----:B------:R-:W-:-:S04]  /*4970*/  F2FP.BF16.F32.PACK_AB R30, R30, R58 ;  /* 0x0000003a1e1e723e */ /* 0x000fc800000010ff */
[----:B------:R-:W-:Y:S02]  /*4980*/  PRMT R18, R30, 0x7632, R18 ;  /* 0x000076321e127816 */ /* 0x000fe40000000012 */
[----:B--2---:R-:W-:-:S04]  /*4990*/  IADD3 R4, P1, R28, UR14, RZ ;  /* 0x0000000e1c047c10 */ /* 0x004fc8000ff3e0ff */
[----:B---3--:R-:W-:Y:S02]  /*49a0*/  IADD3.X R5, R25, UR15, RZ, P1, !PT ;  /* 0x0000000f19057c10 */ /* 0x008fe40008ffe4ff */
[----:B----4-:R-:W-:-:S03]  /*49b0*/  IADD3 R2, P1, R24, UR14, RZ ;  /* 0x0000000e18027c10 */ /* 0x010fc6000ff3e0ff */
[----:B------:R-:W-:Y:S04]  /*49c0*/  STG.E.U16 desc[UR12][R4.64], R26 ;  /* 0x0000001a04007986 */ /* 0x000fe8000c10150c */
[----:B------:R-:W-:Y:S01]  /*49d0*/  STG.E.U16 desc[UR12][R4.64+0x2], R8 ;  /* 0x0000020804007986 */ /* 0x000fe2000c10150c */
[----:B------:R-:W-:-:S03]  /*49e0*/  IADD3.X R3, R21, UR15, RZ, P1, !PT ;  /* 0x0000000f15037c10 */ /* 0x000fc60008ffe4ff */
[----:B------:R-:W-:Y:S04]  /*49f0*/  STG.E.U16 desc[UR12][R4.64+0x4], R27 ;  /* 0x0000041b04007986 */ /* 0x000fe8000c10150c */
[----:B------:R-:W2:Y:S04]  /*4a00*/  LDL.LU R21, [R1+0x68] ;  /* 0x0000680001157983 */ /* 0x000ea80000300800 */
[----:B------:R0:W-:Y:S04]  /*4a10*/  STG.E.U16 desc[UR12][R4.64+0x6], R14 ;  /* 0x0000060e04007986 */ /* 0x0001e8000c10150c */
[----:B------:R1:W-:Y:S01]  /*4a20*/  STG.E.U16 desc[UR12][R2.64+0x2], R18 ;  /* 0x0000021202007986 */ /* 0x0003e2000c10150c */
[----:B0-----:R-:W-:-:S03]  /*4a30*/  IADD3 R4, P1, R20, UR14, RZ ;  /* 0x0000000e14047c10 */ /* 0x001fc6000ff3e0ff */
[----:B------:R-:W3:Y:S01]  /*4a40*/  LDL.LU R20, [R1+0x6c] ;  /* 0x00006c0001147983 */ /* 0x000ee20000300800 */
[----:B------:R-:W-:-:S03]  /*4a50*/  IADD3.X R5, R19, UR15, RZ, P1, !PT ;  /* 0x0000000f13057c10 */ /* 0x000fc60008ffe4ff */
[----:B------:R-:W4:Y:S04]  /*4a60*/  LDL.LU R19, [R1+0x60] ;  /* 0x0000600001137983 */ /* 0x000f280000300800 */
[----:B-1----:R-:W4:Y:S01]  /*4a70*/  LDL.LU R18, [R1+0x64] ;  /* 0x0000640001127983 */ /* 0x002f220000300800 */
[----:B------:R-:W-:Y:S02]  /*4a80*/  F2FP.BF16.F32.PACK_AB R31, R31, R56 ;  /* 0x000000381f1f723e */ /* 0x000fe400000010ff */
[----:B------:R-:W-:Y:S02]  /*4a90*/  F2FP.BF16.F32.PACK_AB R34, R34, R55 ;  /* 0x000000372222723e */ /* 0x000fe400000010ff */
[----:B------:R-:W-:Y:S02]  /*4aa0*/  PRMT R0, R31, 0x7632, R0 ;  /* 0x000076321f007816 */ /* 0x000fe40000000000 */
[----:B------:R-:W-:-:S02]  /*4ab0*/  F2FP.BF16.F32.PACK_AB R35, R35, R54 ;  /* 0x000000362323723e */ /* 0x000fc400000010ff */
[----:B------:R-:W-:Y:S01]  /*4ac0*/  F2FP.BF16.F32.PACK_AB R38, R38, R15 ;  /* 0x0000000f2626723e */ /* 0x000fe200000010ff */
[----:B------:R-:W-:Y:S01]  /*4ad0*/  STG.E.U16 desc[UR12][R2.64], R30 ;  /* 0x0000001e02007986 */ /* 0x000fe2000c10150c */
[----:B------:R-:W-:Y:S02]  /*4ae0*/  PRMT R8, R34, 0x7632, R8 ;  /* 0x0000763222087816 */ /* 0x000fe40000000008 */
[----:B------:R-:W-:Y:S01]  /*4af0*/  IADD3 R14, P1, R23, UR14, RZ ;  /* 0x0000000e170e7c10 */ /* 0x000fe2000ff3e0ff */
[----:B------:R-:W-:Y:S01]  /*4b00*/  STG.E.U16 desc[UR12][R2.64+0x4], R31 ;  /* 0x0000041f02007986 */ /* 0x000fe2000c10150c */
[----:B------:R-:W-:-:S03]  /*4b10*/  F2FP.BF16.F32.PACK_AB R9, R39, R9 ;  /* 0x000000092709723e */ /* 0x000fc600000010ff */
[----:B------:R0:W-:Y:S01]  /*4b20*/  STG.E.U16 desc[UR12][R2.64+0x6], R0 ;  /* 0x0000060002007986 */ /* 0x0001e2000c10150c */
[----:B------:R-:W-:Y:S02]  /*4b30*/  IADD3.X R15, R22, UR15, RZ, P1, !PT ;  /* 0x0000000f160f7c10 */ /* 0x000fe40008ffe4ff */
[----:B------:R-:W-:Y:S02]  /*4b40*/  F2FP.BF16.F32.PACK_AB R6, R42, R6 ;  /* 0x000000062a06723e */ /* 0x000fe400000010ff */
[----:B------:R-:W-:Y:S01]  /*4b50*/  F2FP.BF16.F32.PACK_AB R7, R43, R7 ;  /* 0x000000072b07723e */ /* 0x000fe200000010ff */
[----:B------:R-:W-:Y:S01]  /*4b60*/  STG.E.U16 desc[UR12][R4.64], R34 ;  /* 0x0000002204007986 */ /* 0x000fe2000c10150c */
[----:B0-----:R-:W-:Y:S02]  /*4b70*/  PRMT R3, R35, 0x7632, R3 ;  /* 0x0000763223037816 */ /* 0x001fe40000000003 */
[----:B------:R-:W-:Y:S01]  /*4b80*/  PRMT R0, R38, 0x7632, R0 ;  /* 0x0000763226007816 */ /* 0x000fe20000000000 */
[----:B------:R0:W-:Y:S04]  /*4b90*/  STG.E.U16 desc[UR12][R4.64+0x2], R8 ;  /* 0x0000020804007986 */ /* 0x0001e8000c10150c */
[----:B------:R-:W-:Y:S04]  /*4ba0*/  STG.E.U16 desc[UR12][R4.64+0x4], R35 ;  /* 0x0000042304007986 */ /* 0x000fe8000c10150c */
[----:B------:R1:W-:Y:S01]  /*4bb0*/  STG.E.U16 desc[UR12][R4.64+0x6], R3 ;  /* 0x0000060304007986 */ /* 0x0003e2000c10150c */
[----:B------:R-:W-:-:S03]  /*4bc0*/  F2FP.BF16.F32.PACK_AB R17, R46, R17 ;  /* 0x000000112e11723e */ /* 0x000fc600000010ff */
[----:B------:R1:W-:Y:S01]  /*4bd0*/  STG.E.U16 desc[UR12][R14.64+0x2], R0 ;  /* 0x000002000e007986 */ /* 0x0003e2000c10150c */
[----:B0-----:R-:W-:Y:S02]  /*4be0*/  PRMT R8, R6, 0x7632, R8 ;  /* 0x0000763206087816 */ /* 0x001fe40000000008 */
[----:B------:R-:W-:Y:S02]  /*4bf0*/  F2FP.BF16.F32.PACK_AB R16, R47, R16 ;  /* 0x000000102f10723e */ /* 0x000fe400000010ff */
[----:B-1----:R-:W-:Y:S02]  /*4c00*/  PRMT R5, R9, 0x7632, R5 ;  /* 0x0000763209057816 */ /* 0x002fe40000000005 */
[----:B------:R-:W-:Y:S01]  /*4c10*/  PRMT R0, R7, 0x7632, R0 ;  /* 0x0000763207007816 */ /* 0x000fe20000000000 */
[----:B------:R-:W-:Y:S04]  /*4c20*/  STG.E.U16 desc[UR12][R14.64], R38 ;  /* 0x000000260e007986 */ /* 0x000fe8000c10150c */
[----:B------:R-:W-:Y:S04]  /*4c30*/  STG.E.U16 desc[UR12][R14.64+0x4], R9 ;  /* 0x000004090e007986 */ /* 0x000fe8000c10150c */
[----:B------:R0:W-:Y:S01]  /*4c40*/  STG.E.U16 desc[UR12][R14.64+0x6], R5 ;  /* 0x000006050e007986 */ /* 0x0001e2000c10150c */
[----:B------:R-:W-:Y:S01]  /*4c50*/  ULOP3.LUT UR4, UR4, 0x1, URZ, 0x3c, !UPT ;  /* 0x0000000104047892 */ /* 0x000fe2000f8e3c3f */
[----:B------:R-:W-:Y:S01]  /*4c60*/  UMOV UR5, UR10 ;  /* 0x0000000a00057c82 */ /* 0x000fe20008000000 */
[----:B------:R-:W-:Y:S01]  /*4c70*/  UMOV UR11, UR9 ;  /* 0x00000009000b7c82 */ /* 0x000fe20008000000 */
[----:B--2---:R-:W-:-:S04]  /*4c80*/  IADD3 R2, P1, R21, UR14, RZ ;  /* 0x0000000e15027c10 */ /* 0x004fc8000ff3e0ff */
[----:B---3--:R-:W-:-:S05]  /*4c90*/  IADD3.X R3, R20, UR15, RZ, P1, !PT ;  /* 0x0000000f14037c10 */ /* 0x008fca0008ffe4ff */
[----:B------:R1:W-:Y:S04]  /*4ca0*/  STG.E.U16 desc[UR12][R2.64], R6 ;  /* 0x0000000602007986 */ /* 0x0003e8000c10150c */
[----:B------:R-:W-:Y:S01]  /*4cb0*/  STG.E.U16 desc[UR12][R2.64+0x2], R8 ;  /* 0x0000020802007986 */ /* 0x000fe2000c10150c */
[----:B----4-:R-:W-:-:S03]  /*4cc0*/  IADD3 R4, P1, R19, UR14, RZ ;  /* 0x0000000e13047c10 */ /* 0x010fc6000ff3e0ff */
[----:B------:R-:W-:Y:S01]  /*4cd0*/  STG.E.U16 desc[UR12][R2.64+0x4], R7 ;  /* 0x0000040702007986 */ /* 0x000fe2000c10150c */
[----:B0-----:R-:W-:-:S03]  /*4ce0*/  IADD3.X R5, R18, UR15, RZ, P1, !PT ;  /* 0x0000000f12057c10 */ /* 0x001fc60008ffe4ff */
[----:B------:R0:W-:Y:S01]  /*4cf0*/  STG.E.U16 desc[UR12][R2.64+0x6], R0 ;  /* 0x0000060002007986 */ /* 0x0001e2000c10150c */
[----:B-1----:R-:W-:-:S03]  /*4d00*/  PRMT R6, R16, 0x7632, R6 ;  /* 0x0000763210067816 */ /* 0x002fc60000000006 */
[----:B------:R2:W-:Y:S01]  /*4d10*/  STG.E.U16 desc[UR12][R4.64], R17 ;  /* 0x0000001104007986 */ /* 0x0005e2000c10150c */
[----:B0-----:R-:W-:-:S03]  /*4d20*/  PRMT R3, R17, 0x7632, R3 ;  /* 0x0000763211037816 */ /* 0x001fc60000000003 */
[----:B------:R2:W-:Y:S04]  /*4d30*/  STG.E.U16 desc[UR12][R4.64+0x4], R16 ;  /* 0x0000041004007986 */ /* 0x0005e8000c10150c */
[----:B------:R2:W-:Y:S04]  /*4d40*/  STG.E.U16 desc[UR12][R4.64+0x2], R3 ;  /* 0x0000020304007986 */ /* 0x0005e8000c10150c */
[----:B------:R2:W-:Y:S01]  /*4d50*/  STG.E.U16 desc[UR12][R4.64+0x6], R6 ;  /* 0x0000060604007986 */ /* 0x0005e2000c10150c */
[----:B------:R-:W-:Y:S05]  /*4d60*/  @!P0 BRA `(.L_x_607) ;  /* 0xffffffb400e48947 */ /* 0x000fea000383ffff */
.L_x_595:
        /* <DEDUP_REMOVED lines=10> */
[----:B------:R-:W0:Y:S01]  /*4e10*/  LDC.64 R14, c[0x0][0x258] ;  /* 0x00009600ff0e7b82 */ /* 0x000e220000000a00 */
[----:B------:R-:W1:Y:S01]  /*4e20*/  S2R R56, SR_TID.X ;  /* 0x0000000000387919 */ /* 0x000e620000002100 */
[----:B--2---:R-:W-:Y:S01]  /*4e30*/  HFMA2.MMA R5, -RZ, RZ, 0, 1.1920928955078125e-06 ;  /* 0x00000014ff057435 */ /* 0x004fe200000001ff */
        /* <DEDUP_REMOVED lines=18> */
[----:B------:R-:W-:Y:S01]  /*4f60*/  IMAD.WIDE.U32 R6, R11, -0x33333333, RZ ;  /* 0xcccccccd0b067825 */ /* 0x000fe200078e00ff */
[----:B------:R-:W-:-:S03]  /*4f70*/  MOV R10, R9 ;  /* 0x00000009000a7202 */ /* 0x000fc60000000f00 */
[----:B------:R-:W-:Y:S01]  /*4f80*/  IMAD.X R11, RZ, RZ, RZ, P0 ;  /* 0x000000ffff0b7224 */ /* 0x000fe200000e06ff */
[----:B------:R-:W-:Y:S01]  /*4f90*/  IADD3 RZ, P1, R7, R8, RZ ;  /* 0x0000000807ff7210 */ /* 0x000fe20007f3e0ff */
[----:B------:R-:W-:Y:S01]  /*4fa0*/  IMAD.WIDE.U32 R6, R5, -0x33333333, RZ ;  /* 0xcccccccd05067825 */ /* 0x000fe200078e00ff */
[----:B------:R-:W-:Y:S02]  /*4fb0*/  ISETP.LT.U32.AND P0, PT, R14, 0x5, PT ;  /* 0x000000050e00780c */ /* 0x000fe40003f01070 */
[----:B------:R-:W-:Y:S01]  /*4fc0*/  MOV R6, UR9 ;  /* 0x0000000900067c02 */ /* 0x000fe20008000f00 */
[----:B------:R-:W-:Y:S01]  /*4fd0*/  IMAD.WIDE.U32.X R8, R13, -0x33333334, R10, P1 ;  /* 0xcccccccc0d087825 */ /* 0x000fe200008e040a */
[----:B------:R-:W-:Y:S02]  /*4fe0*/  ISETP.LT.AND.EX P0, PT, R15, RZ, PT, P0 ;  /* 0x000000ff0f00720c */ /* 0x000fe40003f01300 */
[----:B------:R-:W-:Y:S02]  /*4ff0*/  LEA.HI R50, R7, 0x1, RZ, 0x1c ;  /* 0x0000000107327811 */ /* 0x000fe400078fe0ff */
[----:B------:R-:W-:-:S02]  /*5000*/  SHF.R.U64 R51, R8, 0x3, R9 ;  /* 0x0000000308337819 */ /* 0x000fc40000001209 */
[----:B------:R-:W-:Y:S02]  /*5010*/  SEL R49, R14, 0x5, P0 ;  /* 0x000000050e317807 */ /* 0x000fe40000000000 */
[----:B------:R-:W-:Y:S02]  /*5020*/  SEL R48, R15, RZ, P0 ;  /* 0x000000ff0f307207 */ /* 0x000fe40000000000 */
[C---:B------:R-:W-:Y:S02]  /*5030*/  IADD3 R7, P0, R0.reuse, 0xa, RZ ;  /* 0x0000000a00077810 */ /* 0x040fe40007f1e0ff */
[C---:B------:R-:W-:Y:S02]  /*5040*/  IADD3 R8, P1, R0.reuse, 0x14, RZ ;  /* 0x0000001400087810 */ /* 0x040fe40007f3e0ff */
[----:B------:R-:W-:Y:S01]  /*5050*/  IADD3 R9, P2, R0, 0x1e, RZ ;  /* 0x0000001e00097810 */ /* 0x000fe20007f5e0ff */
[----:B------:R-:W-:Y:S01]  /*5060*/  IMAD.X R11, RZ, RZ, RZ, P0 ;  /* 0x000000ffff0b7224 */ /* 0x000fe200000e06ff */
[----:B------:R-:W-:-:S02]  /*5070*/  IADD3 R51, R51, 0x1, RZ ;  /* 0x0000000133337810 */ /* 0x000fc40007ffe0ff */
[C---:B------:R-:W-:Y:S01]  /*5080*/  SHF.L.U64.HI R48, R49.reuse, 0x5, R48 ;  /* 0x0000000531307819 */ /* 0x040fe20000010230 */
[----:B------:R-:W-:Y:S01]  /*5090*/  IMAD.SHL.U32 R49, R49, 0x20, RZ ;  /* 0x0000002031317824 */ /* 0x000fe200078e00ff */
[----:B------:R-:W-:Y:S02]  /*50a0*/  LOP3.LUT R10, R56, 0xf, RZ, 0xc0, !PT ;  /* 0x0000000f380a7812 */ /* 0x000fe400078ec0ff */
[----:B------:R-:W-:Y:S02]  /*50b0*/  IADD3.X R12, RZ, RZ, RZ, P1, !PT ;  /* 0x000000ffff0c7210 */ /* 0x000fe40000ffe4ff */
[----:B------:R-:W-:Y:S02]  /*50c0*/  IADD3.X R13, RZ, RZ, RZ, P2, !PT ;  /* 0x000000ffff0d7210 */ /* 0x000fe400017fe4ff */
[----:B------:R-:W-:Y:S02]  /*50d0*/  LOP3.LUT R50, R50, 0x3, RZ, 0xc0, !PT ;  /* 0x0000000332327812 */ /* 0x000fe400078ec0ff */
[----:B------:R-:W-:-:S07]  /*50e0*/  LOP3.LUT R51, R51, 0x3, RZ, 0xc0, !PT ;  /* 0x0000000333337812 */ /* 0x000fce00078ec0ff */
.L_x_624:
[----:B------:R-:W-:Y:S01]  /*50f0*/  ISETP.GT.U32.AND P0, PT, R49, R0, PT ;  /* 0x000000003100720c */ /* 0x000fe20003f04070 */
[----:B------:R-:W-:Y:S01]  /*5100*/  BSSY B0, `(.L_x_608) ;  /* 0x00000ad000007945 */ /* 0x000fe20003800000 */
[----:B0-----:R-:W-:Y:S02]  /*5110*/  MOV R52, RZ ;  /* 0x000000ff00347202 */ /* 0x001fe40000000f00 */
[----:B------:R-:W-:Y:S02]  /*5120*/  ISETP.GT.AND.EX P0, PT, R48, RZ, PT, P0 ;  /* 0x000000ff3000720c */ /* 0x000fe40003f04300 */
[----:B------:R-:W-:-:S11]  /*5130*/  MOV R55, RZ ;  /* 0x000000ff00377202 */ /* 0x000fd60000000f00 */
[----:B-1234-:R-:W-:Y:S05]  /*5140*/  @!P0 BRA `(.L_x_609) ;  /* 0x0000000800a08947 */ /* 0x01efea0003800000 */
[----:B------:R-:W-:Y:S01]  /*5150*/  ISETP.NE.U32.AND P1, PT, R51, RZ, PT ;  /* 0x000000ff3300720c */ /* 0x000fe20003f25070 */
[----:B------:R-:W-:Y:S01]  /*5160*/  BSSY B1, `(.L_x_610) ;  /* 0x0000026000017945 */ /* 0x000fe20003800000 */
[----:B------:R-:W-:Y:S01]  /*5170*/  IADD3 R15, P2, P3, -R2, -0x21, -R0 ;  /* 0xffffffdf020f7810 */ /* 0x000fe20007b5e900 */
[----:B------:R-:W-:Y:S01]  /*5180*/  IMAD.MOV.U32 R55, RZ, RZ, RZ ;  /* 0x000000ffff377224 */ /* 0x000fe200078e00ff */
[----:B------:R-:W-:Y:S02]  /*5190*/  ISETP.NE.AND.EX P1, PT, RZ, RZ, PT, P1 ;  /* 0x000000ffff00720c */ /* 0x000fe40003f25310 */
[----:B------:R-:W-:Y:S02]  /*51a0*/  CS2R R52, SRZ ;  /* 0x0000000000347805 */ /* 0x000fe4000001ff00 */
[----:B------:R-:W-:Y:S02]  /*51b0*/  MOV R14, 0xffffffff ;  /* 0xffffffff000e7802 */ /* 0x000fe40000000f00 */
[----:B------:R-:W-:-:S02]  /*51c0*/  ISETP.GE.U32.AND P0, PT, R15, 0x1e, PT ;  /* 0x0000001e0f00780c */ /* 0x000fc40003f06070 */
[----:B------:R-:W-:Y:S02]  /*51d0*/  IADD3.X R14, ~R3, -0x1, R14, P2, P3 ;  /* 0xffffffff030e7810 */ /* 0x000fe400017e650e */
[----:B------:R-:W-:Y:S02]  /*51e0*/  LOP3.LUT R15, R56, 0x1f, RZ, 0xc0, !PT ;  /* 0x0000001f380f7812 */ /* 0x000fe400078ec0ff */
[----:B------:R-:W-:Y:S02]  /*51f0*/  ISETP.GE.U32.AND.EX P0, PT, R14, RZ, PT, P0 ;  /* 0x000000ff0e00720c */ /* 0x000fe40003f06100 */
[----:B------:R-:W-:Y:S02]  /*5200*/  IADD3 R14, P2, R15, R6, RZ ;  /* 0x000000060f0e7210 */ /* 0x000fe40007f5e0ff */
        /* <DEDUP_REMOVED lines=27> */
.L_x_611:
[----:B------:R-:W-:Y:S05]  /*53c0*/  BSYNC B1 ;  /* 0x0000000000017941 */ /* 0x000fea0003800000 */
.L_x_610:
        /* <DEDUP_REMOVED lines=21> */
.L_x_614:
        /* <DEDUP_REMOVED lines=55> */
.L_x_613:
[----:B------:R-:W-:Y:S05]  /*5890*/  BSYNC B1 ;  /* 0x0000000000017941 */ /* 0x000fea0003800000 */
.L_x_612:
        /* <DEDUP_REMOVED lines=35> */
.L_x_616:
[----:B------:R-:W-:Y:S05]  /*5ad0*/  BSYNC B1 ;  /* 0x0000000000017941 */ /* 0x000fea0003800000 */
.L_x_615:
        /* <DEDUP_REMOVED lines=15> */
.L_x_609:
[----:B------:R-:W-:Y:S05]  /*5bd0*/  BSYNC B0 ;  /* 0x0000000000007941 */ /* 0x000fea0003800000 */
.L_x_608:
        /* <DEDUP_REMOVED lines=23> */
[----:B0-----:R-:W-:-:S06]  /*5d50*/  CS2R R14, SRZ ;  /* 0x00000000000e7805 */ /* 0x001fcc000001ff00 */
        /* <DEDUP_REMOVED lines=26> */
.L_x_633:
        /* <DEDUP_REMOVED lines=31> */
[----:B------:R-:W-:Y:S01]  /*60f0*/  MOV R32, 0xffff ;  /* 0x0000ffff00207802 */ /* 0x000fe20000000f00 */
        /* <DEDUP_REMOVED lines=14> */
.L_x_643:
        /* <DEDUP_REMOVED lines=41> */
.L_x_653:
[----:B--2---:R-:W-:Y:S01]  /*6470*/  FADD.FTZ R15, R14, R30 ;  /* 0x0000001e0e0f7221 */ /* 0x004fe20000010000 */
[----:B------:R-:W-:-:S04]  /*6480*/  @!P1 F2FP.BF16.F32.PACK_AB R14, RZ, R24 ;  /* 0x00000018ff0e923e */ /* 0x000fc800000010ff */
[----:B------:R-:W-:Y:S01]  /*6490*/  @!P1 F2FP.BF16.F32.PACK_AB R15, RZ, R15 ;  /* 0x0000000fff0f923e */ /* 0x000fe200000010ff */
[----:B------:R3:W-:Y:S03]  /*64a0*/  @!P1 STG.E.U16 desc[UR12][R16.64+0x50], R14 ;  /* 0x0000500e10009986 */ /* 0x0007e6000c10150c */
[----:B------:R-:W-:Y:S02]  /*64b0*/  PRMT R20, R15, 0x7610, R20 ;  /* 0x000076100f147816 */ /* 0x000fe40000000014 */
[----:B------:R-:W-:-:S03]  /*64c0*/  LEA.HI R15, R56, 0x3c, RZ, 0x1c ;  /* 0x0000003c380f7811 */ /* 0x000fc600078fe0ff */
[----:B------:R3:W-:Y:S04]  /*64d0*/  @!P1 STG.E.U16 desc[UR12][R18.64+0x50], R20 ;  /* 0x0000501412009986 */ /* 0x0007e8000c10150c */
.L_x_619:
[----:B------:R-:W-:Y:S05]  /*64e0*/  BSYNC B0 ;  /* 0x0000000000007941 */ /* 0x000fea0003800000 */
.L_x_618:
        /* <DEDUP_REMOVED lines=13> */
[C---:B------:R-:W-:Y:S01]  /*65c0*/  @!P0 SHF.L.U32 R19, R10.reuse, 0x1, RZ ;  /* 0x000000010a138819 */ /* 0x040fe200000006ff */
[C---:B------:R-:W-:Y:S01]  /*65d0*/  @!P0 IMAD.SHL.U32 R22, R10.reuse, 0x2, RZ ;  /* 0x000000020a168824 */ /* 0x040fe200078e00ff */
[C---:B------:R-:W-:Y:S01]  /*65e0*/  @!P0 IADD3 R18, R15.reuse, 0x14, RZ ;  /* 0x000000140f128810 */ /* 0x040fe20007ffe0ff */
[----:B0-----:R-:W-:Y:S01]  /*65f0*/  IMAD.MOV.U32 R17, RZ, RZ, 0xffff ;  /* 0x0000ffffff117424 */ /* 0x001fe200078e00ff */
[----:B------:R-:W-:Y:S01]  /*6600*/  @!P0 LEA R23, R10, UR4, 0x7 ;  /* 0x000000040a178c11 */ /* 0x000fe2000f8e38ff */
[----:B------:R-:W-:Y:S01]  /*6610*/  IMAD.MOV.U32 R32, RZ, RZ, RZ ;  /* 0x000000ffff207224 */ /* 0x000fe200078e00ff */
[----:B------:R-:W-:Y:S01]  /*6620*/  @!P0 LOP3.LUT R18, R18, R19, RZ, 0x3c, !PT ;  /* 0x0000001312128212 */ /* 0x000fe200078e3cff */
[----:B------:R-:W-:Y:S01]  /*6630*/  IMAD.MOV.U32 R40, RZ, RZ, 0xffff ;  /* 0x0000ffffff287424 */ /* 0x000fe200078e00ff */
[----:B------:R-:W-:Y:S01]  /*6640*/  @!P0 IADD3 R21, R15, 0x28, RZ ;  /* 0x000000280f158810 */ /* 0x000fe20007ffe0ff */
[----:B-1----:R-:W0:Y:S01]  /*6650*/  SHFL.BFLY PT, R17, R16, 0x8, 0x101f ;  /* 0x0d101f0010117f89 */ /* 0x002e2200000e0000 */
[----:B------:R-:W-:-:S02]  /*6660*/  @!P0 LEA R18, R18, R23, 0x2 ;  /* 0x0000001712128211 */ /* 0x000fc400078e10ff */
[----:B------:R-:W-:Y:S02]  /*6670*/  @!P0 LOP3.LUT R21, R21, R22, RZ, 0x3c, !PT ;  /* 0x0000001615158212 */ /* 0x000fe400078e3cff */
[C---:B------:R-:W-:Y:S01]  /*6680*/  @!P0 LEA R24, R10.reuse, UR4, 0x7 ;  /* 0x000000040a188c11 */ /* 0x040fe2000f8e38ff */
[----:B------:R-:W1:Y:S01]  /*6690*/  @!P0 LDS R20, [R18] ;  /* 0x0000000012148984 */ /* 0x000e620000000800 */
[----:B------:R-:W-:Y:S02]  /*66a0*/  @!P0 IADD3 R23, R15, 0x3c, RZ ;  /* 0x0000003c0f178810 */ /* 0x000fe40007ffe0ff */
        /* <DEDUP_REMOVED lines=8> */
[----:B------:R-:W-:Y:S02]  /*6730*/  @!P0 LEA R39, R23, R30, 0x2 ;  /* 0x0000001e17278211 */ /* 0x000fe400078e10ff */
[----:B------:R-:W-:Y:S01]  /*6740*/  MOV R23, RZ ;  /* 0x000000ff00177202 */ /* 0x000fe20000000f00 */
[----:B--2---:R-:W2:Y:S01]  /*6750*/  SHFL.BFLY PT, R30, R14, 0x8, 0x101f ;  /* 0x0d101f000e1e7f89 */ /* 0x004ea200000e0000 */
[----:B------:R-:W-:Y:S01]  /*6760*/  MOV R29, 0xffff ;  /* 0x0000ffff001d7802 */ /* 0x000fe20000000f00 */
[----:B0-----:R-:W-:Y:S01]  /*6770*/  FADD.FTZ R25, R17, R16 ;  /* 0x0000001011197221 */ /* 0x001fe20000010000 */
[----:B------:R-:W-:Y:S01]  /*6780*/  MOV R24, RZ ;  /* 0x000000ff00187202 */ /* 0x000fe20000000f00 */
[----:B------:R-:W-:Y:S01]  /*6790*/  @!P0 LDS R22, [R39] ;  /* 0x0000000027168984 */ /* 0x000fe20000000800 */
[----:B------:R-:W-:Y:S01]  /*67a0*/  IMAD.MOV.U32 R16, RZ, RZ, 0xffff ;  /* 0x0000ffffff107424 */ /* 0x000fe200078e00ff */
[----:B------:R-:W-:-:S02]  /*67b0*/  MOV R34, RZ ;  /* 0x000000ff00227202 */ /* 0x000fc40000000f00 */
[----:B------:R-:W-:Y:S02]  /*67c0*/  MOV R35, 0xffff ;  /* 0x0000ffff00237802 */ /* 0x000fe40000000f00 */
[----:B---3--:R-:W-:Y:S01]  /*67d0*/  MOV R18, RZ ;  /* 0x000000ff00127202 */ /* 0x008fe20000000f00 */
[----:B------:R-:W0:Y:S01]  /*67e0*/  SHFL.BFLY PT, R16, R25, 0x4, 0x101f ;  /* 0x0c901f0019107f89 */ /* 0x000e2200000e0000 */
[----:B------:R-:W-:Y:S02]  /*67f0*/  MOV R28, 0xffff ;  /* 0x0000ffff001c7802 */ /* 0x000fe40000000f00 */
[----:B------:R-:W-:Y:S02]  /*6800*/  MOV R26, 0xffff ;  /* 0x0000ffff001a7802 */ /* 0x000fe40000000f00 */
[----:B------:R-:W-:Y:S02]  /*6810*/  MOV R41, 0xffff ;  /* 0x0000ffff00297802 */ /* 0x000fe40000000f00 */
[----:B------:R-:W-:Y:S01]  /*6820*/  MOV R43, 0xffff ;  /* 0x0000ffff002b7802 */ /* 0x000fe20000000f00 */
[----:B-1----:R-:W-:-:S02]  /*6830*/  @!P0 IMAD.MOV.U32 R32, RZ, RZ, R20 ;  /* 0x000000ffff208224 */ /* 0x002fc400078e0014 */
[----:B--2---:R-:W-:Y:S01]  /*6840*/  FADD.FTZ R17, R30, R14 ;  /* 0x0000000e1e117221 */ /* 0x004fe20000010000 */
[----:B------:R1:W-:Y:S01]  /*6850*/  @!P0 LDS R20, [R39+0x500] ;  /* 0x0005000027148984 */ /* 0x0003e20000000800 */
[----:B------:R-:W-:Y:S02]  /*6860*/  MOV R30, 0xffff ;  /* 0x0000ffff001e7802 */ /* 0x000fe40000000f00 */
[----:B------:R-:W-:Y:S01]  /*6870*/  @!P0 MOV R34, R21 ;  /* 0x0000001500228202 */ /* 0x000fe20000000f00 */
[----:B------:R-:W2:Y:S01]  /*6880*/  SHFL.BFLY PT, R31, R32, 0x8, 0x101f ;  /* 0x0d101f00201f7f89 */ /* 0x000ea200000e0000 */
[----:B------:R-:W-:Y:S02]  /*6890*/  MOV R21, RZ ;  /* 0x000000ff00157202 */ /* 0x000fe40000000f00 */
[----:B------:R-:W-:Y:S01]  /*68a0*/  @!P0 MOV R23, R38 ;  /* 0x0000002600178202 */ /* 0x000fe20000000f00 */
[----:B------:R-:W3:Y:S01]  /*68b0*/  SHFL.BFLY PT, R33, R34, 0x8, 0x101f ;  /* 0x0d101f0022217f89 */ /* 0x000ee200000e0000 */
[----:B------:R-:W-:Y:S01]  /*68c0*/  MOV R38, 0xffff ;  /* 0x0000ffff00267802 */ /* 0x000fe20000000f00 */
[----:B0-----:R-:W-:Y:S01]  /*68d0*/  FADD.FTZ R19, R25, R16 ;  /* 0x0000001019137221 */ /* 0x001fe20000010000 */
[----:B------:R-:W-:Y:S01]  /*68e0*/  @!P0 MOV R24, R37 ;  /* 0x0000002500188202 */ /* 0x000fe20000000f00 */
[----:B------:R-:W-:Y:S01]  /*68f0*/  IMAD.MOV.U32 R37, RZ, RZ, 0xffff ;  /* 0x0000ffffff257424 */ /* 0x000fe200078e00ff */
[----:B------:R-:W0:Y:S01]  /*6900*/  SHFL.BFLY PT, R30, R17, 0x4, 0x101f ;  /* 0x0c901f00111e7f89 */ /* 0x000e2200000e0000 */
[----:B-1----:R-:W-:-:S03]  /*6910*/  MOV R39, 0xffff ;  /* 0x0000ffff00277802 */ /* 0x002fc60000000f00 */
[----:B------:R-:W1:Y:S01]  /*6920*/  SHFL.BFLY PT, R38, R23, 0x8, 0x101f ;  /* 0x0d101f0017267f89 */ /* 0x000e6200000e0000 */
[----:B------:R-:W-:Y:S01]  /*6930*/  @!P0 IMAD.MOV.U32 R21, RZ, RZ, R22 ;  /* 0x000000ffff158224 */ /* 0x000fe200078e0016 */
[----:B------:R-:W-:Y:S02]  /*6940*/  MOV R22, 0xffff ;  /* 0x0000ffff00167802 */ /* 0x000fe40000000f00 */
[----:B------:R-:W4:Y:S04]  /*6950*/  SHFL.BFLY PT, R37, R24, 0x8, 0x101f ;  /* 0x0d101f0018257f89 */ /* 0x000f2800000e0000 */
[----:B------:R-:W5:Y:S01]  /*6960*/  SHFL.BFLY PT, R42, R21, 0x8, 0x101f ;  /* 0x0d101f00152a7f89 */ /* 0x000f6200000e0000 */
[----:B--2---:R-:W-:-:S03]  /*6970*/  FADD.FTZ R31, R31, R32 ;  /* 0x000000201f1f7221 */ /* 0x004fc60000010000 */
[----:B------:R-:W2:Y:S01]  /*6980*/  SHFL.BFLY PT, R16, R19, 0x2, 0x101f ;  /* 0x0c501f0013107f89 */ /* 0x000ea200000e0000 */
[----:B---3--:R-:W-:Y:S01]  /*6990*/  FADD.FTZ R33, R33, R34 ;  /* 0x0000002221217221 */ /* 0x008fe20000010000 */
[----:B------:R-:W-:Y:S01]  /*69a0*/  MOV R34, 0xffff ;  /* 0x0000ffff00227802 */ /* 0x000fe20000000f00 */
[----:B0-----:R-:W-:Y:S01]  /*69b0*/  FADD.FTZ R14, R17, R30 ;  /* 0x0000001e110e7221 */ /* 0x001fe20000010000 */
[----:B------:R-:W-:Y:S02]  /*69c0*/  MOV R17, 0xffff ;  /* 0x0000ffff00117802 */ /* 0x000fe40000000f00 */
[----:B------:R-:W-:Y:S01]  /*69d0*/  @!P0 MOV R18, R20 ;  /* 0x0000001400128202 */ /* 0x000fe20000000f00 */
[----:B-1----:R-:W-:Y:S01]  /*69e0*/  FADD.FTZ R32, R38, R23 ;  /* 0x0000001726207221 */ /* 0x002fe20000010000 */
[----:B------:R-:W-:Y:S01]  /*69f0*/  IMAD.MOV.U32 R20, RZ, RZ, 0xffff ;  /* 0x0000ffffff147424 */ /* 0x000fe200078e00ff */
[----:B------:R-:W0:Y:S01]  /*6a00*/  SHFL.BFLY PT, R30, R14, 0x2, 0x101f ;  /* 0x0c501f000e1e7f89 */ /* 0x000e2200000e0000 */
[----:B------:R-:W-:-:S02]  /*6a10*/  IMAD.MOV.U32 R23, RZ, RZ, 0xffff ;  /* 0x0000ffffff177424 */ /* 0x000fc400078e00ff */
[----:B----4-:R-:W-:Y:S01]  /*6a20*/  FADD.FTZ R25, R37, R24 ;  /* 0x0000001825197221 */ /* 0x010fe20000010000 */
[----:B------:R-:W-:Y:S01]  /*6a30*/  MOV R24, 0xffff ;  /* 0x0000ffff00187802 */ /* 0x000fe20000000f00 */
[----:B------:R-:W1:Y:S01]  /*6a40*/  SHFL.BFLY PT, R37, R32, 0x4, 0x101f ;  /* 0x0c901f0020257f89 */ /* 0x000e6200000e0000 */
[----:B------:R-:W-:Y:S01]  /*6a50*/  ISETP.NE.AND P0, PT, R10, RZ, PT ;  /* 0x000000ff0a00720c */ /* 0x000fe20003f05270 */
[----:B-----5:R-:W-:Y:S01]  /*6a60*/  FADD.FTZ R42, R42, R21 ;  /* 0x000000152a2a7221 */ /* 0x020fe20000010000 */
[----:B------:R-:W-:Y:S01]  /*6a70*/  IMAD.MOV.U32 R21, RZ, RZ, 0xffff ;  /* 0x0000ffffff157424 */ /* 0x000fe200078e00ff */
[----:B------:R-:W3:Y:S01]  /*6a80*/  SHFL.BFLY PT, R20, R31, 0x4, 0x101f ;  /* 0x0c901f001f147f89 */ /* 0x000ee200000e0000 */
[----:B--2---:R-:W-:Y:S01]  /*6a90*/  FADD.FTZ R16, R19, R16 ;  /* 0x0000001013107221 */ /* 0x004fe20000010000 */
[----:B------:R-:W-:Y:S02]  /*6aa0*/  MOV R19, 0xffff ;  /* 0x0000ffff00137802 */ /* 0x000fe40000000f00 */
[----:B------:R-:W2:Y:S04]  /*6ab0*/  SHFL.BFLY PT, R23, R18, 0x8, 0x101f ;  /* 0x0d101f0012177f89 */ /* 0x000ea800000e0000 */
[----:B------:R-:W4:Y:S04]  /*6ac0*/  SHFL.BFLY PT, R36, R33, 0x4, 0x101f ;  /* 0x0c901f0021247f89 */ /* 0x000f2800000e0000 */
[----:B------:R-:W5:Y:S04]  /*6ad0*/  SHFL.BFLY PT, R38, R25, 0x4, 0x101f ;  /* 0x0c901f0019267f89 */ /* 0x000f6800000e0000 */
[----:B------:R-:W5:Y:S01]  /*6ae0*/  SHFL.BFLY PT, R41, R42, 0x4, 0x101f ;  /* 0x0c901f002a297f89 */ /* 0x000f6200000e0000 */
[----:B0-----:R-:W-:Y:S01]  /*6af0*/  FADD.FTZ R17, R14, R30 ;  /* 0x0000001e0e117221 */ /* 0x001fe20000010000 */
[----:B------:R-:W-:-:S02]  /*6b00*/  IMAD.MOV.U32 R14, RZ, RZ, 0xffff ;  /* 0x0000ffffff0e7424 */ /* 0x000fc400078e00ff */
[----:B-1----:R-:W-:Y:S01]  /*6b10*/  FADD.FTZ R37, R32, R37 ;  /* 0x0000002520257221 */ /* 0x002fe20000010000 */
[----:B------:R-:W0:Y:S01]  /*6b20*/  SHFL.BFLY PT, R19, R16, 0x1, 0x101f ;  /* 0x0c301f0010137f89 */ /* 0x000e2200000e0000 */
[----:B------:R-:W-:Y:S01]  /*6b30*/  MOV R32, 0xffff ;  /* 0x0000ffff00207802 */ /* 0x000fe20000000f00 */
[----:B---3--:R-:W-:Y:S01]  /*6b40*/  FADD.FTZ R35, R31, R20 ;  /* 0x000000141f237221 */ /* 0x008fe20000010000 */
[----:B------:R-:W-:Y:S01]  /*6b50*/  MOV R20, 0xffff ;  /* 0x0000ffff00147802 */ /* 0x000fe20000000f00 */
[----:B------:R-:W1:Y:S01]  /*6b60*/  SHFL.BFLY PT, R24, R37, 0x2, 0x101f ;  /* 0x0c501f0025187f89 */ /* 0x000e6200000e0000 */
[----:B--2---:R-:W-:Y:S01]  /*6b70*/  FADD.FTZ R31, R23, R18 ;  /* 0x00000012171f7221 */ /* 0x004fe20000010000 */
[----:B------:R-:W-:Y:S02]  /*6b80*/  MOV R18, 0xffff ;  /* 0x0000ffff00127802 */ /* 0x000fe40000000f00 */
[----:B------:R-:W2:Y:S01]  /*6b90*/  SHFL.BFLY PT, R14, R17, 0x1, 0x101f ;  /* 0x0c301f00110e7f89 */ /* 0x000ea200000e0000 */
[----:B------:R-:W-:Y:S01]  /*6ba0*/  MOV R23, 0xffff ;  /* 0x0000ffff00177802 */ /* 0x000fe20000000f00 */
[----:B----4-:R-:W-:Y:S01]  /*6bb0*/  FADD.FTZ R36, R33, R36 ;  /* 0x0000002421247221 */ /* 0x010fe20000010000 */
[----:B------:R-:W-:Y:S01]  /*6bc0*/  MOV R33, 0xffff ;  /* 0x0000ffff00217802 */ /* 0x000fe20000000f00 */
[----:B------:R-:W3:Y:S01]  /*6bd0*/  SHFL.BFLY PT, R20, R31, 0x4, 0x101f ;  /* 0x0c901f001f147f89 */ /* 0x000ee200000e0000 */
[----:B-----5:R-:W-:-:S03]  /*6be0*/  FADD.FTZ R38, R25, R38 ;  /* 0x0000002619267221 */ /* 0x020fc60000010000 */
[----:B------:R-:W4:Y:S01]  /*6bf0*/  SHFL.BFLY PT, R18, R35, 0x2, 0x101f ;  /* 0x0c501f0023127f89 */ /* 0x000f2200000e0000 */
[----:B------:R-:W-:Y:S01]  /*6c00*/  FADD.FTZ R42, R42, R41 ;  /* 0x000000292a2a7221 */ /* 0x000fe20000010000 */
[----:B------:R-:W-:Y:S02]  /*6c10*/  IADD3 R41, R15, R6, RZ ;  /* 0x000000060f297210 */ /* 0x000fe40007ffe0ff */
[----:B------:R-:W5:Y:S01]  /*6c20*/  SHFL.BFLY PT, R21, R36, 0x2, 0x101f ;  /* 0x0c501f0024157f89 */ /* 0x000f6200000e0000 */
[----:B0-----:R-:W-:-:S03]  /*6c30*/  FADD.FTZ R16, R16, R19 ;  /* 0x0000001310107221 */ /* 0x001fc60000010000 */
[----:B------:R-:W0:Y:S01]  /*6c40*/  SHFL.BFLY PT, R23, R38, 0x2, 0x101f ;  /* 0x0c501f0026177f89 */ /* 0x000e2200000e0000 */
[----:B-1----:R-:W-:-:S03]  /*6c50*/  FADD.FTZ R37, R37, R24 ;  /* 0x0000001825257221 */ /* 0x002fc60000010000 */
[----:B------:R-:W1:Y:S01]  /*6c60*/  SHFL.BFLY PT, R43, R42, 0x2, 0x101f ;  /* 0x0c501f002a2b7f89 */ /* 0x000e6200000e0000 */
[----:B------:R-:W1:Y:S01]  /*6c70*/  @!P0 LDC.64 R24, c[0x0][0x218] ;  /* 0x00008600ff188b82 */ /* 0x000e620000000a00 */
[----:B------:R-:W-:Y:S01]  /*6c80*/  @!P0 F2FP.BF16.F32.PACK_AB R30, RZ, R16 ;  /* 0x00000010ff1e823e */ /* 0x000fe200000010ff */
[----:B--2---:R-:W-:Y:S01]  /*6c90*/  FADD.FTZ R44, R17, R14 ;  /* 0x0000000e112c7221 */ /* 0x004fe20000010000 */
[----:B------:R-:W2:Y:S01]  /*6ca0*/  SHFL.BFLY PT, R40, R37, 0x1, 0x101f ;  /* 0x0c301f0025287f89 */ /* 0x000ea200000e0000 */
[----:B---3--:R-:W-:-:S03]  /*6cb0*/  FADD.FTZ R31, R31, R20 ;  /* 0x000000141f1f7221 */ /* 0x008fc60000010000 */
[----:B------:R-:W-:Y:S01]  /*6cc0*/  @!P0 F2FP.BF16.F32.PACK_AB R44, RZ, R44 ;  /* 0x0000002cff2c823e */ /* 0x000fe200000010ff */
[----:B------:R-:W3:Y:S01]  /*6cd0*/  @!P0 LDC.64 R16, c[0x0][0x218] ;  /* 0x00008600ff108b82 */ /* 0x000ee20000000a00 */
[----:B----4-:R-:W-:Y:S01]  /*6ce0*/  FADD.FTZ R35, R35, R18 ;  /* 0x0000001223237221 */ /* 0x010fe20000010000 */
[----:B------:R-:W4:Y:S01]  /*6cf0*/  SHFL.BFLY PT, R32, R31, 0x2, 0x101f ;  /* 0x0c501f001f207f89 */ /* 0x000f2200000e0000 */
[----:B-----5:R-:W-:-:S03]  /*6d00*/  FADD.FTZ R36, R36, R21 ;  /* 0x0000001524247221 */ /* 0x020fc60000010000 */
[----:B------:R-:W5:Y:S02]  /*6d10*/  SHFL.BFLY PT, R34, R35, 0x1, 0x101f ;  /* 0x0c301f0023227f89 */ /* 0x000f6400000e0000 */
[----:B------:R-:W5:Y:S01]  /*6d20*/  @!P0 LDC.64 R20, c[0x0][0x218] ;  /* 0x00008600ff148b82 */ /* 0x000f620000000a00 */
[----:B0-----:R-:W-:Y:S01]  /*6d30*/  FADD.FTZ R38, R38, R23 ;  /* 0x0000001726267221 */ /* 0x001fe20000010000 */
[----:B------:R-:W0:Y:S04]  /*6d40*/  SHFL.BFLY PT, R33, R36, 0x1, 0x101f ;  /* 0x0c301f0024217f89 */ /* 0x000e2800000e0000 */
[----:B------:R-:W0:Y:S02]  /*6d50*/  SHFL.BFLY PT, R39, R38, 0x1, 0x101f ;  /* 0x0c301f0026277f89 */ /* 0x000e2400000e0000 */
[----:B------:R-:W0:Y:S01]  /*6d60*/  @!P0 LDC.64 R22, c[0x0][0x220] ;  /* 0x00008800ff168b82 */ /* 0x000e220000000a00 */
[----:B-1----:R-:W-:-:S04]  /*6d70*/  @!P0 IMAD.WIDE R24, R41, 0x2, R24 ;  /* 0x0000000229188825 */ /* 0x002fc800078e0218 */
[----:B------:R-:W-:Y:S01]  /*6d80*/  FADD.FTZ R42, R42, R43 ;  /* 0x0000002b2a2a7221 */ /* 0x000fe20000010000 */
[----:B--2---:R-:W-:Y:S01]  /*6d90*/  FADD.FTZ R37, R37, R40 ;  /* 0x0000002825257221 */ /* 0x004fe20000010000 */
[----:B------:R1:W-:Y:S01]  /*6da0*/  @!P0 STG.E.U16 desc[UR12][R24.64], R30 ;  /* 0x0000001e18008986 */ /* 0x0003e2000c10150c */
[----:B------:R-:W2:Y:S01]  /*6db0*/  @!P0 LDC.64 R18, c[0x0][0x220] ;  /* 0x00008800ff128b82 */ /* 0x000ea20000000a00 */
[----:B---3--:R-:W-:-:S04]  /*6dc0*/  @!P0 IMAD.WIDE R16, R41, 0x2, R16 ;  /* 0x0000000229108825 */ /* 0x008fc800078e0210 */
[----:B----4-:R-:W-:Y:S01]  /*6dd0*/  FADD.FTZ R31, R31, R32 ;  /* 0x000000201f1f7221 */ /* 0x010fe20000010000 */
[----:B-----5:R-:W-:Y:S02]  /*6de0*/  FADD.FTZ R34, R35, R34 ;  /* 0x0000002223227221 */ /* 0x020fe40000010000 */
[----:B------:R-:W3:Y:S01]  /*6df0*/  @!P0 LDC.64 R14, c[0x0][0x220] ;  /* 0x00008800ff0e8b82 */ /* 0x000ee20000000a00 */
[----:B------:R-:W-:Y:S01]  /*6e00*/  IMAD.MOV.U32 R35, RZ, RZ, 0xffff ;  /* 0x0000ffffff237424 */ /* 0x000fe200078e00ff */
[----:B-1----:R-:W-:Y:S01]  /*6e10*/  MOV R30, 0xffff ;  /* 0x0000ffff001e7802 */ /* 0x002fe20000000f00 */
[----:B0-----:R-:W-:Y:S01]  /*6e20*/  FADD.FTZ R33, R36, R33 ;  /* 0x0000002124217221 */ /* 0x001fe20000010000 */
[----:B------:R-:W-:-:S04]  /*6e30*/  @!P0 IMAD.WIDE R20, R41, 0x2, R20 ;  /* 0x0000000229148825 */ /* 0x000fc800078e0214 */
[----:B------:R-:W-:Y:S01]  /*6e40*/  FADD.FTZ R38, R38, R39 ;  /* 0x0000002726267221 */ /* 0x000fe20000010000 */
[C---:B------:R-:W-:Y:S01]  /*6e50*/  @!P0 IMAD.WIDE R22, R41.reuse, 0x2, R22 ;  /* 0x0000000229168825 */ /* 0x040fe200078e0216 */
[----:B------:R-:W-:Y:S01]  /*6e60*/  @!P0 F2FP.BF16.F32.PACK_AB R25, RZ, R33 ;  /* 0x00000021ff19823e */ /* 0x000fe200000010ff */
[----:B------:R-:W0:Y:S01]  /*6e70*/  SHFL.BFLY PT, R35, R42, 0x1, 0x101f ;  /* 0x0c301f002a237f89 */ /* 0x000e2200000e0000 */
[----:B------:R-:W-:Y:S02]  /*6e80*/  @!P0 F2FP.BF16.F32.PACK_AB R33, RZ, R37 ;  /* 0x00000025ff21823e */ /* 0x000fe400000010ff */
[----:B------:R-:W-:Y:S01]  /*6e90*/  @!P0 F2FP.BF16.F32.PACK_AB R26, RZ, R38 ;  /* 0x00000026ff1a823e */ /* 0x000fe200000010ff */
[----:B------:R1:W-:Y:S01]  /*6ea0*/  @!P0 STG.E.U16 desc[UR12][R22.64], R44 ;  /* 0x0000002c16008986 */ /* 0x0003e2000c10150c */
[----:B--2---:R-:W-:-:S03]  /*6eb0*/  @!P0 IMAD.WIDE R18, R41, 0x2, R18 ;  /* 0x0000000229128825 */ /* 0x004fc600078e0212 */
[----:B------:R2:W4:Y:S01]  /*6ec0*/  SHFL.BFLY PT, R30, R31, 0x1, 0x101f ;  /* 0x0c301f001f1e7f89 */ /* 0x00052200000e0000 */
[----:B---3--:R-:W-:Y:S01]  /*6ed0*/  @!P0 IMAD.WIDE R14, R41, 0x2, R14 ;  /* 0x00000002290e8825 */ /* 0x008fe200078e020e */
[----:B-1----:R-:W-:-:S05]  /*6ee0*/  @!P0 F2FP.BF16.F32.PACK_AB R23, RZ, R34 ;  /* 0x00000022ff17823e */ /* 0x002fca00000010ff */
[----:B------:R2:W-:Y:S01]  /*6ef0*/  @!P0 STG.E.U16 desc[UR12][R20.64+0x28], R23 ;  /* 0x0000281714008986 */ /* 0x0005e2000c10150c */
[----:B0-----:R-:W-:-:S03]  /*6f00*/  FADD.FTZ R35, R42, R35 ;  /* 0x000000232a237221 */ /* 0x001fc60000010000 */
[----:B------:R2:W-:Y:S04]  /*6f10*/  @!P0 STG.E.U16 desc[UR12][R18.64+0x28], R25 ;  /* 0x0000281912008986 */ /* 0x0005e8000c10150c */
[----:B------:R2:W-:Y:S04]  /*6f20*/  @!P0 STG.E.U16 desc[UR12][R16.64+0x50], R26 ;  /* 0x0000501a10008986 */ /* 0x0005e8000c10150c */
[----:B------:R2:W-:Y:S02]  /*6f30*/  @!P0 STG.E.U16 desc[UR12][R14.64+0x50], R33 ;  /* 0x000050210e008986 */ /* 0x0005e4000c10150c */
.L_x_687:
[----:B--2---:R-:W0:Y:S01]  /*6f40*/  @!P0 LDC.64 R14, c[0x0][0x218] ;  /* 0x00008600ff0e8b82 */ /* 0x004e220000000a00 */
[----:B----4-:R-:W-:Y:S01]  /*6f50*/  FADD.FTZ R19, R31, R30 ;  /* 0x0000001e1f137221 */ /* 0x010fe20000010000 */
[----:B------:R-:W-:-:S04]  /*6f60*/  @!P0 F2FP.BF16.F32.PACK_AB R18, RZ, R35 ;  /* 0x00000023ff12823e */ /* 0x000fc800000010ff */
[----:B------:R-:W-:Y:S02]  /*6f70*/  @!P0 F2FP.BF16.F32.PACK_AB R19, RZ, R19 ;  /* 0x00000013ff13823e */ /* 0x000fe400000010ff */
[----:B------:R-:W1:Y:S01]  /*6f80*/  @!P0 LDC.64 R16, c[0x0][0x220] ;  /* 0x00008800ff108b82 */ /* 0x000e620000000a00 */
[----:B0-----:R-:W-:-:S05]  /*6f90*/  @!P0 IMAD.WIDE R14, R41, 0x2, R14 ;  /* 0x00000002290e8825 */ /* 0x001fca00078e020e */
[----:B------:R4:W-:Y:S01]  /*6fa0*/  @!P0 STG.E.U16 desc[UR12][R14.64+0x78], R18 ;  /* 0x000078120e008986 */ /* 0x0009e2000c10150c */
[----:B-1----:R-:W-:-:S05]  /*6fb0*/  @!P0 IMAD.WIDE R16, R41, 0x2, R16 ;  /* 0x0000000229108825 */ /* 0x002fca00078e0210 */
[----:B------:R4:W-:Y:S02]  /*6fc0*/  @!P0 STG.E.U16 desc[UR12][R16.64+0x78], R19 ;  /* 0x0000781310008986 */ /* 0x0009e4000c10150c */
.L_x_617:
        /* <DEDUP_REMOVED lines=8> */
.L_x_620:
[----:B------:R-:W-:Y:S01]  /*7050*/  HFMA2.MMA R27, -RZ, RZ, 0, 0.000503063201904296875 ;  /* 0x0000101fff1b7435 */ /* 0x000fe200000001ff */
[----:B-1----:R-:W-:Y:S01]  /*7060*/  MOV R29, R14 ;  /* 0x0000000e001d7202 */ /* 0x002fe20000000f00 */
[----:B------:R-:W-:Y:S01]  /*7070*/  IMAD.MOV.U32 R28, RZ, RZ, 0x8 ;  /* 0x00000008ff1c7424 */ /* 0x000fe200078e00ff */
[----:B------:R-:W-:-:S08]  /*7080*/  MOV R26, 0xffff ;  /* 0x0000ffff001a7802 */ /* 0x000fd00000000f00 */
[----:B0-2---:R-:W-:Y:S05]  /*7090*/  WARPSYNC.COLLECTIVE R26, `(.L_x_625) ;  /* 0x000000001a087348 */ /* 0x005fea0003c00000 */
[----:B------:R1:W3:Y:S02]  /*70a0*/  SHFL.BFLY P2, R30, R29, R28, R27 ;  /* 0x0c00001c1d1e7389 */ /* 0x0002e4000004001b */
[----:B0123--:R-:W-:Y:S01]  /*70b0*/  ENDCOLLECTIVE ;  /* 0x000000000000791b */ /* 0x00ffe20003800000 */
.L_x_625:
[----:B------:R-:W-:Y:S01]  /*70c0*/  IMAD.MOV.U32 R29, RZ, RZ, R15 ;  /* 0x000000ffff1d7224 */ /* 0x000fe200078e000f */
[----:B------:R-:W-:-:S07]  /*70d0*/  MOV R17, R30 ;  /* 0x0000001e00117202 */ /* 0x000fce0000000f00 */
[----:B------:R-:W-:Y:S05]  /*70e0*/  WARPSYNC.COLLECTIVE R26, `(.L_x_626) ;  /* 0x000000001a087348 */ /* 0x000fea0003c00000 */
[----:B------:R0:W1:Y:S02]  /*70f0*/  SHFL.BFLY P2, R30, R29, R28, R27 ;  /* 0x0c00001c1d1e7389 */ /* 0x000064000004001b */
[----:B01----:R-:W-:Y:S01]  /*7100*/  ENDCOLLECTIVE ;  /* 0x000000000000791b */ /* 0x003fe20003800000 */
.L_x_626:
[----:B------:R-:W-:Y:S01]  /*7110*/  FADD.FTZ R17, R17, R14 ;  /* 0x0000000e11117221 */ /* 0x000fe20000010000 */
[----:B------:R-:W-:-:S04]  /*7120*/  HFMA2.MMA R28, -RZ, RZ, 0, 2.384185791015625e-07 ;  /* 0x00000004ff1c7435 */ /* 0x000fc800000001ff */
[----:B------:R-:W-:Y:S02]  /*7130*/  MOV R29, R17 ;  /* 0x00000011001d7202 */ /* 0x000fe40000000f00 */
[----:B------:R-:W-:-:S07]  /*7140*/  MOV R16, R30 ;  /* 0x0000001e00107202 */ /* 0x000fce0000000f00 */
[----:B------:R-:W-:Y:S05]  /*7150*/  WARPSYNC.COLLECTIVE R26, `(.L_x_627) ;  /* 0x000000001a087348 */ /* 0x000fea0003c00000 */
[----:B------:R0:W1:Y:S02]  /*7160*/  SHFL.BFLY P2, R30, R29, R28, R27 ;  /* 0x0c00001c1d1e7389 */ /* 0x000064000004001b */
[----:B01----:R-:W-:Y:S01]  /*7170*/  ENDCOLLECTIVE ;  /* 0x000000000000791b */ /* 0x003fe20003800000 */
.L_x_627:
[----:B------:R-:W-:-:S05]  /*7180*/  FADD.FTZ R16, R16, R15 ;  /* 0x0000000f10107221 */ /* 0x000fca0000010000 */
[----:B------:R-:W-:Y:S01]  /*7190*/  MOV R29, R16 ;  /* 0x00000010001d7202 */ /* 0x000fe20000000f00 */
[----:B------:R-:W-:-:S07]  /*71a0*/  IMAD.MOV.U32 R18, RZ, RZ, R30 ;  /* 0x000000ffff127224 */ /* 0x000fce00078e001e */
[----:B------:R-:W-:Y:S05]  /*71b0*/  WARPSYNC.COLLECTIVE R26, `(.L_x_628) ;  /* 0x000000001a087348 */ /* 0x000fea0003c00000 */
[----:B------:R0:W1:Y:S02]  /*71c0*/  SHFL.BFLY P2, R30, R29, R28, R27 ;  /* 0x0c00001c1d1e7389 */ /* 0x000064000004001b */
[----:B01----:R-:W-:Y:S01]  /*71d0*/  ENDCOLLECTIVE ;  /* 0x000000000000791b */ /* 0x003fe20003800000 */
.L_x_628:
[----:B------:R-:W-:-:S05]  /*71e0*/  FADD.FTZ R18, R17, R18 ;  /* 0x0000001211127221 */ /* 0x000fca0000010000 */
[----:B------:R-:W-:Y:S01]  /*71f0*/  MOV R29, R18 ;  /* 0x00000012001d7202 */ /* 0x000fe20000000f00 */
[----:B------:R-:W-:Y:S01]  /*7200*/  IMAD.MOV.U32 R28, RZ, RZ, 0x2 ;  /* 0x00000002ff1c7424 */ /* 0x000fe200078e00ff */
[----:B------:R-:W-:-:S07]  /*7210*/  MOV R19, R30 ;  /* 0x0000001e00137202 */ /* 0x000fce0000000f00 */
[----:B------:R-:W-:Y:S05]  /*7220*/  WARPSYNC.COLLECTIVE R26, `(.L_x_629) ;  /* 0x000000001a087348 */ /* 0x000fea0003c00000 */
[----:B------:R0:W1:Y:S02]  /*7230*/  SHFL.BFLY P2, R30, R29, R28, R27 ;  /* 0x0c00001c1d1e7389 */ /* 0x000064000004001b */
[----:B01----:R-:W-:Y:S01]  /*7240*/  ENDCOLLECTIVE ;  /* 0x000000000000791b */ /* 0x003fe20003800000 */
.L_x_629:
[----:B------:R-:W-:-:S05]  /*7250*/  FADD.FTZ R19, R16, R19 ;  /* 0x0000001310137221 */ /* 0x000fca0000010000 */
[----:B------:R-:W-:Y:S02]  /*7260*/  MOV R29, R19 ;  /* 0x00000013001d7202 */ /* 0x000fe40000000f00 */
[----:B------:R-:W-:-:S07]  /*7270*/  MOV R21, R30 ;  /* 0x0000001e00157202 */ /* 0x000fce0000000f00 */
[----:B------:R-:W-:Y:S05]  /*7280*/  WARPSYNC.COLLECTIVE R26, `(.L_x_630) ;  /* 0x000000001a087348 */ /* 0x000fea0003c00000 */
[----:B------:R0:W1:Y:S02]  /*7290*/  SHFL.BFLY P2, R30, R29, R28, R27 ;  /* 0x0c00001c1d1e7389 */ /* 0x000064000004001b */
[----:B01----:R-:W-:Y:S01]  /*72a0*/  ENDCOLLECTIVE ;  /* 0x000000000000791b */ /* 0x003fe20003800000 */
.L_x_630:
[----:B------:R-:W-:Y:S01]  /*72b0*/  FADD.FTZ R21, R18, R21 ;  /* 0x0000001512157221 */ /* 0x000fe20000010000 */
[----:B------:R-:W-:-:S03]  /*72c0*/  HFMA2.MMA R28, -RZ, RZ, 0, 5.9604644775390625e-08 ;  /* 0x00000001ff1c7435 */ /* 0x000fc600000001ff */
[----:B------:R-:W-:Y:S01]  /*72d0*/  IMAD.MOV.U32 R29, RZ, RZ, R21 ;  /* 0x000000ffff1d7224 */ /* 0x000fe200078e0015 */
[----:B------:R-:W-:-:S07]  /*72e0*/  MOV R14, R30 ;  /* 0x0000001e000e7202 */ /* 0x000fce0000000f00 */
[----:B------:R-:W-:Y:S05]  /*72f0*/  WARPSYNC.COLLECTIVE R26, `(.L_x_631) ;  /* 0x000000001a087348 */ /* 0x000fea0003c00000 */
[----:B------:R0:W1:Y:S02]  /*7300*/  SHFL.BFLY P2, R30, R29, R28, R27 ;  /* 0x0c00001c1d1e7389 */ /* 0x000064000004001b */
[----:B01----:R-:W-:Y:S01]  /*7310*/  ENDCOLLECTIVE ;  /* 0x000000000000791b */ /* 0x003fe20003800000 */
.L_x_631:
[----:B------:R-:W-:-:S05]  /*7320*/  FADD.FTZ R14, R19, R14 ;  /* 0x0000000e130e7221 */ /* 0x000fca0000010000 */
[----:B------:R-:W-:Y:S02]  /*7330*/  MOV R29, R14 ;  /* 0x0000000e001d7202 */ /* 0x000fe40000000f00 */
[----:B------:R-:W-:-:S07]  /*7340*/  MOV R20, R30 ;  /* 0x0000001e00147202 */ /* 0x000fce0000000f00 */
[----:B------:R-:W-:Y:S05]  /*7350*/  WARPSYNC.COLLECTIVE R26, `(.L_x_632) ;  /* 0x000000001a087348 */ /* 0x000fea0003c00000 */
[----:B------:R0:W1:Y:S02]  /*7360*/  SHFL.BFLY P2, R30, R29, R28, R27 ;  /* 0x0c00001c1d1e7389 */ /* 0x000064000004001b */
[----:B01----:R-:W-:Y:S01]  /*7370*/  ENDCOLLECTIVE ;  /* 0x000000000000791b */ /* 0x003fe20003800000 */
.L_x_632:
[----:B------:R-:W-:Y:S01]  /*7380*/  FADD.FTZ R20, R21, R20 ;  /* 0x0000001415147221 */ /* 0x000fe20000010000 */
[----:B------:R-:W-:Y:S06]  /*7390*/  BRA `(.L_x_633) ;  /* 0xffffffe800d87947 */ /* 0x000fec000383ffff */
.L_x_621:
[----:B------:R-:W-:Y:S01]  /*73a0*/  HFMA2.MMA R28, -RZ, RZ, 0, 4.76837158203125e-07 ;  /* 0x00000008ff1c7435 */ /* 0x000fe200000001ff */
[----:B------:R-:W-:Y:S01]  /*73b0*/  BSSY B1, `(.L_x_634) ;  /* 0x0000007000017945 */ /* 0x000fe20003800000 */
[----:B-1----:R-:W-:Y:S01]  /*73c0*/  IMAD.MOV.U32 R29, RZ, RZ, R14 ;  /* 0x000000ffff1d7224 */ /* 0x002fe200078e000e */
[----:B------:R-:W-:Y:S02]  /*73d0*/  MOV R27, 0x101f ;  /* 0x0000101f001b7802 */ /* 0x000fe40000000f00 */
[----:B------:R-:W-:-:S07]  /*73e0*/  MOV R26, 0xffff ;  /* 0x0000ffff001a7802 */ /* 0x000fce0000000f00 */
[----:B0-2---:R-:W-:Y:S05]  /*73f0*/  WARPSYNC.COLLECTIVE R26, `(.L_x_635) ;  /* 0x000000001a087348 */ /* 0x005fea0003c00000 */
[----:B------:R1:W3:Y:S02]  /*7400*/  SHFL.BFLY P2, R30, R29, R28, R27 ;  /* 0x0c00001c1d1e7389 */ /* 0x0002e4000004001b */
[----:B0123--:R-:W-:Y:S01]  /*7410*/  ENDCOLLECTIVE ;  /* 0x000000000000791b */ /* 0x00ffe20003800000 */
.L_x_635:
[----:B------:R-:W-:Y:S05]  /*7420*/  BSYNC B1 ;  /* 0x0000000000017941 */ /* 0x000fea0003800000 */
.L_x_634:
        /* <DEDUP_REMOVED lines=8> */
.L_x_636:
[----:B------:R-:W-:Y:S01]  /*74b0*/  FADD.FTZ R21, R21, R14 ;  /* 0x0000000e15157221 */ /* 0x000fe20000010000 */
[----:B------:R-:W-:-:S04]  /*74c0*/  HFMA2.MMA R28, -RZ, RZ, 0, 2.384185791015625e-07 ;  /* 0x00000004ff1c7435 */ /* 0x000fc800000001ff */
[----:B------:R-:W-:Y:S02]  /*74d0*/  MOV R29, R21 ;  /* 0x00000015001d7202 */ /* 0x000fe40000000f00 */
[----:B------:R-:W-:-:S07]  /*74e0*/  MOV R20, R30 ;  /* 0x0000001e00147202 */ /* 0x000fce0000000f00 */
[----:B------:R-:W-:Y:S05]  /*74f0*/  WARPSYNC.COLLECTIVE R26, `(.L_x_637) ;  /* 0x000000001a087348 */ /* 0x000fea0003c00000 */
[----:B------:R0:W1:Y:S02]  /*7500*/  SHFL.BFLY P2, R30, R29, R28, R27 ;  /* 0x0c00001c1d1e7389 */ /* 0x000064000004001b */
[----:B01----:R-:W-:Y:S01]  /*7510*/  ENDCOLLECTIVE ;  /* 0x000000000000791b */ /* 0x003fe20003800000 */
.L_x_637:
[----:B------:R-:W-:-:S05]  /*7520*/  FADD.FTZ R20, R20, R15 ;  /* 0x0000000f14147221 */ /* 0x000fca0000010000 */
[----:B------:R-:W-:Y:S01]  /*7530*/  MOV R29, R20 ;  /* 0x00000014001d7202 */ /* 0x000fe20000000f00 */
[----:B------:R-:W-:-:S07]  /*7540*/  IMAD.MOV.U32 R22, RZ, RZ, R30 ;  /* 0x000000ffff167224 */ /* 0x000fce00078e001e */
[----:B------:R-:W-:Y:S05]  /*7550*/  WARPSYNC.COLLECTIVE R26, `(.L_x_638) ;  /* 0x000000001a087348 */ /* 0x000fea0003c00000 */
[----:B------:R0:W1:Y:S02]  /*7560*/  SHFL.BFLY P2, R30, R29, R28, R27 ;  /* 0x0c00001c1d1e7389 */ /* 0x000064000004001b */
[----:B01----:R-:W-:Y:S01]  /*7570*/  ENDCOLLECTIVE ;  /* 0x000000000000791b */ /* 0x003fe20003800000 */
.L_x_638:
[----:B------:R-:W-:-:S05]  /*7580*/  FADD.FTZ R22, R21, R22 ;  /* 0x0000001615167221 */ /* 0x000fca0000010000 */
[----:B------:R-:W-:Y:S01]  /*7590*/  MOV R29, R22 ;  /* 0x00000016001d7202 */ /* 0x000fe20000000f00 */
[----:B------:R-:W-:Y:S01]  /*75a0*/  IMAD.MOV.U32 R28, RZ, RZ, 0x2 ;  /* 0x00000002ff1c7424 */ /* 0x000fe200078e00ff */
[----:B------:R-:W-:-:S07]  /*75b0*/  MOV R23, R30 ;  /* 0x0000001e00177202 */ /* 0x000fce0000000f00 */
[----:B------:R-:W-:Y:S05]  /*75c0*/  WARPSYNC.COLLECTIVE R26, `(.L_x_639) ;  /* 0x000000001a087348 */ /* 0x000fea0003c00000 */
[----:B------:R0:W1:Y:S02]  /*75d0*/  SHFL.BFLY P2, R30, R29, R28, R27 ;  /* 0x0c00001c1d1e7389 */ /* 0x000064000004001b */
[----:B01----:R-:W-:Y:S01]  /*75e0*/  ENDCOLLECTIVE ;  /* 0x000000000000791b */ /* 0x003fe20003800000 */
.L_x_639:
[----:B------:R-:W-:-:S05]  /*75f0*/  FADD.FTZ R23, R20, R23 ;  /* 0x0000001714177221 */ /* 0x000fca0000010000 */
[----:B------:R-:W-:Y:S02]  /*7600*/  MOV R29, R23 ;  /* 0x00000017001d7202 */ /* 0x000fe40000000f00 */
[----:B------:R-:W-:-:S07]  /*7610*/  MOV R25, R30 ;  /* 0x0000001e00197202 */ /* 0x000fce0000000f00 */
[----:B------:R-:W-:Y:S05]  /*7620*/  WARPSYNC.COLLECTIVE R26, `(.L_x_640) ;  /* 0x000000001a087348 */ /* 0x000fea0003c00000 */
[----:B------:R0:W1:Y:S02]  /*7630*/  SHFL.BFLY P2, R30, R29, R28, R27 ;  /* 0x0c00001c1d1e7389 */ /* 0x000064000004001b */
[----:B01----:R-:W-:Y:S01]  /*7640*/  ENDCOLLECTIVE ;  /* 0x000000000000791b */ /* 0x003fe20003800000 */
.L_x_640:
[----:B------:R-:W-:Y:S01]  /*7650*/  FADD.FTZ R25, R22, R25 ;  /* 0x0000001916197221 */ /* 0x000fe20000010000 */
[----:B------:R-:W-:-:S03]  /*7660*/  HFMA2.MMA R28, -RZ, RZ, 0, 5.9604644775390625e-08 ;  /* 0x00000001ff1c7435 */ /* 0x000fc600000001ff */
[----:B------:R-:W-:Y:S01]  /*7670*/  IMAD.MOV.U32 R29, RZ, RZ, R25 ;  /* 0x000000ffff1d7224 */ /* 0x000fe200078e0019 */
[----:B------:R-:W-:-:S07]  /*7680*/  MOV R14, R30 ;  /* 0x0000001e000e7202 */ /* 0x000fce0000000f00 */
[----:B------:R-:W-:Y:S05]  /*7690*/  WARPSYNC.COLLECTIVE R26, `(.L_x_641) ;  /* 0x000000001a087348 */ /* 0x000fea0003c00000 */
[----:B------:R0:W1:Y:S02]  /*76a0*/  SHFL.BFLY P2, R30, R29, R28, R27 ;  /* 0x0c00001c1d1e7389 */ /* 0x000064000004001b */
[----:B01----:R-:W-:Y:S01]  /*76b0*/  ENDCOLLECTIVE ;  /* 0x000000000000791b */ /* 0x003fe20003800000 */
.L_x_641:
[----:B------:R-:W-:-:S05]  /*76c0*/  FADD.FTZ R14, R23, R14 ;  /* 0x0000000e170e7221 */ /* 0x000fca0000010000 */
[----:B------:R-:W-:Y:S02]  /*76d0*/  MOV R29, R14 ;  /* 0x0000000e001d7202 */ /* 0x000fe40000000f00 */
[----:B------:R-:W-:-:S07]  /*76e0*/  MOV R24, R30 ;  /* 0x0000001e00187202 */ /* 0x000fce0000000f00 */
[----:B------:R-:W-:Y:S05]  /*76f0*/  WARPSYNC.COLLECTIVE R26, `(.L_x_642) ;  /* 0x000000001a087348 */ /* 0x000fea0003c00000 */
[----:B------:R0:W1:Y:S02]  /*7700*/  SHFL.BFLY P2, R30, R29, R28, R27 ;  /* 0x0c00001c1d1e7389 */ /* 0x000064000004001b */
[----:B01----:R-:W-:Y:S01]  /*7710*/  ENDCOLLECTIVE ;  /* 0x000000000000791b */ /* 0x003fe20003800000 */
.L_x_642:
[----:B------:R-:W-:Y:S01]  /*7720*/  FADD.FTZ R24, R25, R24 ;  /* 0x0000001819187221 */ /* 0x000fe20000010000 */
[----:B------:R-:W-:Y:S06]  /*7730*/  BRA `(.L_x_643) ;  /* 0xffffffe800a87947 */ /* 0x000fec000383ffff */
.L_x_622:
        /* <DEDUP_REMOVED lines=8> */
.L_x_645:
[----:B------:R-:W-:Y:S05]  /*77c0*/  BSYNC B1 ;  /* 0x0000000000017941 */ /* 0x000fea0003800000 */
.L_x_644:
        /* <DEDUP_REMOVED lines=8> */
.L_x_646:
[----:B------:R-:W-:Y:S01]  /*7850*/  FADD.FTZ R21, R21, R14 ;  /* 0x0000000e15157221 */ /* 0x000fe20000010000 */
[----:B------:R-:W-:-:S04]  /*7860*/  HFMA2.MMA R28, -RZ, RZ, 0, 2.384185791015625e-07 ;  /* 0x00000004ff1c7435 */ /* 0x000fc800000001ff */
[----:B------:R-:W-:Y:S02]  /*7870*/  MOV R29, R21 ;  /* 0x00000015001d7202 */ /* 0x000fe40000000f00 */
[----:B------:R-:W-:-:S07]  /*7880*/  MOV R20, R30 ;  /* 0x0000001e00147202 */ /* 0x000fce0000000f00 */
[----:B------:R-:W-:Y:S05]  /*7890*/  WARPSYNC.COLLECTIVE R26, `(.L_x_647) ;  /* 0x000000001a087348 */ /* 0x000fea0003c00000 */
[----:B------:R0:W1:Y:S02]  /*78a0*/  SHFL.BFLY P2, R30, R29, R28, R27 ;  /* 0x0c00001c1d1e7389 */ /* 0x000064000004001b */
[----:B01----:R-:W-:Y:S01]  /*78b0*/  ENDCOLLECTIVE ;  /* 0x000000000000791b */ /* 0x003fe20003800000 */
.L_x_647:
[----:B------:R-:W-:-:S05]  /*78c0*/  FADD.FTZ R20, R20, R15 ;  /* 0x0000000f14147221 */ /* 0x000fca0000010000 */
[----:B------:R-:W-:Y:S01]  /*78d0*/  MOV R29, R20 ;  /* 0x00000014001d7202 */ /* 0x000fe20000000f00 */
[----:B------:R-:W-:-:S07]  /*78e0*/  IMAD.MOV.U32 R22, RZ, RZ, R30 ;  /* 0x000000ffff167224 */ /* 0x000fce00078e001e */
[----:B------:R-:W-:Y:S05]  /*78f0*/  WARPSYNC.COLLECTIVE R26, `(.L_x_648) ;  /* 0x000000001a087348 */ /* 0x000fea0003c00000 */
[----:B------:R0:W1:Y:S02]  /*7900*/  SHFL.BFLY P2, R30, R29, R28, R27 ;  /* 0x0c00001c1d1e7389 */ /* 0x000064000004001b */
[----:B01----:R-:W-:Y:S01]  /*7910*/  ENDCOLLECTIVE ;  /* 0x000000000000791b */ /* 0x003fe20003800000 */
.L_x_648:
[----:B------:R-:W-:-:S05]  /*7920*/  FADD.FTZ R22, R21, R22 ;  /* 0x0000001615167221 */ /* 0x000fca0000010000 */
[----:B------:R-:W-:Y:S01]  /*7930*/  MOV R29, R22 ;  /* 0x00000016001d7202 */ /* 0x000fe20000000f00 */
[----:B------:R-:W-:Y:S01]  /*7940*/  IMAD.MOV.U32 R28, RZ, RZ, 0x2 ;  /* 0x00000002ff1c7424 */ /* 0x000fe200078e00ff */
[----:B------:R-:W-:-:S07]  /*7950*/  MOV R23, R30 ;  /* 0x0000001e00177202 */ /* 0x000fce0000000f00 */
[----:B------:R-:W-:Y:S05]  /*7960*/  WARPSYNC.COLLECTIVE R26, `(.L_x_649) ;  /* 0x000000001a087348 */ /* 0x000fea0003c00000 */
[----:B------:R0:W1:Y:S02]  /*7970*/  SHFL.BFLY P2, R30, R29, R28, R27 ;  /* 0x0c00001c1d1e7389 */ /* 0x000064000004001b */
[----:B01----:R-:W-:Y:S01]  /*7980*/  ENDCOLLECTIVE ;  /* 0x000000000000791b */ /* 0x003fe20003800000 */
.L_x_649:
[----:B------:R-:W-:-:S05]  /*7990*/  FADD.FTZ R23, R20, R23 ;  /* 0x0000001714177221 */ /* 0x000fca0000010000 */
[----:B------:R-:W-:Y:S02]  /*79a0*/  MOV R29, R23 ;  /* 0x00000017001d7202 */ /* 0x000fe40000000f00 */
[----:B------:R-:W-:-:S07]  /*79b0*/  MOV R25, R30 ;  /* 0x0000001e00197202 */ /* 0x000fce0000000f00 */
[----:B------:R-:W-:Y:S05]  /*79c0*/  WARPSYNC.COLLECTIVE R26, `(.L_x_650) ;  /* 0x000000001a087348 */ /* 0x000fea0003c00000 */
[----:B------:R0:W1:Y:S02]  /*79d0*/  SHFL.BFLY P2, R30, R29, R28, R27 ;  /* 0x0c00001c1d1e7389 */ /* 0x000064000004001b */
[----:B01----:R-:W-:Y:S01]  /*79e0*/  ENDCOLLECTIVE ;  /* 0x000000000000791b */ /* 0x003fe20003800000 */
.L_x_650:
[----:B------:R-:W-:Y:S01]  /*79f0*/  FADD.FTZ R25, R22, R25 ;  /* 0x0000001916197221 */ /* 0x000fe20000010000 */
[----:B------:R-:W-:-:S03]  /*7a00*/  HFMA2.MMA R28, -RZ, RZ, 0, 5.9604644775390625e-08 ;  /* 0x00000001ff1c7435 */ /* 0x000fc600000001ff */
[----:B------:R-:W-:Y:S01]  /*7a10*/  IMAD.MOV.U32 R29, RZ, RZ, R25 ;  /* 0x000000ffff1d7224 */ /* 0x000fe200078e0019 */
[----:B------:R-:W-:-:S07]  /*7a20*/  MOV R14, R30 ;  /* 0x0000001e000e7202 */ /* 0x000fce0000000f00 */
[----:B------:R-:W-:Y:S05]  /*7a30*/  WARPSYNC.COLLECTIVE R26, `(.L_x_651) ;  /* 0x000000001a087348 */ /* 0x000fea0003c00000 */
[----:B------:R0:W1:Y:S02]  /*7a40*/  SHFL.BFLY P2, R30, R29, R28, R27 ;  /* 0x0c00001c1d1e7389 */ /* 0x000064000004001b */
[----:B01----:R-:W-:Y:S01]  /*7a50*/  ENDCOLLECTIVE ;  /* 0x000000000000791b */ /* 0x003fe20003800000 */
.L_x_651:
[----:B------:R-:W-:-:S05]  /*7a60*/  FADD.FTZ R14, R23, R14 ;  /* 0x0000000e170e7221 */ /* 0x000fca0000010000 */
[----:B------:R-:W-:Y:S02]  /*7a70*/  MOV R29, R14 ;  /* 0x0000000e001d7202 */ /* 0x000fe40000000f00 */
[----:B------:R-:W-:-:S07]  /*7a80*/  MOV R24, R30 ;  /* 0x0000001e00187202 */ /* 0x000fce0000000f00 */
[----:B------:R-:W-:Y:S05]  /*7a90*/  WARPSYNC.COLLECTIVE R26, `(.L_x_652) ;  /* 0x000000001a087348 */ /* 0x000fea0003c00000 */
[----:B------:R0:W1:Y:S02]  /*7aa0*/  SHFL.BFLY P2, R30, R29, R28, R27 ;  /* 0x0c00001c1d1e7389 */ /* 0x000064000004001b */
[----:B01----:R-:W-:Y:S01]  /*7ab0*/  ENDCOLLECTIVE ;  /* 0x000000000000791b */ /* 0x003fe20003800000 */
.L_x_652:
[----:B------:R-:W-:Y:S01]  /*7ac0*/  FADD.FTZ R24, R25, R24 ;  /* 0x0000001819187221 */ /* 0x000fe20000010000 */
[----:B------:R-:W-:Y:S06]  /*7ad0*/  BRA `(.L_x_653) ;  /* 0xffffffe800647947 */ /* 0x000fec000383ffff */
.L_x_623:
[----:B------:R-:W-:Y:S01]  /*7ae0*/  BSSY B0, `(.L_x_654) ;  /* 0x0000008000007945 */ /* 0x000fe20003800000 */
[----:B-1----:R-:W-:Y:S01]  /*7af0*/  IMAD.MOV.U32 R29, RZ, RZ, R16 ;  /* 0x000000ffff1d7224 */ /* 0x002fe200078e0010 */
[----:B------:R-:W-:Y:S02]  /*7b00*/  MOV R28, 0x8 ;  /* 0x00000008001c7802 */ /* 0x000fe40000000f00 */
[----:B------:R-:W-:Y:S02]  /*7b10*/  MOV R27, 0x101f ;  /* 0x0000101f001b7802 */ /* 0x000fe40000000f00 */
[----:B------:R-:W-:-:S07]  /*7b20*/  MOV R26, 0xffff ;  /* 0x0000ffff001a7802 */ /* 0x000fce0000000f00 */
[----:B0-2---:R-:W-:Y:S05]  /*7b30*/  WARPSYNC.COLLECTIVE R26, `(.L_x_655) ;  /* 0x000000001a087348 */ /* 0x005fea0003c00000 */
[----:B------:R1:W3:Y:S02]  /*7b40*/  SHFL.BFLY P2, R30, R29, R28, R27 ;  /* 0x0c00001c1d1e7389 */ /* 0x0002e4000004001b */
[----:B0123--:R-:W-:Y:S01]  /*7b50*/  ENDCOLLECTIVE ;  /* 0x000000000000791b */ /* 0x00ffe20003800000 */
.L_x_655:
[----:B------:R-:W-:Y:S05]  /*7b60*/  BSYNC B0 ;  /* 0x0000000000007941 */ /* 0x000fea0003800000 */
.L_x_654:
[----:B------:R-:W-:Y:S01]  /*7b70*/  HFMA2.MMA R28, -RZ, RZ, 0, 4.76837158203125e-07 ;  /* 0x00000008ff1c7435 */ /* 0x000fe200000001ff */
[----:B------:R-:W-:Y:S01]  /*7b80*/  MOV R29, R14 ;  /* 0x0000000e001d7202 */ /* 0x000fe20000000f00 */
[----:B------:R-:W-:Y:S01]  /*7b90*/  IMAD.MOV.U32 R26, RZ, RZ, 0xffff ;  /* 0x0000ffffff1a7424 */ /* 0x000fe200078e00ff */
[----:B------:R-:W-:Y:S01]  /*7ba0*/  MOV R27, 0x101f ;  /* 0x0000101f001b7802 */ /* 0x000fe20000000f00 */
[----:B------:R-:W-:Y:S01]  /*7bb0*/  IMAD.MOV.U32 R17, RZ, RZ, R30 ;  /* 0x000000ffff117224 */ /* 0x000fe200078e001e */
[----:B------:R-:W-:Y:S01]  /*7bc0*/  @!P0 SHF.L.U32 R19, R10, 0x1, RZ ;  /* 0x000000010a138819 */ /* 0x000fe200000006ff */
[----:B------:R-:W-:Y:S01]  /*7bd0*/  IMAD.MOV.U32 R32, RZ, RZ, RZ ;  /* 0x000000ffff207224 */ /* 0x000fe200078e00ff */
[----:B------:R-:W-:-:S07]  /*7be0*/  @!P0 IADD3 R18, R15, 0x14, RZ ;  /* 0x000000140f128810 */ /* 0x000fce0007ffe0ff */
[----:B------:R-:W-:Y:S05]  /*7bf0*/  WARPSYNC.COLLECTIVE R26, `(.L_x_656) ;  /* 0x000000001a087348 */ /* 0x000fea0003c00000 */
[----:B------:R0:W1:Y:S02]  /*7c00*/  SHFL.BFLY P2, R30, R29, R28, R27 ;  /* 0x0c00001c1d1e7389 */ /* 0x000064000004001b */
[----:B01----:R-:W-:Y:S01]  /*7c10*/  ENDCOLLECTIVE ;  /* 0x000000000000791b */ /* 0x003fe20003800000 */
.L_x_656:
[----:B------:R-:W-:Y:S01]  /*7c20*/  FADD.FTZ R25, R17, R16 ;  /* 0x0000001011197221 */ /* 0x000fe20000010000 */
[----:B------:R-:W-:Y:S01]  /*7c30*/  @!P0 LEA R23, R10, UR4, 0x7 ;  /* 0x000000040a178c11 */ /* 0x000fe2000f8e38ff */
[----:B------:R-:W-:Y:S01]  /*7c40*/  HFMA2.MMA R34, -RZ, RZ, 0, 0 ;  /* 0x00000000ff227435 */ /* 0x000fe200000001ff */
[----:B------:R-:W-:Y:S02]  /*7c50*/  @!P0 LOP3.LUT R18, R18, R19, RZ, 0x3c, !PT ;  /* 0x0000001312128212 */ /* 0x000fe400078e3cff */
[----:B------:R-:W-:Y:S02]  /*7c60*/  @!P0 SHF.L.U32 R22, R10, 0x1, RZ ;  /* 0x000000010a168819 */ /* 0x000fe400000006ff */
[----:B------:R-:W-:Y:S01]  /*7c70*/  @!P0 LEA R18, R18, R23, 0x2 ;  /* 0x0000001712128211 */ /* 0x000fe200078e10ff */
[----:B------:R-:W-:Y:S01]  /*7c80*/  IMAD.MOV.U32 R23, RZ, RZ, RZ ;  /* 0x000000ffff177224 */ /* 0x000fe200078e00ff */
[----:B------:R-:W-:-:S03]  /*7c90*/  @!P0 LEA R24, R10, UR4, 0x7 ;  /* 0x000000040a188c11 */ /* 0x000fc6000f8e38ff */
        /* <DEDUP_REMOVED lines=8> */
.L_x_657:
[----:B------:R-:W-:Y:S01]  /*7d20*/  MOV R29, R17 ;  /* 0x00000011001d7202 */ /* 0x000fe20000000f00 */
[----:B------:R-:W-:-:S07]  /*7d30*/  IMAD.MOV.U32 R16, RZ, RZ, R30 ;  /* 0x000000ffff107224 */ /* 0x000fce00078e001e */
[----:B------:R-:W-:Y:S05]  /*7d40*/  WARPSYNC.COLLECTIVE R26, `(.L_x_658) ;  /* 0x000000001a087348 */ /* 0x000fea0003c00000 */
[----:B------:R0:W1:Y:S02]  /*7d50*/  SHFL.BFLY P2, R30, R29, R28, R27 ;  /* 0x0c00001c1d1e7389 */ /* 0x000064000004001b */
[----:B01----:R-:W-:Y:S01]  /*7d60*/  ENDCOLLECTIVE ;  /* 0x000000000000791b */ /* 0x003fe20003800000 */
.L_x_658:
[----:B------:R-:W-:Y:S01]  /*7d70*/  @!P0 MOV R32, R20 ;  /* 0x0000001400208202 */ /* 0x000fe20000000f00 */
[----:B------:R-:W-:Y:S01]  /*7d80*/  FADD.FTZ R19, R25, R16 ;  /* 0x0000001019137221 */ /* 0x000fe20000010000 */
[----:B------:R-:W-:Y:S01]  /*7d90*/  @!P0 MOV R34, R21 ;  /* 0x0000001500228202 */ /* 0x000fe20000000f00 */
[----:B------:R-:W-:-:S05]  /*7da0*/  @!P0 VIADD R21, R15, 0x28 ;  /* 0x000000280f158836 */ /* 0x000fca0000000000 */
[----:B------:R-:W-:Y:S01]  /*7db0*/  @!P0 LOP3.LUT R21, R21, R22, RZ, 0x3c, !PT ;  /* 0x0000001615158212 */ /* 0x000fe200078e3cff */
[----:B------:R-:W-:Y:S01]  /*7dc0*/  HFMA2.MMA R28, -RZ, RZ, 0, 1.1920928955078125e-07 ;  /* 0x00000002ff1c7435 */ /* 0x000fe200000001ff */
[----:B------:R-:W-:Y:S02]  /*7dd0*/  IMAD.MOV.U32 R29, RZ, RZ, R19 ;  /* 0x000000ffff1d7224 */ /* 0x000fe400078e0013 */
[----:B------:R-:W-:Y:S01]  /*7de0*/  @!P0 LEA R22, R21, R24, 0x2 ;  /* 0x0000001815168211 */ /* 0x000fe200078e10ff */
[----:B------:R-:W-:-:S04]  /*7df0*/  HFMA2.MMA R24, -RZ, RZ, 0, 0 ;  /* 0x00000000ff187435 */ /* 0x000fc800000001ff */
[----:B------:R0:W1:Y:S01]  /*7e00*/  @!P0 LDS R37, [R22] ;  /* 0x0000000016258984 */ /* 0x0000620000000800 */
[----:B------:R-:W-:-:S03]  /*7e10*/  FADD.FTZ R14, R17, R30 ;  /* 0x0000001e110e7221 */ /* 0x000fc60000010000 */
[----:B------:R0:W2:Y:S04]  /*7e20*/  @!P0 LDS R38, [R22+0x500] ;  /* 0x0005000016268984 */ /* 0x0000a80000000800 */
[----:B012---:R-:W-:Y:S05]  /*7e30*/  WARPSYNC.COLLECTIVE R26, `(.L_x_659) ;  /* 0x000000001a087348 */ /* 0x007fea0003c00000 */
[----:B------:R3:W4:Y:S02]  /*7e40*/  SHFL.BFLY P2, R30, R29, R28, R27 ;  /* 0x0c00001c1d1e7389 */ /* 0x000724000004001b */
[----:B01234-:R-:W-:Y:S01]  /*7e50*/  ENDCOLLECTIVE ;  /* 0x000000000000791b */ /* 0x01ffe20003800000 */
.L_x_659:
[----:B------:R-:W-:Y:S02]  /*7e60*/  MOV R29, R14 ;  /* 0x0000000e001d7202 */ /* 0x000fe40000000f00 */
[----:B------:R-:W-:-:S07]  /*7e70*/  MOV R16, R30 ;  /* 0x0000001e00107202 */ /* 0x000fce0000000f00 */
[----:B------:R-:W-:Y:S05]  /*7e80*/  WARPSYNC.COLLECTIVE R26, `(.L_x_660) ;  /* 0x000000001a087348 */ /* 0x000fea0003c00000 */
[----:B------:R0:W1:Y:S02]  /*7e90*/  SHFL.BFLY P2, R30, R29, R28, R27 ;  /* 0x0c00001c1d1e7389 */ /* 0x000064000004001b */
[----:B01----:R-:W-:Y:S01]  /*7ea0*/  ENDCOLLECTIVE ;  /* 0x000000000000791b */ /* 0x003fe20003800000 */
.L_x_660:
[----:B------:R-:W-:Y:S01]  /*7eb0*/  FADD.FTZ R16, R19, R16 ;  /* 0x0000001013107221 */ /* 0x000fe20000010000 */
[----:B------:R-:W-:Y:S02]  /*7ec0*/  @!P0 MOV R24, R37 ;  /* 0x0000002500188202 */ /* 0x000fe40000000f00 */
[----:B------:R-:W-:Y:S01]  /*7ed0*/  @!P0 MOV R23, R38 ;  /* 0x0000002600178202 */ /* 0x000fe20000000f00 */
[----:B------:R-:W-:Y:S01]  /*7ee0*/  HFMA2.MMA R28, -RZ, RZ, 0, 5.9604644775390625e-08 ;  /* 0x00000001ff1c7435 */ /* 0x000fe200000001ff */
[----:B------:R-:W-:Y:S02]  /*7ef0*/  IMAD.MOV.U32 R29, RZ, RZ, R16 ;  /* 0x000000ffff1d7224 */ /* 0x000fe400078e0010 */
[----:B------:R-:W-:-:S08]  /*7f00*/  FADD.FTZ R17, R14, R30 ;  /* 0x0000001e0e117221 */ /* 0x000fd00000010000 */
[----:B------:R-:W-:Y:S05]  /*7f10*/  WARPSYNC.COLLECTIVE R26, `(.L_x_661) ;  /* 0x000000001a087348 */ /* 0x000fea0003c00000 */
[----:B------:R0:W1:Y:S02]  /*7f20*/  SHFL.BFLY P2, R30, R29, R28, R27 ;  /* 0x0c00001c1d1e7389 */ /* 0x000064000004001b */
[----:B01----:R-:W-:Y:S01]  /*7f30*/  ENDCOLLECTIVE ;  /* 0x000000000000791b */ /* 0x003fe20003800000 */
.L_x_661:
[----:B------:R-:W-:Y:S02]  /*7f40*/  MOV R29, R17 ;  /* 0x00000011001d7202 */ /* 0x000fe40000000f00 */
[----:B------:R-:W-:-:S07]  /*7f50*/  MOV R19, R30 ;  /* 0x0000001e00137202 */ /* 0x000fce0000000f00 */
[----:B------:R-:W-:Y:S05]  /*7f60*/  WARPSYNC.COLLECTIVE R26, `(.L_x_662) ;  /* 0x000000001a087348 */ /* 0x000fea0003c00000 */
[----:B------:R0:W1:Y:S02]  /*7f70*/  SHFL.BFLY P2, R30, R29, R28, R27 ;  /* 0x0c00001c1d1e7389 */ /* 0x000064000004001b */
[----:B01----:R-:W-:Y:S01]  /*7f80*/  ENDCOLLECTIVE ;  /* 0x000000000000791b */ /* 0x003fe20003800000 */
.L_x_662:
[----:B------:R-:W-:Y:S01]  /*7f90*/  FADD.FTZ R16, R16, R19 ;  /* 0x0000001310107221 */ /* 0x000fe20000010000 */
[----:B------:R-:W-:Y:S01]  /*7fa0*/  HFMA2.MMA R28, -RZ, RZ, 0, 4.76837158203125e-07 ;  /* 0x00000008ff1c7435 */ /* 0x000fe200000001ff */
[----:B------:R-:W-:Y:S01]  /*7fb0*/  MOV R29, R32 ;  /* 0x00000020001d7202 */ /* 0x000fe20000000f00 */
[----:B------:R-:W-:-:S09]  /*7fc0*/  IMAD.MOV.U32 R14, RZ, RZ, R30 ;  /* 0x000000ffff0e7224 */ /* 0x000fd200078e001e */
[----:B------:R-:W-:Y:S05]  /*7fd0*/  WARPSYNC.COLLECTIVE R26, `(.L_x_663) ;  /* 0x000000001a087348 */ /* 0x000fea0003c00000 */
[----:B------:R0:W1:Y:S02]  /*7fe0*/  SHFL.BFLY P2, R30, R29, R28, R27 ;  /* 0x0c00001c1d1e7389 */ /* 0x000064000004001b */
[----:B01----:R-:W-:Y:S01]  /*7ff0*/  ENDCOLLECTIVE ;  /* 0x000000000000791b */ /* 0x003fe20003800000 */
.L_x_663:
[----:B------:R-:W-:Y:S01]  /*8000*/  FADD.FTZ R44, R17, R14 ;  /* 0x0000000e112c7221 */ /* 0x000fe20000010000 */
[----:B------:R-:W-:Y:S01]  /*8010*/  IMAD.MOV.U32 R29, RZ, RZ, R34 ;  /* 0x000000ffff1d7224 */ /* 0x000fe200078e0022 */
[----:B------:R-:W-:-:S07]  /*8020*/  MOV R31, R30 ;  /* 0x0000001e001f7202 */ /* 0x000fce0000000f00 */
[----:B------:R-:W-:Y:S05]  /*8030*/  WARPSYNC.COLLECTIVE R26, `(.L_x_664) ;  /* 0x000000001a087348 */ /* 0x000fea0003c00000 */
[----:B------:R0:W1:Y:S02]  /*8040*/  SHFL.BFLY P2, R30, R29, R28, R27 ;  /* 0x0c00001c1d1e7389 */ /* 0x000064000004001b */
[----:B01----:R-:W-:Y:S01]  /*8050*/  ENDCOLLECTIVE ;  /* 0x000000000000791b */ /* 0x003fe20003800000 */
.L_x_664:
[----:B------:R-:W-:-:S05]  /*8060*/  FADD.FTZ R31, R31, R32 ;  /* 0x000000201f1f7221 */ /* 0x000fca0000010000 */
[----:B------:R-:W-:Y:S01]  /*8070*/  MOV R29, R31 ;  /* 0x0000001f001d7202 */ /* 0x000fe20000000f00 */
[----:B------:R-:W-:Y:S01]  /*8080*/  IMAD.MOV.U32 R28, RZ, RZ, 0x4 ;  /* 0x00000004ff1c7424 */ /* 0x000fe200078e00ff */
[----:B------:R-:W-:-:S07]  /*8090*/  MOV R33, R30 ;  /* 0x0000001e00217202 */ /* 0x000fce0000000f00 */
[----:B------:R-:W-:Y:S05]  /*80a0*/  WARPSYNC.COLLECTIVE R26, `(.L_x_665) ;  /* 0x000000001a087348 */ /* 0x000fea0003c00000 */
[----:B------:R0:W1:Y:S02]  /*80b0*/  SHFL.BFLY P2, R30, R29, R28, R27 ;  /* 0x0c00001c1d1e7389 */ /* 0x000064000004001b */
[----:B01----:R-:W-:Y:S01]  /*80c0*/  ENDCOLLECTIVE ;  /* 0x000000000000791b */ /* 0x003fe20003800000 */
.L_x_665:
[----:B------:R-:W-:-:S05]  /*80d0*/  FADD.FTZ R33, R33, R34 ;  /* 0x0000002221217221 */ /* 0x000fca0000010000 */
[----:B------:R-:W-:Y:S02]  /*80e0*/  MOV R29, R33 ;  /* 0x00000021001d7202 */ /* 0x000fe40000000f00 */
[----:B------:R-:W-:-:S07]  /*80f0*/  MOV R20, R30 ;  /* 0x0000001e00147202 */ /* 0x000fce0000000f00 */
[----:B------:R-:W-:Y:S05]  /*8100*/  WARPSYNC.COLLECTIVE R26, `(.L_x_666) ;  /* 0x000000001a087348 */ /* 0x000fea0003c00000 */
[----:B------:R0:W1:Y:S02]  /*8110*/  SHFL.BFLY P2, R30, R29, R28, R27 ;  /* 0x0c00001c1d1e7389 */ /* 0x000064000004001b */
[----:B01----:R-:W-:Y:S01]  /*8120*/  ENDCOLLECTIVE ;  /* 0x000000000000791b */ /* 0x003fe20003800000 */
.L_x_666:
[----:B------:R-:W-:Y:S01]  /*8130*/  FADD.FTZ R35, R31, R20 ;  /* 0x000000141f237221 */ /* 0x000fe20000010000 */
[----:B------:R-:W-:-:S04]  /*8140*/  HFMA2.MMA R28, -RZ, RZ, 0, 1.1920928955078125e-07 ;  /* 0x00000002ff1c7435 */ /* 0x000fc800000001ff */
[----:B------:R-:W-:Y:S02]  /*8150*/  MOV R29, R35 ;  /* 0x00000023001d7202 */ /* 0x000fe40000000f00 */
[----:B------:R-:W-:-:S07]  /*8160*/  MOV R36, R30 ;  /* 0x0000001e00247202 */ /* 0x000fce0000000f00 */
[----:B------:R-:W-:Y:S05]  /*8170*/  WARPSYNC.COLLECTIVE R26, `(.L_x_667) ;  /* 0x000000001a087348 */ /* 0x000fea0003c00000 */
[----:B------:R0:W1:Y:S02]  /*8180*/  SHFL.BFLY P2, R30, R29, R28, R27 ;  /* 0x0c00001c1d1e7389 */ /* 0x000064000004001b */
[----:B01----:R-:W-:Y:S01]  /*8190*/  ENDCOLLECTIVE ;  /* 0x000000000000791b */ /* 0x003fe20003800000 */
.L_x_667:
[----:B------:R-:W-:-:S05]  /*81a0*/  FADD.FTZ R36, R33, R36 ;  /* 0x0000002421247221 */ /* 0x000fca0000010000 */
[----:B------:R-:W-:Y:S01]  /*81b0*/  MOV R29, R36 ;  /* 0x00000024001d7202 */ /* 0x000fe20000000f00 */
[----:B------:R-:W-:-:S07]  /*81c0*/  IMAD.MOV.U32 R18, RZ, RZ, R30 ;  /* 0x000000ffff127224 */ /* 0x000fce00078e001e */
[----:B------:R-:W-:Y:S05]  /*81d0*/  WARPSYNC.COLLECTIVE R26, `(.L_x_668) ;  /* 0x000000001a087348 */ /* 0x000fea0003c00000 */
[----:B------:R0:W1:Y:S02]  /*81e0*/  SHFL.BFLY P2, R30, R29, R28, R27 ;  /* 0x0c00001c1d1e7389 */ /* 0x000064000004001b */
[----:B01----:R-:W-:Y:S01]  /*81f0*/  ENDCOLLECTIVE ;  /* 0x000000000000791b */ /* 0x003fe20003800000 */
.L_x_668:
[----:B------:R-:W-:Y:S01]  /*8200*/  FADD.FTZ R35, R35, R18 ;  /* 0x0000001223237221 */ /* 0x000fe20000010000 */
[----:B------:R-:W-:-:S04]  /*8210*/  IMAD.MOV.U32 R18, RZ, RZ, RZ ;  /* 0x000000ffff127224 */ /* 0x000fc800078e00ff */
[----:B------:R-:W-:Y:S01]  /*8220*/  MOV R29, R35 ;  /* 0x00000023001d7202 */ /* 0x000fe20000000f00 */
[----:B------:R-:W-:Y:S01]  /*8230*/  IMAD.MOV.U32 R28, RZ, RZ, 0x1 ;  /* 0x00000001ff1c7424 */ /* 0x000fe200078e00ff */
[----:B------:R-:W-:-:S07]  /*8240*/  MOV R21, R30 ;  /* 0x0000001e00157202 */ /* 0x000fce0000000f00 */
[----:B------:R-:W-:Y:S05]  /*8250*/  WARPSYNC.COLLECTIVE R26, `(.L_x_669) ;  /* 0x000000001a087348 */ /* 0x000fea0003c00000 */
[----:B------:R0:W1:Y:S02]  /*8260*/  SHFL.BFLY P2, R30, R29, R28, R27 ;  /* 0x0c00001c1d1e7389 */ /* 0x000064000004001b */
[----:B01----:R-:W-:Y:S01]  /*8270*/  ENDCOLLECTIVE ;  /* 0x000000000000791b */ /* 0x003fe20003800000 */
.L_x_669:
[----:B------:R-:W-:Y:S01]  /*8280*/  FADD.FTZ R36, R36, R21 ;  /* 0x0000001524247221 */ /* 0x000fe20000010000 */
[----:B------:R-:W-:-:S04]  /*8290*/  HFMA2.MMA R21, -RZ, RZ, 0, 0 ;  /* 0x00000000ff157435 */ /* 0x000fc800000001ff */
[----:B------:R-:W-:Y:S02]  /*82a0*/  MOV R29, R36 ;  /* 0x00000024001d7202 */ /* 0x000fe40000000f00 */
[----:B------:R-:W-:-:S07]  /*82b0*/  MOV R34, R30 ;  /* 0x0000001e00227202 */ /* 0x000fce0000000f00 */
[----:B------:R-:W-:Y:S05]  /*82c0*/  WARPSYNC.COLLECTIVE R26, `(.L_x_670) ;  /* 0x000000001a087348 */ /* 0x000fea0003c00000 */
[----:B------:R0:W1:Y:S02]  /*82d0*/  SHFL.BFLY P2, R30, R29, R28, R27 ;  /* 0x0c00001c1d1e7389 */ /* 0x000064000004001b */
[----:B01----:R-:W-:Y:S01]  /*82e0*/  ENDCOLLECTIVE ;  /* 0x000000000000791b */ /* 0x003fe20003800000 */
.L_x_670:
[----:B------:R-:W-:Y:S01]  /*82f0*/  FADD.FTZ R34, R35, R34 ;  /* 0x0000002223227221 */ /* 0x000fe20000010000 */
[----:B------:R-:W-:Y:S01]  /*8300*/  HFMA2.MMA R28, -RZ, RZ, 0, 4.76837158203125e-07 ;  /* 0x00000008ff1c7435 */ /* 0x000fe200000001ff */
[----:B------:R-:W-:Y:S01]  /*8310*/  IMAD.MOV.U32 R29, RZ, RZ, R24 ;  /* 0x000000ffff1d7224 */ /* 0x000fe200078e0018 */
[----:B------:R-:W-:-:S09]  /*8320*/  MOV R33, R30 ;  /* 0x0000001e00217202 */ /* 0x000fd20000000f00 */
[----:B------:R-:W-:Y:S05]  /*8330*/  WARPSYNC.COLLECTIVE R26, `(.L_x_671) ;  /* 0x000000001a087348 */ /* 0x000fea0003c00000 */
[----:B------:R0:W1:Y:S02]  /*8340*/  SHFL.BFLY P2, R30, R29, R28, R27 ;  /* 0x0c00001c1d1e7389 */ /* 0x000064000004001b */
[----:B01----:R-:W-:Y:S01]  /*8350*/  ENDCOLLECTIVE ;  /* 0x000000000000791b */ /* 0x003fe20003800000 */
.L_x_671:
[----:B------:R-:W-:Y:S01]  /*8360*/  FADD.FTZ R33, R36, R33 ;  /* 0x0000002124217221 */ /* 0x000fe20000010000 */
[----:B------:R-:W-:Y:S02]  /*8370*/  MOV R29, R23 ;  /* 0x00000017001d7202 */ /* 0x000fe40000000f00 */
[----:B------:R-:W-:-:S07]  /*8380*/  MOV R37, R30 ;  /* 0x0000001e00257202 */ /* 0x000fce0000000f00 */
[----:B------:R-:W-:Y:S05]  /*8390*/  WARPSYNC.COLLECTIVE R26, `(.L_x_672) ;  /* 0x000000001a087348 */ /* 0x000fea0003c00000 */
[----:B------:R0:W1:Y:S02]  /*83a0*/  SHFL.BFLY P2, R30, R29, R28, R27 ;  /* 0x0c00001c1d1e7389 */ /* 0x000064000004001b */
[----:B01----:R-:W-:Y:S01]  /*83b0*/  ENDCOLLECTIVE ;  /* 0x000000000000791b */ /* 0x003fe20003800000 */
.L_x_672:
[----:B------:R-:W-:Y:S01]  /*83c0*/  FADD.FTZ R25, R37, R24 ;  /* 0x0000001825197221 */ /* 0x000fe20000010000 */
[----:B------:R-:W-:Y:S01]  /*83d0*/  @!P0 SHF.L.U32 R24, R10, 0x1, RZ ;  /* 0x000000010a188819 */ /* 0x000fe200000006ff */
[----:B------:R-:W-:-:S03]  /*83e0*/  HFMA2.MMA R28, -RZ, RZ, 0, 2.384185791015625e-07 ;  /* 0x00000004ff1c7435 */ /* 0x000fc600000001ff */
[----:B------:R-:W-:Y:S01]  /*83f0*/  MOV R29, R25 ;  /* 0x00000019001d7202 */ /* 0x000fe20000000f00 */
[----:B------:R-:W-:-:S07]  /*8400*/  IMAD.MOV.U32 R38, RZ, RZ, R30 ;  /* 0x000000ffff267224 */ /* 0x000fce00078e001e */
[----:B------:R-:W-:Y:S05]  /*8410*/  WARPSYNC.COLLECTIVE R26, `(.L_x_673) ;  /* 0x000000001a087348 */ /* 0x000fea0003c00000 */
[----:B------:R0:W1:Y:S02]  /*8420*/  SHFL.BFLY P2, R30, R29, R28, R27 ;  /* 0x0c00001c1d1e7389 */ /* 0x000064000004001b */
[----:B01----:R-:W-:Y:S01]  /*8430*/  ENDCOLLECTIVE ;  /* 0x000000000000791b */ /* 0x003fe20003800000 */
.L_x_673:
[----:B------:R-:W-:Y:S01]  /*8440*/  FADD.FTZ R32, R38, R23 ;  /* 0x0000001726207221 */ /* 0x000fe20000010000 */
[----:B------:R-:W-:-:S04]  /*8450*/  @!P0 IADD3 R23, R15, 0x3c, RZ ;  /* 0x0000003c0f178810 */ /* 0x000fc80007ffe0ff */
[----:B------:R-:W-:Y:S02]  /*8460*/  @!P0 LOP3.LUT R23, R23, R24, RZ, 0x3c, !PT ;  /* 0x0000001817178212 */ /* 0x000fe400078e3cff */
[----:B------:R-:W-:Y:S01]  /*8470*/  MOV R29, R32 ;  /* 0x00000020001d7202 */ /* 0x000fe20000000f00 */
[----:B------:R-:W-:-:S07]  /*8480*/  IMAD.MOV.U32 R38, RZ, RZ, R30 ;  /* 0x000000ffff267224 */ /* 0x000fce00078e001e */
[----:B------:R-:W-:Y:S05]  /*8490*/  WARPSYNC.COLLECTIVE R26, `(.L_x_674) ;  /* 0x000000001a087348 */ /* 0x000fea0003c00000 */
[----:B------:R0:W1:Y:S02]  /*84a0*/  SHFL.BFLY P2, R30, R29, R28, R27 ;  /* 0x0c00001c1d1e7389 */ /* 0x000064000004001b */
[----:B01----:R-:W-:Y:S01]  /*84b0*/  ENDCOLLECTIVE ;  /* 0x000000000000791b */ /* 0x003fe20003800000 */
.L_x_674:
        /* <DEDUP_REMOVED lines=10> */
.L_x_675:
[----:B------:R0:W1:Y:S04]  /*8560*/  @!P0 LDS R22, [R39] ;  /* 0x0000000027168984 */ /* 0x0000680000000800 */
[----:B------:R0:W2:Y:S01]  /*8570*/  @!P0 LDS R20, [R39+0x500] ;  /* 0x0005000027148984 */ /* 0x0000a20000000800 */
[----:B------:R-:W-:Y:S01]  /*8580*/  IMAD.MOV.U32 R29, RZ, RZ, R37 ;  /* 0x000000ffff1d7224 */ /* 0x000fe200078e0025 */
[----:B------:R-:W-:-:S07]  /*8590*/  MOV R23, R30 ;  /* 0x0000001e00177202 */ /* 0x000fce0000000f00 */
[----:B012---:R-:W-:Y:S05]  /*85a0*/  WARPSYNC.COLLECTIVE R26, `(.L_x_676) ;  /* 0x000000001a087348 */ /* 0x007fea0003c00000 */
[----:B------:R3:W4:Y:S02]  /*85b0*/  SHFL.BFLY P2, R30, R29, R28, R27 ;  /* 0x0c00001c1d1e7389 */ /* 0x000724000004001b */
[----:B01234-:R-:W-:Y:S01]  /*85c0*/  ENDCOLLECTIVE ;  /* 0x000000000000791b */ /* 0x01ffe20003800000 */
.L_x_676:
[----:B------:R-:W-:Y:S01]  /*85d0*/  FADD.FTZ R38, R38, R23 ;  /* 0x0000001726267221 */ /* 0x000fe20000010000 */
[----:B------:R-:W-:-:S04]  /*85e0*/  HFMA2.MMA R28, -RZ, RZ, 0, 5.9604644775390625e-08 ;  /* 0x00000001ff1c7435 */ /* 0x000fc800000001ff */
[----:B------:R-:W-:Y:S02]  /*85f0*/  MOV R29, R38 ;  /* 0x00000026001d7202 */ /* 0x000fe40000000f00 */
[----:B------:R-:W-:Y:S02]  /*8600*/  @!P0 MOV R21, R22 ;  /* 0x0000001600158202 */ /* 0x000fe40000000f00 */
[----:B------:R-:W-:Y:S02]  /*8610*/  @!P0 MOV R18, R20 ;  /* 0x0000001400128202 */ /* 0x000fe40000000f00 */
[----:B------:R-:W-:-:S07]  /*8620*/  MOV R24, R30 ;  /* 0x0000001e00187202 */ /* 0x000fce0000000f00 */
[----:B------:R-:W-:Y:S05]  /*8630*/  WARPSYNC.COLLECTIVE R26, `(.L_x_677) ;  /* 0x000000001a087348 */ /* 0x000fea0003c00000 */
[----:B------:R0:W1:Y:S02]  /*8640*/  SHFL.BFLY P2, R30, R29, R28, R27 ;  /* 0x0c00001c1d1e7389 */ /* 0x000064000004001b */
[----:B01----:R-:W-:Y:S01]  /*8650*/  ENDCOLLECTIVE ;  /* 0x000000000000791b */ /* 0x003fe20003800000 */
.L_x_677:
        /* <DEDUP_REMOVED lines=9> */
.L_x_678:
[----:B------:R-:W-:Y:S01]  /*86f0*/  FADD.FTZ R38, R38, R39 ;  /* 0x0000002726267221 */ /* 0x000fe20000010000 */
[----:B------:R-:W-:Y:S01]  /*8700*/  HFMA2.MMA R28, -RZ, RZ, 0, 4.76837158203125e-07 ;  /* 0x00000008ff1c7435 */ /* 0x000fe200000001ff */
[----:B------:R-:W-:Y:S02]  /*8710*/  MOV R29, R21 ;  /* 0x00000015001d7202 */ /* 0x000fe40000000f00 */
[----:B------:R-:W-:-:S08]  /*8720*/  MOV R40, R30 ;  /* 0x0000001e00287202 */ /* 0x000fd00000000f00 */
[----:B------:R-:W-:Y:S05]  /*8730*/  WARPSYNC.COLLECTIVE R26, `(.L_x_679) ;  /* 0x000000001a087348 */ /* 0x000fea0003c00000 */
[----:B------:R0:W1:Y:S02]  /*8740*/  SHFL.BFLY P2, R30, R29, R28, R27 ;  /* 0x0c00001c1d1e7389 */ /* 0x000064000004001b */
[----:B01----:R-:W-:Y:S01]  /*8750*/  ENDCOLLECTIVE ;  /* 0x000000000000791b */ /* 0x003fe20003800000 */
.L_x_679:
[----:B------:R-:W-:Y:S01]  /*8760*/  FADD.FTZ R37, R37, R40 ;  /* 0x0000002825257221 */ /* 0x000fe20000010000 */
[----:B------:R-:W-:Y:S01]  /*8770*/  MOV R29, R18 ;  /* 0x00000012001d7202 */ /* 0x000fe20000000f00 */
[----:B------:R-:W-:-:S07]  /*8780*/  IMAD.MOV.U32 R42, RZ, RZ, R30 ;  /* 0x000000ffff2a7224 */ /* 0x000fce00078e001e */
[----:B------:R-:W-:Y:S05]  /*8790*/  WARPSYNC.COLLECTIVE R26, `(.L_x_680) ;  /* 0x000000001a087348 */ /* 0x000fea0003c00000 */
[----:B------:R0:W1:Y:S02]  /*87a0*/  SHFL.BFLY P2, R30, R29, R28, R27 ;  /* 0x0c00001c1d1e7389 */ /* 0x000064000004001b */
[----:B01----:R-:W-:Y:S01]  /*87b0*/  ENDCOLLECTIVE ;  /* 0x000000000000791b */ /* 0x003fe20003800000 */
.L_x_680:
[----:B------:R-:W-:Y:S01]  /*87c0*/  FADD.FTZ R42, R42, R21 ;  /* 0x000000152a2a7221 */ /* 0x000fe20000010000 */
[----:B------:R-:W-:-:S03]  /*87d0*/  HFMA2.MMA R28, -RZ, RZ, 0, 2.384185791015625e-07 ;  /* 0x00000004ff1c7435 */ /* 0x000fc600000001ff */
[----:B------:R-:W-:Y:S01]  /*87e0*/  IMAD.MOV.U32 R29, RZ, RZ, R42 ;  /* 0x000000ffff1d7224 */ /* 0x000fe200078e002a */
[----:B------:R-:W-:-:S07]  /*87f0*/  MOV R23, R30 ;  /* 0x0000001e00177202 */ /* 0x000fce0000000f00 */
[----:B------:R-:W-:Y:S05]  /*8800*/  WARPSYNC.COLLECTIVE R26, `(.L_x_681) ;  /* 0x000000001a087348 */ /* 0x000fea0003c00000 */
[----:B------:R0:W1:Y:S02]  /*8810*/  SHFL.BFLY P2, R30, R29, R28, R27 ;  /* 0x0c00001c1d1e7389 */ /* 0x000064000004001b */
[----:B01----:R-:W-:Y:S01]  /*8820*/  ENDCOLLECTIVE ;  /* 0x000000000000791b */ /* 0x003fe20003800000 */
.L_x_681:
        /* <DEDUP_REMOVED lines=8> */
.L_x_682:
        /* <DEDUP_REMOVED lines=12> */
.L_x_683:
[----:B------:R-:W-:Y:S02]  /*8970*/  FADD.FTZ R31, R31, R20 ;  /* 0x000000141f1f7221 */ /* 0x000fe40000010000 */
[----:B------:R-:W0:Y:S01]  /*8980*/  @!P0 LDC.64 R20, c[0x0][0x218] ;  /* 0x00008600ff148b82 */ /* 0x000e220000000a00 */
[C---:B------:R-:W-:Y:S02]  /*8990*/  @!P0 IMAD.WIDE R14, R41.reuse, 0x2, R14 ;  /* 0x00000002290e8825 */ /* 0x040fe400078e020e */
[----:B------:R-:W-:Y:S02]  /*89a0*/  MOV R29, R31 ;  /* 0x0000001f001d7202 */ /* 0x000fe40000000f00 */
[----:B------:R-:W-:Y:S02]  /*89b0*/  MOV R43, R30 ;  /* 0x0000001e002b7202 */ /* 0x000fe40000000f00 */
        /* <DEDUP_REMOVED lines=8> */
.L_x_684:
[----:B------:R0:W-:Y:S04]  /*8a40*/  @!P0 STG.E.U16 desc[UR12][R24.64], R45 ;  /* 0x0000002d18008986 */ /* 0x0001e8000c10150c */
[----:B------:R1:W-:Y:S01]  /*8a50*/  @!P0 STG.E.U16 desc[UR12][R22.64], R44 ;  /* 0x0000002c16008986 */ /* 0x0003e2000c10150c */
[----:B------:R-:W-:Y:S01]  /*8a60*/  @!P0 F2FP.BF16.F32.PACK_AB R26, RZ, R38 ;  /* 0x00000026ff1a823e */ /* 0x000fe200000010ff */
[----:B------:R-:W-:Y:S01]  /*8a70*/  IMAD.MOV.U32 R28, RZ, RZ, 0x1 ;  /* 0x00000001ff1c7424 */ /* 0x000fe200078e00ff */
[----:B------:R-:W-:Y:S02]  /*8a80*/  MOV R29, R42 ;  /* 0x0000002a001d7202 */ /* 0x000fe40000000f00 */
[----:B0-----:R-:W-:Y:S02]  /*8a90*/  @!P0 F2FP.BF16.F32.PACK_AB R25, RZ, R33 ;  /* 0x00000021ff19823e */ /* 0x001fe400000010ff */
[----:B-1----:R-:W-:Y:S01]  /*8aa0*/  PRMT R22, R26, 0x7610, R22 ;  /* 0x000076101a167816 */ /* 0x002fe20000000016 */
[----:B------:R-:W-:Y:S01]  /*8ab0*/  @!P0 IMAD.WIDE R16, R41, 0x2, R16 ;  /* 0x0000000229108825 */ /* 0x000fe200078e0210 */
[----:B------:R-:W-:-:S02]  /*8ac0*/  MOV R26, 0xffff ;  /* 0x0000ffff001a7802 */ /* 0x000fc40000000f00 */
[----:B------:R-:W-:Y:S02]  /*8ad0*/  MOV R32, R30 ;  /* 0x0000001e00207202 */ /* 0x000fe40000000f00 */
[----:B------:R-:W-:-:S07]  /*8ae0*/  @!P0 F2FP.BF16.F32.PACK_AB R23, RZ, R34 ;  /* 0x00000022ff17823e */ /* 0x000fce00000010ff */
[----:B------:R-:W-:Y:S05]  /*8af0*/  WARPSYNC.COLLECTIVE R26, `(.L_x_685) ;  /* 0x000000001a087348 */ /* 0x000fea0003c00000 */
[----:B------:R0:W1:Y:S02]  /*8b00*/  SHFL.BFLY P2, R30, R29, R28, R27 ;  /* 0x0c00001c1d1e7389 */ /* 0x000064000004001b */
[----:B01----:R-:W-:Y:S01]  /*8b10*/  ENDCOLLECTIVE ;  /* 0x000000000000791b */ /* 0x003fe20003800000 */
.L_x_685:
[----:B------:R-:W-:Y:S01]  /*8b20*/  @!P0 F2FP.BF16.F32.PACK_AB R33, RZ, R37 ;  /* 0x00000025ff21823e */ /* 0x000fe200000010ff */
[----:B------:R-:W-:Y:S01]  /*8b30*/  FADD.FTZ R31, R31, R32 ;  /* 0x000000201f1f7221 */ /* 0x000fe20000010000 */
        /* <DEDUP_REMOVED lines=9> */
.L_x_686:
[----:B------:R-:W-:Y:S01]  /*8bd0*/  FADD.FTZ R35, R42, R35 ;  /* 0x000000232a237221 */ /* 0x000fe20000010000 */
[----:B------:R-:W-:Y:S06]  /*8be0*/  BRA `(.L_x_687) ;  /* 0xffffffe000d47947 */ /* 0x000fec000383ffff */
.L_x_688:
        /* <DEDUP_REMOVED lines=9> */
.L_x_3472:


//--------------------- .text._ZN13group_norm_v218gn_bwd_cuda_kernelI13__nv_bfloat16Li320ELi3ELi32ELi20ELi1024ELb0ELb1ELi32ELi320ELi320ELi4ELb1ELi12ELb0ELb0ELNS_15WgradSyncMethodE3ENS_16CompileConditionILi900EEEEEvPT_S6_S6_PKS5_S8_S8_S8_PKfflPfPj --------------------------
	.section	.text._ZN13group_norm_v218gn_bwd_cuda_kernelI13__nv_bfloat16Li320ELi3ELi32ELi20ELi1024ELb0ELb1ELi32ELi320ELi320ELi4ELb1ELi12ELb0ELb0ELNS_15WgradSyncMethodE3ENS_16CompileConditionILi900EEEEEvPT_S6_S6_PKS5_S8_S8_S8_PKfflPfPj,"ax",@progbits
	.align	128
        .global         _ZN13group_norm_v218gn_bwd_cuda_kernelI13__nv_bfloat16Li320ELi3ELi32ELi20ELi1024ELb0ELb1ELi32ELi320ELi320ELi4ELb1ELi12ELb0ELb0ELNS_15WgradSyncMethodE3ENS_16CompileConditionILi900EEEEEvPT_S6_S6_PKS5_S8_S8_S8_PKfflPfPj
        .type           _ZN13group_norm_v218gn_bwd_cuda_kernelI13__nv_bfloat16Li320ELi3ELi32ELi20ELi1024ELb0ELb1ELi32ELi320ELi320ELi4ELb1ELi12ELb0ELb0ELNS_15WgradSyncMethodE3ENS_16CompileConditionILi900EEEEEvPT_S6_S6_PKS5_S8_S8_S8_PKfflPfPj,@function
        .size           _ZN13group_norm_v218gn_bwd_cuda_kernelI13__nv_bfloat16Li320ELi3ELi32ELi20ELi1024ELb0ELb1ELi32ELi320ELi320ELi4ELb1ELi12ELb0ELb0ELNS_15WgradSyncMethodE3ENS_16CompileConditionILi900EEEEEvPT_S6_S6_PKS5_S8_S8_S8_PKfflPfPj,(.L_x_3473 - _ZN13group_norm_v218gn_bwd_cuda_kernelI13__nv_bfloat16Li320ELi3ELi32ELi20ELi1024ELb0ELb1ELi32ELi320ELi320ELi4ELb1ELi12ELb0ELb0ELNS_15WgradSyncMethodE3ENS_16CompileConditionILi900EEEEEvPT_S6_S6_PKS5_S8_S8_S8_PKfflPfPj)
        .other          _ZN13group_norm_v218gn_bwd_cuda_kernelI13__nv_bfloat16Li320ELi3ELi32ELi20ELi1024ELb0ELb1ELi32ELi320ELi320ELi4ELb1ELi12ELb0ELb0ELNS_15WgradSyncMethodE3ENS_16CompileConditionILi900EEEEEvPT_S6_S6_PKS5_S8_S8_S8_PKfflPfPj,@"STO_CUDA_ENTRY STV_DEFAULT"
_ZN13group_norm_v218gn_bwd_cuda_kernelI13__nv_bfloat16Li320ELi3ELi32ELi20ELi1024ELb0ELb1ELi32ELi320ELi320ELi4ELb1ELi12ELb0ELb0ELNS_15WgradSyncMethodE3ENS_16CompileConditionILi900EEEEEvPT_S6_S6_PKS5_S8_S8_S8_PKfflPfPj:
.text._ZN13group_norm_v218gn_bwd_cuda_kernelI13__nv_bfloat16Li320ELi3ELi32ELi20ELi1024ELb0ELb1ELi32ELi320ELi320ELi4ELb1ELi12ELb0ELb0ELNS_15WgradSyncMethodE3ENS_16CompileConditionILi900EEEEEvPT_S6_S6_PKS5_S8_S8_S8_PKfflPfPj:
        /* <DEDUP_REMOVED lines=32> */
.L_x_691:
[----:B------:R-:W2:Y:S04]  /*0200*/  LD.E.STRONG.GPU R0, desc[UR12][R2.64] ;  /* 0x0000000c02007980 */ /* 0x000ea8000c10f900 */
[----:B--2---:R-:W-:Y:S01]  /*0210*/  CCTL.IVALL ;  /* 0x00000000ff00798f */ /* 0x004fe20002000000 */
[----:B------:R-:W-:Y:S05]  /*0220*/  YIELD ;  /* 0x0000000000007946 */ /* 0x000fea0003800000 */
[----:B-----5:R-:W-:-:S04]  /*0230*/  LOP3.LUT R0, R0, R5, RZ, 0x3c, !PT ;  /* 0x0000000500007212 */ /* 0x020fc800078e3cff */
[----:B------:R-:W-:-:S13]  /*0240*/  ISETP.GT.AND P0, PT, R0, -0x1, PT ;  /* 0xffffffff0000780c */ /* 0x000fda0003f04270 */
[----:B------:R-:W-:Y:S05]  /*0250*/  @P0 BRA `(.L_x_691) ;  /* 0xfffffffc00e80947 */ /* 0x000fea000383ffff */
.L_x_690:
[----:B------:R-:W-:Y:S05]  /*0260*/  WARPSYNC.ALL ;  /* 0x0000000000007948 */ /* 0x000fea0003800000 */
[----:B------:R-:W-:Y:S06]  /*0270*/  BAR.SYNC.DEFER_BLOCKING 0x0 ;  /* 0x0000000000007b1d */ /* 0x000fec0000010000 */
[----:B------:R-:W-:Y:S05]  /*0280*/  BRA `(.L_x_692) ;  /* 0x0000004800b87947 */ /* 0x000fea0003800000 */
.L_x_689:
        /* <DEDUP_REMOVED lines=39> */
.L_x_704:
        /* <DEDUP_REMOVED lines=630> */
.L_x_693:
        /* <DEDUP_REMOVED lines=71> */
.L_x_695:
[----:B------:R-:W-:Y:S05]  /*30d0*/  BSYNC B0 ;  /* 0x0000000000007941 */ /* 0x000fea0003800000 */
.L_x_694:
        /* <DEDUP_REMOVED lines=30> */
.L_x_697:
[----:B------:R-:W-:Y:S05]  /*32c0*/  BSYNC B0 ;  /* 0x0000000000007941 */ /* 0x000fea0003800000 */
.L_x_696:
        /* <DEDUP_REMOVED lines=50> */
.L_x_700:
[----:B------:R-:W2:Y:S04]  /*35f0*/  LD.E.STRONG.GPU R19, desc[UR12][R16.64] ;  /* 0x0000000c10137980 */ /* 0x000ea8000c10f900 */
[----:B--2---:R-:W-:Y:S01]  /*3600*/  CCTL.IVALL ;  /* 0x00000000ff00798f */ /* 0x004fe20002000000 */
[----:B------:R-:W-:Y:S05]  /*3610*/  YIELD ;  /* 0x0000000000007946 */ /* 0x000fea0003800000 */
[----:B-----5:R-:W-:-:S04]  /*3620*/  LOP3.LUT R19, R19, R18, RZ, 0x3c, !PT ;  /* 0x0000001213137212 */ /* 0x020fc800078e3cff */
[----:B------:R-:W-:-:S13]  /*3630*/  ISETP.GT.AND P1, PT, R19, -0x1, PT ;  /* 0xffffffff1300780c */ /* 0x000fda0003f24270 */
[----:B------:R-:W-:Y:S05]  /*3640*/  @P1 BRA `(.L_x_700) ;  /* 0xfffffffc00e81947 */ /* 0x000fea000383ffff */
.L_x_699:
[----:B------:R-:W-:Y:S05]  /*3650*/  WARPSYNC.ALL ;  /* 0x0000000000007948 */ /* 0x000fea0003800000 */
[----:B------:R-:W-:Y:S06]  /*3660*/  BAR.SYNC.DEFER_BLOCKING 0x0 ;  /* 0x0000000000007b1d */ /* 0x000fec0000010000 */
[----:B------:R-:W-:Y:S05]  /*3670*/  BRA `(.L_x_701) ;  /* 0x0000000000687947 */ /* 0x000fea0003800000 */
.L_x_698:
        /* <DEDUP_REMOVED lines=18> */
.L_x_703:
[----:B------:R-:W2:Y:S04]  /*37a0*/  LD.E.STRONG.GPU R19, desc[UR12][R16.64] ;  /* 0x0000000c10137980 */ /* 0x000ea8000c10f900 */
[----:B--2---:R-:W-:Y:S01]  /*37b0*/  CCTL.IVALL ;  /* 0x00000000ff00798f */ /* 0x004fe20002000000 */
[----:B------:R-:W-:Y:S05]  /*37c0*/  YIELD ;  /* 0x0000000000007946 */ /* 0x000fea0003800000 */
[----:B-----5:R-:W-:-:S04]  /*37d0*/  LOP3.LUT R19, R19, R18, RZ, 0x3c, !PT ;  /* 0x0000001213137212 */ /* 0x020fc800078e3cff */
[----:B------:R-:W-:-:S13]  /*37e0*/  ISETP.GT.AND P1, PT, R19, -0x1, PT ;  /* 0xffffffff1300780c */ /* 0x000fda0003f24270 */
[----:B------:R-:W-:Y:S05]  /*37f0*/  @P1 BRA `(.L_x_703) ;  /* 0xfffffffc00e81947 */ /* 0x000fea000383ffff */
.L_x_702:
[----:B------:R-:W-:Y:S05]  /*3800*/  WARPSYNC.ALL ;  /* 0x0000000000007948 */ /* 0x000fea0003800000 */
[----:B------:R-:W-:Y:S06]  /*3810*/  BAR.SYNC.DEFER_BLOCKING 0x0 ;  /* 0x0000000000007b1d */ /* 0x000fec0000010000 */
.L_x_701:
        /* <DEDUP_REMOVED lines=341> */
.L_x_692:
        /* <DEDUP_REMOVED lines=56> */
.L_x_721:
        /* <DEDUP_REMOVED lines=45> */
.L_x_708:
[----:B------:R-:W-:Y:S05]  /*53c0*/  BSYNC B1 ;  /* 0x0000000000017941 */ /* 0x000fea0003800000 */
.L_x_707:
        /* <DEDUP_REMOVED lines=21> */
.L_x_711:
        /* <DEDUP_REMOVED lines=55> */
.L_x_710:
[----:B------:R-:W-:Y:S05]  /*5890*/  BSYNC B1 ;  /* 0x0000000000017941 */ /* 0x000fea0003800000 */
.L_x_709:
        /* <DEDUP_REMOVED lines=35> */
.L_x_713:
[----:B------:R-:W-:Y:S05]  /*5ad0*/  BSYNC B1 ;  /* 0x0000000000017941 */ /* 0x000fea0003800000 */
.L_x_712:
        /* <DEDUP_REMOVED lines=15> */
.L_x_706:
[----:B------:R-:W-:Y:S05]  /*5bd0*/  BSYNC B0 ;  /* 0x0000000000007941 */ /* 0x000fea0003800000 */
.L_x_705:
        /* <DEDUP_REMOVED lines=50> */
.L_x_730:
        /* <DEDUP_REMOVED lines=46> */
.L_x_740:
        /* <DEDUP_REMOVED lines=41> */
.L_x_750:
[----:B--2---:R-:W-:Y:S01]  /*6470*/  FADD.FTZ R15, R14, R30 ;  /* 0x0000001e0e0f7221 */ /* 0x004fe20000010000 */
[----:B------:R-:W-:-:S04]  /*6480*/  @!P1 F2FP.BF16.F32.PACK_AB R14, RZ, R24 ;  /* 0x00000018ff0e923e */ /* 0x000fc800000010ff */
[----:B------:R-:W-:Y:S01]  /*6490*/  @!P1 F2FP.BF16.F32.PACK_AB R15, RZ, R15 ;  /* 0x0000000fff0f923e */ /* 0x000fe200000010ff */
[----:B------:R3:W-:Y:S03]  /*64a0*/  @!P1 STG.E.U16 desc[UR12][R16.64+0x50], R14 ;  /* 0x0000500e10009986 */ /* 0x0007e6000c10150c */
[----:B------:R-:W-:Y:S02]  /*64b0*/  PRMT R20, R15, 0x7610, R20 ;  /* 0x000076100f147816 */ /* 0x000fe40000000014 */
[----:B------:R-:W-:-:S03]  /*64c0*/  LEA.HI R15, R56, 0x3c, RZ, 0x1c ;  /* 0x0000003c380f7811 */ /* 0x000fc600078fe0ff */
[----:B------:R3:W-:Y:S04]  /*64d0*/  @!P1 STG.E.U16 desc[UR12][R18.64+0x50], R20 ;  /* 0x0000501412009986 */ /* 0x0007e8000c10150c */
.L_x_716:
[----:B------:R-:W-:Y:S05]  /*64e0*/  BSYNC B0 ;  /* 0x0000000000007941 */ /* 0x000fea0003800000 */
.L_x_715:
        /* <DEDUP_REMOVED lines=165> */
.L_x_784:
        /* <DEDUP_REMOVED lines=9> */
.L_x_714:
        /* <DEDUP_REMOVED lines=8> */
.L_x_717:
[----:B------:R-:W-:Y:S01]  /*7050*/  HFMA2.MMA R27, -RZ, RZ, 0, 0.000503063201904296875 ;  /* 0x0000101fff1b7435 */ /* 0x000fe200000001ff */
[----:B-1----:R-:W-:Y:S01]  /*7060*/  MOV R29, R14 ;  /* 0x0000000e001d7202 */ /* 0x002fe20000000f00 */
[----:B------:R-:W-:Y:S01]  /*7070*/  IMAD.MOV.U32 R28, RZ, RZ, 0x8 ;  /* 0x00000008ff1c7424 */ /* 0x000fe200078e00ff */
[----:B------:R-:W-:-:S08]  /*7080*/  MOV R26, 0xffff ;  /* 0x0000ffff001a7802 */ /* 0x000fd00000000f00 */
[----:B0-2---:R-:W-:Y:S05]  /*7090*/  WARPSYNC.COLLECTIVE R26, `(.L_x_722) ;  /* 0x000000001a087348 */ /* 0x005fea0003c00000 */
[----:B------:R1:W3:Y:S02]  /*70a0*/  SHFL.BFLY P2, R30, R29, R28, R27 ;  /* 0x0c00001c1d1e7389 */ /* 0x0002e4000004001b */
[----:B0123--:R-:W-:Y:S01]  /*70b0*/  ENDCOLLECTIVE ;  /* 0x000000000000791b */ /* 0x00ffe20003800000 */
.L_x_722:
[----:B------:R-:W-:Y:S01]  /*70c0*/  IMAD.MOV.U32 R29, RZ, RZ, R15 ;  /* 0x000000ffff1d7224 */ /* 0x000fe200078e000f */
[----:B------:R-:W-:-:S07]  /*70d0*/  MOV R17, R30 ;  /* 0x0000001e00117202 */ /* 0x000fce0000000f00 */
[----:B------:R-:W-:Y:S05]  /*70e0*/  WARPSYNC.COLLECTIVE R26, `(.L_x_723) ;  /* 0x000000001a087348 */ /* 0x000fea0003c00000 */
[----:B------:R0:W1:Y:S02]  /*70f0*/  SHFL.BFLY P2, R30, R29, R28, R27 ;  /* 0x0c00001c1d1e7389 */ /* 0x000064000004001b */
[----:B01----:R-:W-:Y:S01]  /*7100*/  ENDCOLLECTIVE ;  /* 0x000000000000791b */ /* 0x003fe20003800000 */
.L_x_723:
[----:B------:R-:W-:Y:S01]  /*7110*/  FADD.FTZ R17, R17, R14 ;  /* 0x0000000e11117221 */ /* 0x000fe20000010000 */
[----:B------:R-:W-:-:S04]  /*7120*/  HFMA2.MMA R28, -RZ, RZ, 0, 2.384185791015625e-07 ;  /* 0x00000004ff1c7435 */ /* 0x000fc800000001ff */
[----:B------:R-:W-:Y:S02]  /*7130*/  MOV R29, R17 ;  /* 0x00000011001d7202 */ /* 0x000fe40000000f00 */
[----:B------:R-:W-:-:S07]  /*7140*/  MOV R16, R30 ;  /* 0x0000001e00107202 */ /* 0x000fce0000000f00 */
[----:B------:R-:W-:Y:S05]  /*7150*/  WARPSYNC.COLLECTIVE R26, `(.L_x_724) ;  /* 0x000000001a087348 */ /* 0x000fea0003c00000 */
[----:B------:R0:W1:Y:S02]  /*7160*/  SHFL.BFLY P2, R30, R29, R28, R27 ;  /* 0x0c00001c1d1e7389 */ /* 0x000064000004001b */
[----:B01----:R-:W-:Y:S01]  /*7170*/  ENDCOLLECTIVE ;  /* 0x000000000000791b */ /* 0x003fe20003800000 */
.L_x_724:
[----:B------:R-:W-:-:S05]  /*7180*/  FADD.FTZ R16, R16, R15 ;  /* 0x0000000f10107221 */ /* 0x000fca0000010000 */
[----:B------:R-:W-:Y:S01]  /*7190*/  MOV R29, R16 ;  /* 0x00000010001d7202 */ /* 0x000fe20000000f00 */
[----:B------:R-:W-:-:S07]  /*71a0*/  IMAD.MOV.U32 R18, RZ, RZ, R30 ;  /* 0x000000ffff127224 */ /* 0x000fce00078e001e */
[----:B------:R-:W-:Y:S05]  /*71b0*/  WARPSYNC.COLLECTIVE R26, `(.L_x_725) ;  /* 0x000000001a087348 */ /* 0x000fea0003c00000 */
[----:B------:R0:W1:Y:S02]  /*71c0*/  SHFL.BFLY P2, R30, R29, R28, R27 ;  /* 0x0c00001c1d1e7389 */ /* 0x000064000004001b */
[----:B01----:R-:W-:Y:S01]  /*71d0*/  ENDCOLLECTIVE ;  /* 0x000000000000791b */ /* 0x003fe20003800000 */
.L_x_725:
[----:B------:R-:W-:-:S05]  /*71e0*/  FADD.FTZ R18, R17, R18 ;  /* 0x0000001211127221 */ /* 0x000fca0000010000 */
[----:B------:R-:W-:Y:S01]  /*71f0*/  MOV R29, R18 ;  /* 0x00000012001d7202 */ /* 0x000fe20000000f00 */
[----:B------:R-:W-:Y:S01]  /*7200*/  IMAD.MOV.U32 R28, RZ, RZ, 0x2 ;  /* 0x00000002ff1c7424 */ /* 0x000fe200078e00ff */
[----:B------:R-:W-:-:S07]  /*7210*/  MOV R19, R30 ;  /* 0x0000001e00137202 */ /* 0x000fce0000000f00 */
[----:B------:R-:W-:Y:S05]  /*7220*/  WARPSYNC.COLLECTIVE R26, `(.L_x_726) ;  /* 0x000000001a087348 */ /* 0x000fea0003c00000 */
[----:B------:R0:W1:Y:S02]  /*7230*/  SHFL.BFLY P2, R30, R29, R28, R27 ;  /* 0x0c00001c1d1e7389 */ /* 0x000064000004001b */
[----:B01----:R-:W-:Y:S01]  /*7240*/  ENDCOLLECTIVE ;  /* 0x000000000000791b */ /* 0x003fe20003800000 */
.L_x_726:
[----:B------:R-:W-:-:S05]  /*7250*/  FADD.FTZ R19, R16, R19 ;  /* 0x0000001310137221 */ /* 0x000fca0000010000 */
[----:B------:R-:W-:Y:S02]  /*7260*/  MOV R29, R19 ;  /* 0x00000013001d7202 */ /* 0x000fe40000000f00 */
[----:B------:R-:W-:-:S07]  /*7270*/  MOV R21, R30 ;  /* 0x0000001e00157202 */ /* 0x000fce0000000f00 */
[----:B------:R-:W-:Y:S05]  /*7280*/  WARPSYNC.COLLECTIVE R26, `(.L_x_727) ;  /* 0x000000001a087348 */ /* 0x000fea0003c00000 */
[----:B------:R0:W1:Y:S02]  /*7290*/  SHFL.BFLY P2, R30, R29, R28, R27 ;  /* 0x0c00001c1d1e7389 */ /* 0x000064000004001b */
[----:B01----:R-:W-:Y:S01]  /*72a0*/  ENDCOLLECTIVE ;  /* 0x000000000000791b */ /* 0x003fe20003800000 */
.L_x_727:
[----:B------:R-:W-:Y:S01]  /*72b0*/  FADD.FTZ R21, R18, R21 ;  /* 0x0000001512157221 */ /* 0x000fe20000010000 */
[----:B------:R-:W-:-:S03]  /*72c0*/  HFMA2.MMA R28, -RZ, RZ, 0, 5.9604644775390625e-08 ;  /* 0x00000001ff1c7435 */ /* 0x000fc600000001ff */
[----:B------:R-:W-:Y:S01]  /*72d0*/  IMAD.MOV.U32 R29, RZ, RZ, R21 ;  /* 0x000000ffff1d7224 */ /* 0x000fe200078e0015 */
[----:B------:R-:W-:-:S07]  /*72e0*/  MOV R14, R30 ;  /* 0x0000001e000e7202 */ /* 0x000fce0000000f00 */
[----:B------:R-:W-:Y:S05]  /*72f0*/  WARPSYNC.COLLECTIVE R26, `(.L_x_728) ;  /* 0x000000001a087348 */ /* 0x000fea0003c00000 */
[----:B------:R0:W1:Y:S02]  /*7300*/  SHFL.BFLY P2, R30, R29, R28, R27 ;  /* 0x0c00001c1d1e7389 */ /* 0x000064000004001b */
[----:B01----:R-:W-:Y:S01]  /*7310*/  ENDCOLLECTIVE ;  /* 0x000000000000791b */ /* 0x003fe20003800000 */
.L_x_728:
[----:B------:R-:W-:-:S05]  /*7320*/  FADD.FTZ R14, R19, R14 ;  /* 0x0000000e130e7221 */ /* 0x000fca0000010000 */
[----:B------:R-:W-:Y:S02]  /*7330*/  MOV R29, R14 ;  /* 0x0000000e001d7202 */ /* 0x000fe40000000f00 */
[----:B------:R-:W-:-:S07]  /*7340*/  MOV R20, R30 ;  /* 0x0000001e00147202 */ /* 0x000fce0000000f00 */
[----:B------:R-:W-:Y:S05]  /*7350*/  WARPSYNC.COLLECTIVE R26, `(.L_x_729) ;  /* 0x000000001a087348 */ /* 0x000fea0003c00000 */
[----:B------:R0:W1:Y:S02]  /*7360*/  SHFL.BFLY P2, R30, R29, R28, R27 ;  /* 0x0c00001c1d1e7389 */ /* 0x000064000004001b */
[----:B01----:R-:W-:Y:S01]  /*7370*/  ENDCOLLECTIVE ;  /* 0x000000000000791b */ /* 0x003fe20003800000 */
.L_x_729:
[----:B------:R-:W-:Y:S01]  /*7380*/  FADD.FTZ R20, R21, R20 ;  /* 0x0000001415147221 */ /* 0x000fe20000010000 */
[----:B------:R-:W-:Y:S06]  /*7390*/  BRA `(.L_x_730) ;  /* 0xffffffe800d87947 */ /* 0x000fec000383ffff */
.L_x_718:
        /* <DEDUP_REMOVED lines=8> */
.L_x_732:
[----:B------:R-:W-:Y:S05]  /*7420*/  BSYNC B1 ;  /* 0x0000000000017941 */ /* 0x000fea0003800000 */
.L_x_731:
        /* <DEDUP_REMOVED lines=8> */
.L_x_733:
[----:B------:R-:W-:Y:S01]  /*74b0*/  FADD.FTZ R21, R21, R14 ;  /* 0x0000000e15157221 */ /* 0x000fe20000010000 */
[----:B------:R-:W-:-:S04]  /*74c0*/  HFMA2.MMA R28, -RZ, RZ, 0, 2.384185791015625e-07 ;  /* 0x00000004ff1c7435 */ /* 0x000fc800000001ff */
[----:B------:R-:W-:Y:S02]  /*74d0*/  MOV R29, R21 ;  /* 0x00000015001d7202 */ /* 0x000fe40000000f00 */
[----:B------:R-:W-:-:S07]  /*74e0*/  MOV R20, R30 ;  /* 0x0000001e00147202 */ /* 0x000fce0000000f00 */
[----:B------:R-:W-:Y:S05]  /*74f0*/  WARPSYNC.COLLECTIVE R26, `(.L_x_734) ;  /* 0x000000001a087348 */ /* 0x000fea0003c00000 */
[----:B------:R0:W1:Y:S02]  /*7500*/  SHFL.BFLY P2, R30, R29, R28, R27 ;  /* 0x0c00001c1d1e7389 */ /* 0x000064000004001b */
[----:B01----:R-:W-:Y:S01]  /*7510*/  ENDCOLLECTIVE ;  /* 0x000000000000791b */ /* 0x003fe20003800000 */
.L_x_734:
[----:B------:R-:W-:-:S05]  /*7520*/  FADD.FTZ R20, R20, R15 ;  /* 0x0000000f14147221 */ /* 0x000fca0000010000 */
[----:B------:R-:W-:Y:S01]  /*7530*/  MOV R29, R20 ;  /* 0x00000014001d7202 */ /* 0x000fe20000000f00 */
[----:B------:R-:W-:-:S07]  /*7540*/  IMAD.MOV.U32 R22, RZ, RZ, R30 ;  /* 0x000000ffff167224 */ /* 0x000fce00078e001e */
[----:B------:R-:W-:Y:S05]  /*7550*/  WARPSYNC.COLLECTIVE R26, `(.L_x_735) ;  /* 0x000000001a087348 */ /* 0x000fea0003c00000 */
[----:B------:R0:W1:Y:S02]  /*7560*/  SHFL.BFLY P2, R30, R29, R28, R27 ;  /* 0x0c00001c1d1e7389 */ /* 0x000064000004001b */
[----:B01----:R-:W-:Y:S01]  /*7570*/  ENDCOLLECTIVE ;  /* 0x000000000000791b */ /* 0x003fe20003800000 */
.L_x_735:
[----:B------:R-:W-:-:S05]  /*7580*/  FADD.FTZ R22, R21, R22 ;  /* 0x0000001615167221 */ /* 0x000fca0000010000 */
[----:B------:R-:W-:Y:S01]  /*7590*/  MOV R29, R22 ;  /* 0x00000016001d7202 */ /* 0x000fe20000000f00 */
[----:B------:R-:W-:Y:S01]  /*75a0*/  IMAD.MOV.U32 R28, RZ, RZ, 0x2 ;  /* 0x00000002ff1c7424 */ /* 0x000fe200078e00ff */
[----:B------:R-:W-:-:S07]  /*75b0*/  MOV R23, R30 ;  /* 0x0000001e00177202 */ /* 0x000fce0000000f00 */
[----:B------:R-:W-:Y:S05]  /*75c0*/  WARPSYNC.COLLECTIVE R26, `(.L_x_736) ;  /* 0x000000001a087348 */ /* 0x000fea0003c00000 */
[----:B------:R0:W1:Y:S02]  /*75d0*/  SHFL.BFLY P2, R30, R29, R28, R27 ;  /* 0x0c00001c1d1e7389 */ /* 0x000064000004001b */
[----:B01----:R-:W-:Y:S01]  /*75e0*/  ENDCOLLECTIVE ;  /* 0x000000000000791b */ /* 0x003fe20003800000 */
.L_x_736:
[----:B------:R-:W-:-:S05]  /*75f0*/  FADD.FTZ R23, R20, R23 ;  /* 0x0000001714177221 */ /* 0x000fca0000010000 */
[----:B------:R-:W-:Y:S02]  /*7600*/  MOV R29, R23 ;  /* 0x00000017001d7202 */ /* 0x000fe40000000f00 */
[----:B------:R-:W-:-:S07]  /*7610*/  MOV R25, R30 ;  /* 0x0000001e00197202 */ /* 0x000fce0000000f00 */
[----:B------:R-:W-:Y:S05]  /*7620*/  WARPSYNC.COLLECTIVE R26, `(.L_x_737) ;  /* 0x000000001a087348 */ /* 0x000fea0003c00000 */
[----:B------:R0:W1:Y:S02]  /*7630*/  SHFL.BFLY P2, R30, R29, R28, R27 ;  /* 0x0c00001c1d1e7389 */ /* 0x000064000004001b */
[----:B01----:R-:W-:Y:S01]  /*7640*/  ENDCOLLECTIVE ;  /* 0x000000000000791b */ /* 0x003fe20003800000 */
.L_x_737:
[----:B------:R-:W-:Y:S01]  /*7650*/  FADD.FTZ R25, R22, R25 ;  /* 0x0000001916197221 */ /* 0x000fe20000010000 */
[----:B------:R-:W-:-:S03]  /*7660*/  HFMA2.MMA R28, -RZ, RZ, 0, 5.9604644775390625e-08 ;  /* 0x00000001ff1c7435 */ /* 0x000fc600000001ff */
[----:B------:R-:W-:Y:S01]  /*7670*/  IMAD.MOV.U32 R29, RZ, RZ, R25 ;  /* 0x000000ffff1d7224 */ /* 0x000fe200078e0019 */
[----:B------:R-:W-:-:S07]  /*7680*/  MOV R14, R30 ;  /* 0x0000001e000e7202 */ /* 0x000fce0000000f00 */
[----:B------:R-:W-:Y:S05]  /*7690*/  WARPSYNC.COLLECTIVE R26, `(.L_x_738) ;  /* 0x000000001a087348 */ /* 0x000fea0003c00000 */
[----:B------:R0:W1:Y:S02]  /*76a0*/  SHFL.BFLY P2, R30, R29, R28, R27 ;  /* 0x0c00001c1d1e7389 */ /* 0x000064000004001b */
[----:B01----:R-:W-:Y:S01]  /*76b0*/  ENDCOLLECTIVE ;  /* 0x000000000000791b */ /* 0x003fe20003800000 */
.L_x_738:
[----:B------:R-:W-:-:S05]  /*76c0*/  FADD.FTZ R14, R23, R14 ;  /* 0x0000000e170e7221 */ /* 0x000fca0000010000 */
[----:B------:R-:W-:Y:S02]  /*76d0*/  MOV R29, R14 ;  /* 0x0000000e001d7202 */ /* 0x000fe40000000f00 */
[----:B------:R-:W-:-:S07]  /*76e0*/  MOV R24, R30 ;  /* 0x0000001e00187202 */ /* 0x000fce0000000f00 */
[----:B------:R-:W-:Y:S05]  /*76f0*/  WARPSYNC.COLLECTIVE R26, `(.L_x_739) ;  /* 0x000000001a087348 */ /* 0x000fea0003c00000 */
[----:B------:R0:W1:Y:S02]  /*7700*/  SHFL.BFLY P2, R30, R29, R28, R27 ;  /* 0x0c00001c1d1e7389 */ /* 0x000064000004001b */
[----:B01----:R-:W-:Y:S01]  /*7710*/  ENDCOLLECTIVE ;  /* 0x000000000000791b */ /* 0x003fe20003800000 */
.L_x_739:
[----:B------:R-:W-:Y:S01]  /*7720*/  FADD.FTZ R24, R25, R24 ;  /* 0x0000001819187221 */ /* 0x000fe20000010000 */
[----:B------:R-:W-:Y:S06]  /*7730*/  BRA `(.L_x_740) ;  /* 0xffffffe800a87947 */ /* 0x000fec000383ffff */
.L_x_719:
        /* <DEDUP_REMOVED lines=8> */
.L_x_742:
[----:B------:R-:W-:Y:S05]  /*77c0*/  BSYNC B1 ;  /* 0x0000000000017941 */ /* 0x000fea0003800000 */
.L_x_741:
        /* <DEDUP_REMOVED lines=8> */
.L_x_743:
[----:B------:R-:W-:Y:S01]  /*7850*/  FADD.FTZ R21, R21, R14 ;  /* 0x0000000e15157221 */ /* 0x000fe20000010000 */
[----:B------:R-:W-:-:S04]  /*7860*/  HFMA2.MMA R28, -RZ, RZ, 0, 2.384185791015625e-07 ;  /* 0x00000004ff1c7435 */ /* 0x000fc800000001ff */
[----:B------:R-:W-:Y:S02]  /*7870*/  MOV R29, R21 ;  /* 0x00000015001d7202 */ /* 0x000fe40000000f00 */
[----:B------:R-:W-:-:S07]  /*7880*/  MOV R20, R30 ;  /* 0x0000001e00147202 */ /* 0x000fce0000000f00 */
[----:B------:R-:W-:Y:S05]  /*7890*/  WARPSYNC.COLLECTIVE R26, `(.L_x_744) ;  /* 0x000000001a087348 */ /* 0x000fea0003c00000 */
[----:B------:R0:W1:Y:S02]  /*78a0*/  SHFL.BFLY P2, R30, R29, R28, R27 ;  /* 0x0c00001c1d1e7389 */ /* 0x000064000004001b */
[----:B01----:R-:W-:Y:S01]  /*78b0*/  ENDCOLLECTIVE ;  /* 0x000000000000791b */ /* 0x003fe20003800000 */
.L_x_744:
[----:B------:R-:W-:-:S05]  /*78c0*/  FADD.FTZ R20, R20, R15 ;  /* 0x0000000f14147221 */ /* 0x000fca0000010000 */
[----:B------:R-:W-:Y:S01]  /*78d0*/  MOV R29, R20 ;  /* 0x00000014001d7202 */ /* 0x000fe20000000f00 */
[----:B------:R-:W-:-:S07]  /*78e0*/  IMAD.MOV.U32 R22, RZ, RZ, R30 ;  /* 0x000000ffff167224 */ /* 0x000fce00078e001e */
[----:B------:R-:W-:Y:S05]  /*78f0*/  WARPSYNC.COLLECTIVE R26, `(.L_x_745) ;  /* 0x000000001a087348 */ /* 0x000fea0003c00000 */
[----:B------:R0:W1:Y:S02]  /*7900*/  SHFL.BFLY P2, R30, R29, R28, R27 ;  /* 0x0c00001c1d1e7389 */ /* 0x000064000004001b */
[----:B01----:R-:W-:Y:S01]  /*7910*/  ENDCOLLECTIVE ;  /* 0x000000000000791b */ /* 0x003fe20003800000 */
.L_x_745:
[----:B------:R-:W-:-:S05]  /*7920*/  FADD.FTZ R22, R21, R22 ;  /* 0x0000001615167221 */ /* 0x000fca0000010000 */
[----:B------:R-:W-:Y:S01]  /*7930*/  MOV R29, R22 ;  /* 0x00000016001d7202 */ /* 0x000fe20000000f00 */
[----:B------:R-:W-:Y:S01]  /*7940*/  IMAD.MOV.U32 R28, RZ, RZ, 0x2 ;  /* 0x00000002ff1c7424 */ /* 0x000fe200078e00ff */
[----:B------:R-:W-:-:S07]  /*7950*/  MOV R23, R30 ;  /* 0x0000001e00177202 */ /* 0x000fce0000000f00 */
[----:B------:R-:W-:Y:S05]  /*7960*/  WARPSYNC.COLLECTIVE R26, `(.L_x_746) ;  /* 0x000000001a087348 */ /* 0x000fea0003c00000 */
[----:B------:R0:W1:Y:S02]  /*7970*/  SHFL.BFLY P2, R30, R29, R28, R27 ;  /* 0x0c00001c1d1e7389 */ /* 0x000064000004001b */
[----:B01----:R-:W-:Y:S01]  /*7980*/  ENDCOLLECTIVE ;  /* 0x000000000000791b */ /* 0x003fe20003800000 */
.L_x_746:
[----:B------:R-:W-:-:S05]  /*7990*/  FADD.FTZ R23, R20, R23 ;  /* 0x0000001714177221 */ /* 0x000fca0000010000 */
[----:B------:R-:W-:Y:S02]  /*79a0*/  MOV R29, R23 ;  /* 0x00000017001d7202 */ /* 0x000fe40000000f00 */
[----:B------:R-:W-:-:S07]  /*79b0*/  MOV R25, R30 ;  /* 0x0000001e00197202 */ /* 0x000fce0000000f00 */
[----:B------:R-:W-:Y:S05]  /*79c0*/  WARPSYNC.COLLECTIVE R26, `(.L_x_747) ;  /* 0x000000001a087348 */ /* 0x000fea0003c00000 */
[----:B------:R0:W1:Y:S02]  /*79d0*/  SHFL.BFLY P2, R30, R29, R28, R27 ;  /* 0x0c00001c1d1e7389 */ /* 0x000064000004001b */
[----:B01----:R-:W-:Y:S01]  /*79e0*/  ENDCOLLECTIVE ;  /* 0x000000000000791b */ /* 0x003fe20003800000 */
.L_x_747:
[----:B------:R-:W-:Y:S01]  /*79f0*/  FADD.FTZ R25, R22, R25 ;  /* 0x0000001916197221 */ /* 0x000fe20000010000 */
[----:B------:R-:W-:-:S03]  /*7a00*/  HFMA2.MMA R28, -RZ, RZ, 0, 5.9604644775390625e-08 ;  /* 0x00000001ff1c7435 */ /* 0x000fc600000001ff */
[----:B------:R-:W-:Y:S01]  /*7a10*/  IMAD.MOV.U32 R29, RZ, RZ, R25 ;  /* 0x000000ffff1d7224 */ /* 0x000fe200078e0019 */
[----:B------:R-:W-:-:S07]  /*7a20*/  MOV R14, R30 ;  /* 0x0000001e000e7202 */ /* 0x000fce0000000f00 */
[----:B------:R-:W-:Y:S05]  /*7a30*/  WARPSYNC.COLLECTIVE R26, `(.L_x_748) ;  /* 0x000000001a087348 */ /* 0x000fea0003c00000 */
[----:B------:R0:W1:Y:S02]  /*7a40*/  SHFL.BFLY P2, R30, R29, R28, R27 ;  /* 0x0c00001c1d1e7389 */ /* 0x000064000004001b */
[----:B01----:R-:W-:Y:S01]  /*7a50*/  ENDCOLLECTIVE ;  /* 0x000000000000791b */ /* 0x003fe20003800000 */
.L_x_748:
[----:B------:R-:W-:-:S05]  /*7a60*/  FADD.FTZ R14, R23, R14 ;  /* 0x0000000e170e7221 */ /* 0x000fca0000010000 */
[----:B------:R-:W-:Y:S02]  /*7a70*/  MOV R29, R14 ;  /* 0x0000000e001d7202 */ /* 0x000fe40000000f00 */
[----:B------:R-:W-:-:S07]  /*7a80*/  MOV R24, R30 ;  /* 0x0000001e00187202 */ /* 0x000fce0000000f00 */
[----:B------:R-:W-:Y:S05]  /*7a90*/  WARPSYNC.COLLECTIVE R26, `(.L_x_749) ;  /* 0x000000001a087348 */ /* 0x000fea0003c00000 */
[----:B------:R0:W1:Y:S02]  /*7aa0*/  SHFL.BFLY P2, R30, R29, R28, R27 ;  /* 0x0c00001c1d1e7389 */ /* 0x000064000004001b */
[----:B01----:R-:W-:Y:S01]  /*7ab0*/  ENDCOLLECTIVE ;  /* 0x000000000000791b */ /* 0x003fe20003800000 */
.L_x_749:
[----:B------:R-:W-:Y:S01]  /*7ac0*/  FADD.FTZ R24, R25, R24 ;  /* 0x0000001819187221 */ /* 0x000fe20000010000 */
[----:B------:R-:W-:Y:S06]  /*7ad0*/  BRA `(.L_x_750) ;  /* 0xffffffe800647947 */ /* 0x000fec000383ffff */
.L_x_720:
        /* <DEDUP_REMOVED lines=8> */
.L_x_752:
[----:B------:R-:W-:Y:S05]  /*7b60*/  BSYNC B0 ;  /* 0x0000000000007941 */ /* 0x000fea0003800000 */
.L_x_751:
        /* <DEDUP_REMOVED lines=11> */
.L_x_753:
        /* <DEDUP_REMOVED lines=16> */
.L_x_754:
[----:B------:R-:W-:Y:S01]  /*7d20*/  MOV R29, R17 ;  /* 0x00000011001d7202 */ /* 0x000fe20000000f00 */
[----:B------:R-:W-:-:S07]  /*7d30*/  IMAD.MOV.U32 R16, RZ, RZ, R30 ;  /* 0x000000ffff107224 */ /* 0x000fce00078e001e */
[----:B------:R-:W-:Y:S05]  /*7d40*/  WARPSYNC.COLLECTIVE R26, `(.L_x_755) ;  /* 0x000000001a087348 */ /* 0x000fea0003c00000 */
[----:B------:R0:W1:Y:S02]  /*7d50*/  SHFL.BFLY P2, R30, R29, R28, R27 ;  /* 0x0c00001c1d1e7389 */ /* 0x000064000004001b */
[----:B01----:R-:W-:Y:S01]  /*7d60*/  ENDCOLLECTIVE ;  /* 0x000000000000791b */ /* 0x003fe20003800000 */
.L_x_755:
        /* <DEDUP_REMOVED lines=15> */
.L_x_756:
[----:B------:R-:W-:Y:S02]  /*7e60*/  MOV R29, R14 ;  /* 0x0000000e001d7202 */ /* 0x000fe40000000f00 */
[----:B------:R-:W-:-:S07]  /*7e70*/  MOV R16, R30 ;  /* 0x0000001e00107202 */ /* 0x000fce0000000f00 */
[----:B------:R-:W-:Y:S05]  /*7e80*/  WARPSYNC.COLLECTIVE R26, `(.L_x_757) ;  /* 0x000000001a087348 */ /* 0x000fea0003c00000 */
[----:B------:R0:W1:Y:S02]  /*7e90*/  SHFL.BFLY P2, R30, R29, R28, R27 ;  /* 0x0c00001c1d1e7389 */ /* 0x000064000004001b */
[----:B01----:R-:W-:Y:S01]  /*7ea0*/  ENDCOLLECTIVE ;  /* 0x000000000000791b */ /* 0x003fe20003800000 */
.L_x_757:
        /* <DEDUP_REMOVED lines=9> */
.L_x_758:
[----:B------:R-:W-:Y:S02]  /*7f40*/  MOV R29, R17 ;  /* 0x00000011001d7202 */ /* 0x000fe40000000f00 */
[----:B------:R-:W-:-:S07]  /*7f50*/  MOV R19, R30 ;  /* 0x0000001e00137202 */ /* 0x000fce0000000f00 */
[----:B------:R-:W-:Y:S05]  /*7f60*/  WARPSYNC.COLLECTIVE R26, `(.L_x_759) ;  /* 0x000000001a087348 */ /* 0x000fea0003c00000 */
[----:B------:R0:W1:Y:S02]  /*7f70*/  SHFL.BFLY P2, R30, R29, R28, R27 ;  /* 0x0c00001c1d1e7389 */ /* 0x000064000004001b */
[----:B01----:R-:W-:Y:S01]  /*7f80*/  ENDCOLLECTIVE ;  /* 0x000000000000791b */ /* 0x003fe20003800000 */
.L_x_759:
[----:B------:R-:W-:Y:S01]  /*7f90*/  FADD.FTZ R16, R16, R19 ;  /* 0x0000001310107221 */ /* 0x000fe20000010000 */
[----:B------:R-:W-:Y:S01]  /*7fa0*/  HFMA2.MMA R28, -RZ, RZ, 0, 4.76837158203125e-07 ;  /* 0x00000008ff1c7435 */ /* 0x000fe200000001ff */
[----:B------:R-:W-:Y:S01]  /*7fb0*/  MOV R29, R32 ;  /* 0x00000020001d7202 */ /* 0x000fe20000000f00 */
[----:B------:R-:W-:-:S09]  /*7fc0*/  IMAD.MOV.U32 R14, RZ, RZ, R30 ;  /* 0x000000ffff0e7224 */ /* 0x000fd200078e001e */
[----:B------:R-:W-:Y:S05]  /*7fd0*/  WARPSYNC.COLLECTIVE R26, `(.L_x_760) ;  /* 0x000000001a087348 */ /* 0x000fea0003c00000 */
[----:B------:R0:W1:Y:S02]  /*7fe0*/  SHFL.BFLY P2, R30, R29, R28, R27 ;  /* 0x0c00001c1d1e7389 */ /* 0x000064000004001b */
[----:B01----:R-:W-:Y:S01]  /*7ff0*/  ENDCOLLECTIVE ;  /* 0x000000000000791b */ /* 0x003fe20003800000 */
.L_x_760:
[----:B------:R-:W-:Y:S01]  /*8000*/  FADD.FTZ R44, R17, R14 ;  /* 0x0000000e112c7221 */ /* 0x000fe20000010000 */
[----:B------:R-:W-:Y:S01]  /*8010*/  IMAD.MOV.U32 R29, RZ, RZ, R34 ;  /* 0x000000ffff1d7224 */ /* 0x000fe200078e0022 */
[----:B------:R-:W-:-:S07]  /*8020*/  MOV R31, R30 ;  /* 0x0000001e001f7202 */ /* 0x000fce0000000f00 */
[----:B------:R-:W-:Y:S05]  /*8030*/  WARPSYNC.COLLECTIVE R26, `(.L_x_761) ;  /* 0x000000001a087348 */ /* 0x000fea0003c00000 */
[----:B------:R0:W1:Y:S02]  /*8040*/  SHFL.BFLY P2, R30, R29, R28, R27 ;  /* 0x0c00001c1d1e7389 */ /* 0x000064000004001b */
[----:B01----:R-:W-:Y:S01]  /*8050*/  ENDCOLLECTIVE ;  /* 0x000000000000791b */ /* 0x003fe20003800000 */
.L_x_761:
[----:B------:R-:W-:-:S05]  /*8060*/  FADD.FTZ R31, R31, R32 ;  /* 0x000000201f1f7221 */ /* 0x000fca0000010000 */
[----:B------:R-:W-:Y:S01]  /*8070*/  MOV R29, R31 ;  /* 0x0000001f001d7202 */ /* 0x000fe20000000f00 */
[----:B------:R-:W-:Y:S01]  /*8080*/  IMAD.MOV.U32 R28, RZ, RZ, 0x4 ;  /* 0x00000004ff1c7424 */ /* 0x000fe200078e00ff */
[----:B------:R-:W-:-:S07]  /*8090*/  MOV R33, R30 ;  /* 0x0000001e00217202 */ /* 0x000fce0000000f00 */
[----:B------:R-:W-:Y:S05]  /*80a0*/  WARPSYNC.COLLECTIVE R26, `(.L_x_762) ;  /* 0x000000001a087348 */ /* 0x000fea0003c00000 */
[----:B------:R0:W1:Y:S02]  /*80b0*/  SHFL.BFLY P2, R30, R29, R28, R27 ;  /* 0x0c00001c1d1e7389 */ /* 0x000064000004001b */
[----:B01----:R-:W-:Y:S01]  /*80c0*/  ENDCOLLECTIVE ;  /* 0x000000000000791b */ /* 0x003fe20003800000 */
.L_x_762:
[----:B------:R-:W-:-:S05]  /*80d0*/  FADD.FTZ R33, R33, R34 ;  /* 0x0000002221217221 */ /* 0x000fca0000010000 */
[----:B------:R-:W-:Y:S02]  /*80e0*/  MOV R29, R33 ;  /* 0x00000021001d7202 */ /* 0x000fe40000000f00 */
[----:B------:R-:W-:-:S07]  /*80f0*/  MOV R20, R30 ;  /* 0x0000001e00147202 */ /* 0x000fce0000000f00 */
[----:B------:R-:W-:Y:S05]  /*8100*/  WARPSYNC.COLLECTIVE R26, `(.L_x_763) ;  /* 0x000000001a087348 */ /* 0x000fea0003c00000 */
[----:B------:R0:W1:Y:S02]  /*8110*/  SHFL.BFLY P2, R30, R29, R28, R27 ;  /* 0x0c00001c1d1e7389 */ /* 0x000064000004001b */
[----:B01----:R-:W-:Y:S01]  /*8120*/  ENDCOLLECTIVE ;  /* 0x000000000000791b */ /* 0x003fe20003800000 */
.L_x_763:
[----:B------:R-:W-:Y:S01]  /*8130*/  FADD.FTZ R35, R31, R20 ;  /* 0x000000141f237221 */ /* 0x000fe20000010000 */
[----:B------:R-:W-:-:S04]  /*8140*/  HFMA2.MMA R28, -RZ, RZ, 0, 1.1920928955078125e-07 ;  /* 0x00000002ff1c7435 */ /* 0x000fc800000001ff */
[----:B------:R-:W-:Y:S02]  /*8150*/  MOV R29, R35 ;  /* 0x00000023001d7202 */ /* 0x000fe40000000f00 */
[----:B------:R-:W-:-:S07]  /*8160*/  MOV R36, R30 ;  /* 0x0000001e00247202 */ /* 0x000fce0000000f00 */
[----:B------:R-:W-:Y:S05]  /*8170*/  WARPSYNC.COLLECTIVE R26, `(.L_x_764) ;  /* 0x000000001a087348 */ /* 0x000fea0003c00000 */
[----:B------:R0:W1:Y:S02]  /*8180*/  SHFL.BFLY P2, R30, R29, R28, R27 ;  /* 0x0c00001c1d1e7389 */ /* 0x000064000004001b */
[----:B01----:R-:W-:Y:S01]  /*8190*/  ENDCOLLECTIVE ;  /* 0x000000000000791b */ /* 0x003fe20003800000 */
.L_x_764:
[----:B------:R-:W-:-:S05]  /*81a0*/  FADD.FTZ R36, R33, R36 ;  /* 0x0000002421247221 */ /* 0x000fca0000010000 */
[----:B------:R-:W-:Y:S01]  /*81b0*/  MOV R29, R36 ;  /* 0x00000024001d7202 */ /* 0x000fe20000000f00 */
[----:B------:R-:W-:-:S07]  /*81c0*/  IMAD.MOV.U32 R18, RZ, RZ, R30 ;  /* 0x000000ffff127224 */ /* 0x000fce00078e001e */
[----:B------:R-:W-:Y:S05]  /*81d0*/  WARPSYNC.COLLECTIVE R26, `(.L_x_765) ;  /* 0x000000001a087348 */ /* 0x000fea0003c00000 */
[----:B------:R0:W1:Y:S02]  /*81e0*/  SHFL.BFLY P2, R30, R29, R28, R27 ;  /* 0x0c00001c1d1e7389 */ /* 0x000064000004001b */
[----:B01----:R-:W-:Y:S01]  /*81f0*/  ENDCOLLECTIVE ;  /* 0x000000000000791b */ /* 0x003fe20003800000 */
.L_x_765:
        /* <DEDUP_REMOVED lines=8> */
.L_x_766:
[----:B------:R-:W-:Y:S01]  /*8280*/  FADD.FTZ R36, R36, R21 ;  /* 0x0000001524247221 */ /* 0x000fe20000010000 */
[----:B------:R-:W-:-:S04]  /*8290*/  HFMA2.MMA R21, -RZ, RZ, 0, 0 ;  /* 0x00000000ff157435 */ /* 0x000fc800000001ff */
[----:B------:R-:W-:Y:S02]  /*82a0*/  MOV R29, R36 ;  /* 0x00000024001d7202 */ /* 0x000fe40000000f00 */
[----:B------:R-:W-:-:S07]  /*82b0*/  MOV R34, R30 ;  /* 0x0000001e00227202 */ /* 0x000fce0000000f00 */
[----:B------:R-:W-:Y:S05]  /*82c0*/  WARPSYNC.COLLECTIVE R26, `(.L_x_767) ;  /* 0x000000001a087348 */ /* 0x000fea0003c00000 */
[----:B------:R0:W1:Y:S02]  /*82d0*/  SHFL.BFLY P2, R30, R29, R28, R27 ;  /* 0x0c00001c1d1e7389 */ /* 0x000064000004001b */
[----:B01----:R-:W-:Y:S01]  /*82e0*/  ENDCOLLECTIVE ;  /* 0x000000000000791b */ /* 0x003fe20003800000 */
.L_x_767:
[----:B------:R-:W-:Y:S01]  /*82f0*/  FADD.FTZ R34, R35, R34 ;  /* 0x0000002223227221 */ /* 0x000fe20000010000 */
[----:B------:R-:W-:Y:S01]  /*8300*/  HFMA2.MMA R28, -RZ, RZ, 0, 4.76837158203125e-07 ;  /* 0x00000008ff1c7435 */ /* 0x000fe200000001ff */
[----:B------:R-:W-:Y:S01]  /*8310*/  IMAD.MOV.U32 R29, RZ, RZ, R24 ;  /* 0x000000ffff1d7224 */ /* 0x000fe200078e0018 */
[----:B------:R-:W-:-:S09]  /*8320*/  MOV R33, R30 ;  /* 0x0000001e00217202 */ /* 0x000fd20000000f00 */
[----:B------:R-:W-:Y:S05]  /*8330*/  WARPSYNC.COLLECTIVE R26, `(.L_x_768) ;  /* 0x000000001a087348 */ /* 0x000fea0003c00000 */
[----:B------:R0:W1:Y:S02]  /*8340*/  SHFL.BFLY P2, R30, R29, R28, R27 ;  /* 0x0c00001c1d1e7389 */ /* 0x000064000004001b */
[----:B01----:R-:W-:Y:S01]  /*8350*/  ENDCOLLECTIVE ;  /* 0x000000000000791b */ /* 0x003fe20003800000 */
.L_x_768:
[----:B------:R-:W-:Y:S01]  /*8360*/  FADD.FTZ R33, R36, R33 ;  /* 0x0000002124217221 */ /* 0x000fe20000010000 */
[----:B------:R-:W-:Y:S02]  /*8370*/  MOV R29, R23 ;  /* 0x00000017001d7202 */ /* 0x000fe40000000f00 */
[----:B------:R-:W-:-:S07]  /*8380*/  MOV R37, R30 ;  /* 0x0000001e00257202 */ /* 0x000fce0000000f00 */
[----:B------:R-:W-:Y:S05]  /*8390*/  WARPSYNC.COLLECTIVE R26, `(.L_x_769) ;  /* 0x000000001a087348 */ /* 0x000fea0003c00000 */
[----:B------:R0:W1:Y:S02]  /*83a0*/  SHFL.BFLY P2, R30, R29, R28, R27 ;  /* 0x0c00001c1d1e7389 */ /* 0x000064000004001b */
[----:B01----:R-:W-:Y:S01]  /*83b0*/  ENDCOLLECTIVE ;  /* 0x000000000000791b */ /* 0x003fe20003800000 */
.L_x_769:
        /* <DEDUP_REMOVED lines=8> */
.L_x_770:
        /* <DEDUP_REMOVED lines=8> */
.L_x_771:
        /* <DEDUP_REMOVED lines=10> */
.L_x_772:
[----:B------:R0:W1:Y:S04]  /*8560*/  @!P0 LDS R22, [R39] ;  /* 0x0000000027168984 */ /* 0x0000680000000800 */
[----:B------:R0:W2:Y:S01]  /*8570*/  @!P0 LDS R20, [R39+0x500] ;  /* 0x0005000027148984 */ /* 0x0000a20000000800 */
[----:B------:R-:W-:Y:S01]  /*8580*/  IMAD.MOV.U32 R29, RZ, RZ, R37 ;  /* 0x000000ffff1d7224 */ /* 0x000fe200078e0025 */
[----:B------:R-:W-:-:S07]  /*8590*/  MOV R23, R30 ;  /* 0x0000001e00177202 */ /* 0x000fce0000000f00 */
[----:B012---:R-:W-:Y:S05]  /*85a0*/  WARPSYNC.COLLECTIVE R26, `(.L_x_773) ;  /* 0x000000001a087348 */ /* 0x007fea0003c00000 */
[----:B------:R3:W4:Y:S02]  /*85b0*/  SHFL.BFLY P2, R30, R29, R28, R27 ;  /* 0x0c00001c1d1e7389 */ /* 0x000724000004001b */
[----:B01234-:R-:W-:Y:S01]  /*85c0*/  ENDCOLLECTIVE ;  /* 0x000000000000791b */ /* 0x01ffe20003800000 */
.L_x_773:
        /* <DEDUP_REMOVED lines=9> */
.L_x_774:
        /* <DEDUP_REMOVED lines=9> */
.L_x_775:
[----:B------:R-:W-:Y:S01]  /*86f0*/  FADD.FTZ R38, R38, R39 ;  /* 0x0000002726267221 */ /* 0x000fe20000010000 */
[----:B------:R-:W-:Y:S01]  /*8700*/  HFMA2.MMA R28, -RZ, RZ, 0, 4.76837158203125e-07 ;  /* 0x00000008ff1c7435 */ /* 0x000fe200000001ff */
[----:B------:R-:W-:Y:S02]  /*8710*/  MOV R29, R21 ;  /* 0x00000015001d7202 */ /* 0x000fe40000000f00 */
[----:B------:R-:W-:-:S08]  /*8720*/  MOV R40, R30 ;  /* 0x0000001e00287202 */ /* 0x000fd00000000f00 */
[----:B------:R-:W-:Y:S05]  /*8730*/  WARPSYNC.COLLECTIVE R26, `(.L_x_776) ;  /* 0x000000001a087348 */ /* 0x000fea0003c00000 */
[----:B------:R0:W1:Y:S02]  /*8740*/  SHFL.BFLY P2, R30, R29, R28, R27 ;  /* 0x0c00001c1d1e7389 */ /* 0x000064000004001b */
[----:B01----:R-:W-:Y:S01]  /*8750*/  ENDCOLLECTIVE ;  /* 0x000000000000791b */ /* 0x003fe20003800000 */
.L_x_776:
[----:B------:R-:W-:Y:S01]  /*8760*/  FADD.FTZ R37, R37, R40 ;  /* 0x0000002825257221 */ /* 0x000fe20000010000 */
[----:B------:R-:W-:Y:S01]  /*8770*/  MOV R29, R18 ;  /* 0x00000012001d7202 */ /* 0x000fe20000000f00 */
[----:B------:R-:W-:-:S07]  /*8780*/  IMAD.MOV.U32 R42, RZ, RZ, R30 ;  /* 0x000000ffff2a7224 */ /* 0x000fce00078e001e */
[----:B------:R-:W-:Y:S05]  /*8790*/  WARPSYNC.COLLECTIVE R26, `(.L_x_777) ;  /* 0x000000001a087348 */ /* 0x000fea0003c00000 */
[----:B------:R0:W1:Y:S02]  /*87a0*/  SHFL.BFLY P2, R30, R29, R28, R27 ;  /* 0x0c00001c1d1e7389 */ /* 0x000064000004001b */
[----:B01----:R-:W-:Y:S01]  /*87b0*/  ENDCOLLECTIVE ;  /* 0x000000000000791b */ /* 0x003fe20003800000 */
.L_x_777:
[----:B------:R-:W-:Y:S01]  /*87c0*/  FADD.FTZ R42, R42, R21 ;  /* 0x000000152a2a7221 */ /* 0x000fe20000010000 */
[----:B------:R-:W-:-:S03]  /*87d0*/  HFMA2.MMA R28, -RZ, RZ, 0, 2.384185791015625e-07 ;  /* 0x00000004ff1c7435 */ /* 0x000fc600000001ff */
[----:B------:R-:W-:Y:S01]  /*87e0*/  IMAD.MOV.U32 R29, RZ, RZ, R42 ;  /* 0x000000ffff1d7224 */ /* 0x000fe200078e002a */
[----:B------:R-:W-:-:S07]  /*87f0*/  MOV R23, R30 ;  /* 0x0000001e00177202 */ /* 0x000fce0000000f00 */
[----:B------:R-:W-:Y:S05]  /*8800*/  WARPSYNC.COLLECTIVE R26, `(.L_x_778) ;  /* 0x000000001a087348 */ /* 0x000fea0003c00000 */
[----:B------:R0:W1:Y:S02]  /*8810*/  SHFL.BFLY P2, R30, R29, R28, R27 ;  /* 0x0c00001c1d1e7389 */ /* 0x000064000004001b */
[----:B01----:R-:W-:Y:S01]  /*8820*/  ENDCOLLECTIVE ;  /* 0x000000000000791b */ /* 0x003fe20003800000 */
.L_x_778:
        /* <DEDUP_REMOVED lines=8> */
.L_x_779:
        /* <DEDUP_REMOVED lines=12> */
.L_x_780:
        /* <DEDUP_REMOVED lines=13> */
.L_x_781:
        /* <DEDUP_REMOVED lines=14> */
.L_x_782:
        /* <DEDUP_REMOVED lines=11> */
.L_x_783:
[----:B------:R-:W-:Y:S01]  /*8bd0*/  FADD.FTZ R35, R42, R35 ;  /* 0x000000232a237221 */ /* 0x000fe20000010000 */
[----:B------:R-:W-:Y:S06]  /*8be0*/  BRA `(.L_x_784) ;  /* 0xffffffe000d47947 */ /* 0x000fec000383ffff */
.L_x_785:
        /* <DEDUP_REMOVED lines=9> */
.L_x_3473:


//--------------------- .text._ZN13group_norm_v218gn_bwd_cuda_kernelI13__nv_bfloat16Li320ELi3ELi16ELi40ELi1024ELb1ELb1ELi8ELi320ELi320ELi4ELb1ELi2ELb0ELb0ELNS_15WgradSyncMethodE3ENS_16CompileConditionILi900EEEEEvPT_S6_S6_PKS5_S8_S8_S8_PKfflPfPj --------------------------
	.section	.text._ZN13group_norm_v218gn_bwd_cuda_kernelI13__nv_bfloat16Li320ELi3ELi16ELi40ELi1024ELb1ELb1ELi8ELi320ELi320ELi4ELb1ELi2ELb0ELb0ELNS_15WgradSyncMethodE3ENS_16CompileConditionILi900EEEEEvPT_S6_S6_PKS5_S8_S8_S8_PKfflPfPj,"ax",@progbits
	.align	128
        .global         _ZN13group_norm_v218gn_bwd_cuda_kernelI13__nv_bfloat16Li320ELi3ELi16ELi40ELi1024ELb1ELb1ELi8ELi320ELi320ELi4ELb1ELi2ELb0ELb0ELNS_15WgradSyncMethodE3ENS_16CompileConditionILi900EEEEEvPT_S6_S6_PKS5_S8_S8_S8_PKfflPfPj
        .type           _ZN13group_norm_v218gn_bwd_cuda_kernelI13__nv_bfloat16Li320ELi3ELi16ELi40ELi1024ELb1ELb1ELi8ELi320ELi320ELi4ELb1ELi2ELb0ELb0ELNS_15WgradSyncMethodE3ENS_16CompileConditionILi900EEEEEvPT_S6_S6_PKS5_S8_S8_S8_PKfflPfPj,@function
        .size           _ZN13group_norm_v218gn_bwd_cuda_kernelI13__nv_bfloat16Li320ELi3ELi16ELi40ELi1024ELb1ELb1ELi8ELi320ELi320ELi4ELb1ELi2ELb0ELb0ELNS_15WgradSyncMethodE3ENS_16CompileConditionILi900EEEEEvPT_S6_S6_PKS5_S8_S8_S8_PKfflPfPj,(.L_x_3474 - _ZN13group_norm_v218gn_bwd_cuda_kernelI13__nv_bfloat16Li320ELi3ELi16ELi40ELi1024ELb1ELb1ELi8ELi320ELi320ELi4ELb1ELi2ELb0ELb0ELNS_15WgradSyncMethodE3ENS_16CompileConditionILi900EEEEEvPT_S6_S6_PKS5_S8_S8_S8_PKfflPfPj)
        .other          _ZN13group_norm_v218gn_bwd_cuda_kernelI13__nv_bfloat16Li320ELi3ELi16ELi40ELi1024ELb1ELb1ELi8ELi320ELi320ELi4ELb1ELi2ELb0ELb0ELNS_15WgradSyncMethodE3ENS_16CompileConditionILi900EEEEEvPT_S6_S6_PKS5_S8_S8_S8_PKfflPfPj,@"STO_CUDA_ENTRY STV_DEFAULT"
_ZN13group_norm_v218gn_bwd_cuda_kernelI13__nv_bfloat16Li320ELi3ELi16ELi40ELi1024ELb1ELb1ELi8ELi320ELi320ELi4ELb1ELi2ELb0ELb0ELNS_15WgradSyncMethodE3ENS_16CompileConditionILi900EEEEEvPT_S6_S6_PKS5_S8_S8_S8_PKfflPfPj:
.text._ZN13group_norm_v218gn_bwd_cuda_kernelI13__nv_bfloat16Li320ELi3ELi16ELi40ELi1024ELb1ELb1ELi8ELi320ELi320ELi4ELb1ELi2ELb0ELb0ELNS_15WgradSyncMethodE3ENS_16CompileConditionILi900EEEEEvPT_S6_S6_PKS5_S8_S8_S8_PKfflPfPj:
[----:B------:R-:W-:Y:S08]  /*0000*/  LDC R1, c[0x0][0x28] ;  /* 0x00000a00ff017b82 */ /* 0x000ff00000000800 */
[----:B------:R-:W0:Y:S01]  /*0010*/  S2UR UR6, SR_CTAID.Y ;  /* 0x00000000000679c3 */ /* 0x000e220000002600 */
[----:B------:R-:W-:Y:S01]  /*0020*/  ULDC.64 UR4, c[0x0][0x258] ;  /* 0x0000960000047ab9 */ /* 0x000fe20000000a00 */
[----:B------:R-:W-:Y:S01]  /*0030*/  ULDC.64 UR12, c[0x0][0x208] ;  /* 0x00008200000c7ab9 */ /* 0x000fe20000000a00 */
[----:B------:R-:W-:-:S02]  /*0040*/  USHF.L.U32 UR16, UR4, 0x1, URZ ;  /* 0x0000000104107899 */ /* 0x000fc4000800063f */
[----:B------:R-:W-:-:S03]  /*0050*/  USHF.L.U64.HI UR7, UR4, 0x1, UR5 ;  /* 0x0000000104077899 */ /* 0x000fc60008010205 */
[----:B------:R-:W1:Y:S01]  /*0060*/  S2UR UR17, SR_CTAID.X ;  /* 0x00000000001179c3 */ /* 0x000e620000002500 */
[----:B------:R-:W-:Y:S01]  /*0070*/  UMOV UR5, URZ ;  /* 0x0000003f00057c82 */ /* 0x000fe20008000000 */
[----:B0-----:R-:W-:Y:S02]  /*0080*/  UISETP.GT.U32.AND UP0, UPT, UR16, UR6, UPT ;  /* 0x000000061000728c */ /* 0x001fe4000bf04070 */
[----:B------:R-:W-:Y:S02]  /*0090*/  UMOV UR10, UR6 ;  /* 0x00000006000a7c82 */ /* 0x000fe40008000000 */
[----:B------:R-:W-:-:S06]  /*00a0*/  UISETP.GT.AND.EX UP0, UPT, UR7, URZ, UPT, UP0 ;  /* 0x0000003f0700728c */ /* 0x000fcc000bf04300 */
[----:B------:R-:W-:-:S13]  /*00b0*/  PLOP3.LUT P0, PT, PT, PT, UP0, 0x80, 0x0 ;  /* 0x000000000000781c */ /* 0x000fda0003f0f008 */
[----:B-1----:R-:W-:Y:S05]  /*00c0*/  @P0 BRA `(.L_x_786) ;  /* 0x00000000006c0947 */ /* 0x002fea0003800000 */
[----:B------:R-:W0:Y:S01]  /*00d0*/  S2R R0, SR_TID.X ;  /* 0x0000000000007919 */ /* 0x000e220000002100 */
[----:B------:R-:W-:Y:S01]  /*00e0*/  BAR.SYNC.DEFER_BLOCKING 0x0 ;  /* 0x0000000000007b1d */ /* 0x000fe20000010000 */
[----:B0-----:R-:W-:-:S13]  /*00f0*/  ISETP.NE.AND P0, PT, R0, RZ, PT ;  /* 0x000000ff0000720c */ /* 0x001fda0003f05270 */
[----:B------:R-:W-:Y:S05]  /*0100*/  @P0 BRA `(.L_x_787) ;  /* 0x0000000000500947 */ /* 0x000fea0003800000 */
[----:B------:R-:W0:Y:S01]  /*0110*/  LDC.64 R2, c[0x0][0x268] ;  /* 0x00009a00ff027b82 */ /* 0x000e220000000a00 */
[----:B------:R-:W-:Y:S01]  /*0120*/  ULOP3.LUT UR4, UR6, 0x1, URZ, 0xc0, !UPT ;  /* 0x0000000106047892 */ /* 0x000fe2000f8ec03f */
[----:B------:R-:W-:Y:S01]  /*0130*/  IMAD.MOV.U32 R5, RZ, RZ, 0x7fffff81 ;  /* 0x7fffff81ff057424 */ /* 0x000fe200078e00ff */
[----:B------:R-:W-:Y:S02]  /*0140*/  USHF.R.U32.HI UR8, URZ, 0x1, UR10 ;  /* 0x000000013f087899 */ /* 0x000fe4000801160a */
        /* <DEDUP_REMOVED lines=10> */
.L_x_788:
[----:B------:R-:W2:Y:S04]  /*01f0*/  LD.E.STRONG.GPU R0, desc[UR12][R2.64] ;  /* 0x0000000c02007980 */ /* 0x000ea8000c10f900 */
[----:B--2---:R-:W-:Y:S01]  /*0200*/  CCTL.IVALL ;  /* 0x00000000ff00798f */ /* 0x004fe20002000000 */
[----:B------:R-:W-:Y:S05]  /*0210*/  YIELD ;  /* 0x0000000000007946 */ /* 0x000fea0003800000 */
[----:B-----5:R-:W-:-:S04]  /*0220*/  LOP3.LUT R0, R0, R5, RZ, 0x3c, !PT ;  /* 0x0000000500007212 */ /* 0x020fc800078e3cff */
[----:B------:R-:W-:-:S13]  /*0230*/  ISETP.GT.AND P0, PT, R0, -0x1, PT ;  /* 0xffffffff0000780c */ /* 0x000fda0003f04270 */
[----:B------:R-:W-:Y:S05]  /*0240*/  @P0 BRA `(.L_x_788) ;  /* 0xfffffffc00e80947 */ /* 0x000fea000383ffff */
.L_x_787:
[----:B------:R-:W-:Y:S05]  /*0250*/  WARPSYNC.ALL ;  /* 0x0000000000007948 */ /* 0x000fea0003800000 */
[----:B------:R-:W-:Y:S06]  /*0260*/  BAR.SYNC.DEFER_BLOCKING 0x0 ;  /* 0x0000000000007b1d */ /* 0x000fec0000010000 */
[----:B------:R-:W-:Y:S05]  /*0270*/  BRA `(.L_x_789) ;  /* 0x0000002800d47947 */ /* 0x000fea0003800000 */
.L_x_786:
[----:B------:R-:W0:Y:S01]  /*0280*/  S2R R0, SR_TID.X ;  /* 0x0000000000007919 */ /* 0x000e220000002100 */
[----:B------:R-:W-:Y:S02]  /*0290*/  CS2R R34, SRZ ;  /* 0x0000000000227805 */ /* 0x000fe4000001ff00 */
[----:B------:R-:W-:Y:S02]  /*02a0*/  CS2R R32, SRZ ;  /* 0x0000000000207805 */ /* 0x000fe4000001ff00 */
[----:B------:R-:W-:Y:S01]  /*02b0*/  CS2R R30, SRZ ;  /* 0x00000000001e7805 */ /* 0x000fe2000001ff00 */
[----:B------:R-:W1:Y:S01]  /*02c0*/  S2R R12, SR_CgaCtaId ;  /* 0x00000000000c7919 */ /* 0x000e620000008800 */
[----:B------:R-:W-:Y:S01]  /*02d0*/  CS2R R28, SRZ ;  /* 0x00000000001c7805 */ /* 0x000fe2000001ff00 */
[----:B------:R-:W-:Y:S01]  /*02e0*/  UMOV UR4, URZ ;  /* 0x0000003f00047c82 */ /* 0x000fe20008000000 */
[----:B0-----:R-:W-:-:S04]  /*02f0*/  SHF.R.S32.HI R3, RZ, 0x1f, R0 ;  /* 0x0000001fff037819 */ /* 0x001fc80000011400 */
[----:B------:R-:W-:-:S04]  /*0300*/  LEA.HI R4, R3, R0, RZ, 0x2 ;  /* 0x0000000003047211 */ /* 0x000fc800078f10ff */
[----:B------:R-:W-:Y:S02]  /*0310*/  SHF.R.S32.HI R2, RZ, 0x2, R4 ;  /* 0x00000002ff027819 */ /* 0x000fe40000011404 */
[----:B------:R-:W-:Y:S02]  /*0320*/  LOP3.LUT R5, R4, 0xfffffffc, RZ, 0xc0, !PT ;  /* 0xfffffffc04057812 */ /* 0x000fe400078ec0ff */
[C---:B------:R-:W-:Y:S01]  /*0330*/  IADD3 R3, R2.reuse, 0x50, RZ ;  /* 0x0000005002037810 */ /* 0x040fe20007ffe0ff */
[C---:B------:R-:W-:Y:S01]  /*0340*/  VIADD R10, R2.reuse, 0xf0 ;  /* 0x000000f0020a7836 */ /* 0x040fe20000000000 */
[----:B------:R-:W-:Y:S02]  /*0350*/  IADD3 R8, R2, 0xa0, RZ ;  /* 0x000000a002087810 */ /* 0x000fe40007ffe0ff */
[----:B------:R-:W-:Y:S02]  /*0360*/  SHF.R.S32.HI R6, RZ, 0x1f, R3 ;  /* 0x0000001fff067819 */ /* 0x000fe40000011403 */
[----:B------:R-:W-:-:S02]  /*0370*/  SHF.R.S32.HI R9, RZ, 0x1f, R8 ;  /* 0x0000001fff097819 */ /* 0x000fc40000011408 */
[----:B------:R-:W-:Y:S02]  /*0380*/  SHF.R.S32.HI R11, RZ, 0x1f, R10 ;  /* 0x0000001fff0b7819 */ /* 0x000fe4000001140a */
[----:B------:R-:W-:Y:S02]  /*0390*/  LEA.HI R7, R6, R3, RZ, 0x2 ;  /* 0x0000000306077211 */ /* 0x000fe400078f10ff */
[----:B------:R-:W-:Y:S02]  /*03a0*/  LEA.HI R9, R9, R8, RZ, 0x2 ;  /* 0x0000000809097211 */ /* 0x000fe400078f10ff */
[----:B------:R-:W-:Y:S02]  /*03b0*/  MOV R3, 0x400 ;  /* 0x0000040000037802 */ /* 0x000fe40000000f00 */
[----:B------:R-:W-:Y:S02]  /*03c0*/  LEA.HI R11, R11, R10, RZ, 0x2 ;  /* 0x0000000a0b0b7211 */ /* 0x000fe400078f10ff */
[----:B------:R-:W-:-:S02]  /*03d0*/  IADD3 R6, -R5, R0, RZ ;  /* 0x0000000005067210 */ /* 0x000fc40007ffe1ff */
[----:B------:R-:W-:Y:S02]  /*03e0*/  SHF.R.U32.HI R7, RZ, 0x2, R7 ;  /* 0x00000002ff077819 */ /* 0x000fe40000011607 */
[----:B------:R-:W-:Y:S02]  /*03f0*/  SHF.R.U32.HI R5, RZ, 0x2, R9 ;  /* 0x00000002ff057819 */ /* 0x000fe40000011609 */
[----:B------:R-:W-:Y:S02]  /*0400*/  IADD3 R3, R3, 0x2800, RZ ;  /* 0x0000280003037810 */ /* 0x000fe40007ffe0ff */
[----:B------:R-:W-:Y:S02]  /*0410*/  SHF.R.U32.HI R11, RZ, 0x2, R11 ;  /* 0x00000002ff0b7819 */ /* 0x000fe4000001160b */
[C---:B------:R-:W-:Y:S02]  /*0420*/  LOP3.LUT R4, R6.reuse, 0x3, R7, 0x78, !PT ;  /* 0x0000000306047812 */ /* 0x040fe400078e7807 */
[----:B------:R-:W-:-:S02]  /*0430*/  LOP3.LUT R5, R6, 0x3, R5, 0x78, !PT ;  /* 0x0000000306057812 */ /* 0x000fc400078e7805 */
[----:B-1----:R-:W-:Y:S02]  /*0440*/  LEA R3, R12, R3, 0x18 ;  /* 0x000000030c037211 */ /* 0x002fe400078ec0ff */
[----:B------:R-:W-:-:S07]  /*0450*/  LOP3.LUT R6, R6, 0x3, R11, 0x78, !PT ;  /* 0x0000000306067812 */ /* 0x000fce00078e780b */
.L_x_805:
[----:B-1----:R-:W-:Y:S01]  /*0460*/  IMAD.WIDE.U32 R8, R0, -0x33333333, RZ ;  /* 0xcccccccd00087825 */ /* 0x002fe200078e00ff */
[----:B------:R-:W-:Y:S01]  /*0470*/  ULOP3.LUT UR8, UR10, 0x1, URZ, 0xc0, !UPT ;  /* 0x000000010a087892 */ /* 0x000fe2000f8ec03f */
[----:B------:R-:W0:Y:S01]  /*0480*/  LDC.64 R24, c[0x0][0x238] ;  /* 0x00008e00ff187b82 */ /* 0x000e220000000a00 */
[----:B------:R-:W-:Y:S02]  /*0490*/  USHF.R.U64 UR9, UR10, 0x1, UR5 ;  /* 0x000000010a097899 */ /* 0x000fe40008001205 */
[----:B------:R-:W-:Y:S01]  /*04a0*/  SHF.R.U32.HI R11, RZ, 0x6, R9 ;  /* 0x00000006ff0b7819 */ /* 0x000fe20000011609 */
[----:B------:R-:W-:Y:S02]  /*04b0*/  UIMAD UR8, UR8, 0x140, URZ ;  /* 0x00000140080878a4 */ /* 0x000fe4000f8e023f */
[----:B------:R-:W-:Y:S01]  /*04c0*/  USHF.R.U32.HI UR11, URZ, 0x1, UR5 ;  /* 0x000000013f0b7899 */ /* 0x000fe20008011605 */
[----:B------:R-:W-:Y:S01]  /*04d0*/  IMAD.U32 R16, RZ, RZ, UR9 ;  /* 0x00000009ff107e24 */ /* 0x000fe2000f8e00ff */
[----:B------:R-:W-:Y:S01]  /*04e0*/  ULDC.64 UR14, c[0x0][0x248] ;  /* 0x00009200000e7ab9 */ /* 0x000fe20000000a00 */
[----:B------:R-:W-:Y:S01]  /*04f0*/  IMAD R12, R11, -0x50, R0 ;  /* 0xffffffb00b0c7824 */ /* 0x000fe200078e0200 */
[----:B------:R-:W-:Y:S01]  /*0500*/  UIMAD UR9, UR11, 0xa0000, URZ ;  /* 0x000a00000b0978a4 */ /* 0x000fe2000f8e023f */
[----:B------:R-:W1:Y:S03]  /*0510*/  LDC.64 R14, c[0x0][0x240] ;  /* 0x00009000ff0e7b82 */ /* 0x000e660000000a00 */
[----:B------:R-:W-:Y:S01]  /*0520*/  LEA R12, R12, UR8, 0x2 ;  /* 0x000000080c0c7c11 */ /* 0x000fe2000f8e10ff */
[----:B------:R-:W-:-:S03]  /*0530*/  USHF.L.U32 UR8, UR17, 0x3, URZ ;  /* 0x0000000311087899 */ /* 0x000fc6000800063f */
[----:B------:R-:W-:Y:S01]  /*0540*/  SHF.R.S32.HI R13, RZ, 0x1f, R12 ;  /* 0x0000001fff0d7819 */ /* 0x000fe2000001140c */
[----:B------:R-:W-:Y:S01]  /*0550*/  IMAD.WIDE.U32 R8, R12, -0x33333333, RZ ;  /* 0xcccccccd0c087825 */ /* 0x000fe200078e00ff */
[----:B------:R-:W-:-:S04]  /*0560*/  ULOP3.LUT UR8, UR8, 0x3f8, URZ, 0xc0, !UPT ;  /* 0x000003f808087892 */ /* 0x000fc8000f8ec03f */
[----:B------:R-:W-:Y:S02]  /*0570*/  SHF.R.U32.HI R7, RZ, 0x5, R9 ;  /* 0x00000005ff077819 */ /* 0x000fe40000011609 */
[----:B------:R-:W-:Y:S02]  /*0580*/  MOV R9, UR11 ;  /* 0x0000000b00097c02 */ /* 0x000fe40008000f00 */
[C---:B------:R-:W-:Y:S02]  /*0590*/  LEA R7, P0, R16.reuse, R7, 0x4 ;  /* 0x0000000710077211 */ /* 0x040fe400078020ff */
[----:B------:R-:W-:Y:S01]  /*05a0*/  IADD3 R8, R11, UR8, RZ ;  /* 0x000000080b087c10 */ /* 0x000fe2000fffe0ff */
[C---:B------:R-:W-:Y:S01]  /*05b0*/  IMAD.WIDE.U32 R10, R16.reuse, 0xa0000, R12 ;  /* 0x000a0000100a7825 */ /* 0x040fe200078e000c */
[----:B------:R-:W-:Y:S02]  /*05c0*/  LEA.HI.X R16, R16, RZ, R9, 0x4, P0 ;  /* 0x000000ff10107211 */ /* 0x000fe400000f2409 */
[----:B------:R-:W-:Y:S01]  /*05d0*/  LEA R26, P0, R7, UR14, 0x3 ;  /* 0x0000000e071a7c11 */ /* 0x000fe2000f8018ff */
[----:B------:R-:W-:-:S02]  /*05e0*/  IMAD R13, R8, 0x280, RZ ;  /* 0x00000280080d7824 */ /* 0x000fc400078e02ff */
[----:B------:R-:W-:Y:S01]  /*05f0*/  VIADD R11, R11, UR9 ;  /* 0x000000090b0b7c36 */ /* 0x000fe20008000000 */
[----:B------:R-:W-:Y:S01]  /*0600*/  LEA.HI.X R27, R7, UR15, R16, 0x3, P0 ;  /* 0x0000000f071b7c11 */ /* 0x000fe200080f1c10 */
[----:B------:R-:W-:Y:S01]  /*0610*/  ULDC.64 UR8, c[0x0][0x230] ;  /* 0x00008c0000087ab9 */ /* 0x000fe20000000a00 */
[----:B------:R-:W-:-:S04]  /*0620*/  IADD3 R8, P1, R13, R10, RZ ;  /* 0x0000000a0d087210 */ /* 0x000fc80007f3e0ff */
[----:B------:R-:W-:Y:S01]  /*0630*/  IADD3.X R9, RZ, R11, RZ, P1, !PT ;  /* 0x0000000bff097210 */ /* 0x000fe20000ffe4ff */
[----:B------:R-:W2:Y:S01]  /*0640*/  LDG.E.64.CONSTANT R26, desc[UR12][R26.64] ;  /* 0x0000000c1a1a7981 */ /* 0x000ea2000c1e9b00 */
[C---:B------:R-:W-:Y:S02]  /*0650*/  SHF.L.U32 R7, R8.reuse, 0x1, RZ ;  /* 0x0000000108077819 */ /* 0x040fe400000006ff */
[----:B------:R-:W-:Y:S02]  /*0660*/  SHF.L.U64.HI R8, R8, 0x1, R9 ;  /* 0x0000000108087819 */ /* 0x000fe40000010209 */
[----:B------:R-:W-:-:S04]  /*0670*/  IADD3 R22, P0, R7, UR8, RZ ;  /* 0x0000000807167c10 */ /* 0x000fc8000ff1e0ff */
[----:B------:R-:W-:Y:S01]  /*0680*/  IADD3.X R23, R8, UR9, RZ, P0, !PT ;  /* 0x0000000908177c10 */ /* 0x000fe200087fe4ff */
[----:B0-----:R-:W-:-:S05]  /*0690*/  IMAD.WIDE R24, R12, 0x2, R24 ;  /* 0x000000020c187825 */ /* 0x001fca00078e0218 */
[----:B------:R-:W3:Y:S01]  /*06a0*/  LDG.E.64.CONSTANT R22, desc[UR12][R22.64] ;  /* 0x0000000c16167981 */ /* 0x000ee2000c1e9b00 */
[----:B-1----:R-:W-:-:S03]  /*06b0*/  IMAD.WIDE R14, R12, 0x2, R14 ;  /* 0x000000020c0e7825 */ /* 0x002fc600078e020e */
[----:B------:R-:W4:Y:S04]  /*06c0*/  LDG.E.64.CONSTANT R24, desc[UR12][R24.64] ;  /* 0x0000000c18187981 */ /* 0x000f28000c1e9b00 */
[----:B------:R0:W5:Y:S01]  /*06d0*/  LDG.E.64.CONSTANT R20, desc[UR12][R14.64] ;  /* 0x0000000c0e147981 */ /* 0x000162000c1e9b00 */
[----:B------:R-:W-:-:S05]  /*06e0*/  VIADD R9, R13, 0xa00 ;  /* 0x00000a000d097836 */ /* 0x000fca0000000000 */
[----:B------:R-:W-:-:S04]  /*06f0*/  IADD3 R10, P0, R9, R10, RZ ;  /* 0x0000000a090a7210 */ /* 0x000fc80007f1e0ff */
[----:B------:R-:W-:Y:S02]  /*0700*/  IADD3.X R11, RZ, R11, RZ, P0, !PT ;  /* 0x0000000bff0b7210 */ /* 0x000fe400007fe4ff */
[C---:B------:R-:W-:Y:S02]  /*0710*/  SHF.L.U32 R9, R10.reuse, 0x1, RZ ;  /* 0x000000010a097819 */ /* 0x040fe400000006ff */
[----:B------:R-:W-:Y:S02]  /*0720*/  SHF.L.U64.HI R10, R10, 0x1, R11 ;  /* 0x000000010a0a7819 */ /* 0x000fe4000001020b */
[----:B------:R-:W-:-:S04]  /*0730*/  IADD3 R18, P0, R9, UR8, RZ ;  /* 0x0000000809127c10 */ /* 0x000fc8000ff1e0ff */
[----:B------:R-:W-:Y:S01]  /*0740*/  IADD3.X R19, R10, UR9, RZ, P0, !PT ;  /* 0x000000090a137c10 */ /* 0x000fe200087fe4ff */
[----:B------:R-:W-:-:S05]  /*0750*/  ULDC.64 UR8, c[0x0][0x228] ;  /* 0x00008a0000087ab9 */ /* 0x000fca0000000a00 */
[----:B------:R-:W5:Y:S01]  /*0760*/  LDG.E.64.CONSTANT R18, desc[UR12][R18.64] ;  /* 0x0000000c12127981 */ /* 0x000f62000c1e9b00 */
[----:B------:R-:W-:-:S04]  /*0770*/  IADD3 R16, P0, R7, UR8, RZ ;  /* 0x0000000807107c10 */ /* 0x000fc8000ff1e0ff */
[----:B------:R-:W-:-:S06]  /*0780*/  IADD3.X R17, R8, UR9, RZ, P0, !PT ;  /* 0x0000000908117c10 */ /* 0x000fcc00087fe4ff */
[----:B------:R-:W5:Y:S01]  /*0790*/  LDG.E.64.CONSTANT R16, desc[UR12][R16.64] ;  /* 0x0000000c10107981 */ /* 0x000f62000c1e9b00 */
[----:B0-----:R-:W-:Y:S01]  /*07a0*/  IADD3 R14, P0, R9, UR8, RZ ;  /* 0x00000008090e7c10 */ /* 0x001fe2000ff1e0ff */
[----:B------:R-:W-:-:S03]  /*07b0*/  ULDC UR8, c[0x0][0x250] ;  /* 0x0000940000087ab9 */ /* 0x000fc60000000800 */
[----:B------:R-:W-:-:S06]  /*07c0*/  IADD3.X R15, R10, UR9, RZ, P0, !PT ;  /* 0x000000090a0f7c10 */ /* 0x000fcc00087fe4ff */
[----:B------:R-:W5:Y:S01]  /*07d0*/  LDG.E.64.CONSTANT R14, desc[UR12][R14.64] ;  /* 0x0000000c0e0e7981 */ /* 0x000f62000c1e9b00 */
[----:B------:R-:W-:Y:S01]  /*07e0*/  UIADD3 UR9, UP0, UR10, 0x2, URZ ;  /* 0x000000020a097890 */ /* 0x000fe2000ff1e03f */
[----:B------:R-:W-:Y:S01]  /*07f0*/  ISETP.GT.U32.AND P1, PT, R0, 0x1f, PT ;  /* 0x0000001f0000780c */ /* 0x000fe20003f24070 */
[----:B--2---:R-:W-:-:S06]  /*0800*/  FADD.FTZ R11, R27, UR8 ;  /* 0x000000081b0b7e21 */ /* 0x004fcc0008010000 */
[----:B------:R-:W0:Y:S01]  /*0810*/  MUFU.RSQ R11, R11 ;  /* 0x0000000b000b7308 */ /* 0x000e220000001400 */
[----:B---3--:R-:W-:Y:S02]  /*0820*/  SHF.L.U32 R27, R22, 0x10, RZ ;  /* 0x00000010161b7819 */ /* 0x008fe400000006ff */
[----:B------:R-:W-:-:S03]  /*0830*/  SHF.L.U32 R39, R23, 0x10, RZ ;  /* 0x0000001017277819 */ /* 0x000fc600000006ff */
[----:B------:R-:W-:Y:S01]  /*0840*/  FADD.FTZ R12, -R26, R27 ;  /* 0x0000001b1a0c7221 */ /* 0x000fe20000010100 */
[----:B------:R-:W-:Y:S01]  /*0850*/  PRMT R37, R22, 0x7632, R37 ;  /* 0x0000763216257816 */ /* 0x000fe20000000025 */
[----:B----4-:R-:W-:Y:S01]  /*0860*/  IMAD.U32 R54, R24, 0x10000, RZ ;  /* 0x0001000018367824 */ /* 0x010fe200078e00ff */
[----:B------:R-:W-:Y:S01]  /*0870*/  PRMT R38, R23, 0x7632, R38 ;  /* 0x0000763217267816 */ /* 0x000fe20000000026 */
[----:B-----5:R-:W-:Y:S02]  /*0880*/  IMAD.U32 R13, R20, 0x10000, RZ ;  /* 0x00010000140d7824 */ /* 0x020fe400078e00ff */
[----:B0-----:R-:W-:Y:S01]  /*0890*/  FMUL.FTZ R55, R11, R12 ;  /* 0x0000000c0b377220 */ /* 0x001fe20000410000 */
[----:B------:R-:W-:Y:S01]  /*08a0*/  FADD.FTZ R40, -R26, R39 ;  /* 0x000000271a287221 */ /* 0x000fe20000010100 */
[----:B------:R-:W-:Y:S01]  /*08b0*/  SHF.L.U32 R52, R25, 0x10, RZ ;  /* 0x0000001019347819 */ /* 0x000fe200000006ff */
[----:B------:R-:W-:Y:S01]  /*08c0*/  IMAD.U32 R39, R37, 0x10000, RZ ;  /* 0x0001000025277824 */ /* 0x000fe200078e00ff */
[----:B------:R-:W-:Y:S01]  /*08d0*/  SHF.L.U32 R27, R21, 0x10, RZ ;  /* 0x00000010151b7819 */ /* 0x000fe200000006ff */
[----:B------:R-:W-:Y:S01]  /*08e0*/  FFMA.FTZ R12, R55, R54, R13 ;  /* 0x00000036370c7223 */ /* 0x000fe2000001000d */
[----:B------:R-:W-:Y:S01]  /*08f0*/  FMUL.FTZ R51, R11, R40 ;  /* 0x000000280b337220 */ /* 0x000fe20000410000 */
[----:B------:R-:W-:Y:S01]  /*0900*/  SHF.L.U32 R45, R38, 0x10, RZ ;  /* 0x00000010262d7819 */ /* 0x000fe200000006ff */
[----:B------:R-:W-:Y:S01]  /*0910*/  FADD.FTZ R46, -R26, R39 ;  /* 0x000000271a2e7221 */ /* 0x000fe20000010100 */
[----:B------:R-:W-:Y:S01]  /*0920*/  PRMT R43, R24, 0x7632, R43 ;  /* 0x00007632182b7816 */ /* 0x000fe2000000002b */
[----:B------:R-:W-:Y:S01]  /*0930*/  FMUL.FTZ R37, R12, -1.4426950216293334961 ;  /* 0xbfb8aa3b0c257820 */ /* 0x000fe20000410000 */
[----:B------:R-:W-:Y:S01]  /*0940*/  PRMT R36, R20, 0x7632, R36 ;  /* 0x0000763214247816 */ /* 0x000fe20000000024 */
[----:B------:R-:W-:Y:S01]  /*0950*/  FFMA.FTZ R40, R51, R52, R27 ;  /* 0x0000003433287223 */ /* 0x000fe2000001001b */
[----:B------:R-:W-:Y:S01]  /*0960*/  PRMT R41, R25, 0x7632, R41 ;  /* 0x0000763219297816 */ /* 0x000fe20000000029 */
[----:B------:R-:W-:Y:S01]  /*0970*/  FADD.FTZ R44, -R26, R45 ;  /* 0x0000002d1a2c7221 */ /* 0x000fe20000010100 */
[----:B------:R-:W-:Y:S01]  /*0980*/  PRMT R42, R21, 0x7632, R42 ;  /* 0x00007632152a7816 */ /* 0x000fe2000000002a */
[----:B------:R0:W1:Y:S01]  /*0990*/  MUFU.EX2 R38, R37 ;  /* 0x0000002500267308 */ /* 0x0000620000000800 */
[----:B------:R-:W-:Y:S01]  /*09a0*/  SHF.L.U32 R43, R43, 0x10, RZ ;  /* 0x000000102b2b7819 */ /* 0x000fe200000006ff */
[----:B------:R-:W-:Y:S01]  /*09b0*/  FMUL.FTZ R46, R11, R46 ;  /* 0x0000002e0b2e7220 */ /* 0x000fe20000410000 */
[----:B------:R-:W-:Y:S01]  /*09c0*/  SHF.L.U32 R36, R36, 0x10, RZ ;  /* 0x0000001024247819 */ /* 0x000fe200000006ff */
[----:B------:R-:W-:Y:S01]  /*09d0*/  FMUL.FTZ R47, R40, -1.4426950216293334961 ;  /* 0xbfb8aa3b282f7820 */ /* 0x000fe20000410000 */
[----:B------:R-:W-:Y:S01]  /*09e0*/  SHF.L.U32 R42, R42, 0x10, RZ ;  /* 0x000000102a2a7819 */ /* 0x000fe200000006ff */
[----:B------:R-:W-:-:S02]  /*09f0*/  IMAD.U32 R41, R41, 0x10000, RZ ;  /* 0x0001000029297824 */ /* 0x000fc400078e00ff */
[----:B------:R-:W-:Y:S01]  /*0a00*/  FMUL.FTZ R39, R11, R44 ;  /* 0x0000002c0b277220 */ /* 0x000fe20000410000 */
[----:B------:R-:W-:Y:S01]  /*0a10*/  FFMA.FTZ R45, R46, R43, R36 ;  /* 0x0000002b2e2d7223 */ /* 0x000fe20000010024 */
[----:B------:R-:W2:Y:S02]  /*0a20*/  MUFU.EX2 R47, R47 ;  /* 0x0000002f002f7308 */ /* 0x000ea40000000800 */
[----:B0-----:R-:W-:Y:S01]  /*0a30*/  FFMA.FTZ R37, R39, R41, R42 ;  /* 0x0000002927257223 */ /* 0x001fe2000001002a */
[----:B------:R-:W-:-:S03]  /*0a40*/  FMUL.FTZ R44, R45, -1.4426950216293334961 ;  /* 0xbfb8aa3b2d2c7820 */ /* 0x000fc60000410000 */
[----:B------:R-:W-:-:S03]  /*0a50*/  FMUL.FTZ R50, R37, -1.4426950216293334961 ;  /* 0xbfb8aa3b25327820 */ /* 0x000fc60000410000 */
[----:B------:R-:W0:Y:S01]  /*0a60*/  MUFU.EX2 R44, R44 ;  /* 0x0000002c002c7308 */ /* 0x000e220000000800 */
[----:B-1----:R-:W-:-:S07]  /*0a70*/  FADD.FTZ R53, R38, 1 ;  /* 0x3f80000026357421 */ /* 0x002fce0000010000 */
[----:B------:R-:W1:Y:S01]  /*0a80*/  MUFU.EX2 R50, R50 ;  /* 0x0000003200327308 */ /* 0x000e620000000800 */
[----:B--2---:R-:W-:-:S07]  /*0a90*/  FADD.FTZ R49, R47, 1 ;  /* 0x3f8000002f317421 */ /* 0x004fce0000010000 */
[----:B------:R-:W2:Y:S01]  /*0aa0*/  MUFU.RCP R53, R53 ;  /* 0x0000003500357308 */ /* 0x000ea20000001000 */
[----:B0-----:R-:W-:-:S07]  /*0ab0*/  FADD.FTZ R38, R44, 1 ;  /* 0x3f8000002c267421 */ /* 0x001fce0000010000 */
[----:B------:R-:W0:Y:S01]  /*0ac0*/  MUFU.RCP R49, R49 ;  /* 0x0000003100317308 */ /* 0x000e220000001000 */
[----:B-1----:R-:W-:-:S07]  /*0ad0*/  FADD.FTZ R48, R50, 1 ;  /* 0x3f80000032307421 */ /* 0x002fce0000010000 */
[----:B------:R-:W1:Y:S01]  /*0ae0*/  MUFU.RCP R38, R38 ;  /* 0x0000002600267308 */ /* 0x000e620000001000 */
[----:B--2---:R-:W-:Y:S01]  /*0af0*/  FADD.FTZ R47, -R53, 1 ;  /* 0x3f800000352f7421 */ /* 0x004fe20000010100 */
[----:B------:R-:W-:-:S06]  /*0b00*/  IMAD.U32 R57, R18, 0x10000, RZ ;  /* 0x0001000012397824 */ /* 0x000fcc00078e00ff */
[----:B------:R-:W2:Y:S01]  /*0b10*/  MUFU.RCP R48, R48 ;  /* 0x0000003000307308 */ /* 0x000ea20000001000 */
[----:B------:R-:W-:Y:S01]  /*0b20*/  FFMA.FTZ R12, R12, R47, 1 ;  /* 0x3f8000000c0c7423 */ /* 0x000fe2000001002f */
[----:B0-----:R-:W-:Y:S01]  /*0b30*/  FADD.FTZ R47, -R49, 1 ;  /* 0x3f800000312f7421 */ /* 0x001fe20000010100 */
[----:B------:R-:W-:Y:S02]  /*0b40*/  FADD.FTZ R50, -R26, R57 ;  /* 0x000000391a327221 */ /* 0x000fe40000010100 */
[----:B------:R-:W-:Y:S01]  /*0b50*/  FMUL.FTZ R53, R53, R12 ;  /* 0x0000000c35357220 */ /* 0x000fe20000410000 */
[----:B------:R-:W-:Y:S01]  /*0b60*/  PRMT R12, R18, 0x7632, R12 ;  /* 0x00007632120c7816 */ /* 0x000fe2000000000c */
[----:B------:R-:W-:Y:S01]  /*0b70*/  FFMA.FTZ R40, R40, R47, 1 ;  /* 0x3f80000028287423 */ /* 0x000fe2000001002f */
[----:B------:R-:W-:Y:S01]  /*0b80*/  FMUL.FTZ R50, R11, R50 ;  /* 0x000000320b327220 */ /* 0x000fe20000410000 */
[----:B------:R-:W-:Y:S02]  /*0b90*/  SHF.L.U32 R47, R19, 0x10, RZ ;  /* 0x00000010132f7819 */ /* 0x000fe400000006ff */
[----:B------:R-:W-:Y:S01]  /*0ba0*/  SHF.L.U32 R57, R12, 0x10, RZ ;  /* 0x000000100c397819 */ /* 0x000fe200000006ff */
[----:B------:R-:W-:Y:S01]  /*0bb0*/  FMUL.FTZ R49, R49, R40 ;  /* 0x0000002831317220 */ /* 0x000fe20000410000 */
[----:B-1----:R-:W-:Y:S01]  /*0bc0*/  FADD.FTZ R12, -R38, 1 ;  /* 0x3f800000260c7421 */ /* 0x002fe20000010100 */
[----:B------:R-:W-:Y:S01]  /*0bd0*/  FFMA.FTZ R44, R54, R50, R13 ;  /* 0x00000032362c7223 */ /* 0x000fe2000001000d */
[----:B--2---:R-:W-:-:S02]  /*0be0*/  FADD.FTZ R40, -R48, 1 ;  /* 0x3f80000030287421 */ /* 0x004fc40000010100 */
[----:B------:R-:W-:Y:S01]  /*0bf0*/  FFMA.FTZ R13, R45, R12, 1 ;  /* 0x3f8000002d0d7423 */ /* 0x000fe2000001000c */
[----:B------:R-:W-:Y:S01]  /*0c00*/  FADD.FTZ R56, -R26, R47 ;  /* 0x0000002f1a387221 */ /* 0x000fe20000010100 */
[----:B------:R-:W-:Y:S01]  /*0c10*/  FMUL.FTZ R47, R44, -1.4426950216293334961 ;  /* 0xbfb8aa3b2c2f7820 */ /* 0x000fe20000410000 */
[----:B------:R-:W-:Y:S01]  /*0c20*/  FFMA.FTZ R45, R37, R40, 1 ;  /* 0x3f800000252d7423 */ /* 0x000fe20000010028 */
[----:B------:R-:W-:Y:S01]  /*0c30*/  FADD.FTZ R40, -R26, R57 ;  /* 0x000000391a287221 */ /* 0x000fe20000010100 */
[----:B------:R-:W-:Y:S01]  /*0c40*/  FMUL.FTZ R13, R38, R13 ;  /* 0x0000000d260d7220 */ /* 0x000fe20000410000 */
[----:B------:R0:W1:Y:S02]  /*0c50*/  MUFU.EX2 R37, R47 ;  /* 0x0000002f00257308 */ /* 0x0000640000000800 */
[----:B------:R-:W-:Y:S01]  /*0c60*/  FMUL.FTZ R38, R11, R40 ;  /* 0x000000280b267220 */ /* 0x000fe20000410000 */
[----:B------:R-:W-:Y:S01]  /*0c70*/  PRMT R40, R19, 0x7632, R40 ;  /* 0x0000763213287816 */ /* 0x000fe20000000028 */
[----:B------:R-:W-:-:S04]  /*0c80*/  FMUL.FTZ R12, R11, R56 ;  /* 0x000000380b0c7220 */ /* 0x000fc80000410000 */
[----:B------:R-:W-:Y:S01]  /*0c90*/  IMAD.U32 R57, R40, 0x10000, RZ ;  /* 0x0001000028397824 */ /* 0x000fe200078e00ff */
[----:B0-----:R-:W-:-:S03]  /*0ca0*/  PRMT R47, R16, 0x7632, R47 ;  /* 0x00007632102f7816 */ /* 0x001fc6000000002f */
[----:B------:R-:W-:Y:S01]  /*0cb0*/  FADD.FTZ R40, -R26, R57 ;  /* 0x000000391a287221 */ /* 0x000fe20000010100 */
[----:B------:R-:W-:Y:S01]  /*0cc0*/  FFMA.FTZ R27, R52, R12, R27 ;  /* 0x0000000c341b7223 */ /* 0x000fe2000001001b */
[----:B------:R-:W-:Y:S02]  /*0cd0*/  SHF.L.U32 R58, R47, 0x10, RZ ;  /* 0x000000102f3a7819 */ /* 0x000fe400000006ff */
[----:B------:R-:W-:Y:S01]  /*0ce0*/  FMUL.FTZ R40, R11, R40 ;  /* 0x000000280b287220 */ /* 0x000fe20000410000 */
[----:B------:R-:W-:Y:S01]  /*0cf0*/  FMUL.FTZ R56, R27, -1.4426950216293334961 ;  /* 0xbfb8aa3b1b387820 */ /* 0x000fe20000410000 */
[----:B------:R-:W-:Y:S01]  /*0d00*/  FFMA.FTZ R36, R43, R38, R36 ;  /* 0x000000262b247223 */ /* 0x000fe20000010024 */
[----:B-1----:R-:W-:Y:S01]  /*0d10*/  FADD.FTZ R47, R37, 1 ;  /* 0x3f800000252f7421 */ /* 0x002fe20000010000 */
[----:B------:R-:W-:Y:S01]  /*0d20*/  FFMA.FTZ R37, R41, R40, R42 ;  /* 0x0000002829257223 */ /* 0x000fe2000001002a */
[----:B------:R-:W-:Y:S01]  /*0d30*/  FMUL.FTZ R48, R48, R45 ;  /* 0x0000002d30307220 */ /* 0x000fe20000410000 */
[----:B------:R-:W-:Y:S01]  /*0d40*/  FMUL.FTZ R45, R36, -1.4426950216293334961 ;  /* 0xbfb8aa3b242d7820 */ /* 0x000fe20000410000 */
[----:B------:R-:W0:Y:S01]  /*0d50*/  MUFU.EX2 R56, R56 ;  /* 0x0000003800387308 */ /* 0x000e220000000800 */
[----:B------:R-:W-:-:S07]  /*0d60*/  FMUL.FTZ R57, R37, -1.4426950216293334961 ;  /* 0xbfb8aa3b25397820 */ /* 0x000fce0000410000 */
[----:B------:R-:W1:Y:S01]  /*0d70*/  MUFU.EX2 R45, R45 ;  /* 0x0000002d002d7308 */ /* 0x000e620000000800 */
[----:B------:R-:W-:-:S07]  /*0d80*/  PRMT R42, R17, 0x7632, R42 ;  /* 0x00007632112a7816 */ /* 0x000fce000000002a */
[----:B------:R-:W2:Y:S08]  /*0d90*/  MUFU.RCP R47, R47 ;  /* 0x0000002f002f7308 */ /* 0x000eb00000001000 */
[----:B------:R-:W3:Y:S01]  /*0da0*/  MUFU.EX2 R57, R57 ;  /* 0x0000003900397308 */ /* 0x000ee20000000800 */
[----:B------:R-:W-:Y:S01]  /*0db0*/  SHF.L.U32 R59, R42, 0x10, RZ ;  /* 0x000000102a3b7819 */ /* 0x000fe200000006ff */
[----:B0-----:R-:W-:Y:S01]  /*0dc0*/  FADD.FTZ R60, R56, 1 ;  /* 0x3f800000383c7421 */ /* 0x001fe20000010000 */
[----:B------:R-:W-:-:S03]  /*0dd0*/  IMAD.U32 R56, R16, 0x10000, RZ ;  /* 0x0001000010387824 */ /* 0x000fc600078e00ff */
[----:B------:R-:W-:Y:S01]  /*0de0*/  FMUL.FTZ R42, R59, R48 ;  /* 0x000000303b2a7220 */ /* 0x000fe20000410000 */
[----:B-1----:R-:W-:Y:S01]  /*0df0*/  FADD.FTZ R59, R45, 1 ;  /* 0x3f8000002d3b7421 */ /* 0x002fe20000010000 */
[----:B------:R-:W0:Y:S01]  /*0e00*/  MUFU.RCP R48, R60 ;  /* 0x0000003c00307308 */ /* 0x000e220000001000 */
[----:B--2---:R-:W-:Y:S01]  /*0e10*/  FADD.FTZ R45, -R47, 1 ;  /* 0x3f8000002f2d7421 */ /* 0x004fe20000010100 */
[----:B------:R-:W-:Y:S01]  /*0e20*/  FMUL.FTZ R53, R56, R53 ;  /* 0x0000003538357220 */ /* 0x000fe20000410000 */
[----:B------:R-:W-:Y:S02]  /*0e30*/  FMUL.FTZ R13, R58, R13 ;  /* 0x0000000d3a0d7220 */ /* 0x000fe40000410000 */
[----:B------:R-:W-:Y:S01]  /*0e40*/  FFMA.FTZ R58, R44, R45, 1 ;  /* 0x3f8000002c3a7423 */ /* 0x000fe2000001002d */
[----:B---3--:R-:W-:Y:S02]  /*0e50*/  FADD.FTZ R57, R57, 1 ;  /* 0x3f80000039397421 */ /* 0x008fe40000010000 */
[----:B------:R-:W1:Y:S01]  /*0e60*/  MUFU.RCP R56, R59 ;  /* 0x0000003b00387308 */ /* 0x000e620000001000 */
[----:B------:R-:W-:-:S04]  /*0e70*/  FMUL.FTZ R44, R54, R53 ;  /* 0x00000035362c7220 */ /* 0x000fc80000410000 */
[----:B------:R-:W-:-:S03]  /*0e80*/  FFMA.FTZ R45, R55, R44, RZ ;  /* 0x0000002c372d7223 */ /* 0x000fc600000100ff */
[----:B------:R-:W2:Y:S01]  /*0e90*/  MUFU.RCP R57, R57 ;  /* 0x0000003900397308 */ /* 0x000ea20000001000 */
[----:B------:R-:W-:-:S04]  /*0ea0*/  FMUL.FTZ R44, R43, R13 ;  /* 0x0000000d2b2c7220 */ /* 0x000fc80000410000 */
[C---:B------:R-:W-:Y:S01]  /*0eb0*/  FFMA.FTZ R44, R46.reuse, R44, R45 ;  /* 0x0000002c2e2c7223 */ /* 0x040fe2000001002d */
[----:B------:R-:W-:Y:S01]  /*0ec0*/  FFMA.FTZ R45, R46, R13, R32 ;  /* 0x0000000d2e2d7223 */ /* 0x000fe20000010020 */
[----:B0-----:R-:W-:-:S04]  /*0ed0*/  FADD.FTZ R32, -R48, 1 ;  /* 0x3f80000030207421 */ /* 0x001fc80000010100 */
[----:B------:R-:W-:Y:S01]  /*0ee0*/  FFMA.FTZ R61, R27, R32, 1 ;  /* 0x3f8000001b3d7423 */ /* 0x000fe20000010020 */
[----:B-1----:R-:W-:Y:S01]  /*0ef0*/  FADD.FTZ R27, -R56, 1 ;  /* 0x3f800000381b7421 */ /* 0x002fe20000010100 */
[----:B--2---:R-:W-:-:S03]  /*0f00*/  FADD.FTZ R32, -R57, 1 ;  /* 0x3f80000039207421 */ /* 0x004fc60000010100 */
[----:B------:R-:W-:Y:S01]  /*0f10*/  FFMA.FTZ R59, R36, R27, 1 ;  /* 0x3f800000243b7423 */ /* 0x000fe2000001001b */
[----:B------:R-:W-:Y:S01]  /*0f20*/  FMUL.FTZ R27, R48, R61 ;  /* 0x0000003d301b7220 */ /* 0x000fe20000410000 */
[----:B------:R-:W-:Y:S01]  /*0f30*/  FFMA.FTZ R48, R37, R32, 1 ;  /* 0x3f80000025307423 */ /* 0x000fe20000010020 */
[----:B------:R-:W-:Y:S02]  /*0f40*/  PRMT R32, R14, 0x7632, R32 ;  /* 0x000076320e207816 */ /* 0x000fe40000000020 */
[----:B------:R-:W-:Y:S01]  /*0f50*/  SHF.L.U32 R36, R17, 0x10, RZ ;  /* 0x0000001011247819 */ /* 0x000fe200000006ff */
[----:B------:R-:W-:Y:S01]  /*0f60*/  FMUL.FTZ R46, R56, R59 ;  /* 0x0000003b382e7220 */ /* 0x000fe20000410000 */
[----:B------:R-:W-:Y:S01]  /*0f70*/  SHF.L.U32 R59, R32, 0x10, RZ ;  /* 0x00000010203b7819 */ /* 0x000fe200000006ff */
[----:B------:R-:W-:Y:S02]  /*0f80*/  FFMA.FTZ R32, R54, R53, RZ ;  /* 0x0000003536207223 */ /* 0x000fe400000100ff */
[----:B------:R-:W-:Y:S01]  /*0f90*/  FMUL.FTZ R49, R36, R49 ;  /* 0x0000003124317220 */ /* 0x000fe20000410000 */
[----:B------:R-:W-:-:S04]  /*0fa0*/  IMAD.WIDE.U32 R36, R0, -0x33333333, RZ ;  /* 0xcccccccd00247825 */ /* 0x000fc800078e00ff */
[----:B------:R-:W-:Y:S01]  /*0fb0*/  FMUL.FTZ R57, R57, R48 ;  /* 0x0000003039397220 */ /* 0x000fe20000410000 */
[----:B------:R-:W-:Y:S01]  /*0fc0*/  FMUL.FTZ R46, R59, R46 ;  /* 0x0000002e3b2e7220 */ /* 0x000fe20000410000 */
[----:B------:R-:W-:Y:S01]  /*0fd0*/  FMUL.FTZ R47, R47, R58 ;  /* 0x0000003a2f2f7220 */ /* 0x000fe20000410000 */
[----:B------:R-:W-:Y:S01]  /*0fe0*/  FMUL.FTZ R36, R52, R49 ;  /* 0x0000003134247220 */ /* 0x000fe20000410000 */
[--C-:B------:R-:W-:Y:S01]  /*0ff0*/  FFMA.FTZ R59, R43, R13, R32.reuse ;  /* 0x0000000d2b3b7223 */ /* 0x100fe20000010020 */
[----:B------:R-:W-:Y:S01]  /*1000*/  IMAD.U32 R48, R14, 0x10000, RZ ;  /* 0x000100000e307824 */ /* 0x000fe200078e00ff */
[----:B------:R-:W-:Y:S01]  /*1010*/  PRMT R32, R15, 0x7632, R32 ;  /* 0x000076320f207816 */ /* 0x000fe20000000020 */
[----:B------:R-:W-:Y:S01]  /*1020*/  FADD.FTZ R33, R13, R33 ;  /* 0x000000210d217221 */ /* 0x000fe20000010000 */
[----:B------:R-:W-:Y:S01]  /*1030*/  FFMA.FTZ R36, R51, R36, R44 ;  /* 0x0000002433247223 */ /* 0x000fe2000001002c */
[----:B------:R-:W-:Y:S01]  /*1040*/  FMUL.FTZ R13, R48, R47 ;  /* 0x0000002f300d7220 */ /* 0x000fe20000410000 */
[----:B------:R-:W-:Y:S01]  /*1050*/  SHF.L.U32 R48, R32, 0x10, RZ ;  /* 0x0000001020307819 */ /* 0x000fe200000006ff */
[----:B------:R-:W-:Y:S01]  /*1060*/  FMUL.FTZ R44, R41, R42 ;  /* 0x0000002a292c7220 */ /* 0x000fe20000410000 */
[----:B------:R-:W-:-:S03]  /*1070*/  FFMA.FTZ R32, R52, R49, R59 ;  /* 0x0000003134207223 */ /* 0x000fc6000001003b */
[----:B------:R-:W-:Y:S01]  /*1080*/  FFMA.FTZ R59, R39, R44, R36 ;  /* 0x0000002c273b7223 */ /* 0x000fe20000010024 */
[----:B------:R-:W-:Y:S01]  /*1090*/  FMUL.FTZ R44, R48, R57 ;  /* 0x00000039302c7220 */ /* 0x000fe20000410000 */
[----:B------:R-:W-:Y:S01]  /*10a0*/  FFMA.FTZ R47, R41, R42, R32 ;  /* 0x0000002a292f7223 */ /* 0x000fe20000010020 */
[CC--:B------:R-:W-:Y:S01]  /*10b0*/  FMUL.FTZ R36, R54.reuse, R13.reuse ;  /* 0x0000000d36247220 */ /* 0x0c0fe20000410000 */
[----:B------:R-:W-:Y:S01]  /*10c0*/  SHF.L.U32 R48, R15, 0x10, RZ ;  /* 0x000000100f307819 */ /* 0x000fe200000006ff */
[----:B------:R-:W-:Y:S02]  /*10d0*/  UIADD3.X UR8, URZ, UR5, URZ, UP0, !UPT ;  /* 0x000000053f087290 */ /* 0x000fe400087fe43f */
[----:B------:R-:W-:Y:S01]  /*10e0*/  UISETP.GE.U32.AND UP0, UPT, UR9, UR16, UPT ;  /* 0x000000100900728c */ /* 0x000fe2000bf06070 */
[----:B------:R-:W-:Y:S01]  /*10f0*/  SHF.R.U32.HI R37, RZ, 0x6, R37 ;  /* 0x00000006ff257819 */ /* 0x000fe20000011625 */
[----:B------:R-:W-:Y:S01]  /*1100*/  FFMA.FTZ R32, R54, R13, R47 ;  /* 0x0000000d36207223 */ /* 0x000fe2000001002f */
[----:B------:R-:W-:Y:S01]  /*1110*/  FFMA.FTZ R59, R50, R36, R59 ;  /* 0x00000024323b7223 */ /* 0x000fe2000001003b */
[CC--:B------:R-:W-:Y:S01]  /*1120*/  FMUL.FTZ R36, R43.reuse, R46.reuse ;  /* 0x0000002e2b247220 */ /* 0x0c0fe20000410000 */
[----:B------:R-:W-:Y:S01]  /*1130*/  FMUL.FTZ R27, R48, R27 ;  /* 0x0000001b301b7220 */ /* 0x000fe20000410000 */
[----:B------:R-:W-:Y:S01]  /*1140*/  UISETP.GE.AND.EX UP0, UPT, UR8, UR7, UPT, UP0 ;  /* 0x000000070800728c */ /* 0x000fe2000bf06300 */
[----:B------:R-:W-:Y:S01]  /*1150*/  FFMA.FTZ R43, R43, R46, R32 ;  /* 0x0000002e2b2b7223 */ /* 0x000fe20000010020 */
[----:B------:R-:W-:-:S02]  /*1160*/  IMAD R48, R37, -0x50, R0 ;  /* 0xffffffb025307824 */ /* 0x000fc400078e0200 */
[----:B------:R-:W-:Y:S01]  /*1170*/  FFMA.FTZ R59, R38, R36, R59 ;  /* 0x00000024263b7223 */ /* 0x000fe2000001003b */
[-C--:B------:R-:W-:Y:S01]  /*1180*/  FMUL.FTZ R32, R52, R27.reuse ;  /* 0x0000001b34207220 */ /* 0x080fe20000410000 */
[----:B------:R-:W-:Y:S01]  /*1190*/  PLOP3.LUT P0, PT, PT, PT, UP0, 0x80, 0x0 ;  /* 0x000000000000781c */ /* 0x000fe20003f0f008 */
[----:B------:R-:W-:Y:S02]  /*11a0*/  IMAD R56, R48, 0x28, R3 ;  /* 0x0000002830387824 */ /* 0x000fe400078e0203 */
[----:B------:R-:W-:Y:S01]  /*11b0*/  FFMA.FTZ R59, R12, R32, R59 ;  /* 0x000000200c3b7223 */ /* 0x000fe2000001003b */
[----:B------:R-:W-:Y:S01]  /*11c0*/  FFMA.FTZ R36, R52, R27, R43 ;  /* 0x0000001b34247223 */ /* 0x000fe2000001002b */
[-C--:B------:R-:W-:Y:S01]  /*11d0*/  FMUL.FTZ R32, R41, R44.reuse ;  /* 0x0000002c29207220 */ /* 0x080fe20000410000 */
[----:B------:R-:W-:Y:S02]  /*11e0*/  IMAD R47, R37, 0x8, R56 ;  /* 0x00000008252f7824 */ /* 0x000fe400078e0238 */
[----:B------:R-:W-:Y:S01]  /*11f0*/  FFMA.FTZ R36, R41, R44, R36 ;  /* 0x0000002c29247223 */ /* 0x000fe20000010024 */
[----:B------:R-:W-:Y:S01]  /*1200*/  FFMA.FTZ R37, R40, R32, R59 ;  /* 0x0000002028257223 */ /* 0x000fe2000001003b */
[----:B------:R-:W-:Y:S01]  /*1210*/  ULOP3.LUT UR5, UR10, 0x1, URZ, 0xc0, !UPT ;  /* 0x000000010a057892 */ /* 0x000fe2000f8ec03f */
[----:B------:R-:W-:Y:S01]  /*1220*/  FFMA.FTZ R43, R39, R42, R28 ;  /* 0x0000002a272b7223 */ /* 0x000fe2000001001c */
[----:B------:R-:W-:Y:S01]  /*1230*/  FADD.FTZ R29, R42, R29 ;  /* 0x0000001d2a1d7221 */ /* 0x000fe20000010000 */
[----:B------:R-:W-:Y:S01]  /*1240*/  FFMA.FTZ R39, R55, R53, R34 ;  /* 0x0000003537277223 */ /* 0x000fe20000010022 */
[----:B------:R0:W-:Y:S01]  /*1250*/  STS.64 [R47], R36 ;  /* 0x000000242f007388 */ /* 0x0001e20000000a00 */
[----:B------:R-:W-:Y:S01]  /*1260*/  FADD.FTZ R42, R53, R35 ;  /* 0x00000023352a7221 */ /* 0x000fe20000010000 */
[----:B------:R-:W-:Y:S01]  /*1270*/  FFMA.FTZ R41, R51, R49, R30 ;  /* 0x0000003133297223 */ /* 0x000fe2000001001e */
[----:B------:R-:W-:Y:S01]  /*1280*/  FADD.FTZ R56, R49, R31 ;  /* 0x0000001f31387221 */ /* 0x000fe20000010000 */
[----:B------:R-:W-:Y:S01]  /*1290*/  UIMAD UR14, UR5, 0x140, URZ ;  /* 0x00000140050e78a4 */ /* 0x000fe2000f8e023f */
        /* <DEDUP_REMOVED lines=8> */
[----:B------:R-:W-:Y:S06]  /*1320*/  BAR.SYNC.DEFER_BLOCKING 0x0 ;  /* 0x0000000000007b1d */ /* 0x000fec0000010000 */
[----:B0-----:R-:W-:Y:S05]  /*1330*/  @!P0 BRA `(.L_x_790) ;  /* 0x0000000000d08947 */ /* 0x001fea0003800000 */
[----:B------:R-:W0:Y:S01]  /*1340*/  S2UR UR9, SR_CgaCtaId ;  /* 0x00000000000979c3 */ /* 0x000e220000008800 */
[----:B------:R-:W-:Y:S01]  /*1350*/  SHF.R.S32.HI R37, RZ, 0x1f, R0 ;  /* 0x0000001fff257819 */ /* 0x000fe20000011400 */
[----:B------:R-:W-:Y:S01]  /*1360*/  UMOV UR5, 0x400 ;  /* 0x0000040000057882 */ /* 0x000fe20000000000 */
[----:B------:R-:W-:Y:S02]  /*1370*/  SHF.L.U32 R36, R0, 0x1, RZ ;  /* 0x0000000100247819 */ /* 0x000fe400000006ff */
[CC--:B------:R-:W-:Y:S02]  /*1380*/  LEA.HI R38, R37.reuse, R0.reuse, RZ, 0x2 ;  /* 0x0000000025267211 */ /* 0x0c0fe400078f10ff */
[----:B------:R-:W-:Y:S02]  /*1390*/  LEA.HI R40, R37, R0, RZ, 0x4 ;  /* 0x0000000025287211 */ /* 0x000fe400078f20ff */
[----:B------:R-:W-:Y:S02]  /*13a0*/  LOP3.LUT R39, R38, 0xfffffffc, RZ, 0xc0, !PT ;  /* 0xfffffffc26277812 */ /* 0x000fe400078ec0ff */
[----:B------:R-:W-:-:S02]  /*13b0*/  LOP3.LUT R37, R36, 0x18, RZ, 0xc0, !PT ;  /* 0x0000001824257812 */ /* 0x000fc400078ec0ff */
[----:B------:R-:W-:Y:S02]  /*13c0*/  SHF.R.U32.HI R41, RZ, 0x4, R40 ;  /* 0x00000004ff297819 */ /* 0x000fe40000011628 */
[----:B------:R-:W-:Y:S02]  /*13d0*/  IADD3 R38, -R39, R0, RZ ;  /* 0x0000000027267210 */ /* 0x000fe40007ffe1ff */
[C---:B------:R-:W-:Y:S02]  /*13e0*/  LOP3.LUT R39, R37.reuse, 0x8, RZ, 0x3c, !PT ;  /* 0x0000000825277812 */ /* 0x040fe400078e3cff */
[----:B------:R-:W-:Y:S02]  /*13f0*/  LOP3.LUT R38, R38, 0x3, R41, 0x78, !PT ;  /* 0x0000000326267812 */ /* 0x000fe400078e7829 */
[C---:B------:R-:W-:Y:S02]  /*1400*/  LOP3.LUT R41, R37.reuse, 0x10, RZ, 0x3c, !PT ;  /* 0x0000001025297812 */ /* 0x040fe400078e3cff */
[----:B------:R-:W-:Y:S01]  /*1410*/  LOP3.LUT R43, R37, 0x18, RZ, 0x3c, !PT ;  /* 0x00000018252b7812 */ /* 0x000fe200078e3cff */
[----:B0-----:R-:W-:-:S06]  /*1420*/  ULEA UR5, UR9, UR5, 0x18 ;  /* 0x0000000509057291 */ /* 0x001fcc000f8ec03f */
[----:B------:R-:W-:Y:S02]  /*1430*/  LEA R36, R0, UR5, 0x5 ;  /* 0x0000000500247c11 */ /* 0x000fe4000f8e28ff */
[----:B------:R-:W-:Y:S01]  /*1440*/  LEA R47, R2, UR5, 0x5 ;  /* 0x00000005022f7c11 */ /* 0x000fe2000f8e28ff */
[----:B------:R-:W-:Y:S01]  /*1450*/  USHF.R.U32.HI UR5, URZ, 0x1, UR6 ;  /* 0x000000013f057899 */ /* 0x000fe20008011606 */
[C---:B------:R-:W-:Y:S01]  /*1460*/  IADD3 R42, R36.reuse, R39, RZ ;  /* 0x00000027242a7210 */ /* 0x040fe20007ffe0ff */
[C---:B------:R-:W-:Y:S01]  /*1470*/  IMAD.IADD R40, R36.reuse, 0x1, R37 ;  /* 0x0000000124287824 */ /* 0x040fe200078e0225 */
[C---:B------:R-:W-:Y:S01]  /*1480*/  IADD3 R44, R36.reuse, R41, RZ ;  /* 0x00000029242c7210 */ /* 0x040fe20007ffe0ff */
[----:B------:R-:W-:Y:S01]  /*1490*/  IMAD.IADD R45, R36, 0x1, R43 ;  /* 0x00000001242d7824 */ /* 0x000fe200078e022b */
[-C--:B------:R-:W-:Y:S01]  /*14a0*/  LEA R36, R38, R47.reuse, 0x3 ;  /* 0x0000002f26247211 */ /* 0x080fe200078e18ff */
[----:B------:R-:W-:Y:S01]  /*14b0*/  IMAD R41, R5, 0x8, R47 ;  /* 0x0000000805297824 */ /* 0x000fe200078e022f */
[----:B------:R-:W-:Y:S01]  /*14c0*/  STS.64 [R40], R34 ;  /* 0x0000002228007388 */ /* 0x000fe20000000a00 */
[-C--:B------:R-:W-:Y:S01]  /*14d0*/  LEA R38, R4, R47.reuse, 0x3 ;  /* 0x0000002f04267211 */ /* 0x080fe200078e18ff */
[----:B------:R-:W-:Y:S01]  /*14e0*/  USHF.L.U32 UR5, UR5, 0x7, URZ ;  /* 0x0000000705057899 */ /* 0x000fe2000800063f */
[----:B------:R-:W-:Y:S01]  /*14f0*/  LEA R43, R6, R47, 0x3 ;  /* 0x0000002f062b7211 */ /* 0x000fe200078e18ff */
[----:B------:R-:W-:Y:S02]  /*1500*/  STS.64 [R42], R32 ;  /* 0x000000202a007388 */ /* 0x000fe40000000a00 */
[----:B------:R-:W-:-:S02]  /*1510*/  ULOP3.LUT UR5, UR5, 0xffffff80, UR17, 0xe2, !UPT ;  /* 0xffffff8005057892 */ /* 0x000fc4000f8ee211 */
[----:B------:R-:W-:Y:S04]  /*1520*/  STS.64 [R44], R30 ;  /* 0x0000001e2c007388 */ /* 0x000fe80000000a00 */
[----:B------:R0:W-:Y:S01]  /*1530*/  STS.64 [R45], R28 ;  /* 0x0000001c2d007388 */ /* 0x0001e20000000a00 */
[----:B------:R-:W-:Y:S01]  /*1540*/  MOV R47, UR5 ;  /* 0x00000005002f7c02 */ /* 0x000fe20008000f00 */
[----:B------:R-:W-:Y:S04]  /*1550*/  BAR.SYNC.DEFER_BLOCKING 0x0 ;  /* 0x0000000000007b1d */ /* 0x000fe80000010000 */
[----:B------:R-:W-:-:S04]  /*1560*/  IMAD R47, R47, 0x280, R0 ;  /* 0x000002802f2f7824 */ /* 0x000fc800078e0200 */
[----:B------:R-:W-:Y:S01]  /*1570*/  VIADD R47, R47, UR14 ;  /* 0x0000000e2f2f7c36 */ /* 0x000fe20008000000 */
[----:B0-----:R-:W0:Y:S04]  /*1580*/  LDC.64 R44, c[0x0][0x260] ;  /* 0x00009800ff2c7b82 */ /* 0x001e280000000a00 */
[----:B------:R-:W-:Y:S01]  /*1590*/  SHF.L.U32 R47, R47, 0x1, RZ ;  /* 0x000000012f2f7819 */ /* 0x000fe200000006ff */
[----:B------:R-:W1:Y:S04]  /*15a0*/  LDS.64 R36, [R36] ;  /* 0x0000000024247984 */ /* 0x000e680000000a00 */
[----:B------:R-:W2:Y:S04]  /*15b0*/  LDS.64 R38, [R38+0xa00] ;  /* 0x000a000026267984 */ /* 0x000ea80000000a00 */
[----:B------:R-:W3:Y:S01]  /*15c0*/  LDS.64 R40, [R41+0x1400] ;  /* 0x0014000029287984 */ /* 0x000ee20000000a00 */
[----:B0-----:R-:W-:-:S03]  /*15d0*/  IMAD.WIDE.U32 R44, R47, 0x4, R44 ;  /* 0x000000042f2c7825 */ /* 0x001fc600078e002c */
[----:B------:R-:W0:Y:S01]  /*15e0*/  LDS.64 R42, [R43+0x1e00] ;  /* 0x001e00002b2a7984 */ /* 0x000e220000000a00 */
[----:B-1----:R-:W-:Y:S01]  /*15f0*/  FADD.FTZ R46, RZ, R37 ;  /* 0x00000025ff2e7221 */ /* 0x002fe20000010000 */
[----:B------:R-:W-:-:S03]  /*1600*/  FADD.FTZ R37, RZ, R36 ;  /* 0x00000024ff257221 */ /* 0x000fc60000010000 */
[----:B--2---:R-:W-:Y:S01]  /*1610*/  FADD.FTZ R46, R46, R39 ;  /* 0x000000272e2e7221 */ /* 0x004fe20000010000 */
[----:B------:R-:W-:-:S03]  /*1620*/  FADD.FTZ R37, R37, R38 ;  /* 0x0000002625257221 */ /* 0x000fc60000010000 */
[----:B---3--:R-:W-:Y:S01]  /*1630*/  FADD.FTZ R46, R46, R41 ;  /* 0x000000292e2e7221 */ /* 0x008fe20000010000 */
[----:B------:R-:W-:-:S03]  /*1640*/  FADD.FTZ R37, R37, R40 ;  /* 0x0000002825257221 */ /* 0x000fc60000010000 */
[----:B0-----:R-:W-:Y:S01]  /*1650*/  FADD.FTZ R43, R46, R43 ;  /* 0x0000002b2e2b7221 */ /* 0x001fe20000010000 */
[----:B------:R-:W-:-:S05]  /*1660*/  FADD.FTZ R42, R37, R42 ;  /* 0x0000002a252a7221 */ /* 0x000fca0000010000 */
[----:B------:R0:W-:Y:S02]  /*1670*/  STG.E.64 desc[UR12][R44.64+0x8000], R42 ;  /* 0x0080002a2c007986 */ /* 0x0001e4000c101b0c */
.L_x_790:
[----:B------:R-:W-:Y:S01]  /*1680*/  BSSY B0, `(.L_x_791) ;  /* 0x0000063000007945 */ /* 0x000fe20003800000 */
[----:B------:R-:W-:-:S03]  /*1690*/  CS2R R46, SRZ ;  /* 0x00000000002e7805 */ /* 0x000fc6000001ff00 */
[----:B------:R-:W-:Y:S05]  /*16a0*/  @P1 BRA `(.L_x_792) ;  /* 0x0000000400801947 */ /* 0x000fea0003800000 */
[----:B------:R-:W-:Y:S01]  /*16b0*/  USHF.L.U32 UR5, UR10, 0x3, URZ ;  /* 0x000000030a057899 */ /* 0x000fe2000800063f */
[----:B------:R-:W-:Y:S01]  /*16c0*/  HFMA2.MMA R37, -RZ, RZ, 0, 2.384185791015625e-06 ;  /* 0x00000028ff257435 */ /* 0x000fe200000001ff */
[----:B------:R-:W-:Y:S02]  /*16d0*/  SHF.L.U32 R46, R0, 0x3, RZ ;  /* 0x00000003002e7819 */ /* 0x000fe400000006ff */
[----:B------:R-:W-:Y:S02]  /*16e0*/  ULOP3.LUT UR5, UR5, 0x8, URZ, 0xc0, !UPT ;  /* 0x0000000805057892 */ /* 0x000fe4000f8ec03f */
[----:B------:R-:W-:-:S04]  /*16f0*/  LOP3.LUT R46, R46, 0x18, RZ, 0xc0, !PT ;  /* 0x000000182e2e7812 */ /* 0x000fc800078ec0ff */
[----:B0-----:R-:W-:-:S05]  /*1700*/  LEA.HI R42, R0, UR5, RZ, 0x1e ;  /* 0x00000005002a7c11 */ /* 0x001fca000f8ff0ff */
[----:B------:R-:W-:-:S04]  /*1710*/  IMAD R42, R42, R37, -UR14 ;  /* 0x8000000e2a2a7e24 */ /* 0x000fc8000f8e0225 */
[C---:B------:R-:W-:Y:S01]  /*1720*/  VIADD R38, R42.reuse, 0x4 ;  /* 0x000000042a267836 */ /* 0x040fe20000000000 */
[----:B------:R-:W-:Y:S01]  /*1730*/  SHF.R.S32.HI R37, RZ, 0x1f, R42 ;  /* 0x0000001fff257819 */ /* 0x000fe2000001142a */
[C---:B------:R-:W-:Y:S01]  /*1740*/  VIADD R60, R42.reuse, 0x1c ;  /* 0x0000001c2a3c7836 */ /* 0x040fe20000000000 */
[C---:B------:R-:W-:Y:S01]  /*1750*/  IADD3 R44, R42.reuse, 0xc, RZ ;  /* 0x0000000c2a2c7810 */ /* 0x040fe20007ffe0ff */
[----:B------:R-:W-:Y:S01]  /*1760*/  VIADD R57, R42, 0x10 ;  /* 0x000000102a397836 */ /* 0x000fe20000000000 */
[----:B------:R-:W-:Y:S02]  /*1770*/  LEA.HI R37, R37, R42, RZ, 0x2 ;  /* 0x0000002a25257211 */ /* 0x000fe400078f10ff */
[----:B------:R-:W-:Y:S02]  /*1780*/  SHF.R.S32.HI R39, RZ, 0x1f, R38 ;  /* 0x0000001fff277819 */ /* 0x000fe40000011426 */
[----:B------:R-:W-:Y:S02]  /*1790*/  SHF.R.S32.HI R36, RZ, 0x2, R37 ;  /* 0x00000002ff247819 */ /* 0x000fe40000011425 */
[----:B------:R-:W-:-:S02]  /*17a0*/  LEA.HI R39, R39, R38, RZ, 0x2 ;  /* 0x0000002627277211 */ /* 0x000fc400078f10ff */
[----:B------:R-:W-:Y:S01]  /*17b0*/  IADD3 R38, R42, 0x8, RZ ;  /* 0x000000082a267810 */ /* 0x000fe20007ffe0ff */
[----:B------:R-:W-:Y:S01]  /*17c0*/  IMAD R37, R36, 0x28, R3 ;  /* 0x0000002824257824 */ /* 0x000fe200078e0203 */
[----:B------:R-:W-:Y:S02]  /*17d0*/  SHF.R.S32.HI R36, RZ, 0x2, R39 ;  /* 0x00000002ff247819 */ /* 0x000fe40000011427 */
[----:B------:R-:W-:Y:S02]  /*17e0*/  SHF.R.S32.HI R43, RZ, 0x1f, R38 ;  /* 0x0000001fff2b7819 */ /* 0x000fe40000011426 */
[----:B------:R-:W-:Y:S01]  /*17f0*/  IADD3 R37, R37, R46, RZ ;  /* 0x0000002e25257210 */ /* 0x000fe20007ffe0ff */
[----:B------:R-:W-:Y:S01]  /*1800*/  IMAD R39, R36, 0x28, R3 ;  /* 0x0000002824277824 */ /* 0x000fe200078e0203 */
[----:B------:R-:W-:Y:S02]  /*1810*/  SHF.R.S32.HI R45, RZ, 0x1f, R44 ;  /* 0x0000001fff2d7819 */ /* 0x000fe4000001142c */
[----:B------:R-:W-:Y:S01]  /*1820*/  LEA.HI R43, R43, R38, RZ, 0x2 ;  /* 0x000000262b2b7211 */ /* 0x000fe200078f10ff */
[----:B------:R-:W-:Y:S01]  /*1830*/  IMAD.IADD R39, R46, 0x1, R39 ;  /* 0x000000012e277824 */ /* 0x000fe200078e0227 */
[----:B------:R-:W0:Y:S01]  /*1840*/  LDS.64 R36, [R37] ;  /* 0x0000000025247984 */ /* 0x000e220000000a00 */
[----:B------:R-:W-:-:S02]  /*1850*/  IADD3 R58, R42, 0x18, RZ ;  /* 0x000000182a3a7810 */ /* 0x000fc40007ffe0ff */
[----:B------:R-:W-:Y:S01]  /*1860*/  LEA.HI R38, R45, R44, RZ, 0x2 ;  /* 0x0000002c2d267211 */ /* 0x000fe200078f10ff */
[----:B------:R1:W2:Y:S01]  /*1870*/  LDS.64 R40, [R39] ;  /* 0x0000000027287984 */ /* 0x0002a20000000a00 */
[----:B------:R-:W-:Y:S02]  /*1880*/  SHF.R.S32.HI R44, RZ, 0x2, R43 ;  /* 0x00000002ff2c7819 */ /* 0x000fe4000001142b */
[----:B------:R-:W-:Y:S02]  /*1890*/  SHF.R.S32.HI R38, RZ, 0x2, R38 ;  /* 0x00000002ff267819 */ /* 0x000fe40000011426 */
[----:B------:R-:W-:Y:S02]  /*18a0*/  SHF.R.S32.HI R43, RZ, 0x1f, R60 ;  /* 0x0000001fff2b7819 */ /* 0x000fe4000001143c */
[----:B------:R-:W-:Y:S02]  /*18b0*/  SHF.R.S32.HI R56, RZ, 0x1f, R57 ;  /* 0x0000001fff387819 */ /* 0x000fe40000011439 */
[----:B-1----:R-:W-:-:S02]  /*18c0*/  SHF.R.S32.HI R39, RZ, 0x1f, R58 ;  /* 0x0000001fff277819 */ /* 0x002fc4000001143a */
[----:B------:R-:W-:Y:S01]  /*18d0*/  LEA.HI R60, R43, R60, RZ, 0x2 ;  /* 0x0000003c2b3c7211 */ /* 0x000fe200078f10ff */
[--C-:B------:R-:W-:Y:S01]  /*18e0*/  IMAD R43, R38, 0x28, R3.reuse ;  /* 0x00000028262b7824 */ /* 0x100fe200078e0203 */
[----:B------:R-:W-:Y:S01]  /*18f0*/  LEA.HI R58, R39, R58, RZ, 0x2 ;  /* 0x0000003a273a7211 */ /* 0x000fe200078f10ff */
[----:B------:R-:W-:Y:S01]  /*1900*/  IMAD R39, R44, 0x28, R3 ;  /* 0x000000282c277824 */ /* 0x000fe200078e0203 */
[C---:B------:R-:W-:Y:S01]  /*1910*/  IADD3 R47, R42.reuse, 0x14, RZ ;  /* 0x000000142a2f7810 */ /* 0x040fe20007ffe0ff */
[----:B------:R-:W-:Y:S01]  /*1920*/  VIADD R44, R42, 0x20 ;  /* 0x000000202a2c7836 */ /* 0x000fe20000000000 */
[----:B------:R-:W-:Y:S02]  /*1930*/  LEA.HI R57, R56, R57, RZ, 0x2 ;  /* 0x0000003938397211 */ /* 0x000fe400078f10ff */
[----:B------:R-:W-:Y:S02]  /*1940*/  IADD3 R39, R46, R39, RZ ;  /* 0x000000272e277210 */ /* 0x000fe40007ffe0ff */
[----:B------:R-:W-:-:S02]  /*1950*/  SHF.R.S32.HI R56, RZ, 0x1f, R47 ;  /* 0x0000001fff387819 */ /* 0x000fc4000001142f */
[----:B------:R-:W-:Y:S02]  /*1960*/  IADD3 R43, R46, R43, RZ ;  /* 0x0000002b2e2b7210 */ /* 0x000fe40007ffe0ff */
[----:B------:R-:W1:Y:S01]  /*1970*/  LDS.64 R38, [R39] ;  /* 0x0000000027267984 */ /* 0x000e620000000a00 */
[----:B------:R-:W-:Y:S02]  /*1980*/  LEA.HI R47, R56, R47, RZ, 0x2 ;  /* 0x0000002f382f7211 */ /* 0x000fe400078f10ff */
[----:B------:R-:W-:Y:S02]  /*1990*/  IADD3 R56, R42, 0x24, RZ ;  /* 0x000000242a387810 */ /* 0x000fe40007ffe0ff */
[----:B------:R-:W3:Y:S01]  /*19a0*/  LDS.64 R42, [R43] ;  /* 0x000000002b2a7984 */ /* 0x000ee20000000a00 */
[----:B------:R-:W-:Y:S02]  /*19b0*/  SHF.R.S32.HI R59, RZ, 0x1f, R44 ;  /* 0x0000001fff3b7819 */ /* 0x000fe4000001142c */
[----:B------:R-:W-:-:S02]  /*19c0*/  SHF.R.S32.HI R57, RZ, 0x2, R57 ;  /* 0x00000002ff397819 */ /* 0x000fc40000011439 */
[----:B------:R-:W-:Y:S01]  /*19d0*/  LEA.HI R44, R59, R44, RZ, 0x2 ;  /* 0x0000002c3b2c7211 */ /* 0x000fe200078f10ff */
[----:B0-----:R-:W-:Y:S01]  /*19e0*/  FADD.FTZ R45, RZ, R36 ;  /* 0x00000024ff2d7221 */ /* 0x001fe20000010000 */
[----:B------:R-:W-:Y:S01]  /*19f0*/  SHF.R.S32.HI R59, RZ, 0x1f, R56 ;  /* 0x0000001fff3b7819 */ /* 0x000fe20000011438 */
[----:B------:R-:W-:Y:S01]  /*1a00*/  IMAD R57, R57, 0x28, R3 ;  /* 0x0000002839397824 */ /* 0x000fe200078e0203 */
[----:B------:R-:W-:Y:S01]  /*1a10*/  SHF.R.S32.HI R58, RZ, 0x2, R58 ;  /* 0x00000002ff3a7819 */ /* 0x000fe2000001143a */
[----:B--2---:R-:W-:Y:S01]  /*1a20*/  FADD.FTZ R45, R45, R40 ;  /* 0x000000282d2d7221 */ /* 0x004fe20000010000 */
[----:B------:R-:W-:Y:S01]  /*1a30*/  LEA.HI R56, R59, R56, RZ, 0x2 ;  /* 0x000000383b387211 */ /* 0x000fe200078f10ff */
[----:B------:R-:W-:Y:S01]  /*1a40*/  FADD.FTZ R36, RZ, R37 ;  /* 0x00000025ff247221 */ /* 0x000fe20000010000 */
[----:B------:R-:W-:Y:S02]  /*1a50*/  SHF.R.S32.HI R40, RZ, 0x2, R47 ;  /* 0x00000002ff287819 */ /* 0x000fe4000001142f */
[----:B------:R-:W-:-:S02]  /*1a60*/  SHF.R.S32.HI R60, RZ, 0x2, R60 ;  /* 0x00000002ff3c7819 */ /* 0x000fc4000001143c */
[----:B------:R-:W-:Y:S01]  /*1a70*/  SHF.R.S32.HI R44, RZ, 0x2, R44 ;  /* 0x00000002ff2c7819 */ /* 0x000fe2000001142c */
[--C-:B------:R-:W-:Y:S01]  /*1a80*/  IMAD R61, R40, 0x28, R3.reuse ;  /* 0x00000028283d7824 */ /* 0x100fe200078e0203 */
[----:B------:R-:W-:Y:S01]  /*1a90*/  SHF.R.S32.HI R56, RZ, 0x2, R56 ;  /* 0x00000002ff387819 */ /* 0x000fe20000011438 */
[--C-:B------:R-:W-:Y:S01]  /*1aa0*/  IMAD R40, R58, 0x28, R3.reuse ;  /* 0x000000283a287824 */ /* 0x100fe200078e0203 */
[----:B------:R-:W-:Y:S01]  /*1ab0*/  IADD3 R58, R46, R57, RZ ;  /* 0x000000392e3a7210 */ /* 0x000fe20007ffe0ff */
[----:B------:R-:W-:Y:S02]  /*1ac0*/  IMAD R47, R60, 0x28, R3 ;  /* 0x000000283c2f7824 */ /* 0x000fe400078e0203 */
[----:B------:R-:W-:Y:S01]  /*1ad0*/  FADD.FTZ R60, R36, R41 ;  /* 0x00000029243c7221 */ /* 0x000fe20000010000 */
[--C-:B------:R-:W-:Y:S01]  /*1ae0*/  IMAD R59, R44, 0x28, R3.reuse ;  /* 0x000000282c3b7824 */ /* 0x100fe200078e0203 */
[----:B------:R-:W-:Y:S01]  /*1af0*/  IADD3 R40, R46, R40, RZ ;  /* 0x000000282e287210 */ /* 0x000fe20007ffe0ff */
[----:B------:R-:W-:Y:S01]  /*1b00*/  IMAD R37, R56, 0x28, R3 ;  /* 0x0000002838257824 */ /* 0x000fe200078e0203 */
[C---:B------:R-:W-:Y:S01]  /*1b10*/  IADD3 R56, R46.reuse, R47, RZ ;  /* 0x0000002f2e387210 */ /* 0x040fe20007ffe0ff */
[----:B------:R-:W-:-:S02]  /*1b20*/  IMAD.IADD R57, R46, 0x1, R61 ;  /* 0x000000012e397824 */ /* 0x000fc400078e023d */
[C---:B------:R-:W-:Y:S01]  /*1b30*/  IMAD.IADD R44, R46.reuse, 0x1, R59 ;  /* 0x000000012e2c7824 */ /* 0x040fe200078e023b */
[----:B------:R-:W-:Y:S01]  /*1b40*/  IADD3 R46, R46, R37, RZ ;  /* 0x000000252e2e7210 */ /* 0x000fe20007ffe0ff */
[----:B------:R-:W-:Y:S01]  /*1b50*/  LDS.64 R40, [R40] ;  /* 0x0000000028287984 */ /* 0x000fe20000000a00 */
[----:B-1----:R-:W-:-:S03]  /*1b60*/  FADD.FTZ R45, R45, R38 ;  /* 0x000000262d2d7221 */ /* 0x002fc60000010000 */
[----:B------:R-:W0:Y:S01]  /*1b70*/  LDS.64 R36, [R58] ;  /* 0x000000003a247984 */ /* 0x000e220000000a00 */
[----:B------:R-:W-:-:S03]  /*1b80*/  FADD.FTZ R60, R60, R39 ;  /* 0x000000273c3c7221 */ /* 0x000fc60000010000 */
[----:B------:R-:W1:Y:S01]  /*1b90*/  LDS.64 R38, [R57] ;  /* 0x0000000039267984 */ /* 0x000e620000000a00 */
[----:B---3--:R-:W-:Y:S01]  /*1ba0*/  FADD.FTZ R59, R45, R42 ;  /* 0x0000002a2d3b7221 */ /* 0x008fe20000010000 */
[----:B------:R-:W-:Y:S02]  /*1bb0*/  FADD.FTZ R60, R60, R43 ;  /* 0x0000002b3c3c7221 */ /* 0x000fe40000010000 */
[----:B------:R-:W2:Y:S04]  /*1bc0*/  LDS.64 R42, [R56] ;  /* 0x00000000382a7984 */ /* 0x000ea80000000a00 */
[----:B------:R-:W3:Y:S04]  /*1bd0*/  LDS.64 R44, [R44] ;  /* 0x000000002c2c7984 */ /* 0x000ee80000000a00 */
[----:B------:R-:W4:Y:S01]  /*1be0*/  LDS.64 R46, [R46] ;  /* 0x000000002e2e7984 */ /* 0x000f220000000a00 */
[----:B0-----:R-:W-:Y:S01]  /*1bf0*/  FADD.FTZ R59, R59, R36 ;  /* 0x000000243b3b7221 */ /* 0x001fe20000010000 */
[----:B------:R-:W-:-:S03]  /*1c00*/  FADD.FTZ R60, R60, R37 ;  /* 0x000000253c3c7221 */ /* 0x000fc60000010000 */
[----:B-1----:R-:W-:Y:S01]  /*1c10*/  FADD.FTZ R59, R59, R38 ;  /* 0x000000263b3b7221 */ /* 0x002fe20000010000 */
[----:B------:R-:W-:-:S03]  /*1c20*/  FADD.FTZ R60, R60, R39 ;  /* 0x000000273c3c7221 */ /* 0x000fc60000010000 */
[----:B------:R-:W-:Y:S01]  /*1c30*/  FADD.FTZ R59, R59, R40 ;  /* 0x000000283b3b7221 */ /* 0x000fe20000010000 */
[----:B------:R-:W-:-:S03]  /*1c40*/  FADD.FTZ R60, R60, R41 ;  /* 0x000000293c3c7221 */ /* 0x000fc60000010000 */
[----:B--2---:R-:W-:Y:S01]  /*1c50*/  FADD.FTZ R59, R59, R42 ;  /* 0x0000002a3b3b7221 */ /* 0x004fe20000010000 */
[----:B------:R-:W-:-:S03]  /*1c60*/  FADD.FTZ R60, R60, R43 ;  /* 0x0000002b3c3c7221 */ /* 0x000fc60000010000 */
[----:B---3--:R-:W-:Y:S01]  /*1c70*/  FADD.FTZ R59, R59, R44 ;  /* 0x0000002c3b3b7221 */ /* 0x008fe20000010000 */
[----:B------:R-:W-:-:S03]  /*1c80*/  FADD.FTZ R60, R60, R45 ;  /* 0x0000002d3c3c7221 */ /* 0x000fc60000010000 */
[----:B----4-:R-:W-:Y:S01]  /*1c90*/  FADD.FTZ R46, R59, R46 ;  /* 0x0000002e3b2e7221 */ /* 0x010fe20000010000 */
[----:B------:R-:W-:-:S07]  /*1ca0*/  FADD.FTZ R47, R60, R47 ;  /* 0x0000002f3c2f7221 */ /* 0x000fce0000010000 */
.L_x_792:
[----:B------:R-:W-:Y:S05]  /*1cb0*/  BSYNC B0 ;  /* 0x0000000000007941 */ /* 0x000fea0003800000 */
.L_x_791:
[----:B------:R-:W1:Y:S01]  /*1cc0*/  SHFL.BFLY PT, R37, R46, 0x2, 0x1f ;  /* 0x0c401f002e257f89 */ /* 0x000e6200000e0000 */
[----:B------:R-:W-:Y:S01]  /*1cd0*/  LOP3.LUT P1, RZ, R0, 0xffffffe3, RZ, 0xc0, !PT ;  /* 0xffffffe300ff7812 */ /* 0x000fe2000782c0ff */
[----:B------:R-:W-:Y:S01]  /*1ce0*/  UIADD3 UR15, UR10, 0x2, URZ ;  /* 0x000000020a0f7890 */ /* 0x000fe2000fffe03f */
[----:B------:R-:W-:Y:S01]  /*1cf0*/  BSSY B0, `(.L_x_793) ;  /* 0x0000015000007945 */ /* 0x000fe20003800000 */
[----:B------:R-:W2:Y:S01]  /*1d00*/  SHFL.BFLY PT, R36, R47, 0x2, 0x1f ;  /* 0x0c401f002f247f89 */ /* 0x000ea200000e0000 */
[----:B-1----:R-:W-:Y:S01]  /*1d10*/  FADD.FTZ R38, R37, R46 ;  /* 0x0000002e25267221 */ /* 0x002fe20000010000 */
[----:B--2---:R-:W-:-:S04]  /*1d20*/  FADD.FTZ R39, R36, R47 ;  /* 0x0000002f24277221 */ /* 0x004fc80000010000 */
[----:B------:R-:W1:Y:S04]  /*1d30*/  SHFL.BFLY PT, R37, R38, 0x1, 0x1f ;  /* 0x0c201f0026257f89 */ /* 0x000e6800000e0000 */
[----:B------:R-:W2:Y:S01]  /*1d40*/  SHFL.BFLY PT, R40, R39, 0x1, 0x1f ;  /* 0x0c201f0027287f89 */ /* 0x000ea200000e0000 */
[----:B-1----:R-:W-:Y:S01]  /*1d50*/  FADD.FTZ R36, R38, R37 ;  /* 0x0000002526247221 */ /* 0x002fe20000010000 */
[----:B--2---:R-:W-:Y:S01]  /*1d60*/  FADD.FTZ R37, R39, R40 ;  /* 0x0000002827257221 */ /* 0x004fe20000010000 */
[----:B------:R-:W-:Y:S06]  /*1d70*/  @P1 BRA `(.L_x_794) ;  /* 0x0000000000301947 */ /* 0x000fec0003800000 */
[----:B------:R-:W1:Y:S01]  /*1d80*/  LDC.64 R38, c[0x0][0x260] ;  /* 0x00009800ff267b82 */ /* 0x000e620000000a00 */
[----:B------:R-:W-:Y:S01]  /*1d90*/  SHF.R.U32.HI R40, RZ, 0x2, R0 ;  /* 0x00000002ff287819 */ /* 0x000fe20000011600 */
[----:B------:R-:W-:Y:S01]  /*1da0*/  ULDC UR5, c[0x0][0x10] ;  /* 0x0000040000057ab9 */ /* 0x000fe20000000800 */
[----:B------:R-:W-:Y:S01]  /*1db0*/  MOV R41, UR17 ;  /* 0x0000001100297c02 */ /* 0x000fe20008000f00 */
[----:B------:R-:W-:Y:S02]  /*1dc0*/  UIMAD UR5, UR5, UR4, UR6 ;  /* 0x00000004050572a4 */ /* 0x000fe4000f8e0206 */
[----:B------:R-:W-:-:S05]  /*1dd0*/  IMAD.SHL.U32 R40, R40, 0x80, RZ ;  /* 0x0000008028287824 */ /* 0x000fca00078e00ff */
[----:B------:R-:W-:Y:S02]  /*1de0*/  LOP3.LUT R40, R40, 0xffffff80, R41, 0xe2, !PT ;  /* 0xffffff8028287812 */ /* 0x000fe400078ee229 */
[----:B------:R-:W-:-:S04]  /*1df0*/  MOV R41, UR5 ;  /* 0x0000000500297c02 */ /* 0x000fc80008000f00 */
[----:B------:R-:W-:-:S05]  /*1e00*/  LEA R40, R41, R40, 0xa ;  /* 0x0000002829287211 */ /* 0x000fca00078e50ff */
[----:B------:R-:W-:-:S04]  /*1e10*/  IMAD.SHL.U32 R41, R40, 0x2, RZ ;  /* 0x0000000228297824 */ /* 0x000fc800078e00ff */
[----:B-1----:R-:W-:-:S05]  /*1e20*/  IMAD.WIDE.U32 R38, R41, 0x4, R38 ;  /* 0x0000000429267825 */ /* 0x002fca00078e0026 */
[----:B------:R1:W-:Y:S02]  /*1e30*/  STG.E.64 desc[UR12][R38.64], R36 ;  /* 0x0000002426007986 */ /* 0x0003e4000c101b0c */
.L_x_794:
[----:B------:R-:W-:Y:S05]  /*1e40*/  BSYNC B0 ;  /* 0x0000000000007941 */ /* 0x000fea0003800000 */
.L_x_793:
[----:B------:R-:W-:Y:S01]  /*1e50*/  UISETP.GE.U32.AND UP0, UPT, UR15, UR16, UPT ;  /* 0x000000100f00728c */ /* 0x000fe2000bf06070 */
[----:B------:R-:W-:Y:S02]  /*1e60*/  PRMT R22, R20, 0x7632, R22 ;  /* 0x0000763214167816 */ /* 0x000fe40000000016 */
[----:B------:R-:W-:Y:S01]  /*1e70*/  PRMT R23, R21, 0x7632, R23 ;  /* 0x0000763215177816 */ /* 0x000fe20000000017 */
[----:B------:R-:W-:Y:S01]  /*1e80*/  UISETP.GE.AND.EX UP0, UPT, UR8, UR7, UPT, UP0 ;  /* 0x000000070800728c */ /* 0x000fe2000bf06300 */
[----:B------:R-:W-:Y:S02]  /*1e90*/  PRMT R24, R24, 0x7632, R24 ;  /* 0x0000763218187816 */ /* 0x000fe40000000018 */
[----:B------:R-:W-:Y:S02]  /*1ea0*/  PRMT R25, R25, 0x7632, R25 ;  /* 0x0000763219197816 */ /* 0x000fe40000000019 */
[----:B-1----:R-:W-:Y:S02]  /*1eb0*/  PRMT R36, R22, 0x7632, R36 ;  /* 0x0000763216247816 */ /* 0x002fe40000000024 */
[----:B------:R-:W-:-:S02]  /*1ec0*/  PLOP3.LUT P1, PT, PT, PT, UP0, 0x80, 0x0 ;  /* 0x000000000000781c */ /* 0x000fc40003f2f008 */
[----:B------:R-:W-:Y:S02]  /*1ed0*/  PRMT R37, R23, 0x7632, R37 ;  /* 0x0000763217257816 */ /* 0x000fe40000000025 */
[----:B------:R-:W-:Y:S02]  /*1ee0*/  PRMT R38, R16, 0x7632, R38 ;  /* 0x0000763210267816 */ /* 0x000fe40000000026 */
[----:B------:R-:W-:Y:S02]  /*1ef0*/  PRMT R39, R17, 0x7632, R39 ;  /* 0x0000763211277816 */ /* 0x000fe40000000027 */
[----:B------:R-:W-:Y:S02]  /*1f00*/  PRMT R40, R18, 0x7632, R40 ;  /* 0x0000763212287816 */ /* 0x000fe40000000028 */
[----:B------:R-:W-:Y:S02]  /*1f10*/  PRMT R41, R19, 0x7632, R41 ;  /* 0x0000763213297816 */ /* 0x000fe40000000029 */
[----:B0-----:R-:W-:-:S02]  /*1f20*/  PRMT R42, R14, 0x7632, R42 ;  /* 0x000076320e2a7816 */ /* 0x001fc4000000002a */
[----:B------:R-:W-:Y:S01]  /*1f30*/  PRMT R43, R15, 0x7632, R43 ;  /* 0x000076320f2b7816 */ /* 0x000fe2000000002b */
[----:B------:R-:W-:Y:S06]  /*1f40*/  @P1 BRA `(.L_x_795) ;  /* 0x0000000000581947 */ /* 0x000fec0003800000 */
[----:B------:R-:W-:Y:S01]  /*1f50*/  BAR.SYNC.DEFER_BLOCKING 0x0 ;  /* 0x0000000000007b1d */ /* 0x000fe20000010000 */
[----:B------:R-:W-:-:S13]  /*1f60*/  ISETP.NE.AND P1, PT, R0, RZ, PT ;  /* 0x000000ff0000720c */ /* 0x000fda0003f25270 */
[----:B------:R-:W-:Y:S05]  /*1f70*/  @P1 BRA `(.L_x_796) ;  /* 0x0000000000401947 */ /* 0x000fea0003800000 */
[----:B------:R-:W0:Y:S01]  /*1f80*/  LDC.64 R14, c[0x0][0x268] ;  /* 0x00009a00ff0e7b82 */ /* 0x000e220000000a00 */
[----:B------:R-:W-:Y:S02]  /*1f90*/  MOV R19, UR6 ;  /* 0x0000000600137c02 */ /* 0x000fe40008000f00 */
[----:B------:R-:W-:Y:S02]  /*1fa0*/  ISETP.NE.AND P1, PT, RZ, UR17, PT ;  /* 0x00000011ff007c0c */ /* 0x000fe4000bf25270 */
[----:B------:R-:W-:-:S04]  /*1fb0*/  MOV R17, 0x7fffff81 ;  /* 0x7fffff8100117802 */ /* 0x000fc80000000f00 */
[----:B------:R-:W-:Y:S01]  /*1fc0*/  SEL R17, R17, 0x1, !P1 ;  /* 0x0000000111117807 */ /* 0x000fe20004800000 */
[----:B0-----:R-:W-:Y:S01]  /*1fd0*/  IMAD.WIDE.U32 R14, R19, 0x4, R14 ;  /* 0x00000004130e7825 */ /* 0x001fe200078e000e */
[----:B------:R-:W-:Y:S06]  /*1fe0*/  MEMBAR.ALL.GPU ;  /* 0x0000000000007992 */ /* 0x000fec000000a000 */
[----:B------:R-:W-:-:S00]  /*1ff0*/  ERRBAR ;  /* 0x00000000000079ab */ /* 0x000fc00000000000 */
[----:B------:R-:W-:Y:S06]  /*2000*/  CGAERRBAR ;  /* 0x00000000000075ab */ /* 0x000fec0000000000 */
[----:B------:R0:W5:Y:S02]  /*2010*/  ATOM.E.ADD.STRONG.GPU PT, R17, desc[UR12][R14.64], R17 ;  /* 0x000000110e11798a */ /* 0x00016400081ee1cc */
.L_x_797:
[----:B------:R-:W2:Y:S04]  /*2020*/  LD.E.STRONG.GPU R16, desc[UR12][R14.64] ;  /* 0x0000000c0e107980 */ /* 0x000ea8000c10f900 */
[----:B--2---:R-:W-:Y:S01]  /*2030*/  CCTL.IVALL ;  /* 0x00000000ff00798f */ /* 0x004fe20002000000 */
[----:B------:R-:W-:Y:S05]  /*2040*/  YIELD ;  /* 0x0000000000007946 */ /* 0x000fea0003800000 */
[----:B-----5:R-:W-:-:S04]  /*2050*/  LOP3.LUT R16, R16, R17, RZ, 0x3c, !PT ;  /* 0x0000001110107212 */ /* 0x020fc800078e3cff */
[----:B------:R-:W-:-:S13]  /*2060*/  ISETP.GT.AND P1, PT, R16, -0x1, PT ;  /* 0xffffffff1000780c */ /* 0x000fda0003f24270 */
[----:B------:R-:W-:Y:S05]  /*2070*/  @P1 BRA `(.L_x_797) ;  /* 0xfffffffc00e81947 */ /* 0x000fea000383ffff */
.L_x_796:
[----:B------:R-:W-:Y:S05]  /*2080*/  WARPSYNC.ALL ;  /* 0x0000000000007948 */ /* 0x000fea0003800000 */
[----:B------:R-:W-:Y:S06]  /*2090*/  BAR.SYNC.DEFER_BLOCKING 0x0 ;  /* 0x0000000000007b1d */ /* 0x000fec0000010000 */
[----:B------:R-:W-:Y:S05]  /*20a0*/  BRA `(.L_x_798) ;  /* 0x0000000000647947 */ /* 0x000fea0003800000 */
.L_x_795:
[----:B------:R-:W-:Y:S01]  /*20b0*/  BAR.SYNC.DEFER_BLOCKING 0x0 ;  /* 0x0000000000007b1d */ /* 0x000fe20000010000 */
[----:B------:R-:W-:-:S13]  /*20c0*/  ISETP.NE.AND P1, PT, R0, RZ, PT ;  /* 0x000000ff0000720c */ /* 0x000fda0003f25270 */
[----:B------:R-:W-:Y:S05]  /*20d0*/  @P1 BRA `(.L_x_799) ;  /* 0x0000000000501947 */ /* 0x000fea0003800000 */
[----:B------:R-:W0:Y:S01]  /*20e0*/  LDC.64 R14, c[0x0][0x268] ;  /* 0x00009a00ff0e7b82 */ /* 0x000e220000000a00 */
[----:B------:R-:W-:Y:S01]  /*20f0*/  USHF.R.U32.HI UR9, URZ, 0x1, UR6 ;  /* 0x000000013f097899 */ /* 0x000fe20008011606 */
[----:B------:R-:W-:Y:S01]  /*2100*/  MOV R17, 0x7fffff81 ;  /* 0x7fffff8100117802 */ /* 0x000fe20000000f00 */
        /* <DEDUP_REMOVED lines=11> */
.L_x_800:
[----:B------:R-:W2:Y:S04]  /*21c0*/  LD.E.STRONG.GPU R16, desc[UR12][R14.64] ;  /* 0x0000000c0e107980 */ /* 0x000ea8000c10f900 */
[----:B--2---:R-:W-:Y:S01]  /*21d0*/  CCTL.IVALL ;  /* 0x00000000ff00798f */ /* 0x004fe20002000000 */
[----:B------:R-:W-:Y:S05]  /*21e0*/  YIELD ;  /* 0x0000000000007946 */ /* 0x000fea0003800000 */
[----:B-----5:R-:W-:-:S04]  /*21f0*/  LOP3.LUT R16, R16, R17, RZ, 0x3c, !PT ;  /* 0x0000001110107212 */ /* 0x020fc800078e3cff */
[----:B------:R-:W-:-:S13]  /*2200*/  ISETP.GT.AND P1, PT, R16, -0x1, PT ;  /* 0xffffffff1000780c */ /* 0x000fda0003f24270 */
[----:B------:R-:W-:Y:S05]  /*2210*/  @P1 BRA `(.L_x_800) ;  /* 0xfffffffc00e81947 */ /* 0x000fea000383ffff */
.L_x_799:
[----:B------:R-:W-:Y:S05]  /*2220*/  WARPSYNC.ALL ;  /* 0x0000000000007948 */ /* 0x000fea0003800000 */
[----:B------:R-:W-:Y:S06]  /*2230*/  BAR.SYNC.DEFER_BLOCKING 0x0 ;  /* 0x0000000000007b1d */ /* 0x000fec0000010000 */
.L_x_798:
[----:B------:R-:W-:Y:S01]  /*2240*/  ISETP.GT.U32.AND P1, PT, R0, 0xff, PT ;  /* 0x000000ff0000780c */ /* 0x000fe20003f24070 */
[----:B------:R-:W-:Y:S01]  /*2250*/  BSSY B0, `(.L_x_801) ;  /* 0x0000020000007945 */ /* 0x000fe20003800000 */
[----:B0-----:R-:W-:-:S11]  /*2260*/  CS2R R14, SRZ ;  /* 0x00000000000e7805 */ /* 0x001fd6000001ff00 */
[----:B------:R-:W-:Y:S05]  /*2270*/  @P1 BRA `(.L_x_802) ;  /* 0x0000000000741947 */ /* 0x000fea0003800000 */
[----:B------:R-:W-:Y:S01]  /*2280*/  ULDC UR5, c[0x0][0x10] ;  /* 0x0000040000057ab9 */ /* 0x000fe20000000800 */
[----:B------:R-:W0:Y:S01]  /*2290*/  LDC.64 R20, c[0x0][0x260] ;  /* 0x00009800ff147b82 */ /* 0x000e220000000a00 */
[----:B------:R-:W-:Y:S01]  /*22a0*/  UIMAD UR5, UR5, UR4, UR6 ;  /* 0x00000004050572a4 */ /* 0x000fe2000f8e0206 */
[C---:B------:R-:W-:Y:S01]  /*22b0*/  IMAD.SHL.U32 R14, R0.reuse, 0x4, RZ ;  /* 0x00000004000e7824 */ /* 0x040fe200078e00ff */
[----:B------:R-:W-:-:S04]  /*22c0*/  LOP3.LUT R15, R0, 0x1f, RZ, 0xc0, !PT ;  /* 0x0000001f000f7812 */ /* 0x000fc800078ec0ff */
[----:B------:R-:W-:Y:S02]  /*22d0*/  LOP3.LUT R14, R14, 0x7fffff80, RZ, 0xc0, !PT ;  /* 0x7fffff800e0e7812 */ /* 0x000fe400078ec0ff */
[----:B------:R-:W-:-:S04]  /*22e0*/  MOV R17, UR5 ;  /* 0x0000000500117c02 */ /* 0x000fc80008000f00 */
[----:B------:R-:W-:-:S05]  /*22f0*/  LEA R14, R17, R14, 0xa ;  /* 0x0000000e110e7211 */ /* 0x000fca00078e50ff */
[----:B------:R-:W-:-:S05]  /*2300*/  IMAD.IADD R14, R14, 0x1, R15 ;  /* 0x000000010e0e7824 */ /* 0x000fca00078e020f */
[----:B------:R-:W-:-:S04]  /*2310*/  SHF.L.U32 R19, R14, 0x1, RZ ;  /* 0x000000010e137819 */ /* 0x000fc800000006ff */
[C---:B------:R-:W-:Y:S01]  /*2320*/  IADD3 R17, R19.reuse, 0x40, RZ ;  /* 0x0000004013117810 */ /* 0x040fe20007ffe0ff */
[C---:B0-----:R-:W-:Y:S01]  /*2330*/  IMAD.WIDE.U32 R14, R19.reuse, 0x4, R20 ;  /* 0x00000004130e7825 */ /* 0x041fe200078e0014 */
[----:B------:R-:W-:-:S03]  /*2340*/  IADD3 R47, R19, 0xc0, RZ ;  /* 0x000000c0132f7810 */ /* 0x000fc60007ffe0ff */
[----:B------:R-:W-:Y:S02]  /*2350*/  VIADD R45, R19, 0x80 ;  /* 0x00000080132d7836 */ /* 0x000fe40000000000 */
[--C-:B------:R-:W-:Y:S01]  /*2360*/  IMAD.WIDE.U32 R16, R17, 0x4, R20.reuse ;  /* 0x0000000411107825 */ /* 0x100fe200078e0014 */
[----:B------:R-:W2:Y:S03]  /*2370*/  LDG.E.64 R14, desc[UR12][R14.64] ;  /* 0x0000000c0e0e7981 */ /* 0x000ea6000c1e1b00 */
[--C-:B------:R-:W-:Y:S02]  /*2380*/  IMAD.WIDE.U32 R18, R45, 0x4, R20.reuse ;  /* 0x000000042d127825 */ /* 0x100fe400078e0014 */
[----:B------:R-:W3:Y:S02]  /*2390*/  LDG.E.64 R16, desc[UR12][R16.64] ;  /* 0x0000000c10107981 */ /* 0x000ee4000c1e1b00 */
[----:B------:R-:W-:-:S02]  /*23a0*/  IMAD.WIDE.U32 R20, R47, 0x4, R20 ;  /* 0x000000042f147825 */ /* 0x000fc400078e0014 */
        /* <DEDUP_REMOVED lines=10> */
.L_x_802:
[----:B------:R-:W-:Y:S05]  /*2450*/  BSYNC B0 ;  /* 0x0000000000007941 */ /* 0x000fea0003800000 */
.L_x_801:
        /* <DEDUP_REMOVED lines=27> */
[----:B------:R-:W-:Y:S01]  /*2610*/  FMUL.FTZ R14, R16, 2.4414062863797880709e-05 ;  /* 0x37cccccd100e7820 */ /* 0x000fe20000410000 */
[----:B------:R-:W-:Y:S01]  /*2620*/  FMUL.FTZ R15, R17, 2.4414062863797880709e-05 ;  /* 0x37cccccd110f7820 */ /* 0x000fe20000410000 */
[----:B------:R-:W-:Y:S01]  /*2630*/  LOP3.LUT R16, R18, 0x3ffffff8, RZ, 0xc0, !PT ;  /* 0x3ffffff812107812 */ /* 0x000fe200078ec0ff */
[----:B0-----:R-:W-:-:S09]  /*2640*/  ULEA UR5, UR9, UR5, 0x18 ;  /* 0x0000000509057291 */ /* 0x001fd2000f8ec03f */
[----:B------:R0:W-:Y:S03]  /*2650*/  STS.64 [R16+UR5], R14 ;  /* 0x0000000e10007988 */ /* 0x0001e60008000a05 */
.L_x_804:
[----:B------:R-:W-:Y:S05]  /*2660*/  BSYNC B0 ;  /* 0x0000000000007941 */ /* 0x000fea0003800000 */
.L_x_803:
[----:B0-----:R-:W-:Y:S01]  /*2670*/  SHF.L.U32 R15, R36, 0x10, RZ ;  /* 0x00000010240f7819 */ /* 0x001fe200000006ff */
[----:B------:R-:W-:Y:S01]  /*2680*/  IMAD.U32 R37, R37, 0x10000, RZ ;  /* 0x0001000025257824 */ /* 0x000fe200078e00ff */
[----:B------:R-:W-:Y:S01]  /*2690*/  SHF.L.U32 R17, R24, 0x10, RZ ;  /* 0x0000001018117819 */ /* 0x000fe200000006ff */
[----:B------:R-:W0:Y:S01]  /*26a0*/  S2UR UR11, SR_CgaCtaId ;  /* 0x00000000000b79c3 */ /* 0x000e220000008800 */
[----:B------:R-:W-:Y:S01]  /*26b0*/  SHF.L.U32 R22, R22, 0x10, RZ ;  /* 0x0000001016167819 */ /* 0x000fe200000006ff */
[C---:B------:R-:W-:Y:S01]  /*26c0*/  FADD.FTZ R16, -R26.reuse, R15 ;  /* 0x0000000f1a107221 */ /* 0x040fe20000010100 */
        /* <DEDUP_REMOVED lines=8> */
[----:B------:R-:W-:-:S02]  /*2750*/  IMAD.U32 R41, R41, 0x10000, RZ ;  /* 0x0001000029297824 */ /* 0x000fc400078e00ff */
[----:B------:R-:W-:Y:S01]  /*2760*/  FFMA.FTZ R21, R18, R25, R24 ;  /* 0x0000001912157223 */ /* 0x000fe20000010018 */
[----:B------:R-:W-:Y:S01]  /*2770*/  FMUL.FTZ R20, R11, R20 ;  /* 0x000000140b147220 */ /* 0x000fe20000410000 */
[----:B------:R-:W-:Y:S01]  /*2780*/  FMUL.FTZ R14, R19, -1.4426950216293334961 ;  /* 0xbfb8aa3b130e7820 */ /* 0x000fe20000410000 */
[----:B------:R-:W-:Y:S01]  /*2790*/  FADD.FTZ R26, -R26, R41 ;  /* 0x000000291a1a7221 */ /* 0x000fe20000010100 */
[----:B------:R-:W-:Y:S01]  /*27a0*/  FMUL.FTZ R15, R21, -1.4426950216293334961 ;  /* 0xbfb8aa3b150f7820 */ /* 0x000fe20000410000 */
[----:B------:R-:W-:Y:S01]  /*27b0*/  LEA R48, R48, UR14, 0x2 ;  /* 0x0000000e30307c11 */ /* 0x000fe2000f8e10ff */
[----:B------:R-:W-:Y:S01]  /*27c0*/  BAR.SYNC.DEFER_BLOCKING 0x0 ;  /* 0x0000000000007b1d */ /* 0x000fe20000010000 */
[----:B------:R-:W-:Y:S01]  /*27d0*/  FFMA.FTZ R23, R17, R20, R22 ;  /* 0x0000001411177223 */ /* 0x000fe20000010016 */
[----:B------:R-:W-:Y:S01]  /*27e0*/  FMUL.FTZ R22, R11, R26 ;  /* 0x0000001a0b167220 */ /* 0x000fe20000410000 */
[----:B------:R-:W-:Y:S01]  /*27f0*/  USHF.L.U32 UR5, UR10, 0x3, URZ ;  /* 0x000000030a057899 */ /* 0x000fe2000800063f */
[----:B------:R-:W-:Y:S01]  /*2800*/  SHF.L.U32 R38, R38, 0x10, RZ ;  /* 0x0000001026267819 */ /* 0x000fe200000006ff */
[----:B------:R-:W-:Y:S01]  /*2810*/  FMUL.FTZ R40, R23, -1.4426950216293334961 ;  /* 0xbfb8aa3b17287820 */ /* 0x000fe20000410000 */
[----:B------:R-:W1:Y:S01]  /*2820*/  MUFU.EX2 R14, R14 ;  /* 0x0000000e000e7308 */ /* 0x000e620000000800 */
[----:B------:R-:W-:Y:S01]  /*2830*/  FFMA.FTZ R24, R25, R22, R24 ;  /* 0x0000001619187223 */ /* 0x000fe20000010018 */
[----:B------:R-:W-:Y:S01]  /*2840*/  UMOV UR9, 0x400 ;  /* 0x0000040000097882 */ /* 0x000fe20000000000 */
[----:B------:R-:W-:Y:S01]  /*2850*/  ULOP3.LUT UR5, UR5, 0x8, URZ, 0xc0, !UPT ;  /* 0x0000000805057892 */ /* 0x000fe2000f8ec03f */
[----:B------:R-:W-:Y:S01]  /*2860*/  SHF.L.U32 R42, R42, 0x10, RZ ;  /* 0x000000102a2a7819 */ /* 0x000fe200000006ff */
[----:B------:R-:W-:Y:S01]  /*2870*/  UIADD3 UR9, UR9, 0x3480, URZ ;  /* 0x0000348009097890 */ /* 0x000fe2000fffe03f */
[----:B------:R-:W-:Y:S01]  /*2880*/  FMUL.FTZ R36, R24, -1.4426950216293334961 ;  /* 0xbfb8aa3b18247820 */ /* 0x000fe20000410000 */
[----:B------:R-:W-:Y:S01]  /*2890*/  IMAD.U32 R39, R39, 0x10000, RZ ;  /* 0x0001000027277824 */ /* 0x000fe200078e00ff */
[----:B------:R2:W3:Y:S01]  /*28a0*/  MUFU.EX2 R37, R15 ;  /* 0x0000000f00257308 */ /* 0x0004e20000000800 */
[----:B0-----:R-:W-:Y:S01]  /*28b0*/  ULEA UR9, UR11, UR9, 0x18 ;  /* 0x000000090b097291 */ /* 0x001fe2000f8ec03f */
[----:B------:R-:W-:Y:S01]  /*28c0*/  SHF.L.U32 R43, R43, 0x10, RZ ;  /* 0x000000102b2b7819 */ /* 0x000fe200000006ff */
[----:B------:R-:W-:Y:S01]  /*28d0*/  ULOP3.LUT UR4, UR4, 0x1, URZ, 0x3c, !UPT ;  /* 0x0000000104047892 */ /* 0x000fe2000f8e3c3f */
[----:B------:R-:W-:-:S04]  /*28e0*/  ULDC.64 UR10, c[0x0][0x210] ;  /* 0x00008400000a7ab9 */ /* 0x000fc80000000a00 */
[----:B------:R-:W0:Y:S01]  /*28f0*/  MUFU.EX2 R40, R40 ;  /* 0x0000002800287308 */ /* 0x000e220000000800 */
[----:B-1----:R-:W-:Y:S01]  /*2900*/  FADD.FTZ R26, R14, 1 ;  /* 0x3f8000000e1a7421 */ /* 0x002fe20000010000 */
[----:B--2---:R-:W-:-:S05]  /*2910*/  IMAD.WIDE.U32 R14, R48, -0x33333333, RZ ;  /* 0xcccccccd300e7825 */ /* 0x004fca00078e00ff */
[----:B------:R-:W-:Y:S01]  /*2920*/  SHF.R.U32.HI R14, RZ, 0x5, R15 ;  /* 0x00000005ff0e7819 */ /* 0x000fe2000001160f */
[----:B------:R-:W1:Y:S01]  /*2930*/  MUFU.EX2 R36, R36 ;  /* 0x0000002400247308 */ /* 0x000e620000000800 */
[----:B---3--:R-:W-:Y:S02]  /*2940*/  FADD.FTZ R37, R37, 1 ;  /* 0x3f80000025257421 */ /* 0x008fe40000010000 */
[----:B------:R-:W-:Y:S01]  /*2950*/  IADD3 R14, R14, -UR5, RZ ;  /* 0x800000050e0e7c10 */ /* 0x000fe2000fffe0ff */
[----:B------:R-:W-:-:S03]  /*2960*/  UMOV UR5, UR8 ;  /* 0x0000000800057c82 */ /* 0x000fc60008000000 */
[----:B------:R-:W-:Y:S01]  /*2970*/  LEA R14, R14, UR9, 0x3 ;  /* 0x000000090e0e7c11 */ /* 0x000fe2000f8e18ff */
[----:B------:R-:W2:Y:S01]  /*2980*/  MUFU.RCP R26, R26 ;  /* 0x0000001a001a7308 */ /* 0x000ea20000001000 */
[----:B0-----:R-:W-:-:S04]  /*2990*/  FADD.FTZ R40, R40, 1 ;  /* 0x3f80000028287421 */ /* 0x001fc80000010000 */
[----:B------:R-:W0:Y:S03]  /*29a0*/  LDS.64 R14, [R14] ;  /* 0x000000000e0e7984 */ /* 0x000e260000000a00 */
[----:B------:R-:W3:Y:S01]  /*29b0*/  MUFU.RCP R37, R37 ;  /* 0x0000002500257308 */ /* 0x000ee20000001000 */
[----:B-1----:R-:W-:-:S07]  /*29c0*/  FADD.FTZ R36, R36, 1 ;  /* 0x3f80000024247421 */ /* 0x002fce0000010000 */
[----:B------:R-:W1:Y:S01]  /*29d0*/  MUFU.RCP R40, R40 ;  /* 0x0000002800287308 */ /* 0x000e620000001000 */
[----:B--2---:R-:W-:-:S04]  /*29e0*/  FADD.FTZ R44, -R26, 1 ;  /* 0x3f8000001a2c7421 */ /* 0x004fc80000010100 */
[----:B------:R-:W-:-:S03]  /*29f0*/  FFMA.FTZ R19, R19, R44, 1 ;  /* 0x3f80000013137423 */ /* 0x000fc6000001002c */
[----:B------:R-:W2:Y:S01]  /*2a00*/  MUFU.RCP R36, R36 ;  /* 0x0000002400247308 */ /* 0x000ea20000001000 */
[----:B---3--:R-:W-:Y:S01]  /*2a10*/  FADD.FTZ R46, -R37, 1 ;  /* 0x3f800000252e7421 */ /* 0x008fe20000010100 */
[----:B------:R-:W-:-:S03]  /*2a20*/  FMUL.FTZ R19, R26, R19 ;  /* 0x000000131a137220 */ /* 0x000fc60000410000 */
[----:B------:R-:W-:Y:S01]  /*2a30*/  FFMA.FTZ R46, R21, R46, 1 ;  /* 0x3f800000152e7423 */ /* 0x000fe2000001002e */
[----:B------:R-:W-:Y:S01]  /*2a40*/  FMUL.FTZ R19, R38, R19 ;  /* 0x0000001326137220 */ /* 0x000fe20000410000 */
[----:B-1----:R-:W-:Y:S02]  /*2a50*/  FADD.FTZ R48, -R40, 1 ;  /* 0x3f80000028307421 */ /* 0x002fe40000010100 */
[----:B------:R-:W-:Y:S02]  /*2a60*/  FMUL.FTZ R46, R37, R46 ;  /* 0x0000002e252e7220 */ /* 0x000fe40000410000 */
[----:B------:R-:W-:Y:S02]  /*2a70*/  FFMA.FTZ R23, R23, R48, 1 ;  /* 0x3f80000017177423 */ /* 0x000fe40000010030 */
[----:B------:R-:W-:Y:S01]  /*2a80*/  FMUL.FTZ R39, R39, R46 ;  /* 0x0000002e27277220 */ /* 0x000fe20000410000 */
[----:B--2---:R-:W-:Y:S01]  /*2a90*/  FADD.FTZ R41, -R36, 1 ;  /* 0x3f80000024297421 */ /* 0x004fe20000010100 */
[----:B------:R-:W-:-:S03]  /*2aa0*/  FMUL.FTZ R23, R40, R23 ;  /* 0x0000001728177220 */ /* 0x000fc60000410000 */
[----:B------:R-:W-:Y:S01]  /*2ab0*/  FFMA.FTZ R41, R24, R41, 1 ;  /* 0x3f80000018297423 */ /* 0x000fe20000010029 */
[--C-:B0-----:R-:W-:Y:S01]  /*2ac0*/  FFMA.FTZ R27, R52, R27, -R14.reuse ;  /* 0x0000001b341b7223 */ /* 0x101fe2000001080e */
[----:B------:R-:W-:Y:S01]  /*2ad0*/  FMUL.FTZ R23, R42, R23 ;  /* 0x000000172a177220 */ /* 0x000fe20000410000 */
[--C-:B------:R-:W-:Y:S01]  /*2ae0*/  FFMA.FTZ R24, R54, R53, -R14.reuse ;  /* 0x0000003536187223 */ /* 0x100fe2000001080e */
[----:B------:R-:W-:Y:S01]  /*2af0*/  FMUL.FTZ R36, R36, R41 ;  /* 0x0000002924247220 */ /* 0x000fe20000410000 */
[----:B------:R-:W-:Y:S01]  /*2b00*/  FFMA.FTZ R38, R12, -R15, R27 ;  /* 0x8000000f0c267223 */ /* 0x000fe2000001001b */
[--C-:B------:R-:W-:Y:S01]  /*2b10*/  FFMA.FTZ R12, R17, R19, -R14.reuse ;  /* 0x00000013110c7223 */ /* 0x100fe2000001080e */
[--C-:B------:R-:W-:Y:S01]  /*2b20*/  FFMA.FTZ R26, R52, R49, -R14.reuse ;  /* 0x00000031341a7223 */ /* 0x100fe2000001080e */
[----:B------:R-:W-:Y:S01]  /*2b30*/  FMUL.FTZ R43, R43, R36 ;  /* 0x000000242b2b7220 */ /* 0x000fe20000410000 */
[--C-:B------:R-:W-:Y:S01]  /*2b40*/  FFMA.FTZ R13, R54, R13, -R14.reuse ;  /* 0x0000000d360d7223 */ /* 0x100fe2000001080e */
[--C-:B------:R-:W-:Y:S01]  /*2b50*/  FFMA.FTZ R39, R25, R39, -R14.reuse ;  /* 0x0000002719277223 */ /* 0x100fe2000001080e */
[--C-:B------:R-:W-:Y:S01]  /*2b60*/  FFMA.FTZ R36, R17, R23, -R14.reuse ;  /* 0x0000001711247223 */ /* 0x100fe2000001080e */
[----:B------:R-:W-:Y:S01]  /*2b70*/  FFMA.FTZ R43, R25, R43, -R14 ;  /* 0x0000002b192b7223 */ /* 0x000fe2000001080e */
[-C--:B------:R-:W-:Y:S01]  /*2b80*/  FFMA.FTZ R24, R55, -R15.reuse, R24 ;  /* 0x8000000f37187223 */ /* 0x080fe20000010018 */
[----:B------:R-:W-:Y:S01]  /*2b90*/  FFMA.FTZ R12, -R15, R16, R12 ;  /* 0x000000100f0c7223 */ /* 0x000fe2000001010c */
[-C--:B------:R-:W-:Y:S01]  /*2ba0*/  FFMA.FTZ R26, R51, -R15.reuse, R26 ;  /* 0x8000000f331a7223 */ /* 0x080fe2000001001a */
[----:B------:R-:W-:Y:S01]  /*2bb0*/  FFMA.FTZ R50, R50, -R15, R13 ;  /* 0x8000000f32327223 */ /* 0x000fe2000001000d */
[C---:B------:R-:W-:Y:S01]  /*2bc0*/  FFMA.FTZ R18, -R15.reuse, R18, R39 ;  /* 0x000000120f127223 */ /* 0x040fe20000010127 */
[C---:B------:R-:W-:Y:S01]  /*2bd0*/  FFMA.FTZ R36, -R15.reuse, R20, R36 ;  /* 0x000000140f247223 */ /* 0x040fe20000010124 */
[----:B------:R-:W-:Y:S01]  /*2be0*/  FFMA.FTZ R22, -R15, R22, R43 ;  /* 0x000000160f167223 */ /* 0x000fe2000001012b */
[C---:B------:R-:W-:Y:S01]  /*2bf0*/  FMUL.FTZ R24, R11.reuse, R24 ;  /* 0x000000180b187220 */ /* 0x040fe20000410000 */
[----:B------:R-:W-:Y:S01]  /*2c00*/  FMUL.FTZ R13, R11, R12 ;  /* 0x0000000c0b0d7220 */ /* 0x000fe20000410000 */
[----:B------:R-:W-:Y:S01]  /*2c10*/  IADD3 R12, P1, R7, UR10, RZ ;  /* 0x0000000a070c7c10 */ /* 0x000fe2000ff3e0ff */
[C---:B------:R-:W-:Y:S01]  /*2c20*/  FMUL.FTZ R26, R11.reuse, R26 ;  /* 0x0000001a0b1a7220 */ /* 0x040fe20000410000 */
[C---:B------:R-:W-:Y:S01]  /*2c30*/  FMUL.FTZ R17, R11.reuse, R18 ;  /* 0x000000120b117220 */ /* 0x040fe20000410000 */
[C---:B------:R-:W-:Y:S01]  /*2c40*/  FMUL.FTZ R50, R11.reuse, R50 ;  /* 0x000000320b327220 */ /* 0x040fe20000410000 */
[C---:B------:R-:W-:Y:S01]  /*2c50*/  FMUL.FTZ R38, R11.reuse, R38 ;  /* 0x000000260b267220 */ /* 0x040fe20000410000 */
[C---:B------:R-:W-:Y:S01]  /*2c60*/  FMUL.FTZ R7, R11.reuse, R36 ;  /* 0x000000240b077220 */ /* 0x040fe20000410000 */
[----:B------:R-:W-:Y:S01]  /*2c70*/  FMUL.FTZ R11, R11, R22 ;  /* 0x000000160b0b7220 */ /* 0x000fe20000410000 */
[----:B------:R-:W-:-:S02]  /*2c80*/  F2FP.BF16.F32.PACK_AB R24, R13, R24 ;  /* 0x000000180d18723e */ /* 0x000fc400000010ff */
[----:B------:R-:W-:Y:S02]  /*2c90*/  IADD3.X R13, R8, UR11, RZ, P1, !PT ;  /* 0x0000000b080d7c10 */ /* 0x000fe40008ffe4ff */
[----:B------:R-:W-:Y:S02]  /*2ca0*/  F2FP.BF16.F32.PACK_AB R26, R17, R26 ;  /* 0x0000001a111a723e */ /* 0x000fe400000010ff */
[----:B------:R-:W-:Y:S01]  /*2cb0*/  IADD3 R8, P1, R9, UR10, RZ ;  /* 0x0000000a09087c10 */ /* 0x000fe2000ff3e0ff */
[----:B------:R1:W-:Y:S01]  /*2cc0*/  STG.E.U16 desc[UR12][R12.64], R24 ;  /* 0x000000180c007986 */ /* 0x0003e2000c10150c */
[----:B------:R-:W-:Y:S01]  /*2cd0*/  F2FP.BF16.F32.PACK_AB R50, R7, R50 ;  /* 0x000000320732723e */ /* 0x000fe200000010ff */
[----:B------:R-:W-:Y:S01]  /*2ce0*/  UMOV UR10, UR15 ;  /* 0x0000000f000a7c82 */ /* 0x000fe20008000000 */
[----:B------:R-:W-:Y:S01]  /*2cf0*/  F2FP.BF16.F32.PACK_AB R38, R11, R38 ;  /* 0x000000260b26723e */ /* 0x000fe200000010ff */
[----:B------:R1:W-:Y:S01]  /*2d00*/  STG.E.U16 desc[UR12][R12.64+0x4], R26 ;  /* 0x0000041a0c007986 */ /* 0x0003e2000c10150c */
[----:B------:R-:W-:-:S02]  /*2d10*/  PRMT R14, R24, 0x7632, R14 ;  /* 0x00007632180e7816 */ /* 0x000fc4000000000e */
[----:B------:R-:W-:Y:S02]  /*2d20*/  PRMT R15, R26, 0x7632, R15 ;  /* 0x000076321a0f7816 */ /* 0x000fe4000000000f */
[----:B------:R-:W-:Y:S01]  /*2d30*/  IADD3.X R9, R10, UR11, RZ, P1, !PT ;  /* 0x0000000b0a097c10 */ /* 0x000fe20008ffe4ff */
[----:B------:R1:W-:Y:S01]  /*2d40*/  STG.E.U16 desc[UR12][R12.64+0x2], R14 ;  /* 0x0000020e0c007986 */ /* 0x0003e2000c10150c */
[----:B------:R-:W-:Y:S02]  /*2d50*/  PRMT R7, R50, 0x7632, R7 ;  /* 0x0000763232077816 */ /* 0x000fe40000000007 */
[----:B------:R-:W-:Y:S01]  /*2d60*/  PRMT R10, R38, 0x7632, R10 ;  /* 0x00007632260a7816 */ /* 0x000fe2000000000a */
[----:B------:R1:W-:Y:S04]  /*2d70*/  STG.E.U16 desc[UR12][R12.64+0x6], R15 ;  /* 0x0000060f0c007986 */ /* 0x0003e8000c10150c */
[----:B------:R1:W-:Y:S04]  /*2d80*/  STG.E.U16 desc[UR12][R8.64], R50 ;  /* 0x0000003208007986 */ /* 0x0003e8000c10150c */
[----:B------:R1:W-:Y:S04]  /*2d90*/  STG.E.U16 desc[UR12][R8.64+0x2], R7 ;  /* 0x0000020708007986 */ /* 0x0003e8000c10150c */
[----:B------:R1:W-:Y:S04]  /*2da0*/  STG.E.U16 desc[UR12][R8.64+0x4], R38 ;  /* 0x0000042608007986 */ /* 0x0003e8000c10150c */
[----:B------:R1:W-:Y:S01]  /*2db0*/  STG.E.U16 desc[UR12][R8.64+0x6], R10 ;  /* 0x0000060a08007986 */ /* 0x0003e2000c10150c */
[----:B------:R-:W-:Y:S05]  /*2dc0*/  @!P0 BRA `(.L_x_805) ;  /* 0xffffffd400a48947 */ /* 0x000fea000383ffff */
.L_x_789:
        /* <DEDUP_REMOVED lines=11> */
[----:B------:R-:W0:Y:S01]  /*2e80*/  S2R R0, SR_TID.X ;  /* 0x0000000000007919 */ /* 0x000e220000002100 */
[----:B-1----:R-:W-:Y:S01]  /*2e90*/  MOV R15, 0xffffffff ;  /* 0xffffffff000f7802 */ /* 0x002fe20000000f00 */
[----:B------:R-:W-:Y:S01]  /*2ea0*/  HFMA2.MMA R10, -RZ, RZ, 0, 1.1920928955078125e-06 ;  /* 0x00000014ff0a7435 */ /* 0x000fe200000001ff */
[----:B--2---:R-:W-:Y:S02]  /*2eb0*/  LOP3.LUT R4, RZ, R16, RZ, 0x33, !PT ;  /* 0x00000010ff047212 */ /* 0x004fe400078e33ff */
[----:B------:R-:W-:Y:S02]  /*2ec0*/  LOP3.LUT R5, RZ, R17, RZ, 0x33, !PT ;  /* 0x00000011ff057212 */ /* 0x000fe400078e33ff */
[----:B------:R-:W-:-:S04]  /*2ed0*/  ISETP.GT.U32.AND P0, PT, R4, -0x2, PT ;  /* 0xfffffffe0400780c */ /* 0x000fc80003f04070 */
[C---:B------:R-:W-:Y:S02]  /*2ee0*/  ISETP.GT.AND.EX P0, PT, R5.reuse, -0x1, PT, P0 ;  /* 0xffffffff0500780c */ /* 0x040fe40003f04300 */
[----:B0-----:R-:W-:Y:S02]  /*2ef0*/  SHF.R.U32.HI R2, RZ, 0x5, R0 ;  /* 0x00000005ff027819 */ /* 0x001fe40000011600 */
[----:B------:R-:W-:Y:S02]  /*2f00*/  SEL R4, R4, 0xfffffffe, P0 ;  /* 0xfffffffe04047807 */ /* 0x000fe40000000000 */
[----:B------:R-:W-:-:S03]  /*2f10*/  SEL R5, R5, 0xffffffff, P0 ;  /* 0xffffffff05057807 */ /* 0x000fc60000000000 */
[C---:B------:R-:W-:Y:S01]  /*2f20*/  IMAD.SHL.U32 R3, R4.reuse, 0x80, RZ ;  /* 0x0000008004037824 */ /* 0x040fe200078e00ff */
[----:B------:R-:W-:Y:S02]  /*2f30*/  SHF.L.U64.HI R4, R4, 0x7, R5 ;  /* 0x0000000704047819 */ /* 0x000fe40000010205 */
[----:B------:R-:W-:Y:S02]  /*2f40*/  SHF.R.U32.HI R5, RZ, 0x4, R0 ;  /* 0x00000004ff057819 */ /* 0x000fe40000011600 */
[----:B------:R-:W-:Y:S02]  /*2f50*/  IADD3 R11, P0, P1, -R3, -0x81, -R2 ;  /* 0xffffff7f030b7810 */ /* 0x000fe4000791e902 */
[----:B------:R-:W-:Y:S02]  /*2f60*/  VIADDMNMX.U32 R10, R5, R10, 0x20, !PT ;  /* 0x00000020050a7446 */ /* 0x000fe4000780000a */
[----:B------:R-:W-:Y:S02]  /*2f70*/  IADD3.X R15, ~R4, -0x1, R15, P0, P1 ;  /* 0xffffffff040f7810 */ /* 0x000fe400007e250f */
[----:B------:R-:W-:-:S03]  /*2f80*/  LOP3.LUT R13, RZ, R5, RZ, 0x33, !PT ;  /* 0x00000005ff0d7212 */ /* 0x000fc600078e33ff */
[----:B------:R-:W-:-:S04]  /*2f90*/  IMAD.WIDE.U32 R6, R15, -0x33333333, RZ ;  /* 0xcccccccd0f067825 */ /* 0x000fc800078e00ff */
[----:B------:R-:W-:-:S04]  /*2fa0*/  IMAD.WIDE.U32 R8, P0, R11, -0x33333334, R6 ;  /* 0xcccccccc0b087825 */ /* 0x000fc80007800006 */
[----:B------:R-:W-:Y:S01]  /*2fb0*/  IMAD.WIDE.U32 R6, R11, -0x33333333, RZ ;  /* 0xcccccccd0b067825 */ /* 0x000fe200078e00ff */
[----:B------:R-:W-:Y:S02]  /*2fc0*/  IADD3 R6, R10, R13, RZ ;  /* 0x0000000d0a067210 */ /* 0x000fe40007ffe0ff */
[----:B------:R-:W-:Y:S01]  /*2fd0*/  MOV R10, R9 ;  /* 0x00000009000a7202 */ /* 0x000fe20000000f00 */
[----:B------:R-:W-:Y:S01]  /*2fe0*/  IMAD.X R11, RZ, RZ, RZ, P0 ;  /* 0x000000ffff0b7224 */ /* 0x000fe200000e06ff */
[----:B------:R-:W-:Y:S01]  /*2ff0*/  IADD3 RZ, P1, R7, R8, RZ ;  /* 0x0000000807ff7210 */ /* 0x000fe20007f3e0ff */
[----:B------:R-:W-:Y:S01]  /*3000*/  IMAD.WIDE.U32 R8, R6, -0x33333333, RZ ;  /* 0xcccccccd06087825 */ /* 0x000fe200078e00ff */
[----:B------:R-:W-:-:S03]  /*3010*/  ISETP.LT.U32.AND P0, PT, R16, 0x1, PT ;  /* 0x000000011000780c */ /* 0x000fc60003f01070 */
[----:B------:R-:W-:Y:S01]  /*3020*/  IMAD.WIDE.U32.X R10, R15, -0x33333334, R10, P1 ;  /* 0xcccccccc0f0a7825 */ /* 0x000fe200008e040a */
[----:B------:R-:W-:Y:S02]  /*3030*/  ISETP.LT.AND.EX P0, PT, R17, RZ, PT, P0 ;  /* 0x000000ff1100720c */ /* 0x000fe40003f01300 */
[----:B------:R-:W-:Y:S01]  /*3040*/  LEA.HI R48, R9, 0x1, RZ, 0x1c ;  /* 0x0000000109307811 */ /* 0x000fe200078fe0ff */
[----:B------:R-:W-:Y:S01]  /*3050*/  IMAD.U32 R7, RZ, RZ, UR8 ;  /* 0x00000008ff077e24 */ /* 0x000fe2000f8e00ff */
[----:B------:R-:W-:Y:S02]  /*3060*/  SHF.R.U64 R50, R10, 0x3, R11 ;  /* 0x000000030a327819 */ /* 0x000fe4000000120b */
[----:B------:R-:W-:Y:S02]  /*3070*/  SEL R49, R16, 0x1, P0 ;  /* 0x0000000110317807 */ /* 0x000fe40000000000 */
[----:B------:R-:W-:Y:S02]  /*3080*/  SEL R16, R17, RZ, P0 ;  /* 0x000000ff11107207 */ /* 0x000fe40000000000 */
[----:B------:R-:W-:-:S02]  /*3090*/  IADD3 R10, P2, R2, 0x1e, RZ ;  /* 0x0000001e020a7810 */ /* 0x000fc40007f5e0ff */
[C---:B------:R-:W-:Y:S02]  /*30a0*/  IADD3 R8, P0, R2.reuse, 0xa, RZ ;  /* 0x0000000a02087810 */ /* 0x040fe40007f1e0ff */
[----:B------:R-:W-:Y:S01]  /*30b0*/  IADD3 R9, P1, R2, 0x14, RZ ;  /* 0x0000001402097810 */ /* 0x000fe20007f3e0ff */
[----:B------:R-:W-:Y:S01]  /*30c0*/  IMAD.X R14, RZ, RZ, RZ, P2 ;  /* 0x000000ffff0e7224 */ /* 0x000fe200010e06ff */
[----:B------:R-:W-:Y:S02]  /*30d0*/  IADD3 R50, R50, 0x1, RZ ;  /* 0x0000000132327810 */ /* 0x000fe40007ffe0ff */
[----:B------:R-:W-:Y:S02]  /*30e0*/  SHF.L.U64.HI R15, R49, 0x7, R16 ;  /* 0x00000007310f7819 */ /* 0x000fe40000010210 */
[----:B------:R-:W-:Y:S02]  /*30f0*/  LOP3.LUT R11, R0, 0xf, RZ, 0xc0, !PT ;  /* 0x0000000f000b7812 */ /* 0x000fe400078ec0ff */
[----:B------:R-:W-:-:S02]  /*3100*/  IADD3.X R12, RZ, RZ, RZ, P0, !PT ;  /* 0x000000ffff0c7210 */ /* 0x000fc400007fe4ff */
[----:B------:R-:W-:Y:S02]  /*3110*/  IADD3.X R13, RZ, RZ, RZ, P1, !PT ;  /* 0x000000ffff0d7210 */ /* 0x000fe40000ffe4ff */
[----:B------:R-:W-:Y:S02]  /*3120*/  SHF.L.U32 R49, R49, 0x7, RZ ;  /* 0x0000000731317819 */ /* 0x000fe400000006ff */
[----:B------:R-:W-:Y:S02]  /*3130*/  LOP3.LUT R48, R48, 0x3, RZ, 0xc0, !PT ;  /* 0x0000000330307812 */ /* 0x000fe400078ec0ff */
[----:B------:R-:W-:-:S07]  /*3140*/  LOP3.LUT R50, R50, 0x3, RZ, 0xc0, !PT ;  /* 0x0000000332327812 */ /* 0x000fce00078ec0ff */
.L_x_822:
[----:B------:R-:W-:Y:S01]  /*3150*/  ISETP.GT.U32.AND P0, PT, R49, R2, PT ;  /* 0x000000023100720c */ /* 0x000fe20003f04070 */
[----:B------:R-:W-:Y:S01]  /*3160*/  BSSY B0, `(.L_x_806) ;  /* 0x00000ae000007945 */ /* 0x000fe20003800000 */
[----:B0-----:R-:W-:Y:S01]  /*3170*/  IMAD.MOV.U32 R51, RZ, RZ, RZ ;  /* 0x000000ffff337224 */ /* 0x001fe200078e00ff */
[----:B------:R-:W-:Y:S02]  /*3180*/  MOV R56, RZ ;  /* 0x000000ff00387202 */ /* 0x000fe40000000f00 */
[----:B------:R-:W-:-:S13]  /*3190*/  ISETP.GT.AND.EX P0, PT, R15, RZ, PT, P0 ;  /* 0x000000ff0f00720c */ /* 0x000fda0003f04300 */
[----:B-123--:R-:W-:Y:S05]  /*31a0*/  @!P0 BRA `(.L_x_807) ;  /* 0x0000000800a48947 */ /* 0x00efea0003800000 */
[----:B------:R-:W-:Y:S01]  /*31b0*/  ISETP.NE.U32.AND P1, PT, R50, RZ, PT ;  /* 0x000000ff3200720c */ /* 0x000fe20003f25070 */
[----:B------:R-:W-:Y:S01]  /*31c0*/  BSSY B1, `(.L_x_808) ;  /* 0x0000027000017945 */ /* 0x000fe20003800000 */
[----:B------:R-:W-:Y:S01]  /*31d0*/  IADD3 R16, P2, P3, -R3, -0x81, -R2 ;  /* 0xffffff7f03107810 */ /* 0x000fe20007b5e902 */
[----:B------:R-:W-:Y:S01]  /*31e0*/  HFMA2.MMA R52, -RZ, RZ, 0, 0 ;  /* 0x00000000ff347435 */ /* 0x000fe200000001ff */
[----:B------:R-:W-:Y:S01]  /*31f0*/  ISETP.NE.AND.EX P1, PT, RZ, RZ, PT, P1 ;  /* 0x000000ffff00720c */ /* 0x000fe20003f25310 */
[----:B------:R-:W-:Y:S01]  /*3200*/  IMAD.MOV.U32 R56, RZ, RZ, RZ ;  /* 0x000000ffff387224 */ /* 0x000fe200078e00ff */
[----:B------:R-:W-:Y:S01]  /*3210*/  MOV R17, 0xffffffff ;  /* 0xffffffff00117802 */ /* 0x000fe20000000f00 */
[----:B------:R-:W-:Y:S01]  /*3220*/  IMAD.MOV.U32 R51, RZ, RZ, RZ ;  /* 0x000000ffff337224 */ /* 0x000fe200078e00ff */
[----:B------:R-:W-:Y:S02]  /*3230*/  ISETP.GE.U32.AND P0, PT, R16, 0x1e, PT ;  /* 0x0000001e1000780c */ /* 0x000fe40003f06070 */
[----:B------:R-:W-:-:S02]  /*3240*/  LOP3.LUT R16, R0, 0x1f, RZ, 0xc0, !PT ;  /* 0x0000001f00107812 */ /* 0x000fc400078ec0ff */
[----:B------:R-:W-:Y:S02]  /*3250*/  IADD3.X R17, ~R4, -0x1, R17, P2, P3 ;  /* 0xffffffff04117810 */ /* 0x000fe400017e6511 */
[----:B------:R-:W-:Y:S02]  /*3260*/  IADD3 R16, P2, R16, R7, RZ ;  /* 0x0000000710107210 */ /* 0x000fe40007f5e0ff */
[----:B------:R-:W-:Y:S02]  /*3270*/  ISETP.GE.U32.AND.EX P0, PT, R17, RZ, PT, P0 ;  /* 0x000000ff1100720c */ /* 0x000fe40003f06100 */
        /* <DEDUP_REMOVED lines=27> */
.L_x_809:
[----:B------:R-:W-:Y:S05]  /*3430*/  BSYNC B1 ;  /* 0x0000000000017941 */ /* 0x000fea0003800000 */
.L_x_808:
[----:B------:R-:W-:Y:S05]  /*3440*/  @!P0 BRA `(.L_x_807) ;  /* 0x0000000400fc8947 */ /* 0x000fea0003800000 */
[----:B------:R-:W-:Y:S01]  /*3450*/  IADD3 R18, P2, -R54, R49, RZ ;  /* 0x0000003136127210 */ /* 0x000fe20007f5e1ff */
[----:B------:R-:W-:Y:S01]  /*3460*/  IMAD R19, R52, 0x500, RZ ;  /* 0x0000050034137824 */ /* 0x000fe200078e02ff */
[----:B------:R-:W-:Y:S01]  /*3470*/  SHF.L.U64.HI R17, R16, 0x1, R17 ;  /* 0x0000000110117819 */ /* 0x000fe20000010211 */
[----:B------:R-:W-:Y:S01]  /*3480*/  ULDC.64 UR4, c[0x0][0x260] ;  /* 0x0000980000047ab9 */ /* 0x000fe20000000a00 */
[----:B------:R-:W-:Y:S01]  /*3490*/  ISETP.GT.U32.AND P1, PT, R18, 0x78, PT ;  /* 0x000000781200780c */ /* 0x000fe20003f24070 */
[----:B------:R-:W-:Y:S01]  /*34a0*/  IMAD.X R18, R15, 0x1, ~R52, P2 ;  /* 0x000000010f127824 */ /* 0x000fe200010e0e34 */
[----:B------:R-:W-:Y:S01]  /*34b0*/  SHF.L.U32 R16, R16, 0x1, RZ ;  /* 0x0000000110107819 */ /* 0x000fe200000006ff */
[----:B------:R-:W-:Y:S03]  /*34c0*/  BSSY B1, `(.L_x_810) ;  /* 0x0000044000017945 */ /* 0x000fe60003800000 */
[----:B------:R-:W-:Y:S01]  /*34d0*/  ISETP.GT.AND.EX P1, PT, R18, RZ, PT, P1 ;  /* 0x000000ff1200720c */ /* 0x000fe20003f24310 */
[----:B------:R-:W-:-:S05]  /*34e0*/  IMAD.WIDE.U32 R16, R54, 0x500, R16 ;  /* 0x0000050036107825 */ /* 0x000fca00078e0010 */
        /* <DEDUP_REMOVED lines=10> */
.L_x_812:
        /* <DEDUP_REMOVED lines=55> */
.L_x_811:
[----:B------:R-:W-:Y:S05]  /*3900*/  BSYNC B1 ;  /* 0x0000000000017941 */ /* 0x000fea0003800000 */
.L_x_810:
        /* <DEDUP_REMOVED lines=35> */
.L_x_814:
[----:B------:R-:W-:Y:S05]  /*3b40*/  BSYNC B1 ;  /* 0x0000000000017941 */ /* 0x000fea0003800000 */
.L_x_813:
        /* <DEDUP_REMOVED lines=15> */
.L_x_807:
[----:B------:R-:W-:Y:S05]  /*3c40*/  BSYNC B0 ;  /* 0x0000000000007941 */ /* 0x000fea0003800000 */
.L_x_806:
        /* <DEDUP_REMOVED lines=14> */
[----:B0-----:R-:W-:-:S11]  /*3d30*/  IMAD.MOV.U32 R16, RZ, RZ, R5 ;  /* 0x000000ffff107224 */ /* 0x001fd600078e0005 */
        /* <DEDUP_REMOVED lines=35> */
.L_x_831:
        /* <DEDUP_REMOVED lines=15> */
[C---:B0-----:R-:W-:Y:S01]  /*4060*/  @!P0 SHF.L.U32 R17, R11.reuse, 0x1, RZ ;  /* 0x000000010b118819 */ /* 0x041fe200000006ff */
        /* <DEDUP_REMOVED lines=31> */
.L_x_841:
        /* <DEDUP_REMOVED lines=41> */
.L_x_851:
[----:B--2---:R-:W-:Y:S01]  /*44f0*/  FADD.FTZ R17, R16, R32 ;  /* 0x0000002010117221 */ /* 0x004fe20000010000 */
[----:B------:R-:W-:-:S04]  /*4500*/  @!P1 F2FP.BF16.F32.PACK_AB R16, RZ, R26 ;  /* 0x0000001aff10923e */ /* 0x000fc800000010ff */
[----:B------:R-:W-:Y:S02]  /*4510*/  PRMT R22, R16, 0x7610, R22 ;  /* 0x0000761010167816 */ /* 0x000fe40000000016 */
[----:B------:R-:W-:Y:S02]  /*4520*/  @!P1 F2FP.BF16.F32.PACK_AB R17, RZ, R17 ;  /* 0x00000011ff11923e */ /* 0x000fe400000010ff */
[----:B------:R-:W-:Y:S01]  /*4530*/  LEA.HI R16, R0, 0x3c, RZ, 0x1c ;  /* 0x0000003c00107811 */ /* 0x000fe200078fe0ff */
[----:B------:R2:W-:Y:S04]  /*4540*/  @!P1 STG.E.U16 desc[UR12][R18.64+0x50], R22 ;  /* 0x0000501612009986 */ /* 0x0005e8000c10150c */
[----:B------:R2:W-:Y:S02]  /*4550*/  @!P1 STG.E.U16 desc[UR12][R20.64+0x50], R17 ;  /* 0x0000501114009986 */ /* 0x0005e4000c10150c */
.L_x_817:
[----:B------:R-:W-:Y:S05]  /*4560*/  BSYNC B0 ;  /* 0x0000000000007941 */ /* 0x000fea0003800000 */
.L_x_816:
        /* <DEDUP_REMOVED lines=15> */
[C---:B------:R-:W-:Y:S01]  /*4660*/  @!P0 VIADD R25, R16.reuse, 0x3c ;  /* 0x0000003c10198836 */ /* 0x040fe20000000000 */
[----:B------:R-:W-:Y:S01]  /*4670*/  @!P0 SHF.L.U32 R26, R11, 0x1, RZ ;  /* 0x000000010b1a8819 */ /* 0x000fe200000006ff */
[----:B------:R-:W-:Y:S01]  /*4680*/  IMAD.MOV.U32 R36, RZ, RZ, RZ ;  /* 0x000000ffff247224 */ /* 0x000fe200078e00ff */
[----:B------:R-:W-:Y:S01]  /*4690*/  @!P0 IADD3 R23, R16, 0x28, RZ ;  /* 0x0000002810178810 */ /* 0x000fe20007ffe0ff */
[----:B------:R-:W-:Y:S01]  /*46a0*/  IMAD.MOV.U32 R31, RZ, RZ, 0xffff ;  /* 0x0000ffffff1f7424 */ /* 0x000fe200078e00ff */
[----:B------:R-:W-:Y:S02]  /*46b0*/  @!P0 LOP3.LUT R21, R21, R22, RZ, 0x3c, !PT ;  /* 0x0000001615158212 */ /* 0x000fe400078e3cff */
[----:B------:R-:W-:Y:S02]  /*46c0*/  @!P0 LEA R24, R11, UR4, 0x7 ;  /* 0x000000040b188c11 */ /* 0x000fe4000f8e38ff */
[----:B------:R-:W-:-:S02]  /*46d0*/  @!P0 LOP3.LUT R23, R23, R26, RZ, 0x3c, !PT ;  /* 0x0000001a17178212 */ /* 0x000fc400078e3cff */
[----:B------:R-:W-:Y:S01]  /*46e0*/  @!P0 LEA R32, R11, UR4, 0x7 ;  /* 0x000000040b208c11 */ /* 0x000fe2000f8e38ff */
[----:B------:R-:W-:Y:S01]  /*46f0*/  @!P0 IMAD R21, R21, 0x4, R24 ;  /* 0x0000000415158824 */ /* 0x000fe200078e0218 */
[----:B------:R-:W-:Y:S02]  /*4700*/  @!P0 LOP3.LUT R25, R25, R26, RZ, 0x3c, !PT ;  /* 0x0000001a19198212 */ /* 0x000fe400078e3cff */
[-C--:B------:R-:W-:Y:S02]  /*4710*/  @!P0 LEA R24, R23, R32.reuse, 0x2 ;  /* 0x0000002017188211 */ /* 0x080fe400078e10ff */
[----:B------:R-:W3:Y:S01]  /*4720*/  @!P0 LDS R22, [R21] ;  /* 0x0000000015168984 */ /* 0x000ee20000000800 */
[----:B------:R-:W-:Y:S02]  /*4730*/  MOV R29, 0xffff ;  /* 0x0000ffff001d7802 */ /* 0x000fe40000000f00 */
[----:B------:R-:W-:Y:S01]  /*4740*/  @!P0 LEA R41, R25, R32, 0x2 ;  /* 0x0000002019298211 */ /* 0x000fe200078e10ff */
[----:B------:R-:W-:Y:S01]  /*4750*/  @!P0 LDS R39, [R24+0x500] ;  /* 0x0005000018278984 */ /* 0x000fe20000000800 */
[----:B------:R-:W-:-:S02]  /*4760*/  MOV R34, RZ ;  /* 0x000000ff00227202 */ /* 0x000fc40000000f00 */
[----:B------:R-:W-:Y:S01]  /*4770*/  MOV R25, RZ ;  /* 0x000000ff00197202 */ /* 0x000fe20000000f00 */
[----:B------:R-:W-:Y:S01]  /*4780*/  @!P0 LDS R27, [R24] ;  /* 0x00000000181b8984 */ /* 0x000fe20000000800 */
[----:B------:R-:W-:Y:S02]  /*4790*/  MOV R40, 0xffff ;  /* 0x0000ffff00287802 */ /* 0x000fe40000000f00 */
[----:B------:R-:W-:Y:S01]  /*47a0*/  MOV R32, 0xffff ;  /* 0x0000ffff00207802 */ /* 0x000fe20000000f00 */
[----:B------:R4:W-:Y:S01]  /*47b0*/  @!P0 LDS R23, [R21+0x500] ;  /* 0x0005000015178984 */ /* 0x0009e20000000800 */
[----:B------:R-:W-:Y:S02]  /*47c0*/  MOV R26, RZ ;  /* 0x000000ff001a7202 */ /* 0x000fe40000000f00 */
[----:B------:R-:W-:Y:S01]  /*47d0*/  MOV R37, 0xffff ;  /* 0x0000ffff00257802 */ /* 0x000fe20000000f00 */
[----:B01----:R-:W0:Y:S01]  /*47e0*/  SHFL.BFLY PT, R19, R18, 0x8, 0x101f ;  /* 0x0d101f0012137f89 */ /* 0x003e2200000e0000 */
[----:B------:R-:W-:-:S02]  /*47f0*/  MOV R28, 0xffff ;  /* 0x0000ffff001c7802 */ /* 0x000fc40000000f00 */
[----:B------:R-:W-:Y:S01]  /*4800*/  MOV R30, 0xffff ;  /* 0x0000ffff001e7802 */ /* 0x000fe20000000f00 */
[----:B--2---:R-:W1:Y:S01]  /*4810*/  SHFL.BFLY PT, R32, R17, 0x8, 0x101f ;  /* 0x0d101f0011207f89 */ /* 0x004e6200000e0000 */
[----:B----4-:R-:W-:Y:S02]  /*4820*/  MOV R21, RZ ;  /* 0x000000ff00157202 */ /* 0x010fe40000000f00 */
[----:B------:R-:W-:Y:S01]  /*4830*/  MOV R42, 0xffff ;  /* 0x0000ffff002a7802 */ /* 0x000fe20000000f00 */
[----:B------:R-:W2:Y:S01]  /*4840*/  @!P0 LDS R24, [R41] ;  /* 0x0000000029188984 */ /* 0x000ea20000000800 */
[----:B------:R-:W-:Y:S02]  /*4850*/  MOV R45, 0xffff ;  /* 0x0000ffff002d7802 */ /* 0x000fe40000000f00 */
[----:B------:R-:W-:Y:S01]  /*4860*/  IADD3 R43, R16, R7, RZ ;  /* 0x00000007102b7210 */ /* 0x000fe20007ffe0ff */
[----:B---3--:R-:W-:Y:S02]  /*4870*/  @!P0 IMAD.MOV.U32 R34, RZ, RZ, R22 ;  /* 0x000000ffff228224 */ /* 0x008fe400078e0016 */
[----:B0-----:R-:W-:Y:S01]  /*4880*/  FADD.FTZ R19, R19, R18 ;  /* 0x0000001213137221 */ /* 0x001fe20000010000 */
[----:B------:R0:W-:Y:S01]  /*4890*/  @!P0 LDS R22, [R41+0x500] ;  /* 0x0005000029168984 */ /* 0x0001e20000000800 */
[----:B------:R-:W-:-:S02]  /*48a0*/  @!P0 IMAD.MOV.U32 R25, RZ, RZ, R39 ;  /* 0x000000ffff198224 */ /* 0x000fc400078e0027 */
[----:B-1----:R-:W-:Y:S01]  /*48b0*/  FADD.FTZ R18, R32, R17 ;  /* 0x0000001120127221 */ /* 0x002fe20000010000 */
[----:B------:R-:W1:Y:S01]  /*48c0*/  SHFL.BFLY PT, R33, R34, 0x8, 0x101f ;  /* 0x0d101f0022217f89 */ /* 0x000e6200000e0000 */
[----:B------:R-:W-:-:S03]  /*48d0*/  @!P0 MOV R26, R27 ;  /* 0x0000001b001a8202 */ /* 0x000fc60000000f00 */
[----:B------:R-:W3:Y:S01]  /*48e0*/  SHFL.BFLY PT, R40, R25, 0x8, 0x101f ;  /* 0x0d101f0019287f89 */ /* 0x000ee200000e0000 */
[----:B0-----:R-:W-:Y:S01]  /*48f0*/  IMAD.MOV.U32 R41, RZ, RZ, 0xffff ;  /* 0x0000ffffff297424 */ /* 0x001fe200078e00ff */
[----:B------:R-:W-:Y:S01]  /*4900*/  @!P0 MOV R36, R23 ;  /* 0x0000001700248202 */ /* 0x000fe20000000f00 */
[----:B------:R-:W-:Y:S01]  /*4910*/  IMAD.MOV.U32 R23, RZ, RZ, RZ ;  /* 0x000000ffff177224 */ /* 0x000fe200078e00ff */
[----:B------:R-:W0:Y:S04]  /*4920*/  SHFL.BFLY PT, R27, R26, 0x8, 0x101f ;  /* 0x0d101f001a1b7f89 */ /* 0x000e2800000e0000 */
[----:B------:R-:W4:Y:S04]  /*4930*/  SHFL.BFLY PT, R35, R36, 0x8, 0x101f ;  /* 0x0d101f0024237f89 */ /* 0x000f2800000e0000 */
[----:B------:R-:W5:Y:S01]  /*4940*/  SHFL.BFLY PT, R20, R19, 0x4, 0x101f ;  /* 0x0c901f0013147f89 */ /* 0x000f6200000e0000 */
[----:B--2---:R-:W-:-:S02]  /*4950*/  @!P0 MOV R23, R24 ;  /* 0x0000001800178202 */ /* 0x004fc40000000f00 */
[----:B------:R-:W-:-:S03]  /*4960*/  MOV R24, 0xffff ;  /* 0x0000ffff00187802 */ /* 0x000fc60000000f00 */
[----:B------:R-:W2:Y:S01]  /*4970*/  SHFL.BFLY PT, R44, R23, 0x8, 0x101f ;  /* 0x0d101f00172c7f89 */ /* 0x000ea200000e0000 */
[----:B-1----:R-:W-:Y:S01]  /*4980*/  FADD.FTZ R33, R33, R34 ;  /* 0x0000002221217221 */ /* 0x002fe20000010000 */
[----:B---3--:R-:W-:Y:S01]  /*4990*/  FADD.FTZ R34, R40, R25 ;  /* 0x0000001928227221 */ /* 0x008fe20000010000 */
[----:B------:R-:W-:Y:S01]  /*49a0*/  MOV R25, 0xffff ;  /* 0x0000ffff00197802 */ /* 0x000fe20000000f00 */
[----:B0-----:R-:W-:Y:S01]  /*49b0*/  FADD.FTZ R27, R27, R26 ;  /* 0x0000001a1b1b7221 */ /* 0x001fe20000010000 */
[----:B------:R-:W-:Y:S01]  /*49c0*/  IMAD.MOV.U32 R26, RZ, RZ, 0xffff ;  /* 0x0000ffffff1a7424 */ /* 0x000fe200078e00ff */
[----:B------:R-:W0:Y:S01]  /*49d0*/  SHFL.BFLY PT, R32, R18, 0x4, 0x101f ;  /* 0x0c901f0012207f89 */ /* 0x000e2200000e0000 */
[----:B------:R-:W-:Y:S01]  /*49e0*/  @!P0 IMAD.MOV.U32 R21, RZ, RZ, R22 ;  /* 0x000000ffff158224 */ /* 0x000fe200078e0016 */
[----:B------:R-:W-:Y:S01]  /*49f0*/  MOV R22, 0xffff ;  /* 0x0000ffff00167802 */ /* 0x000fe20000000f00 */
[----:B----4-:R-:W-:Y:S01]  /*4a00*/  FADD.FTZ R35, R35, R36 ;  /* 0x0000002423237221 */ /* 0x010fe20000010000 */
[----:B------:R-:W1:Y:S01]  /*4a10*/  SHFL.BFLY PT, R40, R27, 0x4, 0x101f ;  /* 0x0c901f001b287f89 */ /* 0x000e6200000e0000 */
[----:B-----5:R-:W-:Y:S01]  /*4a20*/  FADD.FTZ R20, R19, R20 ;  /* 0x0000001413147221 */ /* 0x020fe20000010000 */
[----:B------:R-:W-:-:S02]  /*4a30*/  ISETP.NE.AND P0, PT, R11, RZ, PT ;  /* 0x000000ff0b00720c */ /* 0x000fc40003f05270 */
[----:B------:R-:W3:Y:S01]  /*4a40*/  SHFL.BFLY PT, R22, R33, 0x4, 0x101f ;  /* 0x0c901f0021167f89 */ /* 0x000ee200000e0000 */
[----:B------:R-:W-:-:S03]  /*4a50*/  MOV R36, 0xffff ;  /* 0x0000ffff00247802 */ /* 0x000fc60000000f00 */
[----:B------:R-:W4:Y:S01]  /*4a60*/  SHFL.BFLY PT, R24, R21, 0x8, 0x101f ;  /* 0x0d101f0015187f89 */ /* 0x000f2200000e0000 */
[----:B--2---:R-:W-:Y:S01]  /*4a70*/  FADD.FTZ R44, R44, R23 ;  /* 0x000000172c2c7221 */ /* 0x004fe20000010000 */
[----:B------:R-:W-:Y:S02]  /*4a80*/  MOV R23, 0xffff ;  /* 0x0000ffff00177802 */ /* 0x000fe40000000f00 */
[----:B------:R-:W2:Y:S04]  /*4a90*/  SHFL.BFLY PT, R38, R35, 0x4, 0x101f ;  /* 0x0c901f0023267f89 */ /* 0x000ea800000e0000 */
[----:B------:R-:W5:Y:S01]  /*4aa0*/  SHFL.BFLY PT, R39, R34, 0x4, 0x101f ;  /* 0x0c901f0022277f89 */ /* 0x000f6200000e0000 */
[----:B0-----:R-:W-:Y:S01]  /*4ab0*/  FADD.FTZ R17, R18, R32 ;  /* 0x0000002012117221 */ /* 0x001fe20000010000 */
[----:B------:R-:W-:-:S02]  /*4ac0*/  IMAD.MOV.U32 R32, RZ, RZ, 0xffff ;  /* 0x0000ffffff207424 */ /* 0x000fc400078e00ff */
[----:B------:R-:W0:Y:S01]  /*4ad0*/  SHFL.BFLY PT, R19, R20, 0x2, 0x101f ;  /* 0x0c501f0014137f89 */ /* 0x000e2200000e0000 */
[----:B-1----:R-:W-:-:S03]  /*4ae0*/  FADD.FTZ R40, R27, R40 ;  /* 0x000000281b287221 */ /* 0x002fc60000010000 */
[----:B------:R-:W1:Y:S01]  /*4af0*/  SHFL.BFLY PT, R23, R44, 0x4, 0x101f ;  /* 0x0c901f002c177f89 */ /* 0x000e6200000e0000 */
[----:B---3--:R-:W-:-:S03]  /*4b00*/  FADD.FTZ R37, R33, R22 ;  /* 0x0000001621257221 */ /* 0x008fc60000010000 */
[----:B------:R-:W3:Y:S01]  /*4b10*/  SHFL.BFLY PT, R32, R17, 0x2, 0x101f ;  /* 0x0c501f0011207f89 */ /* 0x000ee200000e0000 */
[----:B------:R-:W-:Y:S01]  /*4b20*/  MOV R22, 0xffff ;  /* 0x0000ffff00167802 */ /* 0x000fe20000000f00 */
[----:B----4-:R-:W-:Y:S01]  /*4b30*/  FADD.FTZ R33, R24, R21 ;  /* 0x0000001518217221 */ /* 0x010fe20000010000 */
[----:B------:R-:W-:Y:S01]  /*4b40*/  IMAD.MOV.U32 R21, RZ, RZ, 0xffff ;  /* 0x0000ffffff157424 */ /* 0x000fe200078e00ff */
[----:B------:R-:W4:Y:S01]  /*4b50*/  SHFL.BFLY PT, R25, R40, 0x2, 0x101f ;  /* 0x0c501f0028197f89 */ /* 0x000f2200000e0000 */
[----:B--2---:R-:W-:Y:S01]  /*4b60*/  FADD.FTZ R38, R35, R38 ;  /* 0x0000002623267221 */ /* 0x004fe20000010000 */
[----:B------:R-:W-:Y:S02]  /*4b70*/  MOV R35, 0xffff ;  /* 0x0000ffff00237802 */ /* 0x000fe40000000f00 */
[----:B------:R-:W2:Y:S01]  /*4b80*/  SHFL.BFLY PT, R22, R37, 0x2, 0x101f ;  /* 0x0c501f0025167f89 */ /* 0x000ea200000e0000 */
[----:B-----5:R-:W-:Y:S01]  /*4b90*/  FADD.FTZ R39, R34, R39 ;  /* 0x0000002722277221 */ /* 0x020fe20000010000 */
[----:B------:R-:W-:-:S02]  /*4ba0*/  MOV R34, 0xffff ;  /* 0x0000ffff00227802 */ /* 0x000fc40000000f00 */
[----:B------:R-:W5:Y:S01]  /*4bb0*/  SHFL.BFLY PT, R21, R38, 0x2, 0x101f ;  /* 0x0c501f0026157f89 */ /* 0x000f6200000e0000 */
[----:B0-----:R-:W-:Y:S01]  /*4bc0*/  FADD.FTZ R19, R20, R19 ;  /* 0x0000001314137221 */ /* 0x001fe20000010000 */
[----:B------:R-:W-:Y:S02]  /*4bd0*/  MOV R20, 0xffff ;  /* 0x0000ffff00147802 */ /* 0x000fe40000000f00 */
[----:B------:R-:W0:Y:S01]  /*4be0*/  SHFL.BFLY PT, R26, R39, 0x2, 0x101f ;  /* 0x0c501f00271a7f89 */ /* 0x000e2200000e0000 */
[----:B-1----:R-:W-:-:S03]  /*4bf0*/  FADD.FTZ R44, R44, R23 ;  /* 0x000000172c2c7221 */ /* 0x002fc60000010000 */
[----:B------:R-:W1:Y:S01]  /*4c00*/  SHFL.BFLY PT, R34, R33, 0x4, 0x101f ;  /* 0x0c901f0021227f89 */ /* 0x000e6200000e0000 */
[----:B---3--:R-:W-:Y:S01]  /*4c10*/  FADD.FTZ R18, R17, R32 ;  /* 0x0000002011127221 */ /* 0x008fe20000010000 */
[----:B------:R-:W-:Y:S02]  /*4c20*/  IMAD.MOV.U32 R17, RZ, RZ, 0xffff ;  /* 0x0000ffffff117424 */ /* 0x000fe400078e00ff */
[----:B------:R-:W3:Y:S01]  /*4c30*/  SHFL.BFLY PT, R20, R19, 0x1, 0x101f ;  /* 0x0c301f0013147f89 */ /* 0x000ee200000e0000 */
[----:B----4-:R-:W-:-:S03]  /*4c40*/  FADD.FTZ R40, R40, R25 ;  /* 0x0000001928287221 */ /* 0x010fc60000010000 */
[----:B------:R-:W4:Y:S01]  /*4c50*/  SHFL.BFLY PT, R45, R44, 0x2, 0x101f ;  /* 0x0c501f002c2d7f89 */ /* 0x000f2200000e0000 */
[----:B------:R-:W4:Y:S01]  /*4c60*/  @!P0 LDC.64 R24, c[0x0][0x220] ;  /* 0x00008800ff188b82 */ /* 0x000f220000000a00 */
[----:B--2---:R-:W-:Y:S02]  /*4c70*/  FADD.FTZ R37, R37, R22 ;  /* 0x0000001625257221 */ /* 0x004fe40000010000 */
[----:B------:R-:W2:Y:S01]  /*4c80*/  SHFL.BFLY PT, R17, R18, 0x1, 0x101f ;  /* 0x0c301f0012117f89 */ /* 0x000ea200000e0000 */
[----:B-----5:R-:W-:-:S03]  /*4c90*/  FADD.FTZ R38, R38, R21 ;  /* 0x0000001526267221 */ /* 0x020fc60000010000 */
[----:B------:R-:W5:Y:S01]  /*4ca0*/  SHFL.BFLY PT, R36, R37, 0x1, 0x101f ;  /* 0x0c301f0025247f89 */ /* 0x000f6200000e0000 */
[----:B------:R-:W5:Y:S01]  /*4cb0*/  @!P0 LDC.64 R22, c[0x0][0x218] ;  /* 0x00008600ff168b82 */ /* 0x000f620000000a00 */
[----:B0-----:R-:W-:Y:S02]  /*4cc0*/  FADD.FTZ R39, R39, R26 ;  /* 0x0000001a27277221 */ /* 0x001fe40000010000 */
[----:B------:R-:W0:Y:S01]  /*4cd0*/  SHFL.BFLY PT, R35, R38, 0x1, 0x101f ;  /* 0x0c301f0026237f89 */ /* 0x000e2200000e0000 */
[----:B-1----:R-:W-:-:S04]  /*4ce0*/  FADD.FTZ R33, R33, R34 ;  /* 0x0000002221217221 */ /* 0x002fc80000010000 */
[----:B------:R-:W1:Y:S01]  /*4cf0*/  @!P0 LDC.64 R26, c[0x0][0x218] ;  /* 0x00008600ff1a8b82 */ /* 0x000e620000000a00 */
[----:B------:R-:W-:Y:S01]  /*4d00*/  IMAD.MOV.U32 R34, RZ, RZ, 0xffff ;  /* 0x0000ffffff227424 */ /* 0x000fe200078e00ff */
[----:B------:R-:W1:Y:S01]  /*4d10*/  SHFL.BFLY PT, R41, R40, 0x1, 0x101f ;  /* 0x0c301f0028297f89 */ /* 0x000e6200000e0000 */
[----:B---3--:R-:W-:-:S03]  /*4d20*/  FADD.FTZ R19, R19, R20 ;  /* 0x0000001413137221 */ /* 0x008fc60000010000 */
[----:B------:R-:W3:Y:S01]  /*4d30*/  SHFL.BFLY PT, R42, R39, 0x1, 0x101f ;  /* 0x0c301f00272a7f89 */ /* 0x000ee200000e0000 */
[----:B----4-:R-:W-:Y:S01]  /*4d40*/  FADD.FTZ R44, R44, R45 ;  /* 0x0000002d2c2c7221 */ /* 0x010fe20000010000 */
[----:B------:R-:W-:Y:S01]  /*4d50*/  @!P0 F2FP.BF16.F32.PACK_AB R32, RZ, R19 ;  /* 0x00000013ff20823e */ /* 0x000fe200000010ff */
[----:B------:R-:W4:Y:S01]  /*4d60*/  @!P0 LDC.64 R20, c[0x0][0x220] ;  /* 0x00008800ff148b82 */ /* 0x000f220000000a00 */
[----:B------:R-:W4:Y:S01]  /*4d70*/  SHFL.BFLY PT, R34, R33, 0x2, 0x101f ;  /* 0x0c501f0021227f89 */ /* 0x000f2200000e0000 */
[----:B--2---:R-:W-:Y:S01]  /*4d80*/  FADD.FTZ R46, R18, R17 ;  /* 0x00000011122e7221 */ /* 0x004fe20000010000 */
[----:B------:R-:W-:-:S04]  /*4d90*/  @!P0 IMAD.WIDE R24, R43, 0x2, R24 ;  /* 0x000000022b188825 */ /* 0x000fc800078e0218 */
[----:B-----5:R-:W-:Y:S01]  /*4da0*/  FADD.FTZ R36, R37, R36 ;  /* 0x0000002425247221 */ /* 0x020fe20000010000 */
[----:B------:R-:W-:Y:S01]  /*4db0*/  @!P0 F2FP.BF16.F32.PACK_AB R46, RZ, R46 ;  /* 0x0000002eff2e823e */ /* 0x000fe200000010ff */
[----:B------:R-:W2:Y:S01]  /*4dc0*/  @!P0 LDC.64 R18, c[0x0][0x218] ;  /* 0x00008600ff128b82 */ /* 0x000ea20000000a00 */
[----:B------:R-:W-:Y:S01]  /*4dd0*/  MOV R37, 0xffff ;  /* 0x0000ffff00257802 */ /* 0x000fe20000000f00 */
[----:B------:R-:W-:-:S04]  /*4de0*/  @!P0 IMAD.WIDE R22, R43, 0x2, R22 ;  /* 0x000000022b168825 */ /* 0x000fc800078e0216 */
[----:B0-----:R-:W-:Y:S01]  /*4df0*/  FADD.FTZ R35, R38, R35 ;  /* 0x0000002326237221 */ /* 0x001fe20000010000 */
[----:B-1----:R-:W-:Y:S01]  /*4e00*/  @!P0 IMAD.WIDE R26, R43, 0x2, R26 ;  /* 0x000000022b1a8825 */ /* 0x002fe200078e021a */
[----:B------:R-:W0:Y:S03]  /*4e10*/  @!P0 LDC.64 R16, c[0x0][0x220] ;  /* 0x00008800ff108b82 */ /* 0x000e260000000a00 */
[----:B------:R-:W-:Y:S01]  /*4e20*/  FADD.FTZ R40, R40, R41 ;  /* 0x0000002928287221 */ /* 0x000fe20000010000 */
[----:B------:R-:W1:Y:S01]  /*4e30*/  SHFL.BFLY PT, R37, R44, 0x1, 0x101f ;  /* 0x0c301f002c257f89 */ /* 0x000e6200000e0000 */
[----:B---3--:R-:W-:-:S03]  /*4e40*/  FADD.FTZ R39, R39, R42 ;  /* 0x0000002a27277221 */ /* 0x008fc60000010000 */
[----:B------:R3:W-:Y:S01]  /*4e50*/  @!P0 STG.E.U16 desc[UR12][R26.64], R32 ;  /* 0x000000201a008986 */ /* 0x0007e2000c10150c */
[----:B------:R-:W-:Y:S01]  /*4e60*/  @!P0 F2FP.BF16.F32.PACK_AB R28, RZ, R40 ;  /* 0x00000028ff1c823e */ /* 0x000fe200000010ff */
[----:B----4-:R-:W-:-:S04]  /*4e70*/  @!P0 IMAD.WIDE R20, R43, 0x2, R20 ;  /* 0x000000022b148825 */ /* 0x010fc800078e0214 */
[----:B------:R-:W-:Y:S01]  /*4e80*/  FADD.FTZ R33, R33, R34 ;  /* 0x0000002221217221 */ /* 0x000fe20000010000 */
[----:B------:R4:W-:Y:S01]  /*4e90*/  @!P0 STG.E.U16 desc[UR12][R24.64], R46 ;  /* 0x0000002e18008986 */ /* 0x0009e2000c10150c */
[----:B--2---:R-:W-:Y:S01]  /*4ea0*/  @!P0 IMAD.WIDE R18, R43, 0x2, R18 ;  /* 0x000000022b128825 */ /* 0x004fe200078e0212 */
[----:B---3--:R-:W-:-:S03]  /*4eb0*/  @!P0 F2FP.BF16.F32.PACK_AB R27, RZ, R35 ;  /* 0x00000023ff1b823e */ /* 0x008fc600000010ff */
[----:B------:R-:W-:Y:S01]  /*4ec0*/  IMAD.MOV.U32 R32, RZ, RZ, 0xffff ;  /* 0x0000ffffff207424 */ /* 0x000fe200078e00ff */
[----:B------:R-:W-:Y:S02]  /*4ed0*/  @!P0 F2FP.BF16.F32.PACK_AB R35, RZ, R39 ;  /* 0x00000027ff23823e */ /* 0x000fe400000010ff */
[----:B----4-:R-:W-:Y:S01]  /*4ee0*/  @!P0 F2FP.BF16.F32.PACK_AB R25, RZ, R36 ;  /* 0x00000024ff19823e */ /* 0x010fe200000010ff */
[----:B0-----:R-:W-:Y:S02]  /*4ef0*/  @!P0 IMAD.WIDE R16, R43, 0x2, R16 ;  /* 0x000000022b108825 */ /* 0x001fe400078e0210 */
[----:B------:R0:W2:Y:S02]  /*4f00*/  SHFL.BFLY PT, R32, R33, 0x1, 0x101f ;  /* 0x0c301f0021207f89 */ /* 0x0000a400000e0000 */
[----:B-1----:R-:W-:Y:S02]  /*4f10*/  FADD.FTZ R37, R44, R37 ;  /* 0x000000252c257221 */ /* 0x002fe40000010000 */
[----:B------:R0:W-:Y:S04]  /*4f20*/  @!P0 STG.E.U16 desc[UR12][R22.64+0x28], R25 ;  /* 0x0000281916008986 */ /* 0x0001e8000c10150c */
[----:B------:R0:W-:Y:S04]  /*4f30*/  @!P0 STG.E.U16 desc[UR12][R20.64+0x28], R27 ;  /* 0x0000281b14008986 */ /* 0x0001e8000c10150c */
[----:B------:R0:W-:Y:S04]  /*4f40*/  @!P0 STG.E.U16 desc[UR12][R18.64+0x50], R28 ;  /* 0x0000501c12008986 */ /* 0x0001e8000c10150c */
[----:B------:R0:W-:Y:S02]  /*4f50*/  @!P0 STG.E.U16 desc[UR12][R16.64+0x50], R35 ;  /* 0x0000502310008986 */ /* 0x0001e4000c10150c */
.L_x_885:
[----:B0-----:R-:W0:Y:S01]  /*4f60*/  @!P0 LDC.64 R16, c[0x0][0x218] ;  /* 0x00008600ff108b82 */ /* 0x001e220000000a00 */
        /* <DEDUP_REMOVED lines=8> */
.L_x_815:
        /* <DEDUP_REMOVED lines=8> */
.L_x_818:
[----:B------:R-:W-:Y:S01]  /*5070*/  HFMA2.MMA R29, -RZ, RZ, 0, 0.000503063201904296875 ;  /* 0x0000101fff1d7435 */ /* 0x000fe200000001ff */
[----:B-1----:R-:W-:Y:S01]  /*5080*/  MOV R31, R16 ;  /* 0x00000010001f7202 */ /* 0x002fe20000000f00 */
[----:B------:R-:W-:Y:S01]  /*5090*/  IMAD.MOV.U32 R30, RZ, RZ, 0x8 ;  /* 0x00000008ff1e7424 */ /* 0x000fe200078e00ff */
[----:B------:R-:W-:-:S08]  /*50a0*/  MOV R28, 0xffff ;  /* 0x0000ffff001c7802 */ /* 0x000fd00000000f00 */
[----:B0-2---:R-:W-:Y:S05]  /*50b0*/  WARPSYNC.COLLECTIVE R28, `(.L_x_823) ;  /* 0x000000001c087348 */ /* 0x005fea0003c00000 */
[----:B------:R1:W3:Y:S02]  /*50c0*/  SHFL.BFLY P2, R32, R31, R30, R29 ;  /* 0x0c00001e1f207389 */ /* 0x0002e4000004001d */
[----:B0123--:R-:W-:Y:S01]  /*50d0*/  ENDCOLLECTIVE ;  /* 0x000000000000791b */ /* 0x00ffe20003800000 */
.L_x_823:
[----:B------:R-:W-:Y:S01]  /*50e0*/  IMAD.MOV.U32 R31, RZ, RZ, R17 ;  /* 0x000000ffff1f7224 */ /* 0x000fe200078e0011 */
[----:B------:R-:W-:-:S07]  /*50f0*/  MOV R19, R32 ;  /* 0x0000002000137202 */ /* 0x000fce0000000f00 */
[----:B------:R-:W-:Y:S05]  /*5100*/  WARPSYNC.COLLECTIVE R28, `(.L_x_824) ;  /* 0x000000001c087348 */ /* 0x000fea0003c00000 */
[----:B------:R0:W1:Y:S02]  /*5110*/  SHFL.BFLY P2, R32, R31, R30, R29 ;  /* 0x0c00001e1f207389 */ /* 0x000064000004001d */
[----:B01----:R-:W-:Y:S01]  /*5120*/  ENDCOLLECTIVE ;  /* 0x000000000000791b */ /* 0x003fe20003800000 */
.L_x_824:
[----:B------:R-:W-:Y:S01]  /*5130*/  FADD.FTZ R19, R19, R16 ;  /* 0x0000001013137221 */ /* 0x000fe20000010000 */
[----:B------:R-:W-:-:S04]  /*5140*/  HFMA2.MMA R30, -RZ, RZ, 0, 2.384185791015625e-07 ;  /* 0x00000004ff1e7435 */ /* 0x000fc800000001ff */
[----:B------:R-:W-:Y:S02]  /*5150*/  MOV R31, R19 ;  /* 0x00000013001f7202 */ /* 0x000fe40000000f00 */
[----:B------:R-:W-:-:S07]  /*5160*/  MOV R18, R32 ;  /* 0x0000002000127202 */ /* 0x000fce0000000f00 */
[----:B------:R-:W-:Y:S05]  /*5170*/  WARPSYNC.COLLECTIVE R28, `(.L_x_825) ;  /* 0x000000001c087348 */ /* 0x000fea0003c00000 */
[----:B------:R0:W1:Y:S02]  /*5180*/  SHFL.BFLY P2, R32, R31, R30, R29 ;  /* 0x0c00001e1f207389 */ /* 0x000064000004001d */
[----:B01----:R-:W-:Y:S01]  /*5190*/  ENDCOLLECTIVE ;  /* 0x000000000000791b */ /* 0x003fe20003800000 */
.L_x_825:
[----:B------:R-:W-:-:S05]  /*51a0*/  FADD.FTZ R18, R18, R17 ;  /* 0x0000001112127221 */ /* 0x000fca0000010000 */
[----:B------:R-:W-:Y:S01]  /*51b0*/  MOV R31, R18 ;  /* 0x00000012001f7202 */ /* 0x000fe20000000f00 */
[----:B------:R-:W-:-:S07]  /*51c0*/  IMAD.MOV.U32 R20, RZ, RZ, R32 ;  /* 0x000000ffff147224 */ /* 0x000fce00078e0020 */
[----:B------:R-:W-:Y:S05]  /*51d0*/  WARPSYNC.COLLECTIVE R28, `(.L_x_826) ;  /* 0x000000001c087348 */ /* 0x000fea0003c00000 */
[----:B------:R0:W1:Y:S02]  /*51e0*/  SHFL.BFLY P2, R32, R31, R30, R29 ;  /* 0x0c00001e1f207389 */ /* 0x000064000004001d */
[----:B01----:R-:W-:Y:S01]  /*51f0*/  ENDCOLLECTIVE ;  /* 0x000000000000791b */ /* 0x003fe20003800000 */
.L_x_826:
[----:B------:R-:W-:-:S05]  /*5200*/  FADD.FTZ R20, R19, R20 ;  /* 0x0000001413147221 */ /* 0x000fca0000010000 */
[----:B------:R-:W-:Y:S01]  /*5210*/  MOV R31, R20 ;  /* 0x00000014001f7202 */ /* 0x000fe20000000f00 */
[----:B------:R-:W-:Y:S01]  /*5220*/  IMAD.MOV.U32 R30, RZ, RZ, 0x2 ;  /* 0x00000002ff1e7424 */ /* 0x000fe200078e00ff */
[----:B------:R-:W-:-:S07]  /*5230*/  MOV R21, R32 ;  /* 0x0000002000157202 */ /* 0x000fce0000000f00 */
[----:B------:R-:W-:Y:S05]  /*5240*/  WARPSYNC.COLLECTIVE R28, `(.L_x_827) ;  /* 0x000000001c087348 */ /* 0x000fea0003c00000 */
[----:B------:R0:W1:Y:S02]  /*5250*/  SHFL.BFLY P2, R32, R31, R30, R29 ;  /* 0x0c00001e1f207389 */ /* 0x000064000004001d */
[----:B01----:R-:W-:Y:S01]  /*5260*/  ENDCOLLECTIVE ;  /* 0x000000000000791b */ /* 0x003fe20003800000 */
.L_x_827:
[----:B------:R-:W-:-:S05]  /*5270*/  FADD.FTZ R21, R18, R21 ;  /* 0x0000001512157221 */ /* 0x000fca0000010000 */
[----:B------:R-:W-:Y:S02]  /*5280*/  MOV R31, R21 ;  /* 0x00000015001f7202 */ /* 0x000fe40000000f00 */
[----:B------:R-:W-:-:S07]  /*5290*/  MOV R23, R32 ;  /* 0x0000002000177202 */ /* 0x000fce0000000f00 */
[----:B------:R-:W-:Y:S05]  /*52a0*/  WARPSYNC.COLLECTIVE R28, `(.L_x_828) ;  /* 0x000000001c087348 */ /* 0x000fea0003c00000 */
[----:B------:R0:W1:Y:S02]  /*52b0*/  SHFL.BFLY P2, R32, R31, R30, R29 ;  /* 0x0c00001e1f207389 */ /* 0x000064000004001d */
[----:B01----:R-:W-:Y:S01]  /*52c0*/  ENDCOLLECTIVE ;  /* 0x000000000000791b */ /* 0x003fe20003800000 */
.L_x_828:
[----:B------:R-:W-:Y:S01]  /*52d0*/  FADD.FTZ R23, R20, R23 ;  /* 0x0000001714177221 */ /* 0x000fe20000010000 */
[----:B------:R-:W-:-:S03]  /*52e0*/  HFMA2.MMA R30, -RZ, RZ, 0, 5.9604644775390625e-08 ;  /* 0x00000001ff1e7435 */ /* 0x000fc600000001ff */
[----:B------:R-:W-:Y:S01]  /*52f0*/  IMAD.MOV.U32 R31, RZ, RZ, R23 ;  /* 0x000000ffff1f7224 */ /* 0x000fe200078e0017 */
[----:B------:R-:W-:-:S07]  /*5300*/  MOV R16, R32 ;  /* 0x0000002000107202 */ /* 0x000fce0000000f00 */
[----:B------:R-:W-:Y:S05]  /*5310*/  WARPSYNC.COLLECTIVE R28, `(.L_x_829) ;  /* 0x000000001c087348 */ /* 0x000fea0003c00000 */
[----:B------:R0:W1:Y:S02]  /*5320*/  SHFL.BFLY P2, R32, R31, R30, R29 ;  /* 0x0c00001e1f207389 */ /* 0x000064000004001d */
[----:B01----:R-:W-:Y:S01]  /*5330*/  ENDCOLLECTIVE ;  /* 0x000000000000791b */ /* 0x003fe20003800000 */
.L_x_829:
[----:B------:R-:W-:-:S05]  /*5340*/  FADD.FTZ R16, R21, R16 ;  /* 0x0000001015107221 */ /* 0x000fca0000010000 */
[----:B------:R-:W-:Y:S02]  /*5350*/  MOV R31, R16 ;  /* 0x00000010001f7202 */ /* 0x000fe40000000f00 */
[----:B------:R-:W-:-:S07]  /*5360*/  MOV R22, R32 ;  /* 0x0000002000167202 */ /* 0x000fce0000000f00 */
[----:B------:R-:W-:Y:S05]  /*5370*/  WARPSYNC.COLLECTIVE R28, `(.L_x_830) ;  /* 0x000000001c087348 */ /* 0x000fea0003c00000 */
[----:B------:R0:W1:Y:S02]  /*5380*/  SHFL.BFLY P2, R32, R31, R30, R29 ;  /* 0x0c00001e1f207389 */ /* 0x000064000004001d */
[----:B01----:R-:W-:Y:S01]  /*5390*/  ENDCOLLECTIVE ;  /* 0x000000000000791b */ /* 0x003fe20003800000 */
.L_x_830:
[----:B------:R-:W-:Y:S01]  /*53a0*/  FADD.FTZ R22, R23, R22 ;  /* 0x0000001617167221 */ /* 0x000fe20000010000 */
[----:B------:R-:W-:Y:S06]  /*53b0*/  BRA `(.L_x_831) ;  /* 0xffffffe800ec7947 */ /* 0x000fec000383ffff */
.L_x_819:
        /* <DEDUP_REMOVED lines=8> */
.L_x_833:
[----:B------:R-:W-:Y:S05]  /*5440*/  BSYNC B1 ;  /* 0x0000000000017941 */ /* 0x000fea0003800000 */
.L_x_832:
        /* <DEDUP_REMOVED lines=8> */
.L_x_834:
[----:B------:R-:W-:Y:S01]  /*54d0*/  FADD.FTZ R23, R23, R16 ;  /* 0x0000001017177221 */ /* 0x000fe20000010000 */
[----:B------:R-:W-:-:S04]  /*54e0*/  HFMA2.MMA R30, -RZ, RZ, 0, 2.384185791015625e-07 ;  /* 0x00000004ff1e7435 */ /* 0x000fc800000001ff */
[----:B------:R-:W-:Y:S02]  /*54f0*/  MOV R31, R23 ;  /* 0x00000017001f7202 */ /* 0x000fe40000000f00 */
[----:B------:R-:W-:-:S07]  /*5500*/  MOV R22, R32 ;  /* 0x0000002000167202 */ /* 0x000fce0000000f00 */
[----:B------:R-:W-:Y:S05]  /*5510*/  WARPSYNC.COLLECTIVE R28, `(.L_x_835) ;  /* 0x000000001c087348 */ /* 0x000fea0003c00000 */
[----:B------:R0:W1:Y:S02]  /*5520*/  SHFL.BFLY P2, R32, R31, R30, R29 ;  /* 0x0c00001e1f207389 */ /* 0x000064000004001d */
[----:B01----:R-:W-:Y:S01]  /*5530*/  ENDCOLLECTIVE ;  /* 0x000000000000791b */ /* 0x003fe20003800000 */
.L_x_835:
[----:B------:R-:W-:-:S05]  /*5540*/  FADD.FTZ R22, R22, R17 ;  /* 0x0000001116167221 */ /* 0x000fca0000010000 */
[----:B------:R-:W-:Y:S01]  /*5550*/  MOV R31, R22 ;  /* 0x00000016001f7202 */ /* 0x000fe20000000f00 */
[----:B------:R-:W-:-:S07]  /*5560*/  IMAD.MOV.U32 R24, RZ, RZ, R32 ;  /* 0x000000ffff187224 */ /* 0x000fce00078e0020 */
[----:B------:R-:W-:Y:S05]  /*5570*/  WARPSYNC.COLLECTIVE R28, `(.L_x_836) ;  /* 0x000000001c087348 */ /* 0x000fea0003c00000 */
[----:B------:R0:W1:Y:S02]  /*5580*/  SHFL.BFLY P2, R32, R31, R30, R29 ;  /* 0x0c00001e1f207389 */ /* 0x000064000004001d */
[----:B01----:R-:W-:Y:S01]  /*5590*/  ENDCOLLECTIVE ;  /* 0x000000000000791b */ /* 0x003fe20003800000 */
.L_x_836:
[----:B------:R-:W-:-:S05]  /*55a0*/  FADD.FTZ R24, R23, R24 ;  /* 0x0000001817187221 */ /* 0x000fca0000010000 */
[----:B------:R-:W-:Y:S01]  /*55b0*/  MOV R31, R24 ;  /* 0x00000018001f7202 */ /* 0x000fe20000000f00 */
[----:B------:R-:W-:Y:S01]  /*55c0*/  IMAD.MOV.U32 R30, RZ, RZ, 0x2 ;  /* 0x00000002ff1e7424 */ /* 0x000fe200078e00ff */
[----:B------:R-:W-:-:S07]  /*55d0*/  MOV R25, R32 ;  /* 0x0000002000197202 */ /* 0x000fce0000000f00 */
[----:B------:R-:W-:Y:S05]  /*55e0*/  WARPSYNC.COLLECTIVE R28, `(.L_x_837) ;  /* 0x000000001c087348 */ /* 0x000fea0003c00000 */
[----:B------:R0:W1:Y:S02]  /*55f0*/  SHFL.BFLY P2, R32, R31, R30, R29 ;  /* 0x0c00001e1f207389 */ /* 0x000064000004001d */
[----:B01----:R-:W-:Y:S01]  /*5600*/  ENDCOLLECTIVE ;  /* 0x000000000000791b */ /* 0x003fe20003800000 */
.L_x_837:
[----:B------:R-:W-:-:S05]  /*5610*/  FADD.FTZ R25, R22, R25 ;  /* 0x0000001916197221 */ /* 0x000fca0000010000 */
[----:B------:R-:W-:Y:S02]  /*5620*/  MOV R31, R25 ;  /* 0x00000019001f7202 */ /* 0x000fe40000000f00 */
[----:B------:R-:W-:-:S07]  /*5630*/  MOV R27, R32 ;  /* 0x00000020001b7202 */ /* 0x000fce0000000f00 */
[----:B------:R-:W-:Y:S05]  /*5640*/  WARPSYNC.COLLECTIVE R28, `(.L_x_838) ;  /* 0x000000001c087348 */ /* 0x000fea0003c00000 */
[----:B------:R0:W1:Y:S02]  /*5650*/  SHFL.BFLY P2, R32, R31, R30, R29 ;  /* 0x0c00001e1f207389 */ /* 0x000064000004001d */
[----:B01----:R-:W-:Y:S01]  /*5660*/  ENDCOLLECTIVE ;  /* 0x000000000000791b */ /* 0x003fe20003800000 */
.L_x_838:
[----:B------:R-:W-:Y:S01]  /*5670*/  FADD.FTZ R27, R24, R27 ;  /* 0x0000001b181b7221 */ /* 0x000fe20000010000 */
[----:B------:R-:W-:-:S03]  /*5680*/  HFMA2.MMA R30, -RZ, RZ, 0, 5.9604644775390625e-08 ;  /* 0x00000001ff1e7435 */ /* 0x000fc600000001ff */
[----:B------:R-:W-:Y:S01]  /*5690*/  IMAD.MOV.U32 R31, RZ, RZ, R27 ;  /* 0x000000ffff1f7224 */ /* 0x000fe200078e001b */
[----:B------:R-:W-:-:S07]  /*56a0*/  MOV R16, R32 ;  /* 0x0000002000107202 */ /* 0x000fce0000000f00 */
[----:B------:R-:W-:Y:S05]  /*56b0*/  WARPSYNC.COLLECTIVE R28, `(.L_x_839) ;  /* 0x000000001c087348 */ /* 0x000fea0003c00000 */
[----:B------:R0:W1:Y:S02]  /*56c0*/  SHFL.BFLY P2, R32, R31, R30, R29 ;  /* 0x0c00001e1f207389 */ /* 0x000064000004001d */
[----:B01----:R-:W-:Y:S01]  /*56d0*/  ENDCOLLECTIVE ;  /* 0x000000000000791b */ /* 0x003fe20003800000 */
.L_x_839:
[----:B------:R-:W-:-:S05]  /*56e0*/  FADD.FTZ R16, R25, R16 ;  /* 0x0000001019107221 */ /* 0x000fca0000010000 */
[----:B------:R-:W-:Y:S02]  /*56f0*/  MOV R31, R16 ;  /* 0x00000010001f7202 */ /* 0x000fe40000000f00 */
[----:B------:R-:W-:-:S07]  /*5700*/  MOV R26, R32 ;  /* 0x00000020001a7202 */ /* 0x000fce0000000f00 */
[----:B------:R-:W-:Y:S05]  /*5710*/  WARPSYNC.COLLECTIVE R28, `(.L_x_840) ;  /* 0x000000001c087348 */ /* 0x000fea0003c00000 */
[----:B------:R0:W1:Y:S02]  /*5720*/  SHFL.BFLY P2, R32, R31, R30, R29 ;  /* 0x0c00001e1f207389 */ /* 0x000064000004001d */
[----:B01----:R-:W-:Y:S01]  /*5730*/  ENDCOLLECTIVE ;  /* 0x000000000000791b */ /* 0x003fe20003800000 */
.L_x_840:
[----:B------:R-:W-:Y:S01]  /*5740*/  FADD.FTZ R26, R27, R26 ;  /* 0x0000001a1b1a7221 */ /* 0x000fe20000010000 */
[----:B------:R-:W-:Y:S06]  /*5750*/  BRA `(.L_x_841) ;  /* 0xffffffe800c07947 */ /* 0x000fec000383ffff */
.L_x_820:
        /* <DEDUP_REMOVED lines=8> */
.L_x_843:
[----:B------:R-:W-:Y:S05]  /*57e0*/  BSYNC B1 ;  /* 0x0000000000017941 */ /* 0x000fea0003800000 */
.L_x_842:
        /* <DEDUP_REMOVED lines=8> */
.L_x_844:
[----:B------:R-:W-:Y:S01]  /*5870*/  FADD.FTZ R23, R23, R16 ;  /* 0x0000001017177221 */ /* 0x000fe20000010000 */
[----:B------:R-:W-:-:S04]  /*5880*/  HFMA2.MMA R30, -RZ, RZ, 0, 2.384185791015625e-07 ;  /* 0x00000004ff1e7435 */ /* 0x000fc800000001ff */
[----:B------:R-:W-:Y:S02]  /*5890*/  MOV R31, R23 ;  /* 0x00000017001f7202 */ /* 0x000fe40000000f00 */
[----:B------:R-:W-:-:S07]  /*58a0*/  MOV R22, R32 ;  /* 0x0000002000167202 */ /* 0x000fce0000000f00 */
[----:B------:R-:W-:Y:S05]  /*58b0*/  WARPSYNC.COLLECTIVE R28, `(.L_x_845) ;  /* 0x000000001c087348 */ /* 0x000fea0003c00000 */
[----:B------:R0:W1:Y:S02]  /*58c0*/  SHFL.BFLY P2, R32, R31, R30, R29 ;  /* 0x0c00001e1f207389 */ /* 0x000064000004001d */
[----:B01----:R-:W-:Y:S01]  /*58d0*/  ENDCOLLECTIVE ;  /* 0x000000000000791b */ /* 0x003fe20003800000 */
.L_x_845:
[----:B------:R-:W-:-:S05]  /*58e0*/  FADD.FTZ R22, R22, R17 ;  /* 0x0000001116167221 */ /* 0x000fca0000010000 */
[----:B------:R-:W-:Y:S01]  /*58f0*/  MOV R31, R22 ;  /* 0x00000016001f7202 */ /* 0x000fe20000000f00 */
[----:B------:R-:W-:-:S07]  /*5900*/  IMAD.MOV.U32 R24, RZ, RZ, R32 ;  /* 0x000000ffff187224 */ /* 0x000fce00078e0020 */
[----:B------:R-:W-:Y:S05]  /*5910*/  WARPSYNC.COLLECTIVE R28, `(.L_x_846) ;  /* 0x000000001c087348 */ /* 0x000fea0003c00000 */
[----:B------:R0:W1:Y:S02]  /*5920*/  SHFL.BFLY P2, R32, R31, R30, R29 ;  /* 0x0c00001e1f207389 */ /* 0x000064000004001d */
[----:B01----:R-:W-:Y:S01]  /*5930*/  ENDCOLLECTIVE ;  /* 0x000000000000791b */ /* 0x003fe20003800000 */
.L_x_846:
[----:B------:R-:W-:-:S05]  /*5940*/  FADD.FTZ R24, R23, R24 ;  /* 0x0000001817187221 */ /* 0x000fca0000010000 */
[----:B------:R-:W-:Y:S01]  /*5950*/  MOV R31, R24 ;  /* 0x00000018001f7202 */ /* 0x000fe20000000f00 */
[----:B------:R-:W-:Y:S01]  /*5960*/  IMAD.MOV.U32 R30, RZ, RZ, 0x2 ;  /* 0x00000002ff1e7424 */ /* 0x000fe200078e00ff */
[----:B------:R-:W-:-:S07]  /*5970*/  MOV R25, R32 ;  /* 0x0000002000197202 */ /* 0x000fce0000000f00 */
[----:B------:R-:W-:Y:S05]  /*5980*/  WARPSYNC.COLLECTIVE R28, `(.L_x_847) ;  /* 0x000000001c087348 */ /* 0x000fea0003c00000 */
[----:B------:R0:W1:Y:S02]  /*5990*/  SHFL.BFLY P2, R32, R31, R30, R29 ;  /* 0x0c00001e1f207389 */ /* 0x000064000004001d */
[----:B01----:R-:W-:Y:S01]  /*59a0*/  ENDCOLLECTIVE ;  /* 0x000000000000791b */ /* 0x003fe20003800000 */
.L_x_847:
[----:B------:R-:W-:-:S05]  /*59b0*/  FADD.FTZ R25, R22, R25 ;  /* 0x0000001916197221 */ /* 0x000fca0000010000 */
[----:B------:R-:W-:Y:S02]  /*59c0*/  MOV R31, R25 ;  /* 0x00000019001f7202 */ /* 0x000fe40000000f00 */
[----:B------:R-:W-:-:S07]  /*59d0*/  MOV R27, R32 ;  /* 0x00000020001b7202 */ /* 0x000fce0000000f00 */
[----:B------:R-:W-:Y:S05]  /*59e0*/  WARPSYNC.COLLECTIVE R28, `(.L_x_848) ;  /* 0x000000001c087348 */ /* 0x000fea0003c00000 */
[----:B------:R0:W1:Y:S02]  /*59f0*/  SHFL.BFLY P2, R32, R31, R30, R29 ;  /* 0x0c00001e1f207389 */ /* 0x000064000004001d */
[----:B01----:R-:W-:Y:S01]  /*5a00*/  ENDCOLLECTIVE ;  /* 0x000000000000791b */ /* 0x003fe20003800000 */
.L_x_848:
[----:B------:R-:W-:Y:S01]  /*5a10*/  FADD.FTZ R27, R24, R27 ;  /* 0x0000001b181b7221 */ /* 0x000fe20000010000 */
[----:B------:R-:W-:-:S03]  /*5a20*/  HFMA2.MMA R30, -RZ, RZ, 0, 5.9604644775390625e-08 ;  /* 0x00000001ff1e7435 */ /* 0x000fc600000001ff */
[----:B------:R-:W-:Y:S01]  /*5a30*/  IMAD.MOV.U32 R31, RZ, RZ, R27 ;  /* 0x000000ffff1f7224 */ /* 0x000fe200078e001b */
[----:B------:R-:W-:-:S07]  /*5a40*/  MOV R16, R32 ;  /* 0x0000002000107202 */ /* 0x000fce0000000f00 */
[----:B------:R-:W-:Y:S05]  /*5a50*/  WARPSYNC.COLLECTIVE R28, `(.L_x_849) ;  /* 0x000000001c087348 */ /* 0x000fea0003c00000 */
[----:B------:R0:W1:Y:S02]  /*5a60*/  SHFL.BFLY P2, R32, R31, R30, R29 ;  /* 0x0c00001e1f207389 */ /* 0x000064000004001d */
[----:B01----:R-:W-:Y:S01]  /*5a70*/  ENDCOLLECTIVE ;  /* 0x000000000000791b */ /* 0x003fe20003800000 */
.L_x_849:
[----:B------:R-:W-:-:S05]  /*5a80*/  FADD.FTZ R16, R25, R16 ;  /* 0x0000001019107221 */ /* 0x000fca0000010000 */
[----:B------:R-:W-:Y:S02]  /*5a90*/  MOV R31, R16 ;  /* 0x00000010001f7202 */ /* 0x000fe40000000f00 */
[----:B------:R-:W-:-:S07]  /*5aa0*/  MOV R26, R32 ;  /* 0x00000020001a7202 */ /* 0x000fce0000000f00 */
[----:B------:R-:W-:Y:S05]  /*5ab0*/  WARPSYNC.COLLECTIVE R28, `(.L_x_850) ;  /* 0x000000001c087348 */ /* 0x000fea0003c00000 */
[----:B------:R0:W1:Y:S02]  /*5ac0*/  SHFL.BFLY P2, R32, R31, R30, R29 ;  /* 0x0c00001e1f207389 */ /* 0x000064000004001d */
[----:B01----:R-:W-:Y:S01]  /*5ad0*/  ENDCOLLECTIVE ;  /* 0x000000000000791b */ /* 0x003fe20003800000 */
.L_x_850:
[----:B------:R-:W-:Y:S01]  /*5ae0*/  FADD.FTZ R26, R27, R26 ;  /* 0x0000001a1b1a7221 */ /* 0x000fe20000010000 */
[----:B------:R-:W-:Y:S06]  /*5af0*/  BRA `(.L_x_851) ;  /* 0xffffffe8007c7947 */ /* 0x000fec000383ffff */
.L_x_821:
        /* <DEDUP_REMOVED lines=8> */
.L_x_853:
[----:B------:R-:W-:Y:S05]  /*5b80*/  BSYNC B0 ;  /* 0x0000000000007941 */ /* 0x000fea0003800000 */
.L_x_852:
        /* <DEDUP_REMOVED lines=11> */
.L_x_854:
[----:B------:R-:W-:Y:S01]  /*5c40*/  FADD.FTZ R19, R19, R18 ;  /* 0x0000001213137221 */ /* 0x000fe20000010000 */
[----:B------:R-:W-:Y:S01]  /*5c50*/  @!P0 LEA R24, R11, UR4, 0x7 ;  /* 0x000000040b188c11 */ /* 0x000fe2000f8e38ff */
[----:B------:R-:W-:Y:S01]  /*5c60*/  HFMA2.MMA R36, -RZ, RZ, 0, 0 ;  /* 0x00000000ff247435 */ /* 0x000fe200000001ff */
[----:B------:R-:W-:Y:S01]  /*5c70*/  @!P0 LOP3.LUT R21, R21, R22, RZ, 0x3c, !PT ;  /* 0x0000001615158212 */ /* 0x000fe200078e3cff */
[----:B------:R-:W-:Y:S01]  /*5c80*/  IMAD.MOV.U32 R25, RZ, RZ, RZ ;  /* 0x000000ffff197224 */ /* 0x000fe200078e00ff */
[----:B------:R-:W-:Y:S01]  /*5c90*/  @!P0 SHF.L.U32 R26, R11, 0x1, RZ ;  /* 0x000000010b1a8819 */ /* 0x000fe200000006ff */
[----:B------:R-:W-:Y:S01]  /*5ca0*/  IMAD.IADD R43, R16, 0x1, R7 ;  /* 0x00000001102b7824 */ /* 0x000fe200078e0207 */
[----:B------:R-:W-:-:S05]  /*5cb0*/  @!P0 LEA R21, R21, R24, 0x2 ;  /* 0x0000001815158211 */ /* 0x000fca00078e10ff */
        /* <DEDUP_REMOVED lines=8> */
.L_x_855:
[----:B------:R-:W-:Y:S01]  /*5d40*/  MOV R31, R18 ;  /* 0x00000012001f7202 */ /* 0x000fe20000000f00 */
[----:B------:R-:W-:-:S07]  /*5d50*/  IMAD.MOV.U32 R20, RZ, RZ, R32 ;  /* 0x000000ffff147224 */ /* 0x000fce00078e0020 */
[----:B------:R-:W-:Y:S05]  /*5d60*/  WARPSYNC.COLLECTIVE R28, `(.L_x_856) ;  /* 0x000000001c087348 */ /* 0x000fea0003c00000 */
[----:B------:R0:W1:Y:S02]  /*5d70*/  SHFL.BFLY P2, R32, R31, R30, R29 ;  /* 0x0c00001e1f207389 */ /* 0x000064000004001d */
[----:B01----:R-:W-:Y:S01]  /*5d80*/  ENDCOLLECTIVE ;  /* 0x000000000000791b */ /* 0x003fe20003800000 */
.L_x_856:
[----:B------:R-:W-:Y:S01]  /*5d90*/  @!P0 MOV R34, R22 ;  /* 0x0000001600228202 */ /* 0x000fe20000000f00 */
[----:B------:R-:W-:Y:S01]  /*5da0*/  FADD.FTZ R20, R19, R20 ;  /* 0x0000001413147221 */ /* 0x000fe20000010000 */
[----:B------:R-:W-:Y:S01]  /*5db0*/  @!P0 MOV R36, R23 ;  /* 0x0000001700248202 */ /* 0x000fe20000000f00 */
[----:B------:R-:W-:-:S05]  /*5dc0*/  @!P0 VIADD R23, R16, 0x28 ;  /* 0x0000002810178836 */ /* 0x000fca0000000000 */
[----:B------:R-:W-:Y:S01]  /*5dd0*/  @!P0 LOP3.LUT R23, R23, R26, RZ, 0x3c, !PT ;  /* 0x0000001a17178212 */ /* 0x000fe200078e3cff */
[----:B------:R-:W-:Y:S02]  /*5de0*/  HFMA2.MMA R26, -RZ, RZ, 0, 0 ;  /* 0x00000000ff1a7435 */ /* 0x000fe400000001ff */
[----:B------:R-:W-:Y:S01]  /*5df0*/  HFMA2.MMA R30, -RZ, RZ, 0, 1.1920928955078125e-07 ;  /* 0x00000002ff1e7435 */ /* 0x000fe200000001ff */
[----:B------:R-:W-:Y:S02]  /*5e00*/  IMAD.MOV.U32 R31, RZ, RZ, R20 ;  /* 0x000000ffff1f7224 */ /* 0x000fe400078e0014 */
[----:B------:R-:W-:-:S08]  /*5e10*/  FADD.FTZ R17, R18, R32 ;  /* 0x0000002012117221 */ /* 0x000fd00000010000 */
[----:B------:R-:W-:Y:S05]  /*5e20*/  WARPSYNC.COLLECTIVE R28, `(.L_x_857) ;  /* 0x000000001c087348 */ /* 0x000fea0003c00000 */
[----:B------:R0:W1:Y:S02]  /*5e30*/  SHFL.BFLY P2, R32, R31, R30, R29 ;  /* 0x0c00001e1f207389 */ /* 0x000064000004001d */
[----:B01----:R-:W-:Y:S01]  /*5e40*/  ENDCOLLECTIVE ;  /* 0x000000000000791b */ /* 0x003fe20003800000 */
.L_x_857:
[----:B------:R-:W-:Y:S02]  /*5e50*/  MOV R31, R17 ;  /* 0x00000011001f7202 */ /* 0x000fe40000000f00 */
[----:B------:R-:W-:-:S07]  /*5e60*/  MOV R19, R32 ;  /* 0x0000002000137202 */ /* 0x000fce0000000f00 */
[----:B------:R-:W-:Y:S05]  /*5e70*/  WARPSYNC.COLLECTIVE R28, `(.L_x_858) ;  /* 0x000000001c087348 */ /* 0x000fea0003c00000 */
[----:B------:R0:W1:Y:S02]  /*5e80*/  SHFL.BFLY P2, R32, R31, R30, R29 ;  /* 0x0c00001e1f207389 */ /* 0x000064000004001d */
[----:B01----:R-:W-:Y:S01]  /*5e90*/  ENDCOLLECTIVE ;  /* 0x000000000000791b */ /* 0x003fe20003800000 */
.L_x_858:
[----:B------:R-:W-:Y:S01]  /*5ea0*/  FADD.FTZ R19, R20, R19 ;  /* 0x0000001314137221 */ /* 0x000fe20000010000 */
[----:B------:R-:W-:-:S03]  /*5eb0*/  HFMA2.MMA R30, -RZ, RZ, 0, 5.9604644775390625e-08 ;  /* 0x00000001ff1e7435 */ /* 0x000fc600000001ff */
[----:B------:R-:W-:Y:S02]  /*5ec0*/  IMAD.MOV.U32 R31, RZ, RZ, R19 ;  /* 0x000000ffff1f7224 */ /* 0x000fe400078e0013 */
[----:B------:R-:W-:-:S07]  /*5ed0*/  FADD.FTZ R18, R17, R32 ;  /* 0x0000002011127221 */ /* 0x000fce0000010000 */
[----:B------:R-:W-:Y:S05]  /*5ee0*/  WARPSYNC.COLLECTIVE R28, `(.L_x_859) ;  /* 0x000000001c087348 */ /* 0x000fea0003c00000 */
[----:B------:R0:W1:Y:S02]  /*5ef0*/  SHFL.BFLY P2, R32, R31, R30, R29 ;  /* 0x0c00001e1f207389 */ /* 0x000064000004001d */
[----:B01----:R-:W-:Y:S01]  /*5f00*/  ENDCOLLECTIVE ;  /* 0x000000000000791b */ /* 0x003fe20003800000 */
.L_x_859:
[----:B------:R-:W-:Y:S02]  /*5f10*/  MOV R31, R18 ;  /* 0x00000012001f7202 */ /* 0x000fe40000000f00 */
[----:B------:R-:W-:-:S07]  /*5f20*/  MOV R20, R32 ;  /* 0x0000002000147202 */ /* 0x000fce0000000f00 */
[----:B------:R-:W-:Y:S05]  /*5f30*/  WARPSYNC.COLLECTIVE R28, `(.L_x_860) ;  /* 0x000000001c087348 */ /* 0x000fea0003c00000 */
[----:B------:R0:W1:Y:S02]  /*5f40*/  SHFL.BFLY P2, R32, R31, R30, R29 ;  /* 0x0c00001e1f207389 */ /* 0x000064000004001d */
[----:B01----:R-:W-:Y:S01]  /*5f50*/  ENDCOLLECTIVE ;  /* 0x000000000000791b */ /* 0x003fe20003800000 */
.L_x_860:
[----:B------:R-:W-:Y:S01]  /*5f60*/  FADD.FTZ R19, R19, R20 ;  /* 0x0000001413137221 */ /* 0x000fe20000010000 */
[----:B------:R-:W-:Y:S01]  /*5f70*/  HFMA2.MMA R30, -RZ, RZ, 0, 4.76837158203125e-07 ;  /* 0x00000008ff1e7435 */ /* 0x000fe200000001ff */
[----:B------:R-:W-:Y:S01]  /*5f80*/  MOV R31, R34 ;  /* 0x00000022001f7202 */ /* 0x000fe20000000f00 */
[----:B------:R-:W-:-:S09]  /*5f90*/  IMAD.MOV.U32 R17, RZ, RZ, R32 ;  /* 0x000000ffff117224 */ /* 0x000fd200078e0020 */
[----:B------:R-:W-:Y:S05]  /*5fa0*/  WARPSYNC.COLLECTIVE R28, `(.L_x_861) ;  /* 0x000000001c087348 */ /* 0x000fea0003c00000 */
[----:B------:R0:W1:Y:S02]  /*5fb0*/  SHFL.BFLY P2, R32, R31, R30, R29 ;  /* 0x0c00001e1f207389 */ /* 0x000064000004001d */
[----:B01----:R-:W-:Y:S01]  /*5fc0*/  ENDCOLLECTIVE ;  /* 0x000000000000791b */ /* 0x003fe20003800000 */
.L_x_861:
[----:B------:R-:W-:Y:S01]  /*5fd0*/  FADD.FTZ R46, R18, R17 ;  /* 0x00000011122e7221 */ /* 0x000fe20000010000 */
[----:B------:R-:W-:Y:S01]  /*5fe0*/  IMAD.MOV.U32 R31, RZ, RZ, R36 ;  /* 0x000000ffff1f7224 */ /* 0x000fe200078e0024 */
[----:B------:R-:W-:-:S07]  /*5ff0*/  MOV R33, R32 ;  /* 0x0000002000217202 */ /* 0x000fce0000000f00 */
[----:B------:R-:W-:Y:S05]  /*6000*/  WARPSYNC.COLLECTIVE R28, `(.L_x_862) ;  /* 0x000000001c087348 */ /* 0x000fea0003c00000 */
[----:B------:R0:W1:Y:S02]  /*6010*/  SHFL.BFLY P2, R32, R31, R30, R29 ;  /* 0x0c00001e1f207389 */ /* 0x000064000004001d */
[----:B01----:R-:W-:Y:S01]  /*6020*/  ENDCOLLECTIVE ;  /* 0x000000000000791b */ /* 0x003fe20003800000 */
.L_x_862:
[----:B------:R-:W-:-:S05]  /*6030*/  FADD.FTZ R33, R33, R34 ;  /* 0x0000002221217221 */ /* 0x000fca0000010000 */
[----:B------:R-:W-:Y:S01]  /*6040*/  MOV R31, R33 ;  /* 0x00000021001f7202 */ /* 0x000fe20000000f00 */
[----:B------:R-:W-:Y:S01]  /*6050*/  IMAD.MOV.U32 R30, RZ, RZ, 0x4 ;  /* 0x00000004ff1e7424 */ /* 0x000fe200078e00ff */
[----:B------:R-:W-:-:S07]  /*6060*/  MOV R35, R32 ;  /* 0x0000002000237202 */ /* 0x000fce0000000f00 */
[----:B------:R-:W-:Y:S05]  /*6070*/  WARPSYNC.COLLECTIVE R28, `(.L_x_863) ;  /* 0x000000001c087348 */ /* 0x000fea0003c00000 */
[----:B------:R0:W1:Y:S02]  /*6080*/  SHFL.BFLY P2, R32, R31, R30, R29 ;  /* 0x0c00001e1f207389 */ /* 0x000064000004001d */
[----:B01----:R-:W-:Y:S01]  /*6090*/  ENDCOLLECTIVE ;  /* 0x000000000000791b */ /* 0x003fe20003800000 */
.L_x_863:
[----:B------:R-:W-:-:S05]  /*60a0*/  FADD.FTZ R35, R35, R36 ;  /* 0x0000002423237221 */ /* 0x000fca0000010000 */
[----:B------:R-:W-:Y:S02]  /*60b0*/  MOV R31, R35 ;  /* 0x00000023001f7202 */ /* 0x000fe40000000f00 */
[----:B------:R-:W-:-:S07]  /*60c0*/  MOV R22, R32 ;  /* 0x0000002000167202 */ /* 0x000fce0000000f00 */
[----:B------:R-:W-:Y:S05]  /*60d0*/  WARPSYNC.COLLECTIVE R28, `(.L_x_864) ;  /* 0x000000001c087348 */ /* 0x000fea0003c00000 */
[----:B------:R0:W1:Y:S02]  /*60e0*/  SHFL.BFLY P2, R32, R31, R30, R29 ;  /* 0x0c00001e1f207389 */ /* 0x000064000004001d */
[----:B01----:R-:W-:Y:S01]  /*60f0*/  ENDCOLLECTIVE ;  /* 0x000000000000791b */ /* 0x003fe20003800000 */
.L_x_864:
[----:B------:R-:W-:Y:S01]  /*6100*/  FADD.FTZ R37, R33, R22 ;  /* 0x0000001621257221 */ /* 0x000fe20000010000 */
[----:B------:R-:W-:-:S04]  /*6110*/  HFMA2.MMA R30, -RZ, RZ, 0, 1.1920928955078125e-07 ;  /* 0x00000002ff1e7435 */ /* 0x000fc800000001ff */
[----:B------:R-:W-:Y:S02]  /*6120*/  MOV R31, R37 ;  /* 0x00000025001f7202 */ /* 0x000fe40000000f00 */
[----:B------:R-:W-:Y:S02]  /*6130*/  MOV R38, R32 ;  /* 0x0000002000267202 */ /* 0x000fe40000000f00 */
[----:B------:R-:W-:-:S03]  /*6140*/  @!P0 LEA R32, R11, UR4, 0x7 ;  /* 0x000000040b208c11 */ /* 0x000fc6000f8e38ff */
[----:B------:R-:W-:Y:S01]  /*6150*/  FADD.FTZ R38, R35, R38 ;  /* 0x0000002623267221 */ /* 0x000fe20000010000 */
[----:B------:R-:W-:Y:S01]  /*6160*/  @!P0 LEA R24, R23, R32, 0x2 ;  /* 0x0000002017188211 */ /* 0x000fe200078e10ff */
[----:B------:R-:W-:-:S11]  /*6170*/  HFMA2.MMA R23, -RZ, RZ, 0, 0 ;  /* 0x00000000ff177435 */ /* 0x000fd600000001ff */
[----:B------:R-:W-:Y:S05]  /*6180*/  WARPSYNC.COLLECTIVE R28, `(.L_x_865) ;  /* 0x000000001c087348 */ /* 0x000fea0003c00000 */
[----:B------:R0:W1:Y:S02]  /*6190*/  SHFL.BFLY P2, R32, R31, R30, R29 ;  /* 0x0c00001e1f207389 */ /* 0x000064000004001d */
[----:B01----:R-:W-:Y:S01]  /*61a0*/  ENDCOLLECTIVE ;  /* 0x000000000000791b */ /* 0x003fe20003800000 */
.L_x_865:
[----:B------:R0:W1:Y:S04]  /*61b0*/  @!P0 LDS R27, [R24] ;  /* 0x00000000181b8984 */ /* 0x0000680000000800 */
[----:B------:R0:W2:Y:S01]  /*61c0*/  @!P0 LDS R39, [R24+0x500] ;  /* 0x0005000018278984 */ /* 0x0000a20000000800 */
[----:B------:R-:W-:Y:S01]  /*61d0*/  MOV R31, R38 ;  /* 0x00000026001f7202 */ /* 0x000fe20000000f00 */
[----:B------:R-:W-:-:S07]  /*61e0*/  IMAD.MOV.U32 R22, RZ, RZ, R32 ;  /* 0x000000ffff167224 */ /* 0x000fce00078e0020 */
[----:B012---:R-:W-:Y:S05]  /*61f0*/  WARPSYNC.COLLECTIVE R28, `(.L_x_866) ;  /* 0x000000001c087348 */ /* 0x007fea0003c00000 */
[----:B------:R3:W4:Y:S02]  /*6200*/  SHFL.BFLY P2, R32, R31, R30, R29 ;  /* 0x0c00001e1f207389 */ /* 0x000724000004001d */
[----:B01234-:R-:W-:Y:S01]  /*6210*/  ENDCOLLECTIVE ;  /* 0x000000000000791b */ /* 0x01ffe20003800000 */
.L_x_866:
[----:B------:R-:W-:-:S05]  /*6220*/  FADD.FTZ R37, R37, R22 ;  /* 0x0000001625257221 */ /* 0x000fca0000010000 */
[----:B------:R-:W-:Y:S01]  /*6230*/  MOV R31, R37 ;  /* 0x00000025001f7202 */ /* 0x000fe20000000f00 */
[----:B------:R-:W-:Y:S01]  /*6240*/  IMAD.MOV.U32 R30, RZ, RZ, 0x1 ;  /* 0x00000001ff1e7424 */ /* 0x000fe200078e00ff */
[----:B------:R-:W-:Y:S02]  /*6250*/  @!P0 MOV R26, R27 ;  /* 0x0000001b001a8202 */ /* 0x000fe40000000f00 */
[----:B------:R-:W-:Y:S02]  /*6260*/  @!P0 MOV R25, R39 ;  /* 0x0000002700198202 */ /* 0x000fe40000000f00 */
[----:B------:R-:W-:-:S07]  /*6270*/  MOV R21, R32 ;  /* 0x0000002000157202 */ /* 0x000fce0000000f00 */
[----:B------:R-:W-:Y:S05]  /*6280*/  WARPSYNC.COLLECTIVE R28, `(.L_x_867) ;  /* 0x000000001c087348 */ /* 0x000fea0003c00000 */
[----:B------:R0:W1:Y:S02]  /*6290*/  SHFL.BFLY P2, R32, R31, R30, R29 ;  /* 0x0c00001e1f207389 */ /* 0x000064000004001d */
[----:B01----:R-:W-:Y:S01]  /*62a0*/  ENDCOLLECTIVE ;  /* 0x000000000000791b */ /* 0x003fe20003800000 */
.L_x_867:
[----:B------:R-:W-:Y:S01]  /*62b0*/  FADD.FTZ R38, R38, R21 ;  /* 0x0000001526267221 */ /* 0x000fe20000010000 */
[----:B------:R-:W-:-:S04]  /*62c0*/  IMAD.MOV.U32 R21, RZ, RZ, RZ ;  /* 0x000000ffff157224 */ /* 0x000fc800078e00ff */
[----:B------:R-:W-:Y:S02]  /*62d0*/  MOV R31, R38 ;  /* 0x00000026001f7202 */ /* 0x000fe40000000f00 */
[----:B------:R-:W-:-:S07]  /*62e0*/  MOV R36, R32 ;  /* 0x0000002000247202 */ /* 0x000fce0000000f00 */
[----:B------:R-:W-:Y:S05]  /*62f0*/  WARPSYNC.COLLECTIVE R28, `(.L_x_868) ;  /* 0x000000001c087348 */ /* 0x000fea0003c00000 */
[----:B------:R0:W1:Y:S02]  /*6300*/  SHFL.BFLY P2, R32, R31, R30, R29 ;  /* 0x0c00001e1f207389 */ /* 0x000064000004001d */
[----:B01----:R-:W-:Y:S01]  /*6310*/  ENDCOLLECTIVE ;  /* 0x000000000000791b */ /* 0x003fe20003800000 */
.L_x_868:
[----:B------:R-:W-:Y:S01]  /*6320*/  FADD.FTZ R36, R37, R36 ;  /* 0x0000002425247221 */ /* 0x000fe20000010000 */
[----:B------:R-:W-:Y:S01]  /*6330*/  HFMA2.MMA R30, -RZ, RZ, 0, 4.76837158203125e-07 ;  /* 0x00000008ff1e7435 */ /* 0x000fe200000001ff */
[----:B------:R-:W-:Y:S01]  /*6340*/  IMAD.MOV.U32 R31, RZ, RZ, R26 ;  /* 0x000000ffff1f7224 */ /* 0x000fe200078e001a */
[----:B------:R-:W-:-:S09]  /*6350*/  MOV R35, R32 ;  /* 0x0000002000237202 */ /* 0x000fd20000000f00 */
[----:B------:R-:W-:Y:S05]  /*6360*/  WARPSYNC.COLLECTIVE R28, `(.L_x_869) ;  /* 0x000000001c087348 */ /* 0x000fea0003c00000 */
[----:B------:R0:W1:Y:S02]  /*6370*/  SHFL.BFLY P2, R32, R31, R30, R29 ;  /* 0x0c00001e1f207389 */ /* 0x000064000004001d */
[----:B01----:R-:W-:Y:S01]  /*6380*/  ENDCOLLECTIVE ;  /* 0x000000000000791b */ /* 0x003fe20003800000 */
.L_x_869:
[----:B------:R-:W-:Y:S01]  /*6390*/  FADD.FTZ R35, R38, R35 ;  /* 0x0000002326237221 */ /* 0x000fe20000010000 */
[----:B------:R-:W-:Y:S02]  /*63a0*/  MOV R31, R25 ;  /* 0x00000019001f7202 */ /* 0x000fe40000000f00 */
[----:B------:R-:W-:-:S07]  /*63b0*/  MOV R27, R32 ;  /* 0x00000020001b7202 */ /* 0x000fce0000000f00 */
[----:B------:R-:W-:Y:S05]  /*63c0*/  WARPSYNC.COLLECTIVE R28, `(.L_x_870) ;  /* 0x000000001c087348 */ /* 0x000fea0003c00000 */
[----:B------:R0:W1:Y:S02]  /*63d0*/  SHFL.BFLY P2, R32, R31, R30, R29 ;  /* 0x0c00001e1f207389 */ /* 0x000064000004001d */
[----:B01----:R-:W-:Y:S01]  /*63e0*/  ENDCOLLECTIVE ;  /* 0x000000000000791b */ /* 0x003fe20003800000 */
.L_x_870:
        /* <DEDUP_REMOVED lines=8> */
.L_x_871:
        /* <DEDUP_REMOVED lines=8> */
.L_x_872:
        /* <DEDUP_REMOVED lines=10> */
.L_x_873:
[----:B------:R0:W1:Y:S04]  /*6590*/  @!P0 LDS R24, [R41] ;  /* 0x0000000029188984 */ /* 0x0000680000000800 */
[----:B------:R0:W2:Y:S01]  /*65a0*/  @!P0 LDS R22, [R41+0x500] ;  /* 0x0005000029168984 */ /* 0x0000a20000000800 */
[----:B------:R-:W-:Y:S01]  /*65b0*/  IMAD.MOV.U32 R31, RZ, RZ, R39 ;  /* 0x000000ffff1f7224 */ /* 0x000fe200078e0027 */
[----:B------:R-:W-:-:S07]  /*65c0*/  MOV R25, R32 ;  /* 0x0000002000197202 */ /* 0x000fce0000000f00 */
[----:B012---:R-:W-:Y:S05]  /*65d0*/  WARPSYNC.COLLECTIVE R28, `(.L_x_874) ;  /* 0x000000001c087348 */ /* 0x007fea0003c00000 */
[----:B------:R3:W4:Y:S02]  /*65e0*/  SHFL.BFLY P2, R32, R31, R30, R29 ;  /* 0x0c00001e1f207389 */ /* 0x000724000004001d */
[----:B01234-:R-:W-:Y:S01]  /*65f0*/  ENDCOLLECTIVE ;  /* 0x000000000000791b */ /* 0x01ffe20003800000 */
.L_x_874:
        /* <DEDUP_REMOVED lines=9> */
.L_x_875:
[----:B------:R-:W-:Y:S01]  /*6690*/  ISETP.NE.AND P0, PT, R11, RZ, PT ;  /* 0x000000ff0b00720c */ /* 0x000fe20003f05270 */
[----:B------:R-:W-:-:S04]  /*66a0*/  FADD.FTZ R39, R39, R26 ;  /* 0x0000001a27277221 */ /* 0x000fc80000010000 */
[----:B------:R-:W-:-:S08]  /*66b0*/  IMAD.MOV.U32 R31, RZ, RZ, R39 ;  /* 0x000000ffff1f7224 */ /* 0x000fd000078e0027 */
[----:B------:R-:W0:Y:S01]  /*66c0*/  @!P0 LDC.64 R26, c[0x0][0x218] ;  /* 0x00008600ff1a8b82 */ /* 0x000e220000000a00 */
[----:B------:R-:W-:-:S07]  /*66d0*/  @!P0 F2FP.BF16.F32.PACK_AB R46, RZ, R46 ;  /* 0x0000002eff2e823e */ /* 0x000fce00000010ff */
[----:B------:R-:W1:Y:S01]  /*66e0*/  @!P0 LDC.64 R16, c[0x0][0x220] ;  /* 0x00008800ff108b82 */ /* 0x000e620000000a00 */
[----:B------:R-:W-:-:S07]  /*66f0*/  MOV R41, R32 ;  /* 0x0000002000297202 */ /* 0x000fce0000000f00 */
[----:B01----:R-:W-:Y:S05]  /*6700*/  WARPSYNC.COLLECTIVE R28, `(.L_x_876) ;  /* 0x000000001c087348 */ /* 0x003fea0003c00000 */
[----:B------:R2:W3:Y:S02]  /*6710*/  SHFL.BFLY P2, R32, R31, R30, R29 ;  /* 0x0c00001e1f207389 */ /* 0x0004e4000004001d */
[----:B0123--:R-:W-:Y:S01]  /*6720*/  ENDCOLLECTIVE ;  /* 0x000000000000791b */ /* 0x00ffe20003800000 */
.L_x_876:
[----:B------:R-:W-:Y:S01]  /*6730*/  FADD.FTZ R40, R40, R41 ;  /* 0x0000002928287221 */ /* 0x000fe20000010000 */
[C---:B------:R-:W-:Y:S01]  /*6740*/  @!P0 IMAD.WIDE R26, R43.reuse, 0x2, R26 ;  /* 0x000000022b1a8825 */ /* 0x040fe200078e021a */
[----:B------:R-:W-:Y:S01]  /*6750*/  HFMA2.MMA R30, -RZ, RZ, 0, 4.76837158203125e-07 ;  /* 0x00000008ff1e7435 */ /* 0x000fe200000001ff */
[----:B------:R-:W-:Y:S02]  /*6760*/  MOV R31, R23 ;  /* 0x00000017001f7202 */ /* 0x000fe40000000f00 */
[----:B------:R-:W-:Y:S01]  /*6770*/  @!P0 IMAD.WIDE R16, R43, 0x2, R16 ;  /* 0x000000022b108825 */ /* 0x000fe200078e0210 */
[----:B------:R-:W-:-:S07]  /*6780*/  MOV R42, R32 ;  /* 0x00000020002a7202 */ /* 0x000fce0000000f00 */
[----:B------:R-:W-:Y:S05]  /*6790*/  WARPSYNC.COLLECTIVE R28, `(.L_x_877) ;  /* 0x000000001c087348 */ /* 0x000fea0003c00000 */
[----:B------:R0:W1:Y:S02]  /*67a0*/  SHFL.BFLY P2, R32, R31, R30, R29 ;  /* 0x0c00001e1f207389 */ /* 0x000064000004001d */
[----:B01----:R-:W-:Y:S01]  /*67b0*/  ENDCOLLECTIVE ;  /* 0x000000000000791b */ /* 0x003fe20003800000 */
.L_x_877:
[----:B------:R-:W-:Y:S01]  /*67c0*/  FADD.FTZ R39, R39, R42 ;  /* 0x0000002a27277221 */ /* 0x000fe20000010000 */
[----:B------:R-:W-:Y:S01]  /*67d0*/  MOV R31, R21 ;  /* 0x00000015001f7202 */ /* 0x000fe20000000f00 */
[----:B------:R-:W-:-:S07]  /*67e0*/  IMAD.MOV.U32 R44, RZ, RZ, R32 ;  /* 0x000000ffff2c7224 */ /* 0x000fce00078e0020 */
[----:B------:R-:W-:Y:S05]  /*67f0*/  WARPSYNC.COLLECTIVE R28, `(.L_x_878) ;  /* 0x000000001c087348 */ /* 0x000fea0003c00000 */
[----:B------:R0:W1:Y:S02]  /*6800*/  SHFL.BFLY P2, R32, R31, R30, R29 ;  /* 0x0c00001e1f207389 */ /* 0x000064000004001d */
[----:B01----:R-:W-:Y:S01]  /*6810*/  ENDCOLLECTIVE ;  /* 0x000000000000791b */ /* 0x003fe20003800000 */
.L_x_878:
[----:B------:R-:W-:Y:S01]  /*6820*/  FADD.FTZ R44, R44, R23 ;  /* 0x000000172c2c7221 */ /* 0x000fe20000010000 */
[----:B------:R-:W-:-:S03]  /*6830*/  HFMA2.MMA R30, -RZ, RZ, 0, 2.384185791015625e-07 ;  /* 0x00000004ff1e7435 */ /* 0x000fc600000001ff */
[----:B------:R-:W-:Y:S01]  /*6840*/  IMAD.MOV.U32 R31, RZ, RZ, R44 ;  /* 0x000000ffff1f7224 */ /* 0x000fe200078e002c */
[----:B------:R-:W-:-:S07]  /*6850*/  MOV R24, R32 ;  /* 0x0000002000187202 */ /* 0x000fce0000000f00 */
[----:B------:R-:W-:Y:S05]  /*6860*/  WARPSYNC.COLLECTIVE R28, `(.L_x_879) ;  /* 0x000000001c087348 */ /* 0x000fea0003c00000 */
[----:B------:R0:W1:Y:S02]  /*6870*/  SHFL.BFLY P2, R32, R31, R30, R29 ;  /* 0x0c00001e1f207389 */ /* 0x000064000004001d */
[----:B01----:R-:W-:Y:S01]  /*6880*/  ENDCOLLECTIVE ;  /* 0x000000000000791b */ /* 0x003fe20003800000 */
.L_x_879:
        /* <DEDUP_REMOVED lines=8> */
.L_x_880:
[----:B------:R-:W-:Y:S01]  /*6910*/  FADD.FTZ R44, R44, R23 ;  /* 0x000000172c2c7221 */ /* 0x000fe20000010000 */
[C---:B------:R-:W-:Y:S01]  /*6920*/  @!P0 IMAD.WIDE R24, R43.reuse, 0x2, R24 ;  /* 0x000000022b188825 */ /* 0x040fe200078e0218 */
[----:B------:R-:W0:Y:S03]  /*6930*/  @!P0 LDC.64 R22, c[0x0][0x218] ;  /* 0x00008600ff168b82 */ /* 0x000e260000000a00 */
[----:B------:R-:W-:Y:S01]  /*6940*/  @!P0 IMAD.WIDE R20, R43, 0x2, R20 ;  /* 0x000000022b148825 */ /* 0x000fe200078e0214 */
[----:B------:R-:W-:Y:S01]  /*6950*/  HFMA2.MMA R30, -RZ, RZ, 0, 1.1920928955078125e-07 ;  /* 0x00000002ff1e7435 */ /* 0x000fe200000001ff */
[----:B------:R-:W-:Y:S02]  /*6960*/  MOV R31, R44 ;  /* 0x0000002c001f7202 */ /* 0x000fe40000000f00 */
[----:B------:R-:W-:-:S08]  /*6970*/  IMAD.MOV.U32 R34, RZ, RZ, R32 ;  /* 0x000000ffff227224 */ /* 0x000fd000078e0020 */
[----:B0-----:R-:W-:Y:S05]  /*6980*/  WARPSYNC.COLLECTIVE R28, `(.L_x_881) ;  /* 0x000000001c087348 */ /* 0x001fea0003c00000 */
[----:B------:R1:W2:Y:S02]  /*6990*/  SHFL.BFLY P2, R32, R31, R30, R29 ;  /* 0x0c00001e1f207389 */ /* 0x0002a4000004001d */
[----:B012---:R-:W-:Y:S01]  /*69a0*/  ENDCOLLECTIVE ;  /* 0x000000000000791b */ /* 0x007fe20003800000 */
.L_x_881:
[----:B------:R-:W-:Y:S01]  /*69b0*/  FADD.FTZ R33, R33, R34 ;  /* 0x0000002221217221 */ /* 0x000fe20000010000 */
[----:B------:R-:W-:-:S04]  /*69c0*/  @!P0 IMAD.WIDE R22, R43, 0x2, R22 ;  /* 0x000000022b168825 */ /* 0x000fc800078e0216 */
        /* <DEDUP_REMOVED lines=9> */
.L_x_882:
        /* <DEDUP_REMOVED lines=14> */
.L_x_883:
        /* <DEDUP_REMOVED lines=11> */
.L_x_884:
[----:B------:R-:W-:Y:S01]  /*6bf0*/  FADD.FTZ R37, R44, R37 ;  /* 0x000000252c257221 */ /* 0x000fe20000010000 */
[----:B------:R-:W-:Y:S06]  /*6c00*/  BRA `(.L_x_885) ;  /* 0xffffffe000d47947 */ /* 0x000fec000383ffff */
.L_x_886:
        /* <DEDUP_REMOVED lines=15> */
.L_x_3474:


//--------------------- .text._ZN13group_norm_v218gn_bwd_cuda_kernelI13__nv_bfloat16Li320ELi1ELi16ELi40ELi1024ELb1ELb1ELi16ELi320ELi320ELi4ELb1ELi2ELb0ELb0ELNS_15WgradSyncMethodE3ENS_16CompileConditionILi900EEEEEvPT_S6_S6_PKS5_S8_S8_S8_PKfflPfPj --------------------------
	.section	.text._ZN13group_norm_v218gn_bwd_cuda_kernelI13__nv_bfloat16Li320ELi1ELi16ELi40ELi1024ELb1ELb1ELi16ELi320ELi320ELi4ELb1ELi2ELb0ELb0ELNS_15WgradSyncMethodE3ENS_16CompileConditionILi900EEEEEvPT_S6_S6_PKS5_S8_S8_S8_PKfflPfPj,"ax",@progbits
	.align	128
        .global         _ZN13group_norm_v218gn_bwd_cuda_kernelI13__nv_bfloat16Li320ELi1ELi16ELi40ELi1024ELb1ELb1ELi16ELi320ELi320ELi4ELb1ELi2ELb0ELb0ELNS_15WgradSyncMethodE3ENS_16CompileConditionILi900EEEEEvPT_S6_S6_PKS5_S8_S8_S8_PKfflPfPj
        .type           _ZN13group_norm_v218gn_bwd_cuda_kernelI13__nv_bfloat16Li320ELi1ELi16ELi40ELi1024ELb1ELb1ELi16ELi320ELi320ELi4ELb1ELi2ELb0ELb0ELNS_15WgradSyncMethodE3ENS_16CompileConditionILi900EEEEEvPT_S6_S6_PKS5_S8_S8_S8_PKfflPfPj,@function
        .size           _ZN13group_norm_v218gn_bwd_cuda_kernelI13__nv_bfloat16Li320ELi1ELi16ELi40ELi1024ELb1ELb1ELi16ELi320ELi320ELi4ELb1ELi2ELb0ELb0ELNS_15WgradSyncMethodE3ENS_16CompileConditionILi900EEEEEvPT_S6_S6_PKS5_S8_S8_S8_PKfflPfPj,(.L_x_3475 - _ZN13group_norm_v218gn_bwd_cuda_kernelI13__nv_bfloat16Li320ELi1ELi16ELi40ELi1024ELb1ELb1ELi16ELi320ELi320ELi4ELb1ELi2ELb0ELb0ELNS_15WgradSyncMethodE3ENS_16CompileConditionILi900EEEEEvPT_S6_S6_PKS5_S8_S8_S8_PKfflPfPj)
        .other          _ZN13group_norm_v218gn_bwd_cuda_kernelI13__nv_bfloat16Li320ELi1ELi16ELi40ELi1024ELb1ELb1ELi16ELi320ELi320ELi4ELb1ELi2ELb0ELb0ELNS_15WgradSyncMethodE3ENS_16CompileConditionILi900EEEEEvPT_S6_S6_PKS5_S8_S8_S8_PKfflPfPj,@"STO_CUDA_ENTRY STV_DEFAULT"
_ZN13group_norm_v218gn_bwd_cuda_kernelI13__nv_bfloat16Li320ELi1ELi16ELi40ELi1024ELb1ELb1ELi16ELi320ELi320ELi4ELb1ELi2ELb0ELb0ELNS_15WgradSyncMethodE3ENS_16CompileConditionILi900EEEEEvPT_S6_S6_PKS5_S8_S8_S8_PKfflPfPj:
.text._ZN13group_norm_v218gn_bwd_cuda_kernelI13__nv_bfloat16Li320ELi1ELi16ELi40ELi1024ELb1ELb1ELi16ELi320ELi320ELi4ELb1ELi2ELb0ELb0ELNS_15WgradSyncMethodE3ENS_16CompileConditionILi900EEEEEvPT_S6_S6_PKS5_S8_S8_S8_PKfflPfPj:
        /* <DEDUP_REMOVED lines=9> */
[----:B0-----:R-:W-:Y:S02]  /*0090*/  ISETP.LT.U32.AND P0, PT, R88, UR11, PT ;  /* 0x0000000b58007c0c */ /* 0x001fe4000bf01070 */
[----:B------:R-:W-:Y:S02]  /*00a0*/  MOV R85, R88 ;  /* 0x0000005800557202 */ /* 0x000fe40000000f00 */
[----:B------:R-:W-:Y:S02]  /*00b0*/  ISETP.GT.AND.EX P0, PT, R0, RZ, PT, P0 ;  /* 0x000000ff0000720c */ /* 0x000fe40003f04300 */
[----:B------:R-:W-:-:S11]  /*00c0*/  LOP3.LUT R0, R88, 0x1, RZ, 0xc0, !PT ;  /* 0x0000000158007812 */ /* 0x000fd600078ec0ff */
[----:B-1----:R-:W-:Y:S05]  /*00d0*/  @P0 BRA `(.L_x_887) ;  /* 0x0000000000640947 */ /* 0x002fea0003800000 */
[----:B------:R-:W0:Y:S01]  /*00e0*/  S2R R2, SR_TID.X ;  /* 0x0000000000027919 */ /* 0x000e220000002100 */
[----:B------:R-:W-:Y:S01]  /*00f0*/  BAR.SYNC.DEFER_BLOCKING 0x0 ;  /* 0x0000000000007b1d */ /* 0x000fe20000010000 */
[----:B0-----:R-:W-:-:S13]  /*0100*/  ISETP.NE.AND P0, PT, R2, RZ, PT ;  /* 0x000000ff0200720c */ /* 0x001fda0003f05270 */
[----:B------:R-:W-:Y:S05]  /*0110*/  @P0 BRA `(.L_x_888) ;  /* 0x0000000000480947 */ /* 0x000fea0003800000 */
[----:B------:R-:W0:Y:S01]  /*0120*/  LDC.64 R2, c[0x0][0x268] ;  /* 0x00009a00ff027b82 */ /* 0x000e220000000a00 */
[----:B------:R-:W-:Y:S02]  /*0130*/  SHF.R.U32.HI R85, RZ, 0x1, R85 ;  /* 0x00000001ff557819 */ /* 0x000fe40000011655 */
[----:B------:R-:W-:Y:S01]  /*0140*/  LOP3.LUT R5, R0, 0x2, RZ, 0xfc, !PT ;  /* 0x0000000200057812 */ /* 0x000fe200078efcff */
[----:B------:R-:W-:Y:S01]  /*0150*/  IMAD.MOV.U32 R0, RZ, RZ, 0x7fffffc1 ;  /* 0x7fffffc1ff007424 */ /* 0x000fe200078e00ff */
[----:B------:R-:W-:-:S04]  /*0160*/  IADD3 R4, -R85, RZ, RZ ;  /* 0x000000ff55047210 */ /* 0x000fc80007ffe1ff */
[----:B------:R-:W-:Y:S01]  /*0170*/  ISETP.NE.AND P0, PT, R87, R4, PT ;  /* 0x000000045700720c */ /* 0x000fe20003f05270 */
[----:B0-----:R-:W-:-:S03]  /*0180*/  IMAD.WIDE.U32 R2, R5, 0x4, R2 ;  /* 0x0000000405027825 */ /* 0x001fc600078e0002 */
[----:B------:R-:W-:Y:S01]  /*0190*/  SEL R5, R0, 0x1, !P0 ;  /* 0x0000000100057807 */ /* 0x000fe20004000000 */
[----:B------:R-:W-:Y:S06]  /*01a0*/  MEMBAR.ALL.GPU ;  /* 0x0000000000007992 */ /* 0x000fec000000a000 */
[----:B------:R-:W-:-:S00]  /*01b0*/  ERRBAR ;  /* 0x00000000000079ab */ /* 0x000fc00000000000 */
[----:B------:R-:W-:Y:S06]  /*01c0*/  CGAERRBAR ;  /* 0x00000000000075ab */ /* 0x000fec0000000000 */
[----:B------:R0:W5:Y:S02]  /*01d0*/  ATOM.E.ADD.STRONG.GPU PT, R5, desc[UR8][R2.64], R5 ;  /* 0x000000050205798a */ /* 0x00016400081ee1c8 */
.L_x_889:
[----:B------:R-:W2:Y:S04]  /*01e0*/  LD.E.STRONG.GPU R0, desc[UR8][R2.64] ;  /* 0x0000000802007980 */ /* 0x000ea8000c10f900 */
[----:B--2---:R-:W-:Y:S01]  /*01f0*/  CCTL.IVALL ;  /* 0x00000000ff00798f */ /* 0x004fe20002000000 */
[----:B------:R-:W-:Y:S05]  /*0200*/  YIELD ;  /* 0x0000000000007946 */ /* 0x000fea0003800000 */
[----:B-----5:R-:W-:-:S04]  /*0210*/  LOP3.LUT R0, R0, R5, RZ, 0x3c, !PT ;  /* 0x0000000500007212 */ /* 0x020fc800078e3cff */
[----:B------:R-:W-:-:S13]  /*0220*/  ISETP.GT.AND P0, PT, R0, -0x1, PT ;  /* 0xffffffff0000780c */ /* 0x000fda0003f04270 */
[----:B------:R-:W-:Y:S05]  /*0230*/  @P0 BRA `(.L_x_889) ;  /* 0xfffffffc00e80947 */ /* 0x000fea000383ffff */
.L_x_888:
[----:B------:R-:W-:Y:S05]  /*0240*/  WARPSYNC.ALL ;  /* 0x0000000000007948 */ /* 0x000fea0003800000 */
[----:B------:R-:W-:Y:S06]  /*0250*/  BAR.SYNC.DEFER_BLOCKING 0x0 ;  /* 0x0000000000007b1d */ /* 0x000fec0000010000 */
[----:B------:R-:W-:Y:S05]  /*0260*/  BRA `(.L_x_890) ;  /* 0x00000038005c7947 */ /* 0x000fea0003800000 */
.L_x_887:
[----:B------:R-:W0:Y:S01]  /*0270*/  S2R R86, SR_TID.X ;  /* 0x0000000000567919 */ /* 0x000e220000002100 */
[----:B------:R-:W-:Y:S01]  /*0280*/  MOV R83, 0x400 ;  /* 0x0000040000537802 */ /* 0x000fe20000000f00 */
[----:B------:R-:W1:Y:S01]  /*0290*/  LDC.64 R16, c[0x0][0x268] ;  /* 0x00009a00ff107b82 */ /* 0x000e620000000a00 */
[----:B------:R-:W-:Y:S01]  /*02a0*/  SHF.R.U32.HI R5, RZ, 0x1, R85 ;  /* 0x00000001ff057819 */ /* 0x000fe20000011655 */
[----:B------:R-:W2:Y:S01]  /*02b0*/  S2R R4, SR_CgaCtaId ;  /* 0x0000000000047919 */ /* 0x000ea20000008800 */
[----:B------:R-:W-:Y:S02]  /*02c0*/  IADD3 R84, R83, 0x2800, RZ ;  /* 0x0000280053547810 */ /* 0x000fe40007ffe0ff */
[----:B------:R-:W-:Y:S02]  /*02d0*/  CS2R R34, SRZ ;  /* 0x0000000000227805 */ /* 0x000fe4000001ff00 */
[----:B------:R-:W-:Y:S02]  /*02e0*/  SHF.L.U32 R8, R5, 0x6, RZ ;  /* 0x0000000605087819 */ /* 0x000fe400000006ff */
[----:B------:R-:W-:-:S02]  /*02f0*/  CS2R R36, SRZ ;  /* 0x0000000000247805 */ /* 0x000fc4000001ff00 */
[----:B------:R-:W-:Y:S01]  /*0300*/  LOP3.LUT R81, R87, 0x3f, RZ, 0xc0, !PT ;  /* 0x0000003f57517812 */ /* 0x000fe200078ec0ff */
[----:B------:R-:W-:Y:S01]  /*0310*/  UMOV UR4, URZ ;  /* 0x0000003f00047c82 */ /* 0x000fe20008000000 */
[----:B------:R-:W-:Y:S01]  /*0320*/  MOV R69, 0x7fffffc1 ;  /* 0x7fffffc100457802 */ /* 0x000fe20000000f00 */
[----:B0-----:R-:W-:Y:S01]  /*0330*/  IMAD.WIDE.U32 R2, R86, -0x33333333, RZ ;  /* 0xcccccccd56027825 */ /* 0x001fe200078e00ff */
[--C-:B------:R-:W-:Y:S02]  /*0340*/  SHF.R.U32.HI R82, RZ, 0x2, R86.reuse ;  /* 0x00000002ff527819 */ /* 0x100fe40000011656 */
[----:B------:R-:W-:Y:S02]  /*0350*/  IADD3 R2, -R5, RZ, RZ ;  /* 0x000000ff05027210 */ /* 0x000fe40007ffe1ff */
[----:B------:R-:W-:Y:S02]  /*0360*/  SHF.R.U32.HI R15, RZ, 0x6, R3 ;  /* 0x00000006ff0f7819 */ /* 0x000fe40000011603 */
[----:B------:R-:W-:-:S02]  /*0370*/  SHF.R.S32.HI R3, RZ, 0x1f, R86 ;  /* 0x0000001fff037819 */ /* 0x000fc40000011456 */
[C---:B--2---:R-:W-:Y:S01]  /*0380*/  LEA R83, R4.reuse, R83, 0x18 ;  /* 0x0000005304537211 */ /* 0x044fe200078ec0ff */
[----:B------:R-:W-:Y:S01]  /*0390*/  IMAD R79, R15, -0x50, R86 ;  /* 0xffffffb00f4f7824 */ /* 0x000fe200078e0256 */
[----:B------:R-:W-:Y:S02]  /*03a0*/  LEA R84, R4, R84, 0x18 ;  /* 0x0000005404547211 */ /* 0x000fe400078ec0ff */
[----:B------:R-:W-:Y:S02]  /*03b0*/  LEA.HI R4, R3, R86, RZ, 0x2 ;  /* 0x0000005603047211 */ /* 0x000fe400078f10ff */
[----:B------:R-:W-:Y:S01]  /*03c0*/  SHF.L.U32 R6, R82, 0x6, RZ ;  /* 0x0000000652067819 */ /* 0x000fe200000006ff */
[----:B------:R-:W-:Y:S01]  /*03d0*/  IMAD R78, R79, 0x28, R84 ;  /* 0x000000284f4e7824 */ /* 0x000fe200078e0254 */
[----:B------:R-:W-:Y:S02]  /*03e0*/  SHF.R.S32.HI R80, RZ, 0x2, R4 ;  /* 0x00000002ff507819 */ /* 0x000fe40000011404 */
[--C-:B------:R-:W-:Y:S01]  /*03f0*/  LOP3.LUT R5, R8, 0xffffffc0, R81.reuse, 0xe2, !PT ;  /* 0xffffffc008057812 */ /* 0x100fe200078ee251 */
[----:B------:R-:W-:Y:S01]  /*0400*/  IMAD R78, R15, 0x8, R78 ;  /* 0x000000080f4e7824 */ /* 0x000fe200078e024e */
[----:B------:R-:W-:Y:S01]  /*0410*/  LOP3.LUT R81, R6, 0xffffffc0, R81, 0xe2, !PT ;  /* 0xffffffc006517812 */ /* 0x000fe200078ee251 */
[----:B------:R-:W0:Y:S01]  /*0420*/  LDC.64 R8, c[0x0][0x268] ;  /* 0x00009a00ff087b82 */ /* 0x000e220000000a00 */
[C---:B------:R-:W-:Y:S01]  /*0430*/  IADD3 R6, R80.reuse, 0x50, RZ ;  /* 0x0000005050067810 */ /* 0x040fe20007ffe0ff */
[----:B------:R-:W-:Y:S01]  /*0440*/  IMAD R70, R5, 0x280, R86 ;  /* 0x0000028005467824 */ /* 0x000fe200078e0256 */
[----:B------:R-:W-:-:S02]  /*0450*/  IADD3 R11, R80, 0xa0, RZ ;  /* 0x000000a0500b7810 */ /* 0x000fc40007ffe0ff */
[----:B------:R-:W-:Y:S02]  /*0460*/  IADD3 R13, R80, 0xf0, RZ ;  /* 0x000000f0500d7810 */ /* 0x000fe40007ffe0ff */
[----:B------:R-:W-:Y:S02]  /*0470*/  SHF.R.S32.HI R7, RZ, 0x1f, R6 ;  /* 0x0000001fff077819 */ /* 0x000fe40000011406 */
[----:B------:R-:W-:Y:S02]  /*0480*/  SHF.R.S32.HI R12, RZ, 0x1f, R11 ;  /* 0x0000001fff0c7819 */ /* 0x000fe4000001140b */
[----:B------:R-:W-:Y:S02]  /*0490*/  SHF.R.S32.HI R14, RZ, 0x1f, R13 ;  /* 0x0000001fff0e7819 */ /* 0x000fe4000001140d */
[----:B------:R-:W-:Y:S02]  /*04a0*/  LEA.HI R10, R7, R6, RZ, 0x2 ;  /* 0x00000006070a7211 */ /* 0x000fe400078f10ff */
[C---:B------:R-:W-:Y:S01]  /*04b0*/  ISETP.NE.AND P1, PT, R87.reuse, R2, PT ;  /* 0x000000025700720c */ /* 0x040fe20003f25270 */
[----:B------:R-:W-:Y:S01]  /*04c0*/  IMAD.SHL.U32 R2, R87, 0x10, RZ ;  /* 0x0000001057027824 */ /* 0x000fe200078e00ff */
[----:B------:R-:W-:-:S02]  /*04d0*/  LEA.HI R7, R3, R86, RZ, 0x4 ;  /* 0x0000005603077211 */ /* 0x000fc400078f20ff */
[----:B------:R-:W-:Y:S02]  /*04e0*/  LEA.HI R12, R12, R11, RZ, 0x2 ;  /* 0x0000000b0c0c7211 */ /* 0x000fe400078f10ff */
[----:B------:R-:W-:Y:S02]  /*04f0*/  LEA.HI R14, R14, R13, RZ, 0x2 ;  /* 0x0000000d0e0e7211 */ /* 0x000fe400078f10ff */
[----:B------:R-:W-:Y:S02]  /*0500*/  LOP3.LUT R3, R4, 0xfffffffc, RZ, 0xc0, !PT ;  /* 0xfffffffc04037812 */ /* 0x000fe400078ec0ff */
[----:B------:R-:W-:Y:S02]  /*0510*/  LOP3.LUT R11, R0, 0x2, RZ, 0xfc, !PT ;  /* 0x00000002000b7812 */ /* 0x000fe400078efcff */
[----:B------:R-:W-:Y:S02]  /*0520*/  SHF.R.U32.HI R0, RZ, 0x4, R7 ;  /* 0x00000004ff007819 */ /* 0x000fe40000011607 */
[----:B------:R-:W-:Y:S01]  /*0530*/  IADD3 R3, -R3, R86, RZ ;  /* 0x0000005603037210 */ /* 0x000fe20007ffe1ff */
[----:B0-----:R-:W-:Y:S01]  /*0540*/  IMAD.WIDE.U32 R8, R11, 0x4, R8 ;  /* 0x000000040b087825 */ /* 0x001fe200078e0008 */
[----:B------:R-:W-:-:S02]  /*0550*/  SHF.R.U32.HI R10, RZ, 0x2, R10 ;  /* 0x00000002ff0a7819 */ /* 0x000fc4000001160a */
[----:B------:R-:W-:Y:S02]  /*0560*/  SHF.R.U32.HI R12, RZ, 0x2, R12 ;  /* 0x00000002ff0c7819 */ /* 0x000fe4000001160c */
[----:B------:R-:W-:Y:S02]  /*0570*/  SHF.R.U32.HI R14, RZ, 0x2, R14 ;  /* 0x00000002ff0e7819 */ /* 0x000fe4000001160e */
[----:B------:R-:W-:Y:S02]  /*0580*/  LOP3.LUT R2, R2, 0x3f0, RZ, 0xc0, !PT ;  /* 0x000003f002027812 */ /* 0x000fe400078ec0ff */
[----:B------:R-:W-:Y:S02]  /*0590*/  SHF.L.U32 R73, R86, 0x1, RZ ;  /* 0x0000000156497819 */ /* 0x000fe400000006ff */
[C---:B------:R-:W-:Y:S02]  /*05a0*/  LOP3.LUT R77, R3.reuse, 0x3, R0, 0x78, !PT ;  /* 0x00000003034d7812 */ /* 0x040fe400078e7800 */
[----:B------:R-:W-:-:S02]  /*05b0*/  LOP3.LUT R76, R3, 0x3, R10, 0x78, !PT ;  /* 0x00000003034c7812 */ /* 0x000fc400078e780a */
[----:B------:R-:W-:Y:S02]  /*05c0*/  CS2R R10, SRZ ;  /* 0x00000000000a7805 */ /* 0x000fe4000001ff00 */
[C---:B------:R-:W-:Y:S02]  /*05d0*/  LOP3.LUT R75, R3.reuse, 0x3, R12, 0x78, !PT ;  /* 0x00000003034b7812 */ /* 0x040fe400078e780c */
[----:B------:R-:W-:Y:S02]  /*05e0*/  CS2R R12, SRZ ;  /* 0x00000000000c7805 */ /* 0x000fe4000001ff00 */
[----:B------:R-:W-:Y:S02]  /*05f0*/  LOP3.LUT R74, R3, 0x3, R14, 0x78, !PT ;  /* 0x00000003034a7812 */ /* 0x000fe400078e780e */
[----:B------:R-:W-:Y:S02]  /*0600*/  IADD3 R2, R2, R15, RZ ;  /* 0x0000000f02027210 */ /* 0x000fe40007ffe0ff */
[----:B------:R-:W-:-:S02]  /*0610*/  LEA R72, R86, R83, 0x5 ;  /* 0x0000005356487211 */ /* 0x000fc400078e28ff */
[----:B------:R-:W-:Y:S01]  /*0620*/  LOP3.LUT R3, R73, 0x18, RZ, 0xc, !PT ;  /* 0x0000001849037812 */ /* 0x000fe200078e0cff */
[----:B------:R-:W-:Y:S01]  /*0630*/  IMAD R66, R2, 0x280, RZ ;  /* 0x0000028002427824 */ /* 0x000fe200078e02ff */
[----:B-1----:R-:W-:Y:S02]  /*0640*/  LEA R6, P0, R85, R16, 0x2 ;  /* 0x0000001055067211 */ /* 0x002fe400078010ff */
[----:B------:R-:W-:Y:S01]  /*0650*/  LOP3.LUT R71, R73, 0x18, RZ, 0xc0, !PT ;  /* 0x0000001849477812 */ /* 0x000fe200078ec0ff */
[C---:B------:R-:W-:Y:S01]  /*0660*/  IMAD.IADD R68, R72.reuse, 0x1, R3 ;  /* 0x0000000148447824 */ /* 0x040fe200078e0203 */
[----:B------:R-:W-:Y:S02]  /*0670*/  LEA.HI.X R7, R85, R17, R101, 0x2, P0 ;  /* 0x0000001155077211 */ /* 0x000fe400000f1465 */
[----:B------:R-:W-:Y:S02]  /*0680*/  SEL R69, R69, 0x1, !P1 ;  /* 0x0000000145457807 */ /* 0x000fe40004800000 */
[----:B------:R-:W-:-:S07]  /*0690*/  IADD3 R67, R72, R71, RZ ;  /* 0x0000004748437210 */ /* 0x000fce0007ffe0ff */
.L_x_900:
[----:B------:R-:W-:Y:S01]  /*06a0*/  LOP3.LUT R48, R85, 0x1, RZ, 0xc0, !PT ;  /* 0x0000000155307812 */ /* 0x000fe200078ec0ff */
[----:B0-----:R-:W0:Y:S01]  /*06b0*/  LDC.64 R16, c[0x0][0x238] ;  /* 0x00008e00ff107b82 */ /* 0x001e220000000a00 */
[----:B------:R-:W-:Y:S01]  /*06c0*/  SHF.R.U32.HI R15, RZ, 0x1, R101 ;  /* 0x00000001ff0f7819 */ /* 0x000fe20000011665 */
[----:B------:R-:W-:Y:S01]  /*06d0*/  ULDC.64 UR12, c[0x0][0x248] ;  /* 0x00009200000c7ab9 */ /* 0x000fe20000000a00 */
[----:B------:R-:W-:Y:S01]  /*06e0*/  ULDC UR5, c[0x0][0x250] ;  /* 0x0000940000057ab9 */ /* 0x000fe20000000800 */
[----:B------:R-:W-:Y:S02]  /*06f0*/  IMAD R48, R48, 0x140, RZ ;  /* 0x0000014030307824 */ /* 0x000fe400078e02ff */
[----:B------:R-:W-:Y:S02]  /*0700*/  IMAD R23, R15, 0xa0000, RZ ;  /* 0x000a00000f177824 */ /* 0x000fe400078e02ff */
[----:B------:R-:W1:Y:S01]  /*0710*/  LDC.64 R20, c[0x0][0x240] ;  /* 0x00009000ff147b82 */ /* 0x000e620000000a00 */
[----:B------:R-:W-:-:S04]  /*0720*/  LEA R18, R79, R48, 0x2 ;  /* 0x000000304f127211 */ /* 0x000fc800078e10ff */
[----:B------:R-:W-:Y:S01]  /*0730*/  SHF.R.S32.HI R19, RZ, 0x1f, R18 ;  /* 0x0000001fff137819 */ /* 0x000fe20000011412 */
[----:B---3--:R-:W-:Y:S01]  /*0740*/  IMAD.WIDE.U32 R2, R18, -0x33333333, RZ ;  /* 0xcccccccd12027825 */ /* 0x008fe200078e00ff */
[----:B------:R-:W-:-:S04]  /*0750*/  SHF.R.U64 R2, R85, 0x1, R101 ;  /* 0x0000000155027819 */ /* 0x000fc80000001265 */
[----:B------:R-:W-:Y:S01]  /*0760*/  SHF.R.U32.HI R65, RZ, 0x5, R3 ;  /* 0x00000005ff417819 */ /* 0x000fe20000011603 */
[----:B------:R-:W-:-:S03]  /*0770*/  IMAD.WIDE.U32 R4, R2, 0xa0000, R18 ;  /* 0x000a000002047825 */ /* 0x000fc600078e0012 */
[----:B------:R-:W-:Y:S02]  /*0780*/  LEA R0, P0, R2, R65, 0x4 ;  /* 0x0000004102007211 */ /* 0x000fe400078020ff */
[----:B------:R-:W-:Y:S02]  /*0790*/  IADD3 R24, R5, R23, RZ ;  /* 0x0000001705187210 */ /* 0x000fe40007ffe0ff */
[----:B------:R-:W-:Y:S02]  /*07a0*/  IADD3 R63, P1, R66, R4, RZ ;  /* 0x00000004423f7210 */ /* 0x000fe40007f3e0ff */
[----:B------:R-:W-:Y:S02]  /*07b0*/  LEA.HI.X R3, R2, RZ, R15, 0x4, P0 ;  /* 0x000000ff02037211 */ /* 0x000fe400000f240f */
[----:B------:R-:W-:Y:S02]  /*07c0*/  IADD3.X R64, RZ, R24, RZ, P1, !PT ;  /* 0x00000018ff407210 */ /* 0x000fe40000ffe4ff */
[----:B------:R-:W-:-:S02]  /*07d0*/  LEA R2, P0, R0, UR12, 0x3 ;  /* 0x0000000c00027c11 */ /* 0x000fc4000f8018ff */
[----:B------:R-:W-:Y:S02]  /*07e0*/  IADD3 R5, R66, 0xa00, RZ ;  /* 0x00000a0042057810 */ /* 0x000fe40007ffe0ff */
[C---:B------:R-:W-:Y:S01]  /*07f0*/  SHF.L.U64.HI R64, R63.reuse, 0x1, R64 ;  /* 0x000000013f407819 */ /* 0x040fe20000010240 */
[----:B------:R-:W-:Y:S01]  /*0800*/  IMAD.SHL.U32 R63, R63, 0x2, RZ ;  /* 0x000000023f3f7824 */ /* 0x000fe200078e00ff */
[----:B------:R-:W-:Y:S01]  /*0810*/  LEA.HI.X R3, R0, UR13, R3, 0x3, P0 ;  /* 0x0000000d00037c11 */ /* 0x000fe200080f1c03 */
[----:B------:R-:W-:Y:S01]  /*0820*/  ULDC.64 UR12, c[0x0][0x230] ;  /* 0x00008c00000c7ab9 */ /* 0x000fe20000000a00 */
[----:B------:R-:W-:Y:S02]  /*0830*/  IADD3 R5, P1, R5, R4, RZ ;  /* 0x0000000405057210 */ /* 0x000fe40007f3e0ff */
[----:B------:R-:W-:Y:S02]  /*0840*/  IADD3 R14, P0, R63, UR12, RZ ;  /* 0x0000000c3f0e7c10 */ /* 0x000fe4000ff1e0ff */
[----:B------:R-:W-:Y:S01]  /*0850*/  IADD3.X R0, RZ, R24, RZ, P1, !PT ;  /* 0x00000018ff007210 */ /* 0x000fe20000ffe4ff */
[----:B------:R-:W2:Y:S01]  /*0860*/  LDG.E.64.CONSTANT R2, desc[UR8][R2.64] ;  /* 0x0000000802027981 */ /* 0x000ea2000c1e9b00 */
[----:B------:R-:W-:Y:S01]  /*0870*/  SHF.L.U32 R62, R5, 0x1, RZ ;  /* 0x00000001053e7819 */ /* 0x000fe200000006ff */
[----:B0-----:R-:W-:Y:S01]  /*0880*/  IMAD.WIDE R16, R18, 0x2, R16 ;  /* 0x0000000212107825 */ /* 0x001fe200078e0210 */
[----:B------:R-:W-:-:S02]  /*0890*/  IADD3.X R15, R64, UR13, RZ, P0, !PT ;  /* 0x0000000d400f7c10 */ /* 0x000fc400087fe4ff */
[----:B------:R-:W-:Y:S01]  /*08a0*/  SHF.L.U64.HI R61, R5, 0x1, R0 ;  /* 0x00000001053d7819 */ /* 0x000fe20000010200 */
[----:B-1----:R-:W-:Y:S01]  /*08b0*/  IMAD.WIDE R18, R18, 0x2, R20 ;  /* 0x0000000212127825 */ /* 0x002fe200078e0214 */
[----:B------:R-:W-:Y:S01]  /*08c0*/  IADD3 R20, P0, R62, UR12, RZ ;  /* 0x0000000c3e147c10 */ /* 0x000fe2000ff1e0ff */
[----:B------:R-:W3:Y:S01]  /*08d0*/  LDG.E.64.CONSTANT R16, desc[UR8][R16.64] ;  /* 0x0000000810107981 */ /* 0x000ee2000c1e9b00 */
[----:B------:R-:W-:Y:S02]  /*08e0*/  IADD3 R5, R66, 0x1400, RZ ;  /* 0x0000140042057810 */ /* 0x000fe40007ffe0ff */
[----:B------:R-:W-:Y:S01]  /*08f0*/  IADD3.X R21, R61, UR13, RZ, P0, !PT ;  /* 0x0000000d3d157c10 */ /* 0x000fe200087fe4ff */
[----:B------:R-:W4:Y:S01]  /*0900*/  LDG.E.64.CONSTANT R14, desc[UR8][R14.64] ;  /* 0x000000080e0e7981 */ /* 0x000f22000c1e9b00 */
[----:B------:R-:W-:-:S03]  /*0910*/  IADD3 R5, P0, R5, R4, RZ ;  /* 0x0000000405057210 */ /* 0x000fc60007f1e0ff */
[----:B------:R-:W5:Y:S01]  /*0920*/  LDG.E.64.CONSTANT R18, desc[UR8][R18.64] ;  /* 0x0000000812127981 */ /* 0x000f62000c1e9b00 */
[C---:B------:R-:W-:Y:S01]  /*0930*/  SHF.L.U32 R60, R5.reuse, 0x1, RZ ;  /* 0x00000001053c7819 */ /* 0x040fe200000006ff */
[----:B------:R-:W-:Y:S02]  /*0940*/  IMAD.X R0, RZ, RZ, R24, P0 ;  /* 0x000000ffff007224 */ /* 0x000fe400000e0618 */
[----:B------:R-:W5:Y:S01]  /*0950*/  LDG.E.64.CONSTANT R20, desc[UR8][R20.64] ;  /* 0x0000000814147981 */ /* 0x000f62000c1e9b00 */
[----:B------:R-:W-:Y:S02]  /*0960*/  IADD3 R22, P0, R60, UR12, RZ ;  /* 0x0000000c3c167c10 */ /* 0x000fe4000ff1e0ff */
[----:B------:R-:W-:-:S04]  /*0970*/  SHF.L.U64.HI R59, R5, 0x1, R0 ;  /* 0x00000001053b7819 */ /* 0x000fc80000010200 */
[----:B------:R-:W-:-:S06]  /*0980*/  IADD3.X R23, R59, UR13, RZ, P0, !PT ;  /* 0x0000000d3b177c10 */ /* 0x000fcc00087fe4ff */
[----:B------:R-:W5:Y:S01]  /*0990*/  LDG.E.64.CONSTANT R22, desc[UR8][R22.64] ;  /* 0x0000000816167981 */ /* 0x000f62000c1e9b00 */
[----:B------:R-:W-:-:S04]  /*09a0*/  IADD3 R5, R66, 0x1e00, RZ ;  /* 0x00001e0042057810 */ /* 0x000fc80007ffe0ff */
[----:B------:R-:W-:-:S04]  /*09b0*/  IADD3 R5, P0, R5, R4, RZ ;  /* 0x0000000405057210 */ /* 0x000fc80007f1e0ff */
[----:B------:R-:W-:Y:S02]  /*09c0*/  IADD3.X R4, RZ, R24, RZ, P0, !PT ;  /* 0x00000018ff047210 */ /* 0x000fe400007fe4ff */
[C---:B------:R-:W-:Y:S02]  /*09d0*/  SHF.L.U32 R58, R5.reuse, 0x1, RZ ;  /* 0x00000001053a7819 */ /* 0x040fe400000006ff */
[----:B------:R-:W-:Y:S02]  /*09e0*/  SHF.L.U64.HI R4, R5, 0x1, R4 ;  /* 0x0000000105047819 */ /* 0x000fe40000010204 */
[----:B------:R-:W-:-:S04]  /*09f0*/  IADD3 R24, P0, R58, UR12, RZ ;  /* 0x0000000c3a187c10 */ /* 0x000fc8000ff1e0ff */
[----:B------:R-:W-:Y:S01]  /*0a00*/  IADD3.X R25, R4, UR13, RZ, P0, !PT ;  /* 0x0000000d04197c10 */ /* 0x000fe200087fe4ff */
[----:B------:R-:W-:Y:S02]  /*0a10*/  ULDC.64 UR12, c[0x0][0x228] ;  /* 0x00008a00000c7ab9 */ /* 0x000fe40000000a00 */
[----:B------:R-:W-:-:S03]  /*0a20*/  IADD3 R26, P0, R63, UR12, RZ ;  /* 0x0000000c3f1a7c10 */ /* 0x000fc6000ff1e0ff */
[----:B------:R-:W5:Y:S01]  /*0a30*/  LDG.E.64.CONSTANT R24, desc[UR8][R24.64] ;  /* 0x0000000818187981 */ /* 0x000f62000c1e9b00 */
[----:B------:R-:W-:-:S06]  /*0a40*/  IADD3.X R27, R64, UR13, RZ, P0, !PT ;  /* 0x0000000d401b7c10 */ /* 0x000fcc00087fe4ff */
[----:B------:R-:W5:Y:S01]  /*0a50*/  LDG.E.64.CONSTANT R26, desc[UR8][R26.64] ;  /* 0x000000081a1a7981 */ /* 0x000f62000c1e9b00 */
[----:B------:R-:W-:-:S04]  /*0a60*/  IADD3 R28, P0, R62, UR12, RZ ;  /* 0x0000000c3e1c7c10 */ /* 0x000fc8000ff1e0ff */
        /* <DEDUP_REMOVED lines=8> */
[----:B--2---:R-:W-:-:S06]  /*0af0*/  FADD.FTZ R99, R3, UR5 ;  /* 0x0000000503637e21 */ /* 0x004fcc0008010000 */
[----:B------:R-:W0:Y:S01]  /*0b00*/  MUFU.RSQ R99, R99 ;  /* 0x0000006300637308 */ /* 0x000e220000001400 */
[----:B----4-:R-:W-:Y:S01]  /*0b10*/  IMAD.U32 R3, R14, 0x10000, RZ ;  /* 0x000100000e037824 */ /* 0x010fe200078e00ff */
[----:B------:R-:W-:-:S03]  /*0b20*/  SHF.L.U32 R39, R15, 0x10, RZ ;  /* 0x000000100f277819 */ /* 0x000fc600000006ff */
[----:B------:R-:W-:Y:S01]  /*0b30*/  FADD.FTZ R0, -R2, R3 ;  /* 0x0000000302007221 */ /* 0x000fe20000010100 */
[----:B---3--:R-:W-:Y:S01]  /*0b40*/  SHF.L.U32 R5, R16, 0x10, RZ ;  /* 0x0000001010057819 */ /* 0x008fe200000006ff */
[----:B------:R-:W-:Y:S01]  /*0b50*/  FADD.FTZ R38, -R2, R39 ;  /* 0x0000002702267221 */ /* 0x000fe20000010100 */
[----:B-----5:R-:W-:Y:S02]  /*0b60*/  SHF.L.U32 R40, R18, 0x10, RZ ;  /* 0x0000001012287819 */ /* 0x020fe400000006ff */
[----:B------:R-:W-:Y:S01]  /*0b70*/  SHF.L.U32 R45, R21, 0x10, RZ ;  /* 0x00000010152d7819 */ /* 0x000fe200000006ff */
[----:B0-----:R-:W-:Y:S01]  /*0b80*/  FMUL.FTZ R3, R99, R0 ;  /* 0x0000000063037220 */ /* 0x001fe20000410000 */
[----:B------:R-:W-:Y:S01]  /*0b90*/  SHF.L.U32 R110, R17, 0x10, RZ ;  /* 0x00000010116e7819 */ /* 0x000fe200000006ff */
[----:B------:R-:W-:Y:S01]  /*0ba0*/  IMAD.U32 R39, R20, 0x10000, RZ ;  /* 0x0001000014277824 */ /* 0x000fe200078e00ff */
[----:B------:R-:W-:Y:S01]  /*0bb0*/  SHF.L.U32 R57, R19, 0x10, RZ ;  /* 0x0000001013397819 */ /* 0x000fe200000006ff */
[----:B------:R-:W-:Y:S01]  /*0bc0*/  FMUL.FTZ R97, R99, R38 ;  /* 0x0000002663617220 */ /* 0x000fe20000410000 */
[----:B------:R-:W-:Y:S01]  /*0bd0*/  FFMA.FTZ R41, R3, R5, R40 ;  /* 0x0000000503297223 */ /* 0x000fe20000010028 */
[C---:B------:R-:W-:Y:S01]  /*0be0*/  FADD.FTZ R106, -R2.reuse, R45 ;  /* 0x0000002d026a7221 */ /* 0x040fe20000010100 */
[----:B------:R-:W-:Y:S01]  /*0bf0*/  FADD.FTZ R108, -R2, R39 ;  /* 0x00000027026c7221 */ /* 0x000fe20000010100 */
[----:B------:R-:W-:Y:S01]  /*0c00*/  FFMA.FTZ R39, R97, R110, R57 ;  /* 0x0000006e61277223 */ /* 0x000fe20000010039 */
[----:B------:R-:W-:Y:S01]  /*0c10*/  SHF.L.U32 R45, R22, 0x10, RZ ;  /* 0x00000010162d7819 */ /* 0x000fe200000006ff */
[----:B------:R-:W-:Y:S01]  /*0c20*/  FMUL.FTZ R43, R41, -1.4426950216293334961 ;  /* 0xbfb8aa3b292b7820 */ /* 0x000fe20000410000 */
[----:B------:R-:W-:Y:S01]  /*0c30*/  PRMT R42, R14, 0x7632, R42 ;  /* 0x000076320e2a7816 */ /* 0x000fe2000000002a */
[----:B------:R-:W-:-:S02]  /*0c40*/  FMUL.FTZ R46, R39, -1.4426950216293334961 ;  /* 0xbfb8aa3b272e7820 */ /* 0x000fc40000410000 */
[----:B------:R-:W-:Y:S01]  /*0c50*/  FADD.FTZ R104, -R2, R45 ;  /* 0x0000002d02687221 */ /* 0x000fe20000010100 */
[----:B------:R-:W-:Y:S01]  /*0c60*/  SHF.L.U32 R45, R42, 0x10, RZ ;  /* 0x000000102a2d7819 */ /* 0x000fe200000006ff */
[----:B------:R0:W1:Y:S01]  /*0c70*/  MUFU.EX2 R44, R43 ;  /* 0x0000002b002c7308 */ /* 0x0000620000000800 */
[----:B------:R-:W-:Y:S02]  /*0c80*/  PRMT R0, R16, 0x7632, R0 ;  /* 0x0000763210007816 */ /* 0x000fe40000000000 */
[----:B------:R-:W-:Y:S02]  /*0c90*/  PRMT R51, R18, 0x7632, R51 ;  /* 0x0000763212337816 */ /* 0x000fe40000000033 */
[----:B0-----:R-:W-:-:S03]  /*0ca0*/  PRMT R43, R15, 0x7632, R43 ;  /* 0x000076320f2b7816 */ /* 0x001fc6000000002b */
[----:B------:R0:W2:Y:S01]  /*0cb0*/  MUFU.EX2 R91, R46 ;  /* 0x0000002e005b7308 */ /* 0x0000a20000000800 */
[----:B------:R-:W-:Y:S02]  /*0cc0*/  SHF.L.U32 R51, R51, 0x10, RZ ;  /* 0x0000001033337819 */ /* 0x000fe400000006ff */
[----:B------:R-:W-:Y:S01]  /*0cd0*/  SHF.L.U32 R43, R43, 0x10, RZ ;  /* 0x000000102b2b7819 */ /* 0x000fe200000006ff */
[----:B------:R-:W-:Y:S02]  /*0ce0*/  IMAD.U32 R0, R0, 0x10000, RZ ;  /* 0x0001000000007824 */ /* 0x000fe400078e00ff */
[C---:B0-----:R-:W-:Y:S01]  /*0cf0*/  FADD.FTZ R46, -R2.reuse, R45 ;  /* 0x0000002d022e7221 */ /* 0x041fe20000010100 */
[----:B------:R-:W-:Y:S02]  /*0d00*/  PRMT R38, R17, 0x7632, R38 ;  /* 0x0000763211267816 */ /* 0x000fe40000000026 */
[----:B------:R-:W-:Y:S01]  /*0d10*/  PRMT R47, R19, 0x7632, R47 ;  /* 0x00007632132f7816 */ /* 0x000fe2000000002f */
[----:B------:R-:W-:Y:S01]  /*0d20*/  FMUL.FTZ R89, R99, R46 ;  /* 0x0000002e63597220 */ /* 0x000fe20000410000 */
[----:B------:R-:W-:Y:S01]  /*0d30*/  FADD.FTZ R46, -R2, R43 ;  /* 0x0000002b022e7221 */ /* 0x000fe20000010100 */
[----:B------:R-:W-:-:S02]  /*0d40*/  SHF.L.U32 R38, R38, 0x10, RZ ;  /* 0x0000001026267819 */ /* 0x000fc400000006ff */
[----:B------:R-:W-:Y:S01]  /*0d50*/  FFMA.FTZ R53, R89, R0, R51 ;  /* 0x0000000059357223 */ /* 0x000fe20000010033 */
[----:B------:R-:W-:Y:S01]  /*0d60*/  SHF.L.U32 R47, R47, 0x10, RZ ;  /* 0x000000102f2f7819 */ /* 0x000fe200000006ff */
[----:B------:R-:W-:Y:S02]  /*0d70*/  FMUL.FTZ R45, R99, R46 ;  /* 0x0000002e632d7220 */ /* 0x000fe40000410000 */
[----:B------:R-:W-:Y:S02]  /*0d80*/  FMUL.FTZ R46, R53, -1.4426950216293334961 ;  /* 0xbfb8aa3b352e7820 */ /* 0x000fe40000410000 */
[----:B------:R-:W-:-:S04]  /*0d90*/  FFMA.FTZ R54, R45, R38, R47 ;  /* 0x000000262d367223 */ /* 0x000fc8000001002f */
[----:B------:R-:W0:Y:S01]  /*0da0*/  MUFU.EX2 R46, R46 ;  /* 0x0000002e002e7308 */ /* 0x000e220000000800 */
[----:B------:R-:W-:Y:S01]  /*0db0*/  FMUL.FTZ R92, R54, -1.4426950216293334961 ;  /* 0xbfb8aa3b365c7820 */ /* 0x000fe20000410000 */
[----:B-1----:R-:W-:-:S06]  /*0dc0*/  FADD.FTZ R44, R44, 1 ;  /* 0x3f8000002c2c7421 */ /* 0x002fcc0000010000 */
[----:B------:R-:W1:Y:S01]  /*0dd0*/  MUFU.EX2 R92, R92 ;  /* 0x0000005c005c7308 */ /* 0x000e620000000800 */
[----:B--2---:R-:W-:-:S07]  /*0de0*/  FADD.FTZ R91, R91, 1 ;  /* 0x3f8000005b5b7421 */ /* 0x004fce0000010000 */
[----:B------:R2:W3:Y:S01]  /*0df0*/  MUFU.RCP R52, R44 ;  /* 0x0000002c00347308 */ /* 0x0004e20000001000 */
[----:B0-----:R-:W-:Y:S01]  /*0e00*/  FADD.FTZ R94, R46, 1 ;  /* 0x3f8000002e5e7421 */ /* 0x001fe20000010000 */
[----:B------:R-:W-:Y:S01]  /*0e10*/  IMAD.U32 R95, R23, 0x10000, RZ ;  /* 0x00010000175f7824 */ /* 0x000fe200078e00ff */
[----:B------:R-:W-:-:S05]  /*0e20*/  PRMT R43, R20, 0x7632, R43 ;  /* 0x00007632142b7816 */ /* 0x000fca000000002b */
[----:B------:R0:W4:Y:S01]  /*0e30*/  MUFU.RCP R93, R91 ;  /* 0x0000005b005d7308 */ /* 0x0001220000001000 */
[----:B------:R-:W-:Y:S01]  /*0e40*/  FADD.FTZ R102, -R2, R95 ;  /* 0x0000005f02667221 */ /* 0x000fe20000010100 */
[----:B-1----:R-:W-:Y:S01]  /*0e50*/  FADD.FTZ R95, R92, 1 ;  /* 0x3f8000005c5f7421 */ /* 0x002fe20000010000 */
[----:B------:R-:W-:Y:S02]  /*0e60*/  SHF.L.U32 R103, R43, 0x10, RZ ;  /* 0x000000102b677819 */ /* 0x000fe400000006ff */
[----:B--2---:R-:W-:-:S03]  /*0e70*/  PRMT R44, R21, 0x7632, R44 ;  /* 0x00007632152c7816 */ /* 0x004fc6000000002c */
[----:B------:R-:W1:Y:S01]  /*0e80*/  MUFU.RCP R94, R94 ;  /* 0x0000005e005e7308 */ /* 0x000e620000001000 */
[C---:B------:R-:W-:Y:S01]  /*0e90*/  FMUL.FTZ R106, R99.reuse, R106 ;  /* 0x0000006a636a7220 */ /* 0x040fe20000410000 */
[----:B---3--:R-:W-:Y:S01]  /*0ea0*/  FADD.FTZ R92, -R52, 1 ;  /* 0x3f800000345c7421 */ /* 0x008fe20000010100 */
[----:B------:R-:W-:Y:S01]  /*0eb0*/  FADD.FTZ R96, -R2, R103 ;  /* 0x0000006702607221 */ /* 0x000fe20000010100 */
[----:B------:R-:W-:Y:S01]  /*0ec0*/  FMUL.FTZ R108, R99, R108 ;  /* 0x0000006c636c7220 */ /* 0x000fe20000410000 */
[----:B0-----:R-:W-:-:S03]  /*0ed0*/  SHF.L.U32 R91, R44, 0x10, RZ ;  /* 0x000000102c5b7819 */ /* 0x001fc600000006ff */
[----:B------:R-:W0:Y:S01]  /*0ee0*/  MUFU.RCP R95, R95 ;  /* 0x0000005f005f7308 */ /* 0x000e220000001000 */
[----:B------:R-:W-:Y:S01]  /*0ef0*/  FFMA.FTZ R56, R110, R106, R57 ;  /* 0x0000006a6e387223 */ /* 0x000fe20000010039 */
[----:B------:R-:W-:Y:S01]  /*0f00*/  FFMA.FTZ R103, R41, R92, 1 ;  /* 0x3f80000029677423 */ /* 0x000fe2000001005c */
[----:B------:R-:W-:Y:S01]  /*0f10*/  FMUL.FTZ R41, R99, R96 ;  /* 0x0000006063297220 */ /* 0x000fe20000410000 */
[----:B------:R-:W-:Y:S01]  /*0f20*/  FFMA.FTZ R90, R5, R108, R40 ;  /* 0x0000006c055a7223 */ /* 0x000fe20000010028 */
[----:B----4-:R-:W-:Y:S01]  /*0f30*/  FADD.FTZ R92, -R93, 1 ;  /* 0x3f8000005d5c7421 */ /* 0x010fe20000010100 */
[----:B------:R-:W-:Y:S01]  /*0f40*/  FADD.FTZ R96, -R2, R91 ;  /* 0x0000005b02607221 */ /* 0x000fe20000010100 */
[----:B------:R-:W-:Y:S01]  /*0f50*/  FMUL.FTZ R50, R56, -1.4426950216293334961 ;  /* 0xbfb8aa3b38327820 */ /* 0x000fe20000410000 */
[----:B------:R-:W-:Y:S01]  /*0f60*/  FFMA.FTZ R91, R0, R41, R51 ;  /* 0x00000029005b7223 */ /* 0x000fe20000010033 */
[----:B------:R-:W-:Y:S01]  /*0f70*/  FMUL.FTZ R49, R90, -1.4426950216293334961 ;  /* 0xbfb8aa3b5a317820 */ /* 0x000fe20000410000 */
[----:B------:R-:W-:Y:S01]  /*0f80*/  FFMA.FTZ R98, R39, R92, 1 ;  /* 0x3f80000027627423 */ /* 0x000fe2000001005c */
[----:B------:R-:W-:Y:S01]  /*0f90*/  FMUL.FTZ R39, R99, R96 ;  /* 0x0000006063277220 */ /* 0x000fe20000410000 */
[----:B------:R-:W-:Y:S01]  /*0fa0*/  SHF.L.U32 R105, R24, 0x10, RZ ;  /* 0x0000001018697819 */ /* 0x000fe200000006ff */
[----:B------:R-:W-:Y:S01]  /*0fb0*/  FMUL.FTZ R103, R52, R103 ;  /* 0x0000006734677220 */ /* 0x000fe20000410000 */
[----:B-1----:R-:W-:Y:S01]  /*0fc0*/  FADD.FTZ R96, -R94, 1 ;  /* 0x3f8000005e607421 */ /* 0x002fe20000010100 */
[----:B------:R-:W-:Y:S01]  /*0fd0*/  FMUL.FTZ R52, R91, -1.4426950216293334961 ;  /* 0xbfb8aa3b5b347820 */ /* 0x000fe20000410000 */
[----:B------:R-:W1:Y:S01]  /*0fe0*/  MUFU.EX2 R50, R50 ;  /* 0x0000003200327308 */ /* 0x000e620000000800 */
[----:B------:R-:W-:Y:S01]  /*0ff0*/  FADD.FTZ R100, -R2, R105 ;  /* 0x0000006902647221 */ /* 0x000fe20000010100 */
[----:B------:R-:W-:Y:S01]  /*1000*/  FFMA.FTZ R53, R53, R96, 1 ;  /* 0x3f80000035357423 */ /* 0x000fe20000010060 */
[----:B0-----:R-:W-:Y:S01]  /*1010*/  FADD.FTZ R105, -R95, 1 ;  /* 0x3f8000005f697421 */ /* 0x001fe20000010100 */
[----:B------:R-:W-:-:S04]  /*1020*/  FFMA.FTZ R92, R38, R39, R47 ;  /* 0x00000027265c7223 */ /* 0x000fc8000001002f */
[----:B------:R-:W0:Y:S01]  /*1030*/  MUFU.EX2 R49, R49 ;  /* 0x0000003100317308 */ /* 0x000e220000000800 */
[----:B------:R-:W-:Y:S01]  /*1040*/  FMUL.FTZ R94, R94, R53 ;  /* 0x000000355e5e7220 */ /* 0x000fe20000410000 */
[----:B------:R-:W-:Y:S01]  /*1050*/  PRMT R53, R26, 0x7632, R53 ;  /* 0x000076321a357816 */ /* 0x000fe20000000035 */
[----:B------:R-:W-:Y:S01]  /*1060*/  FFMA.FTZ R54, R54, R105, 1 ;  /* 0x3f80000036367423 */ /* 0x000fe20000010069 */
[----:B------:R-:W-:-:S04]  /*1070*/  FMUL.FTZ R96, R93, R98 ;  /* 0x000000625d607220 */ /* 0x000fc80000410000 */
[----:B------:R-:W2:Y:S01]  /*1080*/  MUFU.EX2 R52, R52 ;  /* 0x0000003400347308 */ /* 0x000ea20000000800 */
[----:B------:R-:W-:Y:S01]  /*1090*/  FMUL.FTZ R107, R92, -1.4426950216293334961 ;  /* 0xbfb8aa3b5c6b7820 */ /* 0x000fe20000410000 */
[----:B------:R-:W-:Y:S01]  /*10a0*/  SHF.L.U32 R98, R26, 0x10, RZ ;  /* 0x000000101a627819 */ /* 0x000fe200000006ff */
[----:B------:R-:W-:Y:S02]  /*10b0*/  IMAD.U32 R53, R53, 0x10000, RZ ;  /* 0x0001000035357824 */ /* 0x000fe400078e00ff */
[----:B------:R-:W-:Y:S01]  /*10c0*/  FMUL.FTZ R112, R95, R54 ;  /* 0x000000365f707220 */ /* 0x000fe20000410000 */
[C---:B------:R-:W-:Y:S01]  /*10d0*/  SHF.L.U32 R95, R27.reuse, 0x10, RZ ;  /* 0x000000101b5f7819 */ /* 0x040fe200000006ff */
[----:B------:R-:W-:Y:S01]  /*10e0*/  FMUL.FTZ R98, R98, R103 ;  /* 0x0000006762627220 */ /* 0x000fe20000410000 */
[----:B------:R2:W3:Y:S01]  /*10f0*/  MUFU.EX2 R54, R107 ;  /* 0x0000006b00367308 */ /* 0x0004e20000000800 */
[----:B------:R-:W-:Y:S01]  /*1100*/  PRMT R93, R27, 0x7632, R93 ;  /* 0x000076321b5d7816 */ /* 0x000fe2000000005d */
[----:B------:R-:W-:Y:S01]  /*1110*/  FMUL.FTZ R103, R53, R94 ;  /* 0x0000005e35677220 */ /* 0x000fe20000410000 */
[----:B-1----:R-:W-:Y:S01]  /*1120*/  FADD.FTZ R94, R50, 1 ;  /* 0x3f800000325e7421 */ /* 0x002fe20000010000 */
[----:B0-----:R-:W-:Y:S01]  /*1130*/  FADD.FTZ R105, R49, 1 ;  /* 0x3f80000031697421 */ /* 0x001fe20000010000 */
[----:B------:R-:W-:Y:S01]  /*1140*/  SHF.L.U32 R49, R93, 0x10, RZ ;  /* 0x000000105d317819 */ /* 0x000fe200000006ff */
[----:B------:R-:W-:Y:S01]  /*1150*/  FMUL.FTZ R95, R95, R96 ;  /* 0x000000605f5f7220 */ /* 0x000fe20000410000 */
[CC--:B------:R-:W-:Y:S01]  /*1160*/  FFMA.FTZ R53, R5.reuse, R98.reuse, RZ ;  /* 0x0000006205357223 */ /* 0x0c0fe200000100ff */
[----:B------:R-:W-:Y:S01]  /*1170*/  FMUL.FTZ R96, R5, R98 ;  /* 0x0000006205607220 */ /* 0x000fe20000410000 */
[----:B------:R-:W-:Y:S01]  /*1180*/  SHF.L.U32 R109, R25, 0x10, RZ ;  /* 0x00000010196d7819 */ /* 0x000fe200000006ff */
[----:B------:R-:W-:Y:S01]  /*1190*/  FMUL.FTZ R104, R99, R104 ;  /* 0x0000006863687220 */ /* 0x000fe20000410000 */
[----:B--2---:R-:W-:Y:S01]  /*11a0*/  FADD.FTZ R107, R52, 1 ;  /* 0x3f800000346b7421 */ /* 0x004fe20000010000 */
[----:B------:R-:W-:Y:S01]  /*11b0*/  PRMT R50, R22, 0x7632, R50 ;  /* 0x0000763216327816 */ /* 0x000fe20000000032 */
[----:B------:R-:W0:Y:S01]  /*11c0*/  MUFU.RCP R94, R94 ;  /* 0x0000005e005e7308 */ /* 0x000e220000001000 */
[-C--:B------:R-:W-:Y:S01]  /*11d0*/  FFMA.FTZ R34, R89, R103.reuse, R34 ;  /* 0x0000006759227223 */ /* 0x080fe20000010022 */
[----:B------:R-:W-:Y:S01]  /*11e0*/  FADD.FTZ R35, R103, R35 ;  /* 0x0000002367237221 */ /* 0x000fe20000010000 */
[CC--:B------:R-:W-:Y:S01]  /*11f0*/  FFMA.FTZ R53, R0.reuse, R103.reuse, R53 ;  /* 0x0000006700357223 */ /* 0x0c0fe20000010035 */
[----:B------:R-:W-:Y:S01]  /*1200*/  FMUL.FTZ R49, R49, R112 ;  /* 0x0000007031317220 */ /* 0x000fe20000410000 */
[----:B------:R-:W-:Y:S01]  /*1210*/  FFMA.FTZ R96, R3, R96, RZ ;  /* 0x0000006003607223 */ /* 0x000fe200000100ff */
[----:B------:R-:W-:Y:S01]  /*1220*/  FMUL.FTZ R103, R0, R103 ;  /* 0x0000006700677220 */ /* 0x000fe20000410000 */
[----:B------:R-:W-:Y:S01]  /*1230*/  FFMA.FTZ R42, R5, R104, R40 ;  /* 0x00000068052a7223 */ /* 0x000fe20000010028 */
[----:B------:R1:W2:Y:S01]  /*1240*/  MUFU.RCP R93, R105 ;  /* 0x00000069005d7308 */ /* 0x0002a20000001000 */
[----:B------:R-:W-:Y:S01]  /*1250*/  FADD.FTZ R112, -R2, R109 ;  /* 0x0000006d02707221 */ /* 0x000fe20000010100 */
[----:B------:R-:W-:Y:S01]  /*1260*/  FMUL.FTZ R102, R99, R102 ;  /* 0x0000006663667220 */ /* 0x000fe20000410000 */
[----:B------:R-:W-:Y:S01]  /*1270*/  FFMA.FTZ R52, R89, R103, R96 ;  /* 0x0000006759347223 */ /* 0x000fe20000010060 */
[----:B------:R-:W-:Y:S01]  /*1280*/  FMUL.FTZ R55, R42, -1.4426950216293334961 ;  /* 0xbfb8aa3b2a377820 */ /* 0x000fe20000410000 */
[----:B------:R-:W-:-:S03]  /*1290*/  FMUL.FTZ R96, R99, R112 ;  /* 0x0000007063607220 */ /* 0x000fc60000410000 */
[----:B------:R-:W4:Y:S01]  /*12a0*/  MUFU.RCP R107, R107 ;  /* 0x0000006b006b7308 */ /* 0x000f220000001000 */
[----:B-1----:R-:W-:Y:S01]  /*12b0*/  SHF.L.U32 R105, R50, 0x10, RZ ;  /* 0x0000001032697819 */ /* 0x002fe200000006ff */
[----:B------:R-:W-:Y:S01]  /*12c0*/  FFMA.FTZ R43, R110, R102, R57 ;  /* 0x000000666e2b7223 */ /* 0x000fe20000010039 */
[----:B------:R-:W-:Y:S01]  /*12d0*/  PRMT R50, R23, 0x7632, R50 ;  /* 0x0000763217327816 */ /* 0x000fe20000000032 */
[----:B---3--:R-:W-:Y:S02]  /*12e0*/  FADD.FTZ R111, R54, 1 ;  /* 0x3f800000366f7421 */ /* 0x008fe40000010000 */
[----:B------:R-:W-:Y:S01]  /*12f0*/  FADD.FTZ R112, -R2, R105 ;  /* 0x0000006902707221 */ /* 0x000fe20000010100 */
[C---:B------:R-:W-:Y:S01]  /*1300*/  FFMA.FTZ R54, R110.reuse, R96, R57 ;  /* 0x000000606e367223 */ /* 0x040fe20000010039 */
[----:B------:R-:W-:Y:S01]  /*1310*/  FMUL.FTZ R46, R43, -1.4426950216293334961 ;  /* 0xbfb8aa3b2b2e7820 */ /* 0x000fe20000410000 */
[----:B------:R-:W-:Y:S01]  /*1320*/  FMUL.FTZ R89, R110, R95 ;  /* 0x0000005f6e597220 */ /* 0x000fe20000410000 */
[----:B------:R-:W-:Y:S01]  /*1330*/  IMAD.U32 R57, R50, 0x10000, RZ ;  /* 0x0001000032397824 */ /* 0x000fe200078e00ff */
[----:B------:R-:W1:Y:S01]  /*1340*/  MUFU.EX2 R55, R55 ;  /* 0x0000003700377308 */ /* 0x000e620000000800 */
[----:B------:R-:W-:Y:S01]  /*1350*/  FMUL.FTZ R50, R99, R112 ;  /* 0x0000007063327220 */ /* 0x000fe20000410000 */
[----:B------:R-:W-:Y:S01]  /*1360*/  FFMA.FTZ R52, R97, R89, R52 ;  /* 0x0000005961347223 */ /* 0x000fe20000010034 */
[----:B------:R-:W-:Y:S01]  /*1370*/  FMUL.FTZ R105, R38, R49 ;  /* 0x0000003126697220 */ /* 0x000fe20000410000 */
[----:B0-----:R-:W-:Y:S01]  /*1380*/  FADD.FTZ R109, -R94, 1 ;  /* 0x3f8000005e6d7421 */ /* 0x001fe20000010100 */
[----:B------:R-:W-:-:S03]  /*1390*/  FFMA.FTZ R89, R0, R50, R51 ;  /* 0x0000003200597223 */ /* 0x000fc60000010033 */
[----:B------:R-:W0:Y:S01]  /*13a0*/  MUFU.RCP R111, R111 ;  /* 0x0000006f006f7308 */ /* 0x000e220000001000 */
[----:B------:R-:W-:Y:S01]  /*13b0*/  FADD.FTZ R112, -R2, R57 ;  /* 0x0000003902707221 */ /* 0x000fe20000010100 */
[----:B--2---:R-:W-:Y:S01]  /*13c0*/  FADD.FTZ R103, -R93, 1 ;  /* 0x3f8000005d677421 */ /* 0x004fe20000010100 */
[----:B------:R-:W-:Y:S01]  /*13d0*/  FFMA.FTZ R105, R45, R105, R52 ;  /* 0x000000692d697223 */ /* 0x000fe20000010034 */
[----:B------:R-:W-:Y:S01]  /*13e0*/  FMUL.FTZ R114, R89, -1.4426950216293334961 ;  /* 0xbfb8aa3b59727820 */ /* 0x000fe20000410000 */
[----:B------:R-:W-:-:S03]  /*13f0*/  FFMA.FTZ R109, R56, R109, 1 ;  /* 0x3f800000386d7423 */ /* 0x000fc6000001006d */
[----:B------:R-:W2:Y:S01]  /*1400*/  MUFU.EX2 R46, R46 ;  /* 0x0000002e002e7308 */ /* 0x000ea20000000800 */
[----:B------:R-:W-:Y:S01]  /*1410*/  FMUL.FTZ R113, R54, -1.4426950216293334961 ;  /* 0xbfb8aa3b36717820 */ /* 0x000fe20000410000 */
[----:B------:R-:W-:Y:S01]  /*1420*/  FMUL.FTZ R52, R99, R112 ;  /* 0x0000007063347220 */ /* 0x000fe20000410000 */
[----:B----4-:R-:W-:Y:S01]  /*1430*/  FADD.FTZ R56, -R107, 1 ;  /* 0x3f8000006b387421 */ /* 0x010fe20000010100 */
[----:B------:R-:W-:Y:S02]  /*1440*/  FFMA.FTZ R112, R90, R103, 1 ;  /* 0x3f8000005a707423 */ /* 0x000fe40000010067 */
[----:B------:R-:W-:Y:S01]  /*1450*/  FFMA.FTZ R90, R38, R52, R47 ;  /* 0x00000034265a7223 */ /* 0x000fe2000001002f */
[----:B------:R-:W-:Y:S01]  /*1460*/  FFMA.FTZ R56, R91, R56, 1 ;  /* 0x3f8000005b387423 */ /* 0x000fe20000010038 */
[----:B------:R-:W3:Y:S01]  /*1470*/  MUFU.EX2 R103, R114 ;  /* 0x0000007200677308 */ /* 0x000ee20000000800 */
[----:B------:R-:W-:Y:S01]  /*1480*/  FMUL.FTZ R93, R93, R112 ;  /* 0x000000705d5d7220 */ /* 0x000fe20000410000 */
[----:B------:R-:W-:Y:S01]  /*1490*/  FMUL.FTZ R116, R90, -1.4426950216293334961 ;  /* 0xbfb8aa3b5a747820 */ /* 0x000fe20000410000 */
[----:B------:R-:W-:Y:S01]  /*14a0*/  FMUL.FTZ R112, R107, R56 ;  /* 0x000000386b707220 */ /* 0x000fe20000410000 */
[----:B-1----:R-:W-:-:S04]  /*14b0*/  FADD.FTZ R91, R55, 1 ;  /* 0x3f800000375b7421 */ /* 0x002fc80000010000 */
[----:B------:R1:W-:Y:S01]  /*14c0*/  MUFU.EX2 R57, R113 ;  /* 0x0000007100397308 */ /* 0x0003e20000000800 */
[----:B0-----:R-:W-:Y:S01]  /*14d0*/  FADD.FTZ R115, -R111, 1 ;  /* 0x3f8000006f737421 */ /* 0x001fe20000010100 */
[----:B------:R-:W-:Y:S02]  /*14e0*/  PRMT R55, R28, 0x7632, R55 ;  /* 0x000076321c377816 */ /* 0x000fe40000000037 */
[----:B------:R-:W-:Y:S01]  /*14f0*/  SHF.L.U32 R56, R29, 0x10, RZ ;  /* 0x000000101d387819 */ /* 0x000fe200000006ff */
[----:B-1----:R-:W-:Y:S01]  /*1500*/  FMUL.FTZ R113, R94, R109 ;  /* 0x0000006d5e717220 */ /* 0x002fe20000410000 */
[----:B------:R-:W-:Y:S02]  /*1510*/  SHF.L.U32 R94, R28, 0x10, RZ ;  /* 0x000000101c5e7819 */ /* 0x000fe400000006ff */
[----:B------:R-:W0:Y:S01]  /*1520*/  MUFU.EX2 R109, R116 ;  /* 0x00000074006d7308 */ /* 0x000e220000000800 */
[----:B------:R-:W-:Y:S01]  /*1530*/  FFMA.FTZ R92, R92, R115, 1 ;  /* 0x3f8000005c5c7423 */ /* 0x000fe20000010073 */
[----:B------:R-:W-:Y:S01]  /*1540*/  SHF.L.U32 R55, R55, 0x10, RZ ;  /* 0x0000001037377819 */ /* 0x000fe200000006ff */
[----:B------:R-:W-:Y:S01]  /*1550*/  FMUL.FTZ R94, R94, R93 ;  /* 0x0000005d5e5e7220 */ /* 0x000fe20000410000 */
[----:B--2---:R-:W-:Y:S01]  /*1560*/  FADD.FTZ R107, R46, 1 ;  /* 0x3f8000002e6b7421 */ /* 0x004fe20000010000 */
[----:B------:R-:W-:Y:S01]  /*1570*/  FMUL.FTZ R93, R56, R113 ;  /* 0x00000071385d7220 */ /* 0x000fe20000410000 */
[----:B------:R-:W-:Y:S01]  /*1580*/  PRMT R46, R24, 0x7632, R46 ;  /* 0x00007632182e7816 */ /* 0x000fe2000000002e */
[----:B------:R-:W-:Y:S01]  /*1590*/  FMUL.FTZ R56, R5, R94 ;  /* 0x0000005e05387220 */ /* 0x000fe20000410000 */
[----:B------:R-:W-:Y:S01]  /*15a0*/  FMUL.FTZ R92, R111, R92 ;  /* 0x0000005c6f5c7220 */ /* 0x000fe20000410000 */
[----:B------:R-:W-:Y:S01]  /*15b0*/  FMUL.FTZ R55, R55, R112 ;  /* 0x0000007037377220 */ /* 0x000fe20000410000 */
[----:B------:R-:W-:Y:S01]  /*15c0*/  SHF.L.U32 R111, R46, 0x10, RZ ;  /* 0x000000102e6f7819 */ /* 0x000fe200000006ff */
[----:B------:R-:W-:Y:S01]  /*15d0*/  FFMA.FTZ R112, R108, R56, R105 ;  /* 0x000000386c707223 */ /* 0x000fe20000010069 */
[----:B---3--:R-:W-:Y:S01]  /*15e0*/  FADD.FTZ R105, R103, 1 ;  /* 0x3f80000067697421 */ /* 0x008fe20000010000 */
[----:B------:R-:W-:Y:S01]  /*15f0*/  PRMT R56, R25, 0x7632, R56 ;  /* 0x0000763219387816 */ /* 0x000fe20000000038 */
[----:B------:R-:W-:Y:S01]  /*1600*/  FMUL.FTZ R100, R99, R100 ;  /* 0x0000006463647220 */ /* 0x000fe20000410000 */
[----:B------:R-:W-:Y:S01]  /*1610*/  PRMT R46, R29, 0x7632, R46 ;  /* 0x000076321d2e7816 */ /* 0x000fe2000000002e */
[----:B------:R-:W-:Y:S01]  /*1620*/  FADD.FTZ R114, -R2, R111 ;  /* 0x0000006f02727221 */ /* 0x000fe20000010100 */
[----:B------:R-:W1:Y:S01]  /*1630*/  MUFU.RCP R91, R91 ;  /* 0x0000005b005b7308 */ /* 0x000e620000001000 */
[----:B------:R-:W-:-:S02]  /*1640*/  IMAD.U32 R115, R56, 0x10000, RZ ;  /* 0x0001000038737824 */ /* 0x000fc400078e00ff */
[----:B------:R-:W-:Y:S01]  /*1650*/  FFMA.FTZ R40, R5, R100, R40 ;  /* 0x0000006405287223 */ /* 0x000fe20000010028 */
[----:B------:R-:W-:Y:S01]  /*1660*/  FMUL.FTZ R103, R0, R55 ;  /* 0x0000003700677220 */ /* 0x000fe20000410000 */
[----:B------:R-:W-:Y:S01]  /*1670*/  FMUL.FTZ R56, R99, R114 ;  /* 0x0000007263387220 */ /* 0x000fe20000410000 */
[----:B------:R-:W-:Y:S02]  /*1680*/  SHF.L.U32 R113, R46, 0x10, RZ ;  /* 0x000000102e717819 */ /* 0x000fe400000006ff */
[----:B------:R-:W2:Y:S01]  /*1690*/  MUFU.RCP R107, R107 ;  /* 0x0000006b006b7308 */ /* 0x000ea20000001000 */
[----:B0-----:R-:W-:Y:S01]  /*16a0*/  FADD.FTZ R109, R109, 1 ;  /* 0x3f8000006d6d7421 */ /* 0x001fe20000010000 */
[----:B------:R-:W-:Y:S01]  /*16b0*/  FADD.FTZ R46, -R2, R115 ;  /* 0x00000073022e7221 */ /* 0x000fe20000010100 */
[----:B------:R-:W-:Y:S01]  /*16c0*/  FMUL.FTZ R44, R40, -1.4426950216293334961 ;  /* 0xbfb8aa3b282c7820 */ /* 0x000fe20000410000 */
[----:B------:R-:W-:-:S04]  /*16d0*/  FFMA.FTZ R111, R41, R103, R112 ;  /* 0x00000067296f7223 */ /* 0x000fc80000010070 */
[----:B------:R-:W0:Y:S01]  /*16e0*/  MUFU.RCP R105, R105 ;  /* 0x0000006900697308 */ /* 0x000e220000001000 */
[----:B------:R-:W-:Y:S01]  /*16f0*/  FFMA.FTZ R103, R0, R56, R51 ;  /* 0x0000003800677223 */ /* 0x000fe20000010033 */
[----:B------:R-:W-:Y:S01]  /*1700*/  FMUL.FTZ R112, R110, R93 ;  /* 0x0000005d6e707220 */ /* 0x000fe20000410000 */
[----:B------:R-:W-:Y:S01]  /*1710*/  FMUL.FTZ R51, R113, R92 ;  /* 0x0000005c71337220 */ /* 0x000fe20000410000 */
[----:B------:R-:W-:Y:S02]  /*1720*/  FMUL.FTZ R46, R99, R46 ;  /* 0x0000002e632e7220 */ /* 0x000fe40000410000 */
[----:B------:R-:W-:Y:S01]  /*1730*/  FFMA.FTZ R112, R106, R112, R111 ;  /* 0x000000706a707223 */ /* 0x000fe2000001006f */
[C---:B------:R-:W-:Y:S01]  /*1740*/  FMUL.FTZ R92, R38.reuse, R51 ;  /* 0x00000033265c7220 */ /* 0x040fe20000410000 */
[----:B------:R-:W3:Y:S01]  /*1750*/  MUFU.RCP R109, R109 ;  /* 0x0000006d006d7308 */ /* 0x000ee20000001000 */
[----:B------:R-:W-:Y:S01]  /*1760*/  FFMA.FTZ R47, R38, R46, R47 ;  /* 0x0000002e262f7223 */ /* 0x000fe2000001002f */
[----:B------:R-:W-:Y:S01]  /*1770*/  FMUL.FTZ R115, R103, -1.4426950216293334961 ;  /* 0xbfb8aa3b67737820 */ /* 0x000fe20000410000 */
[----:B------:R-:W-:Y:S01]  /*1780*/  FFMA.FTZ R36, R45, R49, R36 ;  /* 0x000000312d247223 */ /* 0x000fe20000010024 */
[----:B------:R-:W-:-:S04]  /*1790*/  FFMA.FTZ R45, R39, R92, R112 ;  /* 0x0000005c272d7223 */ /* 0x000fc80000010070 */
[----:B------:R-:W4:Y:S01]  /*17a0*/  MUFU.EX2 R44, R44 ;  /* 0x0000002c002c7308 */ /* 0x000f220000000800 */
[----:B-1----:R-:W-:Y:S01]  /*17b0*/  FADD.FTZ R113, -R91, 1 ;  /* 0x3f8000005b717421 */ /* 0x002fe20000010100 */
[----:B------:R-:W-:Y:S01]  /*17c0*/  FMUL.FTZ R112, R47, -1.4426950216293334961 ;  /* 0xbfb8aa3b2f707820 */ /* 0x000fe20000410000 */
[----:B--2---:R-:W-:Y:S01]  /*17d0*/  FADD.FTZ R114, -R107, 1 ;  /* 0x3f8000006b727421 */ /* 0x004fe20000010100 */
[----:B0-----:R-:W-:Y:S01]  /*17e0*/  FADD.FTZ R92, -R105, 1 ;  /* 0x3f800000695c7421 */ /* 0x001fe20000010100 */
[----:B------:R-:W-:-:S03]  /*17f0*/  FFMA.FTZ R42, R42, R113, 1 ;  /* 0x3f8000002a2a7423 */ /* 0x000fc60000010071 */
[----:B------:R-:W0:Y:S01]  /*1800*/  MUFU.EX2 R111, R115 ;  /* 0x00000073006f7308 */ /* 0x000e220000000800 */
[----:B------:R-:W-:Y:S01]  /*1810*/  FFMA.FTZ R116, R43, R114, 1 ;  /* 0x3f8000002b747423 */ /* 0x000fe20000010072 */
[----:B------:R-:W-:Y:S01]  /*1820*/  FFMA.FTZ R114, R89, R92, 1 ;  /* 0x3f80000059727423 */ /* 0x000fe2000001005c */
[C---:B------:R-:W-:Y:S01]  /*1830*/  PRMT R43, R30.reuse, 0x7632, R43 ;  /* 0x000076321e2b7816 */ /* 0x040fe2000000002b */
[----:B------:R-:W-:Y:S01]  /*1840*/  FMUL.FTZ R113, R91, R42 ;  /* 0x0000002a5b717220 */ /* 0x000fe20000410000 */
[----:B------:R-:W-:-:S03]  /*1850*/  SHF.L.U32 R92, R30, 0x10, RZ ;  /* 0x000000101e5c7819 */ /* 0x000fc600000006ff */
[----:B------:R-:W1:Y:S01]  /*1860*/  MUFU.EX2 R112, R112 ;  /* 0x0000007000707308 */ /* 0x000e620000000800 */
[----:B---3--:R-:W-:Y:S01]  /*1870*/  FADD.FTZ R89, -R109, 1 ;  /* 0x3f8000006d597421 */ /* 0x008fe20000010100 */
[----:B------:R-:W-:Y:S01]  /*1880*/  SHF.L.U32 R43, R43, 0x10, RZ ;  /* 0x000000102b2b7819 */ /* 0x000fe200000006ff */
[----:B----4-:R-:W-:Y:S01]  /*1890*/  FADD.FTZ R42, R44, 1 ;  /* 0x3f8000002c2a7421 */ /* 0x010fe20000010000 */
[----:B------:R-:W-:Y:S01]  /*18a0*/  FMUL.FTZ R114, R105, R114 ;  /* 0x0000007269727220 */ /* 0x000fe20000410000 */
[----:B------:R-:W-:Y:S01]  /*18b0*/  FMUL.FTZ R92, R92, R113 ;  /* 0x000000715c5c7220 */ /* 0x000fe20000410000 */
[----:B------:R-:W-:Y:S01]  /*18c0*/  FADD.FTZ R44, R57, 1 ;  /* 0x3f800000392c7421 */ /* 0x000fe20000010000 */
[----:B------:R-:W-:Y:S01]  /*18d0*/  PRMT R57, R31, 0x7632, R57 ;  /* 0x000076321f397816 */ /* 0x000fe20000000039 */
[----:B------:R-:W-:Y:S01]  /*18e0*/  FFMA.FTZ R90, R90, R89, 1 ;  /* 0x3f8000005a5a7423 */ /* 0x000fe20000010059 */
[----:B------:R-:W-:Y:S01]  /*18f0*/  FMUL.FTZ R43, R43, R114 ;  /* 0x000000722b2b7220 */ /* 0x000fe20000410000 */
[----:B------:R-:W-:Y:S01]  /*1900*/  FMUL.FTZ R89, R5, R92 ;  /* 0x0000005c05597220 */ /* 0x000fe20000410000 */
[----:B------:R-:W-:Y:S01]  /*1910*/  FMUL.FTZ R91, R107, R116 ;  /* 0x000000746b5b7220 */ /* 0x000fe20000410000 */
[----:B------:R-:W2:Y:S01]  /*1920*/  MUFU.RCP R42, R42 ;  /* 0x0000002a002a7308 */ /* 0x000ea20000001000 */
[----:B------:R-:W-:Y:S01]  /*1930*/  SHF.L.U32 R105, R57, 0x10, RZ ;  /* 0x0000001039697819 */ /* 0x000fe200000006ff */
[----:B------:R-:W-:Y:S01]  /*1940*/  FMUL.FTZ R116, R109, R90 ;  /* 0x0000005a6d747220 */ /* 0x000fe20000410000 */
[----:B0-----:R-:W-:Y:S01]  /*1950*/  FADD.FTZ R111, R111, 1 ;  /* 0x3f8000006f6f7421 */ /* 0x001fe20000010000 */
[----:B------:R-:W-:Y:S01]  /*1960*/  FFMA.FTZ R89, R104, R89, R45 ;  /* 0x0000005968597223 */ /* 0x000fe2000001002d */
[----:B------:R-:W-:Y:S01]  /*1970*/  FMUL.FTZ R90, R0, R43 ;  /* 0x0000002b005a7220 */ /* 0x000fe20000410000 */
[----:B------:R-:W-:Y:S01]  /*1980*/  SHF.L.U32 R114, R31, 0x10, RZ ;  /* 0x000000101f727819 */ /* 0x000fe200000006ff */
[----:B------:R-:W-:Y:S01]  /*1990*/  FMUL.FTZ R45, R105, R116 ;  /* 0x00000074692d7220 */ /* 0x000fe20000410000 */
[----:B------:R-:W0:Y:S01]  /*19a0*/  MUFU.RCP R57, R111 ;  /* 0x0000006f00397308 */ /* 0x000e220000001000 */
[----:B-1----:R-:W-:Y:S01]  /*19b0*/  FADD.FTZ R109, R112, 1 ;  /* 0x3f800000706d7421 */ /* 0x002fe20000010000 */
[----:B------:R-:W-:Y:S01]  /*19c0*/  FFMA.FTZ R105, R50, R90, R89 ;  /* 0x0000005a32697223 */ /* 0x000fe20000010059 */
[----:B------:R-:W-:Y:S01]  /*19d0*/  FFMA.FTZ R89, R110, R95, R53 ;  /* 0x0000005f6e597223 */ /* 0x000fe20000010035 */
[----:B------:R-:W-:-:S04]  /*19e0*/  FMUL.FTZ R91, R114, R91 ;  /* 0x0000005b725b7220 */ /* 0x000fc80000410000 */
[----:B------:R-:W1:Y:S01]  /*19f0*/  MUFU.RCP R44, R44 ;  /* 0x0000002c002c7308 */ /* 0x000e620000001000 */
[----:B------:R-:W-:Y:S01]  /*1a00*/  FFMA.FTZ R90, R38, R49, R89 ;  /* 0x00000031265a7223 */ /* 0x000fe20000010059 */
[----:B------:R-:W-:Y:S01]  /*1a10*/  FMUL.FTZ R107, R110, R91 ;  /* 0x0000005b6e6b7220 */ /* 0x000fe20000410000 */
[----:B------:R-:W-:-:S05]  /*1a20*/  FADD.FTZ R112, R49, R37 ;  /* 0x0000002531707221 */ /* 0x000fca0000010000 */
[----:B------:R-:W3:Y:S01]  /*1a30*/  MUFU.RCP R53, R109 ;  /* 0x0000006d00357308 */ /* 0x000ee20000001000 */
[----:B------:R-:W-:Y:S01]  /*1a40*/  FFMA.FTZ R49, R5, R94, R90 ;  /* 0x0000005e05317223 */ /* 0x000fe2000001005a */
[----:B------:R-:W-:Y:S01]  /*1a50*/  FFMA.FTZ R37, R102, R107, R105 ;  /* 0x0000006b66257223 */ /* 0x000fe20000010069 */
[----:B--2---:R-:W-:Y:S01]  /*1a60*/  FADD.FTZ R105, -R42, 1 ;  /* 0x3f8000002a697421 */ /* 0x004fe20000010100 */
[----:B------:R-:W-:Y:S01]  /*1a70*/  FMUL.FTZ R89, R38, R45 ;  /* 0x0000002d26597220 */ /* 0x000fe20000410000 */
[-C--:B------:R-:W-:Y:S01]  /*1a80*/  FFMA.FTZ R49, R0, R55.reuse, R49 ;  /* 0x0000003700317223 */ /* 0x080fe20000010031 */
[----:B------:R-:W-:Y:S01]  /*1a90*/  FFMA.FTZ R41, R41, R55, R34 ;  /* 0x0000003729297223 */ /* 0x000fe20000010022 */
[----:B------:R-:W-:Y:S01]  /*1aa0*/  FFMA.FTZ R105, R40, R105, 1 ;  /* 0x3f80000028697423 */ /* 0x000fe20000010069 */
[----:B0-----:R-:W-:Y:S01]  /*1ab0*/  FADD.FTZ R34, -R57, 1 ;  /* 0x3f80000039227421 */ /* 0x001fe20000010100 */
[----:B------:R-:W-:Y:S01]  /*1ac0*/  FFMA.FTZ R49, R110, R93, R49 ;  /* 0x0000005d6e317223 */ /* 0x000fe20000010031 */
[----:B------:R-:W-:Y:S01]  /*1ad0*/  FFMA.FTZ R37, R52, R89, R37 ;  /* 0x0000005934257223 */ /* 0x000fe20000010025 */
[----:B-1----:R-:W-:Y:S01]  /*1ae0*/  FADD.FTZ R89, -R44, 1 ;  /* 0x3f8000002c597421 */ /* 0x002fe20000010100 */
[----:B------:R-:W-:Y:S01]  /*1af0*/  FMUL.FTZ R105, R42, R105 ;  /* 0x000000692a697220 */ /* 0x000fe20000410000 */
[----:B------:R-:W-:Y:S01]  /*1b00*/  FFMA.FTZ R40, R103, R34, 1 ;  /* 0x3f80000067287423 */ /* 0x000fe20000010022 */
[----:B------:R-:W-:Y:S01]  /*1b10*/  FFMA.FTZ R34, R38, R51, R49 ;  /* 0x0000003326227223 */ /* 0x000fe20000010031 */
[----:B---3--:R-:W-:Y:S01]  /*1b20*/  FADD.FTZ R42, -R53, 1 ;  /* 0x3f800000352a7421 */ /* 0x008fe20000010100 */
[----:B------:R-:W-:-:S03]  /*1b30*/  FFMA.FTZ R89, R54, R89, 1 ;  /* 0x3f80000036597423 */ /* 0x000fc60000010059 */
[----:B------:R-:W-:Y:S01]  /*1b40*/  FFMA.FTZ R54, R47, R42, 1 ;  /* 0x3f8000002f367423 */ /* 0x000fe2000001002a */
[--C-:B------:R-:W-:Y:S01]  /*1b50*/  FFMA.FTZ R47, R5, R92, R34.reuse ;  /* 0x0000005c052f7223 */ /* 0x100fe20000010022 */
[C---:B------:R-:W-:Y:S01]  /*1b60*/  PRMT R34, R32.reuse, 0x7632, R34 ;  /* 0x0000763220227816 */ /* 0x040fe20000000022 */
[----:B------:R-:W-:Y:S02]  /*1b70*/  IMAD.U32 R90, R32, 0x10000, RZ ;  /* 0x00010000205a7824 */ /* 0x000fe400078e00ff */
[----:B------:R-:W-:Y:S01]  /*1b80*/  FMUL.FTZ R57, R57, R40 ;  /* 0x0000002839397220 */ /* 0x000fe20000410000 */
[----:B------:R-:W-:Y:S01]  /*1b90*/  FFMA.FTZ R47, R0, R43, R47 ;  /* 0x0000002b002f7223 */ /* 0x000fe2000001002f */
[----:B------:R-:W-:Y:S01]  /*1ba0*/  SHF.L.U32 R34, R34, 0x10, RZ ;  /* 0x0000001022227819 */ /* 0x000fe200000006ff */
[----:B------:R-:W-:Y:S01]  /*1bb0*/  FMUL.FTZ R90, R90, R105 ;  /* 0x000000695a5a7220 */ /* 0x000fe20000410000 */
[----:B------:R-:W-:Y:S01]  /*1bc0*/  FMUL.FTZ R44, R44, R89 ;  /* 0x000000592c2c7220 */ /* 0x000fe20000410000 */
[----:B------:R-:W-:Y:S01]  /*1bd0*/  SHF.L.U32 R89, R33, 0x10, RZ ;  /* 0x0000001021597819 */ /* 0x000fe200000006ff */
[----:B------:R-:W-:Y:S01]  /*1be0*/  FFMA.FTZ R49, R110, R91, R47 ;  /* 0x0000005b6e317223 */ /* 0x000fe2000001002f */
[----:B------:R-:W-:Y:S01]  /*1bf0*/  FMUL.FTZ R42, R5, R90 ;  /* 0x0000005a052a7220 */ /* 0x000fe20000410000 */
[----:B------:R-:W-:Y:S01]  /*1c00*/  FMUL.FTZ R47, R34, R57 ;  /* 0x00000039222f7220 */ /* 0x000fe20000410000 */
[----:B------:R-:W-:Y:S01]  /*1c10*/  PRMT R34, R33, 0x7632, R34 ;  /* 0x0000763221227816 */ /* 0x000fe20000000022 */
[----:B------:R-:W-:Y:S01]  /*1c20*/  FFMA.FTZ R40, R38, R45, R49 ;  /* 0x0000002d26287223 */ /* 0x000fe20000010031 */
[----:B------:R-:W-:Y:S01]  /*1c30*/  FMUL.FTZ R89, R89, R44 ;  /* 0x0000002c59597220 */ /* 0x000fe20000410000 */
[----:B------:R-:W-:Y:S01]  /*1c40*/  FFMA.FTZ R49, R100, R42, R37 ;  /* 0x0000002a64317223 */ /* 0x000fe20000010025 */
[----:B------:R-:W-:Y:S01]  /*1c50*/  FMUL.FTZ R42, R0, R47 ;  /* 0x0000002f002a7220 */ /* 0x000fe20000410000 */
[----:B------:R-:W-:Y:S01]  /*1c60*/  SHF.L.U32 R44, R34, 0x10, RZ ;  /* 0x00000010222c7819 */ /* 0x000fe200000006ff */
[----:B------:R-:W-:Y:S01]  /*1c70*/  FMUL.FTZ R53, R53, R54 ;  /* 0x0000003635357220 */ /* 0x000fe20000410000 */
[----:B------:R-:W-:Y:S01]  /*1c80*/  FFMA.FTZ R37, R5, R90, R40 ;  /* 0x0000005a05257223 */ /* 0x000fe20000010028 */
[----:B------:R-:W-:Y:S01]  /*1c90*/  FFMA.FTZ R49, R56, R42, R49 ;  /* 0x0000002a38317223 */ /* 0x000fe20000010031 */
[----:B------:R-:W-:Y:S01]  /*1ca0*/  FMUL.FTZ R34, R110, R89 ;  /* 0x000000596e227220 */ /* 0x000fe20000410000 */
[----:B------:R-:W-:Y:S01]  /*1cb0*/  FMUL.FTZ R53, R44, R53 ;  /* 0x000000352c357220 */ /* 0x000fe20000410000 */
[----:B------:R-:W-:Y:S01]  /*1cc0*/  FFMA.FTZ R37, R0, R47, R37 ;  /* 0x0000002f00257223 */ /* 0x000fe20000010025 */
[----:B------:R-:W-:Y:S01]  /*1cd0*/  FADD.FTZ R0, R35, R55 ;  /* 0x0000003723007221 */ /* 0x000fe20000010000 */
[----:B------:R-:W-:Y:S01]  /*1ce0*/  FFMA.FTZ R49, R96, R34, R49 ;  /* 0x0000002260317223 */ /* 0x000fe20000010031 */
[----:B------:R-:W-:Y:S01]  /*1cf0*/  FMUL.FTZ R34, R38, R53 ;  /* 0x0000003526227220 */ /* 0x000fe20000410000 */
[----:B------:R-:W-:Y:S01]  /*1d00*/  FFMA.FTZ R35, R39, R51, R36 ;  /* 0x0000003327237223 */ /* 0x000fe20000010024 */
[----:B------:R-:W-:-:S02]  /*1d10*/  FADD.FTZ R0, R0, R43 ;  /* 0x0000002b00007221 */ /* 0x000fc40000010000 */
[----:B------:R-:W-:Y:S01]  /*1d20*/  FFMA.FTZ R39, R46, R34, R49 ;  /* 0x000000222e277223 */ /* 0x000fe20000010031 */
[----:B------:R-:W-:Y:S01]  /*1d30*/  FFMA.FTZ R49, R52, R45, R35 ;  /* 0x0000002d34317223 */ /* 0x000fe20000010023 */
[----:B------:R-:W-:Y:S01]  /*1d40*/  FADD.FTZ R35, R0, R47 ;  /* 0x0000002f00237221 */ /* 0x000fe20000010000 */
[----:B------:R-:W-:Y:S01]  /*1d50*/  IADD3 R0, P0, R85, 0x2, RZ ;  /* 0x0000000255007810 */ /* 0x000fe20007f1e0ff */
[----:B------:R-:W-:-:S03]  /*1d60*/  FFMA.FTZ R37, R110, R89, R37 ;  /* 0x000000596e257223 */ /* 0x000fc60000010025 */
[----:B------:R-:W-:Y:S02]  /*1d70*/  IADD3.X R101, RZ, R101, RZ, P0, !PT ;  /* 0x00000065ff657210 */ /* 0x000fe400007fe4ff */
[----:B------:R-:W-:Y:S01]  /*1d80*/  ISETP.GE.U32.AND P0, PT, R0, UR11, PT ;  /* 0x0000000b00007c0c */ /* 0x000fe2000bf06070 */
[----:B------:R-:W-:Y:S01]  /*1d90*/  FFMA.FTZ R38, R38, R53, R37 ;  /* 0x0000003526267223 */ /* 0x000fe20000010025 */
[----:B------:R-:W-:Y:S02]  /*1da0*/  FFMA.FTZ R37, R50, R43, R41 ;  /* 0x0000002b32257223 */ /* 0x000fe40000010029 */
[----:B------:R-:W-:Y:S01]  /*1db0*/  ISETP.GE.AND.EX P0, PT, R101, UR7, PT, P0 ;  /* 0x0000000765007c0c */ /* 0x000fe2000bf06300 */
[----:B------:R-:W-:Y:S01]  /*1dc0*/  FFMA.FTZ R41, R3, R98, R10 ;  /* 0x0000006203297223 */ /* 0x000fe2000001000a */
[----:B------:R-:W-:Y:S01]  /*1dd0*/  FADD.FTZ R11, R98, R11 ;  /* 0x0000000b620b7221 */ /* 0x000fe20000010000 */
[----:B------:R-:W-:Y:S01]  /*1de0*/  FFMA.FTZ R43, R97, R95, R12 ;  /* 0x0000005f612b7223 */ /* 0x000fe2000001000c */
[----:B------:R-:W-:Y:S01]  /*1df0*/  FADD.FTZ R10, R95, R13 ;  /* 0x0000000d5f0a7221 */ /* 0x000fe20000010000 */
[----:B------:R-:W-:Y:S01]  /*1e00*/  FADD.FTZ R112, R112, R51 ;  /* 0x0000003370707221 */ /* 0x000fe20000010000 */
[----:B------:R-:W-:Y:S01]  /*1e10*/  FFMA.FTZ R41, R108, R94, R41 ;  /* 0x0000005e6c297223 */ /* 0x000fe20000010029 */
        /* <DEDUP_REMOVED lines=8> */
[----:B------:R-:W-:Y:S01]  /*1ea0*/  FFMA.FTZ R34, R56, R47, R37 ;  /* 0x0000002f38227223 */ /* 0x000fe20000010025 */
[----:B------:R-:W-:Y:S01]  /*1eb0*/  FFMA.FTZ R36, R46, R53, R49 ;  /* 0x000000352e247223 */ /* 0x000fe20000010031 */
[----:B------:R-:W-:Y:S01]  /*1ec0*/  FADD.FTZ R37, R112, R53 ;  /* 0x0000003570257221 */ /* 0x000fe20000010000 */
[----:B------:R-:W-:Y:S01]  /*1ed0*/  BAR.SYNC.DEFER_BLOCKING 0x0 ;  /* 0x0000000000007b1d */ /* 0x000fe20000010000 */
[----:B0-----:R-:W-:Y:S01]  /*1ee0*/  FADD.FTZ R38, R10, R91 ;  /* 0x0000005b0a267221 */ /* 0x001fe20000010000 */
[----:B------:R-:W-:-:S02]  /*1ef0*/  ISETP.GT.U32.AND P2, PT, R86, 0x1f, PT ;  /* 0x0000001f5600780c */ /* 0x000fc40003f44070 */
[----:B------:R-:W-:Y:S02]  /*1f00*/  CS2R R56, SRZ ;  /* 0x0000000000387805 */ /* 0x000fe4000001ff00 */
[----:B------:R-:W-:Y:S01]  /*1f10*/  LOP3.LUT P1, RZ, R86, 0xffffffe3, RZ, 0xc0, !PT ;  /* 0xffffffe356ff7812 */ /* 0x000fe2000782c0ff */
[----:B------:R-:W-:Y:S01]  /*1f20*/  FFMA.FTZ R10, R100, R90, R41 ;  /* 0x0000005a640a7223 */ /* 0x000fe20000010029 */
[----:B------:R-:W-:Y:S01]  /*1f30*/  FADD.FTZ R11, R11, R90 ;  /* 0x0000005a0b0b7221 */ /* 0x000fe20000010000 */
[----:B------:R-:W-:Y:S01]  /*1f40*/  FFMA.FTZ R12, R96, R89, R43 ;  /* 0x00000059600c7223 */ /* 0x000fe2000001002b */
[----:B------:R-:W-:Y:S01]  /*1f50*/  FADD.FTZ R13, R38, R89 ;  /* 0x00000059260d7221 */ /* 0x000fe20000010000 */
[----:B------:R-:W-:Y:S08]  /*1f60*/  @!P0 BRA `(.L_x_891) ;  /* 0x00000000007c8947 */ /* 0x000ff00003800000 */
[C---:B------:R-:W-:Y:S01]  /*1f70*/  LOP3.LUT R39, R71.reuse, 0x8, RZ, 0x3c, !PT ;  /* 0x0000000847277812 */ /* 0x040fe200078e3cff */
[----:B------:R-:W-:Y:S01]  /*1f80*/  STS.64 [R67], R10 ;  /* 0x0000000a43007388 */ /* 0x000fe20000000a00 */
[----:B------:R-:W-:Y:S02]  /*1f90*/  LOP3.LUT R41, R71, 0x10, RZ, 0x3c, !PT ;  /* 0x0000001047297812 */ /* 0x000fe400078e3cff */
[----:B------:R-:W-:Y:S01]  /*1fa0*/  LEA R38, R80, R83, 0x5 ;  /* 0x0000005350267211 */ /* 0x000fe200078e28ff */
[C---:B------:R-:W-:Y:S01]  /*1fb0*/  IMAD.IADD R46, R72.reuse, 0x1, R39 ;  /* 0x00000001482e7824 */ /* 0x040fe200078e0227 */
[----:B------:R-:W-:Y:S02]  /*1fc0*/  IADD3 R49, R72, R41, RZ ;  /* 0x0000002948317210 */ /* 0x000fe40007ffe0ff */
[-C--:B------:R-:W-:Y:S02]  /*1fd0*/  LEA R40, R77, R38.reuse, 0x3 ;  /* 0x000000264d287211 */ /* 0x080fe400078e18ff */
[----:B------:R-:W-:Y:S01]  /*1fe0*/  STS.64 [R46], R34 ;  /* 0x000000222e007388 */ /* 0x000fe20000000a00 */
[----:B------:R-:W-:-:S02]  /*1ff0*/  LEA R42, R76, R38, 0x3 ;  /* 0x000000264c2a7211 */ /* 0x000fc400078e18ff */
[-C--:B------:R-:W-:Y:S01]  /*2000*/  LEA R44, R75, R38.reuse, 0x3 ;  /* 0x000000264b2c7211 */ /* 0x080fe200078e18ff */
[----:B------:R0:W-:Y:S01]  /*2010*/  STS.64 [R49], R12 ;  /* 0x0000000c31007388 */ /* 0x0001e20000000a00 */
[----:B------:R-:W-:-:S03]  /*2020*/  LEA R38, R74, R38, 0x3 ;  /* 0x000000264a267211 */ /* 0x000fc600078e18ff */
[----:B------:R-:W-:Y:S01]  /*2030*/  STS.64 [R68], R36 ;  /* 0x0000002444007388 */ /* 0x000fe20000000a00 */
[----:B------:R-:W-:Y:S01]  /*2040*/  BAR.SYNC.DEFER_BLOCKING 0x0 ;  /* 0x0000000000007b1d */ /* 0x000fe20000010000 */
[----:B0-----:R-:W-:-:S07]  /*2050*/  IMAD.IADD R49, R70, 0x1, R48 ;  /* 0x0000000146317824 */ /* 0x001fce00078e0230 */
[----:B------:R-:W0:Y:S01]  /*2060*/  LDC.64 R46, c[0x0][0x260] ;  /* 0x00009800ff2e7b82 */ /* 0x000e220000000a00 */
[----:B------:R-:W-:Y:S01]  /*2070*/  SHF.L.U32 R49, R49, 0x1, RZ ;  /* 0x0000000131317819 */ /* 0x000fe200000006ff */
        /* <DEDUP_REMOVED lines=14> */
.L_x_891:
[----:B------:R-:W-:Y:S04]  /*2160*/  BSSY B0, `(.L_x_892) ;  /* 0x0000061000007945 */ /* 0x000fe80003800000 */
[----:B------:R-:W-:Y:S05]  /*2170*/  @P2 BRA `(.L_x_893) ;  /* 0x00000004007c2947 */ /* 0x000fea0003800000 */
[----:B0-----:R-:W-:Y:S01]  /*2180*/  SHF.L.U32 R38, R85, 0x3, RZ ;  /* 0x0000000355267819 */ /* 0x001fe200000006ff */
[----:B------:R-:W-:-:S03]  /*2190*/  IMAD.SHL.U32 R54, R86, 0x8, RZ ;  /* 0x0000000856367824 */ /* 0x000fc600078e00ff */
[----:B------:R-:W-:Y:S02]  /*21a0*/  LOP3.LUT R39, R38, 0x8, RZ, 0xc0, !PT ;  /* 0x0000000826277812 */ /* 0x000fe400078ec0ff */
[----:B------:R-:W-:Y:S02]  /*21b0*/  LOP3.LUT R54, R54, 0x18, RZ, 0xc0, !PT ;  /* 0x0000001836367812 */ /* 0x000fe400078ec0ff */
[----:B------:R-:W-:-:S05]  /*21c0*/  IADD3 R39, R82, R39, RZ ;  /* 0x0000002752277210 */ /* 0x000fca0007ffe0ff */
[----:B------:R-:W-:-:S04]  /*21d0*/  IMAD R39, R39, 0x28, -R48 ;  /* 0x0000002827277824 */ /* 0x000fc800078e0a30 */
[C---:B------:R-:W-:Y:S01]  /*21e0*/  VIADD R43, R39.reuse, 0xc ;  /* 0x0000000c272b7836 */ /* 0x040fe20000000000 */
[C---:B------:R-:W-:Y:S02]  /*21f0*/  IADD3 R38, R39.reuse, 0x4, RZ ;  /* 0x0000000427267810 */ /* 0x040fe40007ffe0ff */
[C---:B------:R-:W-:Y:S02]  /*2200*/  IADD3 R44, R39.reuse, 0x10, RZ ;  /* 0x00000010272c7810 */ /* 0x040fe40007ffe0ff */
[----:B------:R-:W-:Y:S02]  /*2210*/  SHF.R.S32.HI R41, RZ, 0x1f, R38 ;  /* 0x0000001fff297819 */ /* 0x000fe40000011426 */
[----:B------:R-:W-:Y:S02]  /*2220*/  IADD3 R42, R39, 0x8, RZ ;  /* 0x00000008272a7810 */ /* 0x000fe40007ffe0ff */
[----:B------:R-:W-:Y:S02]  /*2230*/  LEA.HI R40, R41, R38, RZ, 0x2 ;  /* 0x0000002629287211 */ /* 0x000fe400078f10ff */
[----:B------:R-:W-:-:S02]  /*2240*/  SHF.R.S32.HI R47, RZ, 0x1f, R44 ;  /* 0x0000001fff2f7819 */ /* 0x000fc4000001142c */
[----:B------:R-:W-:Y:S02]  /*2250*/  SHF.R.S32.HI R38, RZ, 0x1f, R43 ;  /* 0x0000001fff267819 */ /* 0x000fe4000001142b */
[----:B------:R-:W-:Y:S02]  /*2260*/  SHF.R.S32.HI R41, RZ, 0x1f, R42 ;  /* 0x0000001fff297819 */ /* 0x000fe4000001142a */
[----:B------:R-:W-:Y:S02]  /*2270*/  LEA.HI R47, R47, R44, RZ, 0x2 ;  /* 0x0000002c2f2f7211 */ /* 0x000fe400078f10ff */
[C---:B------:R-:W-:Y:S02]  /*2280*/  IADD3 R46, R39.reuse, 0x14, RZ ;  /* 0x00000014272e7810 */ /* 0x040fe40007ffe0ff */
[----:B------:R-:W-:Y:S02]  /*2290*/  LEA.HI R45, R38, R43, RZ, 0x2 ;  /* 0x0000002b262d7211 */ /* 0x000fe400078f10ff */
[----:B------:R-:W-:-:S02]  /*22a0*/  IADD3 R44, R39, 0x18, RZ ;  /* 0x00000018272c7810 */ /* 0x000fc40007ffe0ff */
[----:B------:R-:W-:Y:S02]  /*22b0*/  SHF.R.S32.HI R38, RZ, 0x1f, R39 ;  /* 0x0000001fff267819 */ /* 0x000fe40000011427 */
[----:B------:R-:W-:Y:S02]  /*22c0*/  LEA.HI R42, R41, R42, RZ, 0x2 ;  /* 0x0000002a292a7211 */ /* 0x000fe400078f10ff */
[----:B------:R-:W-:Y:S02]  /*22d0*/  SHF.R.S32.HI R49, RZ, 0x1f, R46 ;  /* 0x0000001fff317819 */ /* 0x000fe4000001142e */
[----:B------:R-:W-:Y:S02]  /*22e0*/  SHF.R.S32.HI R41, RZ, 0x1f, R44 ;  /* 0x0000001fff297819 */ /* 0x000fe4000001142c */
[----:B------:R-:W-:Y:S02]  /*22f0*/  LEA.HI R38, R38, R39, RZ, 0x2 ;  /* 0x0000002726267211 */ /* 0x000fe400078f10ff */
[----:B------:R-:W-:-:S02]  /*2300*/  LEA.HI R49, R49, R46, RZ, 0x2 ;  /* 0x0000002e31317211 */ /* 0x000fc400078f10ff */
[----:B------:R-:W-:Y:S02]  /*2310*/  LEA.HI R44, R41, R44, RZ, 0x2 ;  /* 0x0000002c292c7211 */ /* 0x000fe400078f10ff */
[C---:B------:R-:W-:Y:S02]  /*2320*/  IADD3 R46, R39.reuse, 0x1c, RZ ;  /* 0x0000001c272e7810 */ /* 0x040fe40007ffe0ff */
[----:B------:R-:W-:Y:S02]  /*2330*/  SHF.R.S32.HI R41, RZ, 0x2, R38 ;  /* 0x00000002ff297819 */ /* 0x000fe40000011426 */
[----:B------:R-:W-:Y:S02]  /*2340*/  IADD3 R48, R39, 0x20, RZ ;  /* 0x0000002027307810 */ /* 0x000fe40007ffe0ff */
[----:B------:R-:W-:Y:S01]  /*2350*/  SHF.R.S32.HI R43, RZ, 0x1f, R46 ;  /* 0x0000001fff2b7819 */ /* 0x000fe2000001142e */
[----:B------:R-:W-:Y:S01]  /*2360*/  IMAD R41, R41, 0x28, R84 ;  /* 0x0000002829297824 */ /* 0x000fe200078e0254 */
[----:B------:R-:W-:-:S02]  /*2370*/  IADD3 R50, R39, 0x24, RZ ;  /* 0x0000002427327810 */ /* 0x000fc40007ffe0ff */
[----:B------:R-:W-:Y:S02]  /*2380*/  SHF.R.S32.HI R39, RZ, 0x2, R40 ;  /* 0x00000002ff277819 */ /* 0x000fe40000011428 */
[----:B------:R-:W-:Y:S02]  /*2390*/  LEA.HI R46, R43, R46, RZ, 0x2 ;  /* 0x0000002e2b2e7211 */ /* 0x000fe400078f10ff */
[----:B------:R-:W-:Y:S01]  /*23a0*/  SHF.R.S32.HI R43, RZ, 0x2, R42 ;  /* 0x00000002ff2b7819 */ /* 0x000fe2000001142a */
[--C-:B------:R-:W-:Y:S01]  /*23b0*/  IMAD R39, R39, 0x28, R84.reuse ;  /* 0x0000002827277824 */ /* 0x100fe200078e0254 */
[----:B------:R-:W-:Y:S02]  /*23c0*/  IADD3 R38, R41, R54, RZ ;  /* 0x0000003629267210 */ /* 0x000fe40007ffe0ff */
[----:B------:R-:W-:Y:S01]  /*23d0*/  SHF.R.S32.HI R45, RZ, 0x2, R45 ;  /* 0x00000002ff2d7819 */ /* 0x000fe2000001142d */
[----:B------:R-:W-:Y:S01]  /*23e0*/  IMAD R43, R43, 0x28, R84 ;  /* 0x000000282b2b7824 */ /* 0x000fe200078e0254 */
[----:B------:R-:W-:-:S02]  /*23f0*/  SHF.R.S32.HI R51, RZ, 0x1f, R48 ;  /* 0x0000001fff337819 */ /* 0x000fc40000011430 */
[C---:B------:R-:W-:Y:S01]  /*2400*/  IADD3 R40, R54.reuse, R39, RZ ;  /* 0x0000002736287210 */ /* 0x040fe20007ffe0ff */
[--C-:B------:R-:W-:Y:S01]  /*2410*/  IMAD R45, R45, 0x28, R84.reuse ;  /* 0x000000282d2d7824 */ /* 0x100fe200078e0254 */
[----:B------:R-:W0:Y:S01]  /*2420*/  LDS.64 R38, [R38] ;  /* 0x0000000026267984 */ /* 0x000e220000000a00 */
[----:B------:R-:W-:Y:S02]  /*2430*/  SHF.R.S32.HI R47, RZ, 0x2, R47 ;  /* 0x00000002ff2f7819 */ /* 0x000fe4000001142f */
[----:B------:R-:W-:Y:S01]  /*2440*/  LEA.HI R48, R51, R48, RZ, 0x2 ;  /* 0x0000003033307211 */ /* 0x000fe200078f10ff */
[----:B------:R-:W1:Y:S01]  /*2450*/  LDS.64 R40, [R40] ;  /* 0x0000000028287984 */ /* 0x000e620000000a00 */
[C---:B------:R-:W-:Y:S01]  /*2460*/  IADD3 R43, R54.reuse, R43, RZ ;  /* 0x0000002b362b7210 */ /* 0x040fe20007ffe0ff */
[----:B------:R-:W-:Y:S01]  /*2470*/  IMAD R47, R47, 0x28, R84 ;  /* 0x000000282f2f7824 */ /* 0x000fe200078e0254 */
[----:B------:R-:W-:Y:S02]  /*2480*/  SHF.R.S32.HI R51, RZ, 0x1f, R50 ;  /* 0x0000001fff337819 */ /* 0x000fe40000011432 */
[----:B------:R-:W-:Y:S01]  /*2490*/  SHF.R.S32.HI R49, RZ, 0x2, R49 ;  /* 0x00000002ff317819 */ /* 0x000fe20000011431 */
[C---:B------:R-:W-:Y:S01]  /*24a0*/  IMAD.IADD R47, R54.reuse, 0x1, R47 ;  /* 0x00000001362f7824 */ /* 0x040fe200078e022f */
[----:B------:R-:W-:Y:S01]  /*24b0*/  IADD3 R45, R54, R45, RZ ;  /* 0x0000002d362d7210 */ /* 0x000fe20007ffe0ff */
[----:B------:R-:W2:Y:S01]  /*24c0*/  LDS.64 R42, [R43] ;  /* 0x000000002b2a7984 */ /* 0x000ea20000000a00 */
[----:B------:R-:W-:Y:S01]  /*24d0*/  LEA.HI R50, R51, R50, RZ, 0x2 ;  /* 0x0000003233327211 */ /* 0x000fe200078f10ff */
[----:B------:R-:W-:Y:S01]  /*24e0*/  IMAD R49, R49, 0x28, R84 ;  /* 0x0000002831317824 */ /* 0x000fe200078e0254 */
[----:B------:R-:W-:-:S02]  /*24f0*/  SHF.R.S32.HI R51, RZ, 0x2, R44 ;  /* 0x00000002ff337819 */ /* 0x000fc4000001142c */
[----:B------:R-:W3:Y:S01]  /*2500*/  LDS.64 R44, [R45] ;  /* 0x000000002d2c7984 */ /* 0x000ee20000000a00 */
[----:B------:R-:W-:Y:S02]  /*2510*/  SHF.R.S32.HI R53, RZ, 0x2, R46 ;  /* 0x00000002ff357819 */ /* 0x000fe4000001142e */
[----:B------:R-:W-:Y:S01]  /*2520*/  IMAD R51, R51, 0x28, R84 ;  /* 0x0000002833337824 */ /* 0x000fe200078e0254 */
[C---:B------:R-:W-:Y:S01]  /*2530*/  IADD3 R49, R54.reuse, R49, RZ ;  /* 0x0000003136317210 */ /* 0x040fe20007ffe0ff */
[----:B------:R-:W4:Y:S01]  /*2540*/  LDS.64 R46, [R47] ;  /* 0x000000002f2e7984 */ /* 0x000f220000000a00 */
[----:B------:R-:W-:Y:S01]  /*2550*/  SHF.R.S32.HI R55, RZ, 0x2, R48 ;  /* 0x00000002ff377819 */ /* 0x000fe20000011430 */
[----:B------:R-:W-:Y:S01]  /*2560*/  IMAD R53, R53, 0x28, R84 ;  /* 0x0000002835357824 */ /* 0x000fe200078e0254 */
[C---:B------:R-:W-:Y:S02]  /*2570*/  IADD3 R51, R54.reuse, R51, RZ ;  /* 0x0000003336337210 */ /* 0x040fe40007ffe0ff */
[----:B------:R-:W5:Y:S01]  /*2580*/  LDS.64 R48, [R49] ;  /* 0x0000000031307984 */ /* 0x000f620000000a00 */
[----:B------:R-:W-:Y:S01]  /*2590*/  SHF.R.S32.HI R57, RZ, 0x2, R50 ;  /* 0x00000002ff397819 */ /* 0x000fe20000011432 */
[--C-:B------:R-:W-:Y:S01]  /*25a0*/  IMAD R55, R55, 0x28, R84.reuse ;  /* 0x0000002837377824 */ /* 0x100fe200078e0254 */
[C---:B------:R-:W-:Y:S01]  /*25b0*/  IADD3 R53, R54.reuse, R53, RZ ;  /* 0x0000003536357210 */ /* 0x040fe20007ffe0ff */
[----:B------:R-:W5:Y:S02]  /*25c0*/  LDS.64 R50, [R51] ;  /* 0x0000000033327984 */ /* 0x000f640000000a00 */
[----:B------:R-:W-:Y:S01]  /*25d0*/  IMAD R57, R57, 0x28, R84 ;  /* 0x0000002839397824 */ /* 0x000fe200078e0254 */
[----:B------:R-:W-:-:S02]  /*25e0*/  IADD3 R55, R54, R55, RZ ;  /* 0x0000003736377210 */ /* 0x000fc40007ffe0ff */
[----:B------:R-:W5:Y:S02]  /*25f0*/  LDS.64 R52, [R53] ;  /* 0x0000000035347984 */ /* 0x000f640000000a00 */
[----:B------:R-:W-:Y:S02]  /*2600*/  IADD3 R57, R54, R57, RZ ;  /* 0x0000003936397210 */ /* 0x000fe40007ffe0ff */
[----:B------:R-:W5:Y:S01]  /*2610*/  LDS.64 R54, [R55] ;  /* 0x0000000037367984 */ /* 0x000f620000000a00 */
[----:B0-----:R-:W-:Y:S01]  /*2620*/  FADD.FTZ R103, RZ, R38 ;  /* 0x00000026ff677221 */ /* 0x001fe20000010000 */
[----:B------:R-:W-:Y:S02]  /*2630*/  FADD.FTZ R38, RZ, R39 ;  /* 0x00000027ff267221 */ /* 0x000fe40000010000 */
[----:B------:R-:W0:Y:S01]  /*2640*/  LDS.64 R56, [R57] ;  /* 0x0000000039387984 */ /* 0x000e220000000a00 */
[----:B-1----:R-:W-:Y:S01]  /*2650*/  FADD.FTZ R103, R103, R40 ;  /* 0x0000002867677221 */ /* 0x002fe20000010000 */
[----:B------:R-:W-:-:S03]  /*2660*/  FADD.FTZ R38, R38, R41 ;  /* 0x0000002926267221 */ /* 0x000fc60000010000 */
        /* <DEDUP_REMOVED lines=14> */
[----:B0-----:R-:W-:Y:S01]  /*2750*/  FADD.FTZ R56, R103, R56 ;  /* 0x0000003867387221 */ /* 0x001fe20000010000 */
[----:B------:R-:W-:-:S07]  /*2760*/  FADD.FTZ R57, R38, R57 ;  /* 0x0000003926397221 */ /* 0x000fce0000010000 */
.L_x_893:
[----:B------:R-:W-:Y:S05]  /*2770*/  BSYNC B0 ;  /* 0x0000000000007941 */ /* 0x000fea0003800000 */
.L_x_892:
[----:B0-----:R-:W0:Y:S01]  /*2780*/  SHFL.BFLY PT, R39, R56, 0x2, 0x1f ;  /* 0x0c401f0038277f89 */ /* 0x001e2200000e0000 */
[----:B------:R-:W1:Y:S01]  /*2790*/  @!P1 LDC R45, c[0x0][0x10] ;  /* 0x00000400ff2d9b82 */ /* 0x000e620000000800 */
[----:B------:R-:W-:Y:S02]  /*27a0*/  PRMT R18, R17, 0x7632, R18 ;  /* 0x0000763211127816 */ /* 0x000fe40000000012 */
[----:B------:R-:W2:Y:S01]  /*27b0*/  SHFL.BFLY PT, R38, R57, 0x2, 0x1f ;  /* 0x0c401f0039267f89 */ /* 0x000ea200000e0000 */
        /* <DEDUP_REMOVED lines=10> */
[----:B0-----:R-:W-:Y:S01]  /*2860*/  FADD.FTZ R42, R39, R56 ;  /* 0x00000038272a7221 */ /* 0x001fe20000010000 */
[----:B-1----:R-:W-:Y:S01]  /*2870*/  @!P1 IMAD R40, R45, UR4, R88 ;  /* 0x000000042d289c24 */ /* 0x002fe2000f8e0258 */
[----:B------:R-:W-:Y:S01]  /*2880*/  PRMT R31, R31, 0x7632, R31 ;  /* 0x000076321f1f7816 */ /* 0x000fe2000000001f */
[----:B--2---:R-:W-:-:S02]  /*2890*/  FADD.FTZ R43, R38, R57 ;  /* 0x00000039262b7221 */ /* 0x004fc40000010000 */
[----:B------:R-:W0:Y:S01]  /*28a0*/  SHFL.BFLY PT, R41, R42, 0x1, 0x1f ;  /* 0x0c201f002a297f89 */ /* 0x000e2200000e0000 */
[----:B------:R-:W1:Y:S01]  /*28b0*/  @!P1 LDC.64 R38, c[0x0][0x260] ;  /* 0x00009800ff269b82 */ /* 0x000e620000000a00 */
[----:B------:R-:W-:Y:S01]  /*28c0*/  @!P1 IMAD R40, R40, 0x200, R81 ;  /* 0x0000020028289824 */ /* 0x000fe200078e0251 */
[----:B------:R-:W-:Y:S01]  /*28d0*/  PRMT R24, R24, 0x7632, R24 ;  /* 0x0000763218187816 */ /* 0x000fe20000000018 */
[----:B------:R-:W2:Y:S01]  /*28e0*/  SHFL.BFLY PT, R44, R43, 0x1, 0x1f ;  /* 0x0c201f002b2c7f89 */ /* 0x000ea200000e0000 */
[----:B------:R-:W-:Y:S02]  /*28f0*/  PRMT R25, R25, 0x7632, R25 ;  /* 0x0000763219197816 */ /* 0x000fe40000000019 */
[----:B------:R-:W-:Y:S02]  /*2900*/  @!P1 SHF.L.U32 R45, R40, 0x1, RZ ;  /* 0x00000001282d9819 */ /* 0x000fe400000006ff */
[----:B------:R-:W-:Y:S02]  /*2910*/  PRMT R32, R32, 0x7632, R32 ;  /* 0x0000763220207816 */ /* 0x000fe40000000020 */
[----:B------:R-:W-:Y:S01]  /*2920*/  PRMT R33, R33, 0x7632, R33 ;  /* 0x0000763221217816 */ /* 0x000fe20000000021 */
[----:B0-----:R-:W-:Y:S01]  /*2930*/  FADD.FTZ R40, R42, R41 ;  /* 0x000000292a287221 */ /* 0x001fe20000010000 */
[----:B-1----:R-:W-:Y:S01]  /*2940*/  @!P1 IMAD.WIDE.U32 R38, R45, 0x4, R38 ;  /* 0x000000042d269825 */ /* 0x002fe200078e0026 */
[----:B------:R-:W-:-:S03]  /*2950*/  PRMT R45, R15, 0x7632, R45 ;  /* 0x000076320f2d7816 */ /* 0x000fc6000000002d */
[--C-:B--2---:R-:W-:Y:S01]  /*2960*/  FADD.FTZ R41, R43, R44.reuse ;  /* 0x0000002c2b297221 */ /* 0x104fe20000010000 */
[----:B------:R-:W-:Y:S02]  /*2970*/  PRMT R43, R19, 0x7632, R43 ;  /* 0x00007632132b7816 */ /* 0x000fe4000000002b */
[----:B------:R-:W-:Y:S02]  /*2980*/  PRMT R44, R14, 0x7632, R44 ;  /* 0x000076320e2c7816 */ /* 0x000fe4000000002c */
[----:B------:R0:W-:Y:S01]  /*2990*/  @!P1 STG.E.64 desc[UR8][R38.64], R40 ;  /* 0x0000002826009986 */ /* 0x0001e2000c101b08 */
[----:B------:R-:W-:Y:S02]  /*29a0*/  ISETP.GE.U32.AND P1, PT, R0, UR11, PT ;  /* 0x0000000b00007c0c */ /* 0x000fe4000bf26070 */
[----:B------:R-:W-:Y:S02]  /*29b0*/  PRMT R42, R20, 0x7632, R42 ;  /* 0x00007632142a7816 */ /* 0x000fe4000000002a */
[----:B------:R-:W-:-:S13]  /*29c0*/  ISETP.GE.AND.EX P1, PT, R101, UR7, PT, P1 ;  /* 0x0000000765007c0c */ /* 0x000fda000bf26310 */
[----:B0-----:R-:W-:Y:S05]  /*29d0*/  @P1 BRA `(.L_x_894) ;  /* 0x00000000004c1947 */ /* 0x001fea0003800000 */
[----:B------:R-:W-:Y:S01]  /*29e0*/  BAR.SYNC.DEFER_BLOCKING 0x0 ;  /* 0x0000000000007b1d */ /* 0x000fe20000010000 */
[----:B------:R-:W-:-:S13]  /*29f0*/  ISETP.NE.AND P1, PT, R86, RZ, PT ;  /* 0x000000ff5600720c */ /* 0x000fda0003f25270 */
[----:B------:R-:W-:Y:S05]  /*2a00*/  @P1 BRA `(.L_x_895) ;  /* 0x0000000000341947 */ /* 0x000fea0003800000 */
[----:B------:R-:W-:Y:S02]  /*2a10*/  ISETP.NE.AND P1, PT, R87, RZ, PT ;  /* 0x000000ff5700720c */ /* 0x000fe40003f25270 */
[----:B------:R-:W-:-:S04]  /*2a20*/  MOV R15, 0x7fffffc1 ;  /* 0x7fffffc1000f7802 */ /* 0x000fc80000000f00 */
[----:B------:R-:W-:Y:S01]  /*2a30*/  SEL R15, R15, 0x1, !P1 ;  /* 0x000000010f0f7807 */ /* 0x000fe20004800000 */
[----:B------:R-:W-:Y:S06]  /*2a40*/  MEMBAR.ALL.GPU ;  /* 0x0000000000007992 */ /* 0x000fec000000a000 */
[----:B------:R-:W-:-:S00]  /*2a50*/  ERRBAR ;  /* 0x00000000000079ab */ /* 0x000fc00000000000 */
[----:B------:R-:W-:Y:S06]  /*2a60*/  CGAERRBAR ;  /* 0x00000000000075ab */ /* 0x000fec0000000000 */
[----:B------:R0:W5:Y:S02]  /*2a70*/  ATOM.E.ADD.STRONG.GPU PT, R15, desc[UR8][R6.64], R15 ;  /* 0x0000000f060f798a */ /* 0x00016400081ee1c8 */
.L_x_896:
[----:B------:R-:W2:Y:S04]  /*2a80*/  LD.E.STRONG.GPU R14, desc[UR8][R6.64] ;  /* 0x00000008060e7980 */ /* 0x000ea8000c10f900 */
[----:B--2---:R-:W-:Y:S01]  /*2a90*/  CCTL.IVALL ;  /* 0x00000000ff00798f */ /* 0x004fe20002000000 */
[----:B------:R-:W-:Y:S05]  /*2aa0*/  YIELD ;  /* 0x0000000000007946 */ /* 0x000fea0003800000 */
[----:B-----5:R-:W-:-:S04]  /*2ab0*/  LOP3.LUT R14, R14, R15, RZ, 0x3c, !PT ;  /* 0x0000000f0e0e7212 */ /* 0x020fc800078e3cff */
[----:B------:R-:W-:-:S13]  /*2ac0*/  ISETP.GT.AND P1, PT, R14, -0x1, PT ;  /* 0xffffffff0e00780c */ /* 0x000fda0003f24270 */
[----:B------:R-:W-:Y:S05]  /*2ad0*/  @P1 BRA `(.L_x_896) ;  /* 0xfffffffc00e81947 */ /* 0x000fea000383ffff */
.L_x_895:
[----:B------:R-:W-:Y:S05]  /*2ae0*/  WARPSYNC.ALL ;  /* 0x0000000000007948 */ /* 0x000fea0003800000 */
[----:B------:R-:W-:Y:S06]  /*2af0*/  BAR.SYNC.DEFER_BLOCKING 0x0 ;  /* 0x0000000000007b1d */ /* 0x000fec0000010000 */
[----:B------:R-:W-:Y:S05]  /*2b00*/  BRA `(.L_x_897) ;  /* 0x00000000003c7947 */ /* 0x000fea0003800000 */
.L_x_894:
[----:B------:R-:W-:Y:S01]  /*2b10*/  BAR.SYNC.DEFER_BLOCKING 0x0 ;  /* 0x0000000000007b1d */ /* 0x000fe20000010000 */
[----:B------:R-:W-:-:S13]  /*2b20*/  ISETP.NE.AND P1, PT, R86, RZ, PT ;  /* 0x000000ff5600720c */ /* 0x000fda0003f25270 */
[----:B------:R-:W-:Y:S05]  /*2b30*/  @P1 BRA `(.L_x_898) ;  /* 0x0000000000281947 */ /* 0x000fea0003800000 */
[----:B------:R-:W-:Y:S06]  /*2b40*/  MEMBAR.ALL.GPU ;  /* 0x0000000000007992 */ /* 0x000fec000000a000 */
[----:B------:R-:W-:-:S00]  /*2b50*/  ERRBAR ;  /* 0x00000000000079ab */ /* 0x000fc00000000000 */
[----:B------:R-:W-:Y:S06]  /*2b60*/  CGAERRBAR ;  /* 0x00000000000075ab */ /* 0x000fec0000000000 */
[----:B------:R0:W5:Y:S02]  /*2b70*/  ATOM.E.ADD.STRONG.GPU PT, R14, desc[UR8][R8.64], R69 ;  /* 0x00000045080e798a */ /* 0x00016400081ee1c8 */
.L_x_899:
[----:B------:R-:W2:Y:S04]  /*2b80*/  LD.E.STRONG.GPU R15, desc[UR8][R8.64] ;  /* 0x00000008080f7980 */ /* 0x000ea8000c10f900 */
[----:B--2---:R-:W-:Y:S01]  /*2b90*/  CCTL.IVALL ;  /* 0x00000000ff00798f */ /* 0x004fe20002000000 */
[----:B------:R-:W-:Y:S05]  /*2ba0*/  YIELD ;  /* 0x0000000000007946 */ /* 0x000fea0003800000 */
[----:B-----5:R-:W-:-:S04]  /*2bb0*/  LOP3.LUT R15, R15, R14, RZ, 0x3c, !PT ;  /* 0x0000000e0f0f7212 */ /* 0x020fc800078e3cff */
[----:B------:R-:W-:-:S13]  /*2bc0*/  ISETP.GT.AND P1, PT, R15, -0x1, PT ;  /* 0xffffffff0f00780c */ /* 0x000fda0003f24270 */
[----:B------:R-:W-:Y:S05]  /*2bd0*/  @P1 BRA `(.L_x_899) ;  /* 0xfffffffc00e81947 */ /* 0x000fea000383ffff */
.L_x_898:
[----:B------:R-:W-:Y:S05]  /*2be0*/  WARPSYNC.ALL ;  /* 0x0000000000007948 */ /* 0x000fea0003800000 */
[----:B------:R-:W-:Y:S06]  /*2bf0*/  BAR.SYNC.DEFER_BLOCKING 0x0 ;  /* 0x0000000000007b1d */ /* 0x000fec0000010000 */
.L_x_897:
[----:B------:R-:W-:Y:S02]  /*2c00*/  ISETP.GT.U32.AND P1, PT, R86, 0xff, PT ;  /* 0x000000ff5600780c */ /* 0x000fe40003f24070 */
[----:B------:R-:W-:Y:S02]  /*2c10*/  SHF.L.U32 R45, R45, 0x10, RZ ;  /* 0x000000102d2d7819 */ /* 0x000fe400000006ff */
[----:B------:R-:W-:Y:S01]  /*2c20*/  SHF.L.U32 R23, R23, 0x10, RZ ;  /* 0x0000001017177819 */ /* 0x000fe200000006ff */
[----:B------:R-:W-:Y:S01]  /*2c30*/  IMAD.U32 R53, R25, 0x10000, RZ ;  /* 0x0001000019357824 */ /* 0x000fe200078e00ff */
[----:B------:R-:W-:Y:S02]  /*2c40*/  SHF.L.U32 R19, R19, 0x10, RZ ;  /* 0x0000001013137819 */ /* 0x000fe400000006ff */
[----:B------:R-:W-:Y:S01]  /*2c50*/  SHF.L.U32 R21, R21, 0x10, RZ ;  /* 0x0000001015157819 */ /* 0x000fe200000006ff */
[----:B------:R-:W1:Y:S01]  /*2c60*/  S2UR UR6, SR_CgaCtaId ;  /* 0x00000000000679c3 */ /* 0x000e620000008800 */
[----:B------:R-:W-:Y:S01]  /*2c70*/  UMOV UR5, 0x400 ;  /* 0x0000040000057882 */ /* 0x000fe20000000000 */
[----:B------:R-:W-:-:S02]  /*2c80*/  SHF.L.U32 R26, R26, 0x10, RZ ;  /* 0x000000101a1a7819 */ /* 0x000fc400000006ff */
[----:B------:R-:W-:Y:S01]  /*2c90*/  SHF.L.U32 R27, R27, 0x10, RZ ;  /* 0x000000101b1b7819 */ /* 0x000fe200000006ff */
[----:B------:R-:W-:Y:S01]  /*2ca0*/  IMAD.U32 R29, R29, 0x10000, RZ ;  /* 0x000100001d1d7824 */ /* 0x000fe200078e00ff */
[----:B------:R-:W-:Y:S01]  /*2cb0*/  @!P1 LOP3.LUT R39, R86, 0x1f, RZ, 0xc0, !PT ;  /* 0x0000001f56279812 */ /* 0x000fe200078ec0ff */
[----:B------:R-:W-:Y:S01]  /*2cc0*/  ULDC.64 UR12, c[0x0][0x210] ;  /* 0x00008400000c7ab9 */ /* 0x000fe20000000a00 */
[----:B------:R-:W2:Y:S08]  /*2cd0*/  @!P1 LDC R17, c[0x0][0x10] ;  /* 0x00000400ff119b82 */ /* 0x000eb00000000800 */
[----:B------:R-:W3:Y:S01]  /*2ce0*/  @!P1 LDC.64 R14, c[0x0][0x260] ;  /* 0x00009800ff0e9b82 */ /* 0x000ee20000000a00 */
[----:B--2---:R-:W-:Y:S01]  /*2cf0*/  @!P1 IMAD R16, R17, UR4, R88 ;  /* 0x0000000411109c24 */ /* 0x004fe2000f8e0258 */
[----:B------:R-:W-:-:S04]  /*2d00*/  @!P1 LOP3.LUT R17, R73, 0x7fffffc0, RZ, 0xc0, !PT ;  /* 0x7fffffc049119812 */ /* 0x000fc800078ec0ff */
[----:B------:R-:W-:-:S04]  /*2d10*/  @!P1 LEA R16, R16, R17, 0x9 ;  /* 0x0000001110109211 */ /* 0x000fc800078e48ff */
[----:B------:R-:W-:-:S04]  /*2d20*/  @!P1 IADD3 R16, R16, R39, RZ ;  /* 0x0000002710109210 */ /* 0x000fc80007ffe0ff */
[----:B------:R-:W-:-:S05]  /*2d30*/  @!P1 SHF.L.U32 R17, R16, 0x1, RZ ;  /* 0x0000000110119819 */ /* 0x000fca00000006ff */
[C---:B------:R-:W-:Y:S02]  /*2d40*/  @!P1 VIADD R39, R17.reuse, 0x40 ;  /* 0x0000004011279836 */ /* 0x040fe40000000000 */
[----:B---3--:R-:W-:-:S04]  /*2d50*/  @!P1 IMAD.WIDE.U32 R16, R17, 0x4, R14 ;  /* 0x0000000411109825 */ /* 0x008fc800078e000e */
[----:B------:R-:W-:Y:S02]  /*2d60*/  @!P1 IMAD.WIDE.U32 R14, R39, 0x4, R14 ;  /* 0x00000004270e9825 */ /* 0x000fe400078e000e */
[----:B------:R-:W2:Y:S04]  /*2d70*/  @!P1 LDG.E.64 R16, desc[UR8][R16.64] ;  /* 0x0000000810109981 */ /* 0x000ea8000c1e1b00 */
[----:B------:R-:W3:Y:S01]  /*2d80*/  @!P1 LDG.E.64 R14, desc[UR8][R14.64] ;  /* 0x000000080e0e9981 */ /* 0x000ee2000c1e1b00 */
[----:B------:R-:W-:Y:S01]  /*2d90*/  CS2R R38, SRZ ;  /* 0x0000000000267805 */ /* 0x000fe2000001ff00 */
[----:B------:R-:W-:Y:S01]  /*2da0*/  FADD.FTZ R50, -R2, R23 ;  /* 0x0000001702327221 */ /* 0x000fe20000010100 */
[----:B------:R-:W-:Y:S01]  /*2db0*/  UIADD3 UR5, UR5, 0x3480, URZ ;  /* 0x0000348005057890 */ /* 0x000fe2000fffe03f */
[----:B------:R-:W-:Y:S01]  /*2dc0*/  SHF.L.U32 R28, R28, 0x10, RZ ;  /* 0x000000101c1c7819 */ /* 0x000fe200000006ff */
[----:B------:R-:W-:Y:S01]  /*2dd0*/  ULOP3.LUT UR4, UR4, 0x1, URZ, 0x3c, !UPT ;  /* 0x0000000104047892 */ /* 0x000fe2000f8e3c3f */
[----:B------:R-:W-:Y:S01]  /*2de0*/  SHF.L.U32 R30, R30, 0x10, RZ ;  /* 0x000000101e1e7819 */ /* 0x000fe200000006ff */
[----:B-1----:R-:W-:Y:S01]  /*2df0*/  ULEA UR5, UR6, UR5, 0x18 ;  /* 0x0000000506057291 */ /* 0x002fe2000f8ec03f */
[----:B------:R-:W-:-:S02]  /*2e00*/  SHF.L.U32 R31, R31, 0x10, RZ ;  /* 0x000000101f1f7819 */ /* 0x000fc400000006ff */
[----:B------:R-:W-:Y:S02]  /*2e10*/  SHF.L.U32 R32, R32, 0x10, RZ ;  /* 0x0000001020207819 */ /* 0x000fe400000006ff */
[----:B------:R-:W-:Y:S01]  /*2e20*/  SHF.L.U32 R33, R33, 0x10, RZ ;  /* 0x0000001021217819 */ /* 0x000fe200000006ff */
[----:B--2---:R-:W-:Y:S01]  /*2e30*/  @!P1 FADD.FTZ R41, RZ, R16 ;  /* 0x00000010ff299221 */ /* 0x004fe20000010000 */
[----:B------:R-:W-:Y:S01]  /*2e40*/  @!P1 FADD.FTZ R40, RZ, R17 ;  /* 0x00000011ff289221 */ /* 0x000fe20000010000 */
[----:B------:R-:W-:Y:S01]  /*2e50*/  SHF.L.U32 R17, R44, 0x10, RZ ;  /* 0x000000102c117819 */ /* 0x000fe200000006ff */
[----:B------:R-:W-:Y:S01]  /*2e60*/  FADD.FTZ R44, -R2, R21 ;  /* 0x00000015022c7221 */ /* 0x000fe20000010100 */
[----:B---3--:R-:W-:Y:S01]  /*2e70*/  @!P1 FADD.FTZ R39, R14, R41 ;  /* 0x000000290e279221 */ /* 0x008fe20000010000 */
[----:B------:R-:W-:Y:S01]  /*2e80*/  @!P1 FADD.FTZ R38, R15, R40 ;  /* 0x000000280f269221 */ /* 0x000fe20000010000 */
[----:B------:R-:W-:Y:S01]  /*2e90*/  SHF.L.U32 R14, R20, 0x10, RZ ;  /* 0x00000010140e7819 */ /* 0x000fe200000006ff */
[----:B------:R-:W-:Y:S01]  /*2ea0*/  FADD.FTZ R16, -R2, R17 ;  /* 0x0000001102107221 */ /* 0x000fe20000010100 */
[C---:B------:R-:W-:Y:S01]  /*2eb0*/  FMUL.FTZ R44, R99.reuse, R44 ;  /* 0x0000002c632c7220 */ /* 0x040fe20000410000 */
[----:B------:R-:W1:Y:S01]  /*2ec0*/  SHFL.BFLY PT, R40, R39, 0x10, 0x1f ;  /* 0x0e001f0027287f89 */ /* 0x000e6200000e0000 */
[----:B------:R-:W-:Y:S01]  /*2ed0*/  LOP3.LUT P1, RZ, R86, 0xffffff1f, RZ, 0xc0, !PT ;  /* 0xffffff1f56ff7812 */ /* 0x000fe2000782c0ff */
[----:B------:R-:W-:Y:S01]  /*2ee0*/  FMUL.FTZ R20, R99, R16 ;  /* 0x0000001063147220 */ /* 0x000fe20000410000 */
[----:B------:R-:W-:Y:S01]  /*2ef0*/  SHF.L.U32 R16, R43, 0x10, RZ ;  /* 0x000000102b107819 */ /* 0x000fe200000006ff */
[----:B------:R-:W2:Y:S01]  /*2f00*/  SHFL.BFLY PT, R41, R38, 0x10, 0x1f ;  /* 0x0e001f0026297f89 */ /* 0x000ea200000e0000 */
[----:B-1----:R-:W-:Y:S01]  /*2f10*/  FADD.FTZ R40, R40, R39 ;  /* 0x0000002728287221 */ /* 0x002fe20000010000 */
[----:B------:R-:W-:Y:S01]  /*2f20*/  SHF.L.U32 R39, R18, 0x10, RZ ;  /* 0x0000001012277819 */ /* 0x000fe200000006ff */
[----:B------:R-:W-:Y:S01]  /*2f30*/  FFMA.FTZ R18, R20, R19, R14 ;  /* 0x0000001314127223 */ /* 0x000fe2000001000e */
[----:B--2---:R-:W-:-:S02]  /*2f40*/  FADD.FTZ R41, R41, R38 ;  /* 0x0000002629297221 */ /* 0x004fc40000010000 */
[----:B------:R-:W1:Y:S01]  /*2f50*/  SHFL.BFLY PT, R15, R40, 0x8, 0x1f ;  /* 0x0d001f00280f7f89 */ /* 0x000e6200000e0000 */
[----:B------:R-:W-:Y:S01]  /*2f60*/  FADD.FTZ R38, -R2, R45 ;  /* 0x0000002d02267221 */ /* 0x000fe20000010100 */
[----:B------:R-:W-:Y:S02]  /*2f70*/  IMAD.U32 R45, R42, 0x10000, RZ ;  /* 0x000100002a2d7824 */ /* 0x000fe400078e00ff */
[----:B------:R-:W-:Y:S01]  /*2f80*/  FMUL.FTZ R17, R18, -1.4426950216293334961 ;  /* 0xbfb8aa3b12117820 */ /* 0x000fe20000410000 */
[----:B------:R-:W2:Y:S01]  /*2f90*/  SHFL.BFLY PT, R46, R41, 0x8, 0x1f ;  /* 0x0d001f00292e7f89 */ /* 0x000ea200000e0000 */
[----:B------:R-:W-:Y:S01]  /*2fa0*/  FMUL.FTZ R38, R99, R38 ;  /* 0x0000002663267220 */ /* 0x000fe20000410000 */
[----:B------:R-:W-:Y:S01]  /*2fb0*/  FADD.FTZ R42, -R2, R45 ;  /* 0x0000002d022a7221 */ /* 0x000fe20000010100 */
[----:B------:R-:W-:Y:S01]  /*2fc0*/  SHF.L.U32 R45, R22, 0x10, RZ ;  /* 0x00000010162d7819 */ /* 0x000fe200000006ff */
[----:B------:R-:W-:Y:S02]  /*2fd0*/  FFMA.FTZ R22, R39, R44, R16 ;  /* 0x0000002c27167223 */ /* 0x000fe40000010010 */
[----:B------:R-:W-:-:S04]  /*2fe0*/  FMUL.FTZ R42, R99, R42 ;  /* 0x0000002a632a7220 */ /* 0x000fc80000410000 */
[----:B------:R-:W-:-:S04]  /*2ff0*/  FFMA.FTZ R21, R19, R42, R14 ;  /* 0x0000002a13157223 */ /* 0x000fc8000001000e */
[----:B------:R-:W-:Y:S01]  /*3000*/  FMUL.FTZ R49, R21, -1.4426950216293334961 ;  /* 0xbfb8aa3b15317820 */ /* 0x000fe20000410000 */
[----:B-1----:R-:W-:Y:S01]  /*3010*/  FADD.FTZ R43, R40, R15 ;  /* 0x0000000f282b7221 */ /* 0x002fe20000010000 */
[----:B------:R-:W-:Y:S01]  /*3020*/  FFMA.FTZ R40, R38, R39, R16 ;  /* 0x0000002726287223 */ /* 0x000fe20000010010 */
[----:B------:R1:W3:Y:S01]  /*3030*/  MUFU.EX2 R15, R17 ;  /* 0x00000011000f7308 */ /* 0x0002e20000000800 */
[----:B--2---:R-:W-:Y:S02]  /*3040*/  FADD.FTZ R41, R41, R46 ;  /* 0x0000002e29297221 */ /* 0x004fe40000010000 */
[----:B------:R-:W2:Y:S01]  /*3050*/  SHFL.BFLY PT, R48, R43, 0x4, 0x1f ;  /* 0x0c801f002b307f89 */ /* 0x000ea200000e0000 */
[----:B------:R-:W-:Y:S01]  /*3060*/  FADD.FTZ R46, -R2, R45 ;  /* 0x0000002d022e7221 */ /* 0x000fe20000010100 */
[----:B------:R-:W-:Y:S01]  /*3070*/  SHF.L.U32 R45, R24, 0x10, RZ ;  /* 0x00000010182d7819 */ /* 0x000fe200000006ff */
[C---:B------:R-:W-:Y:S01]  /*3080*/  FMUL.FTZ R24, R99.reuse, R50 ;  /* 0x0000003263187220 */ /* 0x040fe20000410000 */
[----:B------:R-:W4:Y:S01]  /*3090*/  SHFL.BFLY PT, R52, R41, 0x4, 0x1f ;  /* 0x0c801f0029347f89 */ /* 0x000f2200000e0000 */
[----:B------:R-:W-:Y:S01]  /*30a0*/  FMUL.FTZ R46, R99, R46 ;  /* 0x0000002e632e7220 */ /* 0x000fe20000410000 */
[----:B-1----:R-:W-:Y:S01]  /*30b0*/  FMUL.FTZ R17, R22, -1.4426950216293334961 ;  /* 0xbfb8aa3b16117820 */ /* 0x002fe20000410000 */
[C---:B------:R-:W-:Y:S01]  /*30c0*/  FADD.FTZ R54, -R2.reuse, R45 ;  /* 0x0000002d02367221 */ /* 0x040fe20000010100 */
[----:B------:R-:W-:Y:S01]  /*30d0*/  FADD.FTZ R2, -R2, R53 ;  /* 0x0000003502027221 */ /* 0x000fe20000010100 */
[----:B------:R-:W-:Y:S01]  /*30e0*/  FFMA.FTZ R25, R39, R24, R16 ;  /* 0x0000001827197223 */ /* 0x000fe20000010010 */
[----:B------:R-:W-:Y:S01]  /*30f0*/  FFMA.FTZ R23, R19, R46, R14 ;  /* 0x0000002e13177223 */ /* 0x000fe2000001000e */
[----:B------:R-:W-:Y:S01]  /*3100*/  FMUL.FTZ R47, R40, -1.4426950216293334961 ;  /* 0xbfb8aa3b282f7820 */ /* 0x000fe20000410000 */
[----:B------:R-:W-:Y:S01]  /*3110*/  FMUL.FTZ R2, R99, R2 ;  /* 0x0000000263027220 */ /* 0x000fe20000410000 */
[----:B------:R-:W1:Y:S01]  /*3120*/  MUFU.EX2 R17, R17 ;  /* 0x0000001100117308 */ /* 0x000e620000000800 */
[----:B---3--:R-:W-:Y:S01]  /*3130*/  FADD.FTZ R45, R15, 1 ;  /* 0x3f8000000f2d7421 */ /* 0x008fe20000010000 */
[----:B------:R-:W-:-:S06]  /*3140*/  FMUL.FTZ R51, R23, -1.4426950216293334961 ;  /* 0xbfb8aa3b17337820 */ /* 0x000fcc0000410000 */
[----:B------:R-:W3:Y:S01]  /*3150*/  MUFU.EX2 R47, R47 ;  /* 0x0000002f002f7308 */ /* 0x000ee20000000800 */
[----:B--2---:R-:W-:Y:S01]  /*3160*/  FADD.FTZ R50, R43, R48 ;  /* 0x000000302b327221 */ /* 0x004fe20000010000 */
[----:B------:R-:W-:Y:S01]  /*3170*/  FMUL.FTZ R48, R99, R54 ;  /* 0x0000003663307220 */ /* 0x000fe20000410000 */
[----:B------:R-:W-:Y:S01]  /*3180*/  FMUL.FTZ R54, R25, -1.4426950216293334961 ;  /* 0xbfb8aa3b19367820 */ /* 0x000fe20000410000 */
[----:B------:R-:W-:Y:S01]  /*3190*/  FFMA.FTZ R43, R39, R2, R16 ;  /* 0x00000002272b7223 */ /* 0x000fe20000010010 */
[----:B----4-:R-:W-:Y:S01]  /*31a0*/  FADD.FTZ R52, R41, R52 ;  /* 0x0000003429347221 */ /* 0x010fe20000010000 */
[----:B------:R-:W2:Y:S02]  /*31b0*/  SHFL.BFLY PT, R53, R50, 0x2, 0x1f ;  /* 0x0c401f0032357f89 */ /* 0x000ea400000e0000 */
[----:B------:R-:W4:Y:S01]  /*31c0*/  MUFU.EX2 R56, R54 ;  /* 0x0000003600387308 */ /* 0x000f220000000800 */
[----:B------:R-:W-:Y:S01]  /*31d0*/  FFMA.FTZ R41, R19, R48, R14 ;  /* 0x0000003013297223 */ /* 0x000fe2000001000e */
[----:B------:R-:W-:Y:S01]  /*31e0*/  FMUL.FTZ R14, R43, -1.4426950216293334961 ;  /* 0xbfb8aa3b2b0e7820 */ /* 0x000fe20000410000 */
[----:B------:R-:W5:Y:S01]  /*31f0*/  SHFL.BFLY PT, R55, R52, 0x2, 0x1f ;  /* 0x0c401f0034377f89 */ /* 0x000f6200000e0000 */
[----:B-1----:R-:W-:Y:S01]  /*3200*/  FADD.FTZ R17, R17, 1 ;  /* 0x3f80000011117421 */ /* 0x002fe20000010000 */
[----:B------:R-:W-:-:S03]  /*3210*/  FMUL.FTZ R57, R41, -1.4426950216293334961 ;  /* 0xbfb8aa3b29397820 */ /* 0x000fc60000410000 */
[----:B------:R-:W-:Y:S01]  /*3220*/  MUFU.EX2 R14, R14 ;  /* 0x0000000e000e7308 */ /* 0x000fe20000000800 */
[----:B---3--:R-:W-:-:S07]  /*3230*/  FADD.FTZ R47, R47, 1 ;  /* 0x3f8000002f2f7421 */ /* 0x008fce0000010000 */
[----:B------:R-:W1:Y:S01]  /*3240*/  MUFU.EX2 R49, R49 ;  /* 0x0000003100317308 */ /* 0x000e620000000800 */
[----:B--2---:R-:W-:Y:S01]  /*3250*/  FADD.FTZ R15, R50, R53 ;  /* 0x00000035320f7221 */ /* 0x004fe20000010000 */
[----:B----4-:R-:W-:-:S06]  /*3260*/  FADD.FTZ R53, R56, 1 ;  /* 0x3f80000038357421 */ /* 0x010fcc0000010000 */
[----:B------:R-:W2:Y:S01]  /*3270*/  MUFU.EX2 R51, R51 ;  /* 0x0000003300337308 */ /* 0x000ea20000000800 */
[----:B-----5:R-:W-:Y:S01]  /*3280*/  FADD.FTZ R55, R52, R55 ;  /* 0x0000003734377221 */ /* 0x020fe20000010000 */
[----:B------:R-:W3:Y:S01]  /*3290*/  SHFL.BFLY PT, R16, R15, 0x1, 0x1f ;  /* 0x0c201f000f107f89 */ /* 0x000ee200000e0000 */
[----:B------:R-:W-:-:S03]  /*32a0*/  SHF.L.U32 R52, R85, 0x3, RZ ;  /* 0x0000000355347819 */ /* 0x000fc600000006ff */
[----:B------:R-:W4:Y:S01]  /*32b0*/  SHFL.BFLY PT, R54, R55, 0x1, 0x1f ;  /* 0x0c201f0037367f89 */ /* 0x000f2200000e0000 */
[----:B------:R-:W-:Y:S01]  /*32c0*/  LOP3.LUT R56, R52, 0x8, RZ, 0xc0, !PT ;  /* 0x0000000834387812 */ /* 0x000fe200078ec0ff */
[----:B------:R-:W5:Y:S01]  /*32d0*/  MUFU.EX2 R57, R57 ;  /* 0x0000003900397308 */ /* 0x000f620000000800 */
[----:B-1----:R-:W-:Y:S02]  /*32e0*/  FADD.FTZ R49, R49, 1 ;  /* 0x3f80000031317421 */ /* 0x002fe40000010000 */
[----:B------:R-:W-:-:S05]  /*32f0*/  IADD3 R65, -R56, R65, RZ ;  /* 0x0000004138417210 */ /* 0x000fca0007ffe1ff */
[----:B------:R-:W1:Y:S01]  /*3300*/  MUFU.RCP R50, R17 ;  /* 0x0000001100327308 */ /* 0x000e620000001000 */
[----:B--2---:R-:W-:-:S07]  /*3310*/  FADD.FTZ R51, R51, 1 ;  /* 0x3f80000033337421 */ /* 0x004fce0000010000 */
[----:B------:R-:W2:Y:S01]  /*3320*/  MUFU.RCP R45, R45 ;  /* 0x0000002d002d7308 */ /* 0x000ea20000001000 */
[----:B-----5:R-:W-:Y:S01]  /*3330*/  FADD.FTZ R52, R57, 1 ;  /* 0x3f80000039347421 */ /* 0x020fe20000010000 */
[----:B---3--:R-:W-:Y:S01]  /*3340*/  FADD.FTZ R16, R15, R16 ;  /* 0x000000100f107221 */ /* 0x008fe20000010000 */
[----:B----4-:R-:W-:Y:S01]  /*3350*/  FADD.FTZ R15, R55, R54 ;  /* 0x00000036370f7221 */ /* 0x010fe20000010000 */
[----:B------:R-:W-:Y:S01]  /*3360*/  FADD.FTZ R54, R14, 1 ;  /* 0x3f8000000e367421 */ /* 0x000fe20000010000 */
[----:B------:R-:W-:Y:S01]  /*3370*/  @!P1 LOP3.LUT R55, R82, 0x3ffffff8, RZ, 0xc0, !PT ;  /* 0x3ffffff852379812 */ /* 0x000fe200078ec0ff */
[----:B------:R-:W-:Y:S01]  /*3380*/  @!P1 FMUL.FTZ R14, R16, 2.4414062863797880709e-05 ;  /* 0x37cccccd100e9820 */ /* 0x000fe20000410000 */
[----:B------:R-:W-:Y:S01]  /*3390*/  @!P1 FMUL.FTZ R15, R15, 2.4414062863797880709e-05 ;  /* 0x37cccccd0f0f9820 */ /* 0x000fe20000410000 */
[----:B------:R-:W-:Y:S01]  /*33a0*/  LEA R16, R65, UR5, 0x3 ;  /* 0x0000000541107c11 */ /* 0x000fe2000f8e18ff */
[----:B------:R-:W3:Y:S01]  /*33b0*/  MUFU.RCP R47, R47 ;  /* 0x0000002f002f7308 */ /* 0x000ee20000001000 */
[----:B-1----:R-:W-:-:S02]  /*33c0*/  FADD.FTZ R85, -R50, 1 ;  /* 0x3f80000032557421 */ /* 0x002fc40000010100 */
[----:B------:R1:W-:Y:S01]  /*33d0*/  @!P1 STS.64 [R55+UR5], R14 ;  /* 0x0000000e37009988 */ /* 0x0003e20008000a05 */
[C---:B--2---:R-:W-:Y:S01]  /*33e0*/  FADD.FTZ R57, -R45.reuse, 1 ;  /* 0x3f8000002d397421 */ /* 0x044fe20000010100 */
[----:B------:R-:W-:Y:S01]  /*33f0*/  FFMA.FTZ R85, R22, R85, 1 ;  /* 0x3f80000016557423 */ /* 0x000fe20000010055 */
[----:B------:R-:W-:Y:S02]  /*3400*/  BAR.SYNC.DEFER_BLOCKING 0x0 ;  /* 0x0000000000007b1d */ /* 0x000fe40000010000 */
[----:B------:R-:W-:Y:S01]  /*3410*/  FFMA.FTZ R18, R18, R57, 1 ;  /* 0x3f80000012127423 */ /* 0x000fe20000010039 */
[----:B------:R-:W-:Y:S01]  /*3420*/  FMUL.FTZ R50, R50, R85 ;  /* 0x0000005532327220 */ /* 0x000fe20000410000 */
[----:B------:R-:W-:Y:S02]  /*3430*/  MOV R85, R0 ;  /* 0x0000000000557202 */ /* 0x000fe40000000f00 */
[----:B------:R-:W2:Y:S01]  /*3440*/  MUFU.RCP R49, R49 ;  /* 0x0000003100317308 */ /* 0x000ea20000001000 */
[----:B------:R-:W-:Y:S01]  /*3450*/  FMUL.FTZ R45, R45, R18 ;  /* 0x000000122d2d7220 */ /* 0x000fe20000410000 */
[----:B------:R-:W-:Y:S01]  /*3460*/  FMUL.FTZ R29, R29, R50 ;  /* 0x000000321d1d7220 */ /* 0x000fe20000410000 */
[----:B---3--:R-:W-:-:S02]  /*3470*/  FADD.FTZ R65, -R47, 1 ;  /* 0x3f8000002f417421 */ /* 0x008fc40000010100 */
[----:B------:R-:W-:-:S03]  /*3480*/  FMUL.FTZ R26, R26, R45 ;  /* 0x0000002d1a1a7220 */ /* 0x000fc60000410000 */
[----:B------:R-:W1:Y:S01]  /*3490*/  MUFU.RCP R51, R51 ;  /* 0x0000003300337308 */ /* 0x000e620000001000 */
[----:B------:R-:W-:-:S04]  /*34a0*/  FFMA.FTZ R40, R40, R65, 1 ;  /* 0x3f80000028287423 */ /* 0x000fc80000010041 */
[----:B------:R-:W-:-:S03]  /*34b0*/  FMUL.FTZ R40, R47, R40 ;  /* 0x000000282f287220 */ /* 0x000fc60000410000 */
[----:B------:R-:W3:Y:S01]  /*34c0*/  MUFU.RCP R53, R53 ;  /* 0x0000003500357308 */ /* 0x000ee20000001000 */
[----:B--2---:R-:W-:Y:S01]  /*34d0*/  FADD.FTZ R56, -R49, 1 ;  /* 0x3f80000031387421 */ /* 0x004fe20000010100 */
[----:B------:R-:W2:Y:S01]  /*34e0*/  LDS.64 R16, [R16] ;  /* 0x0000000010107984 */ /* 0x000ea20000000a00 */
[----:B------:R-:W-:Y:S02]  /*34f0*/  FMUL.FTZ R27, R27, R40 ;  /* 0x000000281b1b7220 */ /* 0x000fe40000410000 */
[----:B------:R-:W-:-:S03]  /*3500*/  FFMA.FTZ R56, R21, R56, 1 ;  /* 0x3f80000015387423 */ /* 0x000fc60000010038 */
[----:B------:R-:W4:Y:S01]  /*3510*/  MUFU.RCP R52, R52 ;  /* 0x0000003400347308 */ /* 0x000f220000001000 */
[----:B-1----:R-:W-:Y:S01]  /*3520*/  FADD.FTZ R14, -R51, 1 ;  /* 0x3f800000330e7421 */ /* 0x002fe20000010100 */
[----:B------:R-:W-:-:S03]  /*3530*/  FMUL.FTZ R49, R49, R56 ;  /* 0x0000003831317220 */ /* 0x000fc60000410000 */
[----:B------:R-:W-:Y:S01]  /*3540*/  FFMA.FTZ R14, R23, R14, 1 ;  /* 0x3f800000170e7423 */ /* 0x000fe2000001000e */
[----:B------:R-:W-:Y:S02]  /*3550*/  FMUL.FTZ R49, R28, R49 ;  /* 0x000000311c317220 */ /* 0x000fe40000410000 */
[----:B------:R-:W1:Y:S01]  /*3560*/  MUFU.RCP R54, R54 ;  /* 0x0000003600367308 */ /* 0x000e620000001000 */
[----:B---3--:R-:W-:Y:S01]  /*3570*/  FADD.FTZ R22, -R53, 1 ;  /* 0x3f80000035167421 */ /* 0x008fe20000010100 */
[----:B------:R-:W-:-:S03]  /*3580*/  FMUL.FTZ R51, R51, R14 ;  /* 0x0000000e33337220 */ /* 0x000fc60000410000 */
[----:B------:R-:W-:Y:S01]  /*3590*/  FFMA.FTZ R22, R25, R22, 1 ;  /* 0x3f80000019167423 */ /* 0x000fe20000010016 */
[----:B------:R-:W-:Y:S01]  /*35a0*/  FMUL.FTZ R51, R30, R51 ;  /* 0x000000331e337220 */ /* 0x000fe20000410000 */
[----:B----4-:R-:W-:Y:S02]  /*35b0*/  FADD.FTZ R112, -R52, 1 ;  /* 0x3f80000034707421 */ /* 0x010fe40000010100 */
[----:B------:R-:W-:Y:S02]  /*35c0*/  FMUL.FTZ R22, R53, R22 ;  /* 0x0000001635167220 */ /* 0x000fe40000410000 */
[----:B------:R-:W-:Y:S02]  /*35d0*/  FFMA.FTZ R41, R41, R112, 1 ;  /* 0x3f80000029297423 */ /* 0x000fe40000010070 */
[----:B------:R-:W-:Y:S01]  /*35e0*/  FMUL.FTZ R31, R31, R22 ;  /* 0x000000161f1f7220 */ /* 0x000fe20000410000 */
[----:B-1----:R-:W-:Y:S01]  /*35f0*/  FADD.FTZ R114, -R54, 1 ;  /* 0x3f80000036727421 */ /* 0x002fe20000010100 */
[----:B------:R-:W-:-:S03]  /*3600*/  FMUL.FTZ R41, R52, R41 ;  /* 0x0000002934297220 */ /* 0x000fc60000410000 */
[----:B------:R-:W-:Y:S01]  /*3610*/  FFMA.FTZ R43, R43, R114, 1 ;  /* 0x3f8000002b2b7423 */ /* 0x000fe20000010072 */
[----:B------:R-:W-:-:S03]  /*3620*/  FMUL.FTZ R41, R32, R41 ;  /* 0x0000002920297220 */ /* 0x000fc60000410000 */
[----:B------:R-:W-:Y:S01]  /*3630*/  FMUL.FTZ R54, R54, R43 ;  /* 0x0000002b36367220 */ /* 0x000fe20000410000 */
[--C-:B--2---:R-:W-:Y:S01]  /*3640*/  FFMA.FTZ R98, R5, R98, -R16.reuse ;  /* 0x0000006205627223 */ /* 0x104fe20000010810 */
[--C-:B------:R-:W-:Y:S01]  /*3650*/  FFMA.FTZ R26, R19, R26, -R16.reuse ;  /* 0x0000001a131a7223 */ /* 0x100fe20000010810 */
[C-C-:B------:R-:W-:Y:S01]  /*3660*/  FFMA.FTZ R14, R110.reuse, R95, -R16.reuse ;  /* 0x0000005f6e0e7223 */ /* 0x140fe20000010810 */
[C-C-:B------:R-:W-:Y:S01]  /*3670*/  FFMA.FTZ R15, R5.reuse, R94, -R16.reuse ;  /* 0x0000005e050f7223 */ /* 0x140fe20000010810 */
[C-C-:B------:R-:W-:Y:S01]  /*3680*/  FFMA.FTZ R21, R5.reuse, R92, -R16.reuse ;  /* 0x0000005c05157223 */ /* 0x140fe20000010810 */
[----:B------:R-:W-:Y:S01]  /*3690*/  FFMA.FTZ R5, R5, R90, -R16 ;  /* 0x0000005a05057223 */ /* 0x000fe20000010810 */
[----:B------:R-:W-:Y:S01]  /*36a0*/  FFMA.FTZ R98, R3, -R17, R98 ;  /* 0x8000001103627223 */ /* 0x000fe20000010062 */
[----:B------:R-:W-:Y:S01]  /*36b0*/  FFMA.FTZ R26, -R17, R20, R26 ;  /* 0x00000014111a7223 */ /* 0x000fe2000001011a */
[----:B------:R-:W-:Y:S01]  /*36c0*/  FMUL.FTZ R33, R33, R54 ;  /* 0x0000003621217220 */ /* 0x000fe20000410000 */
[----:B------:R-:W-:Y:S01]  /*36d0*/  FFMA.FTZ R27, R39, R27, -R16 ;  /* 0x0000001b271b7223 */ /* 0x000fe20000010810 */
[----:B------:R-:W-:Y:S01]  /*36e0*/  FFMA.FTZ R14, R97, -R17, R14 ;  /* 0x80000011610e7223 */ /* 0x000fe2000001000e */
[C-C-:B------:R-:W-:Y:S01]  /*36f0*/  FFMA.FTZ R93, R110.reuse, R93, -R16.reuse ;  /* 0x0000005d6e5d7223 */ /* 0x140fe20000010810 */
[--C-:B------:R-:W-:Y:S01]  /*3700*/  FFMA.FTZ R29, R39, R29, -R16.reuse ;  /* 0x0000001d271d7223 */ /* 0x100fe20000010810 */
[C-C-:B------:R-:W-:Y:S01]  /*3710*/  FFMA.FTZ R49, R19.reuse, R49, -R16.reuse ;  /* 0x0000003113317223 */ /* 0x140fe20000010810 */
[C-C-:B------:R-:W-:Y:S01]  /*3720*/  FFMA.FTZ R51, R19.reuse, R51, -R16.reuse ;  /* 0x0000003313337223 */ /* 0x140fe20000010810 */
[--C-:B------:R-:W-:Y:S01]  /*3730*/  FFMA.FTZ R41, R19, R41, -R16.reuse ;  /* 0x0000002913297223 */ /* 0x100fe20000010810 */
[C-C-:B------:R-:W-:Y:S01]  /*3740*/  FFMA.FTZ R91, R110.reuse, R91, -R16.reuse ;  /* 0x0000005b6e5b7223 */ /* 0x140fe20000010810 */
[--C-:B------:R-:W-:Y:S01]  /*3750*/  FFMA.FTZ R89, R110, R89, -R16.reuse ;  /* 0x000000596e597223 */ /* 0x100fe20000010810 */
[--C-:B------:R-:W-:Y:S01]  /*3760*/  FFMA.FTZ R31, R39, R31, -R16.reuse ;  /* 0x0000001f271f7223 */ /* 0x100fe20000010810 */
[----:B------:R-:W-:Y:S01]  /*3770*/  FFMA.FTZ R100, R100, -R17, R5 ;  /* 0x8000001164647223 */ /* 0x000fe20000010005 */
[C---:B------:R-:W-:Y:S01]  /*3780*/  FMUL.FTZ R98, R99.reuse, R98 ;  /* 0x0000006263627220 */ /* 0x040fe20000410000 */
[----:B------:R-:W-:Y:S01]  /*3790*/  FMUL.FTZ R3, R99, R26 ;  /* 0x0000001a63037220 */ /* 0x000fe20000410000 */
[----:B------:R-:W-:Y:S01]  /*37a0*/  FFMA.FTZ R16, R39, R33, -R16 ;  /* 0x0000002127107223 */ /* 0x000fe20000010810 */
[----:B------:R-:W-:Y:S01]  /*37b0*/  FFMA.FTZ R38, -R17, R38, R27 ;  /* 0x0000002611267223 */ /* 0x000fe2000001011b */
[----:B------:R-:W-:Y:S01]  /*37c0*/  FMUL.FTZ R5, R99, R14 ;  /* 0x0000000e63057220 */ /* 0x000fe20000410000 */
[-C--:B------:R-:W-:Y:S01]  /*37d0*/  FFMA.FTZ R106, R106, -R17.reuse, R93 ;  /* 0x800000116a6a7223 */ /* 0x080fe2000001005d */
[----:B------:R-:W-:Y:S01]  /*37e0*/  FFMA.FTZ R44, -R17, R44, R29 ;  /* 0x0000002c112c7223 */ /* 0x000fe2000001011d */
[----:B------:R-:W-:Y:S01]  /*37f0*/  IADD3 R14, P1, R63, UR12, RZ ;  /* 0x0000000c3f0e7c10 */ /* 0x000fe2000ff3e0ff */
[-C--:B------:R-:W-:Y:S01]  /*3800*/  FFMA.FTZ R108, R108, -R17.reuse, R15 ;  /* 0x800000116c6c7223 */ /* 0x080fe2000001000f */
[C---:B------:R-:W-:Y:S01]  /*3810*/  FFMA.FTZ R42, -R17.reuse, R42, R49 ;  /* 0x0000002a112a7223 */ /* 0x040fe20000010131 */
[-C--:B------:R-:W-:Y:S01]  /*3820*/  FFMA.FTZ R104, R104, -R17.reuse, R21 ;  /* 0x8000001168687223 */ /* 0x080fe20000010015 */
[C---:B------:R-:W-:Y:S01]  /*3830*/  FFMA.FTZ R46, -R17.reuse, R46, R51 ;  /* 0x0000002e112e7223 */ /* 0x040fe20000010133 */
[-C--:B------:R-:W-:Y:S01]  /*3840*/  FFMA.FTZ R102, R102, -R17.reuse, R91 ;  /* 0x8000001166667223 */ /* 0x080fe2000001005b */
[C---:B------:R-:W-:Y:S01]  /*3850*/  FFMA.FTZ R24, -R17.reuse, R24, R31 ;  /* 0x0000001811187223 */ /* 0x040fe2000001011f */
[----:B------:R-:W-:Y:S01]  /*3860*/  FFMA.FTZ R48, -R17, R48, R41 ;  /* 0x0000003011307223 */ /* 0x000fe20000010129 */
[----:B------:R-:W-:Y:S01]  /*3870*/  FMUL.FTZ R38, R99, R38 ;  /* 0x0000002663267220 */ /* 0x000fe20000410000 */
[----:B------:R-:W-:Y:S01]  /*3880*/  FFMA.FTZ R96, R96, -R17, R89 ;  /* 0x8000001160607223 */ /* 0x000fe20000010059 */
[----:B------:R-:W-:Y:S01]  /*3890*/  FFMA.FTZ R16, -R17, R2, R16 ;  /* 0x0000000211107223 */ /* 0x000fe20000010110 */
[----:B------:R-:W-:Y:S01]  /*38a0*/  F2FP.BF16.F32.PACK_AB R98, R3, R98 ;  /* 0x000000620362723e */ /* 0x000fe200000010ff */
[C---:B------:R-:W-:Y:S01]  /*38b0*/  FMUL.FTZ R106, R99.reuse, R106 ;  /* 0x0000006a636a7220 */ /* 0x040fe20000410000 */
[----:B------:R-:W-:Y:S01]  /*38c0*/  IADD3.X R15, R64, UR13, RZ, P1, !PT ;  /* 0x0000000d400f7c10 */ /* 0x000fe20008ffe4ff */
[C---:B------:R-:W-:Y:S01]  /*38d0*/  FMUL.FTZ R17, R99.reuse, R44 ;  /* 0x0000002c63117220 */ /* 0x040fe20000410000 */
[----:B------:R-:W-:Y:S01]  /*38e0*/  IADD3 R62, P1, R62, UR12, RZ ;  /* 0x0000000c3e3e7c10 */ /* 0x000fe2000ff3e0ff */
[C---:B------:R-:W-:Y:S01]  /*38f0*/  FMUL.FTZ R108, R99.reuse, R108 ;  /* 0x0000006c636c7220 */ /* 0x040fe20000410000 */
[C---:B------:R-:W-:Y:S01]  /*3900*/  FMUL.FTZ R3, R99.reuse, R42 ;  /* 0x0000002a63037220 */ /* 0x040fe20000410000 */
[----:B------:R-:W-:Y:S01]  /*3910*/  PRMT R2, R98, 0x7632, R2 ;  /* 0x0000763262027816 */ /* 0x000fe20000000002 */
[C---:B------:R-:W-:Y:S01]  /*3920*/  FMUL.FTZ R104, R99.reuse, R104 ;  /* 0x0000006863687220 */ /* 0x040fe20000410000 */
[----:B------:R-:W-:Y:S01]  /*3930*/  F2FP.BF16.F32.PACK_AB R5, R38, R5 ;  /* 0x000000052605723e */ /* 0x000fe200000010ff */
        /* <DEDUP_REMOVED lines=8> */
[----:B------:R-:W-:Y:S01]  /*39c0*/  F2FP.BF16.F32.PACK_AB R106, R17, R106 ;  /* 0x0000006a116a723e */ /* 0x000fe200000010ff */
[----:B------:R1:W-:Y:S01]  /*39d0*/  STG.E.U16 desc[UR8][R14.64+0x2], R2 ;  /* 0x000002020e007986 */ /* 0x0003e2000c101508 */
[----:B------:R-:W-:-:S02]  /*39e0*/  IADD3 R60, P1, R60, UR12, RZ ;  /* 0x0000000c3c3c7c10 */ /* 0x000fc4000ff3e0ff */
[----:B------:R-:W-:Y:S01]  /*39f0*/  F2FP.BF16.F32.PACK_AB R108, R3, R108 ;  /* 0x0000006c036c723e */ /* 0x000fe200000010ff */
[----:B------:R-:W-:Y:S01]  /*3a00*/  STG.E.U16 desc[UR8][R14.64], R98 ;  /* 0x000000620e007986 */ /* 0x000fe2000c101508 */
[----:B------:R-:W-:Y:S02]  /*3a10*/  PRMT R3, R5, 0x7632, R3 ;  /* 0x0000763205037816 */ /* 0x000fe40000000003 */
[----:B------:R-:W-:Y:S01]  /*3a20*/  F2FP.BF16.F32.PACK_AB R104, R19, R104 ;  /* 0x000000681368723e */ /* 0x000fe200000010ff */
[----:B------:R-:W-:Y:S01]  /*3a30*/  STG.E.U16 desc[UR8][R14.64+0x4], R5 ;  /* 0x000004050e007986 */ /* 0x000fe2000c101508 */
[----:B------:R-:W-:Y:S02]  /*3a40*/  F2FP.BF16.F32.PACK_AB R102, R21, R102 ;  /* 0x000000661566723e */ /* 0x000fe400000010ff */
[----:B------:R-:W-:Y:S01]  /*3a50*/  IADD3.X R61, R59, UR13, RZ, P1, !PT ;  /* 0x0000000d3b3d7c10 */ /* 0x000fe20008ffe4ff */
[----:B------:R2:W-:Y:S01]  /*3a60*/  STG.E.U16 desc[UR8][R14.64+0x6], R3 ;  /* 0x000006030e007986 */ /* 0x0005e2000c101508 */
[----:B-1----:R-:W-:-:S02]  /*3a70*/  PRMT R2, R106, 0x7632, R2 ;  /* 0x000076326a027816 */ /* 0x002fc40000000002 */
[----:B------:R-:W-:Y:S01]  /*3a80*/  IADD3 R58, P1, R58, UR12, RZ ;  /* 0x0000000c3a3a7c10 */ /* 0x000fe2000ff3e0ff */
[----:B------:R-:W-:Y:S01]  /*3a90*/  STG.E.U16 desc[UR8][R62.64], R108 ;  /* 0x0000006c3e007986 */ /* 0x000fe2000c101508 */
[----:B------:R-:W-:Y:S02]  /*3aa0*/  F2FP.BF16.F32.PACK_AB R100, R23, R100 ;  /* 0x000000641764723e */ /* 0x000fe400000010ff */
[----:B------:R-:W-:Y:S01]  /*3ab0*/  F2FP.BF16.F32.PACK_AB R96, R99, R96 ;  /* 0x000000606360723e */ /* 0x000fe200000010ff */
[----:B------:R1:W-:Y:S01]  /*3ac0*/  STG.E.U16 desc[UR8][R62.64+0x6], R2 ;  /* 0x000006023e007986 */ /* 0x0003e2000c101508 */
[----:B------:R-:W-:Y:S02]  /*3ad0*/  PRMT R31, R108, 0x7632, R31 ;  /* 0x000076326c1f7816 */ /* 0x000fe4000000001f */
[----:B------:R-:W-:Y:S01]  /*3ae0*/  PRMT R30, R104, 0x7632, R30 ;  /* 0x00007632681e7816 */ /* 0x000fe2000000001e */
[----:B------:R3:W-:Y:S01]  /*3af0*/  STG.E.U16 desc[UR8][R62.64+0x4], R106 ;  /* 0x0000046a3e007986 */ /* 0x0007e2000c101508 */
[----:B--2---:R-:W-:-:S02]  /*3b00*/  PRMT R3, R102, 0x7632, R3 ;  /* 0x0000763266037816 */ /* 0x004fc40000000003 */
[----:B------:R-:W-:Y:S01]  /*3b10*/  IADD3.X R59, R4, UR13, RZ, P1, !PT ;  /* 0x0000000d043b7c10 */ /* 0x000fe20008ffe4ff */
[----:B------:R3:W-:Y:S01]  /*3b20*/  STG.E.U16 desc[UR8][R62.64+0x2], R31 ;  /* 0x0000021f3e007986 */ /* 0x0007e2000c101508 */
[----:B------:R-:W-:Y:S02]  /*3b30*/  PRMT R29, R100, 0x7632, R29 ;  /* 0x00007632641d7816 */ /* 0x000fe4000000001d */
[----:B-1----:R-:W-:Y:S01]  /*3b40*/  PRMT R2, R96, 0x7632, R2 ;  /* 0x0000763260027816 */ /* 0x002fe20000000002 */
        /* <DEDUP_REMOVED lines=9> */
.L_x_890:
[----:B------:R-:W1:Y:S02]  /*3be0*/  S2UR UR6, SR_CTAID.Y ;  /* 0x00000000000679c3 */ /* 0x000e640000002600 */
[----:B-1----:R-:W-:Y:S02]  /*3bf0*/  USHF.L.U32 UR5, UR6, 0x5, URZ ;  /* 0x0000000506057899 */ /* 0x002fe4000800063f */
[----:B------:R-:W-:Y:S02]  /*3c00*/  ULOP3.LUT UR6, UR6, 0x1, URZ, 0xc0, !UPT ;  /* 0x0000000106067892 */ /* 0x000fe4000f8ec03f */
[----:B------:R-:W-:Y:S02]  /*3c10*/  ULOP3.LUT UR5, UR5, 0x7ffffc0, URZ, 0xc0, !UPT ;  /* 0x07ffffc005057892 */ /* 0x000fe4000f8ec03f */
[----:B------:R-:W-:-:S04]  /*3c20*/  UIMAD UR6, UR6, 0x140, URZ ;  /* 0x00000140060678a4 */ /* 0x000fc8000f8e023f */
[----:B------:R-:W-:Y:S01]  /*3c30*/  VIADD R87, R87, UR5 ;  /* 0x0000000557577c36 */ /* 0x000fe20008000000 */
[----:B------:R-:W-:-:S04]  /*3c40*/  UIADD3 UR10, UR6, 0x140, URZ ;  /* 0x00000140060a7890 */ /* 0x000fc8000fffe03f */
[----:B------:R-:W-:-:S04]  /*3c50*/  LEA R87, R87, UR6, 0x5 ;  /* 0x0000000657577c11 */ /* 0x000fc8000f8e28ff */
[----:B------:R-:W-:-:S13]  /*3c60*/  ISETP.GE.AND P0, PT, R87, UR10, PT ;  /* 0x0000000a57007c0c */ /* 0x000fda000bf06270 */
[----:B------:R-:W-:Y:S05]  /*3c70*/  @P0 EXIT ;  /* 0x000000000000094d */ /* 0x000fea0003800000 */
[----:B------:R-:W1:Y:S01]  /*3c80*/  LDC.64 R20, c[0x0][0x258] ;  /* 0x00009600ff147b82 */ /* 0x000e620000000a00 */
[----:B------:R-:W0:Y:S01]  /*3c90*/  S2R R0, SR_TID.X ;  /* 0x0000000000007919 */ /* 0x000e220000002100 */
[----:B------:R-:W-:-:S06]  /*3ca0*/  UMOV UR4, 0x400 ;  /* 0x0000040000047882 */ /* 0x000fcc0000000000 */
[----:B------:R-:W2:Y:S01]  /*3cb0*/  S2UR UR5, SR_CgaCtaId ;  /* 0x00000000000579c3 */ /* 0x000ea20000008800 */
[----:B-1----:R-:W-:Y:S02]  /*3cc0*/  LOP3.LUT R4, RZ, R20, RZ, 0x33, !PT ;  /* 0x00000014ff047212 */ /* 0x002fe400078e33ff */
[----:B------:R-:W-:Y:S02]  /*3cd0*/  LOP3.LUT R5, RZ, R21, RZ, 0x33, !PT ;  /* 0x00000015ff057212 */ /* 0x000fe400078e33ff */
[----:B------:R-:W-:-:S04]  /*3ce0*/  ISETP.GT.U32.AND P0, PT, R4, -0x2, PT ;  /* 0xfffffffe0400780c */ /* 0x000fc80003f04070 */
[C---:B------:R-:W-:Y:S01]  /*3cf0*/  ISETP.GT.AND.EX P0, PT, R5.reuse, -0x1, PT, P0 ;  /* 0xffffffff0500780c */ /* 0x040fe20003f04300 */
[----:B--2---:R-:W-:Y:S01]  /*3d00*/  ULEA UR6, UR5, UR4, 0x18 ;  /* 0x0000000405067291 */ /* 0x004fe2000f8ec03f */
[----:B0--3--:R-:W-:Y:S02]  /*3d10*/  SHF.R.U32.HI R2, RZ, 0x5, R0 ;  /* 0x00000005ff027819 */ /* 0x009fe40000011600 */
        /* <DEDUP_REMOVED lines=9> */
[----:B------:R-:W-:Y:S02]  /*3db0*/  SHF.L.U32 R7, R2, 0x1, RZ ;  /* 0x0000000102077819 */ /* 0x000fe400000006ff */
[----:B------:R-:W-:Y:S02]  /*3dc0*/  IADD3.X R4, ~R4, -0x1, R5, P0, P1 ;  /* 0xffffffff04047810 */ /* 0x000fe400007e2505 */
[----:B------:R-:W-:Y:S02]  /*3dd0*/  SHF.R.U32.HI R5, RZ, 0x4, R0 ;  /* 0x00000004ff057819 */ /* 0x000fe40000011600 */
[----:B------:R-:W-:Y:S01]  /*3de0*/  LEA R12, R2, UR6, 0x7 ;  /* 0x00000006020c7c11 */ /* 0x000fe2000f8e38ff */
[----:B------:R-:W-:Y:S01]  /*3df0*/  IMAD.WIDE.U32 R8, R4, -0x33333333, RZ ;  /* 0xcccccccd04087825 */ /* 0x000fe200078e00ff */
[----:B------:R-:W-:-:S02]  /*3e00*/  IADD3 R6, R5, 0x14, RZ ;  /* 0x0000001405067810 */ /* 0x000fc40007ffe0ff */
[----:B------:R-:W-:Y:S02]  /*3e10*/  LOP3.LUT R7, R7, 0x1f, R0, 0x78, !PT ;  /* 0x0000001f07077812 */ /* 0x000fe400078e7800 */
[----:B------:R-:W-:Y:S01]  /*3e20*/  LOP3.LUT R14, RZ, R5, RZ, 0x33, !PT ;  /* 0x00000005ff0e7212 */ /* 0x000fe200078e33ff */
[----:B------:R-:W-:Y:S01]  /*3e30*/  IMAD.WIDE.U32 R10, P0, R3, -0x33333334, R8 ;  /* 0xcccccccc030a7825 */ /* 0x000fe20007800008 */
[----:B------:R-:W-:Y:S02]  /*3e40*/  VIMNMX.U32 R13, R6, 0x20, !PT ;  /* 0x00000020060d7848 */ /* 0x000fe40007fe0000 */
[----:B------:R-:W-:Y:S01]  /*3e50*/  LEA R7, R7, R12, 0x2 ;  /* 0x0000000c07077211 */ /* 0x000fe200078e10ff */
[----:B------:R-:W-:Y:S01]  /*3e60*/  IMAD.WIDE.U32 R8, R3, -0x33333333, RZ ;  /* 0xcccccccd03087825 */ /* 0x000fe200078e00ff */
[----:B------:R-:W-:Y:S02]  /*3e70*/  MOV R16, R11 ;  /* 0x0000000b00107202 */ /* 0x000fe40000000f00 */
[----:B------:R-:W-:Y:S01]  /*3e80*/  SHF.L.U32 R12, R0, 0x7, RZ ;  /* 0x00000007000c7819 */ /* 0x000fe200000006ff */
[----:B------:R-:W-:Y:S01]  /*3e90*/  IMAD.X R17, RZ, RZ, RZ, P0 ;  /* 0x000000ffff117224 */ /* 0x000fe200000e06ff */
[----:B------:R-:W-:-:S02]  /*3ea0*/  IADD3 RZ, P1, R9, R10, RZ ;  /* 0x0000000a09ff7210 */ /* 0x000fc40007f3e0ff */
[----:B------:R-:W-:Y:S02]  /*3eb0*/  IADD3 R8, R13, R14, RZ ;  /* 0x0000000e0d087210 */ /* 0x000fe40007ffe0ff */
[----:B------:R-:W-:Y:S01]  /*3ec0*/  SHF.L.U32 R13, R0, 0x1, RZ ;  /* 0x00000001000d7819 */ /* 0x000fe200000006ff */
[----:B------:R-:W-:Y:S01]  /*3ed0*/  IMAD.WIDE.U32.X R16, R4, -0x33333334, R16, P1 ;  /* 0xcccccccc04107825 */ /* 0x000fe200008e0410 */
[----:B------:R-:W-:Y:S02]  /*3ee0*/  ISETP.LT.U32.AND P0, PT, R20, 0x1, PT ;  /* 0x000000011400780c */ /* 0x000fe40003f01070 */
[----:B------:R-:W-:Y:S01]  /*3ef0*/  LOP3.LUT R12, R12, 0x780, RZ, 0xc0, !PT ;  /* 0x000007800c0c7812 */ /* 0x000fe200078ec0ff */
[----:B------:R-:W-:Y:S01]  /*3f00*/  IMAD.WIDE.U32 R14, R8, -0x33333333, RZ ;  /* 0xcccccccd080e7825 */ /* 0x000fe200078e00ff */
[----:B------:R-:W-:Y:S02]  /*3f10*/  LOP3.LUT R10, R13, 0x1e, RZ, 0xc0, !PT ;  /* 0x0000001e0d0a7812 */ /* 0x000fe400078ec0ff */
[----:B------:R-:W-:Y:S01]  /*3f20*/  ISETP.LT.AND.EX P0, PT, R21, RZ, PT, P0 ;  /* 0x000000ff1500720c */ /* 0x000fe20003f01300 */
[----:B------:R-:W-:Y:S01]  /*3f30*/  VIADD R18, R12, UR6 ;  /* 0x000000060c127c36 */ /* 0x000fe20008000000 */
[----:B------:R-:W-:-:S02]  /*3f40*/  IADD3 R9, R5, 0x28, RZ ;  /* 0x0000002805097810 */ /* 0x000fc40007ffe0ff */
[----:B------:R-:W-:Y:S02]  /*3f50*/  SHF.R.U64 R24, R16, 0x3, R17 ;  /* 0x0000000310187819 */ /* 0x000fe40000001211 */
[-C--:B------:R-:W-:Y:S02]  /*3f60*/  LOP3.LUT R13, R6, R10.reuse, RZ, 0x3c, !PT ;  /* 0x0000000a060d7212 */ /* 0x080fe400078e3cff */
[----:B------:R-:W-:Y:S02]  /*3f70*/  SEL R23, R20, 0x1, P0 ;  /* 0x0000000114177807 */ /* 0x000fe40000000000 */
[----:B------:R-:W-:Y:S02]  /*3f80*/  SEL R26, R21, RZ, P0 ;  /* 0x000000ff151a7207 */ /* 0x000fe40000000000 */
[-C--:B------:R-:W-:Y:S02]  /*3f90*/  LOP3.LUT R11, R5, R10.reuse, RZ, 0x3c, !PT ;  /* 0x0000000a050b7212 */ /* 0x080fe400078e3cff */
[----:B------:R-:W-:-:S02]  /*3fa0*/  LOP3.LUT R19, R9, R10, RZ, 0x3c, !PT ;  /* 0x0000000a09137212 */ /* 0x000fc400078e3cff */
[C---:B------:R-:W-:Y:S02]  /*3fb0*/  IADD3 R16, P0, R2.reuse, 0xa, RZ ;  /* 0x0000000a02107810 */ /* 0x040fe40007f1e0ff */
[----:B------:R-:W-:Y:S02]  /*3fc0*/  LEA.HI R22, R15, 0x1, RZ, 0x1c ;  /* 0x000000010f167811 */ /* 0x000fe400078fe0ff */
[C---:B------:R-:W-:Y:S02]  /*3fd0*/  IADD3 R17, P1, R2.reuse, 0x14, RZ ;  /* 0x0000001402117810 */ /* 0x040fe40007f3e0ff */
[----:B------:R-:W-:Y:S02]  /*3fe0*/  IADD3 R49, P2, R2, 0x1e, RZ ;  /* 0x0000001e02317810 */ /* 0x000fe40007f5e0ff */
[----:B------:R-:W-:Y:S02]  /*3ff0*/  IADD3 R24, R24, 0x1, RZ ;  /* 0x0000000118187810 */ /* 0x000fe40007ffe0ff */
[----:B------:R-:W-:-:S02]  /*4000*/  LEA R12, R13, R18, 0x2 ;  /* 0x000000120d0c7211 */ /* 0x000fc400078e10ff */
[-C--:B------:R-:W-:Y:S02]  /*4010*/  LEA R11, R11, R18.reuse, 0x2 ;  /* 0x000000120b0b7211 */ /* 0x080fe400078e10ff */
[----:B------:R-:W-:Y:S01]  /*4020*/  LEA R13, R19, R18, 0x2 ;  /* 0x00000012130d7211 */ /* 0x000fe200078e10ff */
[----:B------:R-:W-:Y:S01]  /*4030*/  IMAD.X R19, RZ, RZ, RZ, P0 ;  /* 0x000000ffff137224 */ /* 0x000fe200000e06ff */
[----:B------:R-:W-:Y:S02]  /*4040*/  SHF.L.U64.HI R21, R23, 0x6, R26 ;  /* 0x0000000617157819 */ /* 0x000fe4000001021a */
[----:B------:R-:W-:Y:S02]  /*4050*/  MOV R14, R87 ;  /* 0x00000057000e7202 */ /* 0x000fe40000000f00 */
[C---:B------:R-:W-:Y:S02]  /*4060*/  LOP3.LUT R15, R0.reuse, 0x1f, RZ, 0xc0, !PT ;  /* 0x0000001f000f7812 */ /* 0x040fe400078ec0ff */
[----:B------:R-:W-:-:S02]  /*4070*/  LOP3.LUT R47, R0, 0xf, RZ, 0xc0, !PT ;  /* 0x0000000f002f7812 */ /* 0x000fc400078ec0ff */
[----:B------:R-:W-:Y:S02]  /*4080*/  IADD3 R18, R5, 0x3c, RZ ;  /* 0x0000003c05127810 */ /* 0x000fe40007ffe0ff */
[----:B------:R-:W-:Y:S02]  /*4090*/  IADD3.X R20, RZ, RZ, RZ, P1, !PT ;  /* 0x000000ffff147210 */ /* 0x000fe40000ffe4ff */
[----:B------:R-:W-:Y:S02]  /*40a0*/  IADD3.X R53, RZ, RZ, RZ, P2, !PT ;  /* 0x000000ffff357210 */ /* 0x000fe400017fe4ff */
[----:B------:R-:W-:Y:S02]  /*40b0*/  SHF.L.U32 R23, R23, 0x6, RZ ;  /* 0x0000000617177819 */ /* 0x000fe400000006ff */
[----:B------:R-:W-:Y:S02]  /*40c0*/  LOP3.LUT R22, R22, 0x3, RZ, 0xc0, !PT ;  /* 0x0000000316167812 */ /* 0x000fe400078ec0ff */
[----:B------:R-:W-:-:S07]  /*40d0*/  LOP3.LUT R24, R24, 0x3, RZ, 0xc0, !PT ;  /* 0x0000000318187812 */ /* 0x000fce00078ec0ff */
.L_x_917:
[----:B------:R-:W-:Y:S01]  /*40e0*/  ISETP.GT.U32.AND P0, PT, R23, R2, PT ;  /* 0x000000021700720c */ /* 0x000fe20003f04070 */
[----:B------:R-:W-:Y:S01]  /*40f0*/  BSSY B0, `(.L_x_901) ;  /* 0x00000a7000007945 */ /* 0x000fe20003800000 */
[----:B0-2-4-:R-:W-:Y:S01]  /*4100*/  HFMA2.MMA R25, -RZ, RZ, 0, 0 ;  /* 0x00000000ff197435 */ /* 0x015fe200000001ff */
[----:B------:R-:W-:Y:S01]  /*4110*/  IMAD.MOV.U32 R52, RZ, RZ, RZ ;  /* 0x000000ffff347224 */ /* 0x000fe200078e00ff */
[----:B------:R-:W-:-:S13]  /*4120*/  ISETP.GT.AND.EX P0, PT, R21, RZ, PT, P0 ;  /* 0x000000ff1500720c */ /* 0x000fda0003f04300 */
[----:B-1-3--:R-:W-:Y:S05]  /*4130*/  @!P0 BRA `(.L_x_902) ;  /* 0x0000000800888947 */ /* 0x00afea0003800000 */
[----:B------:R-:W-:Y:S01]  /*4140*/  ISETP.NE.U32.AND P1, PT, R24, RZ, PT ;  /* 0x000000ff1800720c */ /* 0x000fe20003f25070 */
[----:B------:R-:W-:Y:S01]  /*4150*/  BSSY B1, `(.L_x_903) ;  /* 0x0000023000017945 */ /* 0x000fe20003800000 */
[----:B------:R-:W-:Y:S02]  /*4160*/  ISETP.GE.U32.AND P0, PT, R3, 0x1e, PT ;  /* 0x0000001e0300780c */ /* 0x000fe40003f06070 */
[----:B------:R-:W-:Y:S02]  /*4170*/  ISETP.NE.AND.EX P1, PT, RZ, RZ, PT, P1 ;  /* 0x000000ffff00720c */ /* 0x000fe40003f25310 */
[----:B------:R-:W-:Y:S02]  /*4180*/  IADD3 R26, P2, R15, R14, RZ ;  /* 0x0000000e0f1a7210 */ /* 0x000fe40007f5e0ff */
[----:B------:R-:W-:Y:S02]  /*4190*/  ISETP.GE.U32.AND.EX P0, PT, R4, RZ, PT, P0 ;  /* 0x000000ff0400720c */ /* 0x000fe40003f06100 */
[----:B------:R-:W-:-:S02]  /*41a0*/  MOV R52, RZ ;  /* 0x000000ff00347202 */ /* 0x000fc40000000f00 */
[----:B------:R-:W-:Y:S02]  /*41b0*/  MOV R48, R2 ;  /* 0x0000000200307202 */ /* 0x000fe40000000f00 */
[----:B------:R-:W-:Y:S02]  /*41c0*/  MOV R46, RZ ;  /* 0x000000ff002e7202 */ /* 0x000fe40000000f00 */
        /* <DEDUP_REMOVED lines=19> */
[----:B------:R-:W-:Y:S02]  /*4300*/  MOV R48, R17 ;  /* 0x0000001100307202 */ /* 0x000fe40000000f00 */
[----:B------:R-:W-:Y:S02]  /*4310*/  MOV R46, R20 ;  /* 0x00000014002e7202 */ /* 0x000fe40000000f00 */
[----:B------:R-:W-:Y:S02]  /*4320*/  @P1 MOV R48, R49 ;  /* 0x0000003100301202 */ /* 0x000fe40000000f00 */
[----:B------:R-:W-:Y:S01]  /*4330*/  @P1 MOV R46, R53 ;  /* 0x00000035002e1202 */ /* 0x000fe20000000f00 */
[----:B--2---:R-:W-:Y:S01]  /*4340*/  FADD.FTZ R25, R25, R30 ;  /* 0x0000001e19197221 */ /* 0x004fe20000010000 */
[----:B------:R-:W-:-:S03]  /*4350*/  FADD.FTZ R52, R52, R31 ;  /* 0x0000001f34347221 */ /* 0x000fc60000010000 */
[----:B---3--:R-:W-:Y:S01]  /*4360*/  @P1 FADD.FTZ R25, R25, R32 ;  /* 0x0000002019191221 */ /* 0x008fe20000010000 */
[----:B------:R-:W-:-:S07]  /*4370*/  @P1 FADD.FTZ R52, R52, R33 ;  /* 0x0000002134341221 */ /* 0x000fce0000010000 */
.L_x_904:
[----:B------:R-:W-:Y:S05]  /*4380*/  BSYNC B1 ;  /* 0x0000000000017941 */ /* 0x000fea0003800000 */
.L_x_903:
[----:B------:R-:W-:Y:S05]  /*4390*/  @!P0 BRA `(.L_x_902) ;  /* 0x0000000400f08947 */ /* 0x000fea0003800000 */
[----:B------:R-:W-:Y:S01]  /*43a0*/  SHF.L.U64.HI R29, R26, 0x1, R27 ;  /* 0x000000011a1d7819 */ /* 0x000fe2000001021b */
        /* <DEDUP_REMOVED lines=16> */
.L_x_907:
        /* <DEDUP_REMOVED lines=55> */
.L_x_906:
[----:B------:R-:W-:Y:S05]  /*4820*/  BSYNC B1 ;  /* 0x0000000000017941 */ /* 0x000fea0003800000 */
.L_x_905:
        /* <DEDUP_REMOVED lines=35> */
.L_x_909:
[----:B------:R-:W-:Y:S05]  /*4a60*/  BSYNC B1 ;  /* 0x0000000000017941 */ /* 0x000fea0003800000 */
.L_x_908:
        /* <DEDUP_REMOVED lines=15> */
.L_x_902:
[----:B------:R-:W-:Y:S05]  /*4b60*/  BSYNC B0 ;  /* 0x0000000000007941 */ /* 0x000fea0003800000 */
.L_x_901:
[----:B------:R-:W-:Y:S01]  /*4b70*/  ISETP.GT.U32.AND P0, PT, R0, 0x1ff, PT ;  /* 0x000001ff0000780c */ /* 0x000fe20003f04070 */
[----:B------:R0:W-:Y:S04]  /*4b80*/  STS [R7], R25 ;  /* 0x0000001907007388 */ /* 0x0001e80000000800 */
[----:B------:R0:W-:Y:S01]  /*4b90*/  STS [R7+0x500], R52 ;  /* 0x0005003407007388 */ /* 0x0001e20000000800 */
[----:B------:R-:W-:Y:S07]  /*4ba0*/  BAR.SYNC.DEFER_BLOCKING 0x0 ;  /* 0x0000000000007b1d */ /* 0x000fee0000010000 */
[----:B------:R-:W-:Y:S05]  /*4bb0*/  @P0 BRA `(.L_x_910) ;  /* 0x0000001000240947 */ /* 0x000fea0003800000 */
[----:B------:R-:W-:Y:S01]  /*4bc0*/  ISETP.NE.AND P0, PT, R22, RZ, PT ;  /* 0x000000ff1600720c */ /* 0x000fe20003f05270 */
[----:B------:R-:W-:Y:S01]  /*4bd0*/  BSSY B0, `(.L_x_911) ;  /* 0x0000070000007945 */ /* 0x000fe20003800000 */
[----:B------:R-:W-:-:S11]  /*4be0*/  MOV R33, R5 ;  /* 0x0000000500217202 */ /* 0x000fd60000000f00 */
[----:B------:R-:W-:Y:S05]  /*4bf0*/  @!P0 BRA `(.L_x_912) ;  /* 0x0000000400b48947 */ /* 0x000fea0003800000 */
[----:B------:R-:W-:Y:S02]  /*4c00*/  ISETP.GT.U32.AND P0, PT, R47, 0x9, PT ;  /* 0x000000092f00780c */ /* 0x000fe40003f04070 */
[----:B------:R-:W-:Y:S01]  /*4c10*/  CS2R R26, SRZ ;  /* 0x00000000001a7805 */ /* 0x000fe2000001ff00 */
[----:B------:R-:W-:-:S10]  /*4c20*/  UMOV UR7, 0xffff ;  /* 0x0000ffff00077882 */ /* 0x000fd40000000000 */
[----:B------:R1:W2:Y:S04]  /*4c30*/  @!P0 LDS R26, [R11] ;  /* 0x000000000b1a8984 */ /* 0x0002a80000000800 */
[----:B------:R1:W3:Y:S01]  /*4c40*/  @!P0 LDS R27, [R11+0x500] ;  /* 0x000500000b1b8984 */ /* 0x0002e20000000800 */
[----:B------:R-:W-:Y:S05]  /*4c50*/  BRA.DIV UR7, `(.L_x_913) ;  /* 0x0000001207147947 */ /* 0x000fea000b800000 */
[----:B0-----:R-:W-:Y:S01]  /*4c60*/  MOV R25, 0xffff ;  /* 0x0000ffff00197802 */ /* 0x001fe20000000f00 */
[----:B------:R-:W-:Y:S01]  /*4c70*/  IMAD.MOV.U32 R39, RZ, RZ, 0xffff ;  /* 0x0000ffffff277424 */ /* 0x000fe200078e00ff */
[----:B------:R-:W-:Y:S02]  /*4c80*/  MOV R30, 0xffff ;  /* 0x0000ffff001e7802 */ /* 0x000fe40000000f00 */
[----:B------:R-:W-:Y:S01]  /*4c90*/  MOV R32, 0xffff ;  /* 0x0000ffff00207802 */ /* 0x000fe20000000f00 */
[----:B--2---:R-:W0:Y:S01]  /*4ca0*/  SHFL.BFLY PT, R29, R26, 0x8, 0x101f ;  /* 0x0d101f001a1d7f89 */ /* 0x004e2200000e0000 */
[----:B------:R-:W-:-:S03]  /*4cb0*/  MOV R31, 0xffff ;  /* 0x0000ffff001f7802 */ /* 0x000fc60000000f00 */
[----:B---3--:R-:W2:Y:S01]  /*4cc0*/  SHFL.BFLY PT, R28, R27, 0x8, 0x101f ;  /* 0x0d101f001b1c7f89 */ /* 0x008ea200000e0000 */
[----:B0-----:R-:W-:Y:S01]  /*4cd0*/  FADD.FTZ R29, R29, R26 ;  /* 0x0000001a1d1d7221 */ /* 0x001fe20000010000 */
[----:B------:R-:W-:Y:S01]  /*4ce0*/  MOV R26, 0xffff ;  /* 0x0000ffff001a7802 */ /* 0x000fe20000000f00 */
[----:B--2---:R-:W-:-:S03]  /*4cf0*/  FADD.FTZ R28, R28, R27 ;  /* 0x0000001b1c1c7221 */ /* 0x004fc60000010000 */
[----:B------:R-:W0:Y:S04]  /*4d00*/  SHFL.BFLY PT, R36, R29, 0x4, 0x101f ;  /* 0x0c901f001d247f89 */ /* 0x000e2800000e0000 */
[----:B------:R-:W2:Y:S01]  /*4d10*/  SHFL.BFLY PT, R33, R28, 0x4, 0x101f ;  /* 0x0c901f001c217f89 */ /* 0x000ea200000e0000 */
[----:B0-----:R-:W-:Y:S01]  /*4d20*/  FADD.FTZ R36, R29, R36 ;  /* 0x000000241d247221 */ /* 0x001fe20000010000 */
[----:B--2---:R-:W-:-:S04]  /*4d30*/  FADD.FTZ R33, R28, R33 ;  /* 0x000000211c217221 */ /* 0x004fc80000010000 */
[----:B------:R-:W0:Y:S04]  /*4d40*/  SHFL.BFLY PT, R35, R36, 0x2, 0x101f ;  /* 0x0c501f0024237f89 */ /* 0x000e2800000e0000 */
[----:B------:R-:W2:Y:S01]  /*4d50*/  SHFL.BFLY PT, R26, R33, 0x2, 0x101f ;  /* 0x0c501f00211a7f89 */ /* 0x000ea200000e0000 */
[----:B0-----:R-:W-:Y:S01]  /*4d60*/  FADD.FTZ R35, R36, R35 ;  /* 0x0000002324237221 */ /* 0x001fe20000010000 */
[----:B--2---:R-:W-:-:S04]  /*4d70*/  FADD.FTZ R37, R33, R26 ;  /* 0x0000001a21257221 */ /* 0x004fc80000010000 */
[----:B------:R-:W0:Y:S04]  /*4d80*/  SHFL.BFLY PT, R38, R35, 0x1, 0x101f ;  /* 0x0c301f0023267f89 */ /* 0x000e2800000e0000 */
[----:B------:R2:W3:Y:S02]  /*4d90*/  SHFL.BFLY PT, R32, R37, 0x1, 0x101f ;  /* 0x0c301f0025207f89 */ /* 0x0004e400000e0000 */
[----:B0-2---:R-:W-:-:S07]  /*4da0*/  FADD.FTZ R38, R35, R38 ;  /* 0x0000002623267221 */ /* 0x005fce0000010000 */
.L_x_926:
[----:B------:R-:W0:Y:S01]  /*4db0*/  LDC.64 R26, c[0x0][0x218] ;  /* 0x00008600ff1a7b82 */ /* 0x000e220000000a00 */
[----:B------:R-:W-:Y:S01]  /*4dc0*/  ISETP.NE.AND P1, PT, R47, RZ, PT ;  /* 0x000000ff2f00720c */ /* 0x000fe20003f25270 */
[----:B---3--:R-:W-:Y:S01]  /*4dd0*/  FADD.FTZ R31, R37, R32 ;  /* 0x00000020251f7221 */ /* 0x008fe20000010000 */
[----:B------:R-:W-:Y:S02]  /*4de0*/  IADD3 R25, R5, R14, RZ ;  /* 0x0000000e05197210 */ /* 0x000fe40007ffe0ff */
[----:B------:R-:W-:Y:S02]  /*4df0*/  ISETP.NE.AND P2, PT, R22, 0x1, PT ;  /* 0x000000011600780c */ /* 0x000fe40003f45270 */
[----:B------:R-:W-:Y:S01]  /*4e00*/  MOV R33, R6 ;  /* 0x0000000600217202 */ /* 0x000fe20000000f00 */
[----:B------:R-:W2:Y:S06]  /*4e10*/  LDC.64 R28, c[0x0][0x220] ;  /* 0x00008800ff1c7b82 */ /* 0x000eac0000000a00 */
[----:B------:R-:W-:-:S02]  /*4e20*/  @!P1 F2FP.BF16.F32.PACK_AB R30, RZ, R38 ;  /* 0x00000026ff1e923e */ /* 0x000fc400000010ff */
[----:B------:R-:W-:Y:S01]  /*4e30*/  @!P1 F2FP.BF16.F32.PACK_AB R31, RZ, R31 ;  /* 0x0000001fff1f923e */ /* 0x000fe200000010ff */
[----:B0-----:R-:W-:-:S05]  /*4e40*/  IMAD.WIDE R26, R25, 0x2, R26 ;  /* 0x00000002191a7825 */ /* 0x001fca00078e021a */
[----:B------:R3:W-:Y:S01]  /*4e50*/  @!P1 STG.E.U16 desc[UR8][R26.64], R30 ;  /* 0x0000001e1a009986 */ /* 0x0007e2000c101508 */
[----:B--2---:R-:W-:-:S05]  /*4e60*/  IMAD.WIDE R28, R25, 0x2, R28 ;  /* 0x00000002191c7825 */ /* 0x004fca00078e021c */
[----:B------:R3:W-:Y:S01]  /*4e70*/  @!P1 STG.E.U16 desc[UR8][R28.64], R31 ;  /* 0x0000001f1c009986 */ /* 0x0007e2000c101508 */
[----:B------:R-:W-:Y:S05]  /*4e80*/  @!P2 BRA `(.L_x_912) ;  /* 0x000000040010a947 */ /* 0x000fea0003800000 */
[----:B------:R-:W-:Y:S01]  /*4e90*/  HFMA2.MMA R33, -RZ, RZ, 0, 0 ;  /* 0x00000000ff217435 */ /* 0x000fe200000001ff */
[----:B------:R-:W-:Y:S01]  /*4ea0*/  MOV R35, RZ ;  /* 0x000000ff00237202 */ /* 0x000fe20000000f00 */
[----:B------:R-:W-:-:S05]  /*4eb0*/  UMOV UR7, 0xffff ;  /* 0x0000ffff00077882 */ /* 0x000fca0000000000 */
[----:B------:R0:W2:Y:S04]  /*4ec0*/  @!P0 LDS R35, [R12+0x500] ;  /* 0x000500000c238984 */ /* 0x0000a80000000800 */
[----:B------:R0:W4:Y:S01]  /*4ed0*/  @!P0 LDS R33, [R12] ;  /* 0x000000000c218984 */ /* 0x0001220000000800 */
[----:B------:R-:W-:Y:S05]  /*4ee0*/  BRA.DIV UR7, `(.L_x_914) ;  /* 0x0000001207447947 */ /* 0x000fea000b800000 */
[----:B---3--:R-:W-:Y:S01]  /*4ef0*/  IMAD.MOV.U32 R30, RZ, RZ, 0xffff ;  /* 0x0000ffffff1e7424 */ /* 0x008fe200078e00ff */
[----:B------:R-:W-:Y:S02]  /*4f00*/  MOV R32, 0xffff ;  /* 0x0000ffff00207802 */ /* 0x000fe40000000f00 */
[----:B------:R-:W-:Y:S01]  /*4f10*/  MOV R25, 0xffff ;  /* 0x0000ffff00197802 */ /* 0x000fe20000000f00 */
[----:B----4-:R-:W3:Y:S01]  /*4f20*/  SHFL.BFLY PT, R36, R33, 0x8, 0x101f ;  /* 0x0d101f0021247f89 */ /* 0x010ee200000e0000 */
[----:B------:R-:W-:Y:S02]  /*4f30*/  MOV R31, 0xffff ;  /* 0x0000ffff001f7802 */ /* 0x000fe40000000f00 */
[----:B------:R-:W-:Y:S01]  /*4f40*/  MOV R34, 0xffff ;  /* 0x0000ffff00227802 */ /* 0x000fe20000000f00 */
[----:B--2---:R-:W2:Y:S01]  /*4f50*/  SHFL.BFLY PT, R38, R35, 0x8, 0x101f ;  /* 0x0d101f0023267f89 */ /* 0x004ea200000e0000 */
        /* <DEDUP_REMOVED lines=14> */
.L_x_936:
[----:B----4-:R-:W-:Y:S01]  /*5040*/  FADD.FTZ R30, R42, R32 ;  /* 0x000000202a1e7221 */ /* 0x010fe20000010000 */
[----:B------:R-:W-:Y:S01]  /*5050*/  @!P1 F2FP.BF16.F32.PACK_AB R25, RZ, R33 ;  /* 0x00000021ff19923e */ /* 0x000fe200000010ff */
[----:B------:R-:W-:Y:S01]  /*5060*/  IMAD.MOV.U32 R33, RZ, RZ, R9 ;  /* 0x000000ffff217224 */ /* 0x000fe200078e0009 */
[----:B------:R-:W-:Y:S02]  /*5070*/  ISETP.NE.AND P2, PT, R22, 0x2, PT ;  /* 0x000000021600780c */ /* 0x000fe40003f45270 */
[----:B------:R-:W-:Y:S01]  /*5080*/  @!P1 F2FP.BF16.F32.PACK_AB R30, RZ, R30 ;  /* 0x0000001eff1e923e */ /* 0x000fe200000010ff */
[----:B------:R2:W-:Y:S04]  /*5090*/  @!P1 STG.E.U16 desc[UR8][R26.64+0x28], R25 ;  /* 0x000028191a009986 */ /* 0x0005e8000c101508 */
[----:B------:R2:W-:Y:S06]  /*50a0*/  @!P1 STG.E.U16 desc[UR8][R28.64+0x28], R30 ;  /* 0x0000281e1c009986 */ /* 0x0005ec000c101508 */
[----:B------:R-:W-:Y:S05]  /*50b0*/  @!P2 BRA `(.L_x_912) ;  /* 0x000000000084a947 */ /* 0x000fea0003800000 */
[----:B------:R-:W-:Y:S01]  /*50c0*/  HFMA2.MMA R33, -RZ, RZ, 0, 0 ;  /* 0x00000000ff217435 */ /* 0x000fe200000001ff */
[----:B------:R-:W-:Y:S01]  /*50d0*/  MOV R35, RZ ;  /* 0x000000ff00237202 */ /* 0x000fe20000000f00 */
[----:B------:R-:W-:-:S05]  /*50e0*/  UMOV UR7, 0xffff ;  /* 0x0000ffff00077882 */ /* 0x000fca0000000000 */
[----:B------:R3:W4:Y:S04]  /*50f0*/  @!P0 LDS R35, [R13+0x500] ;  /* 0x000500000d238984 */ /* 0x0007280000000800 */
[----:B------:R3:W0:Y:S01]  /*5100*/  @!P0 LDS R33, [R13] ;  /* 0x000000000d218984 */ /* 0x0006220000000800 */
[----:B------:R-:W-:Y:S05]  /*5110*/  BRA.DIV UR7, `(.L_x_915) ;  /* 0x0000001207a07947 */ /* 0x000fea000b800000 */
[----:B--2---:R-:W-:Y:S01]  /*5120*/  MOV R30, 0xffff ;  /* 0x0000ffff001e7802 */ /* 0x004fe20000000f00 */
[----:B------:R-:W-:Y:S01]  /*5130*/  IMAD.MOV.U32 R31, RZ, RZ, 0xffff ;  /* 0x0000ffffff1f7424 */ /* 0x000fe200078e00ff */
[----:B------:R-:W-:Y:S02]  /*5140*/  MOV R32, 0xffff ;  /* 0x0000ffff00207802 */ /* 0x000fe40000000f00 */
[----:B------:R-:W-:Y:S01]  /*5150*/  MOV R25, 0xffff ;  /* 0x0000ffff00197802 */ /* 0x000fe20000000f00 */
[----:B0-----:R-:W0:Y:S01]  /*5160*/  SHFL.BFLY PT, R36, R33, 0x8, 0x101f ;  /* 0x0d101f0021247f89 */ /* 0x001e2200000e0000 */
[----:B------:R-:W-:-:S03]  /*5170*/  MOV R34, 0xffff ;  /* 0x0000ffff00227802 */ /* 0x000fc60000000f00 */
[----:B----4-:R-:W2:Y:S01]  /*5180*/  SHFL.BFLY PT, R38, R35, 0x8, 0x101f ;  /* 0x0d101f0023267f89 */ /* 0x010ea200000e0000 */
[----:B0-----:R-:W-:Y:S01]  /*5190*/  FADD.FTZ R36, R36, R33 ;  /* 0x0000002124247221 */ /* 0x001fe20000010000 */
[----:B--2---:R-:W-:-:S04]  /*51a0*/  FADD.FTZ R38, R38, R35 ;  /* 0x0000002326267221 */ /* 0x004fc80000010000 */
[----:B------:R-:W0:Y:S01]  /*51b0*/  SHFL.BFLY PT, R37, R36, 0x4, 0x101f ;  /* 0x0c901f0024257f89 */ /* 0x000e2200000e0000 */
[----:B------:R-:W-:-:S03]  /*51c0*/  MOV R35, 0xffff ;  /* 0x0000ffff00237802 */ /* 0x000fc60000000f00 */
        /* <DEDUP_REMOVED lines=8> */
[----:B------:R2:W4:Y:S02]  /*5250*/  SHFL.BFLY PT, R32, R42, 0x1, 0x101f ;  /* 0x0c301f002a207f89 */ /* 0x00052400000e0000 */
[----:B0-2---:R-:W-:-:S07]  /*5260*/  FADD.FTZ R33, R40, R33 ;  /* 0x0000002128217221 */ /* 0x005fce0000010000 */
.L_x_946:
[----:B----4-:R-:W-:Y:S01]  /*5270*/  FADD.FTZ R30, R42, R32 ;  /* 0x000000202a1e7221 */ /* 0x010fe20000010000 */
[----:B------:R-:W-:Y:S02]  /*5280*/  @!P1 F2FP.BF16.F32.PACK_AB R25, RZ, R33 ;  /* 0x00000021ff19923e */ /* 0x000fe400000010ff */
[----:B------:R-:W-:Y:S02]  /*5290*/  MOV R33, R18 ;  /* 0x0000001200217202 */ /* 0x000fe40000000f00 */
[----:B------:R-:W-:Y:S01]  /*52a0*/  @!P1 F2FP.BF16.F32.PACK_AB R30, RZ, R30 ;  /* 0x0000001eff1e923e */ /* 0x000fe200000010ff */
[----:B------:R4:W-:Y:S04]  /*52b0*/  @!P1 STG.E.U16 desc[UR8][R26.64+0x50], R25 ;  /* 0x000050191a009986 */ /* 0x0009e8000c101508 */
[----:B------:R4:W-:Y:S02]  /*52c0*/  @!P1 STG.E.U16 desc[UR8][R28.64+0x50], R30 ;  /* 0x0000501e1c009986 */ /* 0x0009e4000c101508 */
.L_x_912:
[----:B------:R-:W-:Y:S05]  /*52d0*/  BSYNC B0 ;  /* 0x0000000000007941 */ /* 0x000fea0003800000 */
.L_x_911:
[----:B------:R-:W-:-:S13]  /*52e0*/  ISETP.GE.U32.AND P0, PT, R8, 0x3c, PT ;  /* 0x0000003c0800780c */ /* 0x000fda0003f06070 */
[----:B------:R-:W-:Y:S05]  /*52f0*/  @!P0 BRA `(.L_x_910) ;  /* 0x0000000800548947 */ /* 0x000fea0003800000 */
[----:B------:R-:W-:Y:S02]  /*5300*/  ISETP.GT.U32.AND P0, PT, R47, 0x9, PT ;  /* 0x000000092f00780c */ /* 0x000fe40003f04070 */
[----:B--234-:R-:W-:Y:S01]  /*5310*/  CS2R R26, SRZ ;  /* 0x00000000001a7805 */ /* 0x01cfe2000001ff00 */
[----:B------:R-:W-:-:S10]  /*5320*/  UMOV UR7, 0xffff ;  /* 0x0000ffff00077882 */ /* 0x000fd40000000000 */
[----:B0-----:R-:W-:Y:S02]  /*5330*/  @!P0 LOP3.LUT R25, R33, R10, RZ, 0x3c, !PT ;  /* 0x0000000a21198212 */ /* 0x001fe400078e3cff */
[----:B------:R-:W-:-:S04]  /*5340*/  @!P0 LEA R28, R47, UR6, 0x7 ;  /* 0x000000062f1c8c11 */ /* 0x000fc8000f8e38ff */
[----:B------:R-:W-:-:S05]  /*5350*/  @!P0 LEA R25, R25, R28, 0x2 ;  /* 0x0000001c19198211 */ /* 0x000fca00078e10ff */
[----:B------:R0:W2:Y:S04]  /*5360*/  @!P0 LDS R26, [R25] ;  /* 0x00000000191a8984 */ /* 0x0000a80000000800 */
[----:B------:R0:W3:Y:S01]  /*5370*/  @!P0 LDS R27, [R25+0x500] ;  /* 0x00050000191b8984 */ /* 0x0000e20000000800 */
[----:B------:R-:W-:Y:S05]  /*5380*/  BRA.DIV UR7, `(.L_x_916) ;  /* 0x0000001207ec7947 */ /* 0x000fea000b800000 */
[C---:B------:R-:W-:Y:S01]  /*5390*/  @!P0 IADD3 R35, R33.reuse, 0x14, RZ ;  /* 0x0000001421238810 */ /* 0x040fe20007ffe0ff */
[----:B------:R-:W-:Y:S01]  /*53a0*/  @!P0 VIADD R29, R33, 0x28 ;  /* 0x00000028211d8836 */ /* 0x000fe20000000000 */
[----:B------:R-:W-:Y:S01]  /*53b0*/  @!P0 LEA R36, R47, UR6, 0x7 ;  /* 0x000000062f248c11 */ /* 0x000fe2000f8e38ff */
[----:B------:R-:W-:Y:S01]  /*53c0*/  IMAD.MOV.U32 R32, RZ, RZ, 0xffff ;  /* 0x0000ffffff207424 */ /* 0x000fe200078e00ff */
[----:B------:R-:W-:Y:S01]  /*53d0*/  @!P0 LOP3.LUT R35, R35, R10, RZ, 0x3c, !PT ;  /* 0x0000000a23238212 */ /* 0x000fe200078e3cff */
[----:B------:R-:W-:Y:S01]  /*53e0*/  IMAD.MOV.U32 R40, RZ, RZ, RZ ;  /* 0x000000ffff287224 */ /* 0x000fe200078e00ff */
[----:B------:R-:W-:Y:S02]  /*53f0*/  @!P0 LEA R28, R47, UR6, 0x7 ;  /* 0x000000062f1c8c11 */ /* 0x000fe4000f8e38ff */
[----:B------:R-:W-:Y:S02]  /*5400*/  CS2R R44, SRZ ;  /* 0x00000000002c7805 */ /* 0x000fe4000001ff00 */
[----:B------:R-:W-:Y:S01]  /*5410*/  @!P0 LEA R35, R35, R36, 0x2 ;  /* 0x0000002423238211 */ /* 0x000fe200078e10ff */
[----:B---3--:R-:W3:Y:S01]  /*5420*/  SHFL.BFLY PT, R32, R27, 0x8, 0x101f ;  /* 0x0d101f001b207f89 */ /* 0x008ee200000e0000 */
[----:B------:R-:W-:Y:S01]  /*5430*/  @!P0 LOP3.LUT R29, R29, R10, RZ, 0x3c, !PT ;  /* 0x0000000a1d1d8212 */ /* 0x000fe200078e3cff */
[----:B------:R-:W-:Y:S01]  /*5440*/  IMAD.MOV.U32 R50, RZ, RZ, RZ ;  /* 0x000000ffff327224 */ /* 0x000fe200078e00ff */
[----:B------:R-:W-:Y:S01]  /*5450*/  @!P0 IADD3 R39, R33, 0x3c, RZ ;  /* 0x0000003c21278810 */ /* 0x000fe20007ffe0ff */
[----:B------:R-:W4:Y:S01]  /*5460*/  @!P0 LDS R38, [R35+0x500] ;  /* 0x0005000023268984 */ /* 0x000f220000000800 */
[----:B------:R-:W-:-:S02]  /*5470*/  @!P0 LEA R29, R29, R28, 0x2 ;  /* 0x0000001c1d1d8211 */ /* 0x000fc400078e10ff */
[----:B------:R-:W-:Y:S01]  /*5480*/  @!P0 LOP3.LUT R39, R39, R10, RZ, 0x3c, !PT ;  /* 0x0000000a27278212 */ /* 0x000fe200078e3cff */
[----:B------:R5:W1:Y:S01]  /*5490*/  @!P0 LDS R37, [R35] ;  /* 0x0000000023258984 */ /* 0x000a620000000800 */
[----:B0-----:R-:W-:Y:S02]  /*54a0*/  MOV R25, 0xffff ;  /* 0x0000ffff00197802 */ /* 0x001fe40000000f00 */
[----:B------:R-:W-:Y:S01]  /*54b0*/  @!P0 LEA R28, R39, R28, 0x2 ;  /* 0x0000001c271c8211 */ /* 0x000fe200078e10ff */
[----:B------:R-:W0:Y:S01]  /*54c0*/  @!P0 LDS R48, [R29+0x500] ;  /* 0x000500001d308984 */ /* 0x000e220000000800 */
[----:B------:R-:W-:Y:S01]  /*54d0*/  HFMA2.MMA R39, -RZ, RZ, 0, 0 ;  /* 0x00000000ff277435 */ /* 0x000fe200000001ff */
[----:B------:R-:W-:Y:S02]  /*54e0*/  MOV R31, 0xffff ;  /* 0x0000ffff001f7802 */ /* 0x000fe40000000f00 */
[----:B------:R-:W-:Y:S01]  /*54f0*/  @!P0 LDS R46, [R29] ;  /* 0x000000001d2e8984 */ /* 0x000fe20000000800 */
[----:B------:R-:W-:-:S02]  /*5500*/  MOV R30, 0xffff ;  /* 0x0000ffff001e7802 */ /* 0x000fc40000000f00 */
[----:B------:R-:W-:Y:S01]  /*5510*/  MOV R34, 0xffff ;  /* 0x0000ffff00227802 */ /* 0x000fe20000000f00 */
[----:B------:R-:W-:Y:S01]  /*5520*/  @!P0 LDS R52, [R28] ;  /* 0x000000001c348984 */ /* 0x000fe20000000800 */
[----:B-----5:R-:W-:Y:S02]  /*5530*/  MOV R35, 0xffff ;  /* 0x0000ffff00237802 */ /* 0x020fe40000000f00 */
[----:B------:R-:W-:Y:S01]  /*5540*/  MOV R36, 0xffff ;  /* 0x0000ffff00247802 */ /* 0x000fe20000000f00 */
[----:B------:R3:W-:Y:S01]  /*5550*/  @!P0 LDS R54, [R28+0x500] ;  /* 0x000500001c368984 */ /* 0x0007e20000000800 */
[----:B------:R-:W-:-:S03]  /*5560*/  MOV R43, 0xffff ;  /* 0x0000ffff002b7802 */ /* 0x000fc60000000f00 */
[----:B--2---:R-:W2:Y:S01]  /*5570*/  SHFL.BFLY PT, R29, R26, 0x8, 0x101f ;  /* 0x0d101f001a1d7f89 */ /* 0x004ea200000e0000 */
[----:B---3--:R-:W-:-:S05]  /*5580*/  FADD.FTZ R28, R32, R27 ;  /* 0x0000001b201c7221 */ /* 0x008fca0000010000 */
[----:B------:R-:W3:Y:S01]  /*5590*/  SHFL.BFLY PT, R32, R28, 0x4, 0x101f ;  /* 0x0c901f001c207f89 */ /* 0x000ee200000e0000 */
[----:B----4-:R-:W-:Y:S01]  /*55a0*/  @!P0 MOV R40, R38 ;  /* 0x0000002600288202 */ /* 0x010fe20000000f00 */
[----:B------:R-:W-:Y:S01]  /*55b0*/  IMAD.MOV.U32 R38, RZ, RZ, 0xffff ;  /* 0x0000ffffff267424 */ /* 0x000fe200078e00ff */
[----:B-1----:R-:W-:-:S03]  /*55c0*/  @!P0 MOV R39, R37 ;  /* 0x0000002500278202 */ /* 0x002fc60000000f00 */
[----:B------:R-:W1:Y:S01]  /*55d0*/  SHFL.BFLY PT, R41, R40, 0x8, 0x101f ;  /* 0x0d101f0028297f89 */ /* 0x000e6200000e0000 */
[----:B------:R-:W-:Y:S02]  /*55e0*/  MOV R37, 0xffff ;  /* 0x0000ffff00257802 */ /* 0x000fe40000000f00 */
[----:B0-----:R-:W-:Y:S01]  /*55f0*/  @!P0 MOV R45, R48 ;  /* 0x00000030002d8202 */ /* 0x001fe20000000f00 */
[----:B------:R-:W0:Y:S01]  /*5600*/  SHFL.BFLY PT, R42, R39, 0x8, 0x101f ;  /* 0x0d101f00272a7f89 */ /* 0x000e2200000e0000 */
[----:B--2---:R-:W-:Y:S01]  /*5610*/  FADD.FTZ R29, R29, R26 ;  /* 0x0000001a1d1d7221 */ /* 0x004fe20000010000 */
[----:B------:R-:W-:Y:S01]  /*5620*/  HFMA2.MMA R48, -RZ, RZ, 0, 0 ;  /* 0x00000000ff307435 */ /* 0x000fe200000001ff */
[----:B------:R-:W-:Y:S02]  /*5630*/  @!P0 MOV R44, R46 ;  /* 0x0000002e002c8202 */ /* 0x000fe40000000f00 */
[----:B------:R-:W2:Y:S03]  /*5640*/  SHFL.BFLY PT, R46, R45, 0x8, 0x101f ;  /* 0x0d101f002d2e7f89 */ /* 0x000ea600000e0000 */
[----:B------:R-:W-:Y:S01]  /*5650*/  @!P0 MOV R48, R52 ;  /* 0x0000003400308202 */ /* 0x000fe20000000f00 */
[----:B------:R-:W4:Y:S01]  /*5660*/  SHFL.BFLY PT, R51, R44, 0x8, 0x101f ;  /* 0x0d101f002c337f89 */ /* 0x000f2200000e0000 */
[----:B---3--:R-:W-:Y:S01]  /*5670*/  FADD.FTZ R27, R28, R32 ;  /* 0x000000201c1b7221 */ /* 0x008fe20000010000 */
[----:B------:R-:W-:-:S02]  /*5680*/  @!P0 MOV R50, R54 ;  /* 0x0000003600328202 */ /* 0x000fc40000000f00 */
[----:B------:R-:W3:Y:S01]  /*5690*/  SHFL.BFLY PT, R26, R29, 0x4, 0x101f ;  /* 0x0c901f001d1a7f89 */ /* 0x000ee200000e0000 */
[----:B------:R-:W-:Y:S02]  /*56a0*/  MOV R32, 0xffff ;  /* 0x0000ffff00207802 */ /* 0x000fe40000000f00 */
[----:B------:R-:W-:Y:S01]  /*56b0*/  MOV R28, 0xffff ;  /* 0x0000ffff001c7802 */ /* 0x000fe20000000f00 */
[----:B------:R-:W5:Y:S01]  /*56c0*/  SHFL.BFLY PT, R55, R48, 0x8, 0x101f ;  /* 0x0d101f0030377f89 */ /* 0x000f6200000e0000 */
[----:B------:R-:W-:Y:S01]  /*56d0*/  ISETP.NE.AND P0, PT, R47, RZ, PT ;  /* 0x000000ff2f00720c */ /* 0x000fe20003f05270 */
[----:B-1----:R-:W-:Y:S02]  /*56e0*/  FADD.FTZ R41, R41, R40 ;  /* 0x0000002829297221 */ /* 0x002fe40000010000 */
[----:B------:R-:W1:Y:S01]  /*56f0*/  SHFL.BFLY PT, R57, R50, 0x8, 0x101f ;  /* 0x0d101f0032397f89 */ /* 0x000e6200000e0000 */
[----:B0-----:R-:W-:-:S03]  /*5700*/  FADD.FTZ R42, R42, R39 ;  /* 0x000000272a2a7221 */ /* 0x001fc60000010000 */
[----:B------:R-:W0:Y:S01]  /*5710*/  SHFL.BFLY PT, R40, R41, 0x4, 0x101f ;  /* 0x0c901f0029287f89 */ /* 0x000e2200000e0000 */
[----:B--2---:R-:W-:-:S03]  /*5720*/  FADD.FTZ R46, R46, R45 ;  /* 0x0000002d2e2e7221 */ /* 0x004fc60000010000 */
[----:B------:R-:W2:Y:S01]  /*5730*/  SHFL.BFLY PT, R39, R42, 0x4, 0x101f ;  /* 0x0c901f002a277f89 */ /* 0x000ea200000e0000 */
[----:B----4-:R-:W-:-:S03]  /*5740*/  FADD.FTZ R51, R51, R44 ;  /* 0x0000002c33337221 */ /* 0x010fc60000010000 */
[----:B------:R-:W4:Y:S01]  /*5750*/  SHFL.BFLY PT, R45, R46, 0x4, 0x101f ;  /* 0x0c901f002e2d7f89 */ /* 0x000f2200000e0000 */
[----:B---3--:R-:W-:-:S03]  /*5760*/  FADD.FTZ R26, R29, R26 ;  /* 0x0000001a1d1a7221 */ /* 0x008fc60000010000 */
[----:B------:R-:W3:Y:S01]  /*5770*/  SHFL.BFLY PT, R44, R51, 0x4, 0x101f ;  /* 0x0c901f00332c7f89 */ /* 0x000ee200000e0000 */
[----:B------:R-:W-:Y:S02]  /*5780*/  IMAD.MOV.U32 R29, RZ, RZ, 0xffff ;  /* 0x0000ffffff1d7424 */ /* 0x000fe400078e00ff */
[----:B-----5:R-:W-:Y:S01]  /*5790*/  FADD.FTZ R55, R55, R48 ;  /* 0x0000003037377221 */ /* 0x020fe20000010000 */
[----:B------:R-:W5:Y:S01]  /*57a0*/  SHFL.BFLY PT, R32, R27, 0x2, 0x101f ;  /* 0x0c501f001b207f89 */ /* 0x000f6200000e0000 */
[----:B------:R-:W-:Y:S01]  /*57b0*/  MOV R48, 0xffff ;  /* 0x0000ffff00307802 */ /* 0x000fe20000000f00 */
[----:B-1----:R-:W-:Y:S02]  /*57c0*/  FADD.FTZ R57, R57, R50 ;  /* 0x0000003239397221 */ /* 0x002fe40000010000 */
[----:B------:R-:W1:Y:S01]  /*57d0*/  SHFL.BFLY PT, R29, R26, 0x2, 0x101f ;  /* 0x0c501f001a1d7f89 */ /* 0x000e6200000e0000 */
[----:B------:R-:W-:Y:S01]  /*57e0*/  MOV R50, 0xffff ;  /* 0x0000ffff00327802 */ /* 0x000fe20000000f00 */
[----:B0-----:R-:W-:-:S02]  /*57f0*/  FADD.FTZ R40, R41, R40 ;  /* 0x0000002829287221 */ /* 0x001fc40000010000 */
[----:B------:R-:W0:Y:S01]  /*5800*/  SHFL.BFLY PT, R48, R55, 0x4, 0x101f ;  /* 0x0c901f0037307f89 */ /* 0x000e2200000e0000 */
[----:B--2---:R-:W-:-:S03]  /*5810*/  FADD.FTZ R39, R42, R39 ;  /* 0x000000272a277221 */ /* 0x004fc60000010000 */
[----:B------:R-:W2:Y:S01]  /*5820*/  SHFL.BFLY PT, R43, R40, 0x2, 0x101f ;  /* 0x0c501f00282b7f89 */ /* 0x000ea200000e0000 */
[----:B------:R-:W-:Y:S01]  /*5830*/  MOV R42, 0xffff ;  /* 0x0000ffff002a7802 */ /* 0x000fe20000000f00 */
[----:B----4-:R-:W-:Y:S01]  /*5840*/  FADD.FTZ R45, R46, R45 ;  /* 0x0000002d2e2d7221 */ /* 0x010fe20000010000 */
[----:B------:R-:W-:Y:S01]  /*5850*/  MOV R46, 0xffff ;  /* 0x0000ffff002e7802 */ /* 0x000fe20000000f00 */
[----:B------:R-:W4:Y:S01]  /*5860*/  SHFL.BFLY PT, R28, R39, 0x2, 0x101f ;  /* 0x0c501f00271c7f89 */ /* 0x000f2200000e0000 */
[----:B---3--:R-:W-:-:S03]  /*5870*/  FADD.FTZ R44, R51, R44 ;  /* 0x0000002c332c7221 */ /* 0x008fc60000010000 */
[----:B------:R-:W3:Y:S01]  /*5880*/  SHFL.BFLY PT, R50, R57, 0x4, 0x101f ;  /* 0x0c901f0039327f89 */ /* 0x000ee200000e0000 */
[----:B------:R-:W-:Y:S01]  /*5890*/  IADD3 R25, R33, R14, RZ ;  /* 0x0000000e21197210 */ /* 0x000fe20007ffe0ff */
[----:B-----5:R-:W-:Y:S02]  /*58a0*/  FADD.FTZ R36, R27, R32 ;  /* 0x000000201b247221 */ /* 0x020fe40000010000 */
[----:B------:R-:W5:Y:S01]  /*58b0*/  SHFL.BFLY PT, R51, R44, 0x2, 0x101f ;  /* 0x0c501f002c337f89 */ /* 0x000f6200000e0000 */
[----:B-1----:R-:W-:-:S03]  /*58c0*/  FADD.FTZ R35, R26, R29 ;  /* 0x0000001d1a237221 */ /* 0x002fc60000010000 */
[----:B------:R-:W1:Y:S01]  /*58d0*/  SHFL.BFLY PT, R46, R45, 0x2, 0x101f ;  /* 0x0c501f002d2e7f89 */ /* 0x000e6200000e0000 */
[----:B------:R-:W1:Y:S01]  /*58e0*/  LDC.64 R26, c[0x0][0x218] ;  /* 0x00008600ff1a7b82 */ /* 0x000e620000000a00 */
[----:B0-----:R-:W-:Y:S01]  /*58f0*/  FADD.FTZ R48, R55, R48 ;  /* 0x0000003037307221 */ /* 0x001fe20000010000 */
[----:B------:R-:W-:Y:S01]  /*5900*/  IMAD.MOV.U32 R55, RZ, RZ, 0xffff ;  /* 0x0000ffffff377424 */ /* 0x000fe200078e00ff */
[----:B------:R-:W0:Y:S01]  /*5910*/  SHFL.BFLY PT, R37, R36, 0x1, 0x101f ;  /* 0x0c301f0024257f89 */ /* 0x000e2200000e0000 */
[----:B--2---:R-:W-:Y:S01]  /*5920*/  FADD.FTZ R43, R40, R43 ;  /* 0x0000002b282b7221 */ /* 0x004fe20000010000 */
[----:B------:R-:W-:Y:S02]  /*5930*/  MOV R40, 0xffff ;  /* 0x0000ffff00287802 */ /* 0x000fe40000000f00 */
[----:B------:R-:W2:Y:S01]  /*5940*/  SHFL.BFLY PT, R38, R35, 0x1, 0x101f ;  /* 0x0c301f0023267f89 */ /* 0x000ea200000e0000 */
[----:B----4-:R-:W-:Y:S01]  /*5950*/  FADD.FTZ R41, R39, R28 ;  /* 0x0000001c27297221 */ /* 0x010fe20000010000 */
[----:B------:R-:W-:Y:S01]  /*5960*/  MOV R39, 0xffff ;  /* 0x0000ffff00277802 */ /* 0x000fe20000000f00 */
[----:B------:R-:W4:Y:S01]  /*5970*/  LDC.64 R28, c[0x0][0x220] ;  /* 0x00008800ff1c7b82 */ /* 0x000f220000000a00 */
[----:B------:R-:W4:Y:S01]  /*5980*/  SHFL.BFLY PT, R42, R43, 0x1, 0x101f ;  /* 0x0c301f002b2a7f89 */ /* 0x000f2200000e0000 */
[----:B---3--:R-:W-:-:S03]  /*5990*/  FADD.FTZ R50, R57, R50 ;  /* 0x0000003239327221 */ /* 0x008fc60000010000 */
[----:B------:R-:W3:Y:S01]  /*59a0*/  SHFL.BFLY PT, R40, R41, 0x1, 0x101f ;  /* 0x0c301f0029287f89 */ /* 0x000ee200000e0000 */
[----:B-----5:R-:W-:Y:S01]  /*59b0*/  FADD.FTZ R51, R44, R51 ;  /* 0x000000332c337221 */ /* 0x020fe20000010000 */
[----:B------:R-:W-:Y:S02]  /*59c0*/  MOV R44, 0xffff ;  /* 0x0000ffff002c7802 */ /* 0x000fe40000000f00 */
[----:B------:R-:W5:Y:S01]  /*59d0*/  SHFL.BFLY PT, R39, R48, 0x2, 0x101f ;  /* 0x0c501f0030277f89 */ /* 0x000f6200000e0000 */
[----:B-1----:R-:W-:Y:S01]  /*59e0*/  FADD.FTZ R45, R45, R46 ;  /* 0x0000002e2d2d7221 */ /* 0x002fe20000010000 */
[----:B------:R-:W-:Y:S01]  /*59f0*/  MOV R46, 0xffff ;  /* 0x0000ffff002e7802 */ /* 0x000fe20000000f00 */
[----:B------:R-:W-:Y:S01]  /*5a00*/  IMAD.WIDE R26, R25, 0x2, R26 ;  /* 0x00000002191a7825 */ /* 0x000fe200078e021a */
[----:B------:R-:W1:Y:S03]  /*5a10*/  SHFL.BFLY PT, R44, R51, 0x1, 0x101f ;  /* 0x0c301f00332c7f89 */ /* 0x000e6600000e0000 */
[----:B0-----:R-:W-:Y:S01]  /*5a20*/  FADD.FTZ R36, R36, R37 ;  /* 0x0000002524247221 */ /* 0x001fe20000010000 */
[----:B------:R-:W0:Y:S01]  /*5a30*/  SHFL.BFLY PT, R46, R45, 0x1, 0x101f ;  /* 0x0c301f002d2e7f89 */ /* 0x000e2200000e0000 */
[----:B--2---:R-:W-:-:S03]  /*5a40*/  FADD.FTZ R35, R35, R38 ;  /* 0x0000002623237221 */ /* 0x004fc60000010000 */
[----:B------:R-:W-:Y:S01]  /*5a50*/  @!P0 F2FP.BF16.F32.PACK_AB R33, RZ, R36 ;  /* 0x00000024ff21823e */ /* 0x000fe200000010ff */
[----:B------:R-:W2:Y:S01]  /*5a60*/  SHFL.BFLY PT, R55, R50, 0x2, 0x101f ;  /* 0x0c501f0032377f89 */ /* 0x000ea200000e0000 */
[----:B------:R-:W-:Y:S02]  /*5a70*/  MOV R36, 0xffff ;  /* 0x0000ffff00247802 */ /* 0x000fe40000000f00 */
[----:B------:R-:W-:Y:S01]  /*5a80*/  @!P0 F2FP.BF16.F32.PACK_AB R32, RZ, R35 ;  /* 0x00000023ff20823e */ /* 0x000fe200000010ff */
[----:B----4-:R-:W-:Y:S01]  /*5a90*/  IMAD.WIDE R28, R25, 0x2, R28 ;  /* 0x00000002191c7825 */ /* 0x010fe200078e021c */
[----:B------:R-:W-:-:S03]  /*5aa0*/  PRMT R34, R33, 0x7610, R34 ;  /* 0x0000761021227816 */ /* 0x000fc60000000022 */
[----:B------:R-:W-:Y:S01]  /*5ab0*/  FADD.FTZ R30, R43, R42 ;  /* 0x0000002a2b1e7221 */ /* 0x000fe20000010000 */
[----:B---3--:R-:W-:Y:S01]  /*5ac0*/  FADD.FTZ R40, R41, R40 ;  /* 0x0000002829287221 */ /* 0x008fe20000010000 */
[----:B------:R-:W-:Y:S03]  /*5ad0*/  @!P0 STG.E.U16 desc[UR8][R26.64], R32 ;  /* 0x000000201a008986 */ /* 0x000fe6000c101508 */
[----:B------:R-:W-:Y:S01]  /*5ae0*/  @!P0 F2FP.BF16.F32.PACK_AB R30, RZ, R30 ;  /* 0x0000001eff1e823e */ /* 0x000fe200000010ff */
[----:B-----5:R-:W-:Y:S01]  /*5af0*/  FADD.FTZ R39, R48, R39 ;  /* 0x0000002730277221 */ /* 0x020fe20000010000 */
[----:B------:R-:W-:Y:S01]  /*5b00*/  @!P0 F2FP.BF16.F32.PACK_AB R25, RZ, R40 ;  /* 0x00000028ff19823e */ /* 0x000fe200000010ff */
[----:B------:R3:W-:Y:S01]  /*5b10*/  @!P0 STG.E.U16 desc[UR8][R28.64], R34 ;  /* 0x000000221c008986 */ /* 0x0007e2000c101508 */
[----:B-1----:R-:W-:-:S03]  /*5b20*/  FADD.FTZ R31, R51, R44 ;  /* 0x0000002c331f7221 */ /* 0x002fc60000010000 */
[----:B------:R-:W1:Y:S01]  /*5b30*/  SHFL.BFLY PT, R36, R39, 0x1, 0x101f ;  /* 0x0c301f0027247f89 */ /* 0x000e6200000e0000 */
[----:B0-----:R-:W-:Y:S01]  /*5b40*/  FADD.FTZ R33, R45, R46 ;  /* 0x0000002e2d217221 */ /* 0x001fe20000010000 */
[----:B------:R-:W-:Y:S01]  /*5b50*/  @!P0 F2FP.BF16.F32.PACK_AB R31, RZ, R31 ;  /* 0x0000001fff1f823e */ /* 0x000fe200000010ff */
[----:B--2---:R-:W-:-:S03]  /*5b60*/  FADD.FTZ R50, R50, R55 ;  /* 0x0000003732327221 */ /* 0x004fc60000010000 */
[----:B------:R-:W-:Y:S02]  /*5b70*/  @!P0 F2FP.BF16.F32.PACK_AB R33, RZ, R33 ;  /* 0x00000021ff21823e */ /* 0x000fe400000010ff */
[----:B---3--:R-:W-:Y:S02]  /*5b80*/  PRMT R34, R25, 0x7610, R34 ;  /* 0x0000761019227816 */ /* 0x008fe40000000022 */
[----:B------:R-:W-:-:S03]  /*5b90*/  MOV R25, 0xffff ;  /* 0x0000ffff00197802 */ /* 0x000fc60000000f00 */
[----:B------:R0:W-:Y:S04]  /*5ba0*/  @!P0 STG.E.U16 desc[UR8][R26.64+0x28], R34 ;  /* 0x000028221a008986 */ /* 0x0001e8000c101508 */
[----:B------:R0:W-:Y:S04]  /*5bb0*/  @!P0 STG.E.U16 desc[UR8][R28.64+0x28], R30 ;  /* 0x0000281e1c008986 */ /* 0x0001e8000c101508 */
[----:B------:R0:W-:Y:S01]  /*5bc0*/  @!P0 STG.E.U16 desc[UR8][R26.64+0x50], R31 ;  /* 0x0000501f1a008986 */ /* 0x0001e2000c101508 */
[----:B-1----:R-:W-:-:S03]  /*5bd0*/  FADD.FTZ R36, R39, R36 ;  /* 0x0000002427247221 */ /* 0x002fc60000010000 */
[----:B------:R0:W1:Y:S04]  /*5be0*/  SHFL.BFLY PT, R32, R50, 0x1, 0x101f ;  /* 0x0c301f0032207f89 */ /* 0x00006800000e0000 */
[----:B------:R0:W-:Y:S02]  /*5bf0*/  @!P0 STG.E.U16 desc[UR8][R28.64+0x50], R33 ;  /* 0x000050211c008986 */ /* 0x0001e4000c101508 */
.L_x_980:
[----:B01----:R-:W-:Y:S01]  /*5c00*/  FADD.FTZ R30, R50, R32 ;  /* 0x00000020321e7221 */ /* 0x003fe20000010000 */
[----:B------:R-:W-:-:S04]  /*5c10*/  @!P0 F2FP.BF16.F32.PACK_AB R25, RZ, R36 ;  /* 0x00000024ff19823e */ /* 0x000fc800000010ff */
[----:B------:R-:W-:Y:S01]  /*5c20*/  @!P0 F2FP.BF16.F32.PACK_AB R30, RZ, R30 ;  /* 0x0000001eff1e823e */ /* 0x000fe200000010ff */
[----:B------:R0:W-:Y:S04]  /*5c30*/  @!P0 STG.E.U16 desc[UR8][R26.64+0x78], R25 ;  /* 0x000078191a008986 */ /* 0x0001e8000c101508 */
[----:B------:R0:W-:Y:S02]  /*5c40*/  @!P0 STG.E.U16 desc[UR8][R28.64+0x78], R30 ;  /* 0x0000781e1c008986 */ /* 0x0001e4000c101508 */
.L_x_910:
[----:B------:R-:W-:Y:S05]  /*5c50*/  WARPSYNC.ALL ;  /* 0x0000000000007948 */ /* 0x000fea0003800000 */
[----:B------:R-:W-:Y:S01]  /*5c60*/  IADD3 R14, R14, 0x800, RZ ;  /* 0x000008000e0e7810 */ /* 0x000fe20007ffe0ff */
[----:B------:R-:W-:Y:S03]  /*5c70*/  BAR.SYNC.DEFER_BLOCKING 0x0 ;  /* 0x0000000000007b1d */ /* 0x000fe60000010000 */
[----:B------:R-:W-:-:S13]  /*5c80*/  ISETP.GE.AND P0, PT, R14, UR10, PT ;  /* 0x0000000a0e007c0c */ /* 0x000fda000bf06270 */
[----:B------:R-:W-:Y:S05]  /*5c90*/  @!P0 BRA `(.L_x_917) ;  /* 0xffffffe400108947 */ /* 0x000fea000383ffff */
[----:B------:R-:W-:Y:S05]  /*5ca0*/  EXIT ;  /* 0x000000000000794d */ /* 0x000fea0003800000 */
.L_x_913:
[----:B------:R-:W-:Y:S01]  /*5cb0*/  HFMA2.MMA R30, -RZ, RZ, 0, 0.000503063201904296875 ;  /* 0x0000101fff1e7435 */ /* 0x000fe200000001ff */
[----:B--2---:R-:W-:Y:S01]  /*5cc0*/  MOV R34, R26 ;  /* 0x0000001a00227202 */ /* 0x004fe20000000f00 */
[----:B------:R-:W-:Y:S01]  /*5cd0*/  IMAD.MOV.U32 R31, RZ, RZ, 0x8 ;  /* 0x00000008ff1f7424 */ /* 0x000fe200078e00ff */
[----:B0-----:R-:W-:-:S08]  /*5ce0*/  MOV R25, 0xffff ;  /* 0x0000ffff00197802 */ /* 0x001fd00000000f00 */
[----:B-1-3--:R-:W-:Y:S05]  /*5cf0*/  WARPSYNC.COLLECTIVE R25, `(.L_x_918) ;  /* 0x0000000019087348 */ /* 0x00afea0003c00000 */
[----:B------:R0:W2:Y:S02]  /*5d00*/  SHFL.BFLY P2, R32, R34, R31, R30 ;  /* 0x0c00001f22207389 */ /* 0x0000a4000004001e */
[----:B0123--:R-:W-:Y:S01]  /*5d10*/  ENDCOLLECTIVE ;  /* 0x000000000000791b */ /* 0x00ffe20003800000 */
.L_x_918:
[----:B------:R-:W-:Y:S02]  /*5d20*/  MOV R34, R27 ;  /* 0x0000001b00227202 */ /* 0x000fe40000000f00 */
[----:B------:R-:W-:-:S07]  /*5d30*/  MOV R29, R32 ;  /* 0x00000020001d7202 */ /* 0x000fce0000000f00 */
[----:B------:R-:W-:Y:S05]  /*5d40*/  WARPSYNC.COLLECTIVE R25, `(.L_x_919) ;  /* 0x0000000019087348 */ /* 0x000fea0003c00000 */
[----:B------:R0:W1:Y:S02]  /*5d50*/  SHFL.BFLY P2, R32, R34, R31, R30 ;  /* 0x0c00001f22207389 */ /* 0x000064000004001e */
[----:B01----:R-:W-:Y:S01]  /*5d60*/  ENDCOLLECTIVE ;  /* 0x000000000000791b */ /* 0x003fe20003800000 */
.L_x_919:
[----:B------:R-:W-:Y:S01]  /*5d70*/  FADD.FTZ R29, R29, R26 ;  /* 0x0000001a1d1d7221 */ /* 0x000fe20000010000 */
[----:B------:R-:W-:-:S03]  /*5d80*/  HFMA2.MMA R31, -RZ, RZ, 0, 2.384185791015625e-07 ;  /* 0x00000004ff1f7435 */ /* 0x000fc600000001ff */
[----:B------:R-:W-:Y:S01]  /*5d90*/  IMAD.MOV.U32 R34, RZ, RZ, R29 ;  /* 0x000000ffff227224 */ /* 0x000fe200078e001d */
[----:B------:R-:W-:-:S07]  /*5da0*/  MOV R28, R32 ;  /* 0x00000020001c7202 */ /* 0x000fce0000000f00 */
[----:B------:R-:W-:Y:S05]  /*5db0*/  WARPSYNC.COLLECTIVE R25, `(.L_x_920) ;  /* 0x0000000019087348 */ /* 0x000fea0003c00000 */
[----:B------:R0:W1:Y:S02]  /*5dc0*/  SHFL.BFLY P2, R32, R34, R31, R30 ;  /* 0x0c00001f22207389 */ /* 0x000064000004001e */
[----:B01----:R-:W-:Y:S01]  /*5dd0*/  ENDCOLLECTIVE ;  /* 0x000000000000791b */ /* 0x003fe20003800000 */
.L_x_920:
[----:B------:R-:W-:-:S05]  /*5de0*/  FADD.FTZ R28, R28, R27 ;  /* 0x0000001b1c1c7221 */ /* 0x000fca0000010000 */
[----:B------:R-:W-:Y:S02]  /*5df0*/  MOV R34, R28 ;  /* 0x0000001c00227202 */ /* 0x000fe40000000f00 */
[----:B------:R-:W-:-:S07]  /*5e00*/  MOV R36, R32 ;  /* 0x0000002000247202 */ /* 0x000fce0000000f00 */
[----:B------:R-:W-:Y:S05]  /*5e10*/  WARPSYNC.COLLECTIVE R25, `(.L_x_921) ;  /* 0x0000000019087348 */ /* 0x000fea0003c00000 */
[----:B------:R0:W1:Y:S02]  /*5e20*/  SHFL.BFLY P2, R32, R34, R31, R30 ;  /* 0x0c00001f22207389 */ /* 0x000064000004001e */
[----:B01----:R-:W-:Y:S01]  /*5e30*/  ENDCOLLECTIVE ;  /* 0x000000000000791b */ /* 0x003fe20003800000 */
.L_x_921:
[----:B------:R-:W-:-:S05]  /*5e40*/  FADD.FTZ R36, R29, R36 ;  /* 0x000000241d247221 */ /* 0x000fca0000010000 */
[----:B------:R-:W-:Y:S01]  /*5e50*/  MOV R34, R36 ;  /* 0x0000002400227202 */ /* 0x000fe20000000f00 */
[----:B------:R-:W-:Y:S01]  /*5e60*/  IMAD.MOV.U32 R31, RZ, RZ, 0x2 ;  /* 0x00000002ff1f7424 */ /* 0x000fe200078e00ff */
[----:B------:R-:W-:-:S07]  /*5e70*/  MOV R33, R32 ;  /* 0x0000002000217202 */ /* 0x000fce0000000f00 */
[----:B------:R-:W-:Y:S05]  /*5e80*/  WARPSYNC.COLLECTIVE R25, `(.L_x_922) ;  /* 0x0000000019087348 */ /* 0x000fea0003c00000 */
[----:B------:R0:W1:Y:S02]  /*5e90*/  SHFL.BFLY P2, R32, R34, R31, R30 ;  /* 0x0c00001f22207389 */ /* 0x000064000004001e */
[----:B01----:R-:W-:Y:S01]  /*5ea0*/  ENDCOLLECTIVE ;  /* 0x000000000000791b */ /* 0x003fe20003800000 */
.L_x_922:
[----:B------:R-:W-:-:S05]  /*5eb0*/  FADD.FTZ R33, R28, R33 ;  /* 0x000000211c217221 */ /* 0x000fca0000010000 */
[----:B------:R-:W-:Y:S02]  /*5ec0*/  MOV R34, R33 ;  /* 0x0000002100227202 */ /* 0x000fe40000000f00 */
[----:B------:R-:W-:-:S07]  /*5ed0*/  MOV R35, R32 ;  /* 0x0000002000237202 */ /* 0x000fce0000000f00 */
[----:B------:R-:W-:Y:S05]  /*5ee0*/  WARPSYNC.COLLECTIVE R25, `(.L_x_923) ;  /* 0x0000000019087348 */ /* 0x000fea0003c00000 */
[----:B------:R0:W1:Y:S02]  /*5ef0*/  SHFL.BFLY P2, R32, R34, R31, R30 ;  /* 0x0c00001f22207389 */ /* 0x000064000004001e */
[----:B01----:R-:W-:Y:S01]  /*5f00*/  ENDCOLLECTIVE ;  /* 0x000000000000791b */ /* 0x003fe20003800000 */
.L_x_923:
[----:B------:R-:W-:Y:S01]  /*5f10*/  FADD.FTZ R35, R36, R35 ;  /* 0x0000002324237221 */ /* 0x000fe20000010000 */
[----:B------:R-:W-:-:S04]  /*5f20*/  HFMA2.MMA R31, -RZ, RZ, 0, 5.9604644775390625e-08 ;  /* 0x00000001ff1f7435 */ /* 0x000fc800000001ff */
[----:B------:R-:W-:Y:S02]  /*5f30*/  MOV R34, R35 ;  /* 0x0000002300227202 */ /* 0x000fe40000000f00 */
[----:B------:R-:W-:-:S07]  /*5f40*/  MOV R26, R32 ;  /* 0x00000020001a7202 */ /* 0x000fce0000000f00 */
[----:B------:R-:W-:Y:S05]  /*5f50*/  WARPSYNC.COLLECTIVE R25, `(.L_x_924) ;  /* 0x0000000019087348 */ /* 0x000fea0003c00000 */
[----:B------:R0:W1:Y:S02]  /*5f60*/  SHFL.BFLY P2, R32, R34, R31, R30 ;  /* 0x0c00001f22207389 */ /* 0x000064000004001e */
[----:B01----:R-:W-:Y:S01]  /*5f70*/  ENDCOLLECTIVE ;  /* 0x000000000000791b */ /* 0x003fe20003800000 */
.L_x_924:
[----:B------:R-:W-:-:S05]  /*5f80*/  FADD.FTZ R37, R33, R26 ;  /* 0x0000001a21257221 */ /* 0x000fca0000010000 */
[----:B------:R-:W-:Y:S01]  /*5f90*/  MOV R34, R37 ;  /* 0x0000002500227202 */ /* 0x000fe20000000f00 */
[----:B------:R-:W-:-:S07]  /*5fa0*/  IMAD.MOV.U32 R38, RZ, RZ, R32 ;  /* 0x000000ffff267224 */ /* 0x000fce00078e0020 */
[----:B------:R-:W-:Y:S05]  /*5fb0*/  WARPSYNC.COLLECTIVE R25, `(.L_x_925) ;  /* 0x0000000019087348 */ /* 0x000fea0003c00000 */
[----:B------:R0:W1:Y:S02]  /*5fc0*/  SHFL.BFLY P2, R32, R34, R31, R30 ;  /* 0x0c00001f22207389 */ /* 0x000064000004001e */
[----:B01----:R-:W-:Y:S01]  /*5fd0*/  ENDCOLLECTIVE ;  /* 0x000000000000791b */ /* 0x003fe20003800000 */
.L_x_925:
[----:B------:R-:W-:Y:S01]  /*5fe0*/  FADD.FTZ R38, R35, R38 ;  /* 0x0000002623267221 */ /* 0x000fe20000010000 */
[----:B------:R-:W-:Y:S06]  /*5ff0*/  BRA `(.L_x_926) ;  /* 0xffffffec006c7947 */ /* 0x000fec000383ffff */
.L_x_914:
[----:B------:R-:W-:Y:S01]  /*6000*/  BSSY B1, `(.L_x_927) ;  /* 0x0000008000017945 */ /* 0x000fe20003800000 */
[----:B----4-:R-:W-:Y:S02]  /*6010*/  MOV R34, R33 ;  /* 0x0000002100227202 */ /* 0x010fe40000000f00 */
[----:B---3--:R-:W-:Y:S02]  /*6020*/  MOV R31, 0x8 ;  /* 0x00000008001f7802 */ /* 0x008fe40000000f00 */
[----:B------:R-:W-:Y:S02]  /*6030*/  MOV R30, 0x101f ;  /* 0x0000101f001e7802 */ /* 0x000fe40000000f00 */
[----:B------:R-:W-:-:S07]  /*6040*/  MOV R25, 0xffff ;  /* 0x0000ffff00197802 */ /* 0x000fce0000000f00 */
[----:B012---:R-:W-:Y:S05]  /*6050*/  WARPSYNC.COLLECTIVE R25, `(.L_x_928) ;  /* 0x0000000019087348 */ /* 0x007fea0003c00000 */
[----:B------:R3:W4:Y:S02]  /*6060*/  SHFL.BFLY P2, R32, R34, R31, R30 ;  /* 0x0c00001f22207389 */ /* 0x000724000004001e */
[----:B01234-:R-:W-:Y:S01]  /*6070*/  ENDCOLLECTIVE ;  /* 0x000000000000791b */ /* 0x01ffe20003800000 */
.L_x_928:
[----:B------:R-:W-:Y:S05]  /*6080*/  BSYNC B1 ;  /* 0x0000000000017941 */ /* 0x000fea0003800000 */
.L_x_927:
[----:B------:R-:W-:Y:S01]  /*6090*/  HFMA2.MMA R31, -RZ, RZ, 0, 4.76837158203125e-07 ;  /* 0x00000008ff1f7435 */ /* 0x000fe200000001ff */
[----:B------:R-:W-:Y:S01]  /*60a0*/  MOV R34, R35 ;  /* 0x0000002300227202 */ /* 0x000fe20000000f00 */
[----:B------:R-:W-:Y:S01]  /*60b0*/  IMAD.MOV.U32 R36, RZ, RZ, R32 ;  /* 0x000000ffff247224 */ /* 0x000fe200078e0020 */
[----:B------:R-:W-:Y:S02]  /*60c0*/  MOV R30, 0x101f ;  /* 0x0000101f001e7802 */ /* 0x000fe40000000f00 */
[----:B------:R-:W-:Y:S01]  /*60d0*/  MOV R25, 0xffff ;  /* 0x0000ffff00197802 */ /* 0x000fe20000000f00 */
[----:B------:R-:W-:-:S07]  /*60e0*/  FADD.FTZ R36, R36, R33 ;  /* 0x0000002124247221 */ /* 0x000fce0000010000 */
[----:B------:R-:W-:Y:S05]  /*60f0*/  WARPSYNC.COLLECTIVE R25, `(.L_x_929) ;  /* 0x0000000019087348 */ /* 0x000fea0003c00000 */
[----:B------:R0:W1:Y:S02]  /*6100*/  SHFL.BFLY P2, R32, R34, R31, R30 ;  /* 0x0c00001f22207389 */ /* 0x000064000004001e */
[----:B01----:R-:W-:Y:S01]  /*6110*/  ENDCOLLECTIVE ;  /* 0x000000000000791b */ /* 0x003fe20003800000 */
.L_x_929:
[----:B------:R-:W-:Y:S01]  /*6120*/  HFMA2.MMA R31, -RZ, RZ, 0, 2.384185791015625e-07 ;  /* 0x00000004ff1f7435 */ /* 0x000fe200000001ff */
[----:B------:R-:W-:Y:S01]  /*6130*/  IMAD.MOV.U32 R34, RZ, RZ, R36 ;  /* 0x000000ffff227224 */ /* 0x000fe200078e0024 */
[----:B------:R-:W-:-:S09]  /*6140*/  MOV R38, R32 ;  /* 0x0000002000267202 */ /* 0x000fd20000000f00 */
[----:B------:R-:W-:Y:S05]  /*6150*/  WARPSYNC.COLLECTIVE R25, `(.L_x_930) ;  /* 0x0000000019087348 */ /* 0x000fea0003c00000 */
[----:B------:R0:W1:Y:S02]  /*6160*/  SHFL.BFLY P2, R32, R34, R31, R30 ;  /* 0x0c00001f22207389 */ /* 0x000064000004001e */
[----:B01----:R-:W-:Y:S01]  /*6170*/  ENDCOLLECTIVE ;  /* 0x000000000000791b */ /* 0x003fe20003800000 */
.L_x_930:
[----:B------:R-:W-:-:S05]  /*6180*/  FADD.FTZ R38, R38, R35 ;  /* 0x0000002326267221 */ /* 0x000fca0000010000 */
[----:B------:R-:W-:Y:S02]  /*6190*/  MOV R34, R38 ;  /* 0x0000002600227202 */ /* 0x000fe40000000f00 */
[----:B------:R-:W-:-:S07]  /*61a0*/  MOV R37, R32 ;  /* 0x0000002000257202 */ /* 0x000fce0000000f00 */
[----:B------:R-:W-:Y:S05]  /*61b0*/  WARPSYNC.COLLECTIVE R25, `(.L_x_931) ;  /* 0x0000000019087348 */ /* 0x000fea0003c00000 */
[----:B------:R0:W1:Y:S02]  /*61c0*/  SHFL.BFLY P2, R32, R34, R31, R30 ;  /* 0x0c00001f22207389 */ /* 0x000064000004001e */
[----:B01----:R-:W-:Y:S01]  /*61d0*/  ENDCOLLECTIVE ;  /* 0x000000000000791b */ /* 0x003fe20003800000 */
.L_x_931:
[----:B------:R-:W-:-:S05]  /*61e0*/  FADD.FTZ R37, R36, R37 ;  /* 0x0000002524257221 */ /* 0x000fca0000010000 */
[----:B------:R-:W-:Y:S01]  /*61f0*/  MOV R34, R37 ;  /* 0x0000002500227202 */ /* 0x000fe20000000f00 */
[----:B------:R-:W-:Y:S01]  /*6200*/  IMAD.MOV.U32 R31, RZ, RZ, 0x2 ;  /* 0x00000002ff1f7424 */ /* 0x000fe200078e00ff */
[----:B------:R-:W-:-:S07]  /*6210*/  MOV R39, R32 ;  /* 0x0000002000277202 */ /* 0x000fce0000000f00 */
[----:B------:R-:W-:Y:S05]  /*6220*/  WARPSYNC.COLLECTIVE R25, `(.L_x_932) ;  /* 0x0000000019087348 */ /* 0x000fea0003c00000 */
[----:B------:R0:W1:Y:S02]  /*6230*/  SHFL.BFLY P2, R32, R34, R31, R30 ;  /* 0x0c00001f22207389 */ /* 0x000064000004001e */
[----:B01----:R-:W-:Y:S01]  /*6240*/  ENDCOLLECTIVE ;  /* 0x000000000000791b */ /* 0x003fe20003800000 */
.L_x_932:
[----:B------:R-:W-:-:S05]  /*6250*/  FADD.FTZ R39, R38, R39 ;  /* 0x0000002726277221 */ /* 0x000fca0000010000 */
[----:B------:R-:W-:Y:S02]  /*6260*/  MOV R34, R39 ;  /* 0x0000002700227202 */ /* 0x000fe40000000f00 */
[----:B------:R-:W-:-:S07]  /*6270*/  MOV R40, R32 ;  /* 0x0000002000287202 */ /* 0x000fce0000000f00 */
[----:B------:R-:W-:Y:S05]  /*6280*/  WARPSYNC.COLLECTIVE R25, `(.L_x_933) ;  /* 0x0000000019087348 */ /* 0x000fea0003c00000 */
[----:B------:R0:W1:Y:S02]  /*6290*/  SHFL.BFLY P2, R32, R34, R31, R30 ;  /* 0x0c00001f22207389 */ /* 0x000064000004001e */
[----:B01----:R-:W-:Y:S01]  /*62a0*/  ENDCOLLECTIVE ;  /* 0x000000000000791b */ /* 0x003fe20003800000 */
.L_x_933:
[----:B------:R-:W-:Y:S01]  /*62b0*/  FADD.FTZ R40, R37, R40 ;  /* 0x0000002825287221 */ /* 0x000fe20000010000 */
[----:B------:R-:W-:-:S04]  /*62c0*/  HFMA2.MMA R31, -RZ, RZ, 0, 5.9604644775390625e-08 ;  /* 0x00000001ff1f7435 */ /* 0x000fc800000001ff */
[----:B------:R-:W-:Y:S02]  /*62d0*/  MOV R34, R40 ;  /* 0x0000002800227202 */ /* 0x000fe40000000f00 */
[----:B------:R-:W-:-:S07]  /*62e0*/  MOV R42, R32 ;  /* 0x00000020002a7202 */ /* 0x000fce0000000f00 */
[----:B------:R-:W-:Y:S05]  /*62f0*/  WARPSYNC.COLLECTIVE R25, `(.L_x_934) ;  /* 0x0000000019087348 */ /* 0x000fea0003c00000 */
[----:B------:R0:W1:Y:S02]  /*6300*/  SHFL.BFLY P2, R32, R34, R31, R30 ;  /* 0x0c00001f22207389 */ /* 0x000064000004001e */
[----:B01----:R-:W-:Y:S01]  /*6310*/  ENDCOLLECTIVE ;  /* 0x000000000000791b */ /* 0x003fe20003800000 */
.L_x_934:
[----:B------:R-:W-:-:S05]  /*6320*/  FADD.FTZ R42, R39, R42 ;  /* 0x0000002a272a7221 */ /* 0x000fca0000010000 */
[----:B------:R-:W-:Y:S01]  /*6330*/  MOV R34, R42 ;  /* 0x0000002a00227202 */ /* 0x000fe20000000f00 */
[----:B------:R-:W-:-:S07]  /*6340*/  IMAD.MOV.U32 R33, RZ, RZ, R32 ;  /* 0x000000ffff217224 */ /* 0x000fce00078e0020 */
[----:B------:R-:W-:Y:S05]  /*6350*/  WARPSYNC.COLLECTIVE R25, `(.L_x_935) ;  /* 0x0000000019087348 */ /* 0x000fea0003c00000 */
[----:B------:R0:W1:Y:S02]  /*6360*/  SHFL.BFLY P2, R32, R34, R31, R30 ;  /* 0x0c00001f22207389 */ /* 0x000064000004001e */
[----:B01----:R-:W-:Y:S01]  /*6370*/  ENDCOLLECTIVE ;  /* 0x000000000000791b */ /* 0x003fe20003800000 */
.L_x_935:
[----:B------:R-:W-:Y:S01]  /*6380*/  FADD.FTZ R33, R40, R33 ;  /* 0x0000002128217221 */ /* 0x000fe20000010000 */
[----:B------:R-:W-:Y:S06]  /*6390*/  BRA `(.L_x_936) ;  /* 0xffffffec00287947 */ /* 0x000fec000383ffff */
.L_x_915:
[----:B------:R-:W-:Y:S01]  /*63a0*/  BSSY B1, `(.L_x_937) ;  /* 0x0000008000017945 */ /* 0x000fe20003800000 */
[----:B0-----:R-:W-:Y:S02]  /*63b0*/  MOV R34, R33 ;  /* 0x0000002100227202 */ /* 0x001fe40000000f00 */
[----:B------:R-:W-:Y:S02]  /*63c0*/  MOV R31, 0x8 ;  /* 0x00000008001f7802 */ /* 0x000fe40000000f00 */
[----:B--2---:R-:W-:Y:S02]  /*63d0*/  MOV R30, 0x101f ;  /* 0x0000101f001e7802 */ /* 0x004fe40000000f00 */
[----:B------:R-:W-:-:S07]  /*63e0*/  MOV R25, 0xffff ;  /* 0x0000ffff00197802 */ /* 0x000fce0000000f00 */
[----:B-1-34-:R-:W-:Y:S05]  /*63f0*/  WARPSYNC.COLLECTIVE R25, `(.L_x_938) ;  /* 0x0000000019087348 */ /* 0x01afea0003c00000 */
[----:B------:R0:W2:Y:S02]  /*6400*/  SHFL.BFLY P2, R32, R34, R31, R30 ;  /* 0x0c00001f22207389 */ /* 0x0000a4000004001e */
[----:B01234-:R-:W-:Y:S01]  /*6410*/  ENDCOLLECTIVE ;  /* 0x000000000000791b */ /* 0x01ffe20003800000 */
.L_x_938:
[----:B------:R-:W-:Y:S05]  /*6420*/  BSYNC B1 ;  /* 0x0000000000017941 */ /* 0x000fea0003800000 */
.L_x_937:
        /* <DEDUP_REMOVED lines=9> */
.L_x_939:
[----:B------:R-:W-:Y:S01]  /*64c0*/  HFMA2.MMA R31, -RZ, RZ, 0, 2.384185791015625e-07 ;  /* 0x00000004ff1f7435 */ /* 0x000fe200000001ff */
[----:B------:R-:W-:Y:S01]  /*64d0*/  IMAD.MOV.U32 R34, RZ, RZ, R36 ;  /* 0x000000ffff227224 */ /* 0x000fe200078e0024 */
[----:B------:R-:W-:-:S09]  /*64e0*/  MOV R38, R32 ;  /* 0x0000002000267202 */ /* 0x000fd20000000f00 */
[----:B------:R-:W-:Y:S05]  /*64f0*/  WARPSYNC.COLLECTIVE R25, `(.L_x_940) ;  /* 0x0000000019087348 */ /* 0x000fea0003c00000 */
[----:B------:R0:W1:Y:S02]  /*6500*/  SHFL.BFLY P2, R32, R34, R31, R30 ;  /* 0x0c00001f22207389 */ /* 0x000064000004001e */
[----:B01----:R-:W-:Y:S01]  /*6510*/  ENDCOLLECTIVE ;  /* 0x000000000000791b */ /* 0x003fe20003800000 */
.L_x_940:
[----:B------:R-:W-:-:S05]  /*6520*/  FADD.FTZ R38, R38, R35 ;  /* 0x0000002326267221 */ /* 0x000fca0000010000 */
[----:B------:R-:W-:Y:S02]  /*6530*/  MOV R34, R38 ;  /* 0x0000002600227202 */ /* 0x000fe40000000f00 */
[----:B------:R-:W-:-:S07]  /*6540*/  MOV R37, R32 ;  /* 0x0000002000257202 */ /* 0x000fce0000000f00 */
[----:B------:R-:W-:Y:S05]  /*6550*/  WARPSYNC.COLLECTIVE R25, `(.L_x_941) ;  /* 0x0000000019087348 */ /* 0x000fea0003c00000 */
[----:B------:R0:W1:Y:S02]  /*6560*/  SHFL.BFLY P2, R32, R34, R31, R30 ;  /* 0x0c00001f22207389 */ /* 0x000064000004001e */
[----:B01----:R-:W-:Y:S01]  /*6570*/  ENDCOLLECTIVE ;  /* 0x000000000000791b */ /* 0x003fe20003800000 */
.L_x_941:
[----:B------:R-:W-:-:S05]  /*6580*/  FADD.FTZ R37, R36, R37 ;  /* 0x0000002524257221 */ /* 0x000fca0000010000 */
[----:B------:R-:W-:Y:S01]  /*6590*/  MOV R34, R37 ;  /* 0x0000002500227202 */ /* 0x000fe20000000f00 */
[----:B------:R-:W-:Y:S01]  /*65a0*/  IMAD.MOV.U32 R31, RZ, RZ, 0x2 ;  /* 0x00000002ff1f7424 */ /* 0x000fe200078e00ff */
[----:B------:R-:W-:-:S07]  /*65b0*/  MOV R39, R32 ;  /* 0x0000002000277202 */ /* 0x000fce0000000f00 */
[----:B------:R-:W-:Y:S05]  /*65c0*/  WARPSYNC.COLLECTIVE R25, `(.L_x_942) ;  /* 0x0000000019087348 */ /* 0x000fea0003c00000 */
[----:B------:R0:W1:Y:S02]  /*65d0*/  SHFL.BFLY P2, R32, R34, R31, R30 ;  /* 0x0c00001f22207389 */ /* 0x000064000004001e */
[----:B01----:R-:W-:Y:S01]  /*65e0*/  ENDCOLLECTIVE ;  /* 0x000000000000791b */ /* 0x003fe20003800000 */
.L_x_942:
[----:B------:R-:W-:-:S05]  /*65f0*/  FADD.FTZ R39, R38, R39 ;  /* 0x0000002726277221 */ /* 0x000fca0000010000 */
[----:B------:R-:W-:Y:S02]  /*6600*/  MOV R34, R39 ;  /* 0x0000002700227202 */ /* 0x000fe40000000f00 */
[----:B------:R-:W-:-:S07]  /*6610*/  MOV R40, R32 ;  /* 0x0000002000287202 */ /* 0x000fce0000000f00 */
[----:B------:R-:W-:Y:S05]  /*6620*/  WARPSYNC.COLLECTIVE R25, `(.L_x_943) ;  /* 0x0000000019087348 */ /* 0x000fea0003c00000 */
[----:B------:R0:W1:Y:S02]  /*6630*/  SHFL.BFLY P2, R32, R34, R31, R30 ;  /* 0x0c00001f22207389 */ /* 0x000064000004001e */
[----:B01----:R-:W-:Y:S01]  /*6640*/  ENDCOLLECTIVE ;  /* 0x000000000000791b */ /* 0x003fe20003800000 */
.L_x_943:
[----:B------:R-:W-:Y:S01]  /*6650*/  FADD.FTZ R40, R37, R40 ;  /* 0x0000002825287221 */ /* 0x000fe20000010000 */
[----:B------:R-:W-:-:S04]  /*6660*/  HFMA2.MMA R31, -RZ, RZ, 0, 5.9604644775390625e-08 ;  /* 0x00000001ff1f7435 */ /* 0x000fc800000001ff */
[----:B------:R-:W-:Y:S02]  /*6670*/  MOV R34, R40 ;  /* 0x0000002800227202 */ /* 0x000fe40000000f00 */
[----:B------:R-:W-:-:S07]  /*6680*/  MOV R42, R32 ;  /* 0x00000020002a7202 */ /* 0x000fce0000000f00 */
[----:B------:R-:W-:Y:S05]  /*6690*/  WARPSYNC.COLLECTIVE R25, `(.L_x_944) ;  /* 0x0000000019087348 */ /* 0x000fea0003c00000 */
[----:B------:R0:W1:Y:S02]  /*66a0*/  SHFL.BFLY P2, R32, R34, R31, R30 ;  /* 0x0c00001f22207389 */ /* 0x000064000004001e */
[----:B01----:R-:W-:Y:S01]  /*66b0*/  ENDCOLLECTIVE ;  /* 0x000000000000791b */ /* 0x003fe20003800000 */
.L_x_944:
[----:B------:R-:W-:-:S05]  /*66c0*/  FADD.FTZ R42, R39, R42 ;  /* 0x0000002a272a7221 */ /* 0x000fca0000010000 */
[----:B------:R-:W-:Y:S01]  /*66d0*/  MOV R34, R42 ;  /* 0x0000002a00227202 */ /* 0x000fe20000000f00 */
[----:B------:R-:W-:-:S07]  /*66e0*/  IMAD.MOV.U32 R33, RZ, RZ, R32 ;  /* 0x000000ffff217224 */ /* 0x000fce00078e0020 */
[----:B------:R-:W-:Y:S05]  /*66f0*/  WARPSYNC.COLLECTIVE R25, `(.L_x_945) ;  /* 0x0000000019087348 */ /* 0x000fea0003c00000 */
[----:B------:R0:W1:Y:S02]  /*6700*/  SHFL.BFLY P2, R32, R34, R31, R30 ;  /* 0x0c00001f22207389 */ /* 0x000064000004001e */
[----:B01----:R-:W-:Y:S01]  /*6710*/  ENDCOLLECTIVE ;  /* 0x000000000000791b */ /* 0x003fe20003800000 */
.L_x_945:
[----:B------:R-:W-:Y:S01]  /*6720*/  FADD.FTZ R33, R40, R33 ;  /* 0x0000002128217221 */ /* 0x000fe20000010000 */
[----:B------:R-:W-:Y:S06]  /*6730*/  BRA `(.L_x_946) ;  /* 0xffffffe800cc7947 */ /* 0x000fec000383ffff */
.L_x_916:
[----:B------:R-:W-:Y:S01]  /*6740*/  HFMA2.MMA R31, -RZ, RZ, 0, 4.76837158203125e-07 ;  /* 0x00000008ff1f7435 */ /* 0x000fe200000001ff */
[----:B------:R-:W-:Y:S01]  /*6750*/  BSSY B0, `(.L_x_947) ;  /* 0x0000007000007945 */ /* 0x000fe20003800000 */
[----:B--2---:R-:W-:Y:S02]  /*6760*/  MOV R34, R26 ;  /* 0x0000001a00227202 */ /* 0x004fe40000000f00 */
[----:B------:R-:W-:Y:S02]  /*6770*/  MOV R30, 0x101f ;  /* 0x0000101f001e7802 */ /* 0x000fe40000000f00 */
[----:B0-----:R-:W-:-:S07]  /*6780*/  MOV R25, 0xffff ;  /* 0x0000ffff00197802 */ /* 0x001fce0000000f00 */
[----:B-1-3--:R-:W-:Y:S05]  /*6790*/  WARPSYNC.COLLECTIVE R25, `(.L_x_948) ;  /* 0x0000000019087348 */ /* 0x00afea0003c00000 */
[----:B------:R0:W2:Y:S02]  /*67a0*/  SHFL.BFLY P2, R32, R34, R31, R30 ;  /* 0x0c00001f22207389 */ /* 0x0000a4000004001e */
[----:B0123--:R-:W-:Y:S01]  /*67b0*/  ENDCOLLECTIVE ;  /* 0x000000000000791b */ /* 0x00ffe20003800000 */
.L_x_948:
[----:B------:R-:W-:Y:S05]  /*67c0*/  BSYNC B0 ;  /* 0x0000000000007941 */ /* 0x000fea0003800000 */
.L_x_947:
[----:B------:R-:W-:Y:S01]  /*67d0*/  HFMA2.MMA R31, -RZ, RZ, 0, 4.76837158203125e-07 ;  /* 0x00000008ff1f7435 */ /* 0x000fe200000001ff */
[----:B------:R-:W-:Y:S01]  /*67e0*/  MOV R34, R27 ;  /* 0x0000001b00227202 */ /* 0x000fe20000000f00 */
[----:B------:R-:W-:Y:S01]  /*67f0*/  IMAD.MOV.U32 R29, RZ, RZ, R32 ;  /* 0x000000ffff1d7224 */ /* 0x000fe200078e0020 */
[----:B------:R-:W-:Y:S01]  /*6800*/  MOV R30, 0x101f ;  /* 0x0000101f001e7802 */ /* 0x000fe20000000f00 */
[----:B------:R-:W-:Y:S01]  /*6810*/  HFMA2.MMA R39, -RZ, RZ, 0, 0 ;  /* 0x00000000ff277435 */ /* 0x000fe200000001ff */
[----:B------:R-:W-:Y:S01]  /*6820*/  MOV R25, 0xffff ;  /* 0x0000ffff00197802 */ /* 0x000fe20000000f00 */
[----:B------:R-:W-:Y:S01]  /*6830*/  FADD.FTZ R29, R29, R26 ;  /* 0x0000001a1d1d7221 */ /* 0x000fe20000010000 */
[----:B------:R-:W-:Y:S02]  /*6840*/  @!P0 IADD3 R35, R33, 0x14, RZ ;  /* 0x0000001421238810 */ /* 0x000fe40007ffe0ff */
[----:B------:R-:W-:Y:S02]  /*6850*/  CS2R R44, SRZ ;  /* 0x00000000002c7805 */ /* 0x000fe4000001ff00 */
[----:B------:R-:W-:-:S07]  /*6860*/  @!P0 LEA R36, R47, UR6, 0x7 ;  /* 0x000000062f248c11 */ /* 0x000fce000f8e38ff */
[----:B------:R-:W-:Y:S05]  /*6870*/  WARPSYNC.COLLECTIVE R25, `(.L_x_949) ;  /* 0x0000000019087348 */ /* 0x000fea0003c00000 */
[----:B------:R0:W1:Y:S02]  /*6880*/  SHFL.BFLY P2, R32, R34, R31, R30 ;  /* 0x0c00001f22207389 */ /* 0x000064000004001e */
[----:B01----:R-:W-:Y:S01]  /*6890*/  ENDCOLLECTIVE ;  /* 0x000000000000791b */ /* 0x003fe20003800000 */
.L_x_949:
[----:B------:R-:W-:Y:S01]  /*68a0*/  @!P0 LOP3.LUT R35, R35, R10, RZ, 0x3c, !PT ;  /* 0x0000000a23238212 */ /* 0x000fe200078e3cff */
[----:B------:R-:W-:Y:S01]  /*68b0*/  HFMA2.MMA R50, -RZ, RZ, 0, 0 ;  /* 0x00000000ff327435 */ /* 0x000fe200000001ff */
[----:B------:R-:W-:Y:S02]  /*68c0*/  MOV R40, RZ ;  /* 0x000000ff00287202 */ /* 0x000fe40000000f00 */
[----:B------:R-:W-:-:S05]  /*68d0*/  @!P0 LEA R35, R35, R36, 0x2 ;  /* 0x0000002423238211 */ /* 0x000fca00078e10ff */
[----:B------:R0:W1:Y:S01]  /*68e0*/  @!P0 LDS R38, [R35+0x500] ;  /* 0x0005000023268984 */ /* 0x0000620000000800 */
[----:B------:R-:W-:Y:S01]  /*68f0*/  MOV R34, R29 ;  /* 0x0000001d00227202 */ /* 0x000fe20000000f00 */
[----:B------:R-:W-:Y:S02]  /*6900*/  IMAD.MOV.U32 R31, RZ, RZ, 0x4 ;  /* 0x00000004ff1f7424 */ /* 0x000fe400078e00ff */
[----:B------:R0:W2:Y:S01]  /*6910*/  @!P0 LDS R37, [R35] ;  /* 0x0000000023258984 */ /* 0x0000a20000000800 */
[----:B------:R-:W-:-:S07]  /*6920*/  FADD.FTZ R28, R32, R27 ;  /* 0x0000001b201c7221 */ /* 0x000fce0000010000 */
[----:B012---:R-:W-:Y:S05]  /*6930*/  WARPSYNC.COLLECTIVE R25, `(.L_x_950) ;  /* 0x0000000019087348 */ /* 0x007fea0003c00000 */
[----:B------:R3:W4:Y:S02]  /*6940*/  SHFL.BFLY P2, R32, R34, R31, R30 ;  /* 0x0c00001f22207389 */ /* 0x000724000004001e */
[----:B01234-:R-:W-:Y:S01]  /*6950*/  ENDCOLLECTIVE ;  /* 0x000000000000791b */ /* 0x01ffe20003800000 */
.L_x_950:
[----:B------:R-:W-:Y:S02]  /*6960*/  MOV R34, R28 ;  /* 0x0000001c00227202 */ /* 0x000fe40000000f00 */
[----:B------:R-:W-:Y:S01]  /*6970*/  MOV R26, R32 ;  /* 0x00000020001a7202 */ /* 0x000fe20000000f00 */
[----:B------:R-:W-:-:S07]  /*6980*/  @!P0 IMAD.MOV.U32 R40, RZ, RZ, R38 ;  /* 0x000000ffff288224 */ /* 0x000fce00078e0026 */
[----:B------:R-:W-:Y:S05]  /*6990*/  WARPSYNC.COLLECTIVE R25, `(.L_x_951) ;  /* 0x0000000019087348 */ /* 0x000fea0003c00000 */
[----:B------:R0:W1:Y:S02]  /*69a0*/  SHFL.BFLY P2, R32, R34, R31, R30 ;  /* 0x0c00001f22207389 */ /* 0x000064000004001e */
[----:B01----:R-:W-:Y:S01]  /*69b0*/  ENDCOLLECTIVE ;  /* 0x000000000000791b */ /* 0x003fe20003800000 */
.L_x_951:
[----:B------:R-:W-:Y:S01]  /*69c0*/  FADD.FTZ R26, R29, R26 ;  /* 0x0000001a1d1a7221 */ /* 0x000fe20000010000 */
[----:B------:R-:W-:-:S04]  /*69d0*/  @!P0 MOV R39, R37 ;  /* 0x0000002500278202 */ /* 0x000fc80000000f00 */
[----:B------:R-:W-:Y:S01]  /*69e0*/  MOV R34, R26 ;  /* 0x0000001a00227202 */ /* 0x000fe20000000f00 */
[----:B------:R-:W-:Y:S02]  /*69f0*/  IMAD.MOV.U32 R31, RZ, RZ, 0x2 ;  /* 0x00000002ff1f7424 */ /* 0x000fe400078e00ff */
[----:B------:R-:W-:Y:S01]  /*6a00*/  FADD.FTZ R27, R28, R32 ;  /* 0x000000201c1b7221 */ /* 0x000fe20000010000 */
[----:B------:R-:W-:-:S07]  /*6a10*/  @!P0 LEA R28, R47, UR6, 0x7 ;  /* 0x000000062f1c8c11 */ /* 0x000fce000f8e38ff */
[----:B------:R-:W-:Y:S05]  /*6a20*/  WARPSYNC.COLLECTIVE R25, `(.L_x_952) ;  /* 0x0000000019087348 */ /* 0x000fea0003c00000 */
[----:B------:R0:W1:Y:S02]  /*6a30*/  SHFL.BFLY P2, R32, R34, R31, R30 ;  /* 0x0c00001f22207389 */ /* 0x000064000004001e */
[----:B01----:R-:W-:Y:S01]  /*6a40*/  ENDCOLLECTIVE ;  /* 0x000000000000791b */ /* 0x003fe20003800000 */
.L_x_952:
[----:B------:R-:W-:Y:S02]  /*6a50*/  MOV R34, R27 ;  /* 0x0000001b00227202 */ /* 0x000fe40000000f00 */
[----:B------:R-:W-:-:S07]  /*6a60*/  MOV R29, R32 ;  /* 0x00000020001d7202 */ /* 0x000fce0000000f00 */
[----:B------:R-:W-:Y:S05]  /*6a70*/  WARPSYNC.COLLECTIVE R25, `(.L_x_953) ;  /* 0x0000000019087348 */ /* 0x000fea0003c00000 */
[----:B------:R0:W1:Y:S02]  /*6a80*/  SHFL.BFLY P2, R32, R34, R31, R30 ;  /* 0x0c00001f22207389 */ /* 0x000064000004001e */
[----:B01----:R-:W-:Y:S01]  /*6a90*/  ENDCOLLECTIVE ;  /* 0x000000000000791b */ /* 0x003fe20003800000 */
.L_x_953:
[----:B------:R-:W-:Y:S01]  /*6aa0*/  FADD.FTZ R35, R26, R29 ;  /* 0x0000001d1a237221 */ /* 0x000fe20000010000 */
[----:B------:R-:W-:-:S04]  /*6ab0*/  @!P0 IADD3 R29, R33, 0x28, RZ ;  /* 0x00000028211d8810 */ /* 0x000fc80007ffe0ff */
[----:B------:R-:W-:-:S04]  /*6ac0*/  @!P0 LOP3.LUT R29, R29, R10, RZ, 0x3c, !PT ;  /* 0x0000000a1d1d8212 */ /* 0x000fc800078e3cff */
[----:B------:R-:W-:Y:S01]  /*6ad0*/  @!P0 LEA R29, R29, R28, 0x2 ;  /* 0x0000001c1d1d8211 */ /* 0x000fe200078e10ff */
[----:B------:R-:W-:Y:S01]  /*6ae0*/  HFMA2.MMA R31, -RZ, RZ, 0, 5.9604644775390625e-08 ;  /* 0x00000001ff1f7435 */ /* 0x000fe200000001ff */
[----:B------:R-:W-:-:S03]  /*6af0*/  MOV R34, R35 ;  /* 0x0000002300227202 */ /* 0x000fc60000000f00 */
[----:B------:R0:W1:Y:S04]  /*6b00*/  @!P0 LDS R46, [R29] ;  /* 0x000000001d2e8984 */ /* 0x0000680000000800 */
[----:B------:R0:W2:Y:S01]  /*6b10*/  @!P0 LDS R48, [R29+0x500] ;  /* 0x000500001d308984 */ /* 0x0000a20000000800 */
[----:B------:R-:W-:-:S07]  /*6b20*/  FADD.FTZ R36, R27, R32 ;  /* 0x000000201b247221 */ /* 0x000fce0000010000 */
[----:B012---:R-:W-:Y:S05]  /*6b30*/  WARPSYNC.COLLECTIVE R25, `(.L_x_954) ;  /* 0x0000000019087348 */ /* 0x007fea0003c00000 */
[----:B------:R3:W4:Y:S02]  /*6b40*/  SHFL.BFLY P2, R32, R34, R31, R30 ;  /* 0x0c00001f22207389 */ /* 0x000724000004001e */
[----:B01234-:R-:W-:Y:S01]  /*6b50*/  ENDCOLLECTIVE ;  /* 0x000000000000791b */ /* 0x01ffe20003800000 */
.L_x_954:
[----:B------:R-:W0:Y:S01]  /*6b60*/  LDC.64 R26, c[0x0][0x218] ;  /* 0x00008600ff1a7b82 */ /* 0x000e220000000a00 */
[----:B------:R-:W-:Y:S02]  /*6b70*/  MOV R34, R36 ;  /* 0x0000002400227202 */ /* 0x000fe40000000f00 */
[----:B------:R-:W-:-:S07]  /*6b80*/  MOV R38, R32 ;  /* 0x0000002000267202 */ /* 0x000fce0000000f00 */
[----:B0-----:R-:W-:Y:S05]  /*6b90*/  WARPSYNC.COLLECTIVE R25, `(.L_x_955) ;  /* 0x0000000019087348 */ /* 0x001fea0003c00000 */
[----:B------:R1:W2:Y:S02]  /*6ba0*/  SHFL.BFLY P2, R32, R34, R31, R30 ;  /* 0x0c00001f22207389 */ /* 0x0002a4000004001e */
[----:B012---:R-:W-:Y:S01]  /*6bb0*/  ENDCOLLECTIVE ;  /* 0x000000000000791b */ /* 0x007fe20003800000 */
.L_x_955:
[----:B------:R-:W-:Y:S01]  /*6bc0*/  FADD.FTZ R35, R35, R38 ;  /* 0x0000002623237221 */ /* 0x000fe20000010000 */
[----:B------:R-:W-:Y:S01]  /*6bd0*/  @!P0 MOV R44, R46 ;  /* 0x0000002e002c8202 */ /* 0x000fe20000000f00 */
[----:B------:R-:W-:Y:S01]  /*6be0*/  @!P0 IMAD.MOV.U32 R45, RZ, RZ, R48 ;  /* 0x000000ffff2d8224 */ /* 0x000fe200078e0030 */
[----:B------:R-:W-:Y:S02]  /*6bf0*/  HFMA2.MMA R48, -RZ, RZ, 0, 0 ;  /* 0x00000000ff307435 */ /* 0x000fe400000001ff */
[----:B------:R-:W-:Y:S01]  /*6c00*/  HFMA2.MMA R31, -RZ, RZ, 0, 4.76837158203125e-07 ;  /* 0x00000008ff1f7435 */ /* 0x000fe200000001ff */
[----:B------:R-:W-:Y:S01]  /*6c10*/  IMAD.MOV.U32 R34, RZ, RZ, R39 ;  /* 0x000000ffff227224 */ /* 0x000fe200078e0027 */
[----:B------:R-:W-:-:S09]  /*6c20*/  MOV R37, R32 ;  /* 0x0000002000257202 */ /* 0x000fd20000000f00 */
[----:B------:R-:W-:Y:S05]  /*6c30*/  WARPSYNC.COLLECTIVE R25, `(.L_x_956) ;  /* 0x0000000019087348 */ /* 0x000fea0003c00000 */
[----:B------:R0:W1:Y:S02]  /*6c40*/  SHFL.BFLY P2, R32, R34, R31, R30 ;  /* 0x0c00001f22207389 */ /* 0x000064000004001e */
[----:B01----:R-:W-:Y:S01]  /*6c50*/  ENDCOLLECTIVE ;  /* 0x000000000000791b */ /* 0x003fe20003800000 */
.L_x_956:
[----:B------:R-:W-:Y:S01]  /*6c60*/  FADD.FTZ R36, R36, R37 ;  /* 0x0000002524247221 */ /* 0x000fe20000010000 */
[----:B------:R-:W-:-:S05]  /*6c70*/  IADD3 R37, R33, R14, RZ ;  /* 0x0000000e21257210 */ /* 0x000fca0007ffe0ff */
[----:B------:R-:W-:Y:S01]  /*6c80*/  IMAD.WIDE R26, R37, 0x2, R26 ;  /* 0x00000002251a7825 */ /* 0x000fe200078e021a */
[----:B------:R-:W-:Y:S02]  /*6c90*/  MOV R34, R40 ;  /* 0x0000002800227202 */ /* 0x000fe40000000f00 */
[----:B------:R-:W-:-:S07]  /*6ca0*/  MOV R42, R32 ;  /* 0x00000020002a7202 */ /* 0x000fce0000000f00 */
[----:B------:R-:W-:Y:S05]  /*6cb0*/  WARPSYNC.COLLECTIVE R25, `(.L_x_957) ;  /* 0x0000000019087348 */ /* 0x000fea0003c00000 */
[----:B------:R0:W1:Y:S02]  /*6cc0*/  SHFL.BFLY P2, R32, R34, R31, R30 ;  /* 0x0c00001f22207389 */ /* 0x000064000004001e */
[----:B01----:R-:W-:Y:S01]  /*6cd0*/  ENDCOLLECTIVE ;  /* 0x000000000000791b */ /* 0x003fe20003800000 */
.L_x_957:
[----:B------:R-:W-:-:S05]  /*6ce0*/  FADD.FTZ R42, R42, R39 ;  /* 0x000000272a2a7221 */ /* 0x000fca0000010000 */
[----:B------:R-:W-:Y:S01]  /*6cf0*/  MOV R34, R42 ;  /* 0x0000002a00227202 */ /* 0x000fe20000000f00 */
[----:B------:R-:W-:Y:S01]  /*6d00*/  IMAD.MOV.U32 R31, RZ, RZ, 0x4 ;  /* 0x00000004ff1f7424 */ /* 0x000fe200078e00ff */
[----:B------:R-:W-:-:S07]  /*6d10*/  MOV R41, R32 ;  /* 0x0000002000297202 */ /* 0x000fce0000000f00 */
[----:B------:R-:W-:Y:S05]  /*6d20*/  WARPSYNC.COLLECTIVE R25, `(.L_x_958) ;  /* 0x0000000019087348 */ /* 0x000fea0003c00000 */
[----:B------:R0:W1:Y:S02]  /*6d30*/  SHFL.BFLY P2, R32, R34, R31, R30 ;  /* 0x0c00001f22207389 */ /* 0x000064000004001e */
[----:B01----:R-:W-:Y:S01]  /*6d40*/  ENDCOLLECTIVE ;  /* 0x000000000000791b */ /* 0x003fe20003800000 */
.L_x_958:
[----:B------:R-:W-:-:S05]  /*6d50*/  FADD.FTZ R41, R41, R40 ;  /* 0x0000002829297221 */ /* 0x000fca0000010000 */
[----:B------:R-:W-:Y:S02]  /*6d60*/  MOV R34, R41 ;  /* 0x0000002900227202 */ /* 0x000fe40000000f00 */
[----:B------:R-:W-:-:S07]  /*6d70*/  MOV R39, R32 ;  /* 0x0000002000277202 */ /* 0x000fce0000000f00 */
[----:B------:R-:W-:Y:S05]  /*6d80*/  WARPSYNC.COLLECTIVE R25, `(.L_x_959) ;  /* 0x0000000019087348 */ /* 0x000fea0003c00000 */
[----:B------:R0:W1:Y:S02]  /*6d90*/  SHFL.BFLY P2, R32, R34, R31, R30 ;  /* 0x0c00001f22207389 */ /* 0x000064000004001e */
[----:B01----:R-:W-:Y:S01]  /*6da0*/  ENDCOLLECTIVE ;  /* 0x000000000000791b */ /* 0x003fe20003800000 */
.L_x_959:
[----:B------:R-:W-:Y:S01]  /*6db0*/  FADD.FTZ R39, R42, R39 ;  /* 0x000000272a277221 */ /* 0x000fe20000010000 */
[----:B------:R-:W-:-:S03]  /*6dc0*/  HFMA2.MMA R31, -RZ, RZ, 0, 1.1920928955078125e-07 ;  /* 0x00000002ff1f7435 */ /* 0x000fc600000001ff */
[----:B------:R-:W-:Y:S01]  /*6dd0*/  IMAD.MOV.U32 R34, RZ, RZ, R39 ;  /* 0x000000ffff227224 */ /* 0x000fe200078e0027 */
[----:B------:R-:W-:-:S07]  /*6de0*/  MOV R40, R32 ;  /* 0x0000002000287202 */ /* 0x000fce0000000f00 */
[----:B------:R-:W-:Y:S05]  /*6df0*/  WARPSYNC.COLLECTIVE R25, `(.L_x_960) ;  /* 0x0000000019087348 */ /* 0x000fea0003c00000 */
[----:B------:R0:W1:Y:S02]  /*6e00*/  SHFL.BFLY P2, R32, R34, R31, R30 ;  /* 0x0c00001f22207389 */ /* 0x000064000004001e */
[----:B01----:R-:W-:Y:S01]  /*6e10*/  ENDCOLLECTIVE ;  /* 0x000000000000791b */ /* 0x003fe20003800000 */
.L_x_960:
[----:B------:R-:W-:-:S05]  /*6e20*/  FADD.FTZ R40, R41, R40 ;  /* 0x0000002829287221 */ /* 0x000fca0000010000 */
[----:B------:R-:W-:Y:S02]  /*6e30*/  MOV R34, R40 ;  /* 0x0000002800227202 */ /* 0x000fe40000000f00 */
[----:B------:R-:W-:-:S07]  /*6e40*/  MOV R28, R32 ;  /* 0x00000020001c7202 */ /* 0x000fce0000000f00 */
[----:B------:R-:W-:Y:S05]  /*6e50*/  WARPSYNC.COLLECTIVE R25, `(.L_x_961) ;  /* 0x0000000019087348 */ /* 0x000fea0003c00000 */
[----:B------:R0:W1:Y:S02]  /*6e60*/  SHFL.BFLY P2, R32, R34, R31, R30 ;  /* 0x0c00001f22207389 */ /* 0x000064000004001e */
[----:B01----:R-:W-:Y:S01]  /*6e70*/  ENDCOLLECTIVE ;  /* 0x000000000000791b */ /* 0x003fe20003800000 */
.L_x_961:
[----:B------:R-:W-:Y:S01]  /*6e80*/  FADD.FTZ R41, R39, R28 ;  /* 0x0000001c27297221 */ /* 0x000fe20000010000 */
[----:B------:R-:W-:Y:S02]  /*6e90*/  @!P0 IADD3 R39, R33, 0x3c, RZ ;  /* 0x0000003c21278810 */ /* 0x000fe40007ffe0ff */
[----:B------:R-:W-:Y:S02]  /*6ea0*/  @!P0 LEA R28, R47, UR6, 0x7 ;  /* 0x000000062f1c8c11 */ /* 0x000fe4000f8e38ff */
[----:B------:R-:W-:-:S04]  /*6eb0*/  @!P0 LOP3.LUT R39, R39, R10, RZ, 0x3c, !PT ;  /* 0x0000000a27278212 */ /* 0x000fc800078e3cff */
[----:B------:R-:W-:Y:S01]  /*6ec0*/  @!P0 LEA R28, R39, R28, 0x2 ;  /* 0x0000001c271c8211 */ /* 0x000fe200078e10ff */
[----:B------:R-:W-:Y:S01]  /*6ed0*/  HFMA2.MMA R31, -RZ, RZ, 0, 5.9604644775390625e-08 ;  /* 0x00000001ff1f7435 */ /* 0x000fe200000001ff */
[----:B------:R-:W-:-:S03]  /*6ee0*/  MOV R34, R41 ;  /* 0x0000002900227202 */ /* 0x000fc60000000f00 */
[----:B------:R0:W1:Y:S04]  /*6ef0*/  @!P0 LDS R52, [R28] ;  /* 0x000000001c348984 */ /* 0x0000680000000800 */
[----:B------:R0:W2:Y:S01]  /*6f00*/  @!P0 LDS R54, [R28+0x500] ;  /* 0x000500001c368984 */ /* 0x0000a20000000800 */
[----:B------:R-:W-:-:S07]  /*6f10*/  MOV R43, R32 ;  /* 0x00000020002b7202 */ /* 0x000fce0000000f00 */
[----:B012---:R-:W-:Y:S05]  /*6f20*/  WARPSYNC.COLLECTIVE R25, `(.L_x_962) ;  /* 0x0000000019087348 */ /* 0x007fea0003c00000 */
[----:B------:R3:W4:Y:S02]  /*6f30*/  SHFL.BFLY P2, R32, R34, R31, R30 ;  /* 0x0c00001f22207389 */ /* 0x000724000004001e */
[----:B01234-:R-:W-:Y:S01]  /*6f40*/  ENDCOLLECTIVE ;  /* 0x000000000000791b */ /* 0x01ffe20003800000 */
.L_x_962:
[----:B------:R-:W-:Y:S01]  /*6f50*/  FADD.FTZ R43, R40, R43 ;  /* 0x0000002b282b7221 */ /* 0x000fe20000010000 */
[----:B------:R-:W0:Y:S04]  /*6f60*/  LDC.64 R28, c[0x0][0x220] ;  /* 0x00008800ff1c7b82 */ /* 0x000e280000000a00 */
[----:B------:R-:W-:Y:S02]  /*6f70*/  MOV R34, R43 ;  /* 0x0000002b00227202 */ /* 0x000fe40000000f00 */
[----:B------:R-:W-:-:S07]  /*6f80*/  MOV R40, R32 ;  /* 0x0000002000287202 */ /* 0x000fce0000000f00 */
[----:B0-----:R-:W-:Y:S05]  /*6f90*/  WARPSYNC.COLLECTIVE R25, `(.L_x_963) ;  /* 0x0000000019087348 */ /* 0x001fea0003c00000 */
[----:B------:R1:W2:Y:S02]  /*6fa0*/  SHFL.BFLY P2, R32, R34, R31, R30 ;  /* 0x0c00001f22207389 */ /* 0x0002a4000004001e */
[----:B012---:R-:W-:Y:S01]  /*6fb0*/  ENDCOLLECTIVE ;  /* 0x000000000000791b */ /* 0x007fe20003800000 */
.L_x_963:
[----:B------:R-:W-:-:S04]  /*6fc0*/  IMAD.WIDE R28, R37, 0x2, R28 ;  /* 0x00000002251c7825 */ /* 0x000fc800078e021c */
[----:B------:R-:W-:Y:S01]  /*6fd0*/  FADD.FTZ R40, R41, R40 ;  /* 0x0000002829287221 */ /* 0x000fe20000010000 */
[----:B------:R-:W-:Y:S01]  /*6fe0*/  @!P0 IMAD.MOV.U32 R48, RZ, RZ, R52 ;  /* 0x000000ffff308224 */ /* 0x000fe200078e0034 */
[----:B------:R-:W-:Y:S02]  /*6ff0*/  @!P0 MOV R50, R54 ;  /* 0x0000003600328202 */ /* 0x000fe40000000f00 */
[----:B------:R-:W-:Y:S01]  /*7000*/  ISETP.NE.AND P0, PT, R47, RZ, PT ;  /* 0x000000ff2f00720c */ /* 0x000fe20003f05270 */
[----:B------:R-:W-:Y:S01]  /*7010*/  HFMA2.MMA R31, -RZ, RZ, 0, 4.76837158203125e-07 ;  /* 0x00000008ff1f7435 */ /* 0x000fe200000001ff */
[----:B------:R-:W-:Y:S01]  /*7020*/  IMAD.MOV.U32 R34, RZ, RZ, R44 ;  /* 0x000000ffff227224 */ /* 0x000fe200078e002c */
[----:B------:R-:W-:-:S10]  /*7030*/  MOV R42, R32 ;  /* 0x00000020002a7202 */ /* 0x000fd40000000f00 */
[----:B------:R-:W-:Y:S05]  /*7040*/  WARPSYNC.COLLECTIVE R25, `(.L_x_964) ;  /* 0x0000000019087348 */ /* 0x000fea0003c00000 */
[----:B------:R0:W1:Y:S02]  /*7050*/  SHFL.BFLY P2, R32, R34, R31, R30 ;  /* 0x0c00001f22207389 */ /* 0x000064000004001e */
[----:B01----:R-:W-:Y:S01]  /*7060*/  ENDCOLLECTIVE ;  /* 0x000000000000791b */ /* 0x003fe20003800000 */
.L_x_964:
[----:B------:R-:W-:Y:S01]  /*7070*/  @!P0 F2FP.BF16.F32.PACK_AB R33, RZ, R36 ;  /* 0x00000024ff21823e */ /* 0x000fe200000010ff */
[----:B------:R-:W-:Y:S01]  /*7080*/  FADD.FTZ R42, R43, R42 ;  /* 0x0000002a2b2a7221 */ /* 0x000fe20000010000 */
[----:B------:R-:W-:Y:S02]  /*7090*/  MOV R34, R45 ;  /* 0x0000002d00227202 */ /* 0x000fe40000000f00 */
[----:B------:R-:W-:-:S07]  /*70a0*/  MOV R51, R32 ;  /* 0x0000002000337202 */ /* 0x000fce0000000f00 */
[----:B------:R-:W-:Y:S05]  /*70b0*/  WARPSYNC.COLLECTIVE R25, `(.L_x_965) ;  /* 0x0000000019087348 */ /* 0x000fea0003c00000 */
[----:B------:R0:W1:Y:S02]  /*70c0*/  SHFL.BFLY P2, R32, R34, R31, R30 ;  /* 0x0c00001f22207389 */ /* 0x000064000004001e */
[----:B01----:R-:W-:Y:S01]  /*70d0*/  ENDCOLLECTIVE ;  /* 0x000000000000791b */ /* 0x003fe20003800000 */
.L_x_965:
[----:B------:R-:W-:-:S05]  /*70e0*/  FADD.FTZ R51, R51, R44 ;  /* 0x0000002c33337221 */ /* 0x000fca0000010000 */
[----:B------:R-:W-:Y:S01]  /*70f0*/  MOV R34, R51 ;  /* 0x0000003300227202 */ /* 0x000fe20000000f00 */
[----:B------:R-:W-:Y:S01]  /*7100*/  IMAD.MOV.U32 R31, RZ, RZ, 0x4 ;  /* 0x00000004ff1f7424 */ /* 0x000fe200078e00ff */
[----:B------:R-:W-:-:S07]  /*7110*/  MOV R46, R32 ;  /* 0x00000020002e7202 */ /* 0x000fce0000000f00 */
[----:B------:R-:W-:Y:S05]  /*7120*/  WARPSYNC.COLLECTIVE R25, `(.L_x_966) ;  /* 0x0000000019087348 */ /* 0x000fea0003c00000 */
[----:B------:R0:W1:Y:S02]  /*7130*/  SHFL.BFLY P2, R32, R34, R31, R30 ;  /* 0x0c00001f22207389 */ /* 0x000064000004001e */
[----:B01----:R-:W-:Y:S01]  /*7140*/  ENDCOLLECTIVE ;  /* 0x000000000000791b */ /* 0x003fe20003800000 */
.L_x_966:
[----:B------:R-:W-:-:S05]  /*7150*/  FADD.FTZ R46, R46, R45 ;  /* 0x0000002d2e2e7221 */ /* 0x000fca0000010000 */
[----:B------:R-:W-:Y:S02]  /*7160*/  MOV R34, R46 ;  /* 0x0000002e00227202 */ /* 0x000fe40000000f00 */
[----:B------:R-:W-:-:S07]  /*7170*/  MOV R44, R32 ;  /* 0x00000020002c7202 */ /* 0x000fce0000000f00 */
[----:B------:R-:W-:Y:S05]  /*7180*/  WARPSYNC.COLLECTIVE R25, `(.L_x_967) ;  /* 0x0000000019087348 */ /* 0x000fea0003c00000 */
[----:B------:R0:W1:Y:S02]  /*7190*/  SHFL.BFLY P2, R32, R34, R31, R30 ;  /* 0x0c00001f22207389 */ /* 0x000064000004001e */
[----:B01----:R-:W-:Y:S01]  /*71a0*/  ENDCOLLECTIVE ;  /* 0x000000000000791b */ /* 0x003fe20003800000 */
.L_x_967:
[----:B------:R-:W-:Y:S01]  /*71b0*/  FADD.FTZ R44, R51, R44 ;  /* 0x0000002c332c7221 */ /* 0x000fe20000010000 */
[----:B------:R-:W-:-:S03]  /*71c0*/  HFMA2.MMA R31, -RZ, RZ, 0, 1.1920928955078125e-07 ;  /* 0x00000002ff1f7435 */ /* 0x000fc600000001ff */
[----:B------:R-:W-:Y:S01]  /*71d0*/  IMAD.MOV.U32 R34, RZ, RZ, R44 ;  /* 0x000000ffff227224 */ /* 0x000fe200078e002c */
[----:B------:R-:W-:-:S07]  /*71e0*/  MOV R45, R32 ;  /* 0x00000020002d7202 */ /* 0x000fce0000000f00 */
[----:B------:R-:W-:Y:S05]  /*71f0*/  WARPSYNC.COLLECTIVE R25, `(.L_x_968) ;  /* 0x0000000019087348 */ /* 0x000fea0003c00000 */
[----:B------:R0:W1:Y:S02]  /*7200*/  SHFL.BFLY P2, R32, R34, R31, R30 ;  /* 0x0c00001f22207389 */ /* 0x000064000004001e */
[----:B01----:R-:W-:Y:S01]  /*7210*/  ENDCOLLECTIVE ;  /* 0x000000000000791b */ /* 0x003fe20003800000 */
.L_x_968:
[----:B------:R-:W-:-:S05]  /*7220*/  FADD.FTZ R45, R46, R45 ;  /* 0x0000002d2e2d7221 */ /* 0x000fca0000010000 */
[----:B------:R-:W-:Y:S02]  /*7230*/  MOV R34, R45 ;  /* 0x0000002d00227202 */ /* 0x000fe40000000f00 */
[----:B------:R-:W-:-:S07]  /*7240*/  MOV R51, R32 ;  /* 0x0000002000337202 */ /* 0x000fce0000000f00 */
[----:B------:R-:W-:Y:S05]  /*7250*/  WARPSYNC.COLLECTIVE R25, `(.L_x_969) ;  /* 0x0000000019087348 */ /* 0x000fea0003c00000 */
[----:B------:R0:W1:Y:S02]  /*7260*/  SHFL.BFLY P2, R32, R34, R31, R30 ;  /* 0x0c00001f22207389 */ /* 0x000064000004001e */
[----:B01----:R-:W-:Y:S01]  /*7270*/  ENDCOLLECTIVE ;  /* 0x000000000000791b */ /* 0x003fe20003800000 */
.L_x_969:
[----:B------:R-:W-:Y:S01]  /*7280*/  FADD.FTZ R51, R44, R51 ;  /* 0x000000332c337221 */ /* 0x000fe20000010000 */
[----:B------:R-:W-:-:S04]  /*7290*/  HFMA2.MMA R31, -RZ, RZ, 0, 5.9604644775390625e-08 ;  /* 0x00000001ff1f7435 */ /* 0x000fc800000001ff */
[----:B------:R-:W-:Y:S02]  /*72a0*/  MOV R34, R51 ;  /* 0x0000003300227202 */ /* 0x000fe40000000f00 */
[----:B------:R-:W-:-:S07]  /*72b0*/  MOV R46, R32 ;  /* 0x00000020002e7202 */ /* 0x000fce0000000f00 */
[----:B------:R-:W-:Y:S05]  /*72c0*/  WARPSYNC.COLLECTIVE R25, `(.L_x_970) ;  /* 0x0000000019087348 */ /* 0x000fea0003c00000 */
[----:B------:R0:W1:Y:S02]  /*72d0*/  SHFL.BFLY P2, R32, R34, R31, R30 ;  /* 0x0c00001f22207389 */ /* 0x000064000004001e */
[----:B01----:R-:W-:Y:S01]  /*72e0*/  ENDCOLLECTIVE ;  /* 0x000000000000791b */ /* 0x003fe20003800000 */
.L_x_970:
[----:B------:R-:W-:-:S05]  /*72f0*/  FADD.FTZ R45, R45, R46 ;  /* 0x0000002e2d2d7221 */ /* 0x000fca0000010000 */
[----:B------:R-:W-:Y:S02]  /*7300*/  MOV R34, R45 ;  /* 0x0000002d00227202 */ /* 0x000fe40000000f00 */
[----:B------:R-:W-:-:S07]  /*7310*/  MOV R44, R32 ;  /* 0x00000020002c7202 */ /* 0x000fce0000000f00 */
[----:B------:R-:W-:Y:S05]  /*7320*/  WARPSYNC.COLLECTIVE R25, `(.L_x_971) ;  /* 0x0000000019087348 */ /* 0x000fea0003c00000 */
[----:B------:R0:W1:Y:S02]  /*7330*/  SHFL.BFLY P2, R32, R34, R31, R30 ;  /* 0x0c00001f22207389 */ /* 0x000064000004001e */
[----:B01----:R-:W-:Y:S01]  /*7340*/  ENDCOLLECTIVE ;  /* 0x000000000000791b */ /* 0x003fe20003800000 */
.L_x_971:
[----:B------:R-:W-:Y:S01]  /*7350*/  HFMA2.MMA R31, -RZ, RZ, 0, 4.76837158203125e-07 ;  /* 0x00000008ff1f7435 */ /* 0x000fe200000001ff */
[----:B------:R-:W-:Y:S01]  /*7360*/  IMAD.MOV.U32 R34, RZ, RZ, R48 ;  /* 0x000000ffff227224 */ /* 0x000fe200078e0030 */
[----:B------:R-:W-:-:S09]  /*7370*/  MOV R46, R32 ;  /* 0x00000020002e7202 */ /* 0x000fd20000000f00 */
[----:B------:R-:W-:Y:S05]  /*7380*/  WARPSYNC.COLLECTIVE R25, `(.L_x_972) ;  /* 0x0000000019087348 */ /* 0x000fea0003c00000 */
[----:B------:R0:W1:Y:S02]  /*7390*/  SHFL.BFLY P2, R32, R34, R31, R30 ;  /* 0x0c00001f22207389 */ /* 0x000064000004001e */
[----:B01----:R-:W-:Y:S01]  /*73a0*/  ENDCOLLECTIVE ;  /* 0x000000000000791b */ /* 0x003fe20003800000 */
.L_x_972:
[----:B------:R-:W-:Y:S02]  /*73b0*/  MOV R34, R50 ;  /* 0x0000003200227202 */ /* 0x000fe40000000f00 */
[----:B------:R-:W-:-:S07]  /*73c0*/  MOV R55, R32 ;  /* 0x0000002000377202 */ /* 0x000fce0000000f00 */
[----:B------:R-:W-:Y:S05]  /*73d0*/  WARPSYNC.COLLECTIVE R25, `(.L_x_973) ;  /* 0x0000000019087348 */ /* 0x000fea0003c00000 */
[----:B------:R0:W1:Y:S02]  /*73e0*/  SHFL.BFLY P2, R32, R34, R31, R30 ;  /* 0x0c00001f22207389 */ /* 0x000064000004001e */
[----:B01----:R-:W-:Y:S01]  /*73f0*/  ENDCOLLECTIVE ;  /* 0x000000000000791b */ /* 0x003fe20003800000 */
.L_x_973:
[----:B------:R-:W-:Y:S01]  /*7400*/  FADD.FTZ R55, R55, R48 ;  /* 0x0000003037377221 */ /* 0x000fe20000010000 */
[----:B------:R-:W-:-:S04]  /*7410*/  HFMA2.MMA R31, -RZ, RZ, 0, 2.384185791015625e-07 ;  /* 0x00000004ff1f7435 */ /* 0x000fc800000001ff */
[----:B------:R-:W-:Y:S01]  /*7420*/  MOV R34, R55 ;  /* 0x0000003700227202 */ /* 0x000fe20000000f00 */
[----:B------:R-:W-:-:S07]  /*7430*/  IMAD.MOV.U32 R57, RZ, RZ, R32 ;  /* 0x000000ffff397224 */ /* 0x000fce00078e0020 */
[----:B------:R-:W-:Y:S05]  /*7440*/  WARPSYNC.COLLECTIVE R25, `(.L_x_974) ;  /* 0x0000000019087348 */ /* 0x000fea0003c00000 */
[----:B------:R0:W1:Y:S02]  /*7450*/  SHFL.BFLY P2, R32, R34, R31, R30 ;  /* 0x0c00001f22207389 */ /* 0x000064000004001e */
[----:B01----:R-:W-:Y:S01]  /*7460*/  ENDCOLLECTIVE ;  /* 0x000000000000791b */ /* 0x003fe20003800000 */
.L_x_974:
[----:B------:R-:W-:-:S05]  /*7470*/  FADD.FTZ R57, R57, R50 ;  /* 0x0000003239397221 */ /* 0x000fca0000010000 */
[----:B------:R-:W-:Y:S02]  /*7480*/  MOV R34, R57 ;  /* 0x0000003900227202 */ /* 0x000fe40000000f00 */
[----:B------:R-:W-:-:S07]  /*7490*/  MOV R48, R32 ;  /* 0x0000002000307202 */ /* 0x000fce0000000f00 */
[----:B------:R-:W-:Y:S05]  /*74a0*/  WARPSYNC.COLLECTIVE R25, `(.L_x_975) ;  /* 0x0000000019087348 */ /* 0x000fea0003c00000 */
[----:B------:R0:W1:Y:S02]  /*74b0*/  SHFL.BFLY P2, R32, R34, R31, R30 ;  /* 0x0c00001f22207389 */ /* 0x000064000004001e */
[----:B01----:R-:W-:Y:S01]  /*74c0*/  ENDCOLLECTIVE ;  /* 0x000000000000791b */ /* 0x003fe20003800000 */
.L_x_975:
[----:B------:R-:W-:Y:S01]  /*74d0*/  FADD.FTZ R48, R55, R48 ;  /* 0x0000003037307221 */ /* 0x000fe20000010000 */
[----:B------:R-:W-:-:S03]  /*74e0*/  HFMA2.MMA R31, -RZ, RZ, 0, 1.1920928955078125e-07 ;  /* 0x00000002ff1f7435 */ /* 0x000fc600000001ff */
[----:B------:R-:W-:Y:S01]  /*74f0*/  IMAD.MOV.U32 R34, RZ, RZ, R48 ;  /* 0x000000ffff227224 */ /* 0x000fe200078e0030 */
[----:B------:R-:W-:-:S07]  /*7500*/  MOV R50, R32 ;  /* 0x0000002000327202 */ /* 0x000fce0000000f00 */
[----:B------:R-:W-:Y:S05]  /*7510*/  WARPSYNC.COLLECTIVE R25, `(.L_x_976) ;  /* 0x0000000019087348 */ /* 0x000fea0003c00000 */
[----:B------:R0:W1:Y:S02]  /*7520*/  SHFL.BFLY P2, R32, R34, R31, R30 ;  /* 0x0c00001f22207389 */ /* 0x000064000004001e */
[----:B01----:R-:W-:Y:S01]  /*7530*/  ENDCOLLECTIVE ;  /* 0x000000000000791b */ /* 0x003fe20003800000 */
.L_x_976:
[----:B------:R-:W-:-:S05]  /*7540*/  FADD.FTZ R50, R57, R50 ;  /* 0x0000003239327221 */ /* 0x000fca0000010000 */
[----:B------:R-:W-:Y:S02]  /*7550*/  MOV R34, R50 ;  /* 0x0000003200227202 */ /* 0x000fe40000000f00 */
[----:B------:R-:W-:-:S07]  /*7560*/  MOV R39, R32 ;  /* 0x0000002000277202 */ /* 0x000fce0000000f00 */
[----:B------:R-:W-:Y:S05]  /*7570*/  WARPSYNC.COLLECTIVE R25, `(.L_x_977) ;  /* 0x0000000019087348 */ /* 0x000fea0003c00000 */
[----:B------:R0:W1:Y:S02]  /*7580*/  SHFL.BFLY P2, R32, R34, R31, R30 ;  /* 0x0c00001f22207389 */ /* 0x000064000004001e */
[----:B01----:R-:W-:Y:S01]  /*7590*/  ENDCOLLECTIVE ;  /* 0x000000000000791b */ /* 0x003fe20003800000 */
.L_x_977:
[----:B------:R-:W-:Y:S01]  /*75a0*/  FADD.FTZ R39, R48, R39 ;  /* 0x0000002730277221 */ /* 0x000fe20000010000 */
[----:B------:R-:W-:Y:S01]  /*75b0*/  FADD.FTZ R31, R51, R44 ;  /* 0x0000002c331f7221 */ /* 0x000fe20000010000 */
[----:B------:R-:W-:Y:S02]  /*75c0*/  @!P0 F2FP.BF16.F32.PACK_AB R25, RZ, R40 ;  /* 0x00000028ff19823e */ /* 0x000fe400000010ff */
[----:B------:R-:W-:Y:S01]  /*75d0*/  IMAD.MOV.U32 R34, RZ, RZ, R39 ;  /* 0x000000ffff227224 */ /* 0x000fe200078e0027 */
[----:B------:R-:W-:Y:S02]  /*75e0*/  @!P0 F2FP.BF16.F32.PACK_AB R30, RZ, R42 ;  /* 0x0000002aff1e823e */ /* 0x000fe400000010ff */
[----:B------:R-:W-:Y:S02]  /*75f0*/  @!P0 F2FP.BF16.F32.PACK_AB R31, RZ, R31 ;  /* 0x0000001fff1f823e */ /* 0x000fe400000010ff */
[----:B------:R-:W-:Y:S02]  /*7600*/  PRMT R37, R25, 0x7610, R37 ;  /* 0x0000761019257816 */ /* 0x000fe40000000025 */
[----:B------:R-:W-:Y:S01]  /*7610*/  PRMT R40, R31, 0x7610, R40 ;  /* 0x000076101f287816 */ /* 0x000fe20000000028 */
[----:B------:R-:W-:Y:S01]  /*7620*/  HFMA2.MMA R31, -RZ, RZ, 0, 5.9604644775390625e-08 ;  /* 0x00000001ff1f7435 */ /* 0x000fe200000001ff */
[----:B------:R-:W-:-:S02]  /*7630*/  MOV R55, R32 ;  /* 0x0000002000377202 */ /* 0x000fc40000000f00 */
[----:B------:R-:W-:Y:S02]  /*7640*/  @!P0 F2FP.BF16.F32.PACK_AB R32, RZ, R35 ;  /* 0x00000023ff20823e */ /* 0x000fe400000010ff */
[----:B------:R-:W-:Y:S01]  /*7650*/  PRMT R38, R30, 0x7610, R38 ;  /* 0x000076101e267816 */ /* 0x000fe20000000026 */
[----:B------:R-:W-:Y:S01]  /*7660*/  FADD.FTZ R50, R50, R55 ;  /* 0x0000003732327221 */ /* 0x000fe20000010000 */
[----:B------:R-:W-:Y:S01]  /*7670*/  MOV R30, 0x101f ;  /* 0x0000101f001e7802 */ /* 0x000fe20000000f00 */
[----:B------:R0:W-:Y:S01]  /*7680*/  @!P0 STG.E.U16 desc[UR8][R26.64], R32 ;  /* 0x000000201a008986 */ /* 0x0001e2000c101508 */
[----:B------:R-:W-:Y:S02]  /*7690*/  MOV R25, 0xffff ;  /* 0x0000ffff00197802 */ /* 0x000fe40000000f00 */
[----:B------:R-:W-:Y:S01]  /*76a0*/  PRMT R35, R33, 0x7610, R35 ;  /* 0x0000761021237816 */ /* 0x000fe20000000023 */
[----:B------:R-:W-:-:S07]  /*76b0*/  FADD.FTZ R33, R45, R46 ;  /* 0x0000002e2d217221 */ /* 0x000fce0000010000 */
[----:B0-----:R-:W-:Y:S05]  /*76c0*/  WARPSYNC.COLLECTIVE R25, `(.L_x_978) ;  /* 0x0000000019087348 */ /* 0x001fea0003c00000 */
[----:B0-----:R0:W1:Y:S02]  /*76d0*/  SHFL.BFLY P2, R32, R34, R31, R30 ;  /* 0x0c00001f22207389 */ /* 0x001064000004001e */
[----:B01----:R-:W-:Y:S01]  /*76e0*/  ENDCOLLECTIVE ;  /* 0x000000000000791b */ /* 0x003fe20003800000 */
.L_x_978:
[----:B------:R-:W-:Y:S01]  /*76f0*/  @!P0 F2FP.BF16.F32.PACK_AB R33, RZ, R33 ;  /* 0x00000021ff21823e */ /* 0x000fe200000010ff */
[----:B------:R0:W-:Y:S04]  /*7700*/  @!P0 STG.E.U16 desc[UR8][R28.64], R35 ;  /* 0x000000231c008986 */ /* 0x0001e8000c101508 */
[----:B------:R0:W-:Y:S04]  /*7710*/  @!P0 STG.E.U16 desc[UR8][R26.64+0x28], R37 ;  /* 0x000028251a008986 */ /* 0x0001e8000c101508 */
[----:B------:R0:W-:Y:S01]  /*7720*/  @!P0 STG.E.U16 desc[UR8][R28.64+0x28], R38 ;  /* 0x000028261c008986 */ /* 0x0001e2000c101508 */
[----:B------:R-:W-:-:S03]  /*7730*/  MOV R34, R50 ;  /* 0x0000003200227202 */ /* 0x000fc60000000f00 */
[----:B------:R0:W-:Y:S04]  /*7740*/  @!P0 STG.E.U16 desc[UR8][R26.64+0x50], R40 ;  /* 0x000050281a008986 */ /* 0x0001e8000c101508 */
[----:B------:R0:W-:Y:S01]  /*7750*/  @!P0 STG.E.U16 desc[UR8][R28.64+0x50], R33 ;  /* 0x000050211c008986 */ /* 0x0001e2000c101508 */
[----:B------:R-:W-:-:S07]  /*7760*/  MOV R36, R32 ;  /* 0x0000002000247202 */ /* 0x000fce0000000f00 */
[----:B0-----:R-:W-:Y:S05]  /*7770*/  WARPSYNC.COLLECTIVE R25, `(.L_x_979) ;  /* 0x0000000019087348 */ /* 0x001fea0003c00000 */
[----:B------:R1:W2:Y:S02]  /*7780*/  SHFL.BFLY P2, R32, R34, R31, R30 ;  /* 0x0c00001f22207389 */ /* 0x0002a4000004001e */
[----:B012---:R-:W-:Y:S01]  /*7790*/  ENDCOLLECTIVE ;  /* 0x000000000000791b */ /* 0x007fe20003800000 */
.L_x_979:
[----:B------:R-:W-:Y:S01]  /*77a0*/  FADD.FTZ R36, R39, R36 ;  /* 0x0000002427247221 */ /* 0x000fe20000010000 */
[----:B------:R-:W-:Y:S06]  /*77b0*/  BRA `(.L_x_980) ;  /* 0xffffffe400107947 */ /* 0x000fec000383ffff */
.L_x_981:
        /* <DEDUP_REMOVED lines=12> */
.L_x_3475:


//--------------------- .text._ZN13group_norm_v218gn_bwd_cuda_kernelI13__nv_bfloat16Li320ELi3ELi16ELi40ELi1024ELb1ELb1ELi16ELi320ELi320ELi4ELb1ELi4ELb0ELb0ELNS_15WgradSyncMethodE3ENS_16CompileConditionILi900EEEEEvPT_S6_S6_PKS5_S8_S8_S8_PKfflPfPj --------------------------
	.section	.text._ZN13group_norm_v218gn_bwd_cuda_kernelI13__nv_bfloat16Li320ELi3ELi16ELi40ELi1024ELb1ELb1ELi16ELi320ELi320ELi4ELb1ELi4ELb0ELb0ELNS_15WgradSyncMethodE3ENS_16CompileConditionILi900EEEEEvPT_S6_S6_PKS5_S8_S8_S8_PKfflPfPj,"ax",@progbits
	.align	128
        .global         _ZN13group_norm_v218gn_bwd_cuda_kernelI13__nv_bfloat16Li320ELi3ELi16ELi40ELi1024ELb1ELb1ELi16ELi320ELi320ELi4ELb1ELi4ELb0ELb0ELNS_15WgradSyncMethodE3ENS_16CompileConditionILi900EEEEEvPT_S6_S6_PKS5_S8_S8_S8_PKfflPfPj
        .type           _ZN13group_norm_v218gn_bwd_cuda_kernelI13__nv_bfloat16Li320ELi3ELi16ELi40ELi1024ELb1ELb1ELi16ELi320ELi320ELi4ELb1ELi4ELb0ELb0ELNS_15WgradSyncMethodE3ENS_16CompileConditionILi900EEEEEvPT_S6_S6_PKS5_S8_S8_S8_PKfflPfPj,@function
        .size           _ZN13group_norm_v218gn_bwd_cuda_kernelI13__nv_bfloat16Li320ELi3ELi16ELi40ELi1024ELb1ELb1ELi16ELi320ELi320ELi4ELb1ELi4ELb0ELb0ELNS_15WgradSyncMethodE3ENS_16CompileConditionILi900EEEEEvPT_S6_S6_PKS5_S8_S8_S8_PKfflPfPj,(.L_x_3476 - _ZN13group_norm_v218gn_bwd_cuda_kernelI13__nv_bfloat16Li320ELi3ELi16ELi40ELi1024ELb1ELb1ELi16ELi320ELi320ELi4ELb1ELi4ELb0ELb0ELNS_15WgradSyncMethodE3ENS_16CompileConditionILi900EEEEEvPT_S6_S6_PKS5_S8_S8_S8_PKfflPfPj)
        .other          _ZN13group_norm_v218gn_bwd_cuda_kernelI13__nv_bfloat16Li320ELi3ELi16ELi40ELi1024ELb1ELb1ELi16ELi320ELi320ELi4ELb1ELi4ELb0ELb0ELNS_15WgradSyncMethodE3ENS_16CompileConditionILi900EEEEEvPT_S6_S6_PKS5_S8_S8_S8_PKfflPfPj,@"STO_CUDA_ENTRY STV_DEFAULT"
_ZN13group_norm_v218gn_bwd_cuda_kernelI13__nv_bfloat16Li320ELi3ELi16ELi40ELi1024ELb1ELb1ELi16ELi320ELi320ELi4ELb1ELi4ELb0ELb0ELNS_15WgradSyncMethodE3ENS_16CompileConditionILi900EEEEEvPT_S6_S6_PKS5_S8_S8_S8_PKfflPfPj:
.text._ZN13group_norm_v218gn_bwd_cuda_kernelI13__nv_bfloat16Li320ELi3ELi16ELi40ELi1024ELb1ELb1ELi16ELi320ELi320ELi4ELb1ELi4ELb0ELb0ELNS_15WgradSyncMethodE3ENS_16CompileConditionILi900EEEEEvPT_S6_S6_PKS5_S8_S8_S8_PKfflPfPj:
        /* <DEDUP_REMOVED lines=19> */
[----:B------:R-:W-:Y:S01]  /*0130*/  ULOP3.LUT UR4, UR6, 0x1, URZ, 0xc0, !UPT ;  /* 0x0000000106047892 */ /* 0x000fe2000f8ec03f */
[----:B------:R-:W-:Y:S01]  /*0140*/  MOV R5, 0x7fffff81 ;  /* 0x7fffff8100057802 */ /* 0x000fe20000000f00 */
        /* <DEDUP_REMOVED lines=11> */
.L_x_984:
[----:B------:R-:W2:Y:S04]  /*0200*/  LD.E.STRONG.GPU R0, desc[UR12][R2.64] ;  /* 0x0000000c02007980 */ /* 0x000ea8000c10f900 */
[----:B--2---:R-:W-:Y:S01]  /*0210*/  CCTL.IVALL ;  /* 0x00000000ff00798f */ /* 0x004fe20002000000 */
[----:B------:R-:W-:Y:S05]  /*0220*/  YIELD ;  /* 0x0000000000007946 */ /* 0x000fea0003800000 */
[----:B-----5:R-:W-:-:S04]  /*0230*/  LOP3.LUT R0, R0, R5, RZ, 0x3c, !PT ;  /* 0x0000000500007212 */ /* 0x020fc800078e3cff */
[----:B------:R-:W-:-:S13]  /*0240*/  ISETP.GT.AND P0, PT, R0, -0x1, PT ;  /* 0xffffffff0000780c */ /* 0x000fda0003f04270 */
[----:B------:R-:W-:Y:S05]  /*0250*/  @P0 BRA `(.L_x_984) ;  /* 0xfffffffc00e80947 */ /* 0x000fea000383ffff */
.L_x_983:
[----:B------:R-:W-:Y:S05]  /*0260*/  WARPSYNC.ALL ;  /* 0x0000000000007948 */ /* 0x000fea0003800000 */
[----:B------:R-:W-:Y:S06]  /*0270*/  BAR.SYNC.DEFER_BLOCKING 0x0 ;  /* 0x0000000000007b1d */ /* 0x000fec0000010000 */
[----:B------:R-:W-:Y:S05]  /*0280*/  BRA `(.L_x_985) ;  /* 0x0000003c00787947 */ /* 0x000fea0003800000 */
.L_x_982:
        /* <DEDUP_REMOVED lines=37> */
.L_x_997:
[----:B-12---:R-:W0:Y:S01]  /*04e0*/  S2R R0, SR_TID.X ;  /* 0x0000000000007919 */ /* 0x006e220000002100 */
[----:B------:R-:W-:Y:S01]  /*04f0*/  ULOP3.LUT UR9, UR11, 0x1, URZ, 0xc0, !UPT ;  /* 0x000000010b097892 */ /* 0x000fe2000f8ec03f */
[----:B------:R-:W1:Y:S01]  /*0500*/  LDC.64 R10, c[0x0][0x238] ;  /* 0x00008e00ff0a7b82 */ /* 0x000e620000000a00 */
[----:B------:R-:W-:Y:S02]  /*0510*/  USHF.R.U64 UR10, UR11, 0x1, UR5 ;  /* 0x000000010b0a7899 */ /* 0x000fe40008001205 */
[----:B------:R-:W-:Y:S02]  /*0520*/  UIMAD UR14, UR9, 0x140, URZ ;  /* 0x00000140090e78a4 */ /* 0x000fe4000f8e023f */
[----:B------:R-:W-:Y:S02]  /*0530*/  USHF.L.U32 UR9, UR17, 0x4, URZ ;  /* 0x0000000411097899 */ /* 0x000fe4000800063f */
[----:B------:R-:W-:Y:S01]  /*0540*/  USHF.R.U32.HI UR15, URZ, 0x1, UR5 ;  /* 0x000000013f0f7899 */ /* 0x000fe20008011605 */
[----:B------:R-:W-:Y:S01]  /*0550*/  MOV R13, UR10 ;  /* 0x0000000a000d7c02 */ /* 0x000fe20008000f00 */
[----:B------:R-:W-:Y:S01]  /*0560*/  ULOP3.LUT UR9, UR9, 0x3f0, URZ, 0xc0, !UPT ;  /* 0x000003f009097892 */ /* 0x000fe2000f8ec03f */
[----:B------:R-:W2:Y:S01]  /*0570*/  LDC.64 R8, c[0x0][0x240] ;  /* 0x00009000ff087b82 */ /* 0x000ea20000000a00 */
[----:B------:R-:W-:-:S02]  /*0580*/  UIMAD UR10, UR15, 0xa0000, URZ ;  /* 0x000a00000f0a78a4 */ /* 0x000fc4000f8e023f */
[----:B------:R-:W-:Y:S01]  /*0590*/  MOV R12, UR15 ;  /* 0x0000000f000c7c02 */ /* 0x000fe20008000f00 */
[----:B------:R-:W-:Y:S01]  /*05a0*/  ULDC.64 UR18, c[0x0][0x248] ;  /* 0x0000920000127ab9 */ /* 0x000fe20000000a00 */
[----:B------:R-:W-:Y:S01]  /*05b0*/  ULDC.64 UR20, c[0x0][0x228] ;  /* 0x00008a0000147ab9 */ /* 0x000fe20000000a00 */
[----:B0-----:R-:W-:-:S05]  /*05c0*/  IMAD.WIDE.U32 R2, R0, -0x33333333, RZ ;  /* 0xcccccccd00027825 */ /* 0x001fca00078e00ff */
[----:B------:R-:W-:-:S05]  /*05d0*/  SHF.R.U32.HI R5, RZ, 0x6, R3 ;  /* 0x00000006ff057819 */ /* 0x000fca0000011603 */
[C---:B------:R-:W-:Y:S02]  /*05e0*/  IMAD R47, R5.reuse, -0x50, R0 ;  /* 0xffffffb0052f7824 */ /* 0x040fe400078e0200 */
[----:B------:R-:W-:Y:S01]  /*05f0*/  VIADD R0, R5, UR9 ;  /* 0x0000000905007c36 */ /* 0x000fe20008000000 */
[----:B------:R-:W-:Y:S02]  /*0600*/  ULDC UR9, c[0x0][0x250] ;  /* 0x0000940000097ab9 */ /* 0x000fe40000000800 */
[----:B------:R-:W-:-:S04]  /*0610*/  LEA R6, R47, UR14, 0x2 ;  /* 0x0000000e2f067c11 */ /* 0x000fc8000f8e10ff */
[----:B------:R-:W-:Y:S01]  /*0620*/  SHF.R.S32.HI R7, RZ, 0x1f, R6 ;  /* 0x0000001fff077819 */ /* 0x000fe20000011406 */
[----:B------:R-:W-:-:S05]  /*0630*/  IMAD.WIDE.U32 R2, R6, -0x33333333, RZ ;  /* 0xcccccccd06027825 */ /* 0x000fca00078e00ff */
[----:B------:R-:W-:Y:S01]  /*0640*/  SHF.R.U32.HI R4, RZ, 0x5, R3 ;  /* 0x00000005ff047819 */ /* 0x000fe20000011603 */
[----:B------:R-:W-:-:S04]  /*0650*/  IMAD.WIDE.U32 R2, R13, 0xa0000, R6 ;  /* 0x000a00000d027825 */ /* 0x000fc800078e0006 */
[----:B------:R0:W-:Y:S01]  /*0660*/  STL [R1+0x24], R4 ;  /* 0x0000240401007387 */ /* 0x0001e20000100800 */
[----:B------:R-:W-:Y:S01]  /*0670*/  IMAD R7, R0, 0x280, RZ ;  /* 0x0000028000077824 */ /* 0x000fe200078e02ff */
[----:B------:R-:W-:-:S04]  /*0680*/  IADD3 R0, R3, UR10, RZ ;  /* 0x0000000a03007c10 */ /* 0x000fc8000fffe0ff */
[----:B------:R-:W-:Y:S02]  /*0690*/  IADD3 R3, P1, R7, R2, RZ ;  /* 0x0000000207037210 */ /* 0x000fe40007f3e0ff */
[----:B0-----:R-:W-:Y:S02]  /*06a0*/  LEA R4, P0, R13, R4, 0x4 ;  /* 0x000000040d047211 */ /* 0x001fe400078020ff */
[----:B------:R-:W-:Y:S02]  /*06b0*/  SHF.L.U32 R32, R3, 0x1, RZ ;  /* 0x0000000103207819 */ /* 0x000fe400000006ff */
[----:B------:R-:W-:Y:S02]  /*06c0*/  LEA.HI.X R13, R13, RZ, R12, 0x4, P0 ;  /* 0x000000ff0d0d7211 */ /* 0x000fe400000f240c */
[----:B------:R-:W-:-:S04]  /*06d0*/  LEA R22, P0, R4, UR18, 0x3 ;  /* 0x0000001204167c11 */ /* 0x000fc8000f8018ff */
[----:B------:R-:W-:Y:S01]  /*06e0*/  LEA.HI.X R23, R4, UR19, R13, 0x3, P0 ;  /* 0x0000001304177c11 */ /* 0x000fe200080f1c0d */
[----:B------:R-:W-:Y:S01]  /*06f0*/  ULDC.64 UR18, c[0x0][0x230] ;  /* 0x00008c0000127ab9 */ /* 0x000fe20000000a00 */
[----:B------:R-:W-:Y:S02]  /*0700*/  IADD3.X R4, RZ, R0, RZ, P1, !PT ;  /* 0x00000000ff047210 */ /* 0x000fe40000ffe4ff */
[----:B------:R-:W-:Y:S02]  /*0710*/  IADD3 R26, P0, R32, UR18, RZ ;  /* 0x00000012201a7c10 */ /* 0x000fe4000ff1e0ff */
[----:B------:R-:W3:Y:S01]  /*0720*/  LDG.E.64.CONSTANT R22, desc[UR12][R22.64] ;  /* 0x0000000c16167981 */ /* 0x000ee2000c1e9b00 */
[----:B------:R-:W-:Y:S01]  /*0730*/  SHF.L.U64.HI R35, R3, 0x1, R4 ;  /* 0x0000000103237819 */ /* 0x000fe20000010204 */
[C---:B-1----:R-:W-:Y:S02]  /*0740*/  IMAD.WIDE R10, R6.reuse, 0x2, R10 ;  /* 0x00000002060a7825 */ /* 0x042fe400078e020a */
[----:B------:R0:W-:Y:S01]  /*0750*/  STL [R1+0x18], R32 ;  /* 0x0000182001007387 */ /* 0x0001e20000100800 */
[----:B------:R-:W-:Y:S01]  /*0760*/  IADD3.X R27, R35, UR19, RZ, P0, !PT ;  /* 0x00000013231b7c10 */ /* 0x000fe200087fe4ff */
[----:B--2---:R-:W-:-:S02]  /*0770*/  IMAD.WIDE R8, R6, 0x2, R8 ;  /* 0x0000000206087825 */ /* 0x004fc400078e0208 */
[----:B------:R-:W2:Y:S04]  /*0780*/  LDG.E.64.CONSTANT R24, desc[UR12][R10.64] ;  /* 0x0000000c0a187981 */ /* 0x000ea8000c1e9b00 */
[----:B------:R-:W4:Y:S04]  /*0790*/  LDG.E.64.CONSTANT R26, desc[UR12][R26.64] ;  /* 0x0000000c1a1a7981 */ /* 0x000f28000c1e9b00 */
[----:B------:R1:W2:Y:S01]  /*07a0*/  LDG.E.64.CONSTANT R28, desc[UR12][R8.64] ;  /* 0x0000000c081c7981 */ /* 0x0002a2000c1e9b00 */
[----:B------:R-:W-:-:S03]  /*07b0*/  VIADD R3, R7, 0xa00 ;  /* 0x00000a0007037836 */ /* 0x000fc60000000000 */
[----:B------:R-:W-:Y:S02]  /*07c0*/  STL [R1+0x1c], R35 ;  /* 0x00001c2301007387 */ /* 0x000fe40000100800 */
[----:B------:R-:W-:-:S04]  /*07d0*/  IADD3 R3, P0, R3, R2, RZ ;  /* 0x0000000203037210 */ /* 0x000fc80007f1e0ff */
[----:B------:R-:W-:Y:S02]  /*07e0*/  IADD3.X R4, RZ, R0, RZ, P0, !PT ;  /* 0x00000000ff047210 */ /* 0x000fe400007fe4ff */
[----:B0-----:R-:W-:-:S04]  /*07f0*/  IADD3 R32, P0, R32, UR20, RZ ;  /* 0x0000001420207c10 */ /* 0x001fc8000ff1e0ff */
[----:B------:R-:W-:Y:S02]  /*0800*/  IADD3.X R33, R35, UR21, RZ, P0, !PT ;  /* 0x0000001523217c10 */ /* 0x000fe400087fe4ff */
[----:B------:R-:W-:-:S04]  /*0810*/  SHF.L.U32 R34, R3, 0x1, RZ ;  /* 0x0000000103227819 */ /* 0x000fc800000006ff */
[----:B------:R-:W2:Y:S01]  /*0820*/  LDG.E.64.CONSTANT R32, desc[UR12][R32.64] ;  /* 0x0000000c20207981 */ /* 0x000ea2000c1e9b00 */
[----:B------:R-:W-:Y:S02]  /*0830*/  SHF.L.U64.HI R36, R3, 0x1, R4 ;  /* 0x0000000103247819 */ /* 0x000fe40000010204 */
[----:B------:R-:W-:-:S04]  /*0840*/  IADD3 R30, P1, R34, UR18, RZ ;  /* 0x00000012221e7c10 */ /* 0x000fc8000ff3e0ff */
[----:B------:R-:W-:-:S06]  /*0850*/  IADD3.X R31, R36, UR19, RZ, P1, !PT ;  /* 0x00000013241f7c10 */ /* 0x000fcc0008ffe4ff */
[----:B------:R-:W2:Y:S01]  /*0860*/  LDG.E.64.CONSTANT R30, desc[UR12][R30.64] ;  /* 0x0000000c1e1e7981 */ /* 0x000ea2000c1e9b00 */
[----:B------:R-:W-:-:S03]  /*0870*/  IADD3 R3, R7, 0x1400, RZ ;  /* 0x0000140007037810 */ /* 0x000fc60007ffe0ff */
[----:B------:R0:W-:Y:S02]  /*0880*/  STL [R1+0x10], R34 ;  /* 0x0000102201007387 */ /* 0x0001e40000100800 */
[----:B0-----:R-:W-:-:S04]  /*0890*/  IADD3 R34, P0, R34, UR20, RZ ;  /* 0x0000001422227c10 */ /* 0x001fc8000ff1e0ff */
[----:B------:R-:W-:Y:S02]  /*08a0*/  IADD3.X R35, R36, UR21, RZ, P0, !PT ;  /* 0x0000001524237c10 */ /* 0x000fe400087fe4ff */
[----:B------:R-:W-:-:S04]  /*08b0*/  IADD3 R3, P0, R3, R2, RZ ;  /* 0x0000000203037210 */ /* 0x000fc80007f1e0ff */
[----:B------:R-:W2:Y:S01]  /*08c0*/  LDG.E.64.CONSTANT R34, desc[UR12][R34.64] ;  /* 0x0000000c22227981 */ /* 0x000ea2000c1e9b00 */
[C---:B-1----:R-:W-:Y:S01]  /*08d0*/  IMAD.SHL.U32 R8, R3.reuse, 0x2, RZ ;  /* 0x0000000203087824 */ /* 0x042fe200078e00ff */
[----:B------:R-:W-:Y:S02]  /*08e0*/  IADD3.X R4, RZ, R0, RZ, P0, !PT ;  /* 0x00000000ff047210 */ /* 0x000fe400007fe4ff */
[----:B------:R0:W-:Y:S02]  /*08f0*/  STL [R1+0x14], R36 ;  /* 0x0000142401007387 */ /* 0x0001e40000100800 */
[----:B------:R-:W-:Y:S02]  /*0900*/  SHF.L.U64.HI R6, R3, 0x1, R4 ;  /* 0x0000000103067819 */ /* 0x000fe40000010204 */
[----:B0-----:R-:W-:-:S04]  /*0910*/  IADD3 R36, P0, R8, UR18, RZ ;  /* 0x0000001208247c10 */ /* 0x001fc8000ff1e0ff */
[----:B------:R-:W-:-:S06]  /*0920*/  IADD3.X R37, R6, UR19, RZ, P0, !PT ;  /* 0x0000001306257c10 */ /* 0x000fcc00087fe4ff */
[----:B------:R-:W2:Y:S01]  /*0930*/  LDG.E.64.CONSTANT R36, desc[UR12][R36.64] ;  /* 0x0000000c24247981 */ /* 0x000ea2000c1e9b00 */
[----:B------:R-:W-:-:S04]  /*0940*/  IADD3 R7, R7, 0x1e00, RZ ;  /* 0x00001e0007077810 */ /* 0x000fc80007ffe0ff */
[----:B------:R-:W-:Y:S02]  /*0950*/  IADD3 R7, P1, R7, R2, RZ ;  /* 0x0000000207077210 */ /* 0x000fe40007f3e0ff */
[----:B------:R-:W-:Y:S02]  /*0960*/  IADD3 R38, P0, R8, UR20, RZ ;  /* 0x0000001408267c10 */ /* 0x000fe4000ff1e0ff */
[----:B------:R-:W-:Y:S02]  /*0970*/  IADD3.X R0, RZ, R0, RZ, P1, !PT ;  /* 0x00000000ff007210 */ /* 0x000fe40000ffe4ff */
[C---:B------:R-:W-:Y:S02]  /*0980*/  SHF.L.U32 R53, R7.reuse, 0x1, RZ ;  /* 0x0000000107357819 */ /* 0x040fe400000006ff */
[----:B------:R-:W-:Y:S02]  /*0990*/  IADD3.X R39, R6, UR21, RZ, P0, !PT ;  /* 0x0000001506277c10 */ /* 0x000fe400087fe4ff */
[----:B------:R-:W-:-:S02]  /*09a0*/  SHF.L.U64.HI R55, R7, 0x1, R0 ;  /* 0x0000000107377819 */ /* 0x000fc40000010200 */
[----:B------:R-:W-:Y:S02]  /*09b0*/  IADD3 R40, P0, R53, UR18, RZ ;  /* 0x0000001235287c10 */ /* 0x000fe4000ff1e0ff */
[----:B------:R-:W2:Y:S02]  /*09c0*/  LDG.E.64.CONSTANT R38, desc[UR12][R38.64] ;  /* 0x0000000c26267981 */ /* 0x000ea4000c1e9b00 */
[----:B------:R-:W-:-:S06]  /*09d0*/  IADD3.X R41, R55, UR19, RZ, P0, !PT ;  /* 0x0000001337297c10 */ /* 0x000fcc00087fe4ff */
[----:B------:R-:W2:Y:S04]  /*09e0*/  LDG.E.64.CONSTANT R40, desc[UR12][R40.64] ;  /* 0x0000000c28287981 */ /* 0x000ea8000c1e9b00 */
[----:B------:R-:W-:Y:S04]  /*09f0*/  STL [R1+0x8], R8 ;  /* 0x0000080801007387 */ /* 0x000fe80000100800 */
[----:B------:R0:W-:Y:S04]  /*0a00*/  STL [R1+0xc], R6 ;  /* 0x00000c0601007387 */ /* 0x0001e80000100800 */
[----:B------:R-:W-:Y:S04]  /*0a10*/  STL [R1+0x4], R53 ;  /* 0x0000043501007387 */ /* 0x000fe80000100800 */
[----:B------:R-:W-:Y:S01]  /*0a20*/  STL [R1], R55 ;  /* 0x0000003701007387 */ /* 0x000fe20000100800 */
[----:B---3--:R-:W-:-:S06]  /*0a30*/  FADD.FTZ R2, R23, UR9 ;  /* 0x0000000917027e21 */ /* 0x008fcc0008010000 */
[----:B------:R-:W1:Y:S01]  /*0a40*/  MUFU.RSQ R2, R2 ;  /* 0x0000000200027308 */ /* 0x000e620000001400 */
[C---:B----4-:R-:W-:Y:S02]  /*0a50*/  PRMT R9, R26.reuse, 0x7632, R9 ;  /* 0x000076321a097816 */ /* 0x050fe40000000009 */
[----:B------:R-:W-:Y:S02]  /*0a60*/  PRMT R54, R27, 0x7632, R54 ;  /* 0x000076321b367816 */ /* 0x000fe40000000036 */
[----:B------:R-:W-:Y:S01]  /*0a70*/  SHF.L.U32 R7, R26, 0x10, RZ ;  /* 0x000000101a077819 */ /* 0x000fe200000006ff */
[----:B------:R-:W-:Y:S01]  /*0a80*/  IMAD.U32 R9, R9, 0x10000, RZ ;  /* 0x0001000009097824 */ /* 0x000fe200078e00ff */
[----:B------:R-:W-:Y:S02]  /*0a90*/  SHF.L.U32 R54, R54, 0x10, RZ ;  /* 0x0000001036367819 */ /* 0x000fe400000006ff */
[----:B--2---:R-:W-:Y:S01]  /*0aa0*/  PRMT R23, R24, 0x7632, R23 ;  /* 0x0000763218177816 */ /* 0x004fe20000000017 */
[----:B------:R-:W-:Y:S01]  /*0ab0*/  FADD.FTZ R52, -R22, R9 ;  /* 0x0000000916347221 */ /* 0x000fe20000010100 */
[----:B------:R-:W-:Y:S01]  /*0ac0*/  PRMT R11, R28, 0x7632, R11 ;  /* 0x000076321c0b7816 */ /* 0x000fe2000000000b */
[C---:B------:R-:W-:Y:S01]  /*0ad0*/  FADD.FTZ R7, -R22.reuse, R7 ;  /* 0x0000000716077221 */ /* 0x040fe20000010100 */
[----:B------:R-:W-:Y:S01]  /*0ae0*/  PRMT R44, R25, 0x7632, R44 ;  /* 0x00007632192c7816 */ /* 0x000fe2000000002c */
[----:B------:R-:W-:Y:S01]  /*0af0*/  FADD.FTZ R54, -R22, R54 ;  /* 0x0000003616367221 */ /* 0x000fe20000010100 */
[----:B------:R-:W-:Y:S01]  /*0b00*/  PRMT R13, R29, 0x7632, R13 ;  /* 0x000076321d0d7816 */ /* 0x000fe2000000000d */
[----:B-1----:R-:W-:Y:S01]  /*0b10*/  FMUL.FTZ R52, R2, R52 ;  /* 0x0000003402347220 */ /* 0x002fe20000410000 */
[----:B------:R-:W-:-:S02]  /*0b20*/  SHF.L.U32 R23, R23, 0x10, RZ ;  /* 0x0000001017177819 */ /* 0x000fc400000006ff */
[----:B------:R-:W-:Y:S02]  /*0b30*/  SHF.L.U32 R11, R11, 0x10, RZ ;  /* 0x000000100b0b7819 */ /* 0x000fe400000006ff */
[----:B------:R-:W-:Y:S01]  /*0b40*/  SHF.L.U32 R43, R27, 0x10, RZ ;  /* 0x000000101b2b7819 */ /* 0x000fe200000006ff */
[----:B------:R-:W-:Y:S01]  /*0b50*/  FMUL.FTZ R51, R2, R7 ;  /* 0x0000000702337220 */ /* 0x000fe20000410000 */
[----:B------:R-:W-:Y:S01]  /*0b60*/  SHF.L.U32 R0, R24, 0x10, RZ ;  /* 0x0000001018007819 */ /* 0x000fe200000006ff */
[----:B------:R-:W-:Y:S01]  /*0b70*/  IMAD.U32 R13, R13, 0x10000, RZ ;  /* 0x000100000d0d7824 */ /* 0x000fe200078e00ff */
[----:B------:R-:W-:Y:S01]  /*0b80*/  SHF.L.U32 R45, R28, 0x10, RZ ;  /* 0x000000101c2d7819 */ /* 0x000fe200000006ff */
[----:B------:R-:W-:Y:S01]  /*0b90*/  FMUL.FTZ R54, R2, R54 ;  /* 0x0000003602367220 */ /* 0x000fe20000410000 */
[----:B------:R-:W-:Y:S01]  /*0ba0*/  SHF.L.U32 R44, R44, 0x10, RZ ;  /* 0x000000102c2c7819 */ /* 0x000fe200000006ff */
[----:B------:R-:W-:Y:S01]  /*0bb0*/  FFMA.FTZ R10, R52, R23, R11 ;  /* 0x00000017340a7223 */ /* 0x000fe2000001000b */
[----:B------:R-:W-:Y:S01]  /*0bc0*/  FADD.FTZ R43, -R22, R43 ;  /* 0x0000002b162b7221 */ /* 0x000fe20000010100 */
[----:B------:R-:W-:-:S02]  /*0bd0*/  FFMA.FTZ R42, R51, R0, R45 ;  /* 0x00000000332a7223 */ /* 0x000fc4000001002d */
[----:B0-----:R-:W-:Y:S01]  /*0be0*/  FFMA.FTZ R6, R54, R44, R13 ;  /* 0x0000002c36067223 */ /* 0x001fe2000001000d */
[----:B------:R-:W-:Y:S01]  /*0bf0*/  FMUL.FTZ R4, R10, -1.4426950216293334961 ;  /* 0xbfb8aa3b0a047820 */ /* 0x000fe20000410000 */
[----:B------:R-:W-:Y:S01]  /*0c00*/  FMUL.FTZ R50, R2, R43 ;  /* 0x0000002b02327220 */ /* 0x000fe20000410000 */
[----:B------:R-:W-:Y:S01]  /*0c10*/  FMUL.FTZ R7, R42, -1.4426950216293334961 ;  /* 0xbfb8aa3b2a077820 */ /* 0x000fe20000410000 */
[----:B------:R-:W-:Y:S01]  /*0c20*/  FMUL.FTZ R43, R6, -1.4426950216293334961 ;  /* 0xbfb8aa3b062b7820 */ /* 0x000fe20000410000 */
[----:B------:R-:W-:Y:S02]  /*0c30*/  SHF.L.U32 R12, R29, 0x10, RZ ;  /* 0x000000101d0c7819 */ /* 0x000fe400000006ff */
[----:B------:R-:W0:Y:S01]  /*0c40*/  MUFU.EX2 R4, R4 ;  /* 0x0000000400047308 */ /* 0x000e220000000800 */
[----:B------:R-:W-:-:S07]  /*0c50*/  IMAD.U32 R3, R25, 0x10000, RZ ;  /* 0x0001000019037824 */ /* 0x000fce00078e00ff */
[----:B------:R-:W1:Y:S01]  /*0c60*/  MUFU.EX2 R7, R7 ;  /* 0x0000000700077308 */ /* 0x000e620000000800 */
[----:B------:R-:W-:-:S07]  /*0c70*/  FFMA.FTZ R8, R50, R3, R12 ;  /* 0x0000000332087223 */ /* 0x000fce000001000c */
[----:B------:R-:W2:Y:S01]  /*0c80*/  MUFU.EX2 R43, R43 ;  /* 0x0000002b002b7308 */ /* 0x000ea20000000800 */
[----:B------:R-:W-:Y:S01]  /*0c90*/  FMUL.FTZ R9, R8, -1.4426950216293334961 ;  /* 0xbfb8aa3b08097820 */ /* 0x000fe20000410000 */
[----:B0-----:R-:W-:-:S06]  /*0ca0*/  FADD.FTZ R4, R4, 1 ;  /* 0x3f80000004047421 */ /* 0x001fcc0000010000 */
[----:B------:R-:W0:Y:S01]  /*0cb0*/  MUFU.EX2 R9, R9 ;  /* 0x0000000900097308 */ /* 0x000e220000000800 */
[----:B-1----:R-:W-:Y:S01]  /*0cc0*/  FADD.FTZ R7, R7, 1 ;  /* 0x3f80000007077421 */ /* 0x002fe20000010000 */
[----:B--2---:R-:W-:-:S06]  /*0cd0*/  FADD.FTZ R43, R43, 1 ;  /* 0x3f8000002b2b7421 */ /* 0x004fcc0000010000 */
[----:B------:R-:W1:Y:S08]  /*0ce0*/  MUFU.RCP R4, R4 ;  /* 0x0000000400047308 */ /* 0x000e700000001000 */
[----:B------:R2:W-:Y:S08]  /*0cf0*/  MUFU.RCP R59, R43 ;  /* 0x0000002b003b7308 */ /* 0x0005f00000001000 */
[----:B------:R-:W3:Y:S01]  /*0d00*/  MUFU.RCP R7, R7 ;  /* 0x0000000700077308 */ /* 0x000ee20000001000 */
[----:B--2---:R-:W-:Y:S01]  /*0d10*/  HFMA2.MMA R43, -RZ, RZ, 0, 2.384185791015625e-06 ;  /* 0x00000028ff2b7435 */ /* 0x004fe200000001ff */
[----:B0-----:R-:W-:Y:S01]  /*0d20*/  FADD.FTZ R9, R9, 1 ;  /* 0x3f80000009097421 */ /* 0x001fe20000010000 */
[----:B------:R0:W-:Y:S08]  /*0d30*/  STL [R1+0x38], R24 ;  /* 0x0000381801007387 */ /* 0x0001f00000100800 */
[----:B------:R-:W-:Y:S01]  /*0d40*/  IMAD R47, R47, R43, UR8 ;  /* 0x000000082f2f7e24 */ /* 0x000fe2000f8e022b */
[----:B------:R-:W2:Y:S04]  /*0d50*/  MUFU.RCP R9, R9 ;  /* 0x0000000900097308 */ /* 0x000ea80000001000 */
[----:B0-----:R-:W-:Y:S01]  /*0d60*/  LEA R24, R5, R47, 0x3 ;  /* 0x0000002f05187211 */ /* 0x001fe200078e18ff */
[----:B-1----:R-:W-:Y:S01]  /*0d70*/  FADD.FTZ R5, -R4, 1 ;  /* 0x3f80000004057421 */ /* 0x002fe20000010100 */
[----:B---3--:R-:W-:-:S03]  /*0d80*/  FADD.FTZ R43, -R7, 1 ;  /* 0x3f800000072b7421 */ /* 0x008fc60000010100 */
[----:B------:R-:W-:Y:S01]  /*0d90*/  FFMA.FTZ R10, R10, R5, 1 ;  /* 0x3f8000000a0a7423 */ /* 0x000fe20000010005 */
[----:B------:R-:W-:-:S03]  /*0da0*/  FFMA.FTZ R43, R42, R43, 1 ;  /* 0x3f8000002a2b7423 */ /* 0x000fc6000001002b */
[----:B------:R-:W-:Y:S01]  /*0db0*/  FMUL.FTZ R10, R4, R10 ;  /* 0x0000000a040a7220 */ /* 0x000fe20000410000 */
[----:B------:R-:W-:Y:S01]  /*0dc0*/  SHF.L.U32 R4, R32, 0x10, RZ ;  /* 0x0000001020047819 */ /* 0x000fe200000006ff */
[----:B------:R-:W-:Y:S01]  /*0dd0*/  FMUL.FTZ R43, R7, R43 ;  /* 0x0000002b072b7220 */ /* 0x000fe20000410000 */
[----:B------:R-:W-:-:S03]  /*0de0*/  IADD3 R42, P0, R53, UR20, RZ ;  /* 0x00000014352a7c10 */ /* 0x000fc6000ff1e0ff */
[----:B------:R-:W-:Y:S01]  /*0df0*/  FMUL.FTZ R4, R4, R43 ;  /* 0x0000002b04047220 */ /* 0x000fe20000410000 */
[----:B------:R-:W-:Y:S01]  /*0e00*/  IADD3.X R43, R55, UR21, RZ, P0, !PT ;  /* 0x00000015372b7c10 */ /* 0x000fe200087fe4ff */
[----:B--2---:R-:W-:-:S04]  /*0e10*/  FADD.FTZ R46, -R9, 1 ;  /* 0x3f800000092e7421 */ /* 0x004fc80000010100 */
[----:B------:R-:W-:Y:S01]  /*0e20*/  FFMA.FTZ R46, R8, R46, 1 ;  /* 0x3f800000082e7423 */ /* 0x000fe2000001002e */
[----:B------:R-:W2:Y:S01]  /*0e30*/  LDG.E.64.CONSTANT R42, desc[UR12][R42.64] ;  /* 0x0000000c2a2a7981 */ /* 0x000ea2000c1e9b00 */
[----:B------:R-:W-:-:S04]  /*0e40*/  FADD.FTZ R8, -R59, 1 ;  /* 0x3f8000003b087421 */ /* 0x000fc80000010100 */
[----:B------:R-:W-:Y:S01]  /*0e50*/  FFMA.FTZ R8, R6, R8, 1 ;  /* 0x3f80000006087423 */ /* 0x000fe20000010008 */
[----:B------:R-:W-:Y:S02]  /*0e60*/  SHF.L.U32 R6, R30, 0x10, RZ ;  /* 0x000000101e067819 */ /* 0x000fe400000006ff */
[----:B------:R-:W-:-:S03]  /*0e70*/  SHF.L.U32 R48, R31, 0x10, RZ ;  /* 0x000000101f307819 */ /* 0x000fc600000006ff */
[----:B------:R-:W-:Y:S01]  /*0e80*/  FADD.FTZ R49, -R22, R6 ;  /* 0x0000000616317221 */ /* 0x000fe20000010100 */
[----:B------:R-:W-:Y:S01]  /*0e90*/  PRMT R61, R30, 0x7632, R61 ;  /* 0x000076321e3d7816 */ /* 0x000fe2000000003d */
[----:B------:R-:W-:Y:S02]  /*0ea0*/  FADD.FTZ R48, -R22, R48 ;  /* 0x0000003016307221 */ /* 0x000fe40000010100 */
[C---:B------:R-:W-:Y:S01]  /*0eb0*/  FMUL.FTZ R49, R2.reuse, R49 ;  /* 0x0000003102317220 */ /* 0x040fe20000410000 */
[----:B------:R-:W-:Y:S01]  /*0ec0*/  SHF.L.U32 R61, R61, 0x10, RZ ;  /* 0x000000103d3d7819 */ /* 0x000fe200000006ff */
[----:B------:R-:W-:Y:S01]  /*0ed0*/  FMUL.FTZ R5, R9, R46 ;  /* 0x0000002e09057220 */ /* 0x000fe20000410000 */
[----:B------:R-:W-:Y:S01]  /*0ee0*/  FMUL.FTZ R48, R2, R48 ;  /* 0x0000003002307220 */ /* 0x000fe20000410000 */
[----:B------:R-:W-:Y:S01]  /*0ef0*/  FFMA.FTZ R47, R0, R49, R45 ;  /* 0x00000031002f7223 */ /* 0x000fe2000001002d */
[----:B------:R-:W-:Y:S02]  /*0f00*/  PRMT R9, R31, 0x7632, R9 ;  /* 0x000076321f097816 */ /* 0x000fe40000000009 */
[----:B------:R-:W-:Y:S01]  /*0f10*/  PRMT R7, R32, 0x7632, R7 ;  /* 0x0000763220077816 */ /* 0x000fe20000000007 */
[----:B------:R-:W-:Y:S01]  /*0f20*/  FMUL.FTZ R53, R47, -1.4426950216293334961 ;  /* 0xbfb8aa3b2f357820 */ /* 0x000fe20000410000 */
[----:B------:R-:W-:Y:S01]  /*0f30*/  FADD.FTZ R61, -R22, R61 ;  /* 0x0000003d163d7221 */ /* 0x000fe20000010100 */
[----:B------:R-:W-:Y:S01]  /*0f40*/  FFMA.FTZ R46, R3, R48, R12 ;  /* 0x00000030032e7223 */ /* 0x000fe2000001000c */
[----:B------:R-:W-:Y:S01]  /*0f50*/  SHF.L.U32 R9, R9, 0x10, RZ ;  /* 0x0000001009097819 */ /* 0x000fe200000006ff */
[----:B------:R-:W-:Y:S01]  /*0f60*/  FMUL.FTZ R59, R59, R8 ;  /* 0x000000083b3b7220 */ /* 0x000fe20000410000 */
[----:B------:R-:W-:Y:S01]  /*0f70*/  IMAD.U32 R6, R7, 0x10000, RZ ;  /* 0x0001000007067824 */ /* 0x000fe200078e00ff */
[----:B------:R-:W-:Y:S01]  /*0f80*/  PRMT R8, R33, 0x7632, R8 ;  /* 0x0000763221087816 */ /* 0x000fe20000000008 */
[----:B------:R-:W-:Y:S01]  /*0f90*/  FMUL.FTZ R61, R2, R61 ;  /* 0x0000003d023d7220 */ /* 0x000fe20000410000 */
[----:B------:R-:W-:Y:S01]  /*0fa0*/  FMUL.FTZ R7, R46, -1.4426950216293334961 ;  /* 0xbfb8aa3b2e077820 */ /* 0x000fe20000410000 */
[----:B------:R-:W0:Y:S01]  /*0fb0*/  MUFU.EX2 R53, R53 ;  /* 0x0000003500357308 */ /* 0x000e220000000800 */
[----:B------:R-:W-:Y:S01]  /*0fc0*/  FADD.FTZ R9, -R22, R9 ;  /* 0x0000000916097221 */ /* 0x000fe20000010100 */
[----:B------:R-:W-:Y:S01]  /*0fd0*/  FMUL.FTZ R10, R6, R10 ;  /* 0x0000000a060a7220 */ /* 0x000fe20000410000 */
[----:B------:R-:W-:Y:S01]  /*0fe0*/  SHF.L.U32 R8, R8, 0x10, RZ ;  /* 0x0000001008087819 */ /* 0x000fe200000006ff */
[----:B------:R-:W-:Y:S01]  /*0ff0*/  FFMA.FTZ R6, R23, R61, R11 ;  /* 0x0000003d17067223 */ /* 0x000fe2000001000b */
[----:B------:R-:W-:Y:S01]  /*1000*/  FMUL.FTZ R9, R2, R9 ;  /* 0x0000000902097220 */ /* 0x000fe20000410000 */
[----:B------:R-:W-:-:S02]  /*1010*/  IMAD.U32 R55, R33, 0x10000, RZ ;  /* 0x0001000021377824 */ /* 0x000fc400078e00ff */
[----:B------:R-:W-:Y:S01]  /*1020*/  MUFU.EX2 R7, R7 ;  /* 0x0000000700077308 */ /* 0x000fe20000000800 */
[----:B------:R-:W-:Y:S01]  /*1030*/  FMUL.FTZ R56, R6, -1.4426950216293334961 ;  /* 0xbfb8aa3b06387820 */ /* 0x000fe20000410000 */
[----:B------:R-:W-:Y:S01]  /*1040*/  FMUL.FTZ R59, R8, R59 ;  /* 0x0000003b083b7220 */ /* 0x000fe20000410000 */
[----:B------:R-:W-:Y:S01]  /*1050*/  FFMA.FTZ R8, R44, R9, R13 ;  /* 0x000000092c087223 */ /* 0x000fe2000001000d */
[----:B------:R-:W-:Y:S01]  /*1060*/  FMUL.FTZ R5, R55, R5 ;  /* 0x0000000537057220 */ /* 0x000fe20000410000 */
[----:B------:R-:W-:Y:S02]  /*1070*/  FMUL.FTZ R57, R0, R4 ;  /* 0x0000000400397220 */ /* 0x000fe40000410000 */
[----:B------:R-:W-:Y:S01]  /*1080*/  FMUL.FTZ R55, R8, -1.4426950216293334961 ;  /* 0xbfb8aa3b08377820 */ /* 0x000fe20000410000 */
[----:B------:R-:W1:Y:S01]  /*1090*/  MUFU.EX2 R56, R56 ;  /* 0x0000003800387308 */ /* 0x000e620000000800 */
[----:B------:R-:W-:Y:S01]  /*10a0*/  FFMA.FTZ R57, R51, R57, RZ ;  /* 0x0000003933397223 */ /* 0x000fe200000100ff */
[-C--:B------:R-:W-:Y:S01]  /*10b0*/  FMUL.FTZ R58, R23, R10.reuse ;  /* 0x0000000a173a7220 */ /* 0x080fe20000410000 */
[----:B0-----:R-:W-:Y:S01]  /*10c0*/  FADD.FTZ R53, R53, 1 ;  /* 0x3f80000035357421 */ /* 0x001fe20000010000 */
[----:B------:R-:W-:-:S02]  /*10d0*/  FFMA.FTZ R16, R52, R10, R16 ;  /* 0x0000000a34107223 */ /* 0x000fc40000010010 */
[----:B------:R-:W-:Y:S02]  /*10e0*/  FFMA.FTZ R57, R52, R58, R57 ;  /* 0x0000003a34397223 */ /* 0x000fe40000010039 */
[----:B------:R-:W0:Y:S08]  /*10f0*/  MUFU.EX2 R55, R55 ;  /* 0x0000003700377308 */ /* 0x000e300000000800 */
[----:B------:R3:W4:Y:S01]  /*1100*/  MUFU.RCP R52, R53 ;  /* 0x0000003500347308 */ /* 0x0007220000001000 */
[----:B-1----:R-:W-:Y:S01]  /*1110*/  FADD.FTZ R56, R56, 1 ;  /* 0x3f80000038387421 */ /* 0x002fe20000010000 */
[----:B---3--:R-:W-:Y:S01]  /*1120*/  FADD.FTZ R53, R7, 1 ;  /* 0x3f80000007357421 */ /* 0x008fe20000010000 */
[----:B------:R-:W-:-:S04]  /*1130*/  FMUL.FTZ R7, R3, R5 ;  /* 0x0000000503077220 */ /* 0x000fc80000410000 */
[----:B------:R-:W-:Y:S01]  /*1140*/  FFMA.FTZ R7, R50, R7, R57 ;  /* 0x0000000732077223 */ /* 0x000fe20000010039 */
[----:B------:R-:W1:Y:S01]  /*1150*/  MUFU.RCP R53, R53 ;  /* 0x0000003500357308 */ /* 0x000e620000001000 */
[-C--:B------:R-:W-:Y:S01]  /*1160*/  FMUL.FTZ R57, R44, R59.reuse ;  /* 0x0000003b2c397220 */ /* 0x080fe20000410000 */
[----:B------:R-:W-:-:S03]  /*1170*/  FFMA.FTZ R20, R54, R59, R20 ;  /* 0x0000003b36147223 */ /* 0x000fc60000010014 */
[----:B------:R-:W-:Y:S01]  /*1180*/  FFMA.FTZ R7, R54, R57, R7 ;  /* 0x0000003936077223 */ /* 0x000fe20000010007 */
[----:B0-----:R-:W-:Y:S02]  /*1190*/  FADD.FTZ R55, R55, 1 ;  /* 0x3f80000037377421 */ /* 0x001fe40000010000 */
[----:B------:R0:W3:Y:S01]  /*11a0*/  MUFU.RCP R54, R56 ;  /* 0x0000003800367308 */ /* 0x0000e20000001000 */
[----:B------:R-:W-:Y:S01]  /*11b0*/  FADD.FTZ R17, R10, R17 ;  /* 0x000000110a117221 */ /* 0x000fe20000010000 */
[----:B0-----:R-:W-:-:S04]  /*11c0*/  FFMA.FTZ R56, R0, R4, RZ ;  /* 0x0000000400387223 */ /* 0x001fc800000100ff */
[----:B------:R-:W-:Y:S02]  /*11d0*/  FFMA.FTZ R56, R23, R10, R56 ;  /* 0x0000000a17387223 */ /* 0x000fe40000010038 */
[----:B------:R4:W0:Y:S02]  /*11e0*/  MUFU.RCP R10, R55 ;  /* 0x00000037000a7308 */ /* 0x0008240000001000 */
[----:B----4-:R-:W-:-:S04]  /*11f0*/  FADD.FTZ R55, -R52, 1 ;  /* 0x3f80000034377421 */ /* 0x010fc80000010100 */
[----:B------:R-:W-:Y:S01]  /*1200*/  FFMA.FTZ R47, R47, R55, 1 ;  /* 0x3f8000002f2f7423 */ /* 0x000fe20000010037 */
[----:B-1----:R-:W-:Y:S01]  /*1210*/  FADD.FTZ R55, -R53, 1 ;  /* 0x3f80000035377421 */ /* 0x002fe20000010100 */
[----:B------:R-:W-:-:S03]  /*1220*/  FFMA.FTZ R56, R3, R5, R56 ;  /* 0x0000000503387223 */ /* 0x000fc60000010038 */
[----:B------:R-:W-:Y:S01]  /*1230*/  FFMA.FTZ R55, R46, R55, 1 ;  /* 0x3f8000002e377423 */ /* 0x000fe20000010037 */
[----:B------:R-:W-:Y:S01]  /*1240*/  FADD.FTZ R46, R59, R21 ;  /* 0x000000153b2e7221 */ /* 0x000fe20000010000 */
[----:B------:R-:W-:Y:S01]  /*1250*/  FMUL.FTZ R47, R52, R47 ;  /* 0x0000002f342f7220 */ /* 0x000fe20000410000 */
[----:B---3--:R-:W-:Y:S01]  /*1260*/  FADD.FTZ R21, -R54, 1 ;  /* 0x3f80000036157421 */ /* 0x008fe20000010100 */
[----:B------:R-:W-:Y:S01]  /*1270*/  SHF.L.U32 R52, R34, 0x10, RZ ;  /* 0x0000001022347819 */ /* 0x000fe200000006ff */
[--C-:B------:R-:W-:Y:S01]  /*1280*/  FFMA.FTZ R59, R44, R59, R56.reuse ;  /* 0x0000003b2c3b7223 */ /* 0x100fe20000010038 */
[----:B------:R-:W-:Y:S01]  /*1290*/  PRMT R56, R34, 0x7632, R56 ;  /* 0x0000763222387816 */ /* 0x000fe20000000038 */
[----:B------:R-:W-:Y:S01]  /*12a0*/  FMUL.FTZ R55, R53, R55 ;  /* 0x0000003735377220 */ /* 0x000fe20000410000 */
[----:B------:R-:W-:Y:S01]  /*12b0*/  FFMA.FTZ R21, R6, R21, 1 ;  /* 0x3f80000006157423 */ /* 0x000fe20000010015 */
[----:B0-----:R-:W-:Y:S01]  /*12c0*/  FADD.FTZ R53, -R10, 1 ;  /* 0x3f8000000a357421 */ /* 0x001fe20000010100 */
[----:B------:R-:W-:Y:S01]  /*12d0*/  FMUL.FTZ R6, R52, R47 ;  /* 0x0000002f34067220 */ /* 0x000fe20000410000 */
[----:B------:R-:W-:Y:S01]  /*12e0*/  SHF.L.U32 R47, R56, 0x10, RZ ;  /* 0x00000010382f7819 */ /* 0x000fe200000006ff */
[----:B------:R-:W-:Y:S01]  /*12f0*/  FMUL.FTZ R54, R54, R21 ;  /* 0x0000001536367220 */ /* 0x000fe20000410000 */
[----:B------:R-:W-:Y:S01]  /*1300*/  FFMA.FTZ R53, R8, R53, 1 ;  /* 0x3f80000008357423 */ /* 0x000fe20000010035 */
[----:B------:R-:W-:Y:S01]  /*1310*/  PRMT R8, R35, 0x7632, R8 ;  /* 0x0000763223087816 */ /* 0x000fe20000000008 */
[----:B------:R-:W-:Y:S01]  /*1320*/  FMUL.FTZ R21, R0, R6 ;  /* 0x0000000600157220 */ /* 0x000fe20000410000 */
[----:B------:R-:W-:Y:S01]  /*1330*/  FMUL.FTZ R47, R47, R54 ;  /* 0x000000362f2f7220 */ /* 0x000fe20000410000 */
[----:B------:R-:W-:Y:S01]  /*1340*/  SHF.L.U32 R54, R35, 0x10, RZ ;  /* 0x0000001023367819 */ /* 0x000fe200000006ff */
[----:B------:R-:W-:Y:S01]  /*1350*/  FMUL.FTZ R10, R10, R53 ;  /* 0x000000350a0a7220 */ /* 0x000fe20000410000 */
[----:B------:R-:W-:Y:S01]  /*1360*/  SHF.L.U32 R8, R8, 0x10, RZ ;  /* 0x0000001008087819 */ /* 0x000fe200000006ff */
[----:B------:R-:W-:Y:S01]  /*1370*/  FFMA.FTZ R21, R49, R21, R7 ;  /* 0x0000001531157223 */ /* 0x000fe20000010007 */
[----:B------:R-:W-:Y:S01]  /*1380*/  FMUL.FTZ R52, R23, R47 ;  /* 0x0000002f17347220 */ /* 0x000fe20000410000 */
[----:B------:R-:W-:-:S02]  /*1390*/  IMAD.U32 R53, R36, 0x10000, RZ ;  /* 0x0001000024357824 */ /* 0x000fc400078e00ff */
[----:B------:R-:W-:Y:S01]  /*13a0*/  FMUL.FTZ R7, R54, R55 ;  /* 0x0000003736077220 */ /* 0x000fe20000410000 */
[----:B------:R-:W-:Y:S01]  /*13b0*/  FMUL.FTZ R10, R8, R10 ;  /* 0x0000000a080a7220 */ /* 0x000fe20000410000 */
[----:B------:R-:W-:Y:S01]  /*13c0*/  PRMT R8, R36, 0x7632, R8 ;  /* 0x0000763224087816 */ /* 0x000fe20000000008 */
[----:B------:R-:W-:Y:S01]  /*13d0*/  FFMA.FTZ R21, R61, R52, R21 ;  /* 0x000000343d157223 */ /* 0x000fe20000010015 */
[----:B------:R-:W-:Y:S01]  /*13e0*/  FADD.FTZ R53, -R22, R53 ;  /* 0x0000003516357221 */ /* 0x000fe20000010100 */
[----:B------:R-:W-:Y:S01]  /*13f0*/  FMUL.FTZ R52, R3, R7 ;  /* 0x0000000703347220 */ /* 0x000fe20000410000 */
[----:B------:R-:W-:Y:S01]  /*1400*/  FFMA.FTZ R61, R61, R47, R16 ;  /* 0x0000002f3d3d7223 */ /* 0x000fe20000010010 */
[----:B------:R-:W-:Y:S01]  /*1410*/  SHF.L.U32 R16, R8, 0x10, RZ ;  /* 0x0000001008107819 */ /* 0x000fe200000006ff */
[----:B------:R0:W-:Y:S01]  /*1420*/  STL [R1+0x3c], R25 ;  /* 0x00003c1901007387 */ /* 0x0001e20000100800 */
[----:B------:R-:W-:Y:S01]  /*1430*/  FMUL.FTZ R8, R2, R53 ;  /* 0x0000003502087220 */ /* 0x000fe20000410000 */
[----:B------:R-:W-:Y:S01]  /*1440*/  FFMA.FTZ R21, R48, R52, R21 ;  /* 0x0000003430157223 */ /* 0x000fe20000010015 */
[----:B------:R-:W-:Y:S01]  /*1450*/  SHF.L.U32 R53, R37, 0x10, RZ ;  /* 0x0000001025357819 */ /* 0x000fe200000006ff */
[-C--:B------:R-:W-:Y:S01]  /*1460*/  FMUL.FTZ R54, R44, R10.reuse ;  /* 0x0000000a2c367220 */ /* 0x080fe20000410000 */
[--C-:B0-----:R-:W-:Y:S01]  /*1470*/  FFMA.FTZ R25, R9, R10, R20.reuse ;  /* 0x0000000a09197223 */ /* 0x101fe20000010014 */
[----:B------:R-:W-:-:S02]  /*1480*/  PRMT R20, R37, 0x7632, R20 ;  /* 0x0000763225147816 */ /* 0x000fc40000000014 */
[----:B------:R-:W-:Y:S01]  /*1490*/  FFMA.FTZ R21, R9, R54, R21 ;  /* 0x0000003609157223 */ /* 0x000fe20000010015 */
[----:B------:R-:W-:Y:S01]  /*14a0*/  FADD.FTZ R9, -R22, R53 ;  /* 0x0000003516097221 */ /* 0x000fe20000010100 */
[----:B------:R-:W-:Y:S01]  /*14b0*/  SHF.L.U32 R20, R20, 0x10, RZ ;  /* 0x0000001014147819 */ /* 0x000fe200000006ff */
[----:B------:R-:W-:Y:S02]  /*14c0*/  FFMA.FTZ R52, R0, R8, R45 ;  /* 0x0000000800347223 */ /* 0x000fe4000001002d */
[----:B------:R-:W-:Y:S01]  /*14d0*/  FMUL.FTZ R9, R2, R9 ;  /* 0x0000000902097220 */ /* 0x000fe20000410000 */
[C---:B------:R-:W-:Y:S01]  /*14e0*/  FADD.FTZ R16, -R22.reuse, R16 ;  /* 0x0000001016107221 */ /* 0x040fe20000010100 */
[----:B------:R-:W-:Y:S02]  /*14f0*/  FADD.FTZ R20, -R22, R20 ;  /* 0x0000001416147221 */ /* 0x000fe40000010100 */
[----:B------:R-:W-:Y:S01]  /*1500*/  FFMA.FTZ R54, R3, R9, R12 ;  /* 0x0000000903367223 */ /* 0x000fe2000001000c */
[----:B------:R-:W-:Y:S01]  /*1510*/  FMUL.FTZ R57, R52, -1.4426950216293334961 ;  /* 0xbfb8aa3b34397820 */ /* 0x000fe20000410000 */
[C---:B------:R-:W-:Y:S01]  /*1520*/  FMUL.FTZ R20, R2.reuse, R20 ;  /* 0x0000001402147220 */ /* 0x040fe20000410000 */
[----:B------:R-:W-:Y:S01]  /*1530*/  FMUL.FTZ R16, R2, R16 ;  /* 0x0000001002107220 */ /* 0x000fe20000410000 */
[----:B------:R-:W-:-:S02]  /*1540*/  FMUL.FTZ R60, R54, -1.4426950216293334961 ;  /* 0xbfb8aa3b363c7820 */ /* 0x000fc40000410000 */
[----:B------:R-:W-:Y:S01]  /*1550*/  FFMA.FTZ R55, R44, R20, R13 ;  /* 0x000000142c377223 */ /* 0x000fe2000001000d */
[----:B------:R-:W0:Y:S01]  /*1560*/  MUFU.EX2 R57, R57 ;  /* 0x0000003900397308 */ /* 0x000e220000000800 */
[----:B------:R-:W-:Y:S02]  /*1570*/  FFMA.FTZ R53, R23, R16, R11 ;  /* 0x0000001017357223 */ /* 0x000fe4000001000b */
[----:B------:R-:W-:Y:S02]  /*1580*/  FMUL.FTZ R56, R55, -1.4426950216293334961 ;  /* 0xbfb8aa3b37387820 */ /* 0x000fe40000410000 */
[----:B------:R-:W-:-:S03]  /*1590*/  FMUL.FTZ R58, R53, -1.4426950216293334961 ;  /* 0xbfb8aa3b353a7820 */ /* 0x000fc60000410000 */
[----:B------:R-:W1:Y:S08]  /*15a0*/  MUFU.EX2 R60, R60 ;  /* 0x0000003c003c7308 */ /* 0x000e700000000800 */
[----:B------:R-:W3:Y:S01]  /*15b0*/  MUFU.EX2 R56, R56 ;  /* 0x0000003800387308 */ /* 0x000ee20000000800 */
[----:B0-----:R-:W-:-:S07]  /*15c0*/  FADD.FTZ R57, R57, 1 ;  /* 0x3f80000039397421 */ /* 0x001fce0000010000 */
[----:B------:R-:W0:Y:S01]  /*15d0*/  MUFU.EX2 R58, R58 ;  /* 0x0000003a003a7308 */ /* 0x000e220000000800 */
[----:B-1----:R-:W-:Y:S01]  /*15e0*/  FADD.FTZ R60, R60, 1 ;  /* 0x3f8000003c3c7421 */ /* 0x002fe20000010000 */
[----:B------:R-:W-:Y:S01]  /*15f0*/  FFMA.FTZ R59, R0, R6, R59 ;  /* 0x00000006003b7223 */ /* 0x000fe2000001003b */
[----:B------:R-:W-:-:S03]  /*1600*/  FADD.FTZ R17, R17, R47 ;  /* 0x0000002f11117221 */ /* 0x000fc60000010000 */
[----:B------:R-:W-:Y:S02]  /*1610*/  FFMA.FTZ R59, R23, R47, R59 ;  /* 0x0000002f173b7223 */ /* 0x000fe4000001003b */
[----:B------:R-:W1:Y:S01]  /*1620*/  MUFU.RCP R57, R57 ;  /* 0x0000003900397308 */ /* 0x000e620000001000 */
[----:B---3--:R-:W-:-:S07]  /*1630*/  FADD.FTZ R47, R56, 1 ;  /* 0x3f800000382f7421 */ /* 0x008fce0000010000 */
[----:B------:R-:W3:Y:S01]  /*1640*/  MUFU.RCP R60, R60 ;  /* 0x0000003c003c7308 */ /* 0x000ee20000001000 */
[----:B0-----:R-:W-:-:S07]  /*1650*/  FADD.FTZ R58, R58, 1 ;  /* 0x3f8000003a3a7421 */ /* 0x001fce0000010000 */
[----:B------:R-:W0:Y:S01]  /*1660*/  MUFU.RCP R47, R47 ;  /* 0x0000002f002f7308 */ /* 0x000e220000001000 */
[----:B-1----:R-:W-:-:S07]  /*1670*/  FADD.FTZ R56, -R57, 1 ;  /* 0x3f80000039387421 */ /* 0x002fce0000010100 */
[----:B------:R-:W1:Y:S01]  /*1680*/  MUFU.RCP R58, R58 ;  /* 0x0000003a003a7308 */ /* 0x000e620000001000 */
[----:B------:R4:W-:Y:S01]  /*1690*/  STL [R1+0x20], R24 ;  /* 0x0000201801007387 */ /* 0x0009e20000100800 */
[----:B------:R-:W-:Y:S01]  /*16a0*/  FFMA.FTZ R59, R3, R7, R59 ;  /* 0x00000007033b7223 */ /* 0x000fe2000001003b */
[----:B------:R-:W-:-:S03]  /*16b0*/  FFMA.FTZ R52, R52, R56, 1 ;  /* 0x3f80000034347423 */ /* 0x000fc60000010038 */
[----:B------:R-:W-:Y:S01]  /*16c0*/  FFMA.FTZ R59, R44, R10, R59 ;  /* 0x0000000a2c3b7223 */ /* 0x000fe2000001003b */
[----:B----4-:R-:W-:Y:S01]  /*16d0*/  FADD.FTZ R24, R46, R10 ;  /* 0x0000000a2e187221 */ /* 0x010fe20000010000 */
[----:B---3--:R-:W-:Y:S01]  /*16e0*/  FADD.FTZ R46, -R60, 1 ;  /* 0x3f8000003c2e7421 */ /* 0x008fe20000010100 */
[----:B------:R-:W-:Y:S01]  /*16f0*/  FMUL.FTZ R10, R57, R52 ;  /* 0x00000034390a7220 */ /* 0x000fe20000410000 */
[----:B------:R-:W-:Y:S02]  /*1700*/  IMAD.U32 R52, R38, 0x10000, RZ ;  /* 0x0001000026347824 */ /* 0x000fe400078e00ff */
[----:B------:R-:W-:Y:S01]  /*1710*/  FFMA.FTZ R54, R54, R46, 1 ;  /* 0x3f80000036367423 */ /* 0x000fe2000001002e */
[----:B0-----:R-:W-:Y:S01]  /*1720*/  FADD.FTZ R46, -R47, 1 ;  /* 0x3f8000002f2e7421 */ /* 0x001fe20000010100 */
[----:B-1----:R-:W-:Y:S01]  /*1730*/  FADD.FTZ R56, -R58, 1 ;  /* 0x3f8000003a387421 */ /* 0x002fe20000010100 */
[----:B------:R-:W-:Y:S02]  /*1740*/  FMUL.FTZ R10, R52, R10 ;  /* 0x0000000a340a7220 */ /* 0x000fe40000410000 */
[----:B------:R-:W-:Y:S01]  /*1750*/  FFMA.FTZ R55, R55, R46, 1 ;  /* 0x3f80000037377423 */ /* 0x000fe2000001002e */
[----:B------:R-:W-:Y:S01]  /*1760*/  PRMT R46, R38, 0x7632, R46 ;  /* 0x00007632262e7816 */ /* 0x000fe2000000002e */
[----:B------:R-:W-:Y:S01]  /*1770*/  FFMA.FTZ R56, R53, R56, 1 ;  /* 0x3f80000035387423 */ /* 0x000fe20000010038 */
[----:B------:R-:W-:Y:S01]  /*1780*/  SHF.L.U32 R52, R40, 0x10, RZ ;  /* 0x0000001028347819 */ /* 0x000fe200000006ff */
[----:B------:R-:W-:Y:S01]  /*1790*/  FMUL.FTZ R53, R0, R10 ;  /* 0x0000000a00357220 */ /* 0x000fe20000410000 */
[----:B------:R-:W-:Y:S01]  /*17a0*/  SHF.L.U32 R46, R46, 0x10, RZ ;  /* 0x000000102e2e7819 */ /* 0x000fe200000006ff */
[----:B------:R-:W-:-:S02]  /*17b0*/  FMUL.FTZ R56, R58, R56 ;  /* 0x000000383a387220 */ /* 0x000fc40000410000 */
[----:B------:R-:W-:Y:S01]  /*17c0*/  FADD.FTZ R52, -R22, R52 ;  /* 0x0000003416347221 */ /* 0x000fe20000010100 */
[----:B------:R-:W-:Y:S01]  /*17d0*/  FMUL.FTZ R55, R47, R55 ;  /* 0x000000372f377220 */ /* 0x000fe20000410000 */
[----:B------:R-:W-:Y:S01]  /*17e0*/  FMUL.FTZ R47, R46, R56 ;  /* 0x000000382e2f7220 */ /* 0x000fe20000410000 */
[----:B------:R-:W-:Y:S01]  /*17f0*/  FFMA.FTZ R21, R8, R53, R21 ;  /* 0x0000003508157223 */ /* 0x000fe20000010015 */
[----:B------:R-:W-:Y:S01]  /*1800*/  FMUL.FTZ R53, R2, R52 ;  /* 0x0000003402357220 */ /* 0x000fe20000410000 */
[----:B------:R-:W-:Y:S01]  /*1810*/  FMUL.FTZ R60, R60, R54 ;  /* 0x000000363c3c7220 */ /* 0x000fe20000410000 */
[----:B------:R-:W-:Y:S02]  /*1820*/  FMUL.FTZ R52, R23, R47 ;  /* 0x0000002f17347220 */ /* 0x000fe40000410000 */
[----:B------:R-:W-:Y:S02]  /*1830*/  FFMA.FTZ R54, R0, R53, R45 ;  /* 0x0000003500367223 */ /* 0x000fe4000001002d */
[----:B------:R-:W-:-:S02]  /*1840*/  FFMA.FTZ R45, R16, R52, R21 ;  /* 0x00000034102d7223 */ /* 0x000fc40000010015 */
[----:B------:R-:W-:-:S06]  /*1850*/  FMUL.FTZ R52, R54, -1.4426950216293334961 ;  /* 0xbfb8aa3b36347820 */ /* 0x000fcc0000410000 */
[----:B------:R-:W0:Y:S01]  /*1860*/  MUFU.EX2 R52, R52 ;  /* 0x0000003400347308 */ /* 0x000e220000000800 */
[----:B------:R-:W-:Y:S01]  /*1870*/  PRMT R46, R39, 0x7632, R46 ;  /* 0x00007632272e7816 */ /* 0x000fe2000000002e */
[----:B------:R-:W-:-:S03]  /*1880*/  FADD.FTZ R21, R17, R47 ;  /* 0x0000002f11157221 */ /* 0x000fc60000010000 */
[----:B------:R-:W-:Y:S01]  /*1890*/  SHF.L.U32 R46, R46, 0x10, RZ ;  /* 0x000000102e2e7819 */ /* 0x000fe200000006ff */
[----:B------:R-:W-:Y:S01]  /*18a0*/  FFMA.FTZ R61, R16, R47, R61 ;  /* 0x0000002f103d7223 */ /* 0x000fe2000001003d */
[----:B------:R-:W-:Y:S01]  /*18b0*/  SHF.L.U32 R56, R41, 0x10, RZ ;  /* 0x0000001029387819 */ /* 0x000fe200000006ff */
[----:B------:R-:W-:Y:S02]  /*18c0*/  FFMA.FTZ R16, R0, R10, R59 ;  /* 0x0000000a00107223 */ /* 0x000fe4000001003b */
[----:B------:R-:W-:Y:S01]  /*18d0*/  FMUL.FTZ R46, R46, R55 ;  /* 0x000000372e2e7220 */ /* 0x000fe20000410000 */
[----:B------:R-:W-:Y:S01]  /*18e0*/  PRMT R55, R40, 0x7632, R55 ;  /* 0x0000763228377816 */ /* 0x000fe20000000037 */
[----:B0-----:R-:W-:Y:S01]  /*18f0*/  FADD.FTZ R17, R52, 1 ;  /* 0x3f80000034117421 */ /* 0x001fe20000010000 */
[----:B------:R-:W-:Y:S02]  /*1900*/  FFMA.FTZ R16, R23, R47, R16 ;  /* 0x0000002f17107223 */ /* 0x000fe40000010010 */
[----:B------:R-:W-:Y:S01]  /*1910*/  SHF.L.U32 R55, R55, 0x10, RZ ;  /* 0x0000001037377819 */ /* 0x000fe200000006ff */
[----:B------:R-:W-:Y:S01]  /*1920*/  FADD.FTZ R56, -R22, R56 ;  /* 0x0000003816387221 */ /* 0x000fe20000010100 */
[----:B------:R-:W-:Y:S01]  /*1930*/  PRMT R47, R41, 0x7632, R47 ;  /* 0x00007632292f7816 */ /* 0x000fe2000000002f */
[----:B------:R-:W3:Y:S01]  /*1940*/  LDL.LU R59, [R1+0x20] ;  /* 0x00002000013b7983 */ /* 0x000ee20000300800 */
[----:B------:R-:W0:Y:S01]  /*1950*/  MUFU.RCP R17, R17 ;  /* 0x0000001100117308 */ /* 0x000e220000001000 */
[----:B------:R-:W-:Y:S01]  /*1960*/  FMUL.FTZ R52, R2, R56 ;  /* 0x0000003802347220 */ /* 0x000fe20000410000 */
[----:B------:R-:W-:Y:S01]  /*1970*/  FADD.FTZ R55, -R22, R55 ;  /* 0x0000003716377221 */ /* 0x000fe20000010100 */
[----:B------:R-:W-:-:S02]  /*1980*/  IMAD.U32 R47, R47, 0x10000, RZ ;  /* 0x000100002f2f7824 */ /* 0x000fc400078e00ff */
[----:B------:R-:W-:Y:S01]  /*1990*/  FFMA.FTZ R12, R3, R52, R12 ;  /* 0x00000034030c7223 */ /* 0x000fe2000001000c */
[----:B------:R-:W-:Y:S01]  /*19a0*/  FMUL.FTZ R55, R2, R55 ;  /* 0x0000003702377220 */ /* 0x000fe20000410000 */
[----:B------:R-:W-:Y:S02]  /*19b0*/  FADD.FTZ R47, -R22, R47 ;  /* 0x0000002f162f7221 */ /* 0x000fe40000010100 */
[----:B------:R-:W-:Y:S01]  /*19c0*/  FMUL.FTZ R56, R12, -1.4426950216293334961 ;  /* 0xbfb8aa3b0c387820 */ /* 0x000fe20000410000 */
[----:B------:R-:W-:Y:S01]  /*19d0*/  FFMA.FTZ R11, R23, R55, R11 ;  /* 0x00000037170b7223 */ /* 0x000fe2000001000b */
[----:B------:R-:W-:-:S03]  /*19e0*/  FMUL.FTZ R47, R2, R47 ;  /* 0x0000002f022f7220 */ /* 0x000fc60000410000 */
[----:B------:R-:W-:Y:S01]  /*19f0*/  FMUL.FTZ R57, R11, -1.4426950216293334961 ;  /* 0xbfb8aa3b0b397820 */ /* 0x000fe20000410000 */
[----:B------:R-:W1:Y:S01]  /*1a00*/  MUFU.EX2 R56, R56 ;  /* 0x0000003800387308 */ /* 0x000e620000000800 */
[----:B------:R-:W-:Y:S01]  /*1a10*/  FFMA.FTZ R13, R44, R47, R13 ;  /* 0x0000002f2c0d7223 */ /* 0x000fe2000001000d */
[----:B0-----:R-:W-:-:S04]  /*1a20*/  FADD.FTZ R58, -R17, 1 ;  /* 0x3f800000113a7421 */ /* 0x001fc80000010100 */
[----:B------:R-:W-:Y:S01]  /*1a30*/  FFMA.FTZ R54, R54, R58, 1 ;  /* 0x3f80000036367423 */ /* 0x000fe2000001003a */
[----:B------:R-:W-:Y:S01]  /*1a40*/  FMUL.FTZ R58, R13, -1.4426950216293334961 ;  /* 0xbfb8aa3b0d3a7820 */ /* 0x000fe20000410000 */
[----:B------:R-:W0:Y:S08]  /*1a50*/  MUFU.EX2 R57, R57 ;  /* 0x0000003900397308 */ /* 0x000e300000000800 */
[----:B------:R-:W4:Y:S01]  /*1a60*/  MUFU.EX2 R58, R58 ;  /* 0x0000003a003a7308 */ /* 0x000f220000000800 */
[----:B-1----:R-:W-:-:S07]  /*1a70*/  FADD.FTZ R56, R56, 1 ;  /* 0x3f80000038387421 */ /* 0x002fce0000010000 */
[----:B------:R-:W1:Y:S01]  /*1a80*/  MUFU.RCP R56, R56 ;  /* 0x0000003800387308 */ /* 0x000e620000001000 */
[----:B0-----:R-:W-:-:S07]  /*1a90*/  FADD.FTZ R57, R57, 1 ;  /* 0x3f80000039397421 */ /* 0x001fce0000010000 */
[----:B------:R-:W0:Y:S01]  /*1aa0*/  MUFU.RCP R57, R57 ;  /* 0x0000003900397308 */ /* 0x000e220000001000 */
[----:B----4-:R-:W-:Y:S01]  /*1ab0*/  FADD.FTZ R58, R58, 1 ;  /* 0x3f8000003a3a7421 */ /* 0x010fe20000010000 */
[----:B------:R-:W-:-:S06]  /*1ac0*/  FMUL.FTZ R54, R17, R54 ;  /* 0x0000003611367220 */ /* 0x000fcc0000410000 */
[----:B------:R-:W4:Y:S01]  /*1ad0*/  MUFU.RCP R58, R58 ;  /* 0x0000003a003a7308 */ /* 0x000f220000001000 */
[----:B-1----:R-:W-:-:S04]  /*1ae0*/  FADD.FTZ R17, -R56, 1 ;  /* 0x3f80000038117421 */ /* 0x002fc80000010100 */
[----:B------:R-:W-:Y:S01]  /*1af0*/  FFMA.FTZ R12, R12, R17, 1 ;  /* 0x3f8000000c0c7423 */ /* 0x000fe20000010011 */
[----:B0-----:R-:W-:-:S04]  /*1b00*/  FADD.FTZ R17, -R57, 1 ;  /* 0x3f80000039117421 */ /* 0x001fc80000010100 */
[----:B------:R-:W-:Y:S01]  /*1b10*/  FFMA.FTZ R11, R11, R17, 1 ;  /* 0x3f8000000b0b7423 */ /* 0x000fe20000010011 */
[----:B----4-:R-:W-:-:S04]  /*1b20*/  FADD.FTZ R17, -R58, 1 ;  /* 0x3f8000003a117421 */ /* 0x010fc80000010100 */
[----:B------:R-:W-:Y:S01]  /*1b30*/  FFMA.FTZ R17, R13, R17, 1 ;  /* 0x3f8000000d117423 */ /* 0x000fe20000010011 */
[----:B------:R-:W-:Y:S01]  /*1b40*/  FMUL.FTZ R13, R56, R12 ;  /* 0x0000000c380d7220 */ /* 0x000fe20000410000 */
[----:B--2---:R-:W-:Y:S01]  /*1b50*/  PRMT R12, R42, 0x7632, R12 ;  /* 0x000076322a0c7816 */ /* 0x004fe2000000000c */
[----:B------:R-:W-:Y:S01]  /*1b60*/  FMUL.FTZ R57, R57, R11 ;  /* 0x0000000b39397220 */ /* 0x000fe20000410000 */
[----:B------:R-:W-:Y:S02]  /*1b70*/  PRMT R56, R43, 0x7632, R56 ;  /* 0x000076322b387816 */ /* 0x000fe40000000038 */
[----:B------:R-:W-:Y:S02]  /*1b80*/  SHF.L.U32 R11, R39, 0x10, RZ ;  /* 0x00000010270b7819 */ /* 0x000fe400000006ff */
[----:B------:R-:W-:Y:S01]  /*1b90*/  SHF.L.U32 R12, R12, 0x10, RZ ;  /* 0x000000100c0c7819 */ /* 0x000fe200000006ff */
[----:B------:R-:W-:Y:S01]  /*1ba0*/  FMUL.FTZ R17, R58, R17 ;  /* 0x000000113a117220 */ /* 0x000fe20000410000 */
[----:B------:R-:W-:Y:S01]  /*1bb0*/  SHF.L.U32 R56, R56, 0x10, RZ ;  /* 0x0000001038387819 */ /* 0x000fe200000006ff */
[----:B------:R-:W-:-:S02]  /*1bc0*/  FMUL.FTZ R11, R11, R60 ;  /* 0x0000003c0b0b7220 */ /* 0x000fc40000410000 */
[----:B------:R-:W-:Y:S01]  /*1bd0*/  FMUL.FTZ R57, R12, R57 ;  /* 0x000000390c397220 */ /* 0x000fe20000410000 */
[----:B------:R-:W-:Y:S01]  /*1be0*/  SHF.L.U32 R12, R42, 0x10, RZ ;  /* 0x000000102a0c7819 */ /* 0x000fe200000006ff */
[----:B------:R-:W-:Y:S01]  /*1bf0*/  FMUL.FTZ R56, R56, R17 ;  /* 0x0000001138387220 */ /* 0x000fe20000410000 */
[CC--:B------:R-:W-:Y:S01]  /*1c00*/  FMUL.FTZ R17, R3.reuse, R11.reuse ;  /* 0x0000000b03117220 */ /* 0x0c0fe20000410000 */
[----:B------:R-:W-:Y:S02]  /*1c10*/  FFMA.FTZ R16, R3, R11, R16 ;  /* 0x0000000b03107223 */ /* 0x000fe40000010010 */
[----:B------:R-:W-:Y:S01]  /*1c20*/  FMUL.FTZ R12, R12, R54 ;  /* 0x000000360c0c7220 */ /* 0x000fe20000410000 */
[----:B------:R-:W-:Y:S01]  /*1c30*/  FFMA.FTZ R45, R9, R17, R45 ;  /* 0x00000011092d7223 */ /* 0x000fe2000001002d */
[CC--:B------:R-:W-:Y:S01]  /*1c40*/  FMUL.FTZ R54, R44.reuse, R46.reuse ;  /* 0x0000002e2c367220 */ /* 0x0c0fe20000410000 */
[----:B------:R-:W-:-:S03]  /*1c50*/  FFMA.FTZ R16, R44, R46, R16 ;  /* 0x0000002e2c107223 */ /* 0x000fc60000010010 */
[C---:B------:R-:W-:Y:S01]  /*1c60*/  FFMA.FTZ R45, R20.reuse, R54, R45 ;  /* 0x00000036142d7223 */ /* 0x040fe2000001002d */
[----:B------:R-:W-:Y:S01]  /*1c70*/  FFMA.FTZ R20, R20, R46, R25 ;  /* 0x0000002e14147223 */ /* 0x000fe20000010019 */
[----:B------:R-:W-:Y:S01]  /*1c80*/  FADD.FTZ R46, R24, R46 ;  /* 0x0000002e182e7221 */ /* 0x000fe20000010000 */
[----:B------:R0:W5:Y:S04]  /*1c90*/  LDL.LU R25, [R1+0x3c] ;  /* 0x00003c0001197983 */ /* 0x0001680000300800 */
[----:B------:R0:W5:Y:S01]  /*1ca0*/  LDL.LU R24, [R1+0x38] ;  /* 0x0000380001187983 */ /* 0x0001620000300800 */
[----:B------:R-:W-:-:S04]  /*1cb0*/  IMAD.U32 R17, R43, 0x10000, RZ ;  /* 0x000100002b117824 */ /* 0x000fc800078e00ff */
[----:B------:R-:W-:Y:S01]  /*1cc0*/  FMUL.FTZ R13, R17, R13 ;  /* 0x0000000d110d7220 */ /* 0x000fe20000410000 */
[CC--:B------:R-:W-:Y:S01]  /*1cd0*/  FMUL.FTZ R17, R0.reuse, R12.reuse ;  /* 0x0000000c00117220 */ /* 0x0c0fe20000410000 */
[----:B------:R-:W-:-:S03]  /*1ce0*/  FFMA.FTZ R16, R0, R12, R16 ;  /* 0x0000000c00107223 */ /* 0x000fc60000010010 */
[----:B------:R-:W-:Y:S01]  /*1cf0*/  FFMA.FTZ R17, R53, R17, R45 ;  /* 0x0000001135117223 */ /* 0x000fe2000001002d */
[CC--:B------:R-:W-:Y:S01]  /*1d00*/  FMUL.FTZ R45, R23.reuse, R57.reuse ;  /* 0x00000039172d7220 */ /* 0x0c0fe20000410000 */
[----:B------:R-:W-:Y:S01]  /*1d10*/  FFMA.FTZ R16, R23, R57, R16 ;  /* 0x0000003917107223 */ /* 0x000fe20000010010 */
[----:B------:R-:W-:Y:S02]  /*1d20*/  FMUL.FTZ R23, R3, R13 ;  /* 0x0000000d03177220 */ /* 0x000fe40000410000 */
[----:B------:R-:W-:Y:S01]  /*1d30*/  FFMA.FTZ R17, R55, R45, R17 ;  /* 0x0000002d37117223 */ /* 0x000fe20000010011 */
[----:B------:R-:W-:-:S03]  /*1d40*/  FFMA.FTZ R16, R3, R13, R16 ;  /* 0x0000000d03107223 */ /* 0x000fc60000010010 */
[----:B------:R-:W-:Y:S01]  /*1d50*/  FFMA.FTZ R17, R52, R23, R17 ;  /* 0x0000001734117223 */ /* 0x000fe20000010011 */
[CC--:B------:R-:W-:Y:S01]  /*1d60*/  FMUL.FTZ R23, R44.reuse, R56.reuse ;  /* 0x000000382c177220 */ /* 0x0c0fe20000410000 */
[----:B------:R-:W-:-:S03]  /*1d70*/  FFMA.FTZ R16, R44, R56, R16 ;  /* 0x000000382c107223 */ /* 0x000fc60000010010 */
[----:B------:R-:W-:Y:S01]  /*1d80*/  FFMA.FTZ R17, R47, R23, R17 ;  /* 0x000000172f117223 */ /* 0x000fe20000010011 */
[----:B------:R-:W-:-:S04]  /*1d90*/  UIADD3 UR9, UP0, UR11, 0x4, URZ ;  /* 0x000000040b097890 */ /* 0x000fc8000ff1e03f */
[----:B------:R-:W-:Y:S02]  /*1da0*/  UIADD3.X UR10, URZ, UR5, URZ, UP0, !UPT ;  /* 0x000000053f0a7290 */ /* 0x000fe400087fe43f */
[----:B------:R-:W-:-:S04]  /*1db0*/  UISETP.GE.U32.AND UP0, UPT, UR9, UR16, UPT ;  /* 0x000000100900728c */ /* 0x000fc8000bf06070 */
[----:B------:R-:W-:Y:S01]  /*1dc0*/  UISETP.GE.AND.EX UP0, UPT, UR10, UR7, UPT, UP0 ;  /* 0x000000070a00728c */ /* 0x000fe2000bf06300 */
[----:B------:R-:W-:Y:S01]  /*1dd0*/  FFMA.FTZ R14, R51, R4, R14 ;  /* 0x00000004330e7223 */ /* 0x000fe2000001000e */
[----:B------:R-:W-:Y:S01]  /*1de0*/  FADD.FTZ R15, R4, R15 ;  /* 0x0000000f040f7221 */ /* 0x000fe20000010000 */
[----:B------:R-:W-:-:S03]  /*1df0*/  FFMA.FTZ R18, R50, R5, R18 ;  /* 0x0000000532127223 */ /* 0x000fc60000010012 */
[----:B------:R-:W-:Y:S01]  /*1e00*/  PLOP3.LUT P0, PT, PT, PT, UP0, 0x80, 0x0 ;  /* 0x000000000000781c */ /* 0x000fe20003f0f008 */
        /* <DEDUP_REMOVED lines=10> */
[----:B------:R-:W-:Y:S01]  /*1eb0*/  FFMA.FTZ R14, R53, R12, R14 ;  /* 0x0000000c350e7223 */ /* 0x000fe2000001000e */
[----:B------:R-:W-:Y:S01]  /*1ec0*/  FADD.FTZ R15, R15, R12 ;  /* 0x0000000c0f0f7221 */ /* 0x000fe20000010000 */
[----:B------:R-:W-:Y:S01]  /*1ed0*/  FFMA.FTZ R18, R52, R13, R18 ;  /* 0x0000000d34127223 */ /* 0x000fe20000010012 */
[----:B------:R-:W-:Y:S01]  /*1ee0*/  FADD.FTZ R19, R19, R13 ;  /* 0x0000000d13137221 */ /* 0x000fe20000010000 */
[----:B---3--:R1:W-:Y:S02]  /*1ef0*/  STS.64 [R59], R16 ;  /* 0x000000103b007388 */ /* 0x0083e40000000a00 */
[----:B-1----:R-:W1:Y:S01]  /*1f00*/  S2R R59, SR_TID.X ;  /* 0x00000000003b7919 */ /* 0x002e620000002100 */
[----:B------:R-:W-:Y:S01]  /*1f10*/  FADD.FTZ R17, R21, R57 ;  /* 0x0000003915117221 */ /* 0x000fe20000010000 */
[----:B------:R-:W-:Y:S01]  /*1f20*/  FFMA.FTZ R16, R55, R57, R61 ;  /* 0x0000003937107223 */ /* 0x000fe2000001003d */
[----:B------:R-:W-:Y:S01]  /*1f30*/  FADD.FTZ R21, R46, R56 ;  /* 0x000000382e157221 */ /* 0x000fe20000010000 */
[----:B------:R-:W-:Y:S01]  /*1f40*/  BAR.SYNC.DEFER_BLOCKING 0x0 ;  /* 0x0000000000007b1d */ /* 0x000fe20000010000 */
[----:B-1----:R-:W-:-:S05]  /*1f50*/  ISETP.GT.U32.AND P1, PT, R59, 0x1f, PT ;  /* 0x0000001f3b00780c */ /* 0x002fca0003f24070 */
[----:B0-----:R-:W-:Y:S08]  /*1f60*/  @!P0 BRA `(.L_x_986) ;  /* 0x0000000000d48947 */ /* 0x001ff00003800000 */
[----:B------:R-:W2:Y:S04]  /*1f70*/  LDL R61, [R1+0x34] ;  /* 0x00003400013d7983 */ /* 0x000ea80000100800 */
[----:B------:R-:W3:Y:S04]  /*1f80*/  LDL R60, [R1+0x30] ;  /* 0x00003000013c7983 */ /* 0x000ee80000100800 */
[----:B------:R-:W4:Y:S04]  /*1f90*/  LDL R58, [R1+0x2c] ;  /* 0x00002c00013a7983 */ /* 0x000f280000100800 */
[----:B------:R-:W4:Y:S01]  /*1fa0*/  LDL R54, [R1+0x28] ;  /* 0x0000280001367983 */ /* 0x000f220000100800 */
[----:B------:R-:W0:Y:S01]  /*1fb0*/  S2UR UR15, SR_CgaCtaId ;  /* 0x00000000000f79c3 */ /* 0x000e220000008800 */
[----:B------:R-:W-:Y:S01]  /*1fc0*/  UMOV UR5, 0x400 ;  /* 0x0000040000057882 */ /* 0x000fe20000000000 */
[----:B------:R-:W-:Y:S01]  /*1fd0*/  SHF.L.U32 R44, R59, 0x1, RZ ;  /* 0x000000013b2c7819 */ /* 0x000fe200000006ff */
[----:B------:R-:W1:Y:S03]  /*1fe0*/  S2R R57, SR_TID.X ;  /* 0x0000000000397919 */ /* 0x000e660000002100 */
[----:B------:R-:W-:Y:S01]  /*1ff0*/  LOP3.LUT R44, R44, 0x18, RZ, 0xc0, !PT ;  /* 0x000000182c2c7812 */ /* 0x000fe200078ec0ff */
[----:B0-----:R-:W-:-:S06]  /*2000*/  ULEA UR5, UR15, UR5, 0x18 ;  /* 0x000000050f057291 */ /* 0x001fcc000f8ec03f */
[----:B------:R-:W-:-:S04]  /*2010*/  LEA R23, R59, UR5, 0x5 ;  /* 0x000000053b177c11 */ /* 0x000fc8000f8e28ff */
[----:B------:R-:W-:Y:S02]  /*2020*/  IADD3 R45, R23, R44, RZ ;  /* 0x0000002c172d7210 */ /* 0x000fe40007ffe0ff */
[----:B-1----:R-:W-:-:S03]  /*2030*/  SHF.R.S32.HI R55, RZ, 0x1f, R57 ;  /* 0x0000001fff377819 */ /* 0x002fc60000011439 */
[----:B------:R0:W-:Y:S01]  /*2040*/  STS.64 [R45], R14 ;  /* 0x0000000e2d007388 */ /* 0x0001e20000000a00 */
[----:B------:R-:W-:-:S04]  /*2050*/  LEA.HI R55, R55, R57, RZ, 0x2 ;  /* 0x0000003937377211 */ /* 0x000fc800078f10ff */
[----:B------:R-:W-:Y:S02]  /*2060*/  SHF.R.S32.HI R55, RZ, 0x2, R55 ;  /* 0x00000002ff377819 */ /* 0x000fe40000011437 */
[----:B0-----:R-:W-:-:S04]  /*2070*/  LOP3.LUT R45, R44, 0x8, RZ, 0x3c, !PT ;  /* 0x000000082c2d7812 */ /* 0x001fc800078e3cff */
[----:B------:R-:W-:-:S05]  /*2080*/  IADD3 R45, R23, R45, RZ ;  /* 0x0000002d172d7210 */ /* 0x000fca0007ffe0ff */
[----:B------:R0:W-:Y:S02]  /*2090*/  STS.64 [R45], R16 ;  /* 0x000000102d007388 */ /* 0x0001e40000000a00 */
[C---:B0-----:R-:W-:Y:S02]  /*20a0*/  LOP3.LUT R45, R44.reuse, 0x10, RZ, 0x3c, !PT ;  /* 0x000000102c2d7812 */ /* 0x041fe400078e3cff */
[----:B------:R-:W-:Y:S02]  /*20b0*/  LOP3.LUT R44, R44, 0x18, RZ, 0x3c, !PT ;  /* 0x000000182c2c7812 */ /* 0x000fe400078e3cff */
[C---:B------:R-:W-:Y:S02]  /*20c0*/  IADD3 R45, R23.reuse, R45, RZ ;  /* 0x0000002d172d7210 */ /* 0x040fe40007ffe0ff */
[----:B------:R-:W-:Y:S02]  /*20d0*/  IADD3 R44, R23, R44, RZ ;  /* 0x0000002c172c7210 */ /* 0x000fe40007ffe0ff */
[----:B------:R-:W-:Y:S01]  /*20e0*/  LEA R23, R55, UR5, 0x5 ;  /* 0x0000000537177c11 */ /* 0x000fe2000f8e28ff */
[----:B------:R-:W-:Y:S01]  /*20f0*/  STS.64 [R45], R18 ;  /* 0x000000122d007388 */ /* 0x000fe20000000a00 */
[----:B------:R-:W-:-:S03]  /*2100*/  USHF.R.U32.HI UR5, URZ, 0x1, UR6 ;  /* 0x000000013f057899 */ /* 0x000fc60008011606 */
[----:B------:R2:W-:Y:S01]  /*2110*/  STS.64 [R44], R20 ;  /* 0x000000142c007388 */ /* 0x0005e20000000a00 */
[----:B------:R-:W-:-:S04]  /*2120*/  USHF.L.U32 UR5, UR5, 0x6, URZ ;  /* 0x0000000605057899 */ /* 0x000fc8000800063f */
[----:B------:R-:W-:Y:S01]  /*2130*/  ULOP3.LUT UR5, UR5, 0xffffffc0, UR17, 0xe2, !UPT ;  /* 0xffffffc005057892 */ /* 0x000fe2000f8ee211 */
[----:B--2---:R-:W-:Y:S01]  /*2140*/  IMAD R44, R61, 0x8, R23 ;  /* 0x000000083d2c7824 */ /* 0x004fe200078e0217 */
[----:B------:R-:W-:Y:S01]  /*2150*/  BAR.SYNC.DEFER_BLOCKING 0x0 ;  /* 0x0000000000007b1d */ /* 0x000fe20000010000 */
[----:B---3--:R-:W-:-:S05]  /*2160*/  LEA R46, R60, R23, 0x3 ;  /* 0x000000173c2e7211 */ /* 0x008fca00078e18ff */
        /* <DEDUP_REMOVED lines=9> */
[----:B------:R-:W-:Y:S01]  /*2200*/  LEA R44, R54, R23, 0x3 ;  /* 0x00000017362c7211 */ /* 0x000fe200078e18ff */
[----:B------:R-:W-:Y:S01]  /*2210*/  FADD.FTZ R47, R47, R45 ;  /* 0x0000002d2f2f7221 */ /* 0x000fe20000010000 */
[----:B------:R-:W-:-:S04]  /*2220*/  MOV R23, UR5 ;  /* 0x0000000500177c02 */ /* 0x000fc80008000f00 */
[----:B------:R-:W0:Y:S01]  /*2230*/  LDS.64 R44, [R44+0x1e00] ;  /* 0x001e00002c2c7984 */ /* 0x000e220000000a00 */
[----:B------:R-:W-:-:S05]  /*2240*/  IMAD R23, R23, 0x280, R59 ;  /* 0x0000028017177824 */ /* 0x000fca00078e023b */
[----:B------:R-:W-:-:S05]  /*2250*/  IADD3 R23, R23, UR14, RZ ;  /* 0x0000000e17177c10 */ /* 0x000fca000fffe0ff */
[----:B------:R-:W-:Y:S02]  /*2260*/  IMAD.SHL.U32 R23, R23, 0x2, RZ ;  /* 0x0000000217177824 */ /* 0x000fe400078e00ff */
[----:B0-----:R-:W-:Y:S01]  /*2270*/  FADD.FTZ R45, R47, R45 ;  /* 0x0000002d2f2d7221 */ /* 0x001fe20000010000 */
[----:B------:R-:W-:Y:S02]  /*2280*/  FADD.FTZ R44, R46, R44 ;  /* 0x0000002c2e2c7221 */ /* 0x000fe40000010000 */
[----:B------:R-:W0:Y:S02]  /*2290*/  LDC.64 R46, c[0x0][0x260] ;  /* 0x00009800ff2e7b82 */ /* 0x000e240000000a00 */
[----:B0-----:R-:W-:-:S05]  /*22a0*/  IMAD.WIDE.U32 R46, R23, 0x4, R46 ;  /* 0x00000004172e7825 */ /* 0x001fca00078e002e */
[----:B------:R0:W-:Y:S02]  /*22b0*/  STG.E.64 desc[UR12][R46.64+0x8000], R44 ;  /* 0x0080002c2e007986 */ /* 0x0001e4000c101b0c */
.L_x_986:
[----:B------:R-:W-:Y:S01]  /*22c0*/  BSSY B0, `(.L_x_987) ;  /* 0x000006d000007945 */ /* 0x000fe20003800000 */
[----:B0-----:R-:W-:-:S03]  /*22d0*/  CS2R R44, SRZ ;  /* 0x00000000002c7805 */ /* 0x001fc6000001ff00 */
[----:B------:R-:W-:Y:S05]  /*22e0*/  @P1 BRA `(.L_x_988) ;  /* 0x0000000400a81947 */ /* 0x000fea0003800000 */
[----:B------:R-:W-:Y:S01]  /*22f0*/  USHF.L.U32 UR5, UR11, 0x3, URZ ;  /* 0x000000030b057899 */ /* 0x000fe2000800063f */
[----:B------:R-:W-:Y:S01]  /*2300*/  MOV R44, 0x28 ;  /* 0x00000028002c7802 */ /* 0x000fe20000000f00 */
[----:B------:R-:W-:Y:S01]  /*2310*/  HFMA2.MMA R45, -RZ, RZ, 0, 2.384185791015625e-06 ;  /* 0x00000028ff2d7435 */ /* 0x000fe200000001ff */
[----:B------:R-:W-:Y:S01]  /*2320*/  SHF.L.U32 R54, R59, 0x3, RZ ;  /* 0x000000033b367819 */ /* 0x000fe200000006ff */
[----:B------:R-:W-:Y:S01]  /*2330*/  ULOP3.LUT UR5, UR5, 0x8, URZ, 0xc0, !UPT ;  /* 0x0000000805057892 */ /* 0x000fe2000f8ec03f */
[----:B------:R-:W-:Y:S02]  /*2340*/  HFMA2.MMA R56, -RZ, RZ, 0, 2.384185791015625e-06 ;  /* 0x00000028ff387435 */ /* 0x000fe400000001ff */
[----:B------:R-:W-:-:S03]  /*2350*/  LOP3.LUT R54, R54, 0x18, RZ, 0xc0, !PT ;  /* 0x0000001836367812 */ /* 0x000fc600078ec0ff */
[----:B------:R-:W-:-:S05]  /*2360*/  LEA.HI R23, R59, UR5, RZ, 0x1e ;  /* 0x000000053b177c11 */ /* 0x000fca000f8ff0ff */
[----:B------:R-:W-:-:S05]  /*2370*/  IMAD R23, R23, R44, -UR14 ;  /* 0x8000000e17177e24 */ /* 0x000fca000f8e022c */
[----:B------:R-:W-:-:S04]  /*2380*/  SHF.R.S32.HI R44, RZ, 0x1f, R23 ;  /* 0x0000001fff2c7819 */ /* 0x000fc80000011417 */
[----:B------:R-:W-:-:S04]  /*2390*/  LEA.HI R44, R44, R23, RZ, 0x2 ;  /* 0x000000172c2c7211 */ /* 0x000fc800078f10ff */
[----:B------:R-:W-:-:S05]  /*23a0*/  SHF.R.S32.HI R44, RZ, 0x2, R44 ;  /* 0x00000002ff2c7819 */ /* 0x000fca000001142c */
[----:B------:R-:W-:Y:S01]  /*23b0*/  IMAD R44, R44, R45, UR8 ;  /* 0x000000082c2c7e24 */ /* 0x000fe2000f8e022d */
[----:B------:R-:W-:-:S03]  /*23c0*/  IADD3 R45, R23, 0x4, RZ ;  /* 0x00000004172d7810 */ /* 0x000fc60007ffe0ff */
[----:B------:R-:W-:Y:S01]  /*23d0*/  IMAD.IADD R44, R44, 0x1, R54 ;  /* 0x000000012c2c7824 */ /* 0x000fe200078e0236 */
[----:B------:R-:W-:-:S04]  /*23e0*/  SHF.R.S32.HI R46, RZ, 0x1f, R45 ;  /* 0x0000001fff2e7819 */ /* 0x000fc8000001142d */
[----:B------:R-:W-:Y:S02]  /*23f0*/  LEA.HI R46, R46, R45, RZ, 0x2 ;  /* 0x0000002d2e2e7211 */ /* 0x000fe400078f10ff */
[----:B------:R-:W-:Y:S02]  /*2400*/  MOV R45, 0x28 ;  /* 0x00000028002d7802 */ /* 0x000fe40000000f00 */
[----:B------:R-:W-:-:S05]  /*2410*/  SHF.R.S32.HI R46, RZ, 0x2, R46 ;  /* 0x00000002ff2e7819 */ /* 0x000fca000001142e */
[----:B------:R-:W-:Y:S02]  /*2420*/  IMAD R46, R46, R45, UR8 ;  /* 0x000000082e2e7e24 */ /* 0x000fe4000f8e022d */
[----:B------:R-:W0:Y:S03]  /*2430*/  LDS.64 R44, [R44] ;  /* 0x000000002c2c7984 */ /* 0x000e260000000a00 */
[----:B------:R-:W-:-:S06]  /*2440*/  IADD3 R46, R54, R46, RZ ;  /* 0x0000002e362e7210 */ /* 0x000fcc0007ffe0ff */
        /* <DEDUP_REMOVED lines=9> */
[----:B------:R-:W-:-:S05]  /*24e0*/  IMAD R45, R45, R56, UR8 ;  /* 0x000000082d2d7e24 */ /* 0x000fca000f8e0238 */
[----:B------:R-:W-:-:S06]  /*24f0*/  IADD3 R45, R54, R45, RZ ;  /* 0x0000002d362d7210 */ /* 0x000fcc0007ffe0ff */
[----:B------:R-:W0:Y:S02]  /*2500*/  LDS.64 R44, [R45] ;  /* 0x000000002d2c7984 */ /* 0x000e240000000a00 */
[----:B0-----:R-:W-:Y:S01]  /*2510*/  FADD.FTZ R46, R46, R44 ;  /* 0x0000002c2e2e7221 */ /* 0x001fe20000010000 */
[----:B------:R-:W-:Y:S01]  /*2520*/  IADD3 R44, R23, 0xc, RZ ;  /* 0x0000000c172c7810 */ /* 0x000fe20007ffe0ff */
[----:B------:R-:W-:-:S03]  /*2530*/  FADD.FTZ R47, R47, R45 ;  /* 0x0000002d2f2f7221 */ /* 0x000fc60000010000 */
[----:B------:R-:W-:-:S04]  /*2540*/  SHF.R.S32.HI R45, RZ, 0x1f, R44 ;  /* 0x0000001fff2d7819 */ /* 0x000fc8000001142c */
[----:B------:R-:W-:Y:S01]  /*2550*/  LEA.HI R45, R45, R44, RZ, 0x2 ;  /* 0x0000002c2d2d7211 */ /* 0x000fe200078f10ff */
[----:B------:R-:W-:-:S03]  /*2560*/  IMAD.MOV.U32 R44, RZ, RZ, 0x28 ;  /* 0x00000028ff2c7424 */ /* 0x000fc600078e00ff */
        /* <DEDUP_REMOVED lines=56> */
[----:B------:R-:W-:Y:S01]  /*28f0*/  SHF.R.S32.HI R44, RZ, 0x1f, R23 ;  /* 0x0000001fff2c7819 */ /* 0x000fe20000011417 */
[----:B------:R-:W-:-:S03]  /*2900*/  FADD.FTZ R47, R47, R45 ;  /* 0x0000002d2f2f7221 */ /* 0x000fc60000010000 */
[----:B------:R-:W-:Y:S01]  /*2910*/  LEA.HI R44, R44, R23, RZ, 0x2 ;  /* 0x000000172c2c7211 */ /* 0x000fe200078f10ff */
[----:B------:R-:W-:-:S03]  /*2920*/  IMAD.MOV.U32 R23, RZ, RZ, 0x28 ;  /* 0x00000028ff177424 */ /* 0x000fc600078e00ff */
[----:B------:R-:W-:-:S05]  /*2930*/  SHF.R.S32.HI R44, RZ, 0x2, R44 ;  /* 0x00000002ff2c7819 */ /* 0x000fca000001142c */
[----:B------:R-:W-:-:S05]  /*2940*/  IMAD R44, R44, R23, UR8 ;  /* 0x000000082c2c7e24 */ /* 0x000fca000f8e0217 */
[----:B------:R-:W-:-:S06]  /*2950*/  IADD3 R44, R54, R44, RZ ;  /* 0x0000002c362c7210 */ /* 0x000fcc0007ffe0ff */
[----:B------:R-:W0:Y:S02]  /*2960*/  LDS.64 R44, [R44] ;  /* 0x000000002c2c7984 */ /* 0x000e240000000a00 */
[----:B0-----:R-:W-:Y:S01]  /*2970*/  FADD.FTZ R44, R46, R44 ;  /* 0x0000002c2e2c7221 */ /* 0x001fe20000010000 */
[----:B------:R-:W-:-:S07]  /*2980*/  FADD.FTZ R45, R47, R45 ;  /* 0x0000002d2f2d7221 */ /* 0x000fce0000010000 */
.L_x_988:
[----:B------:R-:W-:Y:S05]  /*2990*/  BSYNC B0 ;  /* 0x0000000000007941 */ /* 0x000fea0003800000 */
.L_x_987:
[----:B------:R-:W0:Y:S01]  /*29a0*/  SHFL.BFLY PT, R47, R44, 0x2, 0x1f ;  /* 0x0c401f002c2f7f89 */ /* 0x000e2200000e0000 */
[----:B------:R-:W-:Y:S01]  /*29b0*/  LOP3.LUT P1, RZ, R59, 0xffffffe3, RZ, 0xc0, !PT ;  /* 0xffffffe33bff7812 */ /* 0x000fe2000782c0ff */
[----:B------:R-:W-:Y:S01]  /*29c0*/  BSSY B0, `(.L_x_989) ;  /* 0x0000017000007945 */ /* 0x000fe20003800000 */
[----:B-----5:R-:W-:Y:S01]  /*29d0*/  PRMT R46, R24, 0x7632, R46 ;  /* 0x00007632182e7816 */ /* 0x020fe2000000002e */
[----:B------:R-:W1:Y:S01]  /*29e0*/  SHFL.BFLY PT, R23, R45, 0x2, 0x1f ;  /* 0x0c401f002d177f89 */ /* 0x000e6200000e0000 */
[----:B0-----:R-:W-:Y:S01]  /*29f0*/  FADD.FTZ R47, R47, R44 ;  /* 0x0000002c2f2f7221 */ /* 0x001fe20000010000 */
[----:B-1----:R-:W-:-:S04]  /*2a00*/  FADD.FTZ R44, R23, R45 ;  /* 0x0000002d172c7221 */ /* 0x002fc80000010000 */
[----:B------:R-:W0:Y:S01]  /*2a10*/  SHFL.BFLY PT, R54, R47, 0x1, 0x1f ;  /* 0x0c201f002f367f89 */ /* 0x000e2200000e0000 */
[----:B------:R-:W-:-:S03]  /*2a20*/  PRMT R23, R25, 0x7632, R23 ;  /* 0x0000763219177816 */ /* 0x000fc60000000017 */
[----:B------:R-:W1:Y:S01]  /*2a30*/  SHFL.BFLY PT, R45, R44, 0x1, 0x1f ;  /* 0x0c201f002c2d7f89 */ /* 0x000e6200000e0000 */
[----:B0-----:R-:W-:Y:S01]  /*2a40*/  FADD.FTZ R24, R47, R54 ;  /* 0x000000362f187221 */ /* 0x001fe20000010000 */
[----:B-1----:R-:W-:Y:S01]  /*2a50*/  FADD.FTZ R25, R44, R45 ;  /* 0x0000002d2c197221 */ /* 0x002fe20000010000 */
[----:B------:R-:W-:Y:S06]  /*2a60*/  @P1 BRA `(.L_x_990) ;  /* 0x0000000000301947 */ /* 0x000fec0003800000 */
[----:B------:R-:W0:Y:S01]  /*2a70*/  LDC.64 R54, c[0x0][0x260] ;  /* 0x00009800ff367b82 */ /* 0x000e220000000a00 */
[----:B------:R-:W-:Y:S01]  /*2a80*/  SHF.R.U32.HI R45, RZ, 0x2, R59 ;  /* 0x00000002ff2d7819 */ /* 0x000fe2000001163b */
[----:B------:R-:W-:Y:S01]  /*2a90*/  ULDC UR5, c[0x0][0x10] ;  /* 0x0000040000057ab9 */ /* 0x000fe20000000800 */
[----:B------:R-:W-:Y:S01]  /*2aa0*/  MOV R44, UR17 ;  /* 0x00000011002c7c02 */ /* 0x000fe20008000f00 */
[----:B------:R-:W-:Y:S01]  /*2ab0*/  UIMAD UR5, UR5, UR4, UR6 ;  /* 0x00000004050572a4 */ /* 0x000fe2000f8e0206 */
[----:B------:R-:W-:-:S04]  /*2ac0*/  SHF.L.U32 R45, R45, 0x6, RZ ;  /* 0x000000062d2d7819 */ /* 0x000fc800000006ff */
[----:B------:R-:W-:Y:S02]  /*2ad0*/  LOP3.LUT R44, R45, 0xffffffc0, R44, 0xe2, !PT ;  /* 0xffffffc02d2c7812 */ /* 0x000fe400078ee22c */
[----:B------:R-:W-:-:S04]  /*2ae0*/  MOV R45, UR5 ;  /* 0x00000005002d7c02 */ /* 0x000fc80008000f00 */
[----:B------:R-:W-:-:S05]  /*2af0*/  LEA R44, R45, R44, 0x9 ;  /* 0x0000002c2d2c7211 */ /* 0x000fca00078e48ff */
[----:B------:R-:W-:-:S04]  /*2b00*/  IMAD.SHL.U32 R44, R44, 0x2, RZ ;  /* 0x000000022c2c7824 */ /* 0x000fc800078e00ff */
[----:B0-----:R-:W-:-:S05]  /*2b10*/  IMAD.WIDE.U32 R44, R44, 0x4, R54 ;  /* 0x000000042c2c7825 */ /* 0x001fca00078e0036 */
[----:B------:R0:W-:Y:S02]  /*2b20*/  STG.E.64 desc[UR12][R44.64], R24 ;  /* 0x000000182c007986 */ /* 0x0001e4000c101b0c */
.L_x_990:
[----:B------:R-:W-:Y:S05]  /*2b30*/  BSYNC B0 ;  /* 0x0000000000007941 */ /* 0x000fea0003800000 */
.L_x_989:
[----:B------:R-:W-:Y:S01]  /*2b40*/  UISETP.GE.U32.AND UP0, UPT, UR9, UR16, UPT ;  /* 0x000000100900728c */ /* 0x000fe2000bf06070 */
[----:B------:R-:W-:Y:S02]  /*2b50*/  PRMT R34, R30, 0x7632, R34 ;  /* 0x000076321e227816 */ /* 0x000fe40000000022 */
        /* <DEDUP_REMOVED lines=33> */
.L_x_993:
[----:B------:R-:W2:Y:S04]  /*2d70*/  LD.E.STRONG.GPU R31, desc[UR12][R24.64] ;  /* 0x0000000c181f7980 */ /* 0x000ea8000c10f900 */
[----:B--2---:R-:W-:Y:S01]  /*2d80*/  CCTL.IVALL ;  /* 0x00000000ff00798f */ /* 0x004fe20002000000 */
[----:B------:R-:W-:Y:S05]  /*2d90*/  YIELD ;  /* 0x0000000000007946 */ /* 0x000fea0003800000 */
[----:B-----5:R-:W-:-:S04]  /*2da0*/  LOP3.LUT R31, R31, R30, RZ, 0x3c, !PT ;  /* 0x0000001e1f1f7212 */ /* 0x020fc800078e3cff */
[----:B------:R-:W-:-:S13]  /*2db0*/  ISETP.GT.AND P1, PT, R31, -0x1, PT ;  /* 0xffffffff1f00780c */ /* 0x000fda0003f24270 */
[----:B------:R-:W-:Y:S05]  /*2dc0*/  @P1 BRA `(.L_x_993) ;  /* 0xfffffffc00e81947 */ /* 0x000fea000383ffff */
.L_x_992:
[----:B------:R-:W-:Y:S05]  /*2dd0*/  WARPSYNC.ALL ;  /* 0x0000000000007948 */ /* 0x000fea0003800000 */
[----:B------:R-:W-:Y:S06]  /*2de0*/  BAR.SYNC.DEFER_BLOCKING 0x0 ;  /* 0x0000000000007b1d */ /* 0x000fec0000010000 */
[----:B------:R-:W-:Y:S05]  /*2df0*/  BRA `(.L_x_994) ;  /* 0x0000000000687947 */ /* 0x000fea0003800000 */
.L_x_991:
        /* <DEDUP_REMOVED lines=18> */
.L_x_996:
[----:B------:R-:W2:Y:S04]  /*2f20*/  LD.E.STRONG.GPU R31, desc[UR12][R24.64] ;  /* 0x0000000c181f7980 */ /* 0x000ea8000c10f900 */
[----:B--2---:R-:W-:Y:S01]  /*2f30*/  CCTL.IVALL ;  /* 0x00000000ff00798f */ /* 0x004fe20002000000 */
[----:B------:R-:W-:Y:S05]  /*2f40*/  YIELD ;  /* 0x0000000000007946 */ /* 0x000fea0003800000 */
[----:B-----5:R-:W-:-:S04]  /*2f50*/  LOP3.LUT R31, R31, R30, RZ, 0x3c, !PT ;  /* 0x0000001e1f1f7212 */ /* 0x020fc800078e3cff */
[----:B------:R-:W-:-:S13]  /*2f60*/  ISETP.GT.AND P1, PT, R31, -0x1, PT ;  /* 0xffffffff1f00780c */ /* 0x000fda0003f24270 */
[----:B------:R-:W-:Y:S05]  /*2f70*/  @P1 BRA `(.L_x_996) ;  /* 0xfffffffc00e81947 */ /* 0x000fea000383ffff */
.L_x_995:
[----:B------:R-:W-:Y:S05]  /*2f80*/  WARPSYNC.ALL ;  /* 0x0000000000007948 */ /* 0x000fea0003800000 */
[----:B------:R-:W-:Y:S06]  /*2f90*/  BAR.SYNC.DEFER_BLOCKING 0x0 ;  /* 0x0000000000007b1d */ /* 0x000fec0000010000 */
.L_x_994:
        /* <DEDUP_REMOVED lines=10> */
[----:B------:R-:W-:-:S04]  /*3040*/  @!P1 IADD3 R24, R24, R25, RZ ;  /* 0x0000001918189210 */ /* 0x000fc80007ffe0ff */
[----:B------:R-:W-:-:S04]  /*3050*/  @!P1 SHF.L.U32 R30, R24, 0x1, RZ ;  /* 0x00000001181e9819 */ /* 0x000fc800000006ff */
[C---:B------:R-:W-:Y:S01]  /*3060*/  @!P1 IADD3 R24, R30.reuse, 0x40, RZ ;  /* 0x000000401e189810 */ /* 0x040fe20007ffe0ff */
[----:B-1----:R-:W-:-:S04]  /*3070*/  @!P1 IMAD.WIDE.U32 R30, R30, 0x4, R54 ;  /* 0x000000041e1e9825 */ /* 0x002fc800078e0036 */
[----:B------:R-:W-:Y:S02]  /*3080*/  @!P1 IMAD.WIDE.U32 R24, R24, 0x4, R54 ;  /* 0x0000000418189825 */ /* 0x000fe400078e0036 */
[----:B------:R-:W2:Y:S04]  /*3090*/  @!P1 LDG.E.64 R30, desc[UR12][R30.64] ;  /* 0x0000000c1e1e9981 */ /* 0x000ea8000c1e1b00 */
[----:B------:R-:W3:Y:S01]  /*30a0*/  @!P1 LDG.E.64 R24, desc[UR12][R24.64] ;  /* 0x0000000c18189981 */ /* 0x000ee2000c1e1b00 */
[----:B------:R-:W-:Y:S01]  /*30b0*/  IMAD.MOV.U32 R47, RZ, RZ, RZ ;  /* 0x000000ffff2f7224 */ /* 0x000fe200078e00ff */
[----:B------:R-:W0:Y:S01]  /*30c0*/  S2UR UR14, SR_CgaCtaId ;  /* 0x00000000000e79c3 */ /* 0x000e220000008800 */
[----:B------:R-:W-:Y:S01]  /*30d0*/  UMOV UR5, 0x400 ;  /* 0x0000040000057882 */ /* 0x000fe20000000000 */
[----:B------:R-:W-:Y:S01]  /*30e0*/  SHF.L.U32 R46, R46, 0x10, RZ ;  /* 0x000000102e2e7819 */ /* 0x000fe200000006ff */
[----:B------:R-:W-:Y:S01]  /*30f0*/  UIADD3 UR5, UR5, 0x3480, URZ ;  /* 0x0000348005057890 */ /* 0x000fe2000fffe03f */
[----:B------:R-:W-:Y:S01]  /*3100*/  SHF.L.U32 R28, R28, 0x10, RZ ;  /* 0x000000101c1c7819 */ /* 0x000fe200000006ff */
[----:B------:R-:W4:Y:S01]  /*3110*/  LDL.LU R54, [R1+0x24] ;  /* 0x0000240001367983 */ /* 0x000f220000300800 */
[----:B------:R-:W-:-:S02]  /*3120*/  SHF.L.U32 R29, R29, 0x10, RZ ;  /* 0x000000101d1d7819 */ /* 0x000fc400000006ff */
[----:B------:R-:W-:Y:S02]  /*3130*/  SHF.L.U32 R34, R34, 0x10, RZ ;  /* 0x0000001022227819 */ /* 0x000fe400000006ff */
[----:B------:R-:W-:Y:S02]  /*3140*/  SHF.L.U32 R32, R32, 0x10, RZ ;  /* 0x0000001020207819 */ /* 0x000fe400000006ff */
[----:B------:R-:W-:Y:S01]  /*3150*/  SHF.L.U32 R35, R35, 0x10, RZ ;  /* 0x0000001023237819 */ /* 0x000fe200000006ff */
[----:B0-----:R-:W-:Y:S01]  /*3160*/  ULEA UR5, UR14, UR5, 0x18 ;  /* 0x000000050e057291 */ /* 0x001fe2000f8ec03f */
[----:B--2---:R-:W-:Y:S01]  /*3170*/  @!P1 FADD.FTZ R30, RZ, R30 ;  /* 0x0000001eff1e9221 */ /* 0x004fe20000010000 */
[----:B------:R-:W-:Y:S01]  /*3180*/  @!P1 FADD.FTZ R31, RZ, R31 ;  /* 0x0000001fff1f9221 */ /* 0x000fe20000010000 */
[C---:B------:R-:W-:Y:S01]  /*3190*/  FADD.FTZ R34, -R22.reuse, R34 ;  /* 0x0000002216227221 */ /* 0x040fe20000010100 */
[----:B------:R-:W-:Y:S01]  /*31a0*/  FADD.FTZ R35, -R22, R35 ;  /* 0x0000002316237221 */ /* 0x000fe20000010100 */
[----:B---3--:R-:W-:Y:S01]  /*31b0*/  @!P1 FADD.FTZ R47, R24, R30 ;  /* 0x0000001e182f9221 */ /* 0x008fe20000010000 */
[----:B------:R-:W-:Y:S01]  /*31c0*/  HFMA2.MMA R24, -RZ, RZ, 0, 0 ;  /* 0x00000000ff187435 */ /* 0x000fe200000001ff */
[----:B------:R-:W-:Y:S01]  /*31d0*/  IMAD.U32 R38, R38, 0x10000, RZ ;  /* 0x0001000026267824 */ /* 0x000fe200078e00ff */
[----:B------:R-:W-:-:S02]  /*31e0*/  SHF.L.U32 R36, R36, 0x10, RZ ;  /* 0x0000001024247819 */ /* 0x000fc400000006ff */
[----:B------:R-:W-:Y:S01]  /*31f0*/  SHF.L.U32 R39, R39, 0x10, RZ ;  /* 0x0000001027277819 */ /* 0x000fe200000006ff */
[----:B------:R-:W0:Y:S01]  /*3200*/  SHFL.BFLY PT, R30, R47, 0x10, 0x1f ;  /* 0x0e001f002f1e7f89 */ /* 0x000e2200000e0000 */
[----:B------:R-:W-:Y:S01]  /*3210*/  @!P1 FADD.FTZ R24, R25, R31 ;  /* 0x0000001f19189221 */ /* 0x000fe20000010000 */
[----:B------:R-:W-:Y:S02]  /*3220*/  LOP3.LUT P1, RZ, R56, 0xffffff1f, RZ, 0xc0, !PT ;  /* 0xffffff1f38ff7812 */ /* 0x000fe4000782c0ff */
[----:B------:R-:W-:Y:S02]  /*3230*/  SHF.L.U32 R37, R37, 0x10, RZ ;  /* 0x0000001025257819 */ /* 0x000fe400000006ff */
[----:B------:R-:W-:Y:S01]  /*3240*/  SHF.L.U32 R43, R43, 0x10, RZ ;  /* 0x000000102b2b7819 */ /* 0x000fe200000006ff */
[----:B------:R-:W1:Y:S01]  /*3250*/  SHFL.BFLY PT, R25, R24, 0x10, 0x1f ;  /* 0x0e001f0018197f89 */ /* 0x000e6200000e0000 */
[----:B------:R-:W-:Y:S01]  /*3260*/  USHF.L.U32 UR11, UR11, 0x3, URZ ;  /* 0x000000030b0b7899 */ /* 0x000fe2000800063f */
[----:B------:R-:W-:Y:S01]  /*3270*/  SHF.L.U32 R45, R45, 0x10, RZ ;  /* 0x000000102d2d7819 */ /* 0x000fe200000006ff */
[----:B------:R-:W-:Y:S01]  /*3280*/  ULDC.64 UR14, c[0x0][0x210] ;  /* 0x00008400000e7ab9 */ /* 0x000fe20000000a00 */
[----:B------:R-:W2:Y:S01]  /*3290*/  LDL.LU R57, [R1+0x18] ;  /* 0x0000180001397983 */ /* 0x000ea20000300800 */
[----:B0-----:R-:W-:-:S05]  /*32a0*/  FADD.FTZ R47, R30, R47 ;  /* 0x0000002f1e2f7221 */ /* 0x001fca0000010000 */
[----:B------:R-:W0:Y:S01]  /*32b0*/  SHFL.BFLY PT, R30, R47, 0x8, 0x1f ;  /* 0x0d001f002f1e7f89 */ /* 0x000e2200000e0000 */
[----:B-1----:R-:W-:-:S05]  /*32c0*/  FADD.FTZ R25, R25, R24 ;  /* 0x0000001819197221 */ /* 0x002fca0000010000 */
[----:B------:R-:W1:Y:S01]  /*32d0*/  SHFL.BFLY PT, R24, R25, 0x8, 0x1f ;  /* 0x0d001f0019187f89 */ /* 0x000e6200000e0000 */
        /* <DEDUP_REMOVED lines=12> */
[----:B0-----:R-:W-:Y:S01]  /*33a0*/  FADD.FTZ R47, R47, R30 ;  /* 0x0000001e2f2f7221 */ /* 0x001fe20000010000 */
[----:B------:R-:W-:Y:S01]  /*33b0*/  @!P1 SHF.R.U32.HI R30, RZ, 0x2, R56 ;  /* 0x00000002ff1e9819 */ /* 0x000fe20000011638 */
[----:B------:R-:W-:Y:S01]  /*33c0*/  FADD.FTZ R39, -R22, R39 ;  /* 0x0000002716277221 */ /* 0x000fe20000010100 */
[----:B------:R-:W-:Y:S01]  /*33d0*/  ULOP3.LUT UR11, UR11, 0x8, URZ, 0xc0, !UPT ;  /* 0x000000080b0b7892 */ /* 0x000fe2000f8ec03f */
[----:B------:R-:W3:Y:S01]  /*33e0*/  LDL.LU R56, [R1+0x1c] ;  /* 0x00001c0001387983 */ /* 0x000ee20000300800 */
[----:B-1----:R-:W-:Y:S01]  /*33f0*/  FADD.FTZ R25, R24, R25 ;  /* 0x0000001918197221 */ /* 0x002fe20000010000 */
[----:B------:R-:W-:Y:S01]  /*3400*/  @!P1 LOP3.LUT R30, R30, 0x3ffffff8, RZ, 0xc0, !PT ;  /* 0x3ffffff81e1e9812 */ /* 0x000fe200078ec0ff */
[----:B------:R-:W-:Y:S01]  /*3410*/  @!P1 FMUL.FTZ R24, R47, 2.4414062863797880709e-05 ;  /* 0x37cccccd2f189820 */ /* 0x000fe20000410000 */
[----:B------:R-:W5:Y:S01]  /*3420*/  LDL.LU R55, [R1+0x10] ;  /* 0x0000100001377983 */ /* 0x000f620000300800 */
[----:B------:R-:W-:-:S05]  /*3430*/  @!P1 FMUL.FTZ R25, R25, 2.4414062863797880709e-05 ;  /* 0x37cccccd19199820 */ /* 0x000fca0000410000 */
[----:B------:R0:W-:Y:S02]  /*3440*/  @!P1 STS.64 [R30+UR5], R24 ;  /* 0x000000181e009988 */ /* 0x0001e40008000a05 */
[----:B0-----:R-:W-:-:S05]  /*3450*/  SHF.L.U32 R24, R26, 0x10, RZ ;  /* 0x000000101a187819 */ /* 0x001fca00000006ff */
[----:B------:R-:W-:-:S04]  /*3460*/  FADD.FTZ R24, -R22, R24 ;  /* 0x0000001816187221 */ /* 0x000fc80000010100 */
[----:B------:R-:W-:-:S04]  /*3470*/  FMUL.FTZ R24, R2, R24 ;  /* 0x0000001802187220 */ /* 0x000fc80000410000 */
[----:B------:R-:W-:-:S04]  /*3480*/  FFMA.FTZ R31, R24, R46, R28 ;  /* 0x0000002e181f7223 */ /* 0x000fc8000001001c */
[----:B------:R-:W-:-:S06]  /*3490*/  FMUL.FTZ R25, R31, -1.4426950216293334961 ;  /* 0xbfb8aa3b1f197820 */ /* 0x000fcc0000410000 */
[----:B------:R-:W0:Y:S01]  /*34a0*/  MUFU.EX2 R25, R25 ;  /* 0x0000001900197308 */ /* 0x000e220000000800 */
[----:B------:R-:W-:Y:S01]  /*34b0*/  SHF.L.U32 R26, R27, 0x10, RZ ;  /* 0x000000101b1a7819 */ /* 0x000fe200000006ff */
[----:B0-----:R-:W-:-:S06]  /*34c0*/  FADD.FTZ R25, R25, 1 ;  /* 0x3f80000019197421 */ /* 0x001fcc0000010000 */
[----:B------:R0:W1:Y:S01]  /*34d0*/  MUFU.RCP R30, R25 ;  /* 0x00000019001e7308 */ /* 0x0000620000001000 */
[----:B------:R-:W-:-:S04]  /*34e0*/  FADD.FTZ R26, -R22, R26 ;  /* 0x0000001a161a7221 */ /* 0x000fc80000010100 */
[----:B------:R-:W-:Y:S01]  /*34f0*/  FMUL.FTZ R26, R2, R26 ;  /* 0x0000001a021a7220 */ /* 0x000fe20000410000 */
[----:B0-----:R-:W-:-:S04]  /*3500*/  IMAD.U32 R25, R23, 0x10000, RZ ;  /* 0x0001000017197824 */ /* 0x001fc800078e00ff */
[----:B------:R-:W-:Y:S01]  /*3510*/  FFMA.FTZ R27, R26, R25, R29 ;  /* 0x000000191a1b7223 */ /* 0x000fe2000001001d */
[----:B-1----:R-:W-:-:S04]  /*3520*/  FADD.FTZ R23, -R30, 1 ;  /* 0x3f8000001e177421 */ /* 0x002fc80000010100 */
[----:B------:R-:W-:Y:S01]  /*3530*/  FFMA.FTZ R31, R31, R23, 1 ;  /* 0x3f8000001f1f7423 */ /* 0x000fe20000010017 */
[----:B------:R-:W-:-:S06]  /*3540*/  FMUL.FTZ R23, R27, -1.4426950216293334961 ;  /* 0xbfb8aa3b1b177820 */ /* 0x000fcc0000410000 */
[----:B------:R-:W0:Y:S02]  /*3550*/  MUFU.EX2 R23, R23 ;  /* 0x0000001700177308 */ /* 0x000e240000000800 */
[----:B0-----:R-:W-:-:S06]  /*3560*/  FADD.FTZ R23, R23, 1 ;  /* 0x3f80000017177421 */ /* 0x001fcc0000010000 */
[----:B------:R-:W0:Y:S01]  /*3570*/  MUFU.RCP R23, R23 ;  /* 0x0000001700177308 */ /* 0x000e220000001000 */
[----:B------:R-:W-:Y:S01]  /*3580*/  FMUL.FTZ R30, R30, R31 ;  /* 0x0000001f1e1e7220 */ /* 0x000fe20000410000 */
[----:B0-----:R-:W-:-:S04]  /*3590*/  FADD.FTZ R31, -R23, 1 ;  /* 0x3f800000171f7421 */ /* 0x001fc80000010100 */
[----:B------:R-:W-:Y:S01]  /*35a0*/  FFMA.FTZ R31, R27, R31, 1 ;  /* 0x3f8000001b1f7423 */ /* 0x000fe2000001001f */
[----:B------:R-:W-:-:S03]  /*35b0*/  FMUL.FTZ R27, R2, R34 ;  /* 0x00000022021b7220 */ /* 0x000fc60000410000 */
[----:B------:R-:W-:Y:S01]  /*35c0*/  FMUL.FTZ R23, R23, R31 ;  /* 0x0000001f17177220 */ /* 0x000fe20000410000 */
[----:B------:R-:W-:-:S04]  /*35d0*/  FFMA.FTZ R31, R46, R27, R28 ;  /* 0x0000001b2e1f7223 */ /* 0x000fc8000001001c */
[----:B------:R-:W-:-:S06]  /*35e0*/  FMUL.FTZ R34, R31, -1.4426950216293334961 ;  /* 0xbfb8aa3b1f227820 */ /* 0x000fcc0000410000 */
[----:B------:R-:W0:Y:S02]  /*35f0*/  MUFU.EX2 R34, R34 ;  /* 0x0000002200227308 */ /* 0x000e240000000800 */
[----:B0-----:R-:W-:-:S06]  /*3600*/  FADD.FTZ R34, R34, 1 ;  /* 0x3f80000022227421 */ /* 0x001fcc0000010000 */
[----:B------:R-:W0:Y:S01]  /*3610*/  MUFU.RCP R34, R34 ;  /* 0x0000002200227308 */ /* 0x000e220000001000 */
[----:B------:R-:W-:Y:S01]  /*3620*/  FMUL.FTZ R30, R32, R30 ;  /* 0x0000001e201e7220 */ /* 0x000fe20000410000 */
[----:B0-----:R-:W-:-:S04]  /*3630*/  FADD.FTZ R32, -R34, 1 ;  /* 0x3f80000022207421 */ /* 0x001fc80000010100 */
[----:B------:R-:W-:Y:S01]  /*3640*/  FFMA.FTZ R32, R31, R32, 1 ;  /* 0x3f8000001f207423 */ /* 0x000fe20000010020 */
[----:B------:R-:W-:-:S04]  /*3650*/  FMUL.FTZ R31, R2, R35 ;  /* 0x00000023021f7220 */ /* 0x000fc80000410000 */
[----:B------:R-:W-:Y:S01]  /*3660*/  FFMA.FTZ R47, R25, R31, R29 ;  /* 0x0000001f192f7223 */ /* 0x000fe2000001001d */
[----:B------:R-:W-:-:S03]  /*3670*/  FMUL.FTZ R34, R34, R32 ;  /* 0x0000002022227220 */ /* 0x000fc60000410000 */
[----:B------:R-:W-:-:S06]  /*3680*/  FMUL.FTZ R32, R47, -1.4426950216293334961 ;  /* 0xbfb8aa3b2f207820 */ /* 0x000fcc0000410000 */
[----:B------:R-:W0:Y:S02]  /*3690*/  MUFU.EX2 R32, R32 ;  /* 0x0000002000207308 */ /* 0x000e240000000800 */
[----:B0-----:R-:W-:-:S06]  /*36a0*/  FADD.FTZ R32, R32, 1 ;  /* 0x3f80000020207421 */ /* 0x001fcc0000010000 */
[----:B------:R0:W1:Y:S02]  /*36b0*/  MUFU.RCP R35, R32 ;  /* 0x0000002000237308 */ /* 0x0000640000001000 */
[----:B0-----:R-:W-:Y:S01]  /*36c0*/  SHF.L.U32 R32, R33, 0x10, RZ ;  /* 0x0000001021207819 */ /* 0x001fe200000006ff */
[----:B------:R-:W-:-:S04]  /*36d0*/  FADD.FTZ R33, -R22, R38 ;  /* 0x0000002616217221 */ /* 0x000fc80000010100 */
[----:B------:R-:W-:Y:S01]  /*36e0*/  FMUL.FTZ R32, R32, R23 ;  /* 0x0000001720207220 */ /* 0x000fe20000410000 */
[----:B-1----:R-:W-:Y:S01]  /*36f0*/  FADD.FTZ R23, -R35, 1 ;  /* 0x3f80000023177421 */ /* 0x002fe20000010100 */
[----:B------:R-:W-:-:S03]  /*3700*/  FMUL.FTZ R33, R2, R33 ;  /* 0x0000002102217220 */ /* 0x000fc60000410000 */
[----:B------:R-:W-:-:S04]  /*3710*/  FFMA.FTZ R23, R47, R23, 1 ;  /* 0x3f8000002f177423 */ /* 0x000fc80000010017 */
        /* <DEDUP_REMOVED lines=11> */
[----:B------:R-:W-:Y:S01]  /*37d0*/  FFMA.FTZ R38, R25, R35, R29 ;  /* 0x0000002319267223 */ /* 0x000fe2000001001d */
[----:B------:R-:W-:-:S03]  /*37e0*/  SHF.L.U32 R39, R42, 0x10, RZ ;  /* 0x000000102a277819 */ /* 0x000fc600000006ff */
[----:B------:R-:W-:-:S06]  /*37f0*/  FMUL.FTZ R42, R38, -1.4426950216293334961 ;  /* 0xbfb8aa3b262a7820 */ /* 0x000fcc0000410000 */
[----:B------:R-:W0:Y:S01]  /*3800*/  MUFU.EX2 R42, R42 ;  /* 0x0000002a002a7308 */ /* 0x000e220000000800 */
[----:B------:R-:W-:-:S04]  /*3810*/  FADD.FTZ R39, -R22, R39 ;  /* 0x0000002716277221 */ /* 0x000fc80000010100 */
[----:B------:R-:W-:Y:S01]  /*3820*/  FMUL.FTZ R39, R2, R39 ;  /* 0x0000002702277220 */ /* 0x000fe20000410000 */
[----:B------:R-:W-:-:S03]  /*3830*/  FMUL.FTZ R37, R37, R23 ;  /* 0x0000001725257220 */ /* 0x000fc60000410000 */
[----:B------:R-:W-:Y:S01]  /*3840*/  FFMA.FTZ R28, R46, R39, R28 ;  /* 0x000000272e1c7223 */ /* 0x000fe2000001001c */
[----:B------:R-:W-:-:S03]  /*3850*/  FADD.FTZ R22, -R22, R43 ;  /* 0x0000002b16167221 */ /* 0x000fc60000010100 */
[----:B------:R-:W-:Y:S01]  /*3860*/  FMUL.FTZ R23, R28, -1.4426950216293334961 ;  /* 0xbfb8aa3b1c177820 */ /* 0x000fe20000410000 */
[----:B0-----:R-:W-:Y:S01]  /*3870*/  FADD.FTZ R42, R42, 1 ;  /* 0x3f8000002a2a7421 */ /* 0x001fe20000010000 */
[----:B------:R-:W-:-:S04]  /*3880*/  FMUL.FTZ R43, R2, R22 ;  /* 0x00000016022b7220 */ /* 0x000fc80000410000 */
[----:B------:R-:W0:Y:S01]  /*3890*/  MUFU.EX2 R23, R23 ;  /* 0x0000001700177308 */ /* 0x000e220000000800 */
[----:B------:R-:W-:-:S07]  /*38a0*/  FFMA.FTZ R29, R25, R43, R29 ;  /* 0x0000002b191d7223 */ /* 0x000fce000001001d */
[----:B------:R-:W1:Y:S01]  /*38b0*/  MUFU.RCP R42, R42 ;  /* 0x0000002a002a7308 */ /* 0x000e620000001000 */
[----:B------:R-:W-:Y:S01]  /*38c0*/  FMUL.FTZ R22, R29, -1.4426950216293334961 ;  /* 0xbfb8aa3b1d167820 */ /* 0x000fe20000410000 */
[----:B------:R-:W-:-:S06]  /*38d0*/  IMAD.U32 R47, R40, 0x10000, RZ ;  /* 0x00010000282f7824 */ /* 0x000fcc00078e00ff */
[----:B------:R4:W2:Y:S01]  /*38e0*/  MUFU.EX2 R40, R22 ;  /* 0x0000001600287308 */ /* 0x0008a20000000800 */
[----:B------:R-:W-:Y:S01]  /*38f0*/  FMUL.FTZ R36, R47, R36 ;  /* 0x000000242f247220 */ /* 0x000fe20000410000 */
[----:B0-----:R-:W-:Y:S01]  /*3900*/  FADD.FTZ R23, R23, 1 ;  /* 0x3f80000017177421 */ /* 0x001fe20000010000 */
[----:B----4-:R-:W-:Y:S01]  /*3910*/  IADD3 R22, R54, -UR11, RZ ;  /* 0x8000000b36167c10 */ /* 0x010fe2000fffe0ff */
[----:B-1----:R-:W-:Y:S01]  /*3920*/  FADD.FTZ R47, -R42, 1 ;  /* 0x3f8000002a2f7421 */ /* 0x002fe20000010100 */
[----:B------:R-:W4:Y:S02]  /*3930*/  LDL.LU R54, [R1+0x14] ;  /* 0x0000140001367983 */ /* 0x000f240000300800 */
[----:B------:R-:W-:Y:S01]  /*3940*/  LEA R22, R22, UR5, 0x3 ;  /* 0x0000000516167c11 */ /* 0x000fe2000f8e18ff */
[----:B------:R-:W-:Y:S02]  /*3950*/  FFMA.FTZ R38, R38, R47, 1 ;  /* 0x3f80000026267423 */ /* 0x000fe4000001002f */
[----:B------:R0:W1:Y:S01]  /*3960*/  MUFU.RCP R47, R23 ;  /* 0x00000017002f7308 */ /* 0x0000620000001000 */
[----:B------:R-:W-:Y:S01]  /*3970*/  BAR.SYNC.DEFER_BLOCKING 0x0 ;  /* 0x0000000000007b1d */ /* 0x000fe20000010000 */
[----:B--2---:R-:W-:-:S05]  /*3980*/  FADD.FTZ R40, R40, 1 ;  /* 0x3f80000028287421 */ /* 0x004fca0000010000 */
[----:B0-----:R-:W0:Y:S01]  /*3990*/  LDS.64 R22, [R22] ;  /* 0x0000000016167984 */ /* 0x001e220000000a00 */
[----:B------:R-:W2:Y:S01]  /*39a0*/  MUFU.RCP R40, R40 ;  /* 0x0000002800287308 */ /* 0x000ea20000001000 */
[----:B------:R-:W-:Y:S01]  /*39b0*/  FMUL.FTZ R38, R42, R38 ;  /* 0x000000262a267220 */ /* 0x000fe20000410000 */
[----:B-1----:R-:W-:-:S04]  /*39c0*/  FADD.FTZ R42, -R47, 1 ;  /* 0x3f8000002f2a7421 */ /* 0x002fc80000010100 */
[----:B------:R-:W-:Y:S01]  /*39d0*/  FFMA.FTZ R42, R28, R42, 1 ;  /* 0x3f8000001c2a7423 */ /* 0x000fe2000001002a */
[----:B------:R-:W-:Y:S01]  /*39e0*/  SHF.L.U32 R41, R41, 0x10, RZ ;  /* 0x0000001029297819 */ /* 0x000fe200000006ff */
[----:B--2---:R-:W-:-:S04]  /*39f0*/  FADD.FTZ R28, -R40, 1 ;  /* 0x3f800000281c7421 */ /* 0x004fc80000010100 */
[----:B------:R-:W-:Y:S01]  /*3a00*/  FFMA.FTZ R28, R29, R28, 1 ;  /* 0x3f8000001d1c7423 */ /* 0x000fe2000001001c */
[----:B------:R-:W-:Y:S01]  /*3a10*/  SHF.L.U32 R44, R44, 0x10, RZ ;  /* 0x000000102c2c7819 */ /* 0x000fe200000006ff */
[----:B------:R-:W-:Y:S02]  /*3a20*/  FMUL.FTZ R42, R47, R42 ;  /* 0x0000002a2f2a7220 */ /* 0x000fe40000410000 */
[----:B------:R-:W-:Y:S01]  /*3a30*/  FMUL.FTZ R28, R40, R28 ;  /* 0x0000001c281c7220 */ /* 0x000fe20000410000 */
[----:B------:R-:W-:Y:S01]  /*3a40*/  FMUL.FTZ R38, R41, R38 ;  /* 0x0000002629267220 */ /* 0x000fe20000410000 */
[----:B------:R-:W-:Y:S02]  /*3a50*/  FMUL.FTZ R42, R44, R42 ;  /* 0x0000002a2c2a7220 */ /* 0x000fe40000410000 */
[----:B------:R-:W-:Y:S01]  /*3a60*/  FMUL.FTZ R45, R45, R28 ;  /* 0x0000001c2d2d7220 */ /* 0x000fe20000410000 */
[--C-:B0-----:R-:W-:Y:S01]  /*3a70*/  FFMA.FTZ R30, R46, R30, -R22.reuse ;  /* 0x0000001e2e1e7223 */ /* 0x101fe20000010816 */
[C-C-:B------:R-:W-:Y:S01]  /*3a80*/  FFMA.FTZ R29, R0.reuse, R10, -R22.reuse ;  /* 0x0000000a001d7223 */ /* 0x140fe20000010816 */
[C-C-:B------:R-:W-:Y:S01]  /*3a90*/  FFMA.FTZ R5, R3.reuse, R5, -R22.reuse ;  /* 0x0000000503057223 */ /* 0x140fe20000010816 */
[C-C-:B------:R-:W-:Y:S01]  /*3aa0*/  FFMA.FTZ R7, R3.reuse, R7, -R22.reuse ;  /* 0x0000000703077223 */ /* 0x140fe20000010816 */
[C-C-:B------:R-:W-:Y:S01]  /*3ab0*/  FFMA.FTZ R10, R3.reuse, R11, -R22.reuse ;  /* 0x0000000b030a7223 */ /* 0x140fe20000010816 */
[----:B------:R-:W-:Y:S01]  /*3ac0*/  FFMA.FTZ R3, R3, R13, -R22 ;  /* 0x0000000d03037223 */ /* 0x000fe20000010816 */
[----:B------:R-:W-:Y:S01]  /*3ad0*/  FFMA.FTZ R13, -R23, R24, R30 ;  /* 0x00000018170d7223 */ /* 0x000fe2000001011e */
[--C-:B------:R-:W-:Y:S01]  /*3ae0*/  FFMA.FTZ R11, R25, R32, -R22.reuse ;  /* 0x00000020190b7223 */ /* 0x100fe20000010816 */
[----:B------:R-:W2:Y:S01]  /*3af0*/  LDL.LU R30, [R1+0x8] ;  /* 0x00000800011e7983 */ /* 0x000ea20000300800 */
[C-C-:B------:R-:W-:Y:S01]  /*3b00*/  FFMA.FTZ R4, R0.reuse, R4, -R22.reuse ;  /* 0x0000000400047223 */ /* 0x140fe20000010816 */
[C-C-:B------:R-:W-:Y:S01]  /*3b10*/  FFMA.FTZ R6, R0.reuse, R6, -R22.reuse ;  /* 0x0000000600067223 */ /* 0x140fe20000010816 */
[----:B------:R-:W-:Y:S01]  /*3b20*/  FFMA.FTZ R11, -R23, R26, R11 ;  /* 0x0000001a170b7223 */ /* 0x000fe2000001010b */
[----:B------:R-:W2:Y:S01]  /*3b30*/  LDL.LU R28, [R1+0xc] ;  /* 0x00000c00011c7983 */ /* 0x000ea20000300800 */
[--C-:B------:R-:W-:Y:S01]  /*3b40*/  FFMA.FTZ R0, R0, R12, -R22.reuse ;  /* 0x0000000c00007223 */ /* 0x100fe20000010816 */
[----:B------:R-:W-:-:S02]  /*3b50*/  FFMA.FTZ R34, R46, R34, -R22 ;  /* 0x000000222e227223 */ /* 0x000fc40000010816 */
[----:B------:R-:W2:Y:S01]  /*3b60*/  LDL.LU R26, [R1+0x4] ;  /* 0x00000400011a7983 */ /* 0x000ea20000300800 */
[C-C-:B------:R-:W-:Y:S01]  /*3b70*/  FFMA.FTZ R36, R46.reuse, R36, -R22.reuse ;  /* 0x000000242e247223 */ /* 0x140fe20000010816 */
[--C-:B------:R-:W-:Y:S01]  /*3b80*/  FFMA.FTZ R42, R46, R42, -R22.reuse ;  /* 0x0000002a2e2a7223 */ /* 0x100fe20000010816 */
[C-C-:B------:R-:W-:Y:S01]  /*3b90*/  FFMA.FTZ R12, R25.reuse, R37, -R22.reuse ;  /* 0x00000025190c7223 */ /* 0x140fe20000010816 */
[C-C-:B------:R-:W-:Y:S01]  /*3ba0*/  FFMA.FTZ R38, R25.reuse, R38, -R22.reuse ;  /* 0x0000002619267223 */ /* 0x140fe20000010816 */
[----:B------:R-:W-:Y:S02]  /*3bb0*/  FFMA.FTZ R22, R25, R45, -R22 ;  /* 0x0000002d19167223 */ /* 0x000fe40000010816 */
[----:B------:R-:W2:Y:S01]  /*3bc0*/  LDL.LU R25, [R1] ;  /* 0x0000000001197983 */ /* 0x000ea20000300800 */
[-C--:B------:R-:W-:Y:S01]  /*3bd0*/  FFMA.FTZ R51, R51, -R23.reuse, R4 ;  /* 0x8000001733337223 */ /* 0x080fe20000010004 */
[-C--:B------:R-:W-:Y:S01]  /*3be0*/  FFMA.FTZ R5, R50, -R23.reuse, R5 ;  /* 0x8000001732057223 */ /* 0x080fe20000010005 */
[----:B------:R-:W-:Y:S01]  /*3bf0*/  FFMA.FTZ R53, R53, -R23, R0 ;  /* 0x8000001735357223 */ /* 0x000fe20000010000 */
[C---:B------:R-:W-:Y:S01]  /*3c00*/  FMUL.FTZ R0, R2.reuse, R13 ;  /* 0x0000000d02007220 */ /* 0x040fe20000410000 */
[C---:B------:R-:W-:Y:S01]  /*3c10*/  FMUL.FTZ R51, R2.reuse, R51 ;  /* 0x0000003302337220 */ /* 0x040fe20000410000 */
[----:B------:R-:W-:Y:S01]  /*3c20*/  FFMA.FTZ R49, R49, -R23, R6 ;  /* 0x8000001731317223 */ /* 0x000fe20000010006 */
[C---:B------:R-:W-:Y:S01]  /*3c30*/  FMUL.FTZ R5, R2.reuse, R5 ;  /* 0x0000000502057220 */ /* 0x040fe20000410000 */
[----:B------:R-:W-:Y:S01]  /*3c40*/  FMUL.FTZ R6, R2, R11 ;  /* 0x0000000b02067220 */ /* 0x000fe20000410000 */
[----:B------:R-:W-:Y:S01]  /*3c50*/  FFMA.FTZ R3, R52, -R23, R3 ;  /* 0x8000001734037223 */ /* 0x000fe20000010003 */
[C---:B------:R-:W-:Y:S01]  /*3c60*/  FFMA.FTZ R27, -R23.reuse, R27, R34 ;  /* 0x0000001b171b7223 */ /* 0x040fe20000010122 */
[----:B------:R-:W-:Y:S01]  /*3c70*/  FFMA.FTZ R7, R48, -R23, R7 ;  /* 0x8000001730077223 */ /* 0x000fe20000010007 */
[C---:B------:R-:W-:Y:S01]  /*3c80*/  FFMA.FTZ R31, -R23.reuse, R31, R12 ;  /* 0x0000001f171f7223 */ /* 0x040fe2000001010c */
[----:B------:R-:W-:Y:S01]  /*3c90*/  FFMA.FTZ R29, R8, -R23, R29 ;  /* 0x80000017081d7223 */ /* 0x000fe2000001001d */
[----:B------:R-:W-:Y:S01]  /*3ca0*/  FFMA.FTZ R33, -R23, R33, R36 ;  /* 0x0000002117217223 */ /* 0x000fe20000010124 */
[----:B------:R-:W-:Y:S01]  /*3cb0*/  FFMA.FTZ R9, R9, -R23, R10 ;  /* 0x8000001709097223 */ /* 0x000fe2000001000a */
[C---:B------:R-:W-:Y:S01]  /*3cc0*/  FFMA.FTZ R35, -R23.reuse, R35, R38 ;  /* 0x0000002317237223 */ /* 0x040fe20000010126 */
[----:B------:R-:W-:Y:S01]  /*3cd0*/  FFMA.FTZ R39, -R23, R39, R42 ;  /* 0x0000002717277223 */ /* 0x000fe2000001012a */
[----:B------:R-:W-:Y:S01]  /*3ce0*/  IADD3 R4, P1, R57, UR14, RZ ;  /* 0x0000000e39047c10 */ /* 0x000fe2000ff3e0ff */
[----:B------:R-:W-:Y:S01]  /*3cf0*/  FFMA.FTZ R23, -R23, R43, R22 ;  /* 0x0000002b17177223 */ /* 0x000fe20000010116 */
[----:B------:R-:W-:Y:S01]  /*3d00*/  F2FP.BF16.F32.PACK_AB R51, R0, R51 ;  /* 0x000000330033723e */ /* 0x000fe200000010ff */
[----:B------:R-:W-:Y:S01]  /*3d10*/  FMUL.FTZ R11, R2, R3 ;  /* 0x00000003020b7220 */ /* 0x000fe20000410000 */
[----:B------:R-:W-:Y:S01]  /*3d20*/  F2FP.BF16.F32.PACK_AB R0, R6, R5 ;  /* 0x000000050600723e */ /* 0x000fe200000010ff */
[----:B------:R-:W-:Y:S01]  /*3d30*/  FMUL.FTZ R49, R2, R49 ;  /* 0x0000003102317220 */ /* 0x000fe20000410000 */
[----:B---3--:R-:W-:Y:S01]  /*3d40*/  IADD3.X R5, R56, UR15, RZ, P1, !PT ;  /* 0x0000000f38057c10 */ /* 0x008fe20008ffe4ff */
[C---:B------:R-:W-:Y:S01]  /*3d50*/  FMUL.FTZ R6, R2.reuse, R27 ;  /* 0x0000001b02067220 */ /* 0x040fe20000410000 */
        /* <DEDUP_REMOVED lines=10> */
[----:B-----5:R-:W-:Y:S01]  /*3e00*/  IADD3 R2, P1, R55, UR14, RZ ;  /* 0x0000000e37027c10 */ /* 0x020fe2000ff3e0ff */
[----:B------:R-:W-:Y:S01]  /*3e10*/  STG.E.U16 desc[UR12][R4.64+0x2], R3 ;  /* 0x0000020304007986 */ /* 0x000fe2000c10150c */
[----:B------:R-:W-:-:S02]  /*3e20*/  PRMT R13, R0, 0x7632, R13 ;  /* 0x00007632000d7816 */ /* 0x000fc4000000000d */
[----:B------:R-:W-:Y:S02]  /*3e30*/  F2FP.BF16.F32.PACK_AB R7, R8, R7 ;  /* 0x000000070807723e */ /* 0x000fe400000010ff */
[----:B------:R-:W-:Y:S02]  /*3e40*/  F2FP.BF16.F32.PACK_AB R49, R6, R49 ;  /* 0x000000310631723e */ /* 0x000fe400000010ff */
[----:B------:R-:W-:Y:S01]  /*3e50*/  F2FP.BF16.F32.PACK_AB R9, R12, R9 ;  /* 0x000000090c09723e */ /* 0x000fe200000010ff */
[----:B------:R-:W-:Y:S01]  /*3e60*/  STG.E.U16 desc[UR12][R4.64], R51 ;  /* 0x0000003304007986 */ /* 0x000fe2000c10150c */
[----:B------:R-:W-:-:S03]  /*3e70*/  PRMT R8, R49, 0x7632, R8 ;  /* 0x0000763231087816 */ /* 0x000fc60000000008 */
[----:B------:R0:W-:Y:S01]  /*3e80*/  STG.E.U16 desc[UR12][R4.64+0x4], R0 ;  /* 0x0000040004007986 */ /* 0x0001e2000c10150c */
[----:B------:R-:W-:-:S03]  /*3e90*/  F2FP.BF16.F32.PACK_AB R29, R10, R29 ;  /* 0x0000001d0a1d723e */ /* 0x000fc600000010ff */
[----:B------:R1:W-:Y:S01]  /*3ea0*/  STG.E.U16 desc[UR12][R4.64+0x6], R13 ;  /* 0x0000060d04007986 */ /* 0x0003e2000c10150c */
[----:B------:R-:W-:Y:S02]  /*3eb0*/  F2FP.BF16.F32.PACK_AB R53, R22, R53 ;  /* 0x000000351635723e */ /* 0x000fe400000010ff */
[----:B------:R-:W-:Y:S02]  /*3ec0*/  F2FP.BF16.F32.PACK_AB R11, R24, R11 ;  /* 0x0000000b180b723e */ /* 0x000fe400000010ff */
[----:B0-----:R-:W-:Y:S02]  /*3ed0*/  PRMT R0, R7, 0x7632, R0 ;  /* 0x0000763207007816 */ /* 0x001fe40000000000 */
[----:B-1----:R-:W-:Y:S01]  /*3ee0*/  PRMT R5, R9, 0x7632, R5 ;  /* 0x0000763209057816 */ /* 0x002fe20000000005 */
[----:B------:R-:W-:Y:S01]  /*3ef0*/  ULOP3.LUT UR4, UR4, 0x1, URZ, 0x3c, !UPT ;  /* 0x0000000104047892 */ /* 0x000fe2000f8e3c3f */
[----:B------:R-:W-:Y:S01]  /*3f00*/  UMOV UR5, UR10 ;  /* 0x0000000a00057c82 */ /* 0x000fe20008000000 */
[----:B------:R-:W-:Y:S01]  /*3f10*/  UMOV UR11, UR9 ;  /* 0x00000009000b7c82 */ /* 0x000fe20008000000 */
[----:B----4-:R-:W-:-:S05]  /*3f20*/  IADD3.X R3, R54, UR15, RZ, P1, !PT ;  /* 0x0000000f36037c10 */ /* 0x010fca0008ffe4ff */
[----:B------:R-:W-:Y:S04]  /*3f30*/  STG.E.U16 desc[UR12][R2.64+0x4], R7 ;  /* 0x0000040702007986 */ /* 0x000fe8000c10150c */
[----:B------:R-:W-:Y:S04]  /*3f40*/  STG.E.U16 desc[UR12][R2.64], R49 ;  /* 0x0000003102007986 */ /* 0x000fe8000c10150c */
[----:B------:R-:W-:Y:S04]  /*3f50*/  STG.E.U16 desc[UR12][R2.64+0x2], R8 ;  /* 0x0000020802007986 */ /* 0x000fe8000c10150c */
[----:B------:R0:W-:Y:S02]  /*3f60*/  STG.E.U16 desc[UR12][R2.64+0x6], R0 ;  /* 0x0000060002007986 */ /* 0x0001e4000c10150c */
[----:B0-----:R-:W-:-:S02]  /*3f70*/  PRMT R3, R29, 0x7632, R3 ;  /* 0x000076321d037816 */ /* 0x001fc40000000003 */
[----:B------:R-:W-:Y:S02]  /*3f80*/  PRMT R2, R53, 0x7632, R2 ;  /* 0x0000763235027816 */ /* 0x000fe40000000002 */
[----:B------:R-:W-:Y:S02]  /*3f90*/  PRMT R0, R11, 0x7632, R0 ;  /* 0x000076320b007816 */ /* 0x000fe40000000000 */
[----:B--2---:R-:W-:-:S04]  /*3fa0*/  IADD3 R6, P1, R30, UR14, RZ ;  /* 0x0000000e1e067c10 */ /* 0x004fc8000ff3e0ff */
[----:B------:R-:W-:Y:S02]  /*3fb0*/  IADD3.X R7, R28, UR15, RZ, P1, !PT ;  /* 0x0000000f1c077c10 */ /* 0x000fe40008ffe4ff */
[----:B------:R-:W-:-:S03]  /*3fc0*/  IADD3 R4, P1, R26, UR14, RZ ;  /* 0x0000000e1a047c10 */ /* 0x000fc6000ff3e0ff */
[----:B------:R0:W-:Y:S04]  /*3fd0*/  STG.E.U16 desc[UR12][R6.64+0x6], R5 ;  /* 0x0000060506007986 */ /* 0x0001e8000c10150c */
[----:B------:R2:W-:Y:S04]  /*3fe0*/  STG.E.U16 desc[UR12][R6.64], R29 ;  /* 0x0000001d06007986 */ /* 0x0005e8000c10150c */
[----:B------:R2:W-:Y:S01]  /*3ff0*/  STG.E.U16 desc[UR12][R6.64+0x2], R3 ;  /* 0x0000020306007986 */ /* 0x0005e2000c10150c */
[----:B0-----:R-:W-:-:S03]  /*4000*/  IADD3.X R5, R25, UR15, RZ, P1, !PT ;  /* 0x0000000f19057c10 */ /* 0x001fc60008ffe4ff */
[----:B------:R2:W-:Y:S04]  /*4010*/  STG.E.U16 desc[UR12][R6.64+0x4], R9 ;  /* 0x0000040906007986 */ /* 0x0005e8000c10150c */
[----:B------:R2:W-:Y:S04]  /*4020*/  STG.E.U16 desc[UR12][R4.64], R53 ;  /* 0x0000003504007986 */ /* 0x0005e8000c10150c */
[----:B------:R2:W-:Y:S04]  /*4030*/  STG.E.U16 desc[UR12][R4.64+0x2], R2 ;  /* 0x0000020204007986 */ /* 0x0005e8000c10150c */
[----:B------:R2:W-:Y:S04]  /*4040*/  STG.E.U16 desc[UR12][R4.64+0x4], R11 ;  /* 0x0000040b04007986 */ /* 0x0005e8000c10150c */
[----:B------:R2:W-:Y:S01]  /*4050*/  STG.E.U16 desc[UR12][R4.64+0x6], R0 ;  /* 0x0000060004007986 */ /* 0x0005e2000c10150c */
[----:B------:R-:W-:Y:S05]  /*4060*/  @!P0 BRA `(.L_x_997) ;  /* 0xffffffc4001c8947 */ /* 0x000fea000383ffff */
.L_x_985:
        /* <DEDUP_REMOVED lines=32> */
[----:B------:R-:W-:Y:S02]  /*4270*/  IADD3.X R11, RZ, RZ, RZ, P0, !PT ;  /* 0x000000ffff0b7210 */ /* 0x000fe400007fe4ff */
[----:B------:R-:W-:Y:S02]  /*4280*/  MOV R10, R9 ;  /* 0x00000009000a7202 */ /* 0x000fe40000000f00 */
[----:B------:R-:W-:Y:S01]  /*4290*/  IADD3 RZ, P1, R7, R8, RZ ;  /* 0x0000000807ff7210 */ /* 0x000fe20007f3e0ff */
[----:B------:R-:W-:Y:S01]  /*42a0*/  IMAD.WIDE.U32 R6, R5, -0x33333333, RZ ;  /* 0xcccccccd05067825 */ /* 0x000fe200078e00ff */
[----:B------:R-:W-:Y:S02]  /*42b0*/  ISETP.LT.U32.AND P0, PT, R14, 0x2, PT ;  /* 0x000000020e00780c */ /* 0x000fe40003f01070 */
[----:B------:R-:W-:Y:S01]  /*42c0*/  MOV R6, UR9 ;  /* 0x0000000900067c02 */ /* 0x000fe20008000f00 */
[----:B------:R-:W-:Y:S01]  /*42d0*/  IMAD.WIDE.U32.X R8, R13, -0x33333334, R10, P1 ;  /* 0xcccccccc0d087825 */ /* 0x000fe200008e040a */
[----:B------:R-:W-:-:S02]  /*42e0*/  ISETP.LT.AND.EX P0, PT, R15, RZ, PT, P0 ;  /* 0x000000ff0f00720c */ /* 0x000fc40003f01300 */
[----:B------:R-:W-:Y:S02]  /*42f0*/  LEA.HI R50, R7, 0x1, RZ, 0x1c ;  /* 0x0000000107327811 */ /* 0x000fe400078fe0ff */
[----:B------:R-:W-:Y:S02]  /*4300*/  SHF.R.U64 R51, R8, 0x3, R9 ;  /* 0x0000000308337819 */ /* 0x000fe40000001209 */
[----:B------:R-:W-:Y:S02]  /*4310*/  SEL R49, R14, 0x2, P0 ;  /* 0x000000020e317807 */ /* 0x000fe40000000000 */
[----:B------:R-:W-:Y:S02]  /*4320*/  SEL R48, R15, RZ, P0 ;  /* 0x000000ff0f307207 */ /* 0x000fe40000000000 */
[C---:B------:R-:W-:Y:S02]  /*4330*/  IADD3 R7, P0, R0.reuse, 0xa, RZ ;  /* 0x0000000a00077810 */ /* 0x040fe40007f1e0ff */
[----:B------:R-:W-:-:S02]  /*4340*/  IADD3 R8, P1, R0, 0x14, RZ ;  /* 0x0000001400087810 */ /* 0x000fc40007f3e0ff */
[----:B------:R-:W-:Y:S01]  /*4350*/  IADD3 R9, P2, R0, 0x1e, RZ ;  /* 0x0000001e00097810 */ /* 0x000fe20007f5e0ff */
[----:B------:R-:W-:Y:S01]  /*4360*/  IMAD.X R11, RZ, RZ, RZ, P0 ;  /* 0x000000ffff0b7224 */ /* 0x000fe200000e06ff */
[----:B------:R-:W-:Y:S02]  /*4370*/  IADD3 R51, R51, 0x1, RZ ;  /* 0x0000000133337810 */ /* 0x000fe40007ffe0ff */
[----:B------:R-:W-:Y:S02]  /*4380*/  SHF.L.U64.HI R48, R49, 0x6, R48 ;  /* 0x0000000631307819 */ /* 0x000fe40000010230 */
[----:B------:R-:W-:Y:S02]  /*4390*/  LOP3.LUT R10, R56, 0xf, RZ, 0xc0, !PT ;  /* 0x0000000f380a7812 */ /* 0x000fe400078ec0ff */
[----:B------:R-:W-:Y:S02]  /*43a0*/  IADD3.X R12, RZ, RZ, RZ, P1, !PT ;  /* 0x000000ffff0c7210 */ /* 0x000fe40000ffe4ff */
[----:B------:R-:W-:-:S02]  /*43b0*/  IADD3.X R13, RZ, RZ, RZ, P2, !PT ;  /* 0x000000ffff0d7210 */ /* 0x000fc400017fe4ff */
[----:B------:R-:W-:Y:S02]  /*43c0*/  SHF.L.U32 R49, R49, 0x6, RZ ;  /* 0x0000000631317819 */ /* 0x000fe400000006ff */
[----:B------:R-:W-:Y:S02]  /*43d0*/  LOP3.LUT R50, R50, 0x3, RZ, 0xc0, !PT ;  /* 0x0000000332327812 */ /* 0x000fe400078ec0ff */
[----:B------:R-:W-:-:S07]  /*43e0*/  LOP3.LUT R51, R51, 0x3, RZ, 0xc0, !PT ;  /* 0x0000000333337812 */ /* 0x000fce00078ec0ff */
.L_x_1014:
        /* <DEDUP_REMOVED lines=8> */
[----:B------:R-:W-:Y:S01]  /*4470*/  IADD3 R15, P2, P3, -R2, -0x41, -R0 ;  /* 0xffffffbf020f7810 */ /* 0x000fe20007b5e900 */
[----:B------:R-:W-:Y:S01]  /*4480*/  HFMA2.MMA R55, -RZ, RZ, 0, 0 ;  /* 0x00000000ff377435 */ /* 0x000fe200000001ff */
        /* <DEDUP_REMOVED lines=35> */
.L_x_1001:
[----:B------:R-:W-:Y:S05]  /*46c0*/  BSYNC B1 ;  /* 0x0000000000017941 */ /* 0x000fea0003800000 */
.L_x_1000:
        /* <DEDUP_REMOVED lines=21> */
.L_x_1004:
        /* <DEDUP_REMOVED lines=55> */
.L_x_1003:
[----:B------:R-:W-:Y:S05]  /*4b90*/  BSYNC B1 ;  /* 0x0000000000017941 */ /* 0x000fea0003800000 */
.L_x_1002:
        /* <DEDUP_REMOVED lines=35> */
.L_x_1006:
[----:B------:R-:W-:Y:S05]  /*4dd0*/  BSYNC B1 ;  /* 0x0000000000017941 */ /* 0x000fea0003800000 */
.L_x_1005:
        /* <DEDUP_REMOVED lines=15> */
.L_x_999:
[----:B------:R-:W-:Y:S05]  /*4ed0*/  BSYNC B0 ;  /* 0x0000000000007941 */ /* 0x000fea0003800000 */
.L_x_998:
        /* <DEDUP_REMOVED lines=50> */
.L_x_1023:
        /* <DEDUP_REMOVED lines=25> */
[----:B------:R-:W-:Y:S02]  /*5390*/  MOV R24, 0xffff ;  /* 0x0000ffff00187802 */ /* 0x000fe40000000f00 */
        /* <DEDUP_REMOVED lines=20> */
.L_x_1033:
        /* <DEDUP_REMOVED lines=41> */
.L_x_1043:
[----:B--2---:R-:W-:Y:S01]  /*5770*/  FADD.FTZ R15, R14, R30 ;  /* 0x0000001e0e0f7221 */ /* 0x004fe20000010000 */
[----:B------:R-:W-:-:S04]  /*5780*/  @!P1 F2FP.BF16.F32.PACK_AB R14, RZ, R24 ;  /* 0x00000018ff0e923e */ /* 0x000fc800000010ff */
[----:B------:R-:W-:Y:S01]  /*5790*/  @!P1 F2FP.BF16.F32.PACK_AB R15, RZ, R15 ;  /* 0x0000000fff0f923e */ /* 0x000fe200000010ff */
[----:B------:R3:W-:Y:S03]  /*57a0*/  @!P1 STG.E.U16 desc[UR12][R16.64+0x50], R14 ;  /* 0x0000500e10009986 */ /* 0x0007e6000c10150c */
[----:B------:R-:W-:Y:S02]  /*57b0*/  PRMT R20, R15, 0x7610, R20 ;  /* 0x000076100f147816 */ /* 0x000fe40000000014 */
[----:B------:R-:W-:-:S03]  /*57c0*/  LEA.HI R15, R56, 0x3c, RZ, 0x1c ;  /* 0x0000003c380f7811 */ /* 0x000fc600078fe0ff */
[----:B------:R3:W-:Y:S04]  /*57d0*/  @!P1 STG.E.U16 desc[UR12][R18.64+0x50], R20 ;  /* 0x0000501412009986 */ /* 0x0007e8000c10150c */
.L_x_1009:
[----:B------:R-:W-:Y:S05]  /*57e0*/  BSYNC B0 ;  /* 0x0000000000007941 */ /* 0x000fea0003800000 */
.L_x_1008:
        /* <DEDUP_REMOVED lines=14> */
[----:B------:R-:W-:Y:S01]  /*58d0*/  IMAD.MOV.U32 R32, RZ, RZ, RZ ;  /* 0x000000ffff207224 */ /* 0x000fe200078e00ff */
[C---:B------:R-:W-:Y:S01]  /*58e0*/  @!P0 IADD3 R18, R15.reuse, 0x14, RZ ;  /* 0x000000140f128810 */ /* 0x040fe20007ffe0ff */
[----:B------:R-:W-:Y:S01]  /*58f0*/  IMAD.MOV.U32 R41, RZ, RZ, 0xffff ;  /* 0x0000ffffff297424 */ /* 0x000fe200078e00ff */
[----:B------:R-:W-:Y:S01]  /*5900*/  @!P0 LEA R23, R10, UR4, 0x7 ;  /* 0x000000040a178c11 */ /* 0x000fe2000f8e38ff */
[----:B------:R-:W-:Y:S01]  /*5910*/  IMAD.MOV.U32 R40, RZ, RZ, 0xffff ;  /* 0x0000ffffff287424 */ /* 0x000fe200078e00ff */
[----:B------:R-:W-:Y:S02]  /*5920*/  @!P0 LOP3.LUT R18, R18, R19, RZ, 0x3c, !PT ;  /* 0x0000001312128212 */ /* 0x000fe400078e3cff */
[----:B------:R-:W-:Y:S02]  /*5930*/  @!P0 SHF.L.U32 R22, R10, 0x1, RZ ;  /* 0x000000010a168819 */ /* 0x000fe400000006ff */
[----:B------:R-:W-:Y:S01]  /*5940*/  @!P0 IADD3 R21, R15, 0x28, RZ ;  /* 0x000000280f158810 */ /* 0x000fe20007ffe0ff */
[----:B------:R-:W-:Y:S01]  /*5950*/  @!P0 IMAD R18, R18, 0x4, R23 ;  /* 0x0000000412128824 */ /* 0x000fe200078e0217 */
[----:B------:R-:W-:-:S02]  /*5960*/  @!P0 LEA R24, R10, UR4, 0x7 ;  /* 0x000000040a188c11 */ /* 0x000fc4000f8e38ff */
[----:B------:R-:W-:Y:S02]  /*5970*/  @!P0 LOP3.LUT R21, R21, R22, RZ, 0x3c, !PT ;  /* 0x0000001615158212 */ /* 0x000fe400078e3cff */
[----:B------:R-:W3:Y:S01]  /*5980*/  @!P0 LDS R20, [R18] ;  /* 0x0000000012148984 */ /* 0x000ee20000000800 */
[----:B0-----:R-:W-:Y:S02]  /*5990*/  MOV R17, 0xffff ;  /* 0x0000ffff00117802 */ /* 0x001fe40000000f00 */
[----:B------:R-:W-:Y:S02]  /*59a0*/  @!P0 LEA R22, R21, R24, 0x2 ;  /* 0x0000001815168211 */ /* 0x000fe400078e10ff */
[----:B------:R0:W-:Y:S01]  /*59b0*/  @!P0 LDS R21, [R18+0x500] ;  /* 0x0005000012158984 */ /* 0x0001e20000000800 */
[----:B------:R-:W-:Y:S02]  /*59c0*/  @!P0 IADD3 R23, R15, 0x3c, RZ ;  /* 0x0000003c0f178810 */ /* 0x000fe40007ffe0ff */
[C---:B------:R-:W-:Y:S01]  /*59d0*/  @!P0 SHF.L.U32 R24, R10.reuse, 0x1, RZ ;  /* 0x000000010a188819 */ /* 0x040fe200000006ff */
[----:B------:R-:W-:Y:S01]  /*59e0*/  @!P0 LDS R38, [R22+0x500] ;  /* 0x0005000016268984 */ /* 0x000fe20000000800 */
[----:B------:R-:W-:-:S02]  /*59f0*/  @!P0 LEA R30, R10, UR4, 0x7 ;  /* 0x000000040a1e8c11 */ /* 0x000fc4000f8e38ff */
[----:B------:R-:W-:Y:S01]  /*5a00*/  @!P0 LOP3.LUT R23, R23, R24, RZ, 0x3c, !PT ;  /* 0x0000001817178212 */ /* 0x000fe200078e3cff */
[----:B------:R-:W-:Y:S01]  /*5a10*/  @!P0 LDS R37, [R22] ;  /* 0x0000000016258984 */ /* 0x000fe20000000800 */
[----:B------:R-:W-:Y:S02]  /*5a20*/  MOV R27, 0xffff ;  /* 0x0000ffff001b7802 */ /* 0x000fe40000000f00 */
[----:B------:R-:W-:Y:S01]  /*5a30*/  @!P0 LEA R39, R23, R30, 0x2 ;  /* 0x0000001e17278211 */ /* 0x000fe200078e10ff */
[----:B-1----:R-:W1:Y:S01]  /*5a40*/  SHFL.BFLY PT, R17, R16, 0x8, 0x101f ;  /* 0x0d101f0010117f89 */ /* 0x002e6200000e0000 */
[----:B------:R-:W-:Y:S02]  /*5a50*/  MOV R23, RZ ;  /* 0x000000ff00177202 */ /* 0x000fe40000000f00 */
[----:B------:R-:W-:Y:S01]  /*5a60*/  MOV R29, 0xffff ;  /* 0x0000ffff001d7802 */ /* 0x000fe20000000f00 */
[----:B--2---:R-:W2:Y:S01]  /*5a70*/  SHFL.BFLY PT, R30, R14, 0x8, 0x101f ;  /* 0x0d101f000e1e7f89 */ /* 0x004ea200000e0000 */
[----:B------:R-:W-:-:S02]  /*5a80*/  MOV R24, RZ ;  /* 0x000000ff00187202 */ /* 0x000fc40000000f00 */
[----:B------:R-:W-:Y:S01]  /*5a90*/  MOV R34, RZ ;  /* 0x000000ff00227202 */ /* 0x000fe20000000f00 */
[----:B------:R-:W4:Y:S01]  /*5aa0*/  @!P0 LDS R22, [R39] ;  /* 0x0000000027168984 */ /* 0x000f220000000800 */
[----:B------:R-:W-:Y:S02]  /*5ab0*/  MOV R35, 0xffff ;  /* 0x0000ffff00237802 */ /* 0x000fe40000000f00 */
[----:B0-----:R-:W-:Y:S02]  /*5ac0*/  MOV R18, RZ ;  /* 0x000000ff00127202 */ /* 0x001fe40000000f00 */
[----:B------:R-:W-:Y:S02]  /*5ad0*/  MOV R28, 0xffff ;  /* 0x0000ffff001c7802 */ /* 0x000fe40000000f00 */
[----:B------:R-:W-:Y:S02]  /*5ae0*/  MOV R26, 0xffff ;  /* 0x0000ffff001a7802 */ /* 0x000fe40000000f00 */
[----:B------:R-:W-:-:S02]  /*5af0*/  MOV R43, 0xffff ;  /* 0x0000ffff002b7802 */ /* 0x000fc40000000f00 */
[----:B---3--:R-:W-:Y:S01]  /*5b00*/  @!P0 MOV R32, R20 ;  /* 0x0000001400208202 */ /* 0x008fe20000000f00 */
[----:B-1----:R-:W-:Y:S01]  /*5b10*/  FADD.FTZ R25, R17, R16 ;  /* 0x0000001011197221 */ /* 0x002fe20000010000 */
[----:B------:R0:W-:Y:S01]  /*5b20*/  @!P0 LDS R20, [R39+0x500] ;  /* 0x0005000027148984 */ /* 0x0001e20000000800 */
[----:B------:R-:W-:Y:S02]  /*5b30*/  MOV R16, 0xffff ;  /* 0x0000ffff00107802 */ /* 0x000fe40000000f00 */
[----:B------:R-:W-:Y:S01]  /*5b40*/  @!P0 MOV R34, R21 ;  /* 0x0000001500228202 */ /* 0x000fe20000000f00 */
[----:B------:R-:W1:Y:S01]  /*5b50*/  SHFL.BFLY PT, R31, R32, 0x8, 0x101f ;  /* 0x0d101f00201f7f89 */ /* 0x000e6200000e0000 */
[----:B--2---:R-:W-:Y:S01]  /*5b60*/  FADD.FTZ R17, R30, R14 ;  /* 0x0000000e1e117221 */ /* 0x004fe20000010000 */
[----:B------:R-:W-:Y:S02]  /*5b70*/  MOV R30, 0xffff ;  /* 0x0000ffff001e7802 */ /* 0x000fe40000000f00 */
[----:B------:R-:W-:Y:S01]  /*5b80*/  @!P0 MOV R23, R38 ;  /* 0x0000002600178202 */ /* 0x000fe20000000f00 */
[----:B------:R-:W2:Y:S01]  /*5b90*/  SHFL.BFLY PT, R16, R25, 0x4, 0x101f ;  /* 0x0c901f0019107f89 */ /* 0x000ea200000e0000 */
[----:B------:R-:W-:Y:S01]  /*5ba0*/  MOV R38, 0xffff ;  /* 0x0000ffff00267802 */ /* 0x000fe20000000f00 */
[----:B------:R-:W-:Y:S01]  /*5bb0*/  @!P0 IMAD.MOV.U32 R24, RZ, RZ, R37 ;  /* 0x000000ffff188224 */ /* 0x000fe200078e0025 */
[----:B------:R-:W-:Y:S01]  /*5bc0*/  MOV R21, RZ ;  /* 0x000000ff00157202 */ /* 0x000fe20000000f00 */
[----:B------:R-:W-:Y:S01]  /*5bd0*/  IMAD.MOV.U32 R37, RZ, RZ, 0xffff ;  /* 0x0000ffffff257424 */ /* 0x000fe200078e00ff */
[----:B------:R-:W3:Y:S01]  /*5be0*/  SHFL.BFLY PT, R33, R34, 0x8, 0x101f ;  /* 0x0d101f0022217f89 */ /* 0x000ee200000e0000 */
[----:B0-----:R-:W-:-:S03]  /*5bf0*/  MOV R39, 0xffff ;  /* 0x0000ffff00277802 */ /* 0x001fc60000000f00 */
[----:B------:R-:W0:Y:S04]  /*5c00*/  SHFL.BFLY PT, R38, R23, 0x8, 0x101f ;  /* 0x0d101f0017267f89 */ /* 0x000e2800000e0000 */
[----:B------:R-:W5:Y:S01]  /*5c10*/  SHFL.BFLY PT, R37, R24, 0x8, 0x101f ;  /* 0x0d101f0018257f89 */ /* 0x000f6200000e0000 */
[----:B----4-:R-:W-:Y:S01]  /*5c20*/  @!P0 MOV R21, R22 ;  /* 0x0000001600158202 */ /* 0x010fe20000000f00 */
[----:B------:R-:W-:Y:S02]  /*5c30*/  IMAD.MOV.U32 R22, RZ, RZ, 0xffff ;  /* 0x0000ffffff167424 */ /* 0x000fe400078e00ff */
[----:B------:R-:W4:Y:S01]  /*5c40*/  SHFL.BFLY PT, R30, R17, 0x4, 0x101f ;  /* 0x0c901f00111e7f89 */ /* 0x000f2200000e0000 */
[----:B-1----:R-:W-:-:S03]  /*5c50*/  FADD.FTZ R31, R31, R32 ;  /* 0x000000201f1f7221 */ /* 0x002fc60000010000 */
[----:B------:R-:W1:Y:S01]  /*5c60*/  SHFL.BFLY PT, R42, R21, 0x8, 0x101f ;  /* 0x0d101f00152a7f89 */ /* 0x000e6200000e0000 */
[----:B--2---:R-:W-:Y:S01]  /*5c70*/  FADD.FTZ R19, R25, R16 ;  /* 0x0000001019137221 */ /* 0x004fe20000010000 */
[----:B---3--:R-:W-:-:S04]  /*5c80*/  FADD.FTZ R33, R33, R34 ;  /* 0x0000002221217221 */ /* 0x008fc80000010000 */
[----:B------:R-:W2:Y:S01]  /*5c90*/  SHFL.BFLY PT, R16, R19, 0x2, 0x101f ;  /* 0x0c501f0013107f89 */ /* 0x000ea200000e0000 */
[----:B------:R-:W-:Y:S01]  /*5ca0*/  @!P0 MOV R18, R20 ;  /* 0x0000001400128202 */ /* 0x000fe20000000f00 */
[----:B0-----:R-:W-:Y:S01]  /*5cb0*/  FADD.FTZ R32, R38, R23 ;  /* 0x0000001726207221 */ /* 0x001fe20000010000 */
[----:B------:R-:W-:Y:S01]  /*5cc0*/  MOV R20, 0xffff ;  /* 0x0000ffff00147802 */ /* 0x000fe20000000f00 */
[----:B------:R-:W-:Y:S01]  /*5cd0*/  IMAD.MOV.U32 R23, RZ, RZ, 0xffff ;  /* 0x0000ffffff177424 */ /* 0x000fe200078e00ff */
[----:B------:R-:W-:Y:S01]  /*5ce0*/  ISETP.NE.AND P0, PT, R10, RZ, PT ;  /* 0x000000ff0a00720c */ /* 0x000fe20003f05270 */
[----:B-----5:R-:W-:Y:S01]  /*5cf0*/  FADD.FTZ R25, R37, R24 ;  /* 0x0000001825197221 */ /* 0x020fe20000010000 */
[----:B------:R-:W-:Y:S01]  /*5d00*/  MOV R24, 0xffff ;  /* 0x0000ffff00187802 */ /* 0x000fe20000000f00 */
[----:B------:R-:W0:Y:S01]  /*5d10*/  SHFL.BFLY PT, R37, R32, 0x4, 0x101f ;  /* 0x0c901f0020257f89 */ /* 0x000e2200000e0000 */
[----:B------:R-:W-:Y:S01]  /*5d20*/  MOV R34, 0xffff ;  /* 0x0000ffff00227802 */ /* 0x000fe20000000f00 */
[----:B----4-:R-:W-:Y:S01]  /*5d30*/  FADD.FTZ R14, R17, R30 ;  /* 0x0000001e110e7221 */ /* 0x010fe20000010000 */
[----:B------:R-:W-:Y:S01]  /*5d40*/  MOV R17, 0xffff ;  /* 0x0000ffff00117802 */ /* 0x000fe20000000f00 */
[----:B------:R-:W3:Y:S01]  /*5d50*/  SHFL.BFLY PT, R20, R31, 0x4, 0x101f ;  /* 0x0c901f001f147f89 */ /* 0x000ee200000e0000 */
[----:B-1----:R-:W-:Y:S01]  /*5d60*/  FADD.FTZ R42, R42, R21 ;  /* 0x000000152a2a7221 */ /* 0x002fe20000010000 */
[----:B------:R-:W-:-:S02]  /*5d70*/  MOV R21, 0xffff ;  /* 0x0000ffff00157802 */ /* 0x000fc40000000f00 */
[----:B------:R-:W1:Y:S04]  /*5d80*/  SHFL.BFLY PT, R23, R18, 0x8, 0x101f ;  /* 0x0d101f0012177f89 */ /* 0x000e6800000e0000 */
[----:B------:R-:W4:Y:S01]  /*5d90*/  SHFL.BFLY PT, R36, R33, 0x4, 0x101f ;  /* 0x0c901f0021247f89 */ /* 0x000f2200000e0000 */
[----:B--2---:R-:W-:-:S03]  /*5da0*/  FADD.FTZ R16, R19, R16 ;  /* 0x0000001013107221 */ /* 0x004fc60000010000 */
[----:B------:R-:W2:Y:S01]  /*5db0*/  SHFL.BFLY PT, R38, R25, 0x4, 0x101f ;  /* 0x0c901f0019267f89 */ /* 0x000ea200000e0000 */
[----:B------:R-:W-:-:S03]  /*5dc0*/  MOV R19, 0xffff ;  /* 0x0000ffff00137802 */ /* 0x000fc60000000f00 */
[----:B------:R-:W5:Y:S01]  /*5dd0*/  SHFL.BFLY PT, R30, R14, 0x2, 0x101f ;  /* 0x0c501f000e1e7f89 */ /* 0x000f6200000e0000 */
[----:B0-----:R-:W-:-:S03]  /*5de0*/  FADD.FTZ R37, R32, R37 ;  /* 0x0000002520257221 */ /* 0x001fc60000010000 */
[----:B------:R-:W0:Y:S01]  /*5df0*/  SHFL.BFLY PT, R41, R42, 0x4, 0x101f ;  /* 0x0c901f002a297f89 */ /* 0x000e2200000e0000 */
[----:B------:R-:W-:Y:S01]  /*5e00*/  MOV R32, 0xffff ;  /* 0x0000ffff00207802 */ /* 0x000fe20000000f00 */
[----:B---3--:R-:W-:Y:S01]  /*5e10*/  FADD.FTZ R35, R31, R20 ;  /* 0x000000141f237221 */ /* 0x008fe20000010000 */
[----:B------:R-:W-:Y:S01]  /*5e20*/  MOV R20, 0xffff ;  /* 0x0000ffff00147802 */ /* 0x000fe20000000f00 */
[----:B------:R-:W3:Y:S01]  /*5e30*/  SHFL.BFLY PT, R24, R37, 0x2, 0x101f ;  /* 0x0c501f0025187f89 */ /* 0x000ee200000e0000 */
[----:B-1----:R-:W-:Y:S01]  /*5e40*/  FADD.FTZ R31, R23, R18 ;  /* 0x00000012171f7221 */ /* 0x002fe20000010000 */
[----:B------:R-:W-:Y:S02]  /*5e50*/  MOV R18, 0xffff ;  /* 0x0000ffff00127802 */ /* 0x000fe40000000f00 */
[----:B------:R-:W1:Y:S01]  /*5e60*/  SHFL.BFLY PT, R19, R16, 0x1, 0x101f ;  /* 0x0c301f0010137f89 */ /* 0x000e6200000e0000 */
[----:B------:R-:W-:Y:S01]  /*5e70*/  MOV R23, 0xffff ;  /* 0x0000ffff00177802 */ /* 0x000fe20000000f00 */
[----:B----4-:R-:W-:Y:S01]  /*5e80*/  FADD.FTZ R36, R33, R36 ;  /* 0x0000002421247221 */ /* 0x010fe20000010000 */
[----:B------:R-:W-:Y:S01]  /*5e90*/  MOV R33, 0xffff ;  /* 0x0000ffff00217802 */ /* 0x000fe20000000f00 */
[----:B------:R-:W4:Y:S01]  /*5ea0*/  SHFL.BFLY PT, R20, R31, 0x4, 0x101f ;  /* 0x0c901f001f147f89 */ /* 0x000f2200000e0000 */
[----:B--2---:R-:W-:-:S03]  /*5eb0*/  FADD.FTZ R38, R25, R38 ;  /* 0x0000002619267221 */ /* 0x004fc60000010000 */
[----:B------:R-:W2:Y:S01]  /*5ec0*/  SHFL.BFLY PT, R18, R35, 0x2, 0x101f ;  /* 0x0c501f0023127f89 */ /* 0x000ea200000e0000 */
[----:B-----5:R-:W-:Y:S01]  /*5ed0*/  FADD.FTZ R17, R14, R30 ;  /* 0x0000001e0e117221 */ /* 0x020fe20000010000 */
[----:B------:R-:W-:Y:S02]  /*5ee0*/  MOV R14, 0xffff ;  /* 0x0000ffff000e7802 */ /* 0x000fe40000000f00 */
[----:B------:R-:W5:Y:S01]  /*5ef0*/  SHFL.BFLY PT, R21, R36, 0x2, 0x101f ;  /* 0x0c501f0024157f89 */ /* 0x000f6200000e0000 */
[----:B0-----:R-:W-:-:S03]  /*5f00*/  FADD.FTZ R42, R42, R41 ;  /* 0x000000292a2a7221 */ /* 0x001fc60000010000 */
[----:B------:R-:W0:Y:S01]  /*5f10*/  SHFL.BFLY PT, R23, R38, 0x2, 0x101f ;  /* 0x0c501f0026177f89 */ /* 0x000e2200000e0000 */
[----:B------:R-:W-:-:S03]  /*5f20*/  IADD3 R41, R15, R6, RZ ;  /* 0x000000060f297210 */ /* 0x000fc60007ffe0ff */
[----:B------:R-:W0:Y:S01]  /*5f30*/  SHFL.BFLY PT, R14, R17, 0x1, 0x101f ;  /* 0x0c301f00110e7f89 */ /* 0x000e2200000e0000 */
[----:B---3--:R-:W-:Y:S02]  /*5f40*/  FADD.FTZ R37, R37, R24 ;  /* 0x0000001825257221 */ /* 0x008fe40000010000 */
[----:B------:R-:W3:Y:S01]  /*5f50*/  @!P0 LDC.64 R24, c[0x0][0x218] ;  /* 0x00008600ff188b82 */ /* 0x000ee20000000a00 */
[----:B-1----:R-:W-:Y:S01]  /*5f60*/  FADD.FTZ R16, R16, R19 ;  /* 0x0000001310107221 */ /* 0x002fe20000010000 */
[----:B------:R-:W1:Y:S01]  /*5f70*/  SHFL.BFLY PT, R43, R42, 0x2, 0x101f ;  /* 0x0c501f002a2b7f89 */ /* 0x000e6200000e0000 */
[----:B----4-:R-:W-:-:S03]  /*5f80*/  FADD.FTZ R31, R31, R20 ;  /* 0x000000141f1f7221 */ /* 0x010fc60000010000 */
[----:B------:R-:W4:Y:S01]  /*5f90*/  SHFL.BFLY PT, R40, R37, 0x1, 0x101f ;  /* 0x0c301f0025287f89 */ /* 0x000f2200000e0000 */
[----:B------:R-:W-:Y:S01]  /*5fa0*/  @!P0 F2FP.BF16.F32.PACK_AB R30, RZ, R16 ;  /* 0x00000010ff1e823e */ /* 0x000fe200000010ff */
[----:B--2---:R-:W-:Y:S02]  /*5fb0*/  FADD.FTZ R35, R35, R18 ;  /* 0x0000001223237221 */ /* 0x004fe40000010000 */
[----:B------:R-:W2:Y:S01]  /*5fc0*/  SHFL.BFLY PT, R32, R31, 0x2, 0x101f ;  /* 0x0c501f001f207f89 */ /* 0x000ea200000e0000 */
[----:B------:R-:W2:Y:S01]  /*5fd0*/  @!P0 LDC.64 R18, c[0x0][0x220] ;  /* 0x00008800ff128b82 */ /* 0x000ea20000000a00 */
[----:B-----5:R-:W-:Y:S02]  /*5fe0*/  FADD.FTZ R36, R36, R21 ;  /* 0x0000001524247221 */ /* 0x020fe40000010000 */
[----:B------:R-:W5:Y:S01]  /*5ff0*/  SHFL.BFLY PT, R34, R35, 0x1, 0x101f ;  /* 0x0c301f0023227f89 */ /* 0x000f6200000e0000 */
[----:B0-----:R-:W-:-:S03]  /*6000*/  FADD.FTZ R38, R38, R23 ;  /* 0x0000001726267221 */ /* 0x001fc60000010000 */
[----:B------:R-:W0:Y:S01]  /*6010*/  SHFL.BFLY PT, R33, R36, 0x1, 0x101f ;  /* 0x0c301f0024217f89 */ /* 0x000e2200000e0000 */
[----:B------:R-:W0:Y:S01]  /*6020*/  @!P0 LDC.64 R22, c[0x0][0x220] ;  /* 0x00008800ff168b82 */ /* 0x000e220000000a00 */
[----:B------:R-:W-:Y:S02]  /*6030*/  FADD.FTZ R44, R17, R14 ;  /* 0x0000000e112c7221 */ /* 0x000fe40000010000 */
[----:B------:R-:W0:Y:S01]  /*6040*/  SHFL.BFLY PT, R39, R38, 0x1, 0x101f ;  /* 0x0c301f0026277f89 */ /* 0x000e2200000e0000 */
[----:B---3--:R-:W-:Y:S02]  /*6050*/  @!P0 IMAD.WIDE R24, R41, 0x2, R24 ;  /* 0x0000000229188825 */ /* 0x008fe400078e0218 */
[----:B------:R-:W-:Y:S02]  /*6060*/  @!P0 F2FP.BF16.F32.PACK_AB R44, RZ, R44 ;  /* 0x0000002cff2c823e */ /* 0x000fe400000010ff */
[----:B------:R-:W3:Y:S01]  /*6070*/  @!P0 LDC.64 R20, c[0x0][0x218] ;  /* 0x00008600ff148b82 */ /* 0x000ee20000000a00 */
[----:B-1----:R-:W-:Y:S01]  /*6080*/  FADD.FTZ R42, R42, R43 ;  /* 0x0000002b2a2a7221 */ /* 0x002fe20000010000 */
[----:B------:R1:W-:Y:S01]  /*6090*/  @!P0 STG.E.U16 desc[UR12][R24.64], R30 ;  /* 0x0000001e18008986 */ /* 0x0003e2000c10150c */
[----:B----4-:R-:W-:Y:S01]  /*60a0*/  FADD.FTZ R37, R37, R40 ;  /* 0x0000002825257221 */ /* 0x010fe20000010000 */
[----:B--2---:R-:W-:-:S04]  /*60b0*/  FADD.FTZ R31, R31, R32 ;  /* 0x000000201f1f7221 */ /* 0x004fc80000010000 */
[----:B------:R-:W2:Y:S01]  /*60c0*/  @!P0 LDC.64 R16, c[0x0][0x218] ;  /* 0x00008600ff108b82 */ /* 0x000ea20000000a00 */
[----:B------:R-:W-:-:S04]  /*60d0*/  @!P0 IMAD.WIDE R18, R41, 0x2, R18 ;  /* 0x0000000229128825 */ /* 0x000fc800078e0212 */
[----:B-----5:R-:W-:Y:S01]  /*60e0*/  FADD.FTZ R34, R35, R34 ;  /* 0x0000002223227221 */ /* 0x020fe20000010000 */
[----:B------:R-:W-:Y:S02]  /*60f0*/  MOV R35, 0xffff ;  /* 0x0000ffff00237802 */ /* 0x000fe40000000f00 */
[----:B-1----:R-:W-:Y:S01]  /*6100*/  MOV R30, 0xffff ;  /* 0x0000ffff001e7802 */ /* 0x002fe20000000f00 */
[----:B0-----:R-:W-:Y:S01]  /*6110*/  FADD.FTZ R33, R36, R33 ;  /* 0x0000002124217221 */ /* 0x001fe20000010000 */
[----:B------:R-:W0:Y:S01]  /*6120*/  @!P0 LDC.64 R14, c[0x0][0x220] ;  /* 0x00008800ff0e8b82 */ /* 0x000e220000000a00 */
[C---:B------:R-:W-:Y:S01]  /*6130*/  @!P0 IMAD.WIDE R22, R41.reuse, 0x2, R22 ;  /* 0x0000000229168825 */ /* 0x040fe200078e0216 */
[----:B------:R-:W1:Y:S03]  /*6140*/  SHFL.BFLY PT, R35, R42, 0x1, 0x101f ;  /* 0x0c301f002a237f89 */ /* 0x000e6600000e0000 */
[----:B------:R-:W-:Y:S01]  /*6150*/  FADD.FTZ R38, R38, R39 ;  /* 0x0000002726267221 */ /* 0x000fe20000010000 */
[----:B------:R-:W-:Y:S01]  /*6160*/  @!P0 F2FP.BF16.F32.PACK_AB R25, RZ, R33 ;  /* 0x00000021ff19823e */ /* 0x000fe200000010ff */
[----:B------:R4:W-:Y:S01]  /*6170*/  @!P0 STG.E.U16 desc[UR12][R22.64], R44 ;  /* 0x0000002c16008986 */ /* 0x0009e2000c10150c */
[----:B------:R-:W-:Y:S01]  /*6180*/  @!P0 F2FP.BF16.F32.PACK_AB R33, RZ, R37 ;  /* 0x00000025ff21823e */ /* 0x000fe200000010ff */
[C---:B---3--:R-:W-:Y:S01]  /*6190*/  @!P0 IMAD.WIDE R20, R41.reuse, 0x2, R20 ;  /* 0x0000000229148825 */ /* 0x048fe200078e0214 */
[----:B------:R-:W-:Y:S01]  /*61a0*/  @!P0 F2FP.BF16.F32.PACK_AB R26, RZ, R38 ;  /* 0x00000026ff1a823e */ /* 0x000fe200000010ff */
[----:B------:R3:W3:Y:S02]  /*61b0*/  SHFL.BFLY PT, R30, R31, 0x1, 0x101f ;  /* 0x0c301f001f1e7f89 */ /* 0x0006e400000e0000 */
[----:B--2---:R-:W-:Y:S01]  /*61c0*/  @!P0 IMAD.WIDE R16, R41, 0x2, R16 ;  /* 0x0000000229108825 */ /* 0x004fe200078e0210 */
[----:B----4-:R-:W-:-:S05]  /*61d0*/  @!P0 F2FP.BF16.F32.PACK_AB R23, RZ, R34 ;  /* 0x00000022ff17823e */ /* 0x010fca00000010ff */
[----:B------:R2:W-:Y:S01]  /*61e0*/  @!P0 STG.E.U16 desc[UR12][R20.64+0x28], R23 ;  /* 0x0000281714008986 */ /* 0x0005e2000c10150c */
[----:B0-----:R-:W-:-:S04]  /*61f0*/  @!P0 IMAD.WIDE R14, R41, 0x2, R14 ;  /* 0x00000002290e8825 */ /* 0x001fc800078e020e */
[----:B-1----:R-:W-:Y:S01]  /*6200*/  FADD.FTZ R35, R42, R35 ;  /* 0x000000232a237221 */ /* 0x002fe20000010000 */
[----:B------:R2:W-:Y:S04]  /*6210*/  @!P0 STG.E.U16 desc[UR12][R18.64+0x28], R25 ;  /* 0x0000281912008986 */ /* 0x0005e8000c10150c */
[----:B------:R2:W-:Y:S04]  /*6220*/  @!P0 STG.E.U16 desc[UR12][R16.64+0x50], R26 ;  /* 0x0000501a10008986 */ /* 0x0005e8000c10150c */
[----:B---3--:R2:W-:Y:S02]  /*6230*/  @!P0 STG.E.U16 desc[UR12][R14.64+0x50], R33 ;  /* 0x000050210e008986 */ /* 0x0085e4000c10150c */
.L_x_1077:
[----:B--2---:R-:W0:Y:S01]  /*6240*/  @!P0 LDC.64 R14, c[0x0][0x218] ;  /* 0x00008600ff0e8b82 */ /* 0x004e220000000a00 */
        /* <DEDUP_REMOVED lines=8> */
.L_x_1007:
        /* <DEDUP_REMOVED lines=8> */
.L_x_1010:
[----:B------:R-:W-:Y:S01]  /*6350*/  HFMA2.MMA R28, -RZ, RZ, 0, 4.76837158203125e-07 ;  /* 0x00000008ff1c7435 */ /* 0x000fe200000001ff */
[----:B-1----:R-:W-:Y:S02]  /*6360*/  MOV R29, R14 ;  /* 0x0000000e001d7202 */ /* 0x002fe40000000f00 */
[----:B------:R-:W-:Y:S02]  /*6370*/  MOV R27, 0x101f ;  /* 0x0000101f001b7802 */ /* 0x000fe40000000f00 */
[----:B------:R-:W-:-:S07]  /*6380*/  MOV R26, 0xffff ;  /* 0x0000ffff001a7802 */ /* 0x000fce0000000f00 */
[----:B0-2---:R-:W-:Y:S05]  /*6390*/  WARPSYNC.COLLECTIVE R26, `(.L_x_1015) ;  /* 0x000000001a087348 */ /* 0x005fea0003c00000 */
[----:B------:R1:W3:Y:S02]  /*63a0*/  SHFL.BFLY P2, R30, R29, R28, R27 ;  /* 0x0c00001c1d1e7389 */ /* 0x0002e4000004001b */
[----:B0123--:R-:W-:Y:S01]  /*63b0*/  ENDCOLLECTIVE ;  /* 0x000000000000791b */ /* 0x00ffe20003800000 */
.L_x_1015:
[----:B------:R-:W-:Y:S01]  /*63c0*/  IMAD.MOV.U32 R29, RZ, RZ, R15 ;  /* 0x000000ffff1d7224 */ /* 0x000fe200078e000f */
[----:B------:R-:W-:-:S07]  /*63d0*/  MOV R17, R30 ;  /* 0x0000001e00117202 */ /* 0x000fce0000000f00 */
[----:B------:R-:W-:Y:S05]  /*63e0*/  WARPSYNC.COLLECTIVE R26, `(.L_x_1016) ;  /* 0x000000001a087348 */ /* 0x000fea0003c00000 */
[----:B------:R0:W1:Y:S02]  /*63f0*/  SHFL.BFLY P2, R30, R29, R28, R27 ;  /* 0x0c00001c1d1e7389 */ /* 0x000064000004001b */
[----:B01----:R-:W-:Y:S01]  /*6400*/  ENDCOLLECTIVE ;  /* 0x000000000000791b */ /* 0x003fe20003800000 */
.L_x_1016:
[----:B------:R-:W-:Y:S01]  /*6410*/  FADD.FTZ R17, R17, R14 ;  /* 0x0000000e11117221 */ /* 0x000fe20000010000 */
[----:B------:R-:W-:-:S04]  /*6420*/  HFMA2.MMA R28, -RZ, RZ, 0, 2.384185791015625e-07 ;  /* 0x00000004ff1c7435 */ /* 0x000fc800000001ff */
[----:B------:R-:W-:Y:S02]  /*6430*/  MOV R29, R17 ;  /* 0x00000011001d7202 */ /* 0x000fe40000000f00 */
[----:B------:R-:W-:-:S07]  /*6440*/  MOV R16, R30 ;  /* 0x0000001e00107202 */ /* 0x000fce0000000f00 */
[----:B------:R-:W-:Y:S05]  /*6450*/  WARPSYNC.COLLECTIVE R26, `(.L_x_1017) ;  /* 0x000000001a087348 */ /* 0x000fea0003c00000 */
[----:B------:R0:W1:Y:S02]  /*6460*/  SHFL.BFLY P2, R30, R29, R28, R27 ;  /* 0x0c00001c1d1e7389 */ /* 0x000064000004001b */
[----:B01----:R-:W-:Y:S01]  /*6470*/  ENDCOLLECTIVE ;  /* 0x000000000000791b */ /* 0x003fe20003800000 */
.L_x_1017:
[----:B------:R-:W-:-:S05]  /*6480*/  FADD.FTZ R16, R16, R15 ;  /* 0x0000000f10107221 */ /* 0x000fca0000010000 */
[----:B------:R-:W-:Y:S02]  /*6490*/  MOV R29, R16 ;  /* 0x00000010001d7202 */ /* 0x000fe40000000f00 */
[----:B------:R-:W-:-:S07]  /*64a0*/  MOV R18, R30 ;  /* 0x0000001e00127202 */ /* 0x000fce0000000f00 */
[----:B------:R-:W-:Y:S05]  /*64b0*/  WARPSYNC.COLLECTIVE R26, `(.L_x_1018) ;  /* 0x000000001a087348 */ /* 0x000fea0003c00000 */
[----:B------:R0:W1:Y:S02]  /*64c0*/  SHFL.BFLY P2, R30, R29, R28, R27 ;  /* 0x0c00001c1d1e7389 */ /* 0x000064000004001b */
[----:B01----:R-:W-:Y:S01]  /*64d0*/  ENDCOLLECTIVE ;  /* 0x000000000000791b */ /* 0x003fe20003800000 */
.L_x_1018:
[----:B------:R-:W-:Y:S01]  /*64e0*/  FADD.FTZ R18, R17, R18 ;  /* 0x0000001211127221 */ /* 0x000fe20000010000 */
[----:B------:R-:W-:-:S04]  /*64f0*/  HFMA2.MMA R28, -RZ, RZ, 0, 1.1920928955078125e-07 ;  /* 0x00000002ff1c7435 */ /* 0x000fc800000001ff */
[----:B------:R-:W-:Y:S01]  /*6500*/  MOV R29, R18 ;  /* 0x00000012001d7202 */ /* 0x000fe20000000f00 */
[----:B------:R-:W-:-:S07]  /*6510*/  IMAD.MOV.U32 R19, RZ, RZ, R30 ;  /* 0x000000ffff137224 */ /* 0x000fce00078e001e */
[----:B------:R-:W-:Y:S05]  /*6520*/  WARPSYNC.COLLECTIVE R26, `(.L_x_1019) ;  /* 0x000000001a087348 */ /* 0x000fea0003c00000 */
[----:B------:R0:W1:Y:S02]  /*6530*/  SHFL.BFLY P2, R30, R29, R28, R27 ;  /* 0x0c00001c1d1e7389 */ /* 0x000064000004001b */
[----:B01----:R-:W-:Y:S01]  /*6540*/  ENDCOLLECTIVE ;  /* 0x000000000000791b */ /* 0x003fe20003800000 */
.L_x_1019:
[----:B------:R-:W-:-:S05]  /*6550*/  FADD.FTZ R19, R16, R19 ;  /* 0x0000001310137221 */ /* 0x000fca0000010000 */
[----:B------:R-:W-:Y:S02]  /*6560*/  MOV R29, R19 ;  /* 0x00000013001d7202 */ /* 0x000fe40000000f00 */
[----:B------:R-:W-:-:S07]  /*6570*/  MOV R21, R30 ;  /* 0x0000001e00157202 */ /* 0x000fce0000000f00 */
[----:B------:R-:W-:Y:S05]  /*6580*/  WARPSYNC.COLLECTIVE R26, `(.L_x_1020) ;  /* 0x000000001a087348 */ /* 0x000fea0003c00000 */
[----:B------:R0:W1:Y:S02]  /*6590*/  SHFL.BFLY P2, R30, R29, R28, R27 ;  /* 0x0c00001c1d1e7389 */ /* 0x000064000004001b */
[----:B01----:R-:W-:Y:S01]  /*65a0*/  ENDCOLLECTIVE ;  /* 0x000000000000791b */ /* 0x003fe20003800000 */
.L_x_1020:
[----:B------:R-:W-:Y:S01]  /*65b0*/  FADD.FTZ R21, R18, R21 ;  /* 0x0000001512157221 */ /* 0x000fe20000010000 */
[----:B------:R-:W-:-:S03]  /*65c0*/  HFMA2.MMA R28, -RZ, RZ, 0, 5.9604644775390625e-08 ;  /* 0x00000001ff1c7435 */ /* 0x000fc600000001ff */
[----:B------:R-:W-:Y:S01]  /*65d0*/  IMAD.MOV.U32 R29, RZ, RZ, R21 ;  /* 0x000000ffff1d7224 */ /* 0x000fe200078e0015 */
[----:B------:R-:W-:-:S07]  /*65e0*/  MOV R14, R30 ;  /* 0x0000001e000e7202 */ /* 0x000fce0000000f00 */
[----:B------:R-:W-:Y:S05]  /*65f0*/  WARPSYNC.COLLECTIVE R26, `(.L_x_1021) ;  /* 0x000000001a087348 */ /* 0x000fea0003c00000 */
[----:B------:R0:W1:Y:S02]  /*6600*/  SHFL.BFLY P2, R30, R29, R28, R27 ;  /* 0x0c00001c1d1e7389 */ /* 0x000064000004001b */
[----:B01----:R-:W-:Y:S01]  /*6610*/  ENDCOLLECTIVE ;  /* 0x000000000000791b */ /* 0x003fe20003800000 */
.L_x_1021:
[----:B------:R-:W-:-:S05]  /*6620*/  FADD.FTZ R14, R19, R14 ;  /* 0x0000000e130e7221 */ /* 0x000fca0000010000 */
[----:B------:R-:W-:Y:S02]  /*6630*/  MOV R29, R14 ;  /* 0x0000000e001d7202 */ /* 0x000fe40000000f00 */
[----:B------:R-:W-:-:S07]  /*6640*/  MOV R20, R30 ;  /* 0x0000001e00147202 */ /* 0x000fce0000000f00 */
[----:B------:R-:W-:Y:S05]  /*6650*/  WARPSYNC.COLLECTIVE R26, `(.L_x_1022) ;  /* 0x000000001a087348 */ /* 0x000fea0003c00000 */
[----:B------:R0:W1:Y:S02]  /*6660*/  SHFL.BFLY P2, R30, R29, R28, R27 ;  /* 0x0c00001c1d1e7389 */ /* 0x000064000004001b */
[----:B01----:R-:W-:Y:S01]  /*6670*/  ENDCOLLECTIVE ;  /* 0x000000000000791b */ /* 0x003fe20003800000 */
.L_x_1022:
[----:B------:R-:W-:Y:S01]  /*6680*/  FADD.FTZ R20, R21, R20 ;  /* 0x0000001415147221 */ /* 0x000fe20000010000 */
[----:B------:R-:W-:Y:S06]  /*6690*/  BRA `(.L_x_1023) ;  /* 0xffffffe800d87947 */ /* 0x000fec000383ffff */
.L_x_1011:
        /* <DEDUP_REMOVED lines=8> */
.L_x_1025:
[----:B------:R-:W-:Y:S05]  /*6720*/  BSYNC B1 ;  /* 0x0000000000017941 */ /* 0x000fea0003800000 */
.L_x_1024:
        /* <DEDUP_REMOVED lines=8> */
.L_x_1026:
[----:B------:R-:W-:Y:S01]  /*67b0*/  FADD.FTZ R21, R21, R14 ;  /* 0x0000000e15157221 */ /* 0x000fe20000010000 */
[----:B------:R-:W-:-:S04]  /*67c0*/  HFMA2.MMA R28, -RZ, RZ, 0, 2.384185791015625e-07 ;  /* 0x00000004ff1c7435 */ /* 0x000fc800000001ff */
[----:B------:R-:W-:Y:S02]  /*67d0*/  MOV R29, R21 ;  /* 0x00000015001d7202 */ /* 0x000fe40000000f00 */
[----:B------:R-:W-:-:S07]  /*67e0*/  MOV R20, R30 ;  /* 0x0000001e00147202 */ /* 0x000fce0000000f00 */
[----:B------:R-:W-:Y:S05]  /*67f0*/  WARPSYNC.COLLECTIVE R26, `(.L_x_1027) ;  /* 0x000000001a087348 */ /* 0x000fea0003c00000 */
[----:B------:R0:W1:Y:S02]  /*6800*/  SHFL.BFLY P2, R30, R29, R28, R27 ;  /* 0x0c00001c1d1e7389 */ /* 0x000064000004001b */
[----:B01----:R-:W-:Y:S01]  /*6810*/  ENDCOLLECTIVE ;  /* 0x000000000000791b */ /* 0x003fe20003800000 */
.L_x_1027:
[----:B------:R-:W-:-:S05]  /*6820*/  FADD.FTZ R20, R20, R15 ;  /* 0x0000000f14147221 */ /* 0x000fca0000010000 */
[----:B------:R-:W-:Y:S02]  /*6830*/  MOV R29, R20 ;  /* 0x00000014001d7202 */ /* 0x000fe40000000f00 */
[----:B------:R-:W-:-:S07]  /*6840*/  MOV R22, R30 ;  /* 0x0000001e00167202 */ /* 0x000fce0000000f00 */
[----:B------:R-:W-:Y:S05]  /*6850*/  WARPSYNC.COLLECTIVE R26, `(.L_x_1028) ;  /* 0x000000001a087348 */ /* 0x000fea0003c00000 */
[----:B------:R0:W1:Y:S02]  /*6860*/  SHFL.BFLY P2, R30, R29, R28, R27 ;  /* 0x0c00001c1d1e7389 */ /* 0x000064000004001b */
[----:B01----:R-:W-:Y:S01]  /*6870*/  ENDCOLLECTIVE ;  /* 0x000000000000791b */ /* 0x003fe20003800000 */
.L_x_1028:
[----:B------:R-:W-:Y:S01]  /*6880*/  FADD.FTZ R22, R21, R22 ;  /* 0x0000001615167221 */ /* 0x000fe20000010000 */
[----:B------:R-:W-:-:S04]  /*6890*/  HFMA2.MMA R28, -RZ, RZ, 0, 1.1920928955078125e-07 ;  /* 0x00000002ff1c7435 */ /* 0x000fc800000001ff */
[----:B------:R-:W-:Y:S01]  /*68a0*/  MOV R29, R22 ;  /* 0x00000016001d7202 */ /* 0x000fe20000000f00 */
[----:B------:R-:W-:-:S07]  /*68b0*/  IMAD.MOV.U32 R23, RZ, RZ, R30 ;  /* 0x000000ffff177224 */ /* 0x000fce00078e001e */
[----:B------:R-:W-:Y:S05]  /*68c0*/  WARPSYNC.COLLECTIVE R26, `(.L_x_1029) ;  /* 0x000000001a087348 */ /* 0x000fea0003c00000 */
[----:B------:R0:W1:Y:S02]  /*68d0*/  SHFL.BFLY P2, R30, R29, R28, R27 ;  /* 0x0c00001c1d1e7389 */ /* 0x000064000004001b */
[----:B01----:R-:W-:Y:S01]  /*68e0*/  ENDCOLLECTIVE ;  /* 0x000000000000791b */ /* 0x003fe20003800000 */
.L_x_1029:
[----:B------:R-:W-:-:S05]  /*68f0*/  FADD.FTZ R23, R20, R23 ;  /* 0x0000001714177221 */ /* 0x000fca0000010000 */
[----:B------:R-:W-:Y:S02]  /*6900*/  MOV R29, R23 ;  /* 0x00000017001d7202 */ /* 0x000fe40000000f00 */
[----:B------:R-:W-:-:S07]  /*6910*/  MOV R25, R30 ;  /* 0x0000001e00197202 */ /* 0x000fce0000000f00 */
[----:B------:R-:W-:Y:S05]  /*6920*/  WARPSYNC.COLLECTIVE R26, `(.L_x_1030) ;  /* 0x000000001a087348 */ /* 0x000fea0003c00000 */
[----:B------:R0:W1:Y:S02]  /*6930*/  SHFL.BFLY P2, R30, R29, R28, R27 ;  /* 0x0c00001c1d1e7389 */ /* 0x000064000004001b */
[----:B01----:R-:W-:Y:S01]  /*6940*/  ENDCOLLECTIVE ;  /* 0x000000000000791b */ /* 0x003fe20003800000 */
.L_x_1030:
[----:B------:R-:W-:Y:S01]  /*6950*/  FADD.FTZ R25, R22, R25 ;  /* 0x0000001916197221 */ /* 0x000fe20000010000 */
[----:B------:R-:W-:-:S03]  /*6960*/  HFMA2.MMA R28, -RZ, RZ, 0, 5.9604644775390625e-08 ;  /* 0x00000001ff1c7435 */ /* 0x000fc600000001ff */
[----:B------:R-:W-:Y:S01]  /*6970*/  IMAD.MOV.U32 R29, RZ, RZ, R25 ;  /* 0x000000ffff1d7224 */ /* 0x000fe200078e0019 */
[----:B------:R-:W-:-:S07]  /*6980*/  MOV R14, R30 ;  /* 0x0000001e000e7202 */ /* 0x000fce0000000f00 */
[----:B------:R-:W-:Y:S05]  /*6990*/  WARPSYNC.COLLECTIVE R26, `(.L_x_1031) ;  /* 0x000000001a087348 */ /* 0x000fea0003c00000 */
[----:B------:R0:W1:Y:S02]  /*69a0*/  SHFL.BFLY P2, R30, R29, R28, R27 ;  /* 0x0c00001c1d1e7389 */ /* 0x000064000004001b */
[----:B01----:R-:W-:Y:S01]  /*69b0*/  ENDCOLLECTIVE ;  /* 0x000000000000791b */ /* 0x003fe20003800000 */
.L_x_1031:
[----:B------:R-:W-:-:S05]  /*69c0*/  FADD.FTZ R14, R23, R14 ;  /* 0x0000000e170e7221 */ /* 0x000fca0000010000 */
[----:B------:R-:W-:Y:S02]  /*69d0*/  MOV R29, R14 ;  /* 0x0000000e001d7202 */ /* 0x000fe40000000f00 */
[----:B------:R-:W-:-:S07]  /*69e0*/  MOV R24, R30 ;  /* 0x0000001e00187202 */ /* 0x000fce0000000f00 */
[----:B------:R-:W-:Y:S05]  /*69f0*/  WARPSYNC.COLLECTIVE R26, `(.L_x_1032) ;  /* 0x000000001a087348 */ /* 0x000fea0003c00000 */
[----:B------:R0:W1:Y:S02]  /*6a00*/  SHFL.BFLY P2, R30, R29, R28, R27 ;  /* 0x0c00001c1d1e7389 */ /* 0x000064000004001b */
[----:B01----:R-:W-:Y:S01]  /*6a10*/  ENDCOLLECTIVE ;  /* 0x000000000000791b */ /* 0x003fe20003800000 */
.L_x_1032:
[----:B------:R-:W-:Y:S01]  /*6a20*/  FADD.FTZ R24, R25, R24 ;  /* 0x0000001819187221 */ /* 0x000fe20000010000 */
[----:B------:R-:W-:Y:S06]  /*6a30*/  BRA `(.L_x_1033) ;  /* 0xffffffe800a87947 */ /* 0x000fec000383ffff */
.L_x_1012:
        /* <DEDUP_REMOVED lines=8> */
.L_x_1035:
[----:B------:R-:W-:Y:S05]  /*6ac0*/  BSYNC B1 ;  /* 0x0000000000017941 */ /* 0x000fea0003800000 */
.L_x_1034:
        /* <DEDUP_REMOVED lines=8> */
.L_x_1036:
[----:B------:R-:W-:Y:S01]  /*6b50*/  FADD.FTZ R21, R21, R14 ;  /* 0x0000000e15157221 */ /* 0x000fe20000010000 */
[----:B------:R-:W-:-:S04]  /*6b60*/  HFMA2.MMA R28, -RZ, RZ, 0, 2.384185791015625e-07 ;  /* 0x00000004ff1c7435 */ /* 0x000fc800000001ff */
[----:B------:R-:W-:Y:S02]  /*6b70*/  MOV R29, R21 ;  /* 0x00000015001d7202 */ /* 0x000fe40000000f00 */
[----:B------:R-:W-:-:S07]  /*6b80*/  MOV R20, R30 ;  /* 0x0000001e00147202 */ /* 0x000fce0000000f00 */
[----:B------:R-:W-:Y:S05]  /*6b90*/  WARPSYNC.COLLECTIVE R26, `(.L_x_1037) ;  /* 0x000000001a087348 */ /* 0x000fea0003c00000 */
[----:B------:R0:W1:Y:S02]  /*6ba0*/  SHFL.BFLY P2, R30, R29, R28, R27 ;  /* 0x0c00001c1d1e7389 */ /* 0x000064000004001b */
[----:B01----:R-:W-:Y:S01]  /*6bb0*/  ENDCOLLECTIVE ;  /* 0x000000000000791b */ /* 0x003fe20003800000 */
.L_x_1037:
[----:B------:R-:W-:-:S05]  /*6bc0*/  FADD.FTZ R20, R20, R15 ;  /* 0x0000000f14147221 */ /* 0x000fca0000010000 */
[----:B------:R-:W-:Y:S02]  /*6bd0*/  MOV R29, R20 ;  /* 0x00000014001d7202 */ /* 0x000fe40000000f00 */
[----:B------:R-:W-:-:S07]  /*6be0*/  MOV R22, R30 ;  /* 0x0000001e00167202 */ /* 0x000fce0000000f00 */
[----:B------:R-:W-:Y:S05]  /*6bf0*/  WARPSYNC.COLLECTIVE R26, `(.L_x_1038) ;  /* 0x000000001a087348 */ /* 0x000fea0003c00000 */
[----:B------:R0:W1:Y:S02]  /*6c00*/  SHFL.BFLY P2, R30, R29, R28, R27 ;  /* 0x0c00001c1d1e7389 */ /* 0x000064000004001b */
[----:B01----:R-:W-:Y:S01]  /*6c10*/  ENDCOLLECTIVE ;  /* 0x000000000000791b */ /* 0x003fe20003800000 */
.L_x_1038:
[----:B------:R-:W-:Y:S01]  /*6c20*/  FADD.FTZ R22, R21, R22 ;  /* 0x0000001615167221 */ /* 0x000fe20000010000 */
[----:B------:R-:W-:-:S04]  /*6c30*/  HFMA2.MMA R28, -RZ, RZ, 0, 1.1920928955078125e-07 ;  /* 0x00000002ff1c7435 */ /* 0x000fc800000001ff */
[----:B------:R-:W-:Y:S01]  /*6c40*/  MOV R29, R22 ;  /* 0x00000016001d7202 */ /* 0x000fe20000000f00 */
[----:B------:R-:W-:-:S07]  /*6c50*/  IMAD.MOV.U32 R23, RZ, RZ, R30 ;  /* 0x000000ffff177224 */ /* 0x000fce00078e001e */
[----:B------:R-:W-:Y:S05]  /*6c60*/  WARPSYNC.COLLECTIVE R26, `(.L_x_1039) ;  /* 0x000000001a087348 */ /* 0x000fea0003c00000 */
[----:B------:R0:W1:Y:S02]  /*6c70*/  SHFL.BFLY P2, R30, R29, R28, R27 ;  /* 0x0c00001c1d1e7389 */ /* 0x000064000004001b */
[----:B01----:R-:W-:Y:S01]  /*6c80*/  ENDCOLLECTIVE ;  /* 0x000000000000791b */ /* 0x003fe20003800000 */
.L_x_1039:
[----:B------:R-:W-:-:S05]  /*6c90*/  FADD.FTZ R23, R20, R23 ;  /* 0x0000001714177221 */ /* 0x000fca0000010000 */
[----:B------:R-:W-:Y:S02]  /*6ca0*/  MOV R29, R23 ;  /* 0x00000017001d7202 */ /* 0x000fe40000000f00 */
[----:B------:R-:W-:-:S07]  /*6cb0*/  MOV R25, R30 ;  /* 0x0000001e00197202 */ /* 0x000fce0000000f00 */
[----:B------:R-:W-:Y:S05]  /*6cc0*/  WARPSYNC.COLLECTIVE R26, `(.L_x_1040) ;  /* 0x000000001a087348 */ /* 0x000fea0003c00000 */
[----:B------:R0:W1:Y:S02]  /*6cd0*/  SHFL.BFLY P2, R30, R29, R28, R27 ;  /* 0x0c00001c1d1e7389 */ /* 0x000064000004001b */
[----:B01----:R-:W-:Y:S01]  /*6ce0*/  ENDCOLLECTIVE ;  /* 0x000000000000791b */ /* 0x003fe20003800000 */
.L_x_1040:
[----:B------:R-:W-:Y:S01]  /*6cf0*/  FADD.FTZ R25, R22, R25 ;  /* 0x0000001916197221 */ /* 0x000fe20000010000 */
[----:B------:R-:W-:-:S03]  /*6d00*/  HFMA2.MMA R28, -RZ, RZ, 0, 5.9604644775390625e-08 ;  /* 0x00000001ff1c7435 */ /* 0x000fc600000001ff */
[----:B------:R-:W-:Y:S01]  /*6d10*/  IMAD.MOV.U32 R29, RZ, RZ, R25 ;  /* 0x000000ffff1d7224 */ /* 0x000fe200078e0019 */
[----:B------:R-:W-:-:S07]  /*6d20*/  MOV R14, R30 ;  /* 0x0000001e000e7202 */ /* 0x000fce0000000f00 */
[----:B------:R-:W-:Y:S05]  /*6d30*/  WARPSYNC.COLLECTIVE R26, `(.L_x_1041) ;  /* 0x000000001a087348 */ /* 0x000fea0003c00000 */
[----:B------:R0:W1:Y:S02]  /*6d40*/  SHFL.BFLY P2, R30, R29, R28, R27 ;  /* 0x0c00001c1d1e7389 */ /* 0x000064000004001b */
[----:B01----:R-:W-:Y:S01]  /*6d50*/  ENDCOLLECTIVE ;  /* 0x000000000000791b */ /* 0x003fe20003800000 */
.L_x_1041:
[----:B------:R-:W-:-:S05]  /*6d60*/  FADD.FTZ R14, R23, R14 ;  /* 0x0000000e170e7221 */ /* 0x000fca0000010000 */
[----:B------:R-:W-:Y:S02]  /*6d70*/  MOV R29, R14 ;  /* 0x0000000e001d7202 */ /* 0x000fe40000000f00 */
[----:B------:R-:W-:-:S07]  /*6d80*/  MOV R24, R30 ;  /* 0x0000001e00187202 */ /* 0x000fce0000000f00 */
[----:B------:R-:W-:Y:S05]  /*6d90*/  WARPSYNC.COLLECTIVE R26, `(.L_x_1042) ;  /* 0x000000001a087348 */ /* 0x000fea0003c00000 */
[----:B------:R0:W1:Y:S02]  /*6da0*/  SHFL.BFLY P2, R30, R29, R28, R27 ;  /* 0x0c00001c1d1e7389 */ /* 0x000064000004001b */
[----:B01----:R-:W-:Y:S01]  /*6db0*/  ENDCOLLECTIVE ;  /* 0x000000000000791b */ /* 0x003fe20003800000 */
.L_x_1042:
[----:B------:R-:W-:Y:S01]  /*6dc0*/  FADD.FTZ R24, R25, R24 ;  /* 0x0000001819187221 */ /* 0x000fe20000010000 */
[----:B------:R-:W-:Y:S06]  /*6dd0*/  BRA `(.L_x_1043) ;  /* 0xffffffe800647947 */ /* 0x000fec000383ffff */
.L_x_1013:
        /* <DEDUP_REMOVED lines=8> */
.L_x_1045:
[----:B------:R-:W-:Y:S05]  /*6e60*/  BSYNC B0 ;  /* 0x0000000000007941 */ /* 0x000fea0003800000 */
.L_x_1044:
[----:B------:R-:W-:Y:S01]  /*6e70*/  HFMA2.MMA R28, -RZ, RZ, 0, 4.76837158203125e-07 ;  /* 0x00000008ff1c7435 */ /* 0x000fe200000001ff */
[----:B------:R-:W-:Y:S01]  /*6e80*/  MOV R29, R14 ;  /* 0x0000000e001d7202 */ /* 0x000fe20000000f00 */
[----:B------:R-:W-:Y:S01]  /*6e90*/  IMAD.MOV.U32 R26, RZ, RZ, 0xffff ;  /* 0x0000ffffff1a7424 */ /* 0x000fe200078e00ff */
[----:B------:R-:W-:Y:S01]  /*6ea0*/  MOV R27, 0x101f ;  /* 0x0000101f001b7802 */ /* 0x000fe20000000f00 */
[----:B------:R-:W-:Y:S01]  /*6eb0*/  @!P0 VIADD R18, R15, 0x14 ;  /* 0x000000140f128836 */ /* 0x000fe20000000000 */
[----:B------:R-:W-:Y:S01]  /*6ec0*/  MOV R17, R30 ;  /* 0x0000001e00117202 */ /* 0x000fe20000000f00 */
[----:B------:R-:W-:Y:S01]  /*6ed0*/  IMAD.MOV.U32 R32, RZ, RZ, RZ ;  /* 0x000000ffff207224 */ /* 0x000fe200078e00ff */
[----:B------:R-:W-:-:S07]  /*6ee0*/  @!P0 SHF.L.U32 R19, R10, 0x1, RZ ;  /* 0x000000010a138819 */ /* 0x000fce00000006ff */
[----:B------:R-:W-:Y:S05]  /*6ef0*/  WARPSYNC.COLLECTIVE R26, `(.L_x_1046) ;  /* 0x000000001a087348 */ /* 0x000fea0003c00000 */
[----:B------:R0:W1:Y:S02]  /*6f00*/  SHFL.BFLY P2, R30, R29, R28, R27 ;  /* 0x0c00001c1d1e7389 */ /* 0x000064000004001b */
[----:B01----:R-:W-:Y:S01]  /*6f10*/  ENDCOLLECTIVE ;  /* 0x000000000000791b */ /* 0x003fe20003800000 */
.L_x_1046:
[----:B------:R-:W-:Y:S01]  /*6f20*/  @!P0 LEA R23, R10, UR4, 0x7 ;  /* 0x000000040a178c11 */ /* 0x000fe2000f8e38ff */
[----:B------:R-:W-:Y:S01]  /*6f30*/  FADD.FTZ R25, R17, R16 ;  /* 0x0000001011197221 */ /* 0x000fe20000010000 */
[----:B------:R-:W-:Y:S01]  /*6f40*/  @!P0 LOP3.LUT R18, R18, R19, RZ, 0x3c, !PT ;  /* 0x0000001312128212 */ /* 0x000fe200078e3cff */
[----:B------:R-:W-:Y:S01]  /*6f50*/  HFMA2.MMA R34, -RZ, RZ, 0, 0 ;  /* 0x00000000ff227435 */ /* 0x000fe200000001ff */
[----:B------:R-:W-:Y:S02]  /*6f60*/  @!P0 SHF.L.U32 R22, R10, 0x1, RZ ;  /* 0x000000010a168819 */ /* 0x000fe400000006ff */
[----:B------:R-:W-:Y:S02]  /*6f70*/  @!P0 LEA R18, R18, R23, 0x2 ;  /* 0x0000001712128211 */ /* 0x000fe400078e10ff */
[----:B------:R-:W-:Y:S02]  /*6f80*/  @!P0 LEA R24, R10, UR4, 0x7 ;  /* 0x000000040a188c11 */ /* 0x000fe4000f8e38ff */
[----:B------:R-:W-:Y:S01]  /*6f90*/  MOV R23, RZ ;  /* 0x000000ff00177202 */ /* 0x000fe20000000f00 */
[----:B------:R0:W1:Y:S01]  /*6fa0*/  @!P0 LDS R20, [R18] ;  /* 0x0000000012148984 */ /* 0x0000620000000800 */
[----:B------:R-:W-:Y:S01]  /*6fb0*/  HFMA2.MMA R28, -RZ, RZ, 0, 2.384185791015625e-07 ;  /* 0x00000004ff1c7435 */ /* 0x000fe200000001ff */
[----:B------:R-:W-:-:S02]  /*6fc0*/  MOV R29, R25 ;  /* 0x00000019001d7202 */ /* 0x000fc40000000f00 */
[----:B------:R0:W2:Y:S01]  /*6fd0*/  @!P0 LDS R21, [R18+0x500] ;  /* 0x0005000012158984 */ /* 0x0000a20000000800 */
[----:B------:R-:W-:-:S07]  /*6fe0*/  FADD.FTZ R17, R30, R14 ;  /* 0x0000000e1e117221 */ /* 0x000fce0000010000 */
[----:B012---:R-:W-:Y:S05]  /*6ff0*/  WARPSYNC.COLLECTIVE R26, `(.L_x_1047) ;  /* 0x000000001a087348 */ /* 0x007fea0003c00000 */
[----:B------:R3:W4:Y:S02]  /*7000*/  SHFL.BFLY P2, R30, R29, R28, R27 ;  /* 0x0c00001c1d1e7389 */ /* 0x000724000004001b */
[----:B01234-:R-:W-:Y:S01]  /*7010*/  ENDCOLLECTIVE ;  /* 0x000000000000791b */ /* 0x01ffe20003800000 */
.L_x_1047:
[----:B------:R-:W-:Y:S02]  /*7020*/  MOV R29, R17 ;  /* 0x00000011001d7202 */ /* 0x000fe40000000f00 */
[----:B------:R-:W-:-:S07]  /*7030*/  MOV R16, R30 ;  /* 0x0000001e00107202 */ /* 0x000fce0000000f00 */
[----:B------:R-:W-:Y:S05]  /*7040*/  WARPSYNC.COLLECTIVE R26, `(.L_x_1048) ;  /* 0x000000001a087348 */ /* 0x000fea0003c00000 */
[----:B------:R0:W1:Y:S02]  /*7050*/  SHFL.BFLY P2, R30, R29, R28, R27 ;  /* 0x0c00001c1d1e7389 */ /* 0x000064000004001b */
[----:B01----:R-:W-:Y:S01]  /*7060*/  ENDCOLLECTIVE ;  /* 0x000000000000791b */ /* 0x003fe20003800000 */
.L_x_1048:
[----:B------:R-:W-:Y:S01]  /*7070*/  @!P0 MOV R32, R20 ;  /* 0x0000001400208202 */ /* 0x000fe20000000f00 */
[----:B------:R-:W-:Y:S01]  /*7080*/  FADD.FTZ R19, R25, R16 ;  /* 0x0000001019137221 */ /* 0x000fe20000010000 */
[----:B------:R-:W-:Y:S02]  /*7090*/  @!P0 MOV R34, R21 ;  /* 0x0000001500228202 */ /* 0x000fe40000000f00 */
[----:B------:R-:W-:-:S04]  /*70a0*/  @!P0 IADD3 R21, R15, 0x28, RZ ;  /* 0x000000280f158810 */ /* 0x000fc80007ffe0ff */
[----:B------:R-:W-:Y:S01]  /*70b0*/  @!P0 LOP3.LUT R21, R21, R22, RZ, 0x3c, !PT ;  /* 0x0000001615158212 */ /* 0x000fe200078e3cff */
[----:B------:R-:W-:Y:S01]  /*70c0*/  HFMA2.MMA R28, -RZ, RZ, 0, 1.1920928955078125e-07 ;  /* 0x00000002ff1c7435 */ /* 0x000fe200000001ff */
[----:B------:R-:W-:Y:S02]  /*70d0*/  MOV R29, R19 ;  /* 0x00000013001d7202 */ /* 0x000fe40000000f00 */
[----:B------:R-:W-:Y:S01]  /*70e0*/  @!P0 LEA R22, R21, R24, 0x2 ;  /* 0x0000001815168211 */ /* 0x000fe200078e10ff */
[----:B------:R-:W-:-:S04]  /*70f0*/  HFMA2.MMA R24, -RZ, RZ, 0, 0 ;  /* 0x00000000ff187435 */ /* 0x000fc800000001ff */
[----:B------:R0:W1:Y:S01]  /*7100*/  @!P0 LDS R37, [R22] ;  /* 0x0000000016258984 */ /* 0x0000620000000800 */
[----:B------:R-:W-:-:S07]  /*7110*/  FADD.FTZ R14, R17, R30 ;  /* 0x0000001e110e7221 */ /* 0x000fce0000010000 */
[----:B01----:R-:W-:Y:S05]  /*7120*/  WARPSYNC.COLLECTIVE R26, `(.L_x_1049) ;  /* 0x000000001a087348 */ /* 0x003fea0003c00000 */
[----:B------:R2:W3:Y:S02]  /*7130*/  SHFL.BFLY P2, R30, R29, R28, R27 ;  /* 0x0c00001c1d1e7389 */ /* 0x0004e4000004001b */
[----:B0123--:R-:W-:Y:S01]  /*7140*/  ENDCOLLECTIVE ;  /* 0x000000000000791b */ /* 0x00ffe20003800000 */
.L_x_1049:
[----:B------:R0:W1:Y:S01]  /*7150*/  @!P0 LDS R38, [R22+0x500] ;  /* 0x0005000016268984 */ /* 0x0000620000000800 */
[----:B------:R-:W-:Y:S02]  /*7160*/  MOV R29, R14 ;  /* 0x0000000e001d7202 */ /* 0x000fe40000000f00 */
[----:B------:R-:W-:-:S07]  /*7170*/  MOV R16, R30 ;  /* 0x0000001e00107202 */ /* 0x000fce0000000f00 */
[----:B01----:R-:W-:Y:S05]  /*7180*/  WARPSYNC.COLLECTIVE R26, `(.L_x_1050) ;  /* 0x000000001a087348 */ /* 0x003fea0003c00000 */
[----:B------:R2:W3:Y:S02]  /*7190*/  SHFL.BFLY P2, R30, R29, R28, R27 ;  /* 0x0c00001c1d1e7389 */ /* 0x0004e4000004001b */
[----:B0123--:R-:W-:Y:S01]  /*71a0*/  ENDCOLLECTIVE ;  /* 0x000000000000791b */ /* 0x00ffe20003800000 */
.L_x_1050:
        /* <DEDUP_REMOVED lines=9> */
.L_x_1051:
[----:B------:R-:W-:Y:S01]  /*7240*/  MOV R29, R17 ;  /* 0x00000011001d7202 */ /* 0x000fe20000000f00 */
[----:B------:R-:W-:-:S07]  /*7250*/  IMAD.MOV.U32 R19, RZ, RZ, R30 ;  /* 0x000000ffff137224 */ /* 0x000fce00078e001e */
[----:B------:R-:W-:Y:S05]  /*7260*/  WARPSYNC.COLLECTIVE R26, `(.L_x_1052) ;  /* 0x000000001a087348 */ /* 0x000fea0003c00000 */
[----:B------:R0:W1:Y:S02]  /*7270*/  SHFL.BFLY P2, R30, R29, R28, R27 ;  /* 0x0c00001c1d1e7389 */ /* 0x000064000004001b */
[----:B01----:R-:W-:Y:S01]  /*7280*/  ENDCOLLECTIVE ;  /* 0x000000000000791b */ /* 0x003fe20003800000 */
.L_x_1052:
[----:B------:R-:W-:Y:S01]  /*7290*/  FADD.FTZ R16, R16, R19 ;  /* 0x0000001310107221 */ /* 0x000fe20000010000 */
[----:B------:R-:W-:Y:S01]  /*72a0*/  HFMA2.MMA R28, -RZ, RZ, 0, 4.76837158203125e-07 ;  /* 0x00000008ff1c7435 */ /* 0x000fe200000001ff */
[----:B------:R-:W-:Y:S02]  /*72b0*/  MOV R29, R32 ;  /* 0x00000020001d7202 */ /* 0x000fe40000000f00 */
[----:B------:R-:W-:-:S08]  /*72c0*/  MOV R14, R30 ;  /* 0x0000001e000e7202 */ /* 0x000fd00000000f00 */
[----:B------:R-:W-:Y:S05]  /*72d0*/  WARPSYNC.COLLECTIVE R26, `(.L_x_1053) ;  /* 0x000000001a087348 */ /* 0x000fea0003c00000 */
[----:B------:R0:W1:Y:S02]  /*72e0*/  SHFL.BFLY P2, R30, R29, R28, R27 ;  /* 0x0c00001c1d1e7389 */ /* 0x000064000004001b */
[----:B01----:R-:W-:Y:S01]  /*72f0*/  ENDCOLLECTIVE ;  /* 0x000000000000791b */ /* 0x003fe20003800000 */
.L_x_1053:
[----:B------:R-:W-:Y:S01]  /*7300*/  FADD.FTZ R44, R17, R14 ;  /* 0x0000000e112c7221 */ /* 0x000fe20000010000 */
[----:B------:R-:W-:Y:S01]  /*7310*/  IMAD.MOV.U32 R29, RZ, RZ, R34 ;  /* 0x000000ffff1d7224 */ /* 0x000fe200078e0022 */
[----:B------:R-:W-:-:S07]  /*7320*/  MOV R31, R30 ;  /* 0x0000001e001f7202 */ /* 0x000fce0000000f00 */
[----:B------:R-:W-:Y:S05]  /*7330*/  WARPSYNC.COLLECTIVE R26, `(.L_x_1054) ;  /* 0x000000001a087348 */ /* 0x000fea0003c00000 */
[----:B------:R0:W1:Y:S02]  /*7340*/  SHFL.BFLY P2, R30, R29, R28, R27 ;  /* 0x0c00001c1d1e7389 */ /* 0x000064000004001b */
[----:B01----:R-:W-:Y:S01]  /*7350*/  ENDCOLLECTIVE ;  /* 0x000000000000791b */ /* 0x003fe20003800000 */
.L_x_1054:
[----:B------:R-:W-:Y:S01]  /*7360*/  FADD.FTZ R31, R31, R32 ;  /* 0x000000201f1f7221 */ /* 0x000fe20000010000 */
[----:B------:R-:W-:-:S04]  /*7370*/  HFMA2.MMA R28, -RZ, RZ, 0, 2.384185791015625e-07 ;  /* 0x00000004ff1c7435 */ /* 0x000fc800000001ff */
[----:B------:R-:W-:Y:S02]  /*7380*/  MOV R29, R31 ;  /* 0x0000001f001d7202 */ /* 0x000fe40000000f00 */
[----:B------:R-:W-:-:S07]  /*7390*/  MOV R33, R30 ;  /* 0x0000001e00217202 */ /* 0x000fce0000000f00 */
[----:B------:R-:W-:Y:S05]  /*73a0*/  WARPSYNC.COLLECTIVE R26, `(.L_x_1055) ;  /* 0x000000001a087348 */ /* 0x000fea0003c00000 */
[----:B------:R0:W1:Y:S02]  /*73b0*/  SHFL.BFLY P2, R30, R29, R28, R27 ;  /* 0x0c00001c1d1e7389 */ /* 0x000064000004001b */
[----:B01----:R-:W-:Y:S01]  /*73c0*/  ENDCOLLECTIVE ;  /* 0x000000000000791b */ /* 0x003fe20003800000 */
.L_x_1055:
[----:B------:R-:W-:-:S04]  /*73d0*/  FADD.FTZ R33, R33, R34 ;  /* 0x0000002221217221 */ /* 0x000fc80000010000 */
[----:B------:R-:W-:Y:S01]  /*73e0*/  IMAD.MOV.U32 R29, RZ, RZ, R33 ;  /* 0x000000ffff1d7224 */ /* 0x000fe200078e0021 */
[----:B------:R-:W-:-:S07]  /*73f0*/  MOV R20, R30 ;  /* 0x0000001e00147202 */ /* 0x000fce0000000f00 */
[----:B------:R-:W-:Y:S05]  /*7400*/  WARPSYNC.COLLECTIVE R26, `(.L_x_1056) ;  /* 0x000000001a087348 */ /* 0x000fea0003c00000 */
[----:B------:R0:W1:Y:S02]  /*7410*/  SHFL.BFLY P2, R30, R29, R28, R27 ;  /* 0x0c00001c1d1e7389 */ /* 0x000064000004001b */
[----:B01----:R-:W-:Y:S01]  /*7420*/  ENDCOLLECTIVE ;  /* 0x000000000000791b */ /* 0x003fe20003800000 */
.L_x_1056:
[----:B------:R-:W-:Y:S01]  /*7430*/  FADD.FTZ R35, R31, R20 ;  /* 0x000000141f237221 */ /* 0x000fe20000010000 */
[----:B------:R-:W-:-:S04]  /*7440*/  HFMA2.MMA R28, -RZ, RZ, 0, 1.1920928955078125e-07 ;  /* 0x00000002ff1c7435 */ /* 0x000fc800000001ff */
[----:B------:R-:W-:Y:S02]  /*7450*/  MOV R29, R35 ;  /* 0x00000023001d7202 */ /* 0x000fe40000000f00 */
[----:B------:R-:W-:-:S07]  /*7460*/  MOV R36, R30 ;  /* 0x0000001e00247202 */ /* 0x000fce0000000f00 */
[----:B------:R-:W-:Y:S05]  /*7470*/  WARPSYNC.COLLECTIVE R26, `(.L_x_1057) ;  /* 0x000000001a087348 */ /* 0x000fea0003c00000 */
[----:B------:R0:W1:Y:S02]  /*7480*/  SHFL.BFLY P2, R30, R29, R28, R27 ;  /* 0x0c00001c1d1e7389 */ /* 0x000064000004001b */
[----:B01----:R-:W-:Y:S01]  /*7490*/  ENDCOLLECTIVE ;  /* 0x000000000000791b */ /* 0x003fe20003800000 */
.L_x_1057:
[----:B------:R-:W-:-:S05]  /*74a0*/  FADD.FTZ R36, R33, R36 ;  /* 0x0000002421247221 */ /* 0x000fca0000010000 */
[----:B------:R-:W-:Y:S01]  /*74b0*/  MOV R29, R36 ;  /* 0x00000024001d7202 */ /* 0x000fe20000000f00 */
[----:B------:R-:W-:-:S07]  /*74c0*/  IMAD.MOV.U32 R18, RZ, RZ, R30 ;  /* 0x000000ffff127224 */ /* 0x000fce00078e001e */
[----:B------:R-:W-:Y:S05]  /*74d0*/  WARPSYNC.COLLECTIVE R26, `(.L_x_1058) ;  /* 0x000000001a087348 */ /* 0x000fea0003c00000 */
[----:B------:R0:W1:Y:S02]  /*74e0*/  SHFL.BFLY P2, R30, R29, R28, R27 ;  /* 0x0c00001c1d1e7389 */ /* 0x000064000004001b */
[----:B01----:R-:W-:Y:S01]  /*74f0*/  ENDCOLLECTIVE ;  /* 0x000000000000791b */ /* 0x003fe20003800000 */
.L_x_1058:
        /* <DEDUP_REMOVED lines=8> */
.L_x_1059:
[----:B------:R-:W-:Y:S01]  /*7580*/  FADD.FTZ R36, R36, R21 ;  /* 0x0000001524247221 */ /* 0x000fe20000010000 */
[----:B------:R-:W-:-:S04]  /*7590*/  IMAD.MOV.U32 R21, RZ, RZ, RZ ;  /* 0x000000ffff157224 */ /* 0x000fc800078e00ff */
[----:B------:R-:W-:Y:S02]  /*75a0*/  MOV R29, R36 ;  /* 0x00000024001d7202 */ /* 0x000fe40000000f00 */
[----:B------:R-:W-:-:S07]  /*75b0*/  MOV R34, R30 ;  /* 0x0000001e00227202 */ /* 0x000fce0000000f00 */
[----:B------:R-:W-:Y:S05]  /*75c0*/  WARPSYNC.COLLECTIVE R26, `(.L_x_1060) ;  /* 0x000000001a087348 */ /* 0x000fea0003c00000 */
[----:B------:R0:W1:Y:S02]  /*75d0*/  SHFL.BFLY P2, R30, R29, R28, R27 ;  /* 0x0c00001c1d1e7389 */ /* 0x000064000004001b */
[----:B01----:R-:W-:Y:S01]  /*75e0*/  ENDCOLLECTIVE ;  /* 0x000000000000791b */ /* 0x003fe20003800000 */
.L_x_1060:
[----:B------:R-:W-:Y:S01]  /*75f0*/  FADD.FTZ R34, R35, R34 ;  /* 0x0000002223227221 */ /* 0x000fe20000010000 */
[----:B------:R-:W-:Y:S01]  /*7600*/  HFMA2.MMA R28, -RZ, RZ, 0, 4.76837158203125e-07 ;  /* 0x00000008ff1c7435 */ /* 0x000fe200000001ff */
[----:B------:R-:W-:Y:S01]  /*7610*/  IMAD.MOV.U32 R29, RZ, RZ, R24 ;  /* 0x000000ffff1d7224 */ /* 0x000fe200078e0018 */
[----:B------:R-:W-:-:S09]  /*7620*/  MOV R33, R30 ;  /* 0x0000001e00217202 */ /* 0x000fd20000000f00 */
[----:B------:R-:W-:Y:S05]  /*7630*/  WARPSYNC.COLLECTIVE R26, `(.L_x_1061) ;  /* 0x000000001a087348 */ /* 0x000fea0003c00000 */
[----:B------:R0:W1:Y:S02]  /*7640*/  SHFL.BFLY P2, R30, R29, R28, R27 ;  /* 0x0c00001c1d1e7389 */ /* 0x000064000004001b */
[----:B01----:R-:W-:Y:S01]  /*7650*/  ENDCOLLECTIVE ;  /* 0x000000000000791b */ /* 0x003fe20003800000 */
.L_x_1061:
[----:B------:R-:W-:Y:S01]  /*7660*/  FADD.FTZ R33, R36, R33 ;  /* 0x0000002124217221 */ /* 0x000fe20000010000 */
[----:B------:R-:W-:Y:S02]  /*7670*/  MOV R29, R23 ;  /* 0x00000017001d7202 */ /* 0x000fe40000000f00 */
[----:B------:R-:W-:-:S07]  /*7680*/  MOV R37, R30 ;  /* 0x0000001e00257202 */ /* 0x000fce0000000f00 */
[----:B------:R-:W-:Y:S05]  /*7690*/  WARPSYNC.COLLECTIVE R26, `(.L_x_1062) ;  /* 0x000000001a087348 */ /* 0x000fea0003c00000 */
[----:B------:R0:W1:Y:S02]  /*76a0*/  SHFL.BFLY P2, R30, R29, R28, R27 ;  /* 0x0c00001c1d1e7389 */ /* 0x000064000004001b */
[----:B01----:R-:W-:Y:S01]  /*76b0*/  ENDCOLLECTIVE ;  /* 0x000000000000791b */ /* 0x003fe20003800000 */
.L_x_1062:
        /* <DEDUP_REMOVED lines=8> */
.L_x_1063:
[----:B------:R-:W-:Y:S01]  /*7740*/  FADD.FTZ R32, R38, R23 ;  /* 0x0000001726207221 */ /* 0x000fe20000010000 */
[----:B------:R-:W-:-:S04]  /*7750*/  @!P0 IADD3 R23, R15, 0x3c, RZ ;  /* 0x0000003c0f178810 */ /* 0x000fc80007ffe0ff */
[----:B------:R-:W-:Y:S02]  /*7760*/  @!P0 LOP3.LUT R23, R23, R24, RZ, 0x3c, !PT ;  /* 0x0000001817178212 */ /* 0x000fe400078e3cff */
[----:B------:R-:W-:Y:S02]  /*7770*/  MOV R29, R32 ;  /* 0x00000020001d7202 */ /* 0x000fe40000000f00 */
[----:B------:R-:W-:-:S07]  /*7780*/  MOV R38, R30 ;  /* 0x0000001e00267202 */ /* 0x000fce0000000f00 */
[----:B------:R-:W-:Y:S05]  /*7790*/  WARPSYNC.COLLECTIVE R26, `(.L_x_1064) ;  /* 0x000000001a087348 */ /* 0x000fea0003c00000 */
[----:B------:R0:W1:Y:S02]  /*77a0*/  SHFL.BFLY P2, R30, R29, R28, R27 ;  /* 0x0c00001c1d1e7389 */ /* 0x000064000004001b */
[----:B01----:R-:W-:Y:S01]  /*77b0*/  ENDCOLLECTIVE ;  /* 0x000000000000791b */ /* 0x003fe20003800000 */
.L_x_1064:
        /* <DEDUP_REMOVED lines=10> */
.L_x_1065:
[----:B------:R0:W1:Y:S04]  /*7860*/  @!P0 LDS R22, [R39] ;  /* 0x0000000027168984 */ /* 0x0000680000000800 */
[----:B------:R0:W2:Y:S01]  /*7870*/  @!P0 LDS R20, [R39+0x500] ;  /* 0x0005000027148984 */ /* 0x0000a20000000800 */
[----:B------:R-:W-:Y:S02]  /*7880*/  MOV R29, R37 ;  /* 0x00000025001d7202 */ /* 0x000fe40000000f00 */
[----:B------:R-:W-:-:S07]  /*7890*/  MOV R23, R30 ;  /* 0x0000001e00177202 */ /* 0x000fce0000000f00 */
[----:B012---:R-:W-:Y:S05]  /*78a0*/  WARPSYNC.COLLECTIVE R26, `(.L_x_1066) ;  /* 0x000000001a087348 */ /* 0x007fea0003c00000 */
[----:B------:R3:W4:Y:S02]  /*78b0*/  SHFL.BFLY P2, R30, R29, R28, R27 ;  /* 0x0c00001c1d1e7389 */ /* 0x000724000004001b */
[----:B01234-:R-:W-:Y:S01]  /*78c0*/  ENDCOLLECTIVE ;  /* 0x000000000000791b */ /* 0x01ffe20003800000 */
.L_x_1066:
        /* <DEDUP_REMOVED lines=9> */
.L_x_1067:
        /* <DEDUP_REMOVED lines=9> */
.L_x_1068:
[----:B------:R-:W-:Y:S01]  /*79f0*/  FADD.FTZ R38, R38, R39 ;  /* 0x0000002726267221 */ /* 0x000fe20000010000 */
[----:B------:R-:W-:Y:S01]  /*7a00*/  HFMA2.MMA R28, -RZ, RZ, 0, 4.76837158203125e-07 ;  /* 0x00000008ff1c7435 */ /* 0x000fe200000001ff */
[----:B------:R-:W-:Y:S02]  /*7a10*/  MOV R29, R21 ;  /* 0x00000015001d7202 */ /* 0x000fe40000000f00 */
[----:B------:R-:W-:-:S08]  /*7a20*/  MOV R40, R30 ;  /* 0x0000001e00287202 */ /* 0x000fd00000000f00 */
[----:B------:R-:W-:Y:S05]  /*7a30*/  WARPSYNC.COLLECTIVE R26, `(.L_x_1069) ;  /* 0x000000001a087348 */ /* 0x000fea0003c00000 */
[----:B------:R0:W1:Y:S02]  /*7a40*/  SHFL.BFLY P2, R30, R29, R28, R27 ;  /* 0x0c00001c1d1e7389 */ /* 0x000064000004001b */
[----:B01----:R-:W-:Y:S01]  /*7a50*/  ENDCOLLECTIVE ;  /* 0x000000000000791b */ /* 0x003fe20003800000 */
.L_x_1069:
[----:B------:R-:W-:Y:S01]  /*7a60*/  FADD.FTZ R37, R37, R40 ;  /* 0x0000002825257221 */ /* 0x000fe20000010000 */
[----:B------:R-:W-:Y:S01]  /*7a70*/  IMAD.MOV.U32 R29, RZ, RZ, R18 ;  /* 0x000000ffff1d7224 */ /* 0x000fe200078e0012 */
[----:B------:R-:W-:-:S07]  /*7a80*/  MOV R42, R30 ;  /* 0x0000001e002a7202 */ /* 0x000fce0000000f00 */
[----:B------:R-:W-:Y:S05]  /*7a90*/  WARPSYNC.COLLECTIVE R26, `(.L_x_1070) ;  /* 0x000000001a087348 */ /* 0x000fea0003c00000 */
[----:B------:R0:W1:Y:S02]  /*7aa0*/  SHFL.BFLY P2, R30, R29, R28, R27 ;  /* 0x0c00001c1d1e7389 */ /* 0x000064000004001b */
[----:B01----:R-:W-:Y:S01]  /*7ab0*/  ENDCOLLECTIVE ;  /* 0x000000000000791b */ /* 0x003fe20003800000 */
.L_x_1070:
[----:B------:R-:W-:Y:S01]  /*7ac0*/  FADD.FTZ R42, R42, R21 ;  /* 0x000000152a2a7221 */ /* 0x000fe20000010000 */
[----:B------:R-:W-:-:S04]  /*7ad0*/  HFMA2.MMA R28, -RZ, RZ, 0, 2.384185791015625e-07 ;  /* 0x00000004ff1c7435 */ /* 0x000fc800000001ff */
[----:B------:R-:W-:Y:S02]  /*7ae0*/  MOV R29, R42 ;  /* 0x0000002a001d7202 */ /* 0x000fe40000000f00 */
[----:B------:R-:W-:-:S07]  /*7af0*/  MOV R23, R30 ;  /* 0x0000001e00177202 */ /* 0x000fce0000000f00 */
[----:B------:R-:W-:Y:S05]  /*7b00*/  WARPSYNC.COLLECTIVE R26, `(.L_x_1071) ;  /* 0x000000001a087348 */ /* 0x000fea0003c00000 */
[----:B------:R0:W1:Y:S02]  /*7b10*/  SHFL.BFLY P2, R30, R29, R28, R27 ;  /* 0x0c00001c1d1e7389 */ /* 0x000064000004001b */
[----:B01----:R-:W-:Y:S01]  /*7b20*/  ENDCOLLECTIVE ;  /* 0x000000000000791b */ /* 0x003fe20003800000 */
.L_x_1071:
        /* <DEDUP_REMOVED lines=8> */
.L_x_1072:
        /* <DEDUP_REMOVED lines=12> */
.L_x_1073:
        /* <DEDUP_REMOVED lines=13> */
.L_x_1074:
[----:B------:R0:W-:Y:S04]  /*7d40*/  @!P0 STG.E.U16 desc[UR12][R24.64], R45 ;  /* 0x0000002d18008986 */ /* 0x0001e8000c10150c */
[----:B------:R1:W-:Y:S01]  /*7d50*/  @!P0 STG.E.U16 desc[UR12][R22.64], R44 ;  /* 0x0000002c16008986 */ /* 0x0003e2000c10150c */
[----:B------:R-:W-:Y:S01]  /*7d60*/  @!P0 F2FP.BF16.F32.PACK_AB R26, RZ, R38 ;  /* 0x00000026ff1a823e */ /* 0x000fe200000010ff */
[----:B------:R-:W-:Y:S01]  /*7d70*/  HFMA2.MMA R28, -RZ, RZ, 0, 5.9604644775390625e-08 ;  /* 0x00000001ff1c7435 */ /* 0x000fe200000001ff */
[----:B------:R-:W-:Y:S02]  /*7d80*/  MOV R29, R42 ;  /* 0x0000002a001d7202 */ /* 0x000fe40000000f00 */
[----:B0-----:R-:W-:Y:S02]  /*7d90*/  @!P0 F2FP.BF16.F32.PACK_AB R25, RZ, R33 ;  /* 0x00000021ff19823e */ /* 0x001fe400000010ff */
[----:B-1----:R-:W-:Y:S01]  /*7da0*/  PRMT R22, R26, 0x7610, R22 ;  /* 0x000076101a167816 */ /* 0x002fe20000000016 */
[----:B------:R-:W-:Y:S01]  /*7db0*/  @!P0 IMAD.WIDE R16, R41, 0x2, R16 ;  /* 0x0000000229108825 */ /* 0x000fe200078e0210 */
[----:B------:R-:W-:-:S02]  /*7dc0*/  MOV R26, 0xffff ;  /* 0x0000ffff001a7802 */ /* 0x000fc40000000f00 */
[----:B------:R-:W-:Y:S01]  /*7dd0*/  @!P0 F2FP.BF16.F32.PACK_AB R23, RZ, R34 ;  /* 0x00000022ff17823e */ /* 0x000fe200000010ff */
[----:B------:R-:W-:Y:S01]  /*7de0*/  IMAD.MOV.U32 R32, RZ, RZ, R30 ;  /* 0x000000ffff207224 */ /* 0x000fe200078e001e */
[----:B------:R-:W-:-:S07]  /*7df0*/  @!P0 F2FP.BF16.F32.PACK_AB R33, RZ, R37 ;  /* 0x00000025ff21823e */ /* 0x000fce00000010ff */
[----:B------:R-:W-:Y:S05]  /*7e00*/  WARPSYNC.COLLECTIVE R26, `(.L_x_1075) ;  /* 0x000000001a087348 */ /* 0x000fea0003c00000 */
[----:B------:R0:W1:Y:S02]  /*7e10*/  SHFL.BFLY P2, R30, R29, R28, R27 ;  /* 0x0c00001c1d1e7389 */ /* 0x000064000004001b */
[----:B01----:R-:W-:Y:S01]  /*7e20*/  ENDCOLLECTIVE ;  /* 0x000000000000791b */ /* 0x003fe20003800000 */
.L_x_1075:
        /* <DEDUP_REMOVED lines=10> */
.L_x_1076:
[----:B------:R-:W-:Y:S01]  /*7ed0*/  FADD.FTZ R35, R42, R35 ;  /* 0x000000232a237221 */ /* 0x000fe20000010000 */
[----:B------:R-:W-:Y:S06]  /*7ee0*/  BRA `(.L_x_1077) ;  /* 0xffffffe000d47947 */ /* 0x000fec000383ffff */
.L_x_1078:
        /* <DEDUP_REMOVED lines=9> */
.L_x_3476:


//--------------------- .text._ZN13group_norm_v218gn_bwd_cuda_kernelI13__nv_bfloat16Li320ELi1ELi16ELi40ELi1024ELb1ELb1ELi32ELi320ELi320ELi4ELb1ELi4ELb0ELb0ELNS_15WgradSyncMethodE3ENS_16CompileConditionILi900EEEEEvPT_S6_S6_PKS5_S8_S8_S8_PKfflPfPj --------------------------
	.section	.text._ZN13group_norm_v218gn_bwd_cuda_kernelI13__nv_bfloat16Li320ELi1ELi16ELi40ELi1024ELb1ELb1ELi32ELi320ELi320ELi4ELb1ELi4ELb0ELb0ELNS_15WgradSyncMethodE3ENS_16CompileConditionILi900EEEEEvPT_S6_S6_PKS5_S8_S8_S8_PKfflPfPj,"ax",@progbits
	.align	128
        .global         _ZN13group_norm_v218gn_bwd_cuda_kernelI13__nv_bfloat16Li320ELi1ELi16ELi40ELi1024ELb1ELb1ELi32ELi320ELi320ELi4ELb1ELi4ELb0ELb0ELNS_15WgradSyncMethodE3ENS_16CompileConditionILi900EEEEEvPT_S6_S6_PKS5_S8_S8_S8_PKfflPfPj
        .type           _ZN13group_norm_v218gn_bwd_cuda_kernelI13__nv_bfloat16Li320ELi1ELi16ELi40ELi1024ELb1ELb1ELi32ELi320ELi320ELi4ELb1ELi4ELb0ELb0ELNS_15WgradSyncMethodE3ENS_16CompileConditionILi900EEEEEvPT_S6_S6_PKS5_S8_S8_S8_PKfflPfPj,@function
        .size           _ZN13group_norm_v218gn_bwd_cuda_kernelI13__nv_bfloat16Li320ELi1ELi16ELi40ELi1024ELb1ELb1ELi32ELi320ELi320ELi4ELb1ELi4ELb0ELb0ELNS_15WgradSyncMethodE3ENS_16CompileConditionILi900EEEEEvPT_S6_S6_PKS5_S8_S8_S8_PKfflPfPj,(.L_x_3477 - _ZN13group_norm_v218gn_bwd_cuda_kernelI13__nv_bfloat16Li320ELi1ELi16ELi40ELi1024ELb1ELb1ELi32ELi320ELi320ELi4ELb1ELi4ELb0ELb0ELNS_15WgradSyncMethodE3ENS_16CompileConditionILi900EEEEEvPT_S6_S6_PKS5_S8_S8_S8_PKfflPfPj)
        .other          _ZN13group_norm_v218gn_bwd_cuda_kernelI13__nv_bfloat16Li320ELi1ELi16ELi40ELi1024ELb1ELb1ELi32ELi320ELi320ELi4ELb1ELi4ELb0ELb0ELNS_15WgradSyncMethodE3ENS_16CompileConditionILi900EEEEEvPT_S6_S6_PKS5_S8_S8_S8_PKfflPfPj,@"STO_CUDA_ENTRY STV_DEFAULT"
_ZN13group_norm_v218gn_bwd_cuda_kernelI13__nv_bfloat16Li320ELi1ELi16ELi40ELi1024ELb1ELb1ELi32ELi320ELi320ELi4ELb1ELi4ELb0ELb0ELNS_15WgradSyncMethodE3ENS_16CompileConditionILi900EEEEEvPT_S6_S6_PKS5_S8_S8_S8_PKfflPfPj:
.text._ZN13group_norm_v218gn_bwd_cuda_kernelI13__nv_bfloat16Li320ELi1ELi16ELi40ELi1024ELb1ELb1ELi32ELi320ELi320ELi4ELb1ELi4ELb0ELb0ELNS_15WgradSyncMethodE3ENS_16CompileConditionILi900EEEEEvPT_S6_S6_PKS5_S8_S8_S8_PKfflPfPj:
        /* <DEDUP_REMOVED lines=30> */
.L_x_1081:
[----:B------:R-:W2:Y:S04]  /*01e0*/  LD.E.STRONG.GPU R6, desc[UR8][R2.64] ;  /* 0x0000000802067980 */ /* 0x000ea8000c10f900 */
[----:B--2---:R-:W-:Y:S01]  /*01f0*/  CCTL.IVALL ;  /* 0x00000000ff00798f */ /* 0x004fe20002000000 */
[----:B------:R-:W-:Y:S05]  /*0200*/  YIELD ;  /* 0x0000000000007946 */ /* 0x000fea0003800000 */
[----:B-----5:R-:W-:-:S04]  /*0210*/  LOP3.LUT R6, R6, R5, RZ, 0x3c, !PT ;  /* 0x0000000506067212 */ /* 0x020fc800078e3cff */
[----:B------:R-:W-:-:S13]  /*0220*/  ISETP.GT.AND P0, PT, R6, -0x1, PT ;  /* 0xffffffff0600780c */ /* 0x000fda0003f04270 */
[----:B------:R-:W-:Y:S05]  /*0230*/  @P0 BRA `(.L_x_1081) ;  /* 0xfffffffc00e80947 */ /* 0x000fea000383ffff */
.L_x_1080:
[----:B------:R-:W-:Y:S05]  /*0240*/  WARPSYNC.ALL ;  /* 0x0000000000007948 */ /* 0x000fea0003800000 */
[----:B------:R-:W-:Y:S06]  /*0250*/  BAR.SYNC.DEFER_BLOCKING 0x0 ;  /* 0x0000000000007b1d */ /* 0x000fec0000010000 */
[----:B------:R-:W-:Y:S05]  /*0260*/  BRA `(.L_x_1082) ;  /* 0x0000005c00147947 */ /* 0x000fea0003800000 */
.L_x_1079:
[----:B------:R-:W0:Y:S01]  /*0270*/  S2R R71, SR_TID.X ;  /* 0x0000000000477919 */ /* 0x000e220000002100 */
[----:B------:R-:W-:Y:S02]  /*0280*/  CS2R R14, SRZ ;  /* 0x00000000000e7805 */ /* 0x000fe4000001ff00 */
[----:B------:R-:W-:Y:S02]  /*0290*/  CS2R R46, SRZ ;  /* 0x00000000002e7805 */ /* 0x000fe4000001ff00 */
[----:B------:R-:W-:Y:S01]  /*02a0*/  CS2R R44, SRZ ;  /* 0x00000000002c7805 */ /* 0x000fe2000001ff00 */
[----:B------:R-:W1:Y:S01]  /*02b0*/  S2R R5, SR_CgaCtaId ;  /* 0x0000000000057919 */ /* 0x000e620000008800 */
[----:B------:R-:W-:Y:S01]  /*02c0*/  UMOV UR4, URZ ;  /* 0x0000003f00047c82 */ /* 0x000fe20008000000 */
[----:B0-----:R-:W-:Y:S01]  /*02d0*/  IMAD.WIDE.U32 R2, R71, -0x33333333, RZ ;  /* 0xcccccccd47027825 */ /* 0x001fe200078e00ff */
[----:B------:R-:W-:Y:S02]  /*02e0*/  SHF.R.S32.HI R6, RZ, 0x1f, R71 ;  /* 0x0000001fff067819 */ /* 0x000fe40000011447 */
[----:B------:R-:W-:-:S02]  /*02f0*/  MOV R2, 0x400 ;  /* 0x0000040000027802 */ /* 0x000fc40000000f00 */
[----:B------:R-:W-:Y:S02]  /*0300*/  SHF.R.U32.HI R11, RZ, 0x6, R3 ;  /* 0x00000006ff0b7819 */ /* 0x000fe40000011603 */
[----:B------:R-:W-:Y:S02]  /*0310*/  LEA.HI R3, R6, R71, RZ, 0x2 ;  /* 0x0000004706037211 */ /* 0x000fe400078f10ff */
[----:B------:R-:W-:Y:S01]  /*0320*/  IADD3 R72, R2, 0x2800, RZ ;  /* 0x0000280002487810 */ /* 0x000fe20007ffe0ff */
[----:B------:R-:W-:Y:S01]  /*0330*/  IMAD R73, R11, -0x50, R71 ;  /* 0xffffffb00b497824 */ /* 0x000fe200078e0247 */
[----:B------:R-:W-:Y:S02]  /*0340*/  SHF.R.S32.HI R121, RZ, 0x2, R3 ;  /* 0x00000002ff797819 */ /* 0x000fe40000011403 */
[----:B-1----:R-:W-:Y:S02]  /*0350*/  LEA R72, R5, R72, 0x18 ;  /* 0x0000004805487211 */ /* 0x002fe400078ec0ff */
[----:B------:R-:W-:-:S02]  /*0360*/  IADD3 R5, R121, 0x50, RZ ;  /* 0x0000005079057810 */ /* 0x000fc40007ffe0ff */
[----:B------:R-:W-:Y:S01]  /*0370*/  IADD3 R7, R121, 0xa0, RZ ;  /* 0x000000a079077810 */ /* 0x000fe20007ffe0ff */
[----:B------:R-:W-:Y:S01]  /*0380*/  IMAD R74, R73, 0x28, R72 ;  /* 0x00000028494a7824 */ /* 0x000fe200078e0248 */
[----:B------:R-:W-:Y:S02]  /*0390*/  IADD3 R9, R121, 0xf0, RZ ;  /* 0x000000f079097810 */ /* 0x000fe40007ffe0ff */
[----:B------:R-:W-:Y:S02]  /*03a0*/  SHF.R.S32.HI R8, RZ, 0x1f, R5 ;  /* 0x0000001fff087819 */ /* 0x000fe40000011405 */
[----:B------:R-:W-:Y:S02]  /*03b0*/  SHF.L.U32 R2, R4, 0x5, RZ ;  /* 0x0000000504027819 */ /* 0x000fe400000006ff */
[----:B------:R-:W-:Y:S02]  /*03c0*/  SHF.R.S32.HI R10, RZ, 0x1f, R7 ;  /* 0x0000001fff0a7819 */ /* 0x000fe40000011407 */
[----:B------:R-:W-:-:S02]  /*03d0*/  SHF.R.S32.HI R12, RZ, 0x1f, R9 ;  /* 0x0000001fff0c7819 */ /* 0x000fc40000011409 */
[----:B------:R-:W-:Y:S02]  /*03e0*/  LEA.HI R8, R8, R5, RZ, 0x2 ;  /* 0x0000000508087211 */ /* 0x000fe400078f10ff */
[----:B------:R-:W-:Y:S02]  /*03f0*/  LOP3.LUT R2, R2, 0x3e0, RZ, 0xc0, !PT ;  /* 0x000003e002027812 */ /* 0x000fe400078ec0ff */
[----:B------:R-:W-:Y:S02]  /*0400*/  LEA.HI R5, R6, R71, RZ, 0x4 ;  /* 0x0000004706057211 */ /* 0x000fe400078f20ff */
[----:B------:R-:W-:Y:S02]  /*0410*/  LOP3.LUT R6, R3, 0xfffffffc, RZ, 0xc0, !PT ;  /* 0xfffffffc03067812 */ /* 0x000fe400078ec0ff */
[----:B------:R-:W-:Y:S02]  /*0420*/  LEA.HI R10, R10, R7, RZ, 0x2 ;  /* 0x000000070a0a7211 */ /* 0x000fe400078f10ff */
[----:B------:R-:W-:-:S02]  /*0430*/  LEA.HI R12, R12, R9, RZ, 0x2 ;  /* 0x000000090c0c7211 */ /* 0x000fc400078f10ff */
[----:B------:R-:W-:Y:S02]  /*0440*/  IADD3 R2, R2, R11, RZ ;  /* 0x0000000b02027210 */ /* 0x000fe40007ffe0ff */
[----:B------:R-:W-:Y:S02]  /*0450*/  SHF.R.U32.HI R5, RZ, 0x4, R5 ;  /* 0x00000004ff057819 */ /* 0x000fe40000011605 */
[----:B------:R-:W-:Y:S01]  /*0460*/  IADD3 R6, -R6, R71, RZ ;  /* 0x0000004706067210 */ /* 0x000fe20007ffe1ff */
[----:B------:R-:W-:Y:S01]  /*0470*/  IMAD R70, R2, 0x280, RZ ;  /* 0x0000028002467824 */ /* 0x000fe200078e02ff */
[----:B------:R-:W-:Y:S02]  /*0480*/  SHF.R.U32.HI R3, RZ, 0x2, R8 ;  /* 0x00000002ff037819 */ /* 0x000fe40000011608 */
[----:B------:R-:W-:Y:S02]  /*0490*/  SHF.R.U32.HI R77, RZ, 0x2, R10 ;  /* 0x00000002ff4d7819 */ /* 0x000fe4000001160a */
[----:B------:R-:W-:-:S02]  /*04a0*/  SHF.R.U32.HI R7, RZ, 0x2, R12 ;  /* 0x00000002ff077819 */ /* 0x000fc4000001160c */
[----:B------:R-:W-:Y:S02]  /*04b0*/  CS2R R12, SRZ ;  /* 0x00000000000c7805 */ /* 0x000fe4000001ff00 */
[----:B------:R-:W-:Y:S02]  /*04c0*/  LEA R74, R11, R74, 0x3 ;  /* 0x0000004a0b4a7211 */ /* 0x000fe400078e18ff */
[C---:B------:R-:W-:Y:S02]  /*04d0*/  LOP3.LUT R75, R6.reuse, 0x3, R5, 0x78, !PT ;  /* 0x00000003064b7812 */ /* 0x040fe400078e7805 */
[C---:B------:R-:W-:Y:S02]  /*04e0*/  LOP3.LUT R76, R6.reuse, 0x3, R3, 0x78, !PT ;  /* 0x00000003064c7812 */ /* 0x040fe400078e7803 */
[C---:B------:R-:W-:Y:S02]  /*04f0*/  LOP3.LUT R77, R6.reuse, 0x3, R77, 0x78, !PT ;  /* 0x00000003064d7812 */ /* 0x040fe400078e784d */
[----:B------:R-:W-:-:S07]  /*0500*/  LOP3.LUT R78, R6, 0x3, R7, 0x78, !PT ;  /* 0x00000003064e7812 */ /* 0x000fce00078e7807 */
.L_x_1094:
[C---:B------:R-:W-:Y:S01]  /*0510*/  LOP3.LUT R60, R106.reuse, 0x1, RZ, 0xc0, !PT ;  /* 0x000000016a3c7812 */ /* 0x040fe200078ec0ff */
[----:B------:R-:W-:Y:S01]  /*0520*/  ULDC.64 UR12, c[0x0][0x248] ;  /* 0x00009200000c7ab9 */ /* 0x000fe20000000a00 */
[--C-:B------:R-:W-:Y:S01]  /*0530*/  SHF.R.U64 R10, R106, 0x1, R119.reuse ;  /* 0x000000016a0a7819 */ /* 0x100fe20000001277 */
[----:B------:R-:W0:Y:S01]  /*0540*/  LDC.64 R48, c[0x0][0x238] ;  /* 0x00008e00ff307b82 */ /* 0x000e220000000a00 */
[----:B---3--:R-:W-:Y:S01]  /*0550*/  SHF.R.U32.HI R5, RZ, 0x1, R119 ;  /* 0x00000001ff057819 */ /* 0x008fe20000011677 */
[----:B------:R-:W-:Y:S01]  /*0560*/  IMAD R60, R60, 0x140, RZ ;  /* 0x000001403c3c7824 */ /* 0x000fe200078e02ff */
[----:B------:R-:W-:Y:S01]  /*0570*/  ULDC.64 UR14, c[0x0][0x228] ;  /* 0x00008a00000e7ab9 */ /* 0x000fe20000000a00 */
[----:B------:R-:W-:-:S03]  /*0580*/  ULDC UR5, c[0x0][0x250] ;  /* 0x0000940000057ab9 */ /* 0x000fc60000000800 */
[----:B------:R-:W-:Y:S01]  /*0590*/  LEA R8, R73, R60, 0x2 ;  /* 0x0000003c49087211 */ /* 0x000fe200078e10ff */
[----:B------:R-:W1:Y:S03]  /*05a0*/  LDC.64 R6, c[0x0][0x240] ;  /* 0x00009000ff067b82 */ /* 0x000e660000000a00 */
[----:B------:R-:W-:Y:S01]  /*05b0*/  SHF.R.S32.HI R9, RZ, 0x1f, R8 ;  /* 0x0000001fff097819 */ /* 0x000fe20000011408 */
[----:B------:R-:W-:-:S04]  /*05c0*/  IMAD.WIDE.U32 R2, R8, -0x33333333, RZ ;  /* 0xcccccccd08027825 */ /* 0x000fc800078e00ff */
[----:B------:R-:W-:Y:S01]  /*05d0*/  IMAD.WIDE.U32 R34, R10, 0xa0000, R8 ;  /* 0x000a00000a227825 */ /* 0x000fe200078e0008 */
[----:B------:R-:W-:-:S04]  /*05e0*/  SHF.R.U32.HI R85, RZ, 0x5, R3 ;  /* 0x00000005ff557819 */ /* 0x000fc80000011603 */
[----:B------:R-:W-:Y:S02]  /*05f0*/  LEA R3, P0, R10, R85, 0x4 ;  /* 0x000000550a037211 */ /* 0x000fe400078020ff */
[----:B------:R-:W-:Y:S02]  /*0600*/  IADD3 R111, P1, R70, R34, RZ ;  /* 0x00000022466f7210 */ /* 0x000fe40007f3e0ff */
[----:B------:R-:W-:Y:S01]  /*0610*/  LEA.HI.X R10, R10, RZ, R5, 0x4, P0 ;  /* 0x000000ff0a0a7211 */ /* 0x000fe200000f2405 */
[----:B------:R-:W-:Y:S01]  /*0620*/  IMAD R5, R5, 0xa0000, RZ ;  /* 0x000a000005057824 */ /* 0x000fe200078e02ff */
[----:B------:R-:W-:Y:S02]  /*0630*/  LEA R2, P0, R3, UR12, 0x3 ;  /* 0x0000000c03027c11 */ /* 0x000fe4000f8018ff */
[----:B------:R-:W-:Y:S02]  /*0640*/  SHF.L.U32 R82, R111, 0x1, RZ ;  /* 0x000000016f527819 */ /* 0x000fe400000006ff */
[----:B------:R-:W-:Y:S01]  /*0650*/  LEA.HI.X R3, R3, UR13, R10, 0x3, P0 ;  /* 0x0000000d03037c11 */ /* 0x000fe200080f1c0a */
[----:B------:R-:W-:Y:S01]  /*0660*/  ULDC.64 UR12, c[0x0][0x230] ;  /* 0x00008c00000c7ab9 */ /* 0x000fe20000000a00 */
[----:B------:R-:W-:-:S04]  /*0670*/  IADD3 R35, R35, R5, RZ ;  /* 0x0000000523237210 */ /* 0x000fc80007ffe0ff */
[----:B------:R-:W-:Y:S01]  /*0680*/  IADD3.X R10, RZ, R35, RZ, P1, !PT ;  /* 0x00000023ff0a7210 */ /* 0x000fe20000ffe4ff */
[----:B------:R-:W2:Y:S01]  /*0690*/  LDG.E.64.CONSTANT R2, desc[UR8][R2.64] ;  /* 0x0000000802027981 */ /* 0x000ea2000c1e9b00 */
[----:B0-----:R-:W-:Y:S02]  /*06a0*/  IMAD.WIDE R48, R8, 0x2, R48 ;  /* 0x0000000208307825 */ /* 0x001fe400078e0230 */
[----:B------:R-:W-:Y:S02]  /*06b0*/  SHF.L.U64.HI R111, R111, 0x1, R10 ;  /* 0x000000016f6f7819 */ /* 0x000fe4000001020a */
[----:B------:R-:W-:Y:S01]  /*06c0*/  IADD3 R10, P0, R82, UR12, RZ ;  /* 0x0000000c520a7c10 */ /* 0x000fe2000ff1e0ff */
[----:B-1----:R-:W-:Y:S01]  /*06d0*/  IMAD.WIDE R8, R8, 0x2, R6 ;  /* 0x0000000208087825 */ /* 0x002fe200078e0206 */
[----:B------:R-:W3:Y:S02]  /*06e0*/  LDG.E.64.CONSTANT R48, desc[UR8][R48.64] ;  /* 0x0000000830307981 */ /* 0x000ee4000c1e9b00 */
[----:B------:R-:W-:-:S03]  /*06f0*/  IADD3.X R11, R111, UR13, RZ, P0, !PT ;  /* 0x0000000d6f0b7c10 */ /* 0x000fc600087fe4ff */
[----:B------:R-:W4:Y:S04]  /*0700*/  LDG.E.64.CONSTANT R8, desc[UR8][R8.64] ;  /* 0x0000000808087981 */ /* 0x000f28000c1e9b00 */
[----:B------:R-:W5:Y:S01]  /*0710*/  LDG.E.64.CONSTANT R10, desc[UR8][R10.64] ;  /* 0x000000080a0a7981 */ /* 0x000f62000c1e9b00 */
[----:B------:R-:W-:-:S04]  /*0720*/  IADD3 R5, R70, 0xa00, RZ ;  /* 0x00000a0046057810 */ /* 0x000fc80007ffe0ff */
[----:B------:R-:W-:-:S04]  /*0730*/  IADD3 R5, P0, R5, R34, RZ ;  /* 0x0000002205057210 */ /* 0x000fc80007f1e0ff */
[----:B------:R-:W-:Y:S02]  /*0740*/  IADD3.X R108, RZ, R35, RZ, P0, !PT ;  /* 0x00000023ff6c7210 */ /* 0x000fe400007fe4ff */
[C---:B------:R-:W-:Y:S02]  /*0750*/  SHF.L.U32 R110, R5.reuse, 0x1, RZ ;  /* 0x00000001056e7819 */ /* 0x040fe400000006ff */
[----:B------:R-:W-:Y:S02]  /*0760*/  SHF.L.U64.HI R108, R5, 0x1, R108 ;  /* 0x00000001056c7819 */ /* 0x000fe4000001026c */
[----:B------:R-:W-:-:S04]  /*0770*/  IADD3 R6, P0, R110, UR12, RZ ;  /* 0x0000000c6e067c10 */ /* 0x000fc8000ff1e0ff */
[----:B------:R-:W-:Y:S02]  /*0780*/  IADD3.X R7, R108, UR13, RZ, P0, !PT ;  /* 0x0000000d6c077c10 */ /* 0x000fe400087fe4ff */
[----:B------:R-:W-:-:S04]  /*0790*/  IADD3 R5, R70, 0x1400, RZ ;  /* 0x0000140046057810 */ /* 0x000fc80007ffe0ff */
[----:B------:R-:W4:Y:S01]  /*07a0*/  LDG.E.64.CONSTANT R6, desc[UR8][R6.64] ;  /* 0x0000000806067981 */ /* 0x000f22000c1e9b00 */
[----:B------:R-:W-:-:S04]  /*07b0*/  IADD3 R5, P0, R5, R34, RZ ;  /* 0x0000002205057210 */ /* 0x000fc80007f1e0ff */
[----:B------:R-:W-:Y:S02]  /*07c0*/  IADD3.X R102, RZ, R35, RZ, P0, !PT ;  /* 0x00000023ff667210 */ /* 0x000fe400007fe4ff */
[C---:B------:R-:W-:Y:S02]  /*07d0*/  SHF.L.U32 R104, R5.reuse, 0x1, RZ ;  /* 0x0000000105687819 */ /* 0x040fe400000006ff */
[----:B------:R-:W-:Y:S02]  /*07e0*/  SHF.L.U64.HI R102, R5, 0x1, R102 ;  /* 0x0000000105667819 */ /* 0x000fe40000010266 */
[----:B------:R-:W-:-:S04]  /*07f0*/  IADD3 R16, P0, R104, UR12, RZ ;  /* 0x0000000c68107c10 */ /* 0x000fc8000ff1e0ff */
[----:B------:R-:W-:-:S06]  /*0800*/  IADD3.X R17, R102, UR13, RZ, P0, !PT ;  /* 0x0000000d66117c10 */ /* 0x000fcc00087fe4ff */
[----:B------:R-:W4:Y:S01]  /*0810*/  LDG.E.64.CONSTANT R16, desc[UR8][R16.64] ;  /* 0x0000000810107981 */ /* 0x000f22000c1e9b00 */
[----:B------:R-:W-:-:S04]  /*0820*/  IADD3 R18, P0, R82, UR14, RZ ;  /* 0x0000000e52127c10 */ /* 0x000fc8000ff1e0ff */
[----:B------:R-:W-:-:S06]  /*0830*/  IADD3.X R19, R111, UR15, RZ, P0, !PT ;  /* 0x0000000f6f137c10 */ /* 0x000fcc00087fe4ff */
[----:B------:R-:W4:Y:S01]  /*0840*/  LDG.E.64.CONSTANT R18, desc[UR8][R18.64] ;  /* 0x0000000812127981 */ /* 0x000f22000c1e9b00 */
[----:B------:R-:W-:-:S04]  /*0850*/  IADD3 R20, P0, R110, UR14, RZ ;  /* 0x0000000e6e147c10 */ /* 0x000fc8000ff1e0ff */
[----:B------:R-:W-:-:S06]  /*0860*/  IADD3.X R21, R108, UR15, RZ, P0, !PT ;  /* 0x0000000f6c157c10 */ /* 0x000fcc00087fe4ff */
[----:B------:R-:W4:Y:S01]  /*0870*/  LDG.E.64.CONSTANT R20, desc[UR8][R20.64] ;  /* 0x0000000814147981 */ /* 0x000f22000c1e9b00 */
[----:B------:R-:W-:-:S04]  /*0880*/  IADD3 R5, R70, 0x1e00, RZ ;  /* 0x00001e0046057810 */ /* 0x000fc80007ffe0ff */
[----:B------:R-:W-:Y:S02]  /*0890*/  IADD3 R98, P0, R5, R34, RZ ;  /* 0x0000002205627210 */ /* 0x000fe40007f1e0ff */
[----:B------:R-:W-:Y:S02]  /*08a0*/  IADD3 R5, R70, 0x2800, RZ ;  /* 0x0000280046057810 */ /* 0x000fe40007ffe0ff */
[----:B------:R-:W-:Y:S02]  /*08b0*/  IADD3.X R23, RZ, R35, RZ, P0, !PT ;  /* 0x00000023ff177210 */ /* 0x000fe400007fe4ff */
[C---:B------:R-:W-:Y:S02]  /*08c0*/  SHF.L.U32 R100, R98.reuse, 0x1, RZ ;  /* 0x0000000162647819 */ /* 0x040fe400000006ff */
[----:B------:R-:W-:Y:S02]  /*08d0*/  SHF.L.U64.HI R98, R98, 0x1, R23 ;  /* 0x0000000162627819 */ /* 0x000fe40000010217 */
[----:B------:R-:W-:-:S02]  /*08e0*/  IADD3 R22, P0, R100, UR12, RZ ;  /* 0x0000000c64167c10 */ /* 0x000fc4000ff1e0ff */
[----:B------:R-:W-:Y:S02]  /*08f0*/  IADD3 R5, P1, R5, R34, RZ ;  /* 0x0000002205057210 */ /* 0x000fe40007f3e0ff */
[----:B------:R-:W-:Y:S02]  /*0900*/  IADD3.X R23, R98, UR13, RZ, P0, !PT ;  /* 0x0000000d62177c10 */ /* 0x000fe400087fe4ff */
[----:B------:R-:W-:Y:S02]  /*0910*/  IADD3.X R88, RZ, R35, RZ, P1, !PT ;  /* 0x00000023ff587210 */ /* 0x000fe40000ffe4ff */
[C---:B------:R-:W-:Y:S02]  /*0920*/  SHF.L.U32 R96, R5.reuse, 0x1, RZ ;  /* 0x0000000105607819 */ /* 0x040fe400000006ff */
[----:B------:R-:W-:Y:S01]  /*0930*/  IADD3 R24, P0, R104, UR14, RZ ;  /* 0x0000000e68187c10 */ /* 0x000fe2000ff1e0ff */
[----:B------:R-:W4:Y:S01]  /*0940*/  LDG.E.64.CONSTANT R22, desc[UR8][R22.64] ;  /* 0x0000000816167981 */ /* 0x000f22000c1e9b00 */
[----:B------:R-:W-:-:S02]  /*0950*/  SHF.L.U64.HI R88, R5, 0x1, R88 ;  /* 0x0000000105587819 */ /* 0x000fc40000010258 */
[----:B------:R-:W-:Y:S02]  /*0960*/  IADD3 R26, P1, R96, UR12, RZ ;  /* 0x0000000c601a7c10 */ /* 0x000fe4000ff3e0ff */
[----:B------:R-:W-:Y:S02]  /*0970*/  IADD3.X R25, R102, UR15, RZ, P0, !PT ;  /* 0x0000000f66197c10 */ /* 0x000fe400087fe4ff */
        /* <DEDUP_REMOVED lines=8> */
[C---:B------:R-:W-:Y:S01]  /*0a00*/  IADD3 R37, R70.reuse, 0x4600, RZ ;  /* 0x0000460046257810 */ /* 0x040fe20007ffe0ff */
[----:B--2---:R-:W-:Y:S01]  /*0a10*/  FADD.FTZ R112, R3, UR5 ;  /* 0x0000000503707e21 */ /* 0x004fe20008010000 */
[----:B------:R-:W-:-:S05]  /*0a20*/  IADD3 R3, R70, 0x3c00, RZ ;  /* 0x00003c0046037810 */ /* 0x000fca0007ffe0ff */
[----:B------:R-:W0:Y:S01]  /*0a30*/  MUFU.RSQ R112, R112 ;  /* 0x0000007000707308 */ /* 0x000e220000001400 */
[----:B------:R-:W-:Y:S02]  /*0a40*/  IADD3 R86, P0, R3, R34, RZ ;  /* 0x0000002203567210 */ /* 0x000fe40007f1e0ff */
[----:B-----5:R-:W-:Y:S02]  /*0a50*/  SHF.L.U32 R3, R10, 0x10, RZ ;  /* 0x000000100a037819 */ /* 0x020fe400000006ff */
[----:B---3--:R-:W-:-:S03]  /*0a60*/  SHF.L.U32 R5, R48, 0x10, RZ ;  /* 0x0000001030057819 */ /* 0x008fc600000006ff */
[----:B------:R-:W-:Y:S01]  /*0a70*/  FADD.FTZ R3, -R2, R3 ;  /* 0x0000000302037221 */ /* 0x000fe20000010100 */
[----:B----4-:R-:W-:-:S03]  /*0a80*/  SHF.L.U32 R54, R8, 0x10, RZ ;  /* 0x0000001008367819 */ /* 0x010fc600000006ff */
[----:B0-----:R-:W-:Y:S01]  /*0a90*/  FMUL.FTZ R3, R112, R3 ;  /* 0x0000000370037220 */ /* 0x001fe20000410000 */
[----:B------:R-:W-:-:S03]  /*0aa0*/  SHF.L.U32 R31, R11, 0x10, RZ ;  /* 0x000000100b1f7819 */ /* 0x000fc600000006ff */
[----:B------:R-:W-:Y:S02]  /*0ab0*/  FFMA.FTZ R36, R3, R5, R54 ;  /* 0x0000000503247223 */ /* 0x000fe40000010036 */
[----:B------:R-:W-:Y:S02]  /*0ac0*/  FADD.FTZ R115, -R2, R31 ;  /* 0x0000001f02737221 */ /* 0x000fe40000010100 */
[----:B------:R-:W-:Y:S01]  /*0ad0*/  FMUL.FTZ R33, R36, -1.4426950216293334961 ;  /* 0xbfb8aa3b24217820 */ /* 0x000fe20000410000 */
[----:B------:R-:W-:Y:S01]  /*0ae0*/  IADD3.X R79, RZ, R35, RZ, P0, !PT ;  /* 0x00000023ff4f7210 */ /* 0x000fe200007fe4ff */
[----:B------:R-:W-:Y:S01]  /*0af0*/  FMUL.FTZ R115, R112, R115 ;  /* 0x0000007370737220 */ /* 0x000fe20000410000 */
[----:B------:R-:W-:Y:S02]  /*0b00*/  IADD3 R28, P0, R94, UR12, RZ ;  /* 0x0000000c5e1c7c10 */ /* 0x000fe4000ff1e0ff */
[----:B------:R-:W-:Y:S02]  /*0b10*/  SHF.L.U32 R142, R49, 0x10, RZ ;  /* 0x00000010318e7819 */ /* 0x000fe400000006ff */
[----:B------:R-:W-:Y:S01]  /*0b20*/  SHF.L.U32 R55, R9, 0x10, RZ ;  /* 0x0000001009377819 */ /* 0x000fe200000006ff */
[----:B------:R-:W0:Y:S01]  /*0b30*/  MUFU.EX2 R33, R33 ;  /* 0x0000002100217308 */ /* 0x000e220000000800 */
[----:B------:R-:W-:-:S03]  /*0b40*/  IADD3.X R29, R80, UR13, RZ, P0, !PT ;  /* 0x0000000d501d7c10 */ /* 0x000fc600087fe4ff */
[----:B------:R-:W-:Y:S01]  /*0b50*/  FFMA.FTZ R56, R115, R142, R55 ;  /* 0x0000008e73387223 */ /* 0x000fe20000010037 */
[----:B------:R-:W-:Y:S02]  /*0b60*/  PRMT R32, R10, 0x7632, R32 ;  /* 0x000076320a207816 */ /* 0x000fe40000000020 */
[----:B------:R-:W2:Y:S01]  /*0b70*/  LDG.E.64.CONSTANT R28, desc[UR8][R28.64] ;  /* 0x000000081c1c7981 */ /* 0x000ea2000c1e9b00 */
[----:B------:R-:W-:Y:S01]  /*0b80*/  FMUL.FTZ R40, R56, -1.4426950216293334961 ;  /* 0xbfb8aa3b38287820 */ /* 0x000fe20000410000 */
[----:B------:R-:W-:-:S03]  /*0b90*/  SHF.L.U32 R39, R32, 0x10, RZ ;  /* 0x0000001020277819 */ /* 0x000fc600000006ff */
[----:B------:R-:W1:Y:S01]  /*0ba0*/  MUFU.EX2 R41, R40 ;  /* 0x0000002800297308 */ /* 0x000e620000000800 */
[C---:B------:R-:W-:Y:S02]  /*0bb0*/  SHF.L.U64.HI R79, R86.reuse, 0x1, R79 ;  /* 0x00000001564f7819 */ /* 0x040fe4000001024f */
[----:B------:R-:W-:Y:S01]  /*0bc0*/  SHF.L.U32 R86, R86, 0x1, RZ ;  /* 0x0000000156567819 */ /* 0x000fe200000006ff */
[----:B------:R-:W-:Y:S01]  /*0bd0*/  FADD.FTZ R39, -R2, R39 ;  /* 0x0000002702277221 */ /* 0x000fe20000010100 */
[----:B------:R-:W-:Y:S01]  /*0be0*/  PRMT R50, R48, 0x7632, R50 ;  /* 0x0000763230327816 */ /* 0x000fe20000000032 */
[----:B0-----:R-:W-:Y:S01]  /*0bf0*/  FADD.FTZ R38, R33, 1 ;  /* 0x3f80000021267421 */ /* 0x001fe20000010000 */
[----:B------:R-:W-:Y:S02]  /*0c00*/  PRMT R53, R8, 0x7632, R53 ;  /* 0x0000763208357816 */ /* 0x000fe40000000035 */
[----:B------:R-:W-:Y:S02]  /*0c10*/  PRMT R33, R11, 0x7632, R33 ;  /* 0x000076320b217816 */ /* 0x000fe40000000021 */
[----:B------:R-:W-:Y:S01]  /*0c20*/  IADD3 R30, P0, R86, UR12, RZ ;  /* 0x0000000c561e7c10 */ /* 0x000fe2000ff1e0ff */
[----:B------:R-:W-:Y:S01]  /*0c30*/  FMUL.FTZ R43, R112, R39 ;  /* 0x00000027702b7220 */ /* 0x000fe20000410000 */
[----:B------:R-:W-:-:S02]  /*0c40*/  SHF.L.U32 R50, R50, 0x10, RZ ;  /* 0x0000001032327819 */ /* 0x000fc400000006ff */
[----:B------:R-:W-:Y:S02]  /*0c50*/  SHF.L.U32 R53, R53, 0x10, RZ ;  /* 0x0000001035357819 */ /* 0x000fe400000006ff */
[----:B------:R-:W-:Y:S02]  /*0c60*/  SHF.L.U32 R59, R33, 0x10, RZ ;  /* 0x00000010213b7819 */ /* 0x000fe400000006ff */
[----:B------:R-:W-:Y:S01]  /*0c70*/  IADD3.X R31, R79, UR13, RZ, P0, !PT ;  /* 0x0000000d4f1f7c10 */ /* 0x000fe200087fe4ff */
[----:B------:R-:W-:Y:S01]  /*0c80*/  FFMA.FTZ R42, R43, R50, R53 ;  /* 0x000000322b2a7223 */ /* 0x000fe20000010035 */
[----:B------:R-:W-:Y:S01]  /*0c90*/  PRMT R51, R49, 0x7632, R51 ;  /* 0x0000763231337816 */ /* 0x000fe20000000033 */
[----:B------:R-:W-:Y:S01]  /*0ca0*/  FADD.FTZ R39, -R2, R59 ;  /* 0x0000003b02277221 */ /* 0x000fe20000010100 */
[----:B------:R-:W-:Y:S01]  /*0cb0*/  PRMT R52, R9, 0x7632, R52 ;  /* 0x0000763209347816 */ /* 0x000fe20000000034 */
[----:B-1----:R-:W-:Y:S01]  /*0cc0*/  FADD.FTZ R57, R41, 1 ;  /* 0x3f80000029397421 */ /* 0x002fe20000010000 */
[----:B------:R-:W3:Y:S01]  /*0cd0*/  LDG.E.64.CONSTANT R30, desc[UR8][R30.64] ;  /* 0x000000081e1e7981 */ /* 0x000ee2000c1e9b00 */
[----:B------:R-:W-:Y:S01]  /*0ce0*/  IADD3 R32, P0, R100, UR14, RZ ;  /* 0x0000000e64207c10 */ /* 0x000fe2000ff1e0ff */
[----:B------:R-:W0:Y:S01]  /*0cf0*/  MUFU.RCP R40, R38 ;  /* 0x0000002600287308 */ /* 0x000e220000001000 */
[----:B------:R-:W-:Y:S01]  /*0d00*/  SHF.L.U32 R59, R6, 0x10, RZ ;  /* 0x00000010063b7819 */ /* 0x000fe200000006ff */
[----:B------:R-:W-:Y:S01]  /*0d10*/  FMUL.FTZ R41, R42, -1.4426950216293334961 ;  /* 0xbfb8aa3b2a297820 */ /* 0x000fe20000410000 */
[----:B------:R-:W-:Y:S01]  /*0d20*/  SHF.L.U32 R51, R51, 0x10, RZ ;  /* 0x0000001033337819 */ /* 0x000fe200000006ff */
[----:B------:R-:W-:Y:S01]  /*0d30*/  FMUL.FTZ R39, R112, R39 ;  /* 0x0000002770277220 */ /* 0x000fe20000410000 */
[----:B------:R-:W-:Y:S01]  /*0d40*/  SHF.L.U32 R52, R52, 0x10, RZ ;  /* 0x0000001034347819 */ /* 0x000fe200000006ff */
[----:B------:R-:W-:Y:S01]  /*0d50*/  FADD.FTZ R59, -R2, R59 ;  /* 0x0000003b023b7221 */ /* 0x000fe20000010100 */
[----:B------:R-:W-:Y:S01]  /*0d60*/  IADD3.X R33, R98, UR15, RZ, P0, !PT ;  /* 0x0000000f62217c10 */ /* 0x000fe200087fe4ff */
[----:B------:R-:W1:Y:S02]  /*0d70*/  MUFU.EX2 R41, R41 ;  /* 0x0000002900297308 */ /* 0x000e640000000800 */
[----:B------:R-:W-:Y:S01]  /*0d80*/  FFMA.FTZ R64, R39, R51, R52 ;  /* 0x0000003327407223 */ /* 0x000fe20000010034 */
[----:B------:R-:W-:-:S02]  /*0d90*/  FMUL.FTZ R140, R112, R59 ;  /* 0x0000003b708c7220 */ /* 0x000fc40000410000 */
[----:B------:R-:W4:Y:S01]  /*0da0*/  LDG.E.64.CONSTANT R32, desc[UR8][R32.64] ;  /* 0x0000000820207981 */ /* 0x000f22000c1e9b00 */
[----:B------:R-:W-:Y:S01]  /*0db0*/  FMUL.FTZ R59, R64, -1.4426950216293334961 ;  /* 0xbfb8aa3b403b7820 */ /* 0x000fe20000410000 */
[----:B------:R-:W-:Y:S01]  /*0dc0*/  IADD3 R37, P0, R37, R34, RZ ;  /* 0x0000002225257210 */ /* 0x000fe20007f1e0ff */
[----:B------:R-:W5:Y:S03]  /*0dd0*/  MUFU.RCP R58, R57 ;  /* 0x00000039003a7308 */ /* 0x000f660000001000 */
[----:B------:R-:W-:Y:S01]  /*0de0*/  IADD3.X R34, RZ, R35, RZ, P0, !PT ;  /* 0x00000023ff227210 */ /* 0x000fe200007fe4ff */
[----:B0-----:R-:W-:-:S04]  /*0df0*/  FADD.FTZ R35, -R40, 1 ;  /* 0x3f80000028237421 */ /* 0x001fc80000010100 */
[----:B------:R-:W0:Y:S01]  /*0e00*/  MUFU.EX2 R59, R59 ;  /* 0x0000003b003b7308 */ /* 0x000e220000000800 */
[C---:B------:R-:W-:Y:S02]  /*0e10*/  SHF.L.U64.HI R81, R37.reuse, 0x1, R34 ;  /* 0x0000000125517819 */ /* 0x040fe40000010222 */
[----:B------:R-:W-:Y:S01]  /*0e20*/  SHF.L.U32 R84, R37, 0x1, RZ ;  /* 0x0000000125547819 */ /* 0x000fe200000006ff */
[----:B------:R-:W-:Y:S01]  /*0e30*/  FFMA.FTZ R37, R36, R35, 1 ;  /* 0x3f80000024257423 */ /* 0x000fe20000010023 */
[----:B-1----:R-:W-:-:S03]  /*0e40*/  FADD.FTZ R41, R41, 1 ;  /* 0x3f80000029297421 */ /* 0x002fc60000010000 */
[----:B------:R-:W-:Y:S01]  /*0e50*/  FMUL.FTZ R65, R40, R37 ;  /* 0x0000002528417220 */ /* 0x000fe20000410000 */
[----:B------:R-:W-:Y:S01]  /*0e60*/  SHF.L.U32 R37, R16, 0x10, RZ ;  /* 0x0000001010257819 */ /* 0x000fe200000006ff */
[----:B------:R-:W1:Y:S01]  /*0e70*/  MUFU.RCP R62, R41 ;  /* 0x00000029003e7308 */ /* 0x000e620000001000 */
[----:B-----5:R-:W-:Y:S01]  /*0e80*/  FADD.FTZ R35, -R58, 1 ;  /* 0x3f8000003a237421 */ /* 0x020fe20000010100 */
[----:B------:R-:W-:Y:S02]  /*0e90*/  SHF.L.U32 R63, R7, 0x10, RZ ;  /* 0x00000010073f7819 */ /* 0x000fe400000006ff */
[----:B------:R-:W-:Y:S01]  /*0ea0*/  FADD.FTZ R37, -R2, R37 ;  /* 0x0000002502257221 */ /* 0x000fe20000010100 */
[----:B------:R-:W-:Y:S01]  /*0eb0*/  IADD3 R34, P0, R84, UR12, RZ ;  /* 0x0000000c54227c10 */ /* 0x000fe2000ff1e0ff */
[----:B------:R-:W-:Y:S01]  /*0ec0*/  FFMA.FTZ R61, R56, R35, 1 ;  /* 0x3f800000383d7423 */ /* 0x000fe20000010023 */
[----:B0-----:R-:W-:Y:S01]  /*0ed0*/  FADD.FTZ R56, R59, 1 ;  /* 0x3f8000003b387421 */ /* 0x001fe20000010000 */
[----:B------:R-:W-:Y:S01]  /*0ee0*/  FADD.FTZ R63, -R2, R63 ;  /* 0x0000003f023f7221 */ /* 0x000fe20000010100 */
[C---:B------:R-:W-:Y:S01]  /*0ef0*/  FMUL.FTZ R136, R112.reuse, R37 ;  /* 0x0000002570887220 */ /* 0x040fe20000410000 */
[----:B------:R-:W-:Y:S01]  /*0f00*/  IADD3.X R35, R81, UR13, RZ, P0, !PT ;  /* 0x0000000d51237c10 */ /* 0x000fe200087fe4ff */
[----:B------:R-:W0:Y:S01]  /*0f10*/  MUFU.RCP R67, R56 ;  /* 0x0000003800437308 */ /* 0x000e220000001000 */
[----:B------:R-:W-:Y:S01]  /*0f20*/  PRMT R37, R7, 0x7632, R37 ;  /* 0x0000763207257816 */ /* 0x000fe20000000025 */
[----:B------:R-:W-:Y:S01]  /*0f30*/  FMUL.FTZ R138, R112, R63 ;  /* 0x0000003f708a7220 */ /* 0x000fe20000410000 */
[----:B------:R-:W-:-:S02]  /*0f40*/  PRMT R36, R6, 0x7632, R36 ;  /* 0x0000763206247816 */ /* 0x000fc40000000024 */
[----:B------:R-:W-:Y:S01]  /*0f50*/  SHF.L.U32 R87, R37, 0x10, RZ ;  /* 0x0000001025577819 */ /* 0x000fe200000006ff */
[----:B------:R-:W5:Y:S01]  /*0f60*/  LDG.E.64.CONSTANT R34, desc[UR8][R34.64] ;  /* 0x0000000822227981 */ /* 0x000f62000c1e9b00 */
[----:B------:R-:W-:Y:S01]  /*0f70*/  FFMA.FTZ R38, R5, R140, R54 ;  /* 0x0000008c05267223 */ /* 0x000fe20000010036 */
[----:B------:R-:W-:Y:S01]  /*0f80*/  FFMA.FTZ R59, R142, R138, R55 ;  /* 0x0000008a8e3b7223 */ /* 0x000fe20000010037 */
[----:B-1----:R-:W-:Y:S01]  /*0f90*/  FADD.FTZ R37, -R62, 1 ;  /* 0x3f8000003e257421 */ /* 0x002fe20000010100 */
[----:B------:R-:W-:Y:S01]  /*0fa0*/  FADD.FTZ R87, -R2, R87 ;  /* 0x0000005702577221 */ /* 0x000fe20000010100 */
[----:B------:R-:W-:Y:S01]  /*0fb0*/  SHF.L.U32 R41, R36, 0x10, RZ ;  /* 0x0000001024297819 */ /* 0x000fe200000006ff */
[----:B------:R-:W-:Y:S01]  /*0fc0*/  FMUL.FTZ R57, R38, -1.4426950216293334961 ;  /* 0xbfb8aa3b26397820 */ /* 0x000fe20000410000 */
[----:B------:R-:W-:Y:S01]  /*0fd0*/  FMUL.FTZ R66, R59, -1.4426950216293334961 ;  /* 0xbfb8aa3b3b427820 */ /* 0x000fe20000410000 */
[----:B------:R-:W-:Y:S01]  /*0fe0*/  FFMA.FTZ R63, R42, R37, 1 ;  /* 0x3f8000002a3f7423 */ /* 0x000fe20000010025 */
[----:B------:R-:W-:Y:S01]  /*0ff0*/  FMUL.FTZ R42, R112, R87 ;  /* 0x00000057702a7220 */ /* 0x000fe20000410000 */
[----:B------:R-:W1:Y:S01]  /*1000*/  MUFU.EX2 R69, R57 ;  /* 0x0000003900457308 */ /* 0x000e620000000800 */
[----:B------:R-:W-:Y:S01]  /*1010*/  FADD.FTZ R83, -R2, R41 ;  /* 0x0000002902537221 */ /* 0x000fe20000010100 */
[----:B0-----:R-:W-:Y:S01]  /*1020*/  FADD.FTZ R37, -R67, 1 ;  /* 0x3f80000043257421 */ /* 0x001fe20000010100 */
[----:B------:R-:W-:-:S05]  /*1030*/  IADD3 R36, P0, R96, UR14, RZ ;  /* 0x0000000e60247c10 */ /* 0x000fca000ff1e0ff */
[----:B------:R0:W1:Y:S01]  /*1040*/  MUFU.EX2 R91, R66 ;  /* 0x00000042005b7308 */ /* 0x0000620000000800 */
[----:B------:R-:W-:Y:S01]  /*1050*/  FMUL.FTZ R56, R112, R83 ;  /* 0x0000005370387220 */ /* 0x000fe20000410000 */
[----:B------:R-:W-:Y:S01]  /*1060*/  FMUL.FTZ R68, R58, R61 ;  /* 0x0000003d3a447220 */ /* 0x000fe20000410000 */
[----:B------:R-:W-:Y:S01]  /*1070*/  FFMA.FTZ R64, R64, R37, 1 ;  /* 0x3f80000040407423 */ /* 0x000fe20000010025 */
[----:B0-----:R-:W-:Y:S01]  /*1080*/  FMUL.FTZ R66, R62, R63 ;  /* 0x0000003f3e427220 */ /* 0x001fe20000410000 */
[----:B------:R-:W-:Y:S01]  /*1090*/  FFMA.FTZ R62, R51, R42, R52 ;  /* 0x0000002a333e7223 */ /* 0x000fe20000010034 */
[----:B------:R-:W-:-:S03]  /*10a0*/  FFMA.FTZ R61, R50, R56, R53 ;  /* 0x00000038323d7223 */ /* 0x000fc60000010035 */
[----:B------:R-:W-:Y:S01]  /*10b0*/  FMUL.FTZ R92, R62, -1.4426950216293334961 ;  /* 0xbfb8aa3b3e5c7820 */ /* 0x000fe20000410000 */
[----:B------:R-:W-:Y:S02]  /*10c0*/  IADD3.X R37, R88, UR15, RZ, P0, !PT ;  /* 0x0000000f58257c10 */ /* 0x000fe400087fe4ff */
[C---:B------:R-:W-:Y:S01]  /*10d0*/  PRMT R63, R18.reuse, 0x7632, R63 ;  /* 0x00007632123f7816 */ /* 0x040fe2000000003f */
[----:B------:R-:W-:Y:S01]  /*10e0*/  FMUL.FTZ R67, R67, R64 ;  /* 0x0000004043437220 */ /* 0x000fe20000410000 */
[----:B------:R-:W-:Y:S01]  /*10f0*/  FMUL.FTZ R83, R61, -1.4426950216293334961 ;  /* 0xbfb8aa3b3d537820 */ /* 0x000fe20000410000 */
[C---:B------:R-:W-:Y:S01]  /*1100*/  PRMT R64, R19.reuse, 0x7632, R64 ;  /* 0x0000763213407816 */ /* 0x040fe20000000040 */
[----:B------:R-:W0:Y:S01]  /*1110*/  MUFU.EX2 R92, R92 ;  /* 0x0000005c005c7308 */ /* 0x000e220000000800 */
[----:B------:R-:W-:Y:S01]  /*1120*/  SHF.L.U32 R89, R19, 0x10, RZ ;  /* 0x0000001013597819 */ /* 0x000fe200000006ff */
[----:B------:R-:W5:Y:S01]  /*1130*/  LDG.E.64.CONSTANT R36, desc[UR8][R36.64] ;  /* 0x0000000824247981 */ /* 0x000f62000c1e9b00 */
[----:B------:R-:W-:-:S02]  /*1140*/  SHF.L.U32 R90, R18, 0x10, RZ ;  /* 0x00000010125a7819 */ /* 0x000fc400000006ff */
[----:B------:R-:W-:Y:S01]  /*1150*/  SHF.L.U32 R63, R63, 0x10, RZ ;  /* 0x000000103f3f7819 */ /* 0x000fe200000006ff */
[----:B------:R-:W-:Y:S01]  /*1160*/  FMUL.FTZ R89, R89, R68 ;  /* 0x0000004459597220 */ /* 0x000fe20000410000 */
[----:B------:R-:W-:Y:S01]  /*1170*/  SHF.L.U32 R64, R64, 0x10, RZ ;  /* 0x0000001040407819 */ /* 0x000fe200000006ff */
[----:B------:R1:W0:Y:S01]  /*1180*/  MUFU.EX2 R87, R83 ;  /* 0x0000005300577308 */ /* 0x0002220000000800 */
[----:B------:R-:W-:Y:S01]  /*1190*/  FMUL.FTZ R90, R90, R65 ;  /* 0x000000415a5a7220 */ /* 0x000fe20000410000 */
[----:B------:R-:W-:Y:S01]  /*11a0*/  FMUL.FTZ R68, R63, R66 ;  /* 0x000000423f447220 */ /* 0x000fe20000410000 */
[----:B------:R-:W-:Y:S01]  /*11b0*/  PRMT R63, R16, 0x7632, R63 ;  /* 0x00007632103f7816 */ /* 0x000fe2000000003f */
[----:B-1----:R-:W-:Y:S01]  /*11c0*/  FADD.FTZ R83, R69, 1 ;  /* 0x3f80000045537421 */ /* 0x002fe20000010000 */
[----:B------:R-:W-:Y:S01]  /*11d0*/  FMUL.FTZ R69, R64, R67 ;  /* 0x0000004340457220 */ /* 0x000fe20000410000 */
[----:B------:R-:W-:Y:S01]  /*11e0*/  FMUL.FTZ R64, R5, R90 ;  /* 0x0000005a05407220 */ /* 0x000fe20000410000 */
[----:B------:R-:W-:-:S02]  /*11f0*/  PRMT R65, R17, 0x7632, R65 ;  /* 0x0000763211417816 */ /* 0x000fc40000000041 */
[----:B------:R-:W-:Y:S01]  /*1200*/  SHF.L.U32 R93, R63, 0x10, RZ ;  /* 0x000000103f5d7819 */ /* 0x000fe200000006ff */
[----:B------:R-:W1:Y:S01]  /*1210*/  MUFU.RCP R83, R83 ;  /* 0x0000005300537308 */ /* 0x000e620000001000 */
[----:B------:R-:W-:Y:S01]  /*1220*/  SHF.L.U32 R57, R17, 0x10, RZ ;  /* 0x0000001011397819 */ /* 0x000fe200000006ff */
[----:B------:R-:W-:Y:S01]  /*1230*/  FFMA.FTZ R63, R43, R68, R46 ;  /* 0x000000442b3f7223 */ /* 0x000fe2000001002e */
[----:B------:R-:W-:Y:S01]  /*1240*/  FFMA.FTZ R67, R5, R90, RZ ;  /* 0x0000005a05437223 */ /* 0x000fe200000100ff */
[----:B------:R-:W-:Y:S01]  /*1250*/  FFMA.FTZ R66, R3, R64, RZ ;  /* 0x0000004003427223 */ /* 0x000fe200000100ff */
[-C--:B------:R-:W-:Y:S01]  /*1260*/  FMUL.FTZ R46, R50, R68.reuse ;  /* 0x00000044322e7220 */ /* 0x080fe20000410000 */
[----:B------:R-:W-:Y:S01]  /*1270*/  FADD.FTZ R64, R68, R47 ;  /* 0x0000002f44407221 */ /* 0x000fe20000010000 */
[----:B------:R-:W-:Y:S01]  /*1280*/  SHF.L.U32 R65, R65, 0x10, RZ ;  /* 0x0000001041417819 */ /* 0x000fe200000006ff */
[C---:B------:R-:W-:Y:S01]  /*1290*/  FADD.FTZ R47, -R2.reuse, R93 ;  /* 0x0000005d022f7221 */ /* 0x040fe20000010100 */
[----:B------:R-:W-:Y:S01]  /*12a0*/  FADD.FTZ R57, -R2, R57 ;  /* 0x0000003902397221 */ /* 0x000fe20000010100 */
[----:B------:R-:W-:Y:S01]  /*12b0*/  FADD.FTZ R91, R91, 1 ;  /* 0x3f8000005b5b7421 */ /* 0x000fe20000010000 */
[----:B0-----:R-:W-:Y:S01]  /*12c0*/  FADD.FTZ R93, R92, 1 ;  /* 0x3f8000005c5d7421 */ /* 0x001fe20000010000 */
[----:B------:R-:W-:Y:S01]  /*12d0*/  FFMA.FTZ R67, R50, R68, R67 ;  /* 0x0000004432437223 */ /* 0x000fe20000010043 */
[----:B------:R-:W-:Y:S01]  /*12e0*/  FFMA.FTZ R46, R43, R46, R66 ;  /* 0x0000002e2b2e7223 */ /* 0x000fe20000010042 */
[----:B------:R-:W-:Y:S01]  /*12f0*/  FMUL.FTZ R43, R142, R89 ;  /* 0x000000598e2b7220 */ /* 0x000fe20000410000 */
[----:B------:R-:W-:Y:S01]  /*1300*/  FADD.FTZ R65, -R2, R65 ;  /* 0x0000004102417221 */ /* 0x000fe20000010100 */
[----:B------:R-:W-:Y:S01]  /*1310*/  FFMA.FTZ R40, R5, R136, R54 ;  /* 0x0000008805287223 */ /* 0x000fe20000010036 */
[----:B------:R-:W-:Y:S01]  /*1320*/  FMUL.FTZ R134, R112, R57 ;  /* 0x0000003970867220 */ /* 0x000fe20000410000 */
[----:B------:R-:W-:Y:S01]  /*1330*/  FADD.FTZ R87, R87, 1 ;  /* 0x3f80000057577421 */ /* 0x000fe20000010000 */
[----:B------:R-:W-:Y:S01]  /*1340*/  FFMA.FTZ R66, R142, R89, R67 ;  /* 0x000000598e427223 */ /* 0x000fe20000010043 */
[----:B------:R-:W0:Y:S01]  /*1350*/  MUFU.RCP R91, R91 ;  /* 0x0000005b005b7308 */ /* 0x000e220000001000 */
[----:B------:R-:W-:Y:S01]  /*1360*/  FFMA.FTZ R68, R115, R43, R46 ;  /* 0x0000002b73447223 */ /* 0x000fe2000001002e */
[----:B------:R-:W-:Y:S01]  /*1370*/  FMUL.FTZ R46, R112, R65 ;  /* 0x00000041702e7220 */ /* 0x000fe20000410000 */
[----:B------:R-:W-:Y:S01]  /*1380*/  FMUL.FTZ R57, R40, -1.4426950216293334961 ;  /* 0xbfb8aa3b28397820 */ /* 0x000fe20000410000 */
[----:B------:R-:W-:Y:S01]  /*1390*/  FFMA.FTZ R41, R142, R134, R55 ;  /* 0x000000868e297223 */ /* 0x000fe20000010037 */
[----:B------:R-:W-:-:S03]  /*13a0*/  FFMA.FTZ R65, R39, R69, R44 ;  /* 0x0000004527417223 */ /* 0x000fc6000001002c */
[----:B------:R-:W0:Y:S01]  /*13b0*/  MUFU.RCP R93, R93 ;  /* 0x0000005d005d7308 */ /* 0x000e220000001000 */
[----:B------:R-:W-:Y:S01]  /*13c0*/  FADD.FTZ R67, R69, R45 ;  /* 0x0000002d45437221 */ /* 0x000fe20000010000 */
[CC--:B------:R-:W-:Y:S01]  /*13d0*/  FFMA.FTZ R66, R51.reuse, R69.reuse, R66 ;  /* 0x0000004533427223 */ /* 0x0c0fe20000010042 */
[C---:B------:R-:W-:Y:S01]  /*13e0*/  FMUL.FTZ R69, R51.reuse, R69 ;  /* 0x0000004533457220 */ /* 0x040fe20000410000 */
[----:B------:R-:W-:Y:S01]  /*13f0*/  FFMA.FTZ R44, R51, R46, R52 ;  /* 0x0000002e332c7223 */ /* 0x000fe20000010034 */
[----:B-1----:R-:W-:Y:S01]  /*1400*/  FADD.FTZ R45, -R83, 1 ;  /* 0x3f800000532d7421 */ /* 0x002fe20000010100 */
[----:B------:R-:W-:Y:S02]  /*1410*/  FMUL.FTZ R58, R41, -1.4426950216293334961 ;  /* 0xbfb8aa3b293a7820 */ /* 0x000fe40000410000 */
[----:B------:R-:W1:Y:S01]  /*1420*/  MUFU.RCP R87, R87 ;  /* 0x0000005700577308 */ /* 0x000e620000001000 */
[----:B------:R-:W-:Y:S01]  /*1430*/  FFMA.FTZ R69, R39, R69, R68 ;  /* 0x0000004527457223 */ /* 0x000fe20000010044 */
[----:B------:R-:W-:Y:S01]  /*1440*/  FFMA.FTZ R68, R38, R45, 1 ;  /* 0x3f80000026447423 */ /* 0x000fe2000001002d */
[----:B------:R-:W-:Y:S01]  /*1450*/  FMUL.FTZ R97, R44, -1.4426950216293334961 ;  /* 0xbfb8aa3b2c617820 */ /* 0x000fe20000410000 */
[----:B------:R-:W-:Y:S01]  /*1460*/  FMUL.FTZ R47, R112, R47 ;  /* 0x0000002f702f7220 */ /* 0x000fe20000410000 */
[----:B------:R-:W-:-:S03]  /*1470*/  IADD3 R38, P0, R94, UR14, RZ ;  /* 0x0000000e5e267c10 */ /* 0x000fc6000ff1e0ff */
[----:B------:R-:W1:Y:S01]  /*1480*/  MUFU.EX2 R57, R57 ;  /* 0x0000003900397308 */ /* 0x000e620000000800 */
[----:B------:R-:W-:Y:S01]  /*1490*/  FFMA.FTZ R43, R50, R47, R53 ;  /* 0x0000002f322b7223 */ /* 0x000fe20000010035 */
[----:B------:R-:W-:Y:S01]  /*14a0*/  IADD3.X R39, R80, UR15, RZ, P0, !PT ;  /* 0x0000000f50277c10 */ /* 0x000fe200087fe4ff */
[----:B0-----:R-:W-:-:S05]  /*14b0*/  FADD.FTZ R92, -R91, 1 ;  /* 0x3f8000005b5c7421 */ /* 0x001fca0000010100 */
[----:B------:R-:W0:Y:S01]  /*14c0*/  MUFU.EX2 R58, R58 ;  /* 0x0000003a003a7308 */ /* 0x000e220000000800 */
[----:B------:R-:W-:Y:S01]  /*14d0*/  FADD.FTZ R45, -R93, 1 ;  /* 0x3f8000005d2d7421 */ /* 0x000fe20000010100 */
[----:B------:R-:W-:Y:S01]  /*14e0*/  FMUL.FTZ R95, R43, -1.4426950216293334961 ;  /* 0xbfb8aa3b2b5f7820 */ /* 0x000fe20000410000 */
[----:B------:R-:W5:Y:S05]  /*14f0*/  LDG.E.64.CONSTANT R38, desc[UR8][R38.64] ;  /* 0x0000000826267981 */ /* 0x000f6a000c1e9b00 */
[----:B------:R-:W0:Y:S01]  /*1500*/  MUFU.EX2 R97, R97 ;  /* 0x0000006100617308 */ /* 0x000e220000000800 */
[----:B------:R-:W-:Y:S01]  /*1510*/  FFMA.FTZ R114, R59, R92, 1 ;  /* 0x3f8000003b727423 */ /* 0x000fe2000001005c */
[----:B------:R-:W-:Y:S01]  /*1520*/  FFMA.FTZ R62, R62, R45, 1 ;  /* 0x3f8000003e3e7423 */ /* 0x000fe2000001002d */
[----:B-1----:R-:W-:Y:S01]  /*1530*/  FADD.FTZ R92, -R87, 1 ;  /* 0x3f800000575c7421 */ /* 0x002fe20000010100 */
[C---:B------:R-:W-:Y:S01]  /*1540*/  PRMT R45, R20.reuse, 0x7632, R45 ;  /* 0x00007632142d7816 */ /* 0x040fe2000000002d */
[----:B------:R-:W-:Y:S01]  /*1550*/  FADD.FTZ R59, R57, 1 ;  /* 0x3f800000393b7421 */ /* 0x000fe20000010000 */
[----:B------:R-:W-:-:S02]  /*1560*/  SHF.L.U32 R105, R20, 0x10, RZ ;  /* 0x0000001014697819 */ /* 0x000fc400000006ff */
[----:B------:R-:W1:Y:S01]  /*1570*/  MUFU.EX2 R95, R95 ;  /* 0x0000005f005f7308 */ /* 0x000e620000000800 */
[----:B------:R-:W-:Y:S01]  /*1580*/  FFMA.FTZ R92, R61, R92, 1 ;  /* 0x3f8000003d5c7423 */ /* 0x000fe2000001005c */
[----:B------:R-:W-:Y:S01]  /*1590*/  SHF.L.U32 R57, R45, 0x10, RZ ;  /* 0x000000102d397819 */ /* 0x000fe200000006ff */
[----:B------:R-:W-:Y:S01]  /*15a0*/  FMUL.FTZ R68, R83, R68 ;  /* 0x0000004453447220 */ /* 0x000fe20000410000 */
[----:B------:R-:W-:Y:S01]  /*15b0*/  PRMT R45, R21, 0x7632, R45 ;  /* 0x00007632152d7816 */ /* 0x000fe2000000002d */
[----:B0-----:R-:W-:Y:S01]  /*15c0*/  FADD.FTZ R58, R58, 1 ;  /* 0x3f8000003a3a7421 */ /* 0x001fe20000010000 */
[----:B------:R-:W-:Y:S01]  /*15d0*/  FMUL.FTZ R92, R87, R92 ;  /* 0x0000005c575c7220 */ /* 0x000fe20000410000 */
[----:B------:R-:W-:Y:S01]  /*15e0*/  FMUL.FTZ R105, R105, R68 ;  /* 0x0000004469697220 */ /* 0x000fe20000410000 */
[----:B------:R0:W1:Y:S01]  /*15f0*/  MUFU.RCP R61, R59 ;  /* 0x0000003b003d7308 */ /* 0x0000620000001000 */
[----:B------:R-:W-:Y:S01]  /*1600*/  SHF.L.U32 R45, R45, 0x10, RZ ;  /* 0x000000102d2d7819 */ /* 0x000fe200000006ff */
[----:B------:R-:W-:Y:S01]  /*1610*/  FMUL.FTZ R62, R93, R62 ;  /* 0x0000003e5d3e7220 */ /* 0x000fe20000410000 */
[----:B------:R-:W-:Y:S01]  /*1620*/  FADD.FTZ R97, R97, 1 ;  /* 0x3f80000061617421 */ /* 0x000fe20000010000 */
[----:B------:R-:W-:Y:S01]  /*1630*/  SHF.L.U32 R113, R21, 0x10, RZ ;  /* 0x0000001015717819 */ /* 0x000fe200000006ff */
[----:B------:R-:W-:-:S03]  /*1640*/  FMUL.FTZ R114, R91, R114 ;  /* 0x000000725b727220 */ /* 0x000fc60000410000 */
[----:B------:R1:W1:Y:S01]  /*1650*/  MUFU.RCP R83, R58 ;  /* 0x0000003a00537308 */ /* 0x0002620000001000 */
[----:B0-----:R-:W-:Y:S01]  /*1660*/  FMUL.FTZ R59, R57, R92 ;  /* 0x0000005c393b7220 */ /* 0x001fe20000410000 */
[-C--:B------:R-:W-:Y:S01]  /*1670*/  FMUL.FTZ R57, R5, R105.reuse ;  /* 0x0000006905397220 */ /* 0x080fe20000410000 */
[----:B------:R-:W-:Y:S01]  /*1680*/  FMUL.FTZ R92, R45, R62 ;  /* 0x0000003e2d5c7220 */ /* 0x000fe20000410000 */
[----:B------:R-:W-:Y:S01]  /*1690*/  FFMA.FTZ R45, R5, R105, R66 ;  /* 0x00000069052d7223 */ /* 0x000fe20000010042 */
[----:B------:R-:W-:Y:S01]  /*16a0*/  FMUL.FTZ R113, R113, R114 ;  /* 0x0000007271717220 */ /* 0x000fe20000410000 */
[----:B------:R-:W-:Y:S02]  /*16b0*/  FFMA.FTZ R57, R140, R57, R69 ;  /* 0x000000398c397223 */ /* 0x000fe40000010045 */
[----:B------:R-:W0:Y:S01]  /*16c0*/  MUFU.RCP R97, R97 ;  /* 0x0000006100617308 */ /* 0x000e220000001000 */
[CC--:B-1----:R-:W-:Y:S01]  /*16d0*/  FMUL.FTZ R58, R50.reuse, R59.reuse ;  /* 0x0000003b323a7220 */ /* 0x0c2fe20000410000 */
[----:B------:R-:W-:Y:S01]  /*16e0*/  FADD.FTZ R95, R95, 1 ;  /* 0x3f8000005f5f7421 */ /* 0x000fe20000010000 */
[----:B------:R-:W-:-:S02]  /*16f0*/  FFMA.FTZ R45, R50, R59, R45 ;  /* 0x0000003b322d7223 */ /* 0x000fc4000001002d */
[----:B------:R-:W-:Y:S01]  /*1700*/  FFMA.FTZ R57, R56, R58, R57 ;  /* 0x0000003a38397223 */ /* 0x000fe20000010039 */
[CC--:B------:R-:W-:Y:S01]  /*1710*/  FMUL.FTZ R58, R142.reuse, R113.reuse ;  /* 0x000000718e3a7220 */ /* 0x0c0fe20000410000 */
[----:B------:R-:W-:Y:S01]  /*1720*/  FFMA.FTZ R68, R142, R113, R45 ;  /* 0x000000718e447223 */ /* 0x000fe2000001002d */
[----:B------:R-:W-:Y:S01]  /*1730*/  FFMA.FTZ R62, R56, R59, R63 ;  /* 0x0000003b383e7223 */ /* 0x000fe2000001003f */
[----:B------:R-:W1:Y:S01]  /*1740*/  MUFU.RCP R95, R95 ;  /* 0x0000005f005f7308 */ /* 0x000e620000001000 */
[----:B------:R-:W-:Y:S01]  /*1750*/  FADD.FTZ R64, R64, R59 ;  /* 0x0000003b40407221 */ /* 0x000fe20000010000 */
[----:B------:R-:W-:Y:S01]  /*1760*/  FADD.FTZ R63, -R61, 1 ;  /* 0x3f8000003d3f7421 */ /* 0x000fe20000010100 */
[----:B------:R-:W-:Y:S01]  /*1770*/  FFMA.FTZ R59, R138, R58, R57 ;  /* 0x0000003a8a3b7223 */ /* 0x000fe20000010039 */
[-C--:B------:R-:W-:Y:S01]  /*1780*/  FFMA.FTZ R57, R42, R92.reuse, R65 ;  /* 0x0000005c2a397223 */ /* 0x080fe20000010041 */
[----:B------:R-:W-:Y:S01]  /*1790*/  FADD.FTZ R45, R67, R92 ;  /* 0x0000005c432d7221 */ /* 0x000fe20000010000 */
[CC--:B------:R-:W-:Y:S01]  /*17a0*/  FFMA.FTZ R68, R51.reuse, R92.reuse, R68 ;  /* 0x0000005c33447223 */ /* 0x0c0fe20000010044 */
[----:B------:R-:W-:Y:S01]  /*17b0*/  FMUL.FTZ R92, R51, R92 ;  /* 0x0000005c335c7220 */ /* 0x000fe20000410000 */
[----:B------:R-:W-:Y:S01]  /*17c0*/  FADD.FTZ R58, -R83, 1 ;  /* 0x3f800000533a7421 */ /* 0x000fe20000010100 */
[----:B------:R-:W-:-:S02]  /*17d0*/  FFMA.FTZ R40, R40, R63, 1 ;  /* 0x3f80000028287423 */ /* 0x000fc4000001003f */
[----:B------:R-:W-:Y:S01]  /*17e0*/  FFMA.FTZ R65, R42, R92, R59 ;  /* 0x0000005c2a417223 */ /* 0x000fe2000001003b */
[----:B------:R-:W-:Y:S01]  /*17f0*/  FFMA.FTZ R58, R41, R58, 1 ;  /* 0x3f800000293a7423 */ /* 0x000fe2000001003a */
[----:B------:R-:W-:Y:S01]  /*1800*/  FMUL.FTZ R42, R61, R40 ;  /* 0x000000283d2a7220 */ /* 0x000fe20000410000 */
[----:B0-----:R-:W-:Y:S01]  /*1810*/  FADD.FTZ R41, -R97, 1 ;  /* 0x3f80000061297421 */ /* 0x001fe20000010100 */
[----:B------:R-:W-:-:S03]  /*1820*/  IADD3 R40, P0, R86, UR14, RZ ;  /* 0x0000000e56287c10 */ /* 0x000fc6000ff1e0ff */
[----:B------:R-:W-:Y:S01]  /*1830*/  FFMA.FTZ R44, R44, R41, 1 ;  /* 0x3f8000002c2c7423 */ /* 0x000fe20000010029 */
[----:B------:R-:W-:Y:S01]  /*1840*/  IADD3.X R41, R79, UR15, RZ, P0, !PT ;  /* 0x0000000f4f297c10 */ /* 0x000fe200087fe4ff */
[----:B-1----:R-:W-:-:S05]  /*1850*/  FADD.FTZ R56, -R95, 1 ;  /* 0x3f8000005f387421 */ /* 0x002fca0000010100 */
[----:B------:R-:W5:Y:S01]  /*1860*/  LDG.E.64.CONSTANT R40, desc[UR8][R40.64] ;  /* 0x0000000828287981 */ /* 0x000f62000c1e9b00 */
[----:B------:R-:W-:Y:S01]  /*1870*/  FFMA.FTZ R56, R43, R56, 1 ;  /* 0x3f8000002b387423 */ /* 0x000fe20000010038 */
[----:B------:R-:W-:Y:S01]  /*1880*/  SHF.L.U32 R43, R22, 0x10, RZ ;  /* 0x00000010162b7819 */ /* 0x000fe200000006ff */
[----:B------:R-:W-:Y:S01]  /*1890*/  FMUL.FTZ R58, R83, R58 ;  /* 0x0000003a533a7220 */ /* 0x000fe20000410000 */
[----:B------:R-:W-:Y:S02]  /*18a0*/  SHF.L.U32 R59, R23, 0x10, RZ ;  /* 0x00000010173b7819 */ /* 0x000fe400000006ff */
[----:B------:R-:W-:Y:S01]  /*18b0*/  SHF.L.U32 R83, R24, 0x10, RZ ;  /* 0x0000001018537819 */ /* 0x000fe200000006ff */
[C---:B------:R-:W-:Y:S02]  /*18c0*/  FADD.FTZ R43, -R2.reuse, R43 ;  /* 0x0000002b022b7221 */ /* 0x040fe40000010100 */
[----:B------:R-:W-:Y:S02]  /*18d0*/  FADD.FTZ R59, -R2, R59 ;  /* 0x0000003b023b7221 */ /* 0x000fe40000010100 */
[----:B------:R-:W-:Y:S01]  /*18e0*/  FMUL.FTZ R132, R112, R43 ;  /* 0x0000002b70847220 */ /* 0x000fe20000410000 */
[----:B------:R-:W-:Y:S01]  /*18f0*/  SHF.L.U32 R43, R26, 0x10, RZ ;  /* 0x000000101a2b7819 */ /* 0x000fe200000006ff */
[----:B------:R-:W-:Y:S01]  /*1900*/  FMUL.FTZ R83, R83, R42 ;  /* 0x0000002a53537220 */ /* 0x000fe20000410000 */
[----:B------:R-:W-:Y:S01]  /*1910*/  PRMT R42, R22, 0x7632, R42 ;  /* 0x00007632162a7816 */ /* 0x000fe2000000002a */
[----:B------:R-:W-:-:S02]  /*1920*/  FMUL.FTZ R130, R112, R59 ;  /* 0x0000003b70827220 */ /* 0x000fc40000410000 */
[----:B------:R-:W-:Y:S01]  /*1930*/  FADD.FTZ R59, -R2, R43 ;  /* 0x0000002b023b7221 */ /* 0x000fe20000010100 */
[----:B------:R-:W-:Y:S02]  /*1940*/  SHF.L.U32 R43, R42, 0x10, RZ ;  /* 0x000000102a2b7819 */ /* 0x000fe400000006ff */
[----:B------:R-:W-:Y:S01]  /*1950*/  PRMT R42, R24, 0x7632, R42 ;  /* 0x00007632182a7816 */ /* 0x000fe2000000002a */
[----:B------:R-:W-:Y:S02]  /*1960*/  FMUL.FTZ R95, R95, R56 ;  /* 0x000000385f5f7220 */ /* 0x000fe40000410000 */
[--C-:B------:R-:W-:Y:S01]  /*1970*/  FADD.FTZ R61, -R2, R43.reuse ;  /* 0x0000002b023d7221 */ /* 0x100fe20000010100 */
[----:B------:R-:W-:Y:S02]  /*1980*/  PRMT R43, R25, 0x7632, R43 ;  /* 0x00007632192b7816 */ /* 0x000fe4000000002b */
[----:B------:R-:W-:Y:S01]  /*1990*/  SHF.L.U32 R42, R42, 0x10, RZ ;  /* 0x000000102a2a7819 */ /* 0x000fe200000006ff */
[----:B------:R-:W-:Y:S01]  /*19a0*/  FMUL.FTZ R92, R97, R44 ;  /* 0x0000002c615c7220 */ /* 0x000fe20000410000 */
[----:B------:R-:W-:-:S03]  /*19b0*/  SHF.L.U32 R43, R43, 0x10, RZ ;  /* 0x000000102b2b7819 */ /* 0x000fc600000006ff */
[----:B------:R-:W-:Y:S01]  /*19c0*/  FMUL.FTZ R95, R42, R95 ;  /* 0x0000005f2a5f7220 */ /* 0x000fe20000410000 */
[----:B------:R-:W-:Y:S01]  /*19d0*/  IADD3 R42, P0, R84, UR14, RZ ;  /* 0x0000000e542a7c10 */ /* 0x000fe2000ff1e0ff */
[----:B------:R-:W-:-:S03]  /*19e0*/  FMUL.FTZ R116, R43, R92 ;  /* 0x0000005c2b747220 */ /* 0x000fc60000410000 */
[----:B------:R-:W-:-:S06]  /*19f0*/  IADD3.X R43, R81, UR15, RZ, P0, !PT ;  /* 0x0000000f512b7c10 */ /* 0x000fcc00087fe4ff */
[----:B------:R-:W5:Y:S01]  /*1a00*/  LDG.E.64.CONSTANT R42, desc[UR8][R42.64] ;  /* 0x000000082a2a7981 */ /* 0x000f62000c1e9b00 */
[----:B------:R-:W-:Y:S01]  /*1a10*/  FFMA.FTZ R63, R5, R132, R54 ;  /* 0x00000084053f7223 */ /* 0x000fe20000010036 */
[----:B------:R-:W-:-:S03]  /*1a20*/  FFMA.FTZ R44, R142, R130, R55 ;  /* 0x000000828e2c7223 */ /* 0x000fc60000010037 */
[----:B------:R-:W-:Y:S01]  /*1a30*/  FMUL.FTZ R56, R63, -1.4426950216293334961 ;  /* 0xbfb8aa3b3f387820 */ /* 0x000fe20000410000 */
[----:B------:R-:W-:Y:S01]  /*1a40*/  FMUL.FTZ R67, R44, -1.4426950216293334961 ;  /* 0xbfb8aa3b2c437820 */ /* 0x000fe20000410000 */
[----:B------:R-:W-:Y:S02]  /*1a50*/  SHF.L.U32 R109, R25, 0x10, RZ ;  /* 0x00000010196d7819 */ /* 0x000fe400000006ff */
[----:B------:R0:W1:Y:S03]  /*1a60*/  MUFU.EX2 R69, R56 ;  /* 0x0000003800457308 */ /* 0x0000660000000800 */
[----:B------:R-:W-:Y:S01]  /*1a70*/  FMUL.FTZ R109, R109, R58 ;  /* 0x0000003a6d6d7220 */ /* 0x000fe20000410000 */
[----:B0-----:R-:W-:-:S04]  /*1a80*/  FMUL.FTZ R56, R112, R61 ;  /* 0x0000003d70387220 */ /* 0x001fc80000410000 */
[----:B------:R0:W2:Y:S01]  /*1a90*/  MUFU.EX2 R93, R67 ;  /* 0x00000043005d7308 */ /* 0x0000a20000000800 */
[----:B------:R-:W-:Y:S01]  /*1aa0*/  PRMT R58, R23, 0x7632, R58 ;  /* 0x00007632173a7816 */ /* 0x000fe2000000003a */
[----:B------:R-:W-:Y:S01]  /*1ab0*/  FFMA.FTZ R61, R50, R56, R53 ;  /* 0x00000038323d7223 */ /* 0x000fe20000010035 */
[----:B0-----:R-:W-:-:S03]  /*1ac0*/  FMUL.FTZ R67, R5, R83 ;  /* 0x0000005305437220 */ /* 0x001fc60000410000 */
[----:B------:R-:W-:Y:S01]  /*1ad0*/  FMUL.FTZ R91, R61, -1.4426950216293334961 ;  /* 0xbfb8aa3b3d5b7820 */ /* 0x000fe20000410000 */
[----:B------:R-:W-:Y:S01]  /*1ae0*/  FFMA.FTZ R92, R136, R67, R65 ;  /* 0x00000043885c7223 */ /* 0x000fe20000010041 */
[----:B------:R-:W-:Y:S02]  /*1af0*/  SHF.L.U32 R65, R58, 0x10, RZ ;  /* 0x000000103a417819 */ /* 0x000fe400000006ff */
[----:B------:R0:W3:Y:S01]  /*1b00*/  MUFU.EX2 R97, R91 ;  /* 0x0000005b00617308 */ /* 0x0000e20000000800 */
[----:B------:R-:W-:Y:S02]  /*1b10*/  SHF.L.U32 R99, R27, 0x10, RZ ;  /* 0x000000101b637819 */ /* 0x000fe400000006ff */
[C---:B------:R-:W-:Y:S01]  /*1b20*/  FADD.FTZ R67, -R2.reuse, R65 ;  /* 0x0000004102437221 */ /* 0x040fe20000010100 */
[----:B-1----:R-:W-:Y:S02]  /*1b30*/  FADD.FTZ R87, R69, 1 ;  /* 0x3f80000045577421 */ /* 0x002fe40000010000 */
[----:B------:R-:W-:Y:S01]  /*1b40*/  FADD.FTZ R101, -R2, R99 ;  /* 0x0000006302657221 */ /* 0x000fe20000010100 */
[----:B------:R-:W-:Y:S01]  /*1b50*/  FMUL.FTZ R58, R112, R67 ;  /* 0x00000043703a7220 */ /* 0x000fe20000410000 */
[----:B------:R-:W-:Y:S01]  /*1b60*/  FMUL.FTZ R65, R50, R95 ;  /* 0x0000005f32417220 */ /* 0x000fe20000410000 */
[----:B--2---:R-:W-:-:S02]  /*1b70*/  FADD.FTZ R99, R93, 1 ;  /* 0x3f8000005d637421 */ /* 0x004fc40000010000 */
[----:B------:R-:W-:Y:S01]  /*1b80*/  FFMA.FTZ R93, R51, R58, R52 ;  /* 0x0000003a335d7223 */ /* 0x000fe20000010034 */
[C---:B------:R-:W-:Y:S01]  /*1b90*/  FFMA.FTZ R67, R47.reuse, R95, R62 ;  /* 0x0000005f2f437223 */ /* 0x040fe2000001003e */
[----:B------:R-:W-:Y:S01]  /*1ba0*/  FFMA.FTZ R69, R47, R65, R92 ;  /* 0x000000412f457223 */ /* 0x000fe2000001005c */
[----:B------:R-:W1:Y:S01]  /*1bb0*/  MUFU.RCP R87, R87 ;  /* 0x0000005700577308 */ /* 0x000e620000001000 */
[----:B------:R-:W-:Y:S01]  /*1bc0*/  FFMA.FTZ R47, R5, R83, R68 ;  /* 0x00000053052f7223 */ /* 0x000fe20000010044 */
[----:B------:R-:W-:Y:S01]  /*1bd0*/  FMUL.FTZ R68, R93, -1.4426950216293334961 ;  /* 0xbfb8aa3b5d447820 */ /* 0x000fe20000410000 */
[----:B0-----:R-:W-:Y:S01]  /*1be0*/  FADD.FTZ R91, R64, R95 ;  /* 0x0000005f405b7221 */ /* 0x001fe20000010000 */
[----:B---3--:R-:W-:Y:S01]  /*1bf0*/  FADD.FTZ R97, R97, 1 ;  /* 0x3f80000061617421 */ /* 0x008fe20000010000 */
[----:B------:R-:W-:-:S03]  /*1c00*/  FFMA.FTZ R64, R50, R95, R47 ;  /* 0x0000005f32407223 */ /* 0x000fc6000001002f */
[----:B------:R-:W0:Y:S01]  /*1c10*/  MUFU.EX2 R95, R68 ;  /* 0x00000044005f7308 */ /* 0x000e220000000800 */
[----:B------:R-:W-:-:S07]  /*1c20*/  FFMA.FTZ R64, R142, R109, R64 ;  /* 0x0000006d8e407223 */ /* 0x000fce0000010040 */
[----:B------:R2:W3:Y:S01]  /*1c30*/  MUFU.RCP R65, R99 ;  /* 0x0000006300417308 */ /* 0x0004e20000001000 */
[----:B------:R-:W-:-:S07]  /*1c40*/  FMUL.FTZ R62, R142, R109 ;  /* 0x0000006d8e3e7220 */ /* 0x000fce0000410000 */
[----:B------:R-:W4:Y:S01]  /*1c50*/  MUFU.RCP R97, R97 ;  /* 0x0000006100617308 */ /* 0x000f220000001000 */
[----:B--2---:R-:W-:Y:S01]  /*1c60*/  SHF.L.U32 R99, R28, 0x10, RZ ;  /* 0x000000101c637819 */ /* 0x004fe200000006ff */
[-C--:B------:R-:W-:Y:S01]  /*1c70*/  FFMA.FTZ R114, R51, R116.reuse, R64 ;  /* 0x0000007433727223 */ /* 0x080fe20000010040 */
[----:B-1----:R-:W-:Y:S01]  /*1c80*/  FADD.FTZ R64, -R87, 1 ;  /* 0x3f80000057407421 */ /* 0x002fe20000010100 */
[----:B------:R-:W-:Y:S01]  /*1c90*/  FFMA.FTZ R47, R46, R116, R57 ;  /* 0x000000742e2f7223 */ /* 0x000fe20000010039 */
[----:B------:R-:W-:Y:S01]  /*1ca0*/  FFMA.FTZ R69, R134, R62, R69 ;  /* 0x0000003e86457223 */ /* 0x000fe20000010045 */
[----:B------:R-:W-:Y:S01]  /*1cb0*/  FMUL.FTZ R57, R51, R116 ;  /* 0x0000007433397220 */ /* 0x000fe20000410000 */
[----:B------:R-:W-:Y:S01]  /*1cc0*/  FADD.FTZ R99, -R2, R99 ;  /* 0x0000006302637221 */ /* 0x000fe20000010100 */
[----:B------:R-:W-:Y:S01]  /*1cd0*/  FFMA.FTZ R68, R63, R64, 1 ;  /* 0x3f8000003f447423 */ /* 0x000fe20000010040 */
[----:B0-----:R-:W-:Y:S01]  /*1ce0*/  FADD.FTZ R95, R95, 1 ;  /* 0x3f8000005f5f7421 */ /* 0x001fe20000010000 */
[----:B------:R-:W-:Y:S01]  /*1cf0*/  FFMA.FTZ R57, R46, R57, R69 ;  /* 0x000000392e397223 */ /* 0x000fe20000010045 */
[----:B------:R-:W-:Y:S01]  /*1d00*/  FADD.FTZ R45, R45, R116 ;  /* 0x000000742d2d7221 */ /* 0x000fe20000010000 */
[----:B------:R-:W-:Y:S01]  /*1d10*/  SHF.L.U32 R69, R29, 0x10, RZ ;  /* 0x000000101d457819 */ /* 0x000fe200000006ff */
[----:B---3--:R-:W-:Y:S01]  /*1d20*/  FADD.FTZ R63, -R65, 1 ;  /* 0x3f800000413f7421 */ /* 0x008fe20000010100 */
[----:B------:R-:W-:Y:S01]  /*1d30*/  FMUL.FTZ R124, R112, R99 ;  /* 0x00000063707c7220 */ /* 0x000fe20000410000 */
[----:B------:R-:W-:Y:S01]  /*1d40*/  FMUL.FTZ R116, R87, R68 ;  /* 0x0000004457747220 */ /* 0x000fe20000410000 */
[----:B------:R0:W1:Y:S01]  /*1d50*/  MUFU.RCP R99, R95 ;  /* 0x0000005f00637308 */ /* 0x0000620000001000 */
[----:B----4-:R-:W-:Y:S01]  /*1d60*/  FADD.FTZ R68, -R97, 1 ;  /* 0x3f80000061447421 */ /* 0x010fe20000010100 */
[----:B------:R-:W-:Y:S01]  /*1d70*/  FFMA.FTZ R92, R44, R63, 1 ;  /* 0x3f8000002c5c7423 */ /* 0x000fe2000001003f */
[----:B------:R-:W-:Y:S01]  /*1d80*/  FADD.FTZ R69, -R2, R69 ;  /* 0x0000004502457221 */ /* 0x000fe20000010100 */
[----:B------:R-:W-:Y:S01]  /*1d90*/  FMUL.FTZ R128, R112, R59 ;  /* 0x0000003b70807220 */ /* 0x000fe20000410000 */
[----:B------:R-:W-:Y:S01]  /*1da0*/  PRMT R44, R26, 0x7632, R44 ;  /* 0x000076321a2c7816 */ /* 0x000fe2000000002c */
[----:B------:R-:W-:Y:S01]  /*1db0*/  FFMA.FTZ R118, R61, R68, 1 ;  /* 0x3f8000003d767423 */ /* 0x000fe20000010044 */
[----:B------:R-:W-:Y:S01]  /*1dc0*/  PRMT R61, R27, 0x7632, R61 ;  /* 0x000076321b3d7816 */ /* 0x000fe2000000003d */
[----:B------:R-:W-:Y:S01]  /*1dd0*/  FMUL.FTZ R122, R112, R69 ;  /* 0x00000045707a7220 */ /* 0x000fe20000410000 */
[----:B------:R-:W-:Y:S01]  /*1de0*/  FFMA.FTZ R59, R5, R128, R54 ;  /* 0x00000080053b7223 */ /* 0x000fe20000010036 */
[----:B------:R-:W-:-:S02]  /*1df0*/  SHF.L.U32 R69, R44, 0x10, RZ ;  /* 0x000000102c457819 */ /* 0x000fc400000006ff */
[----:B------:R-:W-:Y:S02]  /*1e00*/  SHF.L.U32 R61, R61, 0x10, RZ ;  /* 0x000000103d3d7819 */ /* 0x000fe400000006ff */
[----:B------:R-:W-:Y:S01]  /*1e10*/  SHF.L.U32 R63, R30, 0x10, RZ ;  /* 0x000000101e3f7819 */ /* 0x000fe200000006ff */
[----:B------:R-:W-:Y:S01]  /*1e20*/  FMUL.FTZ R66, R59, -1.4426950216293334961 ;  /* 0xbfb8aa3b3b427820 */ /* 0x000fe20000410000 */
[----:B------:R-:W-:Y:S01]  /*1e30*/  FMUL.FTZ R126, R112, R101 ;  /* 0x00000065707e7220 */ /* 0x000fe20000410000 */
[C---:B0-----:R-:W-:Y:S01]  /*1e40*/  FADD.FTZ R95, -R2.reuse, R69 ;  /* 0x00000045025f7221 */ /* 0x041fe20000010100 */
[C---:B------:R-:W-:Y:S01]  /*1e50*/  FADD.FTZ R61, -R2.reuse, R61 ;  /* 0x0000003d023d7221 */ /* 0x040fe20000010100 */
[----:B------:R-:W-:Y:S01]  /*1e60*/  FADD.FTZ R101, -R2, R63 ;  /* 0x0000003f02657221 */ /* 0x000fe20000010100 */
[C-C-:B------:R-:W-:Y:S01]  /*1e70*/  FFMA.FTZ R62, R142.reuse, R126, R55.reuse ;  /* 0x0000007e8e3e7223 */ /* 0x140fe20000010037 */
[----:B------:R-:W-:Y:S01]  /*1e80*/  FFMA.FTZ R63, R142, R122, R55 ;  /* 0x0000007a8e3f7223 */ /* 0x000fe20000010037 */
[C---:B------:R-:W-:Y:S01]  /*1e90*/  FMUL.FTZ R68, R112.reuse, R95 ;  /* 0x0000005f70447220 */ /* 0x040fe20000410000 */
[----:B-1----:R-:W-:Y:S01]  /*1ea0*/  FADD.FTZ R146, -R99, 1 ;  /* 0x3f80000063927421 */ /* 0x002fe20000010100 */
[----:B------:R-:W0:Y:S01]  /*1eb0*/  MUFU.EX2 R66, R66 ;  /* 0x0000004200427308 */ /* 0x000e220000000800 */
[C---:B------:R-:W-:Y:S01]  /*1ec0*/  FMUL.FTZ R61, R112.reuse, R61 ;  /* 0x0000003d703d7220 */ /* 0x040fe20000410000 */
[----:B------:R-:W-:Y:S01]  /*1ed0*/  FMUL.FTZ R120, R112, R101 ;  /* 0x0000006570787220 */ /* 0x000fe20000410000 */
[----:B------:R-:W-:Y:S01]  /*1ee0*/  FMUL.FTZ R46, R62, -1.4426950216293334961 ;  /* 0xbfb8aa3b3e2e7820 */ /* 0x000fe20000410000 */
[----:B------:R-:W-:Y:S01]  /*1ef0*/  FMUL.FTZ R101, R63, -1.4426950216293334961 ;  /* 0xbfb8aa3b3f657820 */ /* 0x000fe20000410000 */
[----:B------:R-:W-:Y:S01]  /*1f00*/  FMUL.FTZ R144, R65, R92 ;  /* 0x0000005c41907220 */ /* 0x000fe20000410000 */
[----:B------:R-:W-:Y:S01]  /*1f10*/  SHF.L.U32 R107, R32, 0x10, RZ ;  /* 0x00000010206b7819 */ /* 0x000fe200000006ff */
[----:B------:R-:W-:Y:S01]  /*1f20*/  FFMA.FTZ R92, R50, R68, R53 ;  /* 0x00000044325c7223 */ /* 0x000fe20000010035 */
[----:B------:R-:W-:Y:S01]  /*1f30*/  FFMA.FTZ R146, R93, R146, 1 ;  /* 0x3f8000005d927423 */ /* 0x000fe20000010092 */
[----:B------:R-:W-:Y:S01]  /*1f40*/  PRMT R95, R32, 0x7632, R95 ;  /* 0x00007632205f7816 */ /* 0x000fe2000000005f */
[----:B------:R-:W-:Y:S01]  /*1f50*/  FFMA.FTZ R93, R51, R61, R52 ;  /* 0x0000003d335d7223 */ /* 0x000fe20000010034 */
[----:B------:R1:W-:Y:S01]  /*1f60*/  MUFU.EX2 R69, R101 ;  /* 0x0000006500457308 */ /* 0x0003e20000000800 */
[----:B------:R-:W-:Y:S01]  /*1f70*/  FMUL.FTZ R118, R97, R118 ;  /* 0x0000007661767220 */ /* 0x000fe20000410000 */
[----:B------:R-:W-:Y:S01]  /*1f80*/  FMUL.FTZ R107, R107, R116 ;  /* 0x000000746b6b7220 */ /* 0x000fe20000410000 */
[----:B------:R-:W-:Y:S01]  /*1f90*/  SHF.L.U32 R97, R95, 0x10, RZ ;  /* 0x000000105f617819 */ /* 0x000fe200000006ff */
[----:B------:R-:W-:-:S04]  /*1fa0*/  FMUL.FTZ R116, R93, -1.4426950216293334961 ;  /* 0xbfb8aa3b5d747820 */ /* 0x000fc80000410000 */
[----:B------:R-:W2:Y:S01]  /*1fb0*/  MUFU.EX2 R46, R46 ;  /* 0x0000002e002e7308 */ /* 0x000ea20000000800 */
[----:B-1----:R-:W-:Y:S01]  /*1fc0*/  FMUL.FTZ R101, R92, -1.4426950216293334961 ;  /* 0xbfb8aa3b5c657820 */ /* 0x002fe20000410000 */
[----:B------:R-:W-:Y:S01]  /*1fd0*/  FMUL.FTZ R118, R97, R118 ;  /* 0x0000007661767220 */ /* 0x000fe20000410000 */
[----:B------:R-:W-:Y:S01]  /*1fe0*/  PRMT R95, R33, 0x7632, R95 ;  /* 0x00007632215f7816 */ /* 0x000fe2000000005f */
[----:B------:R-:W-:-:S04]  /*1ff0*/  FMUL.FTZ R97, R5, R107 ;  /* 0x0000006b05617220 */ /* 0x000fc80000410000 */
[----:B------:R2:W1:Y:S01]  /*2000*/  MUFU.EX2 R117, R101 ;  /* 0x0000006500757308 */ /* 0x0004620000000800 */
[----:B------:R-:W-:Y:S01]  /*2010*/  FMUL.FTZ R146, R99, R146 ;  /* 0x0000009263927220 */ /* 0x000fe20000410000 */
[----:B0-----:R-:W-:Y:S01]  /*2020*/  FADD.FTZ R99, R66, 1 ;  /* 0x3f80000042637421 */ /* 0x001fe20000010000 */
[----:B------:R-:W-:Y:S01]  /*2030*/  SHF.L.U32 R95, R95, 0x10, RZ ;  /* 0x000000105f5f7819 */ /* 0x000fe200000006ff */
[----:B------:R-:W-:-:S04]  /*2040*/  FFMA.FTZ R57, R132, R97, R57 ;  /* 0x0000006184397223 */ /* 0x000fc80000010039 */
[----:B------:R-:W0:Y:S01]  /*2050*/  MUFU.EX2 R116, R116 ;  /* 0x0000007400747308 */ /* 0x000e220000000800 */
[----:B------:R-:W-:Y:S01]  /*2060*/  FMUL.FTZ R66, R50, R118 ;  /* 0x0000007632427220 */ /* 0x000fe20000410000 */
[----:B------:R-:W-:Y:S01]  /*2070*/  SHF.L.U32 R103, R33, 0x10, RZ ;  /* 0x0000001021677819 */ /* 0x000fe200000006ff */
[----:B------:R-:W-:Y:S02]  /*2080*/  FMUL.FTZ R146, R95, R146 ;  /* 0x000000925f927220 */ /* 0x000fe40000410000 */
[----:B------:R-:W-:Y:S01]  /*2090*/  FFMA.FTZ R97, R56, R66, R57 ;  /* 0x0000004238617223 */ /* 0x000fe20000010039 */
[----:B------:R-:W-:Y:S01]  /*20a0*/  FADD.FTZ R57, R91, R118 ;  /* 0x000000765b397221 */ /* 0x000fe20000010000 */
[----:B------:R-:W-:Y:S01]  /*20b0*/  FFMA.FTZ R95, R5, R107, R114 ;  /* 0x0000006b055f7223 */ /* 0x000fe20000010072 */
[----:B------:R-:W-:Y:S01]  /*20c0*/  SHF.L.U32 R91, R31, 0x10, RZ ;  /* 0x000000101f5b7819 */ /* 0x000fe200000006ff */
[----:B--2---:R-:W-:Y:S01]  /*20d0*/  FADD.FTZ R101, R46, 1 ;  /* 0x3f8000002e657421 */ /* 0x004fe20000010000 */
[----:B------:R-:W-:Y:S01]  /*20e0*/  PRMT R46, R28, 0x7632, R46 ;  /* 0x000076321c2e7816 */ /* 0x000fe2000000002e */
[----:B------:R-:W-:Y:S01]  /*20f0*/  FMUL.FTZ R103, R103, R144 ;  /* 0x0000009067677220 */ /* 0x000fe20000410000 */
[-C--:B------:R-:W-:Y:S01]  /*2100*/  FFMA.FTZ R66, R50, R118.reuse, R95 ;  /* 0x0000007632427223 */ /* 0x080fe2000001005f */
[----:B-1----:R-:W-:Y:S01]  /*2110*/  FADD.FTZ R114, R117, 1 ;  /* 0x3f80000075727421 */ /* 0x002fe20000010000 */
[----:B------:R-:W1:Y:S01]  /*2120*/  MUFU.RCP R99, R99 ;  /* 0x0000006300637308 */ /* 0x000e620000001000 */
[----:B------:R-:W-:Y:S01]  /*2130*/  FADD.FTZ R95, -R2, R91 ;  /* 0x0000005b025f7221 */ /* 0x000fe20000010100 */
[----:B------:R-:W-:Y:S01]  /*2140*/  SHF.L.U32 R91, R46, 0x10, RZ ;  /* 0x000000102e5b7819 */ /* 0x000fe200000006ff */
[----:B------:R-:W-:Y:S01]  /*2150*/  FFMA.FTZ R67, R56, R118, R67 ;  /* 0x0000007638437223 */ /* 0x000fe20000010043 */
[----:B0-----:R-:W-:Y:S01]  /*2160*/  FADD.FTZ R46, R116, 1 ;  /* 0x3f800000742e7421 */ /* 0x001fe20000010000 */
[----:B------:R-:W-:Y:S01]  /*2170*/  FMUL.FTZ R56, R142, R103 ;  /* 0x000000678e387220 */ /* 0x000fe20000410000 */
[----:B-----5:R-:W-:-:S02]  /*2180*/  SHF.L.U32 R117, R34, 0x10, RZ ;  /* 0x0000001022757819 */ /* 0x020fc400000006ff */
[----:B------:R-:W0:Y:S01]  /*2190*/  MUFU.RCP R101, R101 ;  /* 0x0000006500657308 */ /* 0x000e220000001000 */
[----:B------:R-:W-:Y:S01]  /*21a0*/  FFMA.FTZ R97, R130, R56, R97 ;  /* 0x0000003882617223 */ /* 0x000fe20000010061 */
[----:B------:R-:W-:Y:S01]  /*21b0*/  PRMT R56, R29, 0x7632, R56 ;  /* 0x000076321d387816 */ /* 0x000fe20000000038 */
[----:B------:R-:W-:-:S05]  /*21c0*/  FMUL.FTZ R118, R112, R95 ;  /* 0x0000005f70767220 */ /* 0x000fca0000410000 */
[----:B------:R-:W2:Y:S01]  /*21d0*/  MUFU.RCP R114, R114 ;  /* 0x0000007200727308 */ /* 0x000ea20000001000 */
[----:B------:R-:W-:Y:S01]  /*21e0*/  FFMA.FTZ R64, R5, R124, R54 ;  /* 0x0000007c05407223 */ /* 0x000fe20000010036 */
[C---:B------:R-:W-:Y:S01]  /*21f0*/  FADD.FTZ R117, -R2.reuse, R117 ;  /* 0x0000007502757221 */ /* 0x040fe20000010100 */
[----:B------:R-:W-:-:S05]  /*2200*/  FADD.FTZ R95, -R2, R91 ;  /* 0x0000005b025f7221 */ /* 0x000fca0000010100 */
[----:B------:R3:W4:Y:S01]  /*2210*/  MUFU.RCP R123, R46 ;  /* 0x0000002e007b7308 */ /* 0x0007220000001000 */
[----:B------:R-:W-:Y:S01]  /*2220*/  SHF.L.U32 R125, R56, 0x10, RZ ;  /* 0x00000010387d7819 */ /* 0x000fe200000006ff */
[----:B------:R-:W-:Y:S01]  /*2230*/  FFMA.FTZ R66, R142, R103, R66 ;  /* 0x000000678e427223 */ /* 0x000fe20000010042 */
[-C--:B------:R-:W-:Y:S01]  /*2240*/  FFMA.FTZ R144, R58, R146.reuse, R47 ;  /* 0x000000923a907223 */ /* 0x080fe2000001002f */
[----:B------:R-:W-:Y:S01]  /*2250*/  FMUL.FTZ R87, R64, -1.4426950216293334961 ;  /* 0xbfb8aa3b40577820 */ /* 0x000fe20000410000 */
[C---:B------:R-:W-:Y:S01]  /*2260*/  FMUL.FTZ R116, R112.reuse, R117 ;  /* 0x0000007570747220 */ /* 0x040fe20000410000 */
[----:B------:R-:W-:Y:S01]  /*2270*/  FMUL.FTZ R47, R112, R95 ;  /* 0x0000005f702f7220 */ /* 0x000fe20000410000 */
[-C--:B------:R-:W-:Y:S01]  /*2280*/  FMUL.FTZ R117, R51, R146.reuse ;  /* 0x0000009233757220 */ /* 0x080fe20000410000 */
[----:B------:R-:W-:Y:S01]  /*2290*/  FADD.FTZ R45, R45, R146 ;  /* 0x000000922d2d7221 */ /* 0x000fe20000010000 */
[----:B------:R-:W-:Y:S01]  /*22a0*/  FFMA.FTZ R66, R51, R146, R66 ;  /* 0x0000009233427223 */ /* 0x000fe20000010042 */
[----:B------:R-:W-:Y:S01]  /*22b0*/  FADD.FTZ R125, -R2, R125 ;  /* 0x0000007d027d7221 */ /* 0x000fe20000010100 */
[----:B-1----:R-:W-:Y:S01]  /*22c0*/  FADD.FTZ R146, -R99, 1 ;  /* 0x3f80000063927421 */ /* 0x002fe20000010100 */
[----:B------:R-:W-:Y:S01]  /*22d0*/  FFMA.FTZ R95, R50, R47, R53 ;  /* 0x0000002f325f7223 */ /* 0x000fe20000010035 */
[----:B------:R-:W-:Y:S01]  /*22e0*/  FFMA.FTZ R117, R58, R117, R97 ;  /* 0x000000753a757223 */ /* 0x000fe20000010061 */
[----:B------:R-:W1:Y:S01]  /*22f0*/  MUFU.EX2 R87, R87 ;  /* 0x0000005700577308 */ /* 0x000e620000000800 */
[----:B0-----:R-:W-:Y:S01]  /*2300*/  FADD.FTZ R97, -R101, 1 ;  /* 0x3f80000065617421 */ /* 0x001fe20000010100 */
[----:B---3--:R-:W-:Y:S01]  /*2310*/  FMUL.FTZ R46, R112, R125 ;  /* 0x0000007d702e7220 */ /* 0x008fe20000410000 */
[----:B------:R-:W-:Y:S01]  /*2320*/  FFMA.FTZ R146, R59, R146, 1 ;  /* 0x3f8000003b927423 */ /* 0x000fe20000010092 */
[----:B------:R-:W-:Y:S01]  /*2330*/  FMUL.FTZ R125, R95, -1.4426950216293334961 ;  /* 0xbfb8aa3b5f7d7820 */ /* 0x000fe20000410000 */
[----:B--2---:R-:W-:Y:S01]  /*2340*/  FADD.FTZ R59, -R114, 1 ;  /* 0x3f800000723b7421 */ /* 0x004fe20000010100 */
[----:B----4-:R-:W-:Y:S01]  /*2350*/  FADD.FTZ R148, -R123, 1 ;  /* 0x3f8000007b947421 */ /* 0x010fe20000010100 */
[----:B------:R-:W-:-:S02]  /*2360*/  FFMA.FTZ R62, R62, R97, 1 ;  /* 0x3f8000003e3e7423 */ /* 0x000fc40000010061 */
[----:B------:R-:W-:Y:S01]  /*2370*/  FFMA.FTZ R59, R92, R59, 1 ;  /* 0x3f8000005c3b7423 */ /* 0x000fe2000001003b */
[----:B------:R-:W-:Y:S01]  /*2380*/  FFMA.FTZ R92, R93, R148, 1 ;  /* 0x3f8000005d5c7423 */ /* 0x000fe20000010094 */
[----:B------:R-:W0:Y:S01]  /*2390*/  MUFU.EX2 R125, R125 ;  /* 0x0000007d007d7308 */ /* 0x000e220000000800 */
[----:B------:R-:W-:Y:S01]  /*23a0*/  FMUL.FTZ R148, R101, R62 ;  /* 0x0000003e65947220 */ /* 0x000fe20000410000 */
[----:B------:R-:W-:Y:S01]  /*23b0*/  SHF.L.U32 R101, R36, 0x10, RZ ;  /* 0x0000001024657819 */ /* 0x000fe200000006ff */
[----:B------:R-:W-:Y:S01]  /*23c0*/  FMUL.FTZ R146, R99, R146 ;  /* 0x0000009263927220 */ /* 0x000fe20000410000 */
[----:B------:R-:W-:Y:S01]  /*23d0*/  FFMA.FTZ R97, R51, R46, R52 ;  /* 0x0000002e33617223 */ /* 0x000fe20000010034 */
[----:B------:R-:W-:Y:S01]  /*23e0*/  FMUL.FTZ R93, R114, R59 ;  /* 0x0000003b725d7220 */ /* 0x000fe20000410000 */
[----:B------:R-:W-:Y:S01]  /*23f0*/  PRMT R59, R36, 0x7632, R59 ;  /* 0x00007632243b7816 */ /* 0x000fe2000000003b */
[----:B------:R-:W-:Y:S01]  /*2400*/  FMUL.FTZ R101, R101, R146 ;  /* 0x0000009265657220 */ /* 0x000fe20000410000 */
[----:B------:R-:W-:Y:S01]  /*2410*/  FMUL.FTZ R127, R97, -1.4426950216293334961 ;  /* 0xbfb8aa3b617f7820 */ /* 0x000fe20000410000 */
[----:B------:R-:W-:Y:S01]  /*2420*/  FMUL.FTZ R123, R123, R92 ;  /* 0x0000005c7b7b7220 */ /* 0x000fe20000410000 */
[----:B------:R-:W-:Y:S01]  /*2430*/  PRMT R62, R37, 0x7632, R62 ;  /* 0x00007632253e7816 */ /* 0x000fe2000000003e */
[----:B-1----:R-:W-:Y:S01]  /*2440*/  FADD.FTZ R87, R87, 1 ;  /* 0x3f80000057577421 */ /* 0x002fe20000010000 */
[----:B------:R-:W-:Y:S01]  /*2450*/  SHF.L.U32 R92, R59, 0x10, RZ ;  /* 0x000000103b5c7819 */ /* 0x000fe200000006ff */
[----:B------:R-:W-:Y:S01]  /*2460*/  FMUL.FTZ R59, R5, R101 ;  /* 0x00000065053b7220 */ /* 0x000fe20000410000 */
[----:B------:R1:W2:Y:S01]  /*2470*/  MUFU.EX2 R129, R127 ;  /* 0x0000007f00817308 */ /* 0x0002a20000000800 */
[----:B------:R-:W-:-:S02]  /*2480*/  SHF.L.U32 R62, R62, 0x10, RZ ;  /* 0x000000103e3e7819 */ /* 0x000fc400000006ff */
[----:B------:R-:W-:Y:S02]  /*2490*/  SHF.L.U32 R131, R35, 0x10, RZ ;  /* 0x0000001023837819 */ /* 0x000fe400000006ff */
[----:B------:R-:W-:Y:S01]  /*24a0*/  SHF.L.U32 R99, R37, 0x10, RZ ;  /* 0x0000001025637819 */ /* 0x000fe200000006ff */
[----:B-1----:R-:W-:Y:S01]  /*24b0*/  FADD.FTZ R127, R69, 1 ;  /* 0x3f800000457f7421 */ /* 0x002fe20000010000 */
[----:B------:R-:W-:Y:S01]  /*24c0*/  FMUL.FTZ R69, R92, R93 ;  /* 0x0000005d5c457220 */ /* 0x000fe20000410000 */
[----:B------:R-:W-:Y:S01]  /*24d0*/  FFMA.FTZ R93, R128, R59, R117 ;  /* 0x0000003b805d7223 */ /* 0x000fe20000010075 */
[----:B------:R-:W1:Y:S01]  /*24e0*/  MUFU.RCP R87, R87 ;  /* 0x0000005700577308 */ /* 0x000e620000001000 */
[----:B------:R-:W-:Y:S01]  /*24f0*/  PRMT R59, R30, 0x7632, R59 ;  /* 0x000076321e3b7816 */ /* 0x000fe2000000003b */
[----:B------:R-:W-:Y:S01]  /*2500*/  FMUL.FTZ R62, R62, R123 ;  /* 0x0000007b3e3e7220 */ /* 0x000fe20000410000 */
[----:B0-----:R-:W-:Y:S01]  /*2510*/  FADD.FTZ R123, R125, 1 ;  /* 0x3f8000007d7b7421 */ /* 0x001fe20000010000 */
[----:B------:R-:W-:Y:S01]  /*2520*/  FMUL.FTZ R114, R50, R69 ;  /* 0x0000004532727220 */ /* 0x000fe20000410000 */
[----:B------:R-:W-:Y:S01]  /*2530*/  SHF.L.U32 R59, R59, 0x10, RZ ;  /* 0x000000103b3b7819 */ /* 0x000fe200000006ff */
[----:B------:R-:W-:-:S02]  /*2540*/  FADD.FTZ R125, -R2, R131 ;  /* 0x00000083027d7221 */ /* 0x000fc40000010100 */
[----:B------:R0:W3:Y:S01]  /*2550*/  MUFU.RCP R117, R127 ;  /* 0x0000007f00757308 */ /* 0x0000e20000001000 */
[----:B------:R-:W-:Y:S01]  /*2560*/  PRMT R92, R31, 0x7632, R92 ;  /* 0x000076321f5c7816 */ /* 0x000fe2000000005c */
[----:B------:R-:W-:Y:S01]  /*2570*/  FMUL.FTZ R99, R99, R148 ;  /* 0x0000009463637220 */ /* 0x000fe20000410000 */
[----:B------:R-:W-:Y:S01]  /*2580*/  FFMA.FTZ R44, R5, R120, R54 ;  /* 0x00000078052c7223 */ /* 0x000fe20000010036 */
[----:B------:R-:W-:Y:S01]  /*2590*/  FFMA.FTZ R56, R142, R118, R55 ;  /* 0x000000768e387223 */ /* 0x000fe20000010037 */
[----:B------:R-:W-:Y:S01]  /*25a0*/  FFMA.FTZ R93, R68, R114, R93 ;  /* 0x00000072445d7223 */ /* 0x000fe2000001005d */
[----:B------:R-:W-:Y:S01]  /*25b0*/  FMUL.FTZ R114, R112, R125 ;  /* 0x0000007d70727220 */ /* 0x000fe20000410000 */
[----:B------:R-:W-:Y:S01]  /*25c0*/  SHF.L.U32 R131, R92, 0x10, RZ ;  /* 0x000000105c837819 */ /* 0x000fe200000006ff */
[----:B------:R-:W4:Y:S01]  /*25d0*/  MUFU.RCP R123, R123 ;  /* 0x0000007b007b7308 */ /* 0x000f220000001000 */
[----:B0-----:R-:W-:Y:S01]  /*25e0*/  FADD.FTZ R127, -R2, R59 ;  /* 0x0000003b027f7221 */ /* 0x001fe20000010100 */
[----:B------:R-:W-:Y:S01]  /*25f0*/  FMUL.FTZ R92, R142, R99 ;  /* 0x000000638e5c7220 */ /* 0x000fe20000410000 */
[----:B------:R-:W-:Y:S01]  /*2600*/  FMUL.FTZ R65, R44, -1.4426950216293334961 ;  /* 0xbfb8aa3b2c417820 */ /* 0x000fe20000410000 */
[----:B------:R-:W-:Y:S01]  /*2610*/  FMUL.FTZ R91, R56, -1.4426950216293334961 ;  /* 0xbfb8aa3b385b7820 */ /* 0x000fe20000410000 */
[----:B------:R-:W-:Y:S01]  /*2620*/  FFMA.FTZ R59, R142, R114, R55 ;  /* 0x000000728e3b7223 */ /* 0x000fe20000010037 */
[----:B------:R-:W-:Y:S01]  /*2630*/  FMUL.FTZ R55, R112, R127 ;  /* 0x0000007f70377220 */ /* 0x000fe20000410000 */
[----:B--2---:R-:W-:Y:S01]  /*2640*/  FADD.FTZ R125, R129, 1 ;  /* 0x3f800000817d7421 */ /* 0x004fe20000010000 */
[----:B------:R-:W-:Y:S01]  /*2650*/  FFMA.FTZ R146, R126, R92, R93 ;  /* 0x0000005c7e927223 */ /* 0x000fe2000001005d */
[-C--:B------:R-:W-:Y:S01]  /*2660*/  FMUL.FTZ R127, R51, R62.reuse ;  /* 0x0000003e337f7220 */ /* 0x080fe20000410000 */
[----:B------:R-:W-:Y:S01]  /*2670*/  FADD.FTZ R131, -R2, R131 ;  /* 0x0000008302837221 */ /* 0x000fe20000010100 */
[----:B------:R-:W0:Y:S01]  /*2680*/  MUFU.EX2 R65, R65 ;  /* 0x0000004100417308 */ /* 0x000e220000000800 */
[----:B------:R-:W-:Y:S01]  /*2690*/  FFMA.FTZ R68, R68, R69, R67 ;  /* 0x0000004544447223 */ /* 0x000fe20000010043 */
[----:B-1----:R-:W-:Y:S01]  /*26a0*/  FADD.FTZ R129, -R87, 1 ;  /* 0x3f80000057817421 */ /* 0x002fe20000010100 */
[C---:B------:R-:W-:Y:S01]  /*26b0*/  FFMA.FTZ R67, R61.reuse, R62, R144 ;  /* 0x0000003e3d437223 */ /* 0x040fe20000010090 */
[----:B------:R-:W-:Y:S01]  /*26c0*/  FFMA.FTZ R127, R61, R127, R146 ;  /* 0x0000007f3d7f7223 */ /* 0x000fe20000010092 */
[----:B------:R-:W-:-:S03]  /*26d0*/  FMUL.FTZ R61, R112, R131 ;  /* 0x00000083703d7220 */ /* 0x000fc60000410000 */
[----:B------:R-:W1:Y:S01]  /*26e0*/  MUFU.EX2 R91, R91 ;  /* 0x0000005b005b7308 */ /* 0x000e620000000800 */
[----:B---3--:R-:W-:Y:S01]  /*26f0*/  FADD.FTZ R146, -R117, 1 ;  /* 0x3f80000075927421 */ /* 0x008fe20000010100 */
[----:B------:R-:W-:Y:S01]  /*2700*/  FFMA.FTZ R93, R50, R55, R53 ;  /* 0x00000037325d7223 */ /* 0x000fe20000010035 */
[----:B------:R-:W-:Y:S01]  /*2710*/  FFMA.FTZ R144, R64, R129, 1 ;  /* 0x3f80000040907423 */ /* 0x000fe20000010081 */
[----:B------:R-:W-:-:S04]  /*2720*/  FFMA.FTZ R64, R51, R61, R52 ;  /* 0x0000003d33407223 */ /* 0x000fc80000010034 */
[----:B------:R-:W2:Y:S01]  /*2730*/  MUFU.RCP R125, R125 ;  /* 0x0000007d007d7308 */ /* 0x000ea20000001000 */
[----:B------:R-:W-:Y:S01]  /*2740*/  FFMA.FTZ R148, R63, R146, 1 ;  /* 0x3f8000003f947423 */ /* 0x000fe20000010092 */
[----:B------:R-:W-:Y:S01]  /*2750*/  FMUL.FTZ R131, R93, -1.4426950216293334961 ;  /* 0xbfb8aa3b5d837820 */ /* 0x000fe20000410000 */
[----:B----4-:R-:W-:Y:S01]  /*2760*/  FADD.FTZ R146, -R123, 1 ;  /* 0x3f8000007b927421 */ /* 0x010fe20000010100 */
[----:B------:R-:W-:Y:S01]  /*2770*/  FMUL.FTZ R144, R87, R144 ;  /* 0x0000009057907220 */ /* 0x000fe20000410000 */
[----:B------:R-:W-:Y:S01]  /*2780*/  SHF.L.U32 R87, R38, 0x10, RZ ;  /* 0x0000001026577819 */ /* 0x000fe200000006ff */
[----:B------:R-:W-:Y:S01]  /*2790*/  FMUL.FTZ R133, R64, -1.4426950216293334961 ;  /* 0xbfb8aa3b40857820 */ /* 0x000fe20000410000 */
[----:B------:R-:W-:Y:S01]  /*27a0*/  FFMA.FTZ R146, R95, R146, 1 ;  /* 0x3f8000005f927423 */ /* 0x000fe20000010092 */
[----:B------:R3:W4:Y:S01]  /*27b0*/  MUFU.EX2 R129, R131 ;  /* 0x0000008300817308 */ /* 0x0007220000000800 */
[----:B------:R-:W-:Y:S01]  /*27c0*/  PRMT R63, R38, 0x7632, R63 ;  /* 0x00007632263f7816 */ /* 0x000fe2000000003f */
[----:B------:R-:W-:Y:S01]  /*27d0*/  FMUL.FTZ R87, R87, R144 ;  /* 0x0000009057577220 */ /* 0x000fe20000410000 */
[----:B------:R-:W-:Y:S01]  /*27e0*/  FMUL.FTZ R146, R123, R146 ;  /* 0x000000927b927220 */ /* 0x000fe20000410000 */
[----:B0-----:R-:W-:Y:S01]  /*27f0*/  FADD.FTZ R95, R65, 1 ;  /* 0x3f800000415f7421 */ /* 0x001fe20000010000 */
[----:B-1----:R-:W-:Y:S01]  /*2800*/  FADD.FTZ R123, R91, 1 ;  /* 0x3f8000005b7b7421 */ /* 0x002fe20000010000 */
[----:B------:R-:W-:-:S02]  /*2810*/  SHF.L.U32 R65, R63, 0x10, RZ ;  /* 0x000000103f417819 */ /* 0x000fc400000006ff */
[----:B------:R-:W0:Y:S01]  /*2820*/  MUFU.EX2 R133, R133 ;  /* 0x0000008500857308 */ /* 0x000e220000000800 */
[----:B------:R-:W-:Y:S01]  /*2830*/  FMUL.FTZ R91, R5, R87 ;  /* 0x00000057055b7220 */ /* 0x000fe20000410000 */
[----:B------:R-:W-:Y:S01]  /*2840*/  PRMT R63, R34, 0x7632, R63 ;  /* 0x00007632223f7816 */ /* 0x000fe2000000003f */
[----:B--2---:R-:W-:Y:S02]  /*2850*/  FADD.FTZ R150, -R125, 1 ;  /* 0x3f8000007d967421 */ /* 0x004fe40000010100 */
[----:B------:R-:W-:Y:S01]  /*2860*/  FFMA.FTZ R144, R124, R91, R127 ;  /* 0x0000005b7c907223 */ /* 0x000fe2000001007f */
[----:B------:R-:W-:Y:S01]  /*2870*/  SHF.L.U32 R127, R63, 0x10, RZ ;  /* 0x000000103f7f7819 */ /* 0x000fe200000006ff */
[----:B------:R-:W-:Y:S01]  /*2880*/  FFMA.FTZ R150, R97, R150, 1 ;  /* 0x3f80000061967423 */ /* 0x000fe20000010096 */
[----:B------:R-:W-:Y:S01]  /*2890*/  FMUL.FTZ R65, R65, R146 ;  /* 0x0000009241417220 */ /* 0x000fe20000410000 */
[----:B------:R-:W-:Y:S01]  /*28a0*/  PRMT R63, R35, 0x7632, R63 ;  /* 0x00007632233f7816 */ /* 0x000fe2000000003f */
[----:B------:R-:W-:Y:S01]  /*28b0*/  FMUL.FTZ R148, R117, R148 ;  /* 0x0000009475947220 */ /* 0x000fe20000410000 */
[----:B---3--:R-:W-:Y:S01]  /*28c0*/  FMUL.FTZ R131, R125, R150 ;  /* 0x000000967d837220 */ /* 0x008fe20000410000 */
[----:B------:R-:W-:Y:S01]  /*28d0*/  FMUL.FTZ R117, R50, R65 ;  /* 0x0000004132757220 */ /* 0x000fe20000410000 */
[----:B------:R-:W-:Y:S01]  /*28e0*/  FADD.FTZ R127, -R2, R127 ;  /* 0x0000007f027f7221 */ /* 0x000fe20000010100 */
[C---:B------:R-:W-:Y:S01]  /*28f0*/  SHF.L.U32 R97, R39.reuse, 0x10, RZ ;  /* 0x0000001027617819 */ /* 0x040fe200000006ff */
[----:B------:R-:W1:Y:S01]  /*2900*/  MUFU.RCP R95, R95 ;  /* 0x0000005f005f7308 */ /* 0x000e620000001000 */
[----:B------:R-:W-:Y:S01]  /*2910*/  PRMT R91, R39, 0x7632, R91 ;  /* 0x00007632275b7816 */ /* 0x000fe2000000005b */
[----:B----4-:R-:W-:Y:S01]  /*2920*/  FADD.FTZ R125, R129, 1 ;  /* 0x3f800000817d7421 */ /* 0x010fe20000010000 */
[----:B------:R-:W-:Y:S01]  /*2930*/  SHF.L.U32 R129, R63, 0x10, RZ ;  /* 0x000000103f817819 */ /* 0x000fe200000006ff */
[----:B------:R-:W-:Y:S01]  /*2940*/  FFMA.FTZ R54, R5, R116, R54 ;  /* 0x0000007405367223 */ /* 0x000fe20000010036 */
[----:B------:R-:W-:Y:S01]  /*2950*/  FFMA.FTZ R117, R47, R117, R144 ;  /* 0x000000752f757223 */ /* 0x000fe20000010090 */
[----:B------:R-:W-:-:S02]  /*2960*/  FMUL.FTZ R63, R112, R127 ;  /* 0x0000007f703f7220 */ /* 0x000fc40000410000 */
[----:B------:R-:W2:Y:S01]  /*2970*/  MUFU.RCP R123, R123 ;  /* 0x0000007b007b7308 */ /* 0x000ea20000001000 */
[----:B0-----:R-:W-:Y:S01]  /*2980*/  FADD.FTZ R127, R133, 1 ;  /* 0x3f800000857f7421 */ /* 0x001fe20000010000 */
[----:B------:R-:W-:Y:S01]  /*2990*/  SHF.L.U32 R144, R91, 0x10, RZ ;  /* 0x000000105b907819 */ /* 0x000fe200000006ff */
[----:B------:R-:W-:Y:S01]  /*29a0*/  FMUL.FTZ R97, R97, R148 ;  /* 0x0000009461617220 */ /* 0x000fe20000410000 */
[----:B------:R-:W-:Y:S01]  /*29b0*/  FADD.FTZ R133, -R2, R129 ;  /* 0x0000008102857221 */ /* 0x000fe20000010100 */
[----:B------:R-:W-:Y:S01]  /*29c0*/  FMUL.FTZ R58, R54, -1.4426950216293334961 ;  /* 0xbfb8aa3b363a7820 */ /* 0x000fe20000410000 */
[----:B------:R-:W-:Y:S02]  /*29d0*/  FFMA.FTZ R91, R50, R63, R53 ;  /* 0x0000003f325b7223 */ /* 0x000fe40000010035 */
[----:B------:R-:W0:Y:S01]  /*29e0*/  MUFU.RCP R125, R125 ;  /* 0x0000007d007d7308 */ /* 0x000e220000001000 */
[----:B------:R-:W-:Y:S01]  /*29f0*/  FMUL.FTZ R129, R142, R97 ;  /* 0x000000618e817220 */ /* 0x000fe20000410000 */
[----:B------:R-:W-:Y:S01]  /*2a00*/  FMUL.FTZ R144, R144, R131 ;  /* 0x0000008390907220 */ /* 0x000fe20000410000 */
[----:B------:R-:W-:Y:S01]  /*2a10*/  FMUL.FTZ R53, R112, R133 ;  /* 0x0000008570357220 */ /* 0x000fe20000410000 */
[----:B------:R-:W-:Y:S01]  /*2a20*/  FFMA.FTZ R131, R5, R101, R66 ;  /* 0x0000006505837223 */ /* 0x000fe20000010042 */
[----:B------:R-:W-:-:S03]  /*2a30*/  FFMA.FTZ R133, R122, R129, R117 ;  /* 0x000000817a857223 */ /* 0x000fc60000010075 */
[----:B------:R-:W3:Y:S01]  /*2a40*/  MUFU.RCP R127, R127 ;  /* 0x0000007f007f7308 */ /* 0x000ee20000001000 */
[C---:B------:R-:W-:Y:S01]  /*2a50*/  FMUL.FTZ R66, R51.reuse, R144 ;  /* 0x0000009033427220 */ /* 0x040fe20000410000 */
[----:B------:R-:W-:Y:S01]  /*2a60*/  FFMA.FTZ R117, R51, R53, R52 ;  /* 0x0000003533757223 */ /* 0x000fe20000010034 */
[----:B------:R-:W-:Y:S01]  /*2a70*/  FADD.FTZ R52, R57, R69 ;  /* 0x0000004539347221 */ /* 0x000fe20000010000 */
[----:B------:R-:W-:-:S04]  /*2a80*/  FMUL.FTZ R92, R59, -1.4426950216293334961 ;  /* 0xbfb8aa3b3b5c7820 */ /* 0x000fc80000410000 */
[----:B------:R-:W4:Y:S01]  /*2a90*/  MUFU.EX2 R58, R58 ;  /* 0x0000003a003a7308 */ /* 0x000f220000000800 */
[----:B------:R-:W-:Y:S01]  /*2aa0*/  FFMA.FTZ R69, R50, R69, R131 ;  /* 0x0000004532457223 */ /* 0x000fe20000010083 */
[----:B-1----:R-:W-:Y:S01]  /*2ab0*/  FADD.FTZ R57, -R95, 1 ;  /* 0x3f8000005f397421 */ /* 0x002fe20000010100 */
[----:B------:R-:W-:Y:S01]  /*2ac0*/  FFMA.FTZ R133, R46, R66, R133 ;  /* 0x000000422e857223 */ /* 0x000fe20000010085 */
[----:B------:R-:W-:Y:S01]  /*2ad0*/  FMUL.FTZ R66, R117, -1.4426950216293334961 ;  /* 0xbfb8aa3b75427820 */ /* 0x000fe20000410000 */
[----:B--2---:R-:W-:Y:S01]  /*2ae0*/  FADD.FTZ R131, -R123, 1 ;  /* 0x3f8000007b837421 */ /* 0x004fe20000010100 */
[----:B------:R-:W-:Y:S01]  /*2af0*/  FMUL.FTZ R135, R91, -1.4426950216293334961 ;  /* 0xbfb8aa3b5b877820 */ /* 0x000fe20000410000 */
[----:B------:R-:W-:Y:S01]  /*2b00*/  FFMA.FTZ R44, R44, R57, 1 ;  /* 0x3f8000002c2c7423 */ /* 0x000fe20000010039 */
[----:B------:R-:W1:Y:S01]  /*2b10*/  MUFU.EX2 R92, R92 ;  /* 0x0000005c005c7308 */ /* 0x000e620000000800 */
[----:B------:R-:W-:Y:S01]  /*2b20*/  FFMA.FTZ R56, R56, R131, 1 ;  /* 0x3f80000038387423 */ /* 0x000fe20000010083 */
[----:B0-----:R-:W-:Y:S01]  /*2b30*/  FADD.FTZ R148, -R125, 1 ;  /* 0x3f8000007d947421 */ /* 0x001fe20000010100 */
[----:B------:R-:W-:Y:S01]  /*2b40*/  FMUL.FTZ R146, R95, R44 ;  /* 0x0000002c5f927220 */ /* 0x000fe20000410000 */
[----:B------:R-:W-:Y:S01]  /*2b50*/  SHF.L.U32 R95, R40, 0x10, RZ ;  /* 0x00000010285f7819 */ /* 0x000fe200000006ff */
[----:B------:R-:W-:-:S03]  /*2b60*/  FMUL.FTZ R150, R123, R56 ;  /* 0x000000387b967220 */ /* 0x000fc60000410000 */
[----:B------:R-:W0:Y:S01]  /*2b70*/  MUFU.EX2 R129, R135 ;  /* 0x0000008700817308 */ /* 0x000e220000000800 */
[----:B---3--:R-:W-:Y:S01]  /*2b80*/  FADD.FTZ R57, -R127, 1 ;  /* 0x3f8000007f397421 */ /* 0x008fe20000010100 */
[----:B------:R-:W-:Y:S01]  /*2b90*/  PRMT R56, R40, 0x7632, R56 ;  /* 0x0000763228387816 */ /* 0x000fe20000000038 */
[----:B------:R-:W-:-:S05]  /*2ba0*/  FFMA.FTZ R148, R93, R148, 1 ;  /* 0x3f8000005d947423 */ /* 0x000fca0000010094 */
[----:B------:R-:W2:Y:S01]  /*2bb0*/  MUFU.EX2 R66, R66 ;  /* 0x0000004200427308 */ /* 0x000ea20000000800 */
[----:B----4-:R-:W-:Y:S01]  /*2bc0*/  FADD.FTZ R44, R58, 1 ;  /* 0x3f8000003a2c7421 */ /* 0x010fe20000010000 */
[----:B------:R-:W-:Y:S01]  /*2bd0*/  FFMA.FTZ R64, R64, R57, 1 ;  /* 0x3f80000040407423 */ /* 0x000fe20000010039 */
[----:B------:R-:W-:Y:S01]  /*2be0*/  SHF.L.U32 R56, R56, 0x10, RZ ;  /* 0x0000001038387819 */ /* 0x000fe200000006ff */
[----:B------:R-:W-:Y:S01]  /*2bf0*/  FMUL.FTZ R95, R95, R146 ;  /* 0x000000925f5f7220 */ /* 0x000fe20000410000 */
[----:B------:R-:W-:-:S03]  /*2c00*/  FMUL.FTZ R57, R125, R148 ;  /* 0x000000947d397220 */ /* 0x000fc60000410000 */
[----:B------:R-:W-:Y:S01]  /*2c10*/  FMUL.FTZ R58, R5, R95 ;  /* 0x0000005f053a7220 */ /* 0x000fe20000410000 */
[----:B------:R-:W3:Y:S01]  /*2c20*/  MUFU.RCP R44, R44 ;  /* 0x0000002c002c7308 */ /* 0x000ee20000001000 */
[----:B------:R-:W-:Y:S01]  /*2c30*/  FMUL.FTZ R57, R56, R57 ;  /* 0x0000003938397220 */ /* 0x000fe20000410000 */
[----:B------:R-:W-:Y:S01]  /*2c40*/  SHF.L.U32 R93, R41, 0x10, RZ ;  /* 0x00000010295d7819 */ /* 0x000fe200000006ff */
[----:B------:R-:W-:Y:S01]  /*2c50*/  FFMA.FTZ R58, R120, R58, R133 ;  /* 0x0000003a783a7223 */ /* 0x000fe20000010085 */
[----:B-1----:R-:W-:Y:S01]  /*2c60*/  FADD.FTZ R92, R92, 1 ;  /* 0x3f8000005c5c7421 */ /* 0x002fe20000010000 */
[----:B------:R-:W-:Y:S01]  /*2c70*/  FMUL.FTZ R127, R127, R64 ;  /* 0x000000407f7f7220 */ /* 0x000fe20000410000 */
[----:B------:R-:W-:Y:S01]  /*2c80*/  FMUL.FTZ R123, R50, R57 ;  /* 0x00000039327b7220 */ /* 0x000fe20000410000 */
[----:B0-----:R-:W-:Y:S01]  /*2c90*/  FADD.FTZ R64, R129, 1 ;  /* 0x3f80000081407421 */ /* 0x001fe20000010000 */
[----:B--2---:R-:W-:Y:S01]  /*2ca0*/  FADD.FTZ R125, R66, 1 ;  /* 0x3f800000427d7421 */ /* 0x004fe20000010000 */
[----:B------:R-:W-:Y:S01]  /*2cb0*/  FMUL.FTZ R93, R93, R150 ;  /* 0x000000965d5d7220 */ /* 0x000fe20000410000 */
[----:B------:R-:W-:Y:S01]  /*2cc0*/  FFMA.FTZ R123, R55, R123, R58 ;  /* 0x0000007b377b7223 */ /* 0x000fe2000001003a */
[----:B------:R-:W-:Y:S01]  /*2cd0*/  MUFU.RCP R92, R92 ;  /* 0x0000005c005c7308 */ /* 0x000fe20000001000 */
[----:B------:R-:W-:Y:S01]  /*2ce0*/  PRMT R56, R41, 0x7632, R56 ;  /* 0x0000763229387816 */ /* 0x000fe20000000038 */
[C---:B------:R-:W-:Y:S01]  /*2cf0*/  FFMA.FTZ R66, R142.reuse, R99, R69 ;  /* 0x000000638e427223 */ /* 0x040fe20000010045 */
[----:B------:R-:W-:-:S05]  /*2d00*/  FMUL.FTZ R69, R142, R93 ;  /* 0x0000005d8e457220 */ /* 0x000fca0000410000 */
[----:B------:R-:W0:Y:S01]  /*2d10*/  MUFU.RCP R58, R125 ;  /* 0x0000007d003a7308 */ /* 0x000e220000001000 */
[----:B------:R-:W-:Y:S01]  /*2d20*/  SHF.L.U32 R56, R56, 0x10, RZ ;  /* 0x0000001038387819 */ /* 0x000fe200000006ff */
[----:B------:R-:W-:Y:S01]  /*2d30*/  FADD.FTZ R45, R45, R62 ;  /* 0x0000003e2d2d7221 */ /* 0x000fe20000010000 */
[----:B------:R-:W-:-:S05]  /*2d40*/  FFMA.FTZ R66, R51, R62, R66 ;  /* 0x0000003e33427223 */ /* 0x000fca0000010042 */
[----:B------:R-:W1:Y:S01]  /*2d50*/  MUFU.RCP R64, R64 ;  /* 0x0000004000407308 */ /* 0x000e620000001000 */
[----:B------:R-:W-:Y:S01]  /*2d60*/  FFMA.FTZ R62, R118, R69, R123 ;  /* 0x00000045763e7223 */ /* 0x000fe2000001007b */
[----:B---3--:R-:W-:Y:S01]  /*2d70*/  FADD.FTZ R123, -R44, 1 ;  /* 0x3f8000002c7b7421 */ /* 0x008fe20000010100 */
[----:B------:R-:W-:Y:S01]  /*2d80*/  FMUL.FTZ R56, R56, R127 ;  /* 0x0000007f38387220 */ /* 0x000fe20000410000 */
[----:B------:R-:W-:Y:S01]  /*2d90*/  FFMA.FTZ R68, R47, R65, R68 ;  /* 0x000000412f447223 */ /* 0x000fe20000010044 */
[----:B------:R-:W-:Y:S01]  /*2da0*/  FFMA.FTZ R47, R5, R87, R66 ;  /* 0x00000057052f7223 */ /* 0x000fe20000010042 */
[----:B------:R-:W-:Y:S01]  /*2db0*/  FFMA.FTZ R123, R54, R123, 1 ;  /* 0x3f800000367b7423 */ /* 0x000fe2000001007b */
[----:B------:R-:W-:Y:S02]  /*2dc0*/  FMUL.FTZ R69, R51, R56 ;  /* 0x0000003833457220 */ /* 0x000fe40000410000 */
[----:B------:R-:W-:Y:S01]  /*2dd0*/  FFMA.FTZ R47, R50, R65, R47 ;  /* 0x00000041322f7223 */ /* 0x000fe2000001002f */
[----:B------:R-:W-:Y:S01]  /*2de0*/  FMUL.FTZ R123, R44, R123 ;  /* 0x0000007b2c7b7220 */ /* 0x000fe20000410000 */
[----:B0-----:R-:W-:Y:S01]  /*2df0*/  FADD.FTZ R44, -R58, 1 ;  /* 0x3f8000003a2c7421 */ /* 0x001fe20000010100 */
[----:B------:R-:W-:Y:S01]  /*2e00*/  FFMA.FTZ R69, R61, R69, R62 ;  /* 0x000000453d457223 */ /* 0x000fe2000001003e */
[----:B------:R-:W-:Y:S01]  /*2e10*/  FADD.FTZ R66, -R92, 1 ;  /* 0x3f8000005c427421 */ /* 0x000fe20000010100 */
[----:B------:R-:W-:Y:S01]  /*2e20*/  FFMA.FTZ R54, R142, R97, R47 ;  /* 0x000000618e367223 */ /* 0x000fe2000001002f */
[----:B------:R-:W-:Y:S01]  /*2e30*/  FFMA.FTZ R117, R117, R44, 1 ;  /* 0x3f80000075757423 */ /* 0x000fe2000001002c */
[----:B-1----:R-:W-:Y:S01]  /*2e40*/  FADD.FTZ R62, -R64, 1 ;  /* 0x3f800000403e7421 */ /* 0x002fe20000010100 */
[----:B------:R-:W-:Y:S01]  /*2e50*/  FFMA.FTZ R59, R59, R66, 1 ;  /* 0x3f8000003b3b7423 */ /* 0x000fe20000010042 */
[----:B------:R-:W-:Y:S01]  /*2e60*/  PRMT R44, R42, 0x7632, R44 ;  /* 0x000076322a2c7816 */ /* 0x000fe2000000002c */
[----:B------:R-:W-:Y:S01]  /*2e70*/  FFMA.FTZ R54, R51, R144, R54 ;  /* 0x0000009033367223 */ /* 0x000fe20000010036 */
[----:B------:R-:W-:Y:S01]  /*2e80*/  FFMA.FTZ R91, R91, R62, 1 ;  /* 0x3f8000005b5b7423 */ /* 0x000fe2000001003e */
[----:B------:R-:W-:Y:S01]  /*2e90*/  FMUL.FTZ R125, R92, R59 ;  /* 0x0000003b5c7d7220 */ /* 0x000fe20000410000 */
[----:B------:R-:W-:Y:S01]  /*2ea0*/  SHF.L.U32 R44, R44, 0x10, RZ ;  /* 0x000000102c2c7819 */ /* 0x000fe200000006ff */
[----:B------:R-:W-:Y:S01]  /*2eb0*/  FFMA.FTZ R47, R5, R95, R54 ;  /* 0x0000005f052f7223 */ /* 0x000fe20000010036 */
[----:B------:R-:W-:Y:S01]  /*2ec0*/  FMUL.FTZ R59, R64, R91 ;  /* 0x0000005b403b7220 */ /* 0x000fe20000410000 */
[----:B------:R-:W-:-:S02]  /*2ed0*/  SHF.L.U32 R92, R42, 0x10, RZ ;  /* 0x000000102a5c7819 */ /* 0x000fc400000006ff */
[C---:B------:R-:W-:Y:S01]  /*2ee0*/  SHF.L.U32 R54, R43.reuse, 0x10, RZ ;  /* 0x000000102b367819 */ /* 0x040fe200000006ff */
[----:B------:R-:W-:Y:S01]  /*2ef0*/  FFMA.FTZ R47, R50, R57, R47 ;  /* 0x00000039322f7223 */ /* 0x000fe2000001002f */
[----:B------:R-:W-:Y:S01]  /*2f00*/  FMUL.FTZ R59, R44, R59 ;  /* 0x0000003b2c3b7220 */ /* 0x000fe20000410000 */
[----:B------:R-:W-:Y:S01]  /*2f10*/  PRMT R44, R43, 0x7632, R44 ;  /* 0x000076322b2c7816 */ /* 0x000fe2000000002c */
[----:B------:R-:W-:Y:S01]  /*2f20*/  FMUL.FTZ R92, R92, R123 ;  /* 0x0000007b5c5c7220 */ /* 0x000fe20000410000 */
[----:B------:R-:W-:Y:S01]  /*2f30*/  FMUL.FTZ R91, R54, R125 ;  /* 0x0000007d365b7220 */ /* 0x000fe20000410000 */
[----:B------:R-:W-:Y:S01]  /*2f40*/  FFMA.FTZ R68, R55, R57, R68 ;  /* 0x0000003937447223 */ /* 0x000fe20000010044 */
[----:B------:R-:W-:Y:S01]  /*2f50*/  FFMA.FTZ R54, R142, R93, R47 ;  /* 0x0000005d8e367223 */ /* 0x000fe2000001002f */
[----:B------:R-:W-:Y:S01]  /*2f60*/  FFMA.FTZ R55, R3, R90, R14 ;  /* 0x0000005a03377223 */ /* 0x000fe2000001000e */
[----:B------:R-:W-:Y:S01]  /*2f70*/  SHF.L.U32 R66, R44, 0x10, RZ ;  /* 0x000000102c427819 */ /* 0x000fe200000006ff */
[----:B------:R-:W-:Y:S01]  /*2f80*/  FADD.FTZ R14, R90, R15 ;  /* 0x0000000f5a0e7221 */ /* 0x000fe20000010000 */
[----:B------:R-:W-:Y:S01]  /*2f90*/  FMUL.FTZ R117, R58, R117 ;  /* 0x000000753a757220 */ /* 0x000fe20000410000 */
[----:B------:R-:W-:Y:S01]  /*2fa0*/  FFMA.FTZ R15, R115, R89, R12 ;  /* 0x00000059730f7223 */ /* 0x000fe2000001000c */
[----:B------:R-:W-:Y:S01]  /*2fb0*/  FMUL.FTZ R47, R5, R92 ;  /* 0x0000005c052f7220 */ /* 0x000fe20000410000 */
[----:B------:R-:W-:Y:S01]  /*2fc0*/  FADD.FTZ R12, R89, R13 ;  /* 0x0000000d590c7221 */ /* 0x000fe20000010000 */
[----:B------:R-:W-:Y:S01]  /*2fd0*/  FFMA.FTZ R54, R51, R56, R54 ;  /* 0x0000003833367223 */ /* 0x000fe20000010036 */
[----:B------:R-:W-:Y:S01]  /*2fe0*/  FMUL.FTZ R66, R66, R117 ;  /* 0x0000007542427220 */ /* 0x000fe20000410000 */
[----:B------:R-:W-:Y:S01]  /*2ff0*/  FADD.FTZ R14, R14, R105 ;  /* 0x000000690e0e7221 */ /* 0x000fe20000010000 */
[----:B------:R-:W-:Y:S01]  /*3000*/  FFMA.FTZ R62, R116, R47, R69 ;  /* 0x0000002f743e7223 */ /* 0x000fe20000010045 */
[----:B------:R-:W-:Y:S01]  /*3010*/  IADD3 R117, P0, R106, 0x4, RZ ;  /* 0x000000046a757810 */ /* 0x000fe20007f1e0ff */
[----:B------:R-:W-:Y:S01]  /*3020*/  FFMA.FTZ R55, R140, R105, R55 ;  /* 0x000000698c377223 */ /* 0x000fe20000010037 */
[----:B------:R-:W-:Y:S01]  /*3030*/  FFMA.FTZ R15, R138, R113, R15 ;  /* 0x000000718a0f7223 */ /* 0x000fe2000001000f */
[----:B------:R-:W-:Y:S01]  /*3040*/  FADD.FTZ R12, R12, R113 ;  /* 0x000000710c0c7221 */ /* 0x000fe20000010000 */
[----:B------:R-:W-:Y:S01]  /*3050*/  FFMA.FTZ R47, R5, R92, R54 ;  /* 0x0000005c052f7223 */ /* 0x000fe20000010036 */
[----:B------:R-:W-:Y:S01]  /*3060*/  FMUL.FTZ R64, R50, R59 ;  /* 0x0000003b32407220 */ /* 0x000fe20000410000 */
[----:B------:R-:W-:Y:S01]  /*3070*/  FADD.FTZ R14, R14, R83 ;  /* 0x000000530e0e7221 */ /* 0x000fe20000010000 */
[----:B------:R-:W-:Y:S01]  /*3080*/  IADD3.X R119, RZ, R119, RZ, P0, !PT ;  /* 0x00000077ff777210 */ /* 0x000fe200007fe4ff */
[----:B------:R-:W-:Y:S01]  /*3090*/  FFMA.FTZ R55, R136, R83, R55 ;  /* 0x0000005388377223 */ /* 0x000fe20000010037 */
[----:B------:R-:W-:Y:S01]  /*30a0*/  FFMA.FTZ R15, R134, R109, R15 ;  /* 0x0000006d860f7223 */ /* 0x000fe2000001000f */
[----:B------:R-:W-:Y:S01]  /*30b0*/  FADD.FTZ R12, R12, R109 ;  /* 0x0000006d0c0c7221 */ /* 0x000fe20000010000 */
[----:B------:R-:W-:Y:S01]  /*30c0*/  FFMA.FTZ R47, R50, R59, R47 ;  /* 0x0000003b322f7223 */ /* 0x000fe2000001002f */
[----:B------:R-:W-:Y:S01]  /*30d0*/  ISETP.GE.U32.AND P0, PT, R117, UR10, PT ;  /* 0x0000000a75007c0c */ /* 0x000fe2000bf06070 */
[----:B------:R-:W-:Y:S01]  /*30e0*/  FFMA.FTZ R69, R63, R64, R62 ;  /* 0x000000403f457223 */ /* 0x000fe2000001003e */
[----:B------:R-:W-:Y:S01]  /*30f0*/  FMUL.FTZ R44, R142, R91 ;  /* 0x0000005b8e2c7220 */ /* 0x000fe20000410000 */
[----:B------:R-:W-:Y:S01]  /*3100*/  FADD.FTZ R14, R14, R107 ;  /* 0x0000006b0e0e7221 */ /* 0x000fe20000010000 */
[----:B------:R-:W-:Y:S01]  /*3110*/  FFMA.FTZ R55, R132, R107, R55 ;  /* 0x0000006b84377223 */ /* 0x000fe20000010037 */
[----:B------:R-:W-:Y:S01]  /*3120*/  FFMA.FTZ R15, R130, R103, R15 ;  /* 0x00000067820f7223 */ /* 0x000fe2000001000f */
[----:B------:R-:W-:Y:S01]  /*3130*/  FADD.FTZ R12, R12, R103 ;  /* 0x000000670c0c7221 */ /* 0x000fe20000010000 */
[----:B------:R-:W-:Y:S01]  /*3140*/  FFMA.FTZ R50, R142, R91, R47 ;  /* 0x0000005b8e327223 */ /* 0x000fe2000001002f */
[----:B------:R-:W-:Y:S01]  /*3150*/  ISETP.GE.AND.EX P0, PT, R119, UR6, PT, P0 ;  /* 0x0000000677007c0c */ /* 0x000fe2000bf06300 */
[----:B------:R-:W-:Y:S01]  /*3160*/  FFMA.FTZ R44, R114, R44, R69 ;  /* 0x0000002c722c7223 */ /* 0x000fe20000010045 */
[CC--:B------:R-:W-:Y:S01]  /*3170*/  FMUL.FTZ R47, R51.reuse, R66.reuse ;  /* 0x00000042332f7220 */ /* 0x0c0fe20000410000 */
[----:B------:R-:W-:Y:S01]  /*3180*/  FADD.FTZ R14, R14, R101 ;  /* 0x000000650e0e7221 */ /* 0x000fe20000010000 */
[----:B------:R-:W-:Y:S01]  /*3190*/  FFMA.FTZ R55, R128, R101, R55 ;  /* 0x0000006580377223 */ /* 0x000fe20000010037 */
[----:B------:R-:W-:Y:S01]  /*31a0*/  FFMA.FTZ R15, R126, R99, R15 ;  /* 0x000000637e0f7223 */ /* 0x000fe2000001000f */
[----:B------:R-:W-:Y:S01]  /*31b0*/  FADD.FTZ R12, R12, R99 ;  /* 0x000000630c0c7221 */ /* 0x000fe20000010000 */
[----:B------:R-:W-:Y:S01]  /*31c0*/  FFMA.FTZ R50, R51, R66, R50 ;  /* 0x0000004233327223 */ /* 0x000fe20000010032 */
[----:B------:R-:W-:Y:S01]  /*31d0*/  FFMA.FTZ R51, R53, R47, R44 ;  /* 0x0000002f35337223 */ /* 0x000fe2000001002c */
[----:B------:R-:W-:Y:S01]  /*31e0*/  FADD.FTZ R14, R14, R87 ;  /* 0x000000570e0e7221 */ /* 0x000fe20000010000 */
[----:B------:R-:W-:Y:S01]  /*31f0*/  FADD.FTZ R52, R52, R65 ;  /* 0x0000004134347221 */ /* 0x000fe20000010000 */
[----:B------:R-:W-:Y:S01]  /*3200*/  FFMA.FTZ R46, R46, R144, R67 ;  /* 0x000000902e2e7223 */ /* 0x000fe20000010043 */
        /* <DEDUP_REMOVED lines=8> */
[----:B------:R-:W-:Y:S01]  /*3290*/  FADD.FTZ R45, R45, R56 ;  /* 0x000000382d2d7221 */ /* 0x000fe20000010000 */
[----:B------:R-:W-:Y:S01]  /*32a0*/  FFMA.FTZ R55, R120, R95, R55 ;  /* 0x0000005f78377223 */ /* 0x000fe20000010037 */
[----:B------:R-:W-:Y:S01]  /*32b0*/  FFMA.FTZ R46, R63, R59, R68 ;  /* 0x0000003b3f2e7223 */ /* 0x000fe20000010044 */
[----:B------:R-:W-:Y:S01]  /*32c0*/  FADD.FTZ R47, R52, R59 ;  /* 0x0000003b342f7221 */ /* 0x000fe20000010000 */
[----:B------:R-:W-:Y:S01]  /*32d0*/  FFMA.FTZ R44, R53, R66, R44 ;  /* 0x00000042352c7223 */ /* 0x000fe2000001002c */
[----:B0-----:R-:W-:Y:S01]  /*32e0*/  FFMA.FTZ R51, R118, R93, R15 ;  /* 0x0000005d76337223 */ /* 0x001fe2000001000f */
[----:B------:R-:W-:Y:S01]  /*32f0*/  FADD.FTZ R50, R12, R93 ;  /* 0x0000005d0c327221 */ /* 0x000fe20000010000 */
[----:B------:R-:W-:Y:S01]  /*3300*/  FADD.FTZ R15, R13, R92 ;  /* 0x0000005c0d0f7221 */ /* 0x000fe20000010000 */
[----:B------:R-:W-:Y:S01]  /*3310*/  FADD.FTZ R45, R45, R66 ;  /* 0x000000422d2d7221 */ /* 0x000fe20000010000 */
[----:B------:R-:W-:Y:S01]  /*3320*/  BAR.SYNC.DEFER_BLOCKING 0x0 ;  /* 0x0000000000007b1d */ /* 0x000fe20000010000 */
[----:B------:R-:W-:-:S02]  /*3330*/  ISETP.GT.U32.AND P1, PT, R71, 0x1f, PT ;  /* 0x0000001f4700780c */ /* 0x000fc40003f24070 */
[----:B------:R-:W-:Y:S01]  /*3340*/  CS2R R68, SRZ ;  /* 0x0000000000447805 */ /* 0x000fe2000001ff00 */
[----:B------:R-:W-:Y:S01]  /*3350*/  FFMA.FTZ R14, R116, R92, R55 ;  /* 0x0000005c740e7223 */ /* 0x000fe20000010037 */
[----:B------:R-:W-:Y:S01]  /*3360*/  FFMA.FTZ R12, R114, R91, R51 ;  /* 0x0000005b720c7223 */ /* 0x000fe20000010033 */
[----:B------:R-:W-:Y:S01]  /*3370*/  FADD.FTZ R13, R50, R91 ;  /* 0x0000005b320d7221 */ /* 0x000fe20000010000 */
[----:B------:R-:W-:Y:S07]  /*3380*/  @!P0 BRA `(.L_x_1083) ;  /* 0x0000000000b08947 */ /* 0x000fee0003800000 */
[----:B------:R-:W0:Y:S01]  /*3390*/  S2UR UR7, SR_CgaCtaId ;  /* 0x00000000000779c3 */ /* 0x000e220000008800 */
[----:B------:R-:W-:Y:S01]  /*33a0*/  UMOV UR5, 0x400 ;  /* 0x0000040000057882 */ /* 0x000fe20000000000 */
[----:B------:R-:W-:Y:S02]  /*33b0*/  SHF.L.U32 R50, R71, 0x1, RZ ;  /* 0x0000000147327819 */ /* 0x000fe400000006ff */
[----:B------:R-:W-:Y:S02]  /*33c0*/  SHF.R.U32.HI R62, RZ, 0x1, R0 ;  /* 0x00000001ff3e7819 */ /* 0x000fe40000011600 */
[----:B------:R-:W-:Y:S02]  /*33d0*/  LOP3.LUT R51, R50, 0x18, RZ, 0xc0, !PT ;  /* 0x0000001832337812 */ /* 0x000fe400078ec0ff */
[----:B------:R-:W-:Y:S02]  /*33e0*/  SHF.L.U32 R63, R62, 0x5, RZ ;  /* 0x000000053e3f7819 */ /* 0x000fe400000006ff */
[----:B------:R-:W-:-:S02]  /*33f0*/  LOP3.LUT R53, R51, 0x8, RZ, 0x3c, !PT ;  /* 0x0000000833357812 */ /* 0x000fc400078e3cff */
[C---:B------:R-:W-:Y:S02]  /*3400*/  LOP3.LUT R55, R51.reuse, 0x10, RZ, 0x3c, !PT ;  /* 0x0000001033377812 */ /* 0x040fe400078e3cff */
[----:B------:R-:W-:Y:S02]  /*3410*/  LOP3.LUT R57, R51, 0x18, RZ, 0x3c, !PT ;  /* 0x0000001833397812 */ /* 0x000fe400078e3cff */
[----:B------:R-:W-:Y:S01]  /*3420*/  LOP3.LUT R62, R63, 0xffffffe0, R4, 0xe2, !PT ;  /* 0xffffffe03f3e7812 */ /* 0x000fe200078ee204 */
[----:B0-----:R-:W-:-:S06]  /*3430*/  ULEA UR5, UR7, UR5, 0x18 ;  /* 0x0000000507057291 */ /* 0x001fcc000f8ec03f */
[----:B------:R-:W-:Y:S02]  /*3440*/  LEA R50, R71, UR5, 0x5 ;  /* 0x0000000547327c11 */ /* 0x000fe4000f8e28ff */
[----:B------:R-:W-:Y:S02]  /*3450*/  LEA R56, R121, UR5, 0x5 ;  /* 0x0000000579387c11 */ /* 0x000fe4000f8e28ff */
[C---:B------:R-:W-:Y:S02]  /*3460*/  IADD3 R51, R50.reuse, R51, RZ ;  /* 0x0000003332337210 */ /* 0x040fe40007ffe0ff */
[C---:B------:R-:W-:Y:S02]  /*3470*/  IADD3 R58, R50.reuse, R53, RZ ;  /* 0x00000035323a7210 */ /* 0x040fe40007ffe0ff */
[C---:B------:R-:W-:Y:S01]  /*3480*/  IADD3 R59, R50.reuse, R55, RZ ;  /* 0x00000037323b7210 */ /* 0x040fe20007ffe0ff */
[----:B------:R-:W-:Y:S01]  /*3490*/  STS.64 [R51], R14 ;  /* 0x0000000e33007388 */ /* 0x000fe20000000a00 */
[----:B------:R-:W-:-:S02]  /*34a0*/  IADD3 R61, R50, R57, RZ ;  /* 0x00000039323d7210 */ /* 0x000fc40007ffe0ff */
[-C--:B------:R-:W-:Y:S01]  /*34b0*/  LEA R52, R75, R56.reuse, 0x3 ;  /* 0x000000384b347211 */ /* 0x080fe200078e18ff */
[----:B------:R-:W-:Y:S01]  /*34c0*/  STS.64 [R58], R46 ;  /* 0x0000002e3a007388 */ /* 0x000fe20000000a00 */
[-C--:B------:R-:W-:Y:S02]  /*34d0*/  LEA R54, R76, R56.reuse, 0x3 ;  /* 0x000000384c367211 */ /* 0x080fe400078e18ff */
[-C--:B------:R-:W-:Y:S01]  /*34e0*/  LEA R57, R77, R56.reuse, 0x3 ;  /* 0x000000384d397211 */ /* 0x080fe200078e18ff */
[----:B------:R0:W-:Y:S01]  /*34f0*/  STS.64 [R59], R12 ;  /* 0x0000000c3b007388 */ /* 0x0001e20000000a00 */
[----:B------:R-:W-:-:S03]  /*3500*/  LEA R50, R78, R56, 0x3 ;  /* 0x000000384e327211 */ /* 0x000fc600078e18ff */
[----:B------:R1:W-:Y:S01]  /*3510*/  STS.64 [R61], R44 ;  /* 0x0000002c3d007388 */ /* 0x0003e20000000a00 */
[----:B------:R-:W-:Y:S08]  /*3520*/  BAR.SYNC.DEFER_BLOCKING 0x0 ;  /* 0x0000000000007b1d */ /* 0x000ff00000010000 */
[----:B0-----:R-:W0:Y:S01]  /*3530*/  LDC.64 R58, c[0x0][0x260] ;  /* 0x00009800ff3a7b82 */ /* 0x001e220000000a00 */
[----:B-1----:R-:W-:-:S05]  /*3540*/  IMAD R61, R62, 0x280, R71 ;  /* 0x000002803e3d7824 */ /* 0x002fca00078e0247 */
[----:B------:R-:W-:-:S04]  /*3550*/  IADD3 R61, R60, R61, RZ ;  /* 0x0000003d3c3d7210 */ /* 0x000fc80007ffe0ff */
        /* <DEDUP_REMOVED lines=15> */
.L_x_1083:
[----:B------:R-:W-:Y:S04]  /*3650*/  BSSY B0, `(.L_x_1084) ;  /* 0x0000061000007945 */ /* 0x000fe80003800000 */
[----:B------:R-:W-:Y:S05]  /*3660*/  @P1 BRA `(.L_x_1085) ;  /* 0x00000004007c1947 */ /* 0x000fea0003800000 */
[----:B0-----:R-:W-:-:S04]  /*3670*/  SHF.L.U32 R50, R106, 0x3, RZ ;  /* 0x000000036a327819 */ /* 0x001fc800000006ff */
[----:B------:R-:W-:-:S04]  /*3680*/  LOP3.LUT R50, R50, 0x8, RZ, 0xc0, !PT ;  /* 0x0000000832327812 */ /* 0x000fc800078ec0ff */
[----:B------:R-:W-:-:S05]  /*3690*/  LEA.HI R51, R71, R50, RZ, 0x1e ;  /* 0x0000003247337211 */ /* 0x000fca00078ff0ff */
[----:B------:R-:W-:-:S05]  /*36a0*/  IMAD R51, R51, 0x28, -R60 ;  /* 0x0000002833337824 */ /* 0x000fca00078e0a3c */
[C---:B------:R-:W-:Y:S02]  /*36b0*/  IADD3 R50, R51.reuse, 0x4, RZ ;  /* 0x0000000433327810 */ /* 0x040fe40007ffe0ff */
[C---:B------:R-:W-:Y:S02]  /*36c0*/  IADD3 R54, R51.reuse, 0x8, RZ ;  /* 0x0000000833367810 */ /* 0x040fe40007ffe0ff */
[----:B------:R-:W-:Y:S02]  /*36d0*/  SHF.R.S32.HI R53, RZ, 0x1f, R50 ;  /* 0x0000001fff357819 */ /* 0x000fe40000011432 */
[C---:B------:R-:W-:Y:S02]  /*36e0*/  IADD3 R55, R51.reuse, 0xc, RZ ;  /* 0x0000000c33377810 */ /* 0x040fe40007ffe0ff */
[----:B------:R-:W-:Y:S02]  /*36f0*/  IADD3 R57, R51, 0x10, RZ ;  /* 0x0000001033397810 */ /* 0x000fe40007ffe0ff */
[----:B------:R-:W-:-:S02]  /*3700*/  LEA.HI R52, R53, R50, RZ, 0x2 ;  /* 0x0000003235347211 */ /* 0x000fc400078f10ff */
[----:B------:R-:W-:Y:S02]  /*3710*/  SHF.R.S32.HI R53, RZ, 0x1f, R54 ;  /* 0x0000001fff357819 */ /* 0x000fe40000011436 */
[----:B------:R-:W-:Y:S02]  /*3720*/  SHF.R.S32.HI R50, RZ, 0x1f, R55 ;  /* 0x0000001fff327819 */ /* 0x000fe40000011437 */
[----:B------:R-:W-:Y:S02]  /*3730*/  SHF.R.S32.HI R58, RZ, 0x1f, R57 ;  /* 0x0000001fff3a7819 */ /* 0x000fe40000011439 */
[----:B------:R-:W-:Y:S02]  /*3740*/  LEA.HI R54, R53, R54, RZ, 0x2 ;  /* 0x0000003635367211 */ /* 0x000fe400078f10ff */
[----:B------:R-:W-:Y:S02]  /*3750*/  LEA.HI R56, R50, R55, RZ, 0x2 ;  /* 0x0000003732387211 */ /* 0x000fe400078f10ff */
[----:B------:R-:W-:-:S02]  /*3760*/  IADD3 R53, R51, 0x18, RZ ;  /* 0x0000001833357810 */ /* 0x000fc40007ffe0ff */
[----:B------:R-:W-:Y:S02]  /*3770*/  LEA.HI R58, R58, R57, RZ, 0x2 ;  /* 0x000000393a3a7211 */ /* 0x000fe400078f10ff */
[----:B------:R-:W-:Y:S02]  /*3780*/  SHF.R.S32.HI R50, RZ, 0x1f, R51 ;  /* 0x0000001fff327819 */ /* 0x000fe40000011433 */
[----:B------:R-:W-:Y:S02]  /*3790*/  IADD3 R57, R51, 0x20, RZ ;  /* 0x0000002033397810 */ /* 0x000fe40007ffe0ff */
[----:B------:R-:W-:Y:S02]  /*37a0*/  SHF.R.S32.HI R62, RZ, 0x1f, R53 ;  /* 0x0000001fff3e7819 */ /* 0x000fe40000011435 */
[----:B------:R-:W-:Y:S02]  /*37b0*/  LEA.HI R50, R50, R51, RZ, 0x2 ;  /* 0x0000003332327211 */ /* 0x000fe400078f10ff */
[----:B------:R-:W-:-:S02]  /*37c0*/  SHF.R.S32.HI R66, RZ, 0x1f, R57 ;  /* 0x0000001fff427819 */ /* 0x000fc40000011439 */
[----:B------:R-:W-:Y:S02]  /*37d0*/  LEA.HI R62, R62, R53, RZ, 0x2 ;  /* 0x000000353e3e7211 */ /* 0x000fe400078f10ff */
[----:B------:R-:W-:Y:S02]  /*37e0*/  IADD3 R55, R51, 0x1c, RZ ;  /* 0x0000001c33377810 */ /* 0x000fe40007ffe0ff */
[----:B------:R-:W-:Y:S02]  /*37f0*/  SHF.R.S32.HI R53, RZ, 0x2, R50 ;  /* 0x00000002ff357819 */ /* 0x000fe40000011432 */
[----:B------:R-:W-:Y:S02]  /*3800*/  LEA.HI R67, R66, R57, RZ, 0x2 ;  /* 0x0000003942437211 */ /* 0x000fe400078f10ff */
[----:B------:R-:W-:Y:S01]  /*3810*/  SHF.L.U32 R66, R71, 0x3, RZ ;  /* 0x0000000347427819 */ /* 0x000fe200000006ff */
[----:B------:R-:W-:Y:S01]  /*3820*/  IMAD R53, R53, 0x28, R72 ;  /* 0x0000002835357824 */ /* 0x000fe200078e0248 */
[----:B------:R-:W-:-:S02]  /*3830*/  IADD3 R59, R51, 0x14, RZ ;  /* 0x00000014333b7810 */ /* 0x000fc40007ffe0ff */
[----:B------:R-:W-:Y:S02]  /*3840*/  SHF.R.S32.HI R64, RZ, 0x1f, R55 ;  /* 0x0000001fff407819 */ /* 0x000fe40000011437 */
[----:B------:R-:W-:Y:S02]  /*3850*/  IADD3 R57, R51, 0x24, RZ ;  /* 0x0000002433397810 */ /* 0x000fe40007ffe0ff */
[----:B------:R-:W-:Y:S02]  /*3860*/  SHF.R.S32.HI R51, RZ, 0x2, R52 ;  /* 0x00000002ff337819 */ /* 0x000fe40000011434 */
[----:B------:R-:W-:Y:S02]  /*3870*/  LOP3.LUT R66, R66, 0x18, RZ, 0xc0, !PT ;  /* 0x0000001842427812 */ /* 0x000fe400078ec0ff */
[----:B------:R-:W-:Y:S01]  /*3880*/  LEA.HI R64, R64, R55, RZ, 0x2 ;  /* 0x0000003740407211 */ /* 0x000fe200078f10ff */
[----:B------:R-:W-:Y:S01]  /*3890*/  IMAD R51, R51, 0x28, R72 ;  /* 0x0000002833337824 */ /* 0x000fe200078e0248 */
[----:B------:R-:W-:-:S02]  /*38a0*/  SHF.R.S32.HI R55, RZ, 0x2, R54 ;  /* 0x00000002ff377819 */ /* 0x000fc40000011436 */
[----:B------:R-:W-:Y:S02]  /*38b0*/  SHF.R.S32.HI R52, RZ, 0x1f, R57 ;  /* 0x0000001fff347819 */ /* 0x000fe40000011439 */
[----:B------:R-:W-:Y:S01]  /*38c0*/  IADD3 R50, R53, R66, RZ ;  /* 0x0000004235327210 */ /* 0x000fe20007ffe0ff */
[----:B------:R-:W-:Y:S01]  /*38d0*/  IMAD R55, R55, 0x28, R72 ;  /* 0x0000002837377824 */ /* 0x000fe200078e0248 */
[----:B------:R-:W-:Y:S02]  /*38e0*/  SHF.R.S32.HI R60, RZ, 0x1f, R59 ;  /* 0x0000001fff3c7819 */ /* 0x000fe4000001143b */
[----:B------:R-:W-:Y:S02]  /*38f0*/  SHF.R.S32.HI R53, RZ, 0x2, R56 ;  /* 0x00000002ff357819 */ /* 0x000fe40000011438 */
[----:B------:R-:W-:Y:S02]  /*3900*/  LEA.HI R68, R52, R57, RZ, 0x2 ;  /* 0x0000003934447211 */ /* 0x000fe400078f10ff */
[----:B------:R-:W-:Y:S01]  /*3910*/  IADD3 R52, R66, R51, RZ ;  /* 0x0000003342347210 */ /* 0x000fe20007ffe0ff */
[----:B------:R-:W-:Y:S01]  /*3920*/  IMAD R57, R53, 0x28, R72 ;  /* 0x0000002835397824 */ /* 0x000fe200078e0248 */
[----:B------:R-:W-:Y:S01]  /*3930*/  LEA.HI R60, R60, R59, RZ, 0x2 ;  /* 0x0000003b3c3c7211 */ /* 0x000fe200078f10ff */
[----:B------:R-:W0:Y:S01]  /*3940*/  LDS.64 R50, [R50] ;  /* 0x0000000032327984 */ /* 0x000e220000000a00 */
[----:B------:R-:W-:-:S02]  /*3950*/  SHF.R.S32.HI R59, RZ, 0x2, R58 ;  /* 0x00000002ff3b7819 */ /* 0x000fc4000001143a */
[C---:B------:R-:W-:Y:S01]  /*3960*/  IADD3 R55, R66.reuse, R55, RZ ;  /* 0x0000003742377210 */ /* 0x040fe20007ffe0ff */
[----:B------:R-:W1:Y:S01]  /*3970*/  LDS.64 R52, [R52] ;  /* 0x0000000034347984 */ /* 0x000e620000000a00 */
[----:B------:R-:W-:Y:S01]  /*3980*/  SHF.R.S32.HI R61, RZ, 0x2, R60 ;  /* 0x00000002ff3d7819 */ /* 0x000fe2000001143c */
[----:B------:R-:W-:Y:S01]  /*3990*/  IMAD R59, R59, 0x28, R72 ;  /* 0x000000283b3b7824 */ /* 0x000fe200078e0248 */
[C---:B------:R-:W-:Y:S02]  /*39a0*/  IADD3 R57, R66.reuse, R57, RZ ;  /* 0x0000003942397210 */ /* 0x040fe40007ffe0ff */
[----:B------:R-:W2:Y:S01]  /*39b0*/  LDS.64 R54, [R55] ;  /* 0x0000000037367984 */ /* 0x000ea20000000a00 */
[----:B------:R-:W-:Y:S01]  /*39c0*/  SHF.R.S32.HI R63, RZ, 0x2, R62 ;  /* 0x00000002ff3f7819 */ /* 0x000fe2000001143e */
[----:B------:R-:W-:Y:S01]  /*39d0*/  IMAD R61, R61, 0x28, R72 ;  /* 0x000000283d3d7824 */ /* 0x000fe200078e0248 */
[C---:B------:R-:W-:Y:S01]  /*39e0*/  IADD3 R59, R66.reuse, R59, RZ ;  /* 0x0000003b423b7210 */ /* 0x040fe20007ffe0ff */
[----:B------:R-:W3:Y:S01]  /*39f0*/  LDS.64 R56, [R57] ;  /* 0x0000000039387984 */ /* 0x000ee20000000a00 */
[----:B------:R-:W-:Y:S01]  /*3a00*/  SHF.R.S32.HI R65, RZ, 0x2, R64 ;  /* 0x00000002ff417819 */ /* 0x000fe20000011440 */
[----:B------:R-:W-:Y:S01]  /*3a10*/  IMAD R63, R63, 0x28, R72 ;  /* 0x000000283f3f7824 */ /* 0x000fe200078e0248 */
[----:B------:R-:W-:-:S02]  /*3a20*/  IADD3 R61, R66, R61, RZ ;  /* 0x0000003d423d7210 */ /* 0x000fc40007ffe0ff */
[----:B------:R-:W4:Y:S01]  /*3a30*/  LDS.64 R58, [R59] ;  /* 0x000000003b3a7984 */ /* 0x000f220000000a00 */
[----:B------:R-:W-:Y:S01]  /*3a40*/  SHF.R.S32.HI R67, RZ, 0x2, R67 ;  /* 0x00000002ff437819 */ /* 0x000fe20000011443 */
[----:B------:R-:W-:Y:S01]  /*3a50*/  IMAD R65, R65, 0x28, R72 ;  /* 0x0000002841417824 */ /* 0x000fe200078e0248 */
[C---:B------:R-:W-:Y:S01]  /*3a60*/  IADD3 R63, R66.reuse, R63, RZ ;  /* 0x0000003f423f7210 */ /* 0x040fe20007ffe0ff */
[----:B------:R-:W5:Y:S01]  /*3a70*/  LDS.64 R60, [R61] ;  /* 0x000000003d3c7984 */ /* 0x000f620000000a00 */
[----:B------:R-:W-:Y:S01]  /*3a80*/  SHF.R.S32.HI R69, RZ, 0x2, R68 ;  /* 0x00000002ff457819 */ /* 0x000fe20000011444 */
[--C-:B------:R-:W-:Y:S01]  /*3a90*/  IMAD R67, R67, 0x28, R72.reuse ;  /* 0x0000002843437824 */ /* 0x100fe200078e0248 */
[C---:B------:R-:W-:Y:S02]  /*3aa0*/  IADD3 R65, R66.reuse, R65, RZ ;  /* 0x0000004142417210 */ /* 0x040fe40007ffe0ff */
[----:B------:R-:W5:Y:S01]  /*3ab0*/  LDS.64 R62, [R63] ;  /* 0x000000003f3e7984 */ /* 0x000f620000000a00 */
[----:B------:R-:W-:Y:S01]  /*3ac0*/  IMAD R69, R69, 0x28, R72 ;  /* 0x0000002845457824 */ /* 0x000fe200078e0248 */
[----:B------:R-:W-:-:S02]  /*3ad0*/  IADD3 R67, R66, R67, RZ ;  /* 0x0000004342437210 */ /* 0x000fc40007ffe0ff */
[----:B------:R-:W5:Y:S02]  /*3ae0*/  LDS.64 R64, [R65] ;  /* 0x0000000041407984 */ /* 0x000f640000000a00 */
[----:B------:R-:W-:Y:S02]  /*3af0*/  IADD3 R69, R66, R69, RZ ;  /* 0x0000004542457210 */ /* 0x000fe40007ffe0ff */
[----:B------:R-:W5:Y:S04]  /*3b00*/  LDS.64 R66, [R67] ;  /* 0x0000000043427984 */ /* 0x000f680000000a00 */
[----:B------:R-:W5:Y:S01]  /*3b10*/  LDS.64 R68, [R69] ;  /* 0x0000000045447984 */ /* 0x000f620000000a00 */
        /* <DEDUP_REMOVED lines=20> */
.L_x_1085:
[----:B------:R-:W-:Y:S05]  /*3c60*/  BSYNC B0 ;  /* 0x0000000000007941 */ /* 0x000fea0003800000 */
.L_x_1084:
        /* <DEDUP_REMOVED lines=18> */
[----:B------:R-:W-:-:S04]  /*3d90*/  LOP3.LUT R55, R57, 0xffffffe0, R4, 0xe2, !PT ;  /* 0xffffffe039377812 */ /* 0x000fc800078ee204 */
[----:B------:R-:W-:-:S04]  /*3da0*/  LEA R54, R54, R55, 0x8 ;  /* 0x0000003736367211 */ /* 0x000fc800078e40ff */
[----:B------:R-:W-:-:S05]  /*3db0*/  SHF.L.U32 R55, R54, 0x1, RZ ;  /* 0x0000000136377819 */ /* 0x000fca00000006ff */
[----:B-1----:R-:W-:-:S05]  /*3dc0*/  IMAD.WIDE.U32 R50, R55, 0x4, R50 ;  /* 0x0000000437327825 */ /* 0x002fca00078e0032 */
[----:B------:R0:W-:Y:S02]  /*3dd0*/  STG.E.64 desc[UR8][R50.64], R48 ;  /* 0x0000003032007986 */ /* 0x0001e4000c101b08 */
.L_x_1087:
[----:B------:R-:W-:Y:S05]  /*3de0*/  BSYNC B0 ;  /* 0x0000000000007941 */ /* 0x000fea0003800000 */
.L_x_1086:
[----:B------:R-:W-:Y:S02]  /*3df0*/  ISETP.GE.U32.AND P1, PT, R117, UR10, PT ;  /* 0x0000000a75007c0c */ /* 0x000fe4000bf26070 */
[----:B------:R-:W-:Y:S02]  /*3e00*/  PRMT R17, R11, 0x7632, R17 ;  /* 0x000076320b117816 */ /* 0x000fe40000000011 */
        /* <DEDUP_REMOVED lines=18> */
[----:B0-----:R-:W-:Y:S02]  /*3f30*/  PRMT R48, R26, 0x7632, R48 ;  /* 0x000076321a307816 */ /* 0x001fe40000000030 */
        /* <DEDUP_REMOVED lines=28> */
.L_x_1090:
[----:B------:R-:W2:Y:S04]  /*4100*/  LD.E.STRONG.GPU R28, desc[UR8][R6.64] ;  /* 0x00000008061c7980 */ /* 0x000ea8000c10f900 */
[----:B--2---:R-:W-:Y:S01]  /*4110*/  CCTL.IVALL ;  /* 0x00000000ff00798f */ /* 0x004fe20002000000 */
[----:B------:R-:W-:Y:S05]  /*4120*/  YIELD ;  /* 0x0000000000007946 */ /* 0x000fea0003800000 */
[----:B-----5:R-:W-:-:S04]  /*4130*/  LOP3.LUT R28, R28, R11, RZ, 0x3c, !PT ;  /* 0x0000000b1c1c7212 */ /* 0x020fc800078e3cff */
[----:B------:R-:W-:-:S13]  /*4140*/  ISETP.GT.AND P1, PT, R28, -0x1, PT ;  /* 0xffffffff1c00780c */ /* 0x000fda0003f24270 */
[----:B------:R-:W-:Y:S05]  /*4150*/  @P1 BRA `(.L_x_1090) ;  /* 0xfffffffc00e81947 */ /* 0x000fea000383ffff */
.L_x_1089:
[----:B------:R-:W-:Y:S05]  /*4160*/  WARPSYNC.ALL ;  /* 0x0000000000007948 */ /* 0x000fea0003800000 */
[----:B------:R-:W-:Y:S06]  /*4170*/  BAR.SYNC.DEFER_BLOCKING 0x0 ;  /* 0x0000000000007b1d */ /* 0x000fec0000010000 */
[----:B------:R-:W-:Y:S05]  /*4180*/  BRA `(.L_x_1091) ;  /* 0x0000000000607947 */ /* 0x000fea0003800000 */
.L_x_1088:
[----:B------:R-:W-:Y:S01]  /*4190*/  BAR.SYNC.DEFER_BLOCKING 0x0 ;  /* 0x0000000000007b1d */ /* 0x000fe20000010000 */
[----:B------:R-:W-:-:S13]  /*41a0*/  ISETP.NE.AND P1, PT, R71, RZ, PT ;  /* 0x000000ff4700720c */ /* 0x000fda0003f25270 */
[----:B------:R-:W-:Y:S05]  /*41b0*/  @P1 BRA `(.L_x_1092) ;  /* 0x00000000004c1947 */ /* 0x000fea0003800000 */
[----:B------:R-:W0:Y:S01]  /*41c0*/  LDC.64 R6, c[0x0][0x268] ;  /* 0x00009a00ff067b82 */ /* 0x000e220000000a00 */
[----:B------:R-:W-:Y:S02]  /*41d0*/  SHF.R.U32.HI R11, RZ, 0x1, R0 ;  /* 0x00000001ff0b7819 */ /* 0x000fe40000011600 */
[----:B------:R-:W-:Y:S02]  /*41e0*/  LOP3.LUT R27, R0, 0x1, RZ, 0xc0, !PT ;  /* 0x00000001001b7812 */ /* 0x000fe400078ec0ff */
[----:B------:R-:W-:Y:S02]  /*41f0*/  IADD3 R11, -R11, RZ, RZ ;  /* 0x000000ff0b0b7210 */ /* 0x000fe40007ffe1ff */
[----:B------:R-:W-:Y:S02]  /*4200*/  LOP3.LUT R27, R27, 0x4, RZ, 0xfc, !PT ;  /* 0x000000041b1b7812 */ /* 0x000fe400078efcff */
        /* <DEDUP_REMOVED lines=8> */
.L_x_1093:
[----:B------:R-:W2:Y:S04]  /*4290*/  LD.E.STRONG.GPU R28, desc[UR8][R6.64] ;  /* 0x00000008061c7980 */ /* 0x000ea8000c10f900 */
[----:B--2---:R-:W-:Y:S01]  /*42a0*/  CCTL.IVALL ;  /* 0x00000000ff00798f */ /* 0x004fe20002000000 */
[----:B------:R-:W-:Y:S05]  /*42b0*/  YIELD ;  /* 0x0000000000007946 */ /* 0x000fea0003800000 */
[----:B-----5:R-:W-:-:S04]  /*42c0*/  LOP3.LUT R28, R28, R11, RZ, 0x3c, !PT ;  /* 0x0000000b1c1c7212 */ /* 0x020fc800078e3cff */
[----:B------:R-:W-:-:S13]  /*42d0*/  ISETP.GT.AND P1, PT, R28, -0x1, PT ;  /* 0xffffffff1c00780c */ /* 0x000fda0003f24270 */
[----:B------:R-:W-:Y:S05]  /*42e0*/  @P1 BRA `(.L_x_1093) ;  /* 0xfffffffc00e81947 */ /* 0x000fea000383ffff */
.L_x_1092:
[----:B------:R-:W-:Y:S05]  /*42f0*/  WARPSYNC.ALL ;  /* 0x0000000000007948 */ /* 0x000fea0003800000 */
[----:B------:R-:W-:Y:S06]  /*4300*/  BAR.SYNC.DEFER_BLOCKING 0x0 ;  /* 0x0000000000007b1d */ /* 0x000fec0000010000 */
.L_x_1091:
[----:B------:R-:W-:Y:S02]  /*4310*/  ISETP.GT.U32.AND P1, PT, R71, 0xff, PT ;  /* 0x000000ff4700780c */ /* 0x000fe40003f24070 */
[----:B------:R-:W-:Y:S02]  /*4320*/  SHF.L.U32 R49, R16, 0x10, RZ ;  /* 0x0000001010317819 */ /* 0x000fe400000006ff */
[----:B------:R-:W-:Y:S02]  /*4330*/  SHF.L.U32 R133, R58, 0x10, RZ ;  /* 0x000000103a857819 */ /* 0x000fe400000006ff */
[----:B------:R-:W-:Y:S02]  /*4340*/  SHF.L.U32 R51, R8, 0x10, RZ ;  /* 0x0000001008337819 */ /* 0x000fe400000006ff */
[----:B------:R-:W-:Y:S02]  /*4350*/  SHF.L.U32 R29, R17, 0x10, RZ ;  /* 0x00000010111d7819 */ /* 0x000fe400000006ff */
[----:B------:R-:W-:-:S02]  /*4360*/  SHF.L.U32 R9, R9, 0x10, RZ ;  /* 0x0000001009097819 */ /* 0x000fc400000006ff */
[----:B------:R-:W-:Y:S01]  /*4370*/  SHF.L.U32 R57, R54, 0x10, RZ ;  /* 0x0000001036397819 */ /* 0x000fe200000006ff */
[----:B------:R-:W1:Y:S01]  /*4380*/  @!P1 LDC R11, c[0x0][0x10] ;  /* 0x00000400ff0b9b82 */ /* 0x000e620000000800 */
[----:B------:R-:W-:Y:S02]  /*4390*/  @!P1 LOP3.LUT R28, R71, 0x7fffffe0, RZ, 0xc0, !PT ;  /* 0x7fffffe0471c9812 */ /* 0x000fe400078ec0ff */
[----:B------:R-:W-:Y:S01]  /*43a0*/  SHF.L.U32 R61, R61, 0x10, RZ ;  /* 0x000000103d3d7819 */ /* 0x000fe200000006ff */
[----:B------:R-:W-:Y:S01]  /*43b0*/  HFMA2.MMA R145, -RZ, RZ, 0, 0 ;  /* 0x00000000ff917435 */ /* 0x000fe200000001ff */
[----:B------:R-:W-:Y:S02]  /*43c0*/  @!P1 LOP3.LUT R30, R71, 0x1f, RZ, 0xc0, !PT ;  /* 0x0000001f471e9812 */ /* 0x000fe400078ec0ff */
[----:B------:R-:W-:Y:S01]  /*43d0*/  SHF.L.U32 R135, R60, 0x10, RZ ;  /* 0x000000103c877819 */ /* 0x000fe200000006ff */
[----:B0-----:R-:W0:Y:S01]  /*43e0*/  @!P1 LDC.64 R6, c[0x0][0x260] ;  /* 0x00009800ff069b82 */ /* 0x001e220000000a00 */
[----:B------:R-:W-:-:S02]  /*43f0*/  SHF.L.U32 R144, R144, 0x10, RZ ;  /* 0x0000001090907819 */ /* 0x000fc400000006ff */
[----:B------:R-:W-:Y:S02]  /*4400*/  SHF.L.U32 R59, R56, 0x10, RZ ;  /* 0x00000010383b7819 */ /* 0x000fe400000006ff */
[----:B------:R-:W-:Y:S02]  /*4410*/  MOV R143, RZ ;  /* 0x000000ff008f7202 */ /* 0x000fe40000000f00 */
[----:B------:R-:W-:Y:S02]  /*4420*/  SHF.L.U32 R23, R23, 0x10, RZ ;  /* 0x0000001017177819 */ /* 0x000fe400000006ff */
[----:B------:R-:W-:Y:S02]  /*4430*/  SHF.L.U32 R64, R64, 0x10, RZ ;  /* 0x0000001040407819 */ /* 0x000fe400000006ff */
[----:B------:R-:W-:Y:S01]  /*4440*/  SHF.L.U32 R55, R55, 0x10, RZ ;  /* 0x0000001037377819 */ /* 0x000fe200000006ff */
[----:B------:R-:W2:Y:S01]  /*4450*/  S2UR UR7, SR_CgaCtaId ;  /* 0x00000000000779c3 */ /* 0x000ea20000008800 */
[----:B------:R-:W-:Y:S01]  /*4460*/  UMOV UR5, 0x400 ;  /* 0x0000040000057882 */ /* 0x000fe20000000000 */
[----:B------:R-:W-:Y:S01]  /*4470*/  SHF.L.U32 R42, R42, 0x10, RZ ;  /* 0x000000102a2a7819 */ /* 0x000fe200000006ff */
[----:B------:R-:W-:Y:S01]  /*4480*/  ULDC.64 UR12, c[0x0][0x210] ;  /* 0x00008400000c7ab9 */ /* 0x000fe20000000a00 */
[----:B-1----:R-:W-:-:S05]  /*4490*/  @!P1 IMAD R11, R11, UR4, R0 ;  /* 0x000000040b0b9c24 */ /* 0x002fca000f8e0200 */
[----:B------:R-:W-:-:S04]  /*44a0*/  @!P1 LEA R11, R11, R28, 0x8 ;  /* 0x0000001c0b0b9211 */ /* 0x000fc800078e40ff */
[----:B------:R-:W-:-:S04]  /*44b0*/  @!P1 IADD3 R11, R11, R30, RZ ;  /* 0x0000001e0b0b9210 */ /* 0x000fc80007ffe0ff */
[----:B------:R-:W-:-:S05]  /*44c0*/  @!P1 SHF.L.U32 R11, R11, 0x1, RZ ;  /* 0x000000010b0b9819 */ /* 0x000fca00000006ff */
[----:B0-----:R-:W-:-:S06]  /*44d0*/  @!P1 IMAD.WIDE.U32 R6, R11, 0x4, R6 ;  /* 0x000000040b069825 */ /* 0x001fcc00078e0006 */
[----:B------:R-:W3:Y:S01]  /*44e0*/  @!P1 LDG.E.64 R6, desc[UR8][R6.64] ;  /* 0x0000000806069981 */ /* 0x000ee2000c1e1b00 */
[----:B------:R-:W-:Y:S01]  /*44f0*/  SHF.L.U32 R11, R10, 0x10, RZ ;  /* 0x000000100a0b7819 */ /* 0x000fe200000006ff */
[C---:B------:R-:W-:Y:S01]  /*4500*/  FADD.FTZ R49, -R2.reuse, R49 ;  /* 0x0000003102317221 */ /* 0x040fe20000010100 */
[C---:B------:R-:W-:Y:S01]  /*4510*/  FADD.FTZ R133, -R2.reuse, R133 ;  /* 0x0000008502857221 */ /* 0x040fe20000010100 */
[C---:B------:R-:W-:Y:S01]  /*4520*/  FADD.FTZ R51, -R2.reuse, R51 ;  /* 0x0000003302337221 */ /* 0x040fe20000010100 */
[C---:B------:R-:W-:Y:S01]  /*4530*/  FADD.FTZ R29, -R2.reuse, R29 ;  /* 0x0000001d021d7221 */ /* 0x040fe20000010100 */
[----:B------:R-:W-:Y:S01]  /*4540*/  FADD.FTZ R27, -R2, R11 ;  /* 0x0000000b021b7221 */ /* 0x000fe20000010100 */
[----:B------:R-:W-:Y:S01]  /*4550*/  SHF.L.U32 R11, R53, 0x10, RZ ;  /* 0x00000010350b7819 */ /* 0x000fe200000006ff */
[----:B------:R-:W-:Y:S01]  /*4560*/  FMUL.FTZ R16, R112, R49 ;  /* 0x0000003170107220 */ /* 0x000fe20000410000 */
[----:B------:R-:W-:Y:S01]  /*4570*/  SHF.L.U32 R53, R50, 0x10, RZ ;  /* 0x0000001032357819 */ /* 0x000fe200000006ff */
[----:B------:R-:W-:Y:S01]  /*4580*/  FMUL.FTZ R10, R112, R27 ;  /* 0x0000001b700a7220 */ /* 0x000fe20000410000 */
[----:B------:R-:W-:Y:S01]  /*4590*/  SHF.L.U32 R27, R26, 0x10, RZ ;  /* 0x000000101a1b7819 */ /* 0x000fe200000006ff */
[----:B------:R-:W-:Y:S01]  /*45a0*/  FMUL.FTZ R60, R112, R133 ;  /* 0x00000085703c7220 */ /* 0x000fe20000410000 */
[C---:B------:R-:W-:Y:S01]  /*45b0*/  FADD.FTZ R49, -R2.reuse, R9 ;  /* 0x0000000902317221 */ /* 0x040fe20000010100 */
[C---:B------:R-:W-:Y:S01]  /*45c0*/  FADD.FTZ R53, -R2.reuse, R53 ;  /* 0x0000003502357221 */ /* 0x040fe20000010100 */
[C---:B------:R-:W-:Y:S01]  /*45d0*/  FADD.FTZ R57, -R2.reuse, R57 ;  /* 0x0000003902397221 */ /* 0x040fe20000010100 */
[C---:B------:R-:W-:Y:S01]  /*45e0*/  FADD.FTZ R27, -R2.reuse, R27 ;  /* 0x0000001b021b7221 */ /* 0x040fe20000010100 */
[----:B------:R-:W-:Y:S01]  /*45f0*/  FADD.FTZ R133, -R2, R61 ;  /* 0x0000003d02857221 */ /* 0x000fe20000010100 */
[----:B------:R-:W-:Y:S01]  /*4600*/  FMUL.FTZ R34, R112, R51 ;  /* 0x0000003370227220 */ /* 0x000fe20000410000 */
[----:B------:R-:W-:Y:S01]  /*4610*/  SHF.L.U32 R17, R52, 0x10, RZ ;  /* 0x0000001034117819 */ /* 0x000fe200000006ff */
[----:B------:R-:W-:Y:S01]  /*4620*/  FMUL.FTZ R30, R112, R29 ;  /* 0x0000001d701e7220 */ /* 0x000fe20000410000 */
[----:B------:R-:W-:Y:S01]  /*4630*/  SHF.L.U32 R51, R48, 0x10, RZ ;  /* 0x0000001030337819 */ /* 0x000fe200000006ff */
[C---:B------:R-:W-:Y:S01]  /*4640*/  FMUL.FTZ R26, R112.reuse, R27 ;  /* 0x0000001b701a7220 */ /* 0x040fe20000410000 */
[C---:B------:R-:W-:Y:S01]  /*4650*/  FMUL.FTZ R48, R112.reuse, R49 ;  /* 0x0000003170307220 */ /* 0x040fe20000410000 */
[C---:B------:R-:W-:Y:S01]  /*4660*/  FMUL.FTZ R52, R112.reuse, R53 ;  /* 0x0000003570347220 */ /* 0x040fe20000410000 */
[C---:B------:R-:W-:Y:S01]  /*4670*/  FMUL.FTZ R56, R112.reuse, R57 ;  /* 0x0000003970387220 */ /* 0x040fe20000410000 */
[----:B------:R-:W-:Y:S01]  /*4680*/  FMUL.FTZ R62, R112, R133 ;  /* 0x00000085703e7220 */ /* 0x000fe20000410000 */
[--C-:B------:R-:W-:Y:S01]  /*4690*/  FFMA.FTZ R35, R30, R17, R144.reuse ;  /* 0x000000111e237223 */ /* 0x100fe20000010090 */
[C-C-:B------:R-:W-:Y:S01]  /*46a0*/  FFMA.FTZ R27, R17.reuse, R26, R144.reuse ;  /* 0x0000001a111b7223 */ /* 0x140fe20000010090 */
[C-C-:B------:R-:W-:Y:S01]  /*46b0*/  FFMA.FTZ R8, R17.reuse, R16, R144.reuse ;  /* 0x0000001011087223 */ /* 0x140fe20000010090 */
[C-C-:B------:R-:W-:Y:S01]  /*46c0*/  FFMA.FTZ R49, R17.reuse, R48, R144.reuse ;  /* 0x0000003011317223 */ /* 0x140fe20000010090 */
[C-C-:B------:R-:W-:Y:S01]  /*46d0*/  FFMA.FTZ R53, R17.reuse, R52, R144.reuse ;  /* 0x0000003411357223 */ /* 0x140fe20000010090 */
[C-C-:B------:R-:W-:Y:S01]  /*46e0*/  FFMA.FTZ R57, R17.reuse, R56, R144.reuse ;  /* 0x0000003811397223 */ /* 0x140fe20000010090 */
[----:B------:R-:W-:Y:S01]  /*46f0*/  FFMA.FTZ R61, R17, R60, R144 ;  /* 0x0000003c113d7223 */ /* 0x000fe20000010090 */
[----:B------:R-:W-:Y:S01]  /*4700*/  FADD.FTZ R23, -R2, R23 ;  /* 0x0000001702177221 */ /* 0x000fe20000010100 */
[----:B------:R-:W-:Y:S01]  /*4710*/  SHF.L.U32 R29, R22, 0x10, RZ ;  /* 0x00000010161d7819 */ /* 0x000fe200000006ff */
[----:B------:R-:W-:Y:S01]  /*4720*/  FADD.FTZ R59, -R2, R59 ;  /* 0x0000003b023b7221 */ /* 0x000fe20000010100 */
[----:B------:R-:W-:Y:S01]  /*4730*/  FMUL.FTZ R125, R35, -1.4426950216293334961 ;  /* 0xbfb8aa3b237d7820 */ /* 0x000fe20000410000 */
[----:B------:R-:W-:Y:S01]  /*4740*/  FMUL.FTZ R28, R112, R23 ;  /* 0x00000017701c7220 */ /* 0x000fe20000410000 */
[----:B------:R-:W-:Y:S01]  /*4750*/  FMUL.FTZ R123, R8, -1.4426950216293334961 ;  /* 0xbfb8aa3b087b7820 */ /* 0x000fe20000410000 */
[----:B------:R-:W-:Y:S01]  /*4760*/  FADD.FTZ R29, -R2, R29 ;  /* 0x0000001d021d7221 */ /* 0x000fe20000010100 */
[C---:B------:R-:W-:Y:S01]  /*4770*/  FMUL.FTZ R58, R112.reuse, R59 ;  /* 0x0000003b703a7220 */ /* 0x040fe20000410000 */
[--C-:B------:R-:W-:Y:S01]  /*4780*/  FFMA.FTZ R23, R11, R28, R64.reuse ;  /* 0x0000001c0b177223 */ /* 0x100fe20000010040 */
[----:B------:R-:W-:Y:S01]  /*4790*/  FMUL.FTZ R69, R49, -1.4426950216293334961 ;  /* 0xbfb8aa3b31457820 */ /* 0x000fe20000410000 */
[----:B------:R-:W-:Y:S01]  /*47a0*/  FMUL.FTZ R22, R112, R29 ;  /* 0x0000001d70167220 */ /* 0x000fe20000410000 */
[--C-:B------:R-:W-:Y:S01]  /*47b0*/  FFMA.FTZ R59, R11, R58, R64.reuse ;  /* 0x0000003a0b3b7223 */ /* 0x100fe20000010040 */
[----:B------:R-:W-:Y:S01]  /*47c0*/  FMUL.FTZ R65, R23, -1.4426950216293334961 ;  /* 0xbfb8aa3b17417820 */ /* 0x000fe20000410000 */
[----:B------:R-:W-:Y:S01]  /*47d0*/  MUFU.EX2 R125, R125 ;  /* 0x0000007d007d7308 */ /* 0x000fe20000000800 */
[----:B------:R-:W-:Y:S01]  /*47e0*/  FMUL.FTZ R139, R53, -1.4426950216293334961 ;  /* 0xbfb8aa3b358b7820 */ /* 0x000fe20000410000 */
[----:B------:R-:W-:Y:S01]  /*47f0*/  FMUL.FTZ R66, R27, -1.4426950216293334961 ;  /* 0xbfb8aa3b1b427820 */ /* 0x000fe20000410000 */
[--C-:B------:R-:W-:Y:S01]  /*4800*/  FFMA.FTZ R29, R11, R22, R64.reuse ;  /* 0x000000160b1d7223 */ /* 0x100fe20000010040 */
[----:B------:R-:W-:Y:S01]  /*4810*/  FMUL.FTZ R141, R59, -1.4426950216293334961 ;  /* 0xbfb8aa3b3b8d7820 */ /* 0x000fe20000410000 */
[--C-:B------:R-:W-:Y:S01]  /*4820*/  FFMA.FTZ R31, R10, R11, R64.reuse ;  /* 0x0000000b0a1f7223 */ /* 0x100fe20000010040 */
[--C-:B------:R-:W-:Y:S01]  /*4830*/  FFMA.FTZ R9, R11, R34, R64.reuse ;  /* 0x000000220b097223 */ /* 0x100fe20000010040 */
[----:B------:R-:W-:Y:S01]  /*4840*/  FMUL.FTZ R68, R29, -1.4426950216293334961 ;  /* 0xbfb8aa3b1d447820 */ /* 0x000fe20000410000 */
[----:B------:R-:W-:Y:S01]  /*4850*/  MUFU.EX2 R123, R123 ;  /* 0x0000007b007b7308 */ /* 0x000fe20000000800 */
[C---:B------:R-:W-:Y:S01]  /*4860*/  FADD.FTZ R51, -R2.reuse, R51 ;  /* 0x0000003302337221 */ /* 0x040fe20000010100 */
[C---:B------:R-:W-:Y:S01]  /*4870*/  FADD.FTZ R55, -R2.reuse, R55 ;  /* 0x0000003702377221 */ /* 0x040fe20000010100 */
[----:B------:R-:W-:Y:S01]  /*4880*/  FADD.FTZ R135, -R2, R135 ;  /* 0x0000008702877221 */ /* 0x000fe20000010100 */
[----:B------:R-:W-:Y:S01]  /*4890*/  FMUL.FTZ R63, R31, -1.4426950216293334961 ;  /* 0xbfb8aa3b1f3f7820 */ /* 0x000fe20000410000 */
[----:B------:R-:W-:Y:S01]  /*48a0*/  FMUL.FTZ R67, R9, -1.4426950216293334961 ;  /* 0xbfb8aa3b09437820 */ /* 0x000fe20000410000 */
[C---:B------:R-:W-:Y:S01]  /*48b0*/  FMUL.FTZ R50, R112.reuse, R51 ;  /* 0x0000003370327220 */ /* 0x040fe20000410000 */
[C---:B------:R-:W-:Y:S01]  /*48c0*/  FMUL.FTZ R54, R112.reuse, R55 ;  /* 0x0000003770367220 */ /* 0x040fe20000410000 */
[----:B------:R-:W0:Y:S01]  /*48d0*/  MUFU.EX2 R65, R65 ;  /* 0x0000004100417308 */ /* 0x000e220000000800 */
[----:B------:R-:W-:Y:S01]  /*48e0*/  FMUL.FTZ R2, R112, R135 ;  /* 0x0000008770027220 */ /* 0x000fe20000410000 */
[C-C-:B------:R-:W-:Y:S01]  /*48f0*/  FFMA.FTZ R51, R11.reuse, R50, R64.reuse ;  /* 0x000000320b337223 */ /* 0x140fe20000010040 */
[----:B------:R-:W-:Y:S01]  /*4900*/  FFMA.FTZ R55, R11, R54, R64 ;  /* 0x000000360b377223 */ /* 0x000fe20000010040 */
[----:B------:R-:W-:Y:S01]  /*4910*/  FMUL.FTZ R137, R61, -1.4426950216293334961 ;  /* 0xbfb8aa3b3d897820 */ /* 0x000fe20000410000 */
[----:B------:R-:W-:Y:S01]  /*4920*/  UIADD3 UR5, UR5, 0x3480, URZ ;  /* 0x0000348005057890 */ /* 0x000fe2000fffe03f */
[----:B------:R-:W-:Y:S01]  /*4930*/  FMUL.FTZ R129, R51, -1.4426950216293334961 ;  /* 0xbfb8aa3b33817820 */ /* 0x000fe20000410000 */
[----:B------:R-:W-:Y:S01]  /*4940*/  FMUL.FTZ R127, R55, -1.4426950216293334961 ;  /* 0xbfb8aa3b377f7820 */ /* 0x000fe20000410000 */
[----:B------:R-:W-:Y:S01]  /*4950*/  MUFU.EX2 R69, R69 ;  /* 0x0000004500457308 */ /* 0x000fe20000000800 */
[----:B--2---:R-:W-:Y:S01]  /*4960*/  ULEA UR5, UR7, UR5, 0x18 ;  /* 0x0000000507057291 */ /* 0x004fe2000f8ec03f */
[----:B------:R-:W-:Y:S01]  /*4970*/  FMUL.FTZ R131, R57, -1.4426950216293334961 ;  /* 0xbfb8aa3b39837820 */ /* 0x000fe20000410000 */
[----:B------:R-:W-:Y:S01]  /*4980*/  SHF.L.U32 R24, R24, 0x10, RZ ;  /* 0x0000001018187819 */ /* 0x000fe200000006ff */
[----:B------:R-:W-:Y:S01]  /*4990*/  ULOP3.LUT UR4, UR4, 0x1, URZ, 0x3c, !UPT ;  /* 0x0000000104047892 */ /* 0x000fe2000f8e3c3f */
[----:B------:R-:W-:-:S02]  /*49a0*/  SHF.L.U32 R25, R25, 0x10, RZ ;  /* 0x0000001019197819 */ /* 0x000fc400000006ff */
[----:B------:R-:W-:Y:S01]  /*49b0*/  SHF.L.U32 R32, R32, 0x10, RZ ;  /* 0x0000001020207819 */ /* 0x000fe200000006ff */
[----:B------:R-:W-:Y:S01]  /*49c0*/  MUFU.EX2 R139, R139 ;  /* 0x0000008b008b7308 */ /* 0x000fe20000000800 */
[----:B0-----:R-:W-:Y:S01]  /*49d0*/  FADD.FTZ R65, R65, 1 ;  /* 0x3f80000041417421 */ /* 0x001fe20000010000 */
[----:B------:R-:W-:Y:S02]  /*49e0*/  SHF.L.U32 R33, R33, 0x10, RZ ;  /* 0x0000001021217819 */ /* 0x000fe400000006ff */
[----:B------:R-:W-:Y:S02]  /*49f0*/  SHF.L.U32 R36, R36, 0x10, RZ ;  /* 0x0000001024247819 */ /* 0x000fe400000006ff */
[----:B------:R-:W-:Y:S02]  /*4a00*/  SHF.L.U32 R37, R37, 0x10, RZ ;  /* 0x0000001025257819 */ /* 0x000fe400000006ff */
[----:B------:R-:W0:Y:S01]  /*4a10*/  MUFU.EX2 R66, R66 ;  /* 0x0000004200427308 */ /* 0x000e220000000800 */
[----:B------:R-:W-:-:S02]  /*4a20*/  SHF.L.U32 R38, R38, 0x10, RZ ;  /* 0x0000001026267819 */ /* 0x000fc400000006ff */
[----:B------:R-:W-:Y:S02]  /*4a30*/  SHF.L.U32 R39, R39, 0x10, RZ ;  /* 0x0000001027277819 */ /* 0x000fe400000006ff */
[----:B------:R-:W-:Y:S02]  /*4a40*/  SHF.L.U32 R40, R40, 0x10, RZ ;  /* 0x0000001028287819 */ /* 0x000fe400000006ff */
[----:B------:R-:W-:Y:S01]  /*4a50*/  SHF.L.U32 R41, R41, 0x10, RZ ;  /* 0x0000001029297819 */ /* 0x000fe200000006ff */
[----:B------:R-:W-:Y:S01]  /*4a60*/  MUFU.EX2 R141, R141 ;  /* 0x0000008d008d7308 */ /* 0x000fe20000000800 */
[----:B------:R-:W-:-:S07]  /*4a70*/  SHF.L.U32 R43, R43, 0x10, RZ ;  /* 0x000000102b2b7819 */ /* 0x000fce00000006ff */
[----:B------:R-:W1:Y:S01]  /*4a80*/  MUFU.EX2 R68, R68 ;  /* 0x0000004400447308 */ /* 0x000e620000000800 */
[----:B0-----:R-:W-:-:S07]  /*4a90*/  FADD.FTZ R66, R66, 1 ;  /* 0x3f80000042427421 */ /* 0x001fce0000010000 */
[----:B------:R-:W0:Y:S08]  /*4aa0*/  MUFU.EX2 R63, R63 ;  /* 0x0000003f003f7308 */ /* 0x000e300000000800 */
[----:B------:R-:W2:Y:S01]  /*4ab0*/  MUFU.EX2 R67, R67 ;  /* 0x0000004300437308 */ /* 0x000ea20000000800 */
[----:B-1----:R-:W-:-:S07]  /*4ac0*/  FADD.FTZ R68, R68, 1 ;  /* 0x3f80000044447421 */ /* 0x002fce0000010000 */
[----:B------:R-:W-:Y:S01]  /*4ad0*/  MUFU.RCP R65, R65 ;  /* 0x0000004100417308 */ /* 0x000fe20000001000 */
[----:B0-----:R-:W-:-:S07]  /*4ae0*/  FADD.FTZ R63, R63, 1 ;  /* 0x3f8000003f3f7421 */ /* 0x001fce0000010000 */
[----:B------:R-:W-:Y:S01]  /*4af0*/  MUFU.RCP R66, R66 ;  /* 0x0000004200427308 */ /* 0x000fe20000001000 */
[----:B--2---:R-:W-:-:S07]  /*4b00*/  FADD.FTZ R67, R67, 1 ;  /* 0x3f80000043437421 */ /* 0x004fce0000010000 */
[----:B------:R-:W0:Y:S08]  /*4b10*/  MUFU.EX2 R129, R129 ;  /* 0x0000008100817308 */ /* 0x000e300000000800 */
[----:B------:R-:W1:Y:S08]  /*4b20*/  MUFU.RCP R68, R68 ;  /* 0x0000004400447308 */ /* 0x000e700000001000 */
[----:B------:R-:W-:Y:S01]  /*4b30*/  MUFU.RCP R63, R63 ;  /* 0x0000003f003f7308 */ /* 0x000fe20000001000 */
[----:B0-----:R-:W-:-:S07]  /*4b40*/  FADD.FTZ R129, R129, 1 ;  /* 0x3f80000081817421 */ /* 0x001fce0000010000 */
[----:B------:R-:W-:Y:S01]  /*4b50*/  MUFU.RCP R67, R67 ;  /* 0x0000004300437308 */ /* 0x000fe20000001000 */
[----:B-1----:R-:W-:-:S04]  /*4b60*/  FADD.FTZ R150, -R68, 1 ;  /* 0x3f80000044967421 */ /* 0x002fc80000010100 */
[----:B------:R-:W-:-:S03]  /*4b70*/  FFMA.FTZ R29, R29, R150, 1 ;  /* 0x3f8000001d1d7423 */ /* 0x000fc60000010096 */
[----:B------:R-:W0:Y:S01]  /*4b80*/  MUFU.EX2 R137, R137 ;  /* 0x0000008900897308 */ /* 0x000e220000000800 */
[----:B------:R-:W-:-:S04]  /*4b90*/  FMUL.FTZ R29, R68, R29 ;  /* 0x0000001d441d7220 */ /* 0x000fc80000410000 */
[----:B------:R-:W-:-:S03]  /*4ba0*/  FMUL.FTZ R29, R24, R29 ;  /* 0x0000001d181d7220 */ /* 0x000fc60000410000 */
[----:B------:R-:W-:Y:S08]  /*4bb0*/  MUFU.RCP R129, R129 ;  /* 0x0000008100817308 */ /* 0x000ff00000001000 */
[----:B------:R-:W1:Y:S01]  /*4bc0*/  MUFU.EX2 R127, R127 ;  /* 0x0000007f007f7308 */ /* 0x000e620000000800 */
[----:B0-----:R-:W-:-:S07]  /*4bd0*/  FADD.FTZ R137, R137, 1 ;  /* 0x3f80000089897421 */ /* 0x001fce0000010000 */
[----:B------:R-:W0:Y:S01]  /*4be0*/  MUFU.EX2 R131, R131 ;  /* 0x0000008300837308 */ /* 0x000e220000000800 */
[----:B-1----:R-:W-:-:S07]  /*4bf0*/  FADD.FTZ R127, R127, 1 ;  /* 0x3f8000007f7f7421 */ /* 0x002fce0000010000 */
[----:B------:R-:W-:Y:S01]  /*4c00*/  MUFU.RCP R127, R127 ;  /* 0x0000007f007f7308 */ /* 0x000fe20000001000 */
[----:B0-----:R-:W-:-:S07]  /*4c10*/  FADD.FTZ R131, R131, 1 ;  /* 0x3f80000083837421 */ /* 0x001fce0000010000 */
[----:B------:R-:W0:Y:S02]  /*4c20*/  MUFU.RCP R131, R131 ;  /* 0x0000008300837308 */ /* 0x000e240000001000 */
[----:B0-----:R-:W-:-:S04]  /*4c30*/  FADD.FTZ R158, -R131, 1 ;  /* 0x3f800000839e7421 */ /* 0x001fc80000010100 */
[----:B------:R-:W-:-:S04]  /*4c40*/  FFMA.FTZ R158, R57, R158, 1 ;  /* 0x3f800000399e7423 */ /* 0x000fc8000001009e */
[----:B------:R-:W-:-:S04]  /*4c50*/  FMUL.FTZ R158, R131, R158 ;  /* 0x0000009e839e7220 */ /* 0x000fc80000410000 */
[----:B------:R-:W-:Y:S01]  /*4c60*/  FMUL.FTZ R39, R39, R158 ;  /* 0x0000009e27277220 */ /* 0x000fe20000410000 */
[----:B---3--:R-:W-:Y:S01]  /*4c70*/  @!P1 FADD.FTZ R145, RZ, R6 ;  /* 0x00000006ff919221 */ /* 0x008fe20000010000 */
[----:B------:R-:W-:Y:S01]  /*4c80*/  @!P1 FADD.FTZ R143, RZ, R7 ;  /* 0x00000007ff8f9221 */ /* 0x000fe20000010000 */
[----:B------:R-:W-:Y:S01]  /*4c90*/  FFMA.FTZ R6, R17, R62, R144 ;  /* 0x0000003e11067223 */ /* 0x000fe20000010090 */
[----:B------:R-:W-:Y:S01]  /*4ca0*/  FFMA.FTZ R7, R11, R2, R64 ;  /* 0x000000020b077223 */ /* 0x000fe20000010040 */
[----:B------:R-:W-:Y:S01]  /*4cb0*/  FADD.FTZ R64, R125, 1 ;  /* 0x3f8000007d407421 */ /* 0x000fe20000010000 */
[----:B------:R-:W0:Y:S01]  /*4cc0*/  SHFL.BFLY PT, R144, R145, 0x10, 0x1f ;  /* 0x0e001f0091907f89 */ /* 0x000e2200000e0000 */
[----:B------:R-:W-:Y:S01]  /*4cd0*/  FADD.FTZ R125, R123, 1 ;  /* 0x3f8000007b7d7421 */ /* 0x000fe20000010000 */
[----:B------:R-:W-:Y:S01]  /*4ce0*/  FADD.FTZ R123, R69, 1 ;  /* 0x3f800000457b7421 */ /* 0x000fe20000010000 */
[----:B------:R-:W-:Y:S01]  /*4cf0*/  FADD.FTZ R69, R139, 1 ;  /* 0x3f8000008b457421 */ /* 0x000fe20000010000 */
[----:B------:R-:W1:Y:S01]  /*4d00*/  SHFL.BFLY PT, R146, R143, 0x10, 0x1f ;  /* 0x0e001f008f927f89 */ /* 0x000e6200000e0000 */
[----:B------:R-:W-:Y:S01]  /*4d10*/  MUFU.RCP R64, R64 ;  /* 0x0000004000407308 */ /* 0x000fe20000001000 */
[----:B------:R-:W-:Y:S01]  /*4d20*/  FMUL.FTZ R135, R6, -1.4426950216293334961 ;  /* 0xbfb8aa3b06877820 */ /* 0x000fe20000410000 */
[----:B------:R-:W-:Y:S01]  /*4d30*/  FMUL.FTZ R133, R7, -1.4426950216293334961 ;  /* 0xbfb8aa3b07857820 */ /* 0x000fe20000410000 */
[----:B------:R-:W-:-:S05]  /*4d40*/  LOP3.LUT P1, RZ, R71, 0xffffff1f, RZ, 0xc0, !PT ;  /* 0xffffff1f47ff7812 */ /* 0x000fca000782c0ff */
[----:B------:R-:W-:Y:S08]  /*4d50*/  MUFU.EX2 R135, R135 ;  /* 0x0000008700877308 */ /* 0x000ff00000000800 */
[----:B------:R-:W-:Y:S01]  /*4d60*/  MUFU.RCP R125, R125 ;  /* 0x0000007d007d7308 */ /* 0x000fe20000001000 */
[----:B0-----:R-:W-:Y:S01]  /*4d70*/  FADD.FTZ R144, R144, R145 ;  /* 0x0000009190907221 */ /* 0x001fe20000010000 */
[----:B-1----:R-:W-:-:S06]  /*4d80*/  FADD.FTZ R146, R146, R143 ;  /* 0x0000008f92927221 */ /* 0x002fcc0000010000 */
[----:B------:R-:W0:Y:S01]  /*4d90*/  MUFU.RCP R123, R123 ;  /* 0x0000007b007b7308 */ /* 0x000e220000001000 */
[----:B------:R-:W1:Y:S04]  /*4da0*/  SHFL.BFLY PT, R143, R144, 0x8, 0x1f ;  /* 0x0d001f00908f7f89 */ /* 0x000e6800000e0000 */
[----:B------:R-:W2:Y:S03]  /*4db0*/  SHFL.BFLY PT, R145, R146, 0x8, 0x1f ;  /* 0x0d001f0092917f89 */ /* 0x000ea600000e0000 */
[----:B------:R-:W3:Y:S08]  /*4dc0*/  MUFU.EX2 R133, R133 ;  /* 0x0000008500857308 */ /* 0x000ef00000000800 */
[----:B------:R-:W-:Y:S01]  /*4dd0*/  MUFU.RCP R69, R69 ;  /* 0x0000004500457308 */ /* 0x000fe20000001000 */
[----:B0-----:R-:W-:Y:S01]  /*4de0*/  FADD.FTZ R156, -R123, 1 ;  /* 0x3f8000007b9c7421 */ /* 0x001fe20000010100 */
[----:B-1----:R-:W-:Y:S01]  /*4df0*/  FADD.FTZ R143, R144, R143 ;  /* 0x0000008f908f7221 */ /* 0x002fe20000010000 */
[----:B--2---:R-:W-:-:S04]  /*4e00*/  FADD.FTZ R145, R146, R145 ;  /* 0x0000009192917221 */ /* 0x004fc80000010000 */
[----:B------:R-:W0:Y:S04]  /*4e10*/  SHFL.BFLY PT, R144, R143, 0x4, 0x1f ;  /* 0x0c801f008f907f89 */ /* 0x000e2800000e0000 */
[----:B------:R-:W1:Y:S01]  /*4e20*/  SHFL.BFLY PT, R146, R145, 0x4, 0x1f ;  /* 0x0c801f0091927f89 */ /* 0x000e6200000e0000 */
[----:B0-----:R-:W-:Y:S01]  /*4e30*/  FADD.FTZ R139, R143, R144 ;  /* 0x000000908f8b7221 */ /* 0x001fe20000010000 */
[----:B------:R-:W-:Y:S01]  /*4e40*/  SHF.L.U32 R143, R106, 0x3, RZ ;  /* 0x000000036a8f7819 */ /* 0x000fe200000006ff */
[----:B------:R-:W-:Y:S01]  /*4e50*/  FADD.FTZ R106, R141, 1 ;  /* 0x3f8000008d6a7421 */ /* 0x000fe20000010000 */
[----:B------:R-:W-:Y:S01]  /*4e60*/  FADD.FTZ R144, -R63, 1 ;  /* 0x3f8000003f907421 */ /* 0x000fe20000010100 */
[----:B-1----:R-:W-:Y:S01]  /*4e70*/  FADD.FTZ R141, R145, R146 ;  /* 0x00000092918d7221 */ /* 0x002fe20000010000 */
[----:B------:R-:W0:Y:S01]  /*4e80*/  SHFL.BFLY PT, R154, R139, 0x2, 0x1f ;  /* 0x0c401f008b9a7f89 */ /* 0x000e2200000e0000 */
[----:B------:R-:W-:Y:S01]  /*4e90*/  FADD.FTZ R146, -R64, 1 ;  /* 0x3f80000040927421 */ /* 0x000fe20000010100 */
[----:B------:R-:W-:Y:S01]  /*4ea0*/  LOP3.LUT R148, R143, 0x8, RZ, 0xc0, !PT ;  /* 0x000000088f947812 */ /* 0x000fe200078ec0ff */
[----:B------:R-:W1:Y:S01]  /*4eb0*/  MUFU.RCP R106, R106 ;  /* 0x0000006a006a7308 */ /* 0x000e620000001000 */
[----:B------:R-:W2:Y:S01]  /*4ec0*/  SHFL.BFLY PT, R152, R141, 0x2, 0x1f ;  /* 0x0c401f008d987f89 */ /* 0x000ea200000e0000 */
[----:B------:R-:W-:Y:S01]  /*4ed0*/  FFMA.FTZ R35, R35, R146, 1 ;  /* 0x3f80000023237423 */ /* 0x000fe20000010092 */
[----:B------:R-:W-:Y:S01]  /*4ee0*/  FADD.FTZ R146, -R65, 1 ;  /* 0x3f80000041927421 */ /* 0x000fe20000010100 */
[----:B------:R-:W-:Y:S01]  /*4ef0*/  IADD3 R85, -R148, R85, RZ ;  /* 0x0000005594557210 */ /* 0x000fe20007ffe1ff */
[----:B------:R-:W-:Y:S01]  /*4f00*/  FADD.FTZ R148, -R66, 1 ;  /* 0x3f80000042947421 */ /* 0x000fe20000010100 */
[----:B------:R-:W-:Y:S01]  /*4f10*/  FFMA.FTZ R144, R31, R144, 1 ;  /* 0x3f8000001f907423 */ /* 0x000fe20000010090 */
[----:B------:R-:W-:Y:S01]  /*4f20*/  FFMA.FTZ R146, R23, R146, 1 ;  /* 0x3f80000017927423 */ /* 0x000fe20000010092 */
[----:B------:R-:W-:Y:S01]  /*4f30*/  FADD.FTZ R23, R135, 1 ;  /* 0x3f80000087177421 */ /* 0x000fe20000010000 */
[----:B------:R-:W-:Y:S01]  /*4f40*/  FFMA.FTZ R135, R27, R148, 1 ;  /* 0x3f8000001b877423 */ /* 0x000fe20000010094 */
[----:B------:R-:W-:Y:S01]  /*4f50*/  FADD.FTZ R27, -R125, 1 ;  /* 0x3f8000007d1b7421 */ /* 0x000fe20000010100 */
[----:B------:R-:W-:Y:S01]  /*4f60*/  FADD.FTZ R148, -R67, 1 ;  /* 0x3f80000043947421 */ /* 0x000fe20000010100 */
[----:B------:R-:W4:Y:S01]  /*4f70*/  MUFU.RCP R31, R137 ;  /* 0x00000089001f7308 */ /* 0x000f220000001000 */
[----:B------:R-:W-:Y:S01]  /*4f80*/  FMUL.FTZ R35, R64, R35 ;  /* 0x0000002340237220 */ /* 0x000fe20000410000 */
[----:B------:R-:W-:Y:S01]  /*4f90*/  FFMA.FTZ R150, R8, R27, 1 ;  /* 0x3f80000008967423 */ /* 0x000fe2000001001b */
[----:B---3--:R-:W-:Y:S01]  /*4fa0*/  FADD.FTZ R27, R133, 1 ;  /* 0x3f800000851b7421 */ /* 0x008fe20000010000 */
[----:B------:R-:W-:Y:S01]  /*4fb0*/  FFMA.FTZ R8, R49, R156, 1 ;  /* 0x3f80000031087423 */ /* 0x000fe2000001009c */
[----:B------:R-:W-:Y:S01]  /*4fc0*/  FFMA.FTZ R148, R9, R148, 1 ;  /* 0x3f80000009947423 */ /* 0x000fe20000010094 */
[----:B-1----:R-:W-:Y:S01]  /*4fd0*/  FADD.FTZ R160, -R106, 1 ;  /* 0x3f8000006aa07421 */ /* 0x002fe20000010100 */
[----:B------:R-:W-:Y:S01]  /*4fe0*/  FADD.FTZ R156, -R127, 1 ;  /* 0x3f8000007f9c7421 */ /* 0x000fe20000010100 */
[----:B------:R-:W1:Y:S01]  /*4ff0*/  MUFU.RCP R23, R23 ;  /* 0x0000001700177308 */ /* 0x000e620000001000 */
[----:B0-----:R-:W-:Y:S01]  /*5000*/  FADD.FTZ R139, R139, R154 ;  /* 0x0000009a8b8b7221 */ /* 0x001fe20000010000 */
[----:B------:R-:W-:Y:S01]  /*5010*/  FADD.FTZ R154, -R129, 1 ;  /* 0x3f800000819a7421 */ /* 0x000fe20000010100 */
[----:B------:R-:W-:Y:S01]  /*5020*/  FFMA.FTZ R59, R59, R160, 1 ;  /* 0x3f8000003b3b7423 */ /* 0x000fe200000100a0 */
[----:B------:R-:W-:Y:S01]  /*5030*/  FMUL.FTZ R64, R123, R8 ;  /* 0x000000087b407220 */ /* 0x000fe20000410000 */
[----:B--2---:R-:W-:Y:S01]  /*5040*/  FADD.FTZ R141, R141, R152 ;  /* 0x000000988d8d7221 */ /* 0x004fe20000010000 */
[----:B------:R-:W0:Y:S01]  /*5050*/  SHFL.BFLY PT, R49, R139, 0x1, 0x1f ;  /* 0x0c201f008b317f89 */ /* 0x000e2200000e0000 */
[----:B------:R-:W-:Y:S01]  /*5060*/  FFMA.FTZ R154, R51, R154, 1 ;  /* 0x3f800000339a7423 */ /* 0x000fe2000001009a */
[----:B------:R-:W2:Y:S01]  /*5070*/  MUFU.RCP R27, R27 ;  /* 0x0000001b001b7308 */ /* 0x000ea20000001000 */
[----:B----4-:R-:W-:Y:S01]  /*5080*/  FADD.FTZ R162, -R31, 1 ;  /* 0x3f8000001fa27421 */ /* 0x010fe20000010100 */
[----:B------:R-:W3:Y:S01]  /*5090*/  SHFL.BFLY PT, R9, R141, 0x1, 0x1f ;  /* 0x0c201f008d097f89 */ /* 0x000ee200000e0000 */
[----:B------:R-:W-:Y:S01]  /*50a0*/  FADD.FTZ R152, -R69, 1 ;  /* 0x3f80000045987421 */ /* 0x000fe20000010100 */
[----:B------:R-:W-:Y:S01]  /*50b0*/  FMUL.FTZ R144, R63, R144 ;  /* 0x000000903f907220 */ /* 0x000fe20000410000 */
[----:B------:R-:W-:Y:S01]  /*50c0*/  FFMA.FTZ R160, R61, R162, 1 ;  /* 0x3f8000003da07423 */ /* 0x000fe200000100a2 */
[----:B------:R-:W-:Y:S01]  /*50d0*/  FFMA.FTZ R156, R55, R156, 1 ;  /* 0x3f800000379c7423 */ /* 0x000fe2000001009c */
[----:B------:R-:W-:Y:S01]  /*50e0*/  FFMA.FTZ R152, R53, R152, 1 ;  /* 0x3f80000035987423 */ /* 0x000fe20000010098 */
[----:B------:R-:W-:Y:S01]  /*50f0*/  FMUL.FTZ R146, R65, R146 ;  /* 0x0000009241927220 */ /* 0x000fe20000410000 */
[----:B-1----:R-:W-:Y:S01]  /*5100*/  FADD.FTZ R51, -R23, 1 ;  /* 0x3f80000017337421 */ /* 0x002fe20000010100 */
[----:B------:R-:W-:Y:S01]  /*5110*/  FMUL.FTZ R135, R66, R135 ;  /* 0x0000008742877220 */ /* 0x000fe20000410000 */
[----:B------:R-:W-:Y:S01]  /*5120*/  FMUL.FTZ R150, R125, R150 ;  /* 0x000000967d967220 */ /* 0x000fe20000410000 */
[----:B------:R-:W-:Y:S01]  /*5130*/  FMUL.FTZ R67, R67, R148 ;  /* 0x0000009443437220 */ /* 0x000fe20000410000 */
[----:B------:R-:W-:Y:S01]  /*5140*/  FFMA.FTZ R162, R6, R51, 1 ;  /* 0x3f80000006a27423 */ /* 0x000fe20000010033 */
[----:B------:R-:W-:Y:S01]  /*5150*/  SHF.L.U32 R51, R18, 0x10, RZ ;  /* 0x0000001012337819 */ /* 0x000fe200000006ff */
[----:B------:R-:W-:Y:S01]  /*5160*/  FMUL.FTZ R129, R129, R154 ;  /* 0x0000009a81817220 */ /* 0x000fe20000410000 */
[----:B------:R-:W-:Y:S01]  /*5170*/  SHF.L.U32 R18, R19, 0x10, RZ ;  /* 0x0000001013127819 */ /* 0x000fe200000006ff */
[----:B--2---:R-:W-:Y:S01]  /*5180*/  FADD.FTZ R164, -R27, 1 ;  /* 0x3f8000001ba47421 */ /* 0x004fe20000010100 */
[----:B------:R-:W-:Y:S01]  /*5190*/  FMUL.FTZ R152, R69, R152 ;  /* 0x0000009845987220 */ /* 0x000fe20000410000 */
[----:B------:R-:W-:Y:S01]  /*51a0*/  FMUL.FTZ R127, R127, R156 ;  /* 0x0000009c7f7f7220 */ /* 0x000fe20000410000 */
[----:B------:R-:W-:Y:S01]  /*51b0*/  FMUL.FTZ R59, R106, R59 ;  /* 0x0000003b6a3b7220 */ /* 0x000fe20000410000 */
[----:B------:R-:W-:Y:S01]  /*51c0*/  FFMA.FTZ R164, R7, R164, 1 ;  /* 0x3f80000007a47423 */ /* 0x000fe200000100a4 */
[----:B0-----:R-:W-:Y:S01]  /*51d0*/  FADD.FTZ R6, R139, R49 ;  /* 0x000000318b067221 */ /* 0x001fe20000010000 */
[----:B------:R-:W-:Y:S01]  /*51e0*/  @!P1 SHF.R.U32.HI R49, RZ, 0x2, R71 ;  /* 0x00000002ff319819 */ /* 0x000fe20000011647 */
[----:B------:R-:W-:Y:S01]  /*51f0*/  FMUL.FTZ R35, R18, R35 ;  /* 0x0000002312237220 */ /* 0x000fe20000410000 */
[----:B------:R-:W-:Y:S01]  /*5200*/  FMUL.FTZ R27, R27, R164 ;  /* 0x000000a41b1b7220 */ /* 0x000fe20000410000 */
[----:B---3--:R-:W-:Y:S01]  /*5210*/  FADD.FTZ R7, R141, R9 ;  /* 0x000000098d077221 */ /* 0x008fe20000010000 */
[----:B------:R-:W-:Y:S01]  /*5220*/  @!P1 LOP3.LUT R49, R49, 0x3ffffff8, RZ, 0xc0, !PT ;  /* 0x3ffffff831319812 */ /* 0x000fe200078ec0ff */
[----:B------:R-:W-:Y:S01]  /*5230*/  @!P1 FMUL.FTZ R6, R6, 2.4414062863797880709e-05 ;  /* 0x37cccccd06069820 */ /* 0x000fe20000410000 */
[----:B------:R-:W-:Y:S01]  /*5240*/  LEA R9, R85, UR5, 0x3 ;  /* 0x0000000555097c11 */ /* 0x000fe2000f8e18ff */
[----:B------:R-:W-:Y:S01]  /*5250*/  @!P1 FMUL.FTZ R7, R7, 2.4414062863797880709e-05 ;  /* 0x37cccccd07079820 */ /* 0x000fe20000410000 */
[----:B------:R-:W-:Y:S01]  /*5260*/  FMUL.FTZ R160, R31, R160 ;  /* 0x000000a01fa07220 */ /* 0x000fe20000410000 */
[----:B------:R-:W-:Y:S01]  /*5270*/  FMUL.FTZ R162, R23, R162 ;  /* 0x000000a217a27220 */ /* 0x000fe20000410000 */
[----:B------:R-:W-:Y:S01]  /*5280*/  FMUL.FTZ R27, R42, R27 ;  /* 0x0000001b2a1b7220 */ /* 0x000fe20000410000 */
[----:B------:R-:W-:Y:S01]  /*5290*/  FMUL.FTZ R25, R25, R150 ;  /* 0x0000009619197220 */ /* 0x000fe20000410000 */
[----:B------:R0:W-:Y:S01]  /*52a0*/  @!P1 STS.64 [R49+UR5], R6 ;  /* 0x0000000631009988 */ /* 0x0001e20008000a05 */
[----:B------:R-:W-:Y:S01]  /*52b0*/  FMUL.FTZ R67, R32, R67 ;  /* 0x0000004320437220 */ /* 0x000fe20000410000 */
[----:B------:R-:W-:Y:S01]  /*52c0*/  FMUL.FTZ R33, R33, R64 ;  /* 0x0000004021217220 */ /* 0x000fe20000410000 */
[----:B------:R-:W-:Y:S01]  /*52d0*/  FMUL.FTZ R129, R36, R129 ;  /* 0x0000008124817220 */ /* 0x000fe20000410000 */
[----:B------:R-:W-:Y:S01]  /*52e0*/  BAR.SYNC.DEFER_BLOCKING 0x0 ;  /* 0x0000000000007b1d */ /* 0x000fe20000010000 */
[----:B------:R-:W-:Y:S01]  /*52f0*/  FMUL.FTZ R37, R37, R152 ;  /* 0x0000009825257220 */ /* 0x000fe20000410000 */
[----:B------:R-:W-:Y:S01]  /*5300*/  FMUL.FTZ R127, R38, R127 ;  /* 0x0000007f267f7220 */ /* 0x000fe20000410000 */
[----:B------:R-:W-:Y:S01]  /*5310*/  FMUL.FTZ R59, R40, R59 ;  /* 0x0000003b283b7220 */ /* 0x000fe20000410000 */
[----:B------:R-:W-:Y:S01]  /*5320*/  FMUL.FTZ R41, R41, R160 ;  /* 0x000000a029297220 */ /* 0x000fe20000410000 */
[----:B------:R-:W-:Y:S01]  /*5330*/  FMUL.FTZ R43, R43, R162 ;  /* 0x000000a22b2b7220 */ /* 0x000fe20000410000 */
[----:B------:R-:W-:-:S02]  /*5340*/  IADD3 R82, P1, R82, UR12, RZ ;  /* 0x0000000c52527c10 */ /* 0x000fc4000ff3e0ff */
[----:B0-----:R-:W-:Y:S01]  /*5350*/  SHF.L.U32 R7, R20, 0x10, RZ ;  /* 0x0000001014077819 */ /* 0x001fe200000006ff */
[----:B------:R-:W-:Y:S01]  /*5360*/  FMUL.FTZ R6, R51, R144 ;  /* 0x0000009033067220 */ /* 0x000fe20000410000 */
[----:B------:R-:W-:Y:S02]  /*5370*/  SHF.L.U32 R20, R21, 0x10, RZ ;  /* 0x0000001015147819 */ /* 0x000fe400000006ff */
[----:B------:R-:W-:Y:S01]  /*5380*/  MOV R106, R117 ;  /* 0x00000075006a7202 */ /* 0x000fe20000000f00 */
[----:B------:R-:W-:Y:S02]  /*5390*/  FMUL.FTZ R7, R7, R146 ;  /* 0x0000009207077220 */ /* 0x000fe40000410000 */
[----:B------:R-:W-:Y:S01]  /*53a0*/  FMUL.FTZ R135, R20, R135 ;  /* 0x0000008714877220 */ /* 0x000fe20000410000 */
[----:B------:R-:W0:Y:S02]  /*53b0*/  LDS.64 R8, [R9] ;  /* 0x0000000009087984 */ /* 0x000e240000000a00 */
[--C-:B0-----:R-:W-:Y:S01]  /*53c0*/  FFMA.FTZ R90, R5, R90, -R8.reuse ;  /* 0x0000005a055a7223 */ /* 0x101fe20000010808 */
        /* <DEDUP_REMOVED lines=12> */
[----:B------:R-:W-:Y:S01]  /*5490*/  FFMA.FTZ R5, -R9, R10, R6 ;  /* 0x0000000a09057223 */ /* 0x000fe20000010106 */
[----:B------:R-:W-:Y:S01]  /*54a0*/  FFMA.FTZ R115, R115, -R9, R18 ;  /* 0x8000000973737223 */ /* 0x000fe20000010012 */
[----:B------:R-:W-:Y:S01]  /*54b0*/  FFMA.FTZ R35, -R9, R30, R35 ;  /* 0x0000001e09237223 */ /* 0x000fe20000010123 */
        /* <DEDUP_REMOVED lines=19> */
[----:B------:R-:W-:Y:S01]  /*55f0*/  FFMA.FTZ R43, R17, R43, -R8 ;  /* 0x0000002b112b7223 */ /* 0x000fe20000010808 */
[----:B------:R-:W-:Y:S01]  /*5600*/  FFMA.FTZ R105, R140, -R9, R105 ;  /* 0x800000098c697223 */ /* 0x000fe20000010069 */
[C---:B------:R-:W-:Y:S01]  /*5610*/  FFMA.FTZ R7, -R9.reuse, R28, R7 ;  /* 0x0000001c09077223 */ /* 0x040fe20000010107 */
[C---:B------:R-:W-:Y:S01]  /*5620*/  FMUL.FTZ R3, R112.reuse, R3 ;  /* 0x0000000370037220 */ /* 0x040fe20000410000 */
[C---:B------:R-:W-:Y:S01]  /*5630*/  FMUL.FTZ R6, R112.reuse, R5 ;  /* 0x0000000570067220 */ /* 0x040fe20000410000 */
[C---:B------:R-:W-:Y:S01]  /*5640*/  FMUL.FTZ R115, R112.reuse, R115 ;  /* 0x0000007370737220 */ /* 0x040fe20000410000 */
[C---:B------:R-:W-:Y:S01]  /*5650*/  FMUL.FTZ R8, R112.reuse, R35 ;  /* 0x0000002370087220 */ /* 0x040fe20000410000 */
[C---:B------:R-:W-:Y:S01]  /*5660*/  FFMA.FTZ R17, -R9.reuse, R2, R20 ;  /* 0x0000000209117223 */ /* 0x040fe20000010114 */
[C---:B------:R-:W-:Y:S01]  /*5670*/  FMUL.FTZ R105, R112.reuse, R105 ;  /* 0x0000006970697220 */ /* 0x040fe20000410000 */
[----:B------:R-:W-:Y:S01]  /*5680*/  FMUL.FTZ R2, R112, R7 ;  /* 0x0000000770027220 */ /* 0x000fe20000410000 */
[----:B------:R-:W-:Y:S01]  /*5690*/  FFMA.FTZ R11, R136, -R9, R83 ;  /* 0x80000009880b7223 */ /* 0x000fe20000010053 */
[----:B------:R-:W-:Y:S01]  /*56a0*/  FFMA.FTZ R41, -R9, R60, R41 ;  /* 0x0000003c09297223 */ /* 0x000fe20000010129 */
[----:B------:R-:W-:Y:S01]  /*56b0*/  F2FP.BF16.F32.PACK_AB R3, R6, R3 ;  /* 0x000000030603723e */ /* 0x000fe200000010ff */
[----:B------:R-:W-:Y:S01]  /*56c0*/  FFMA.FTZ R113, R138, -R9, R113 ;  /* 0x800000098a717223 */ /* 0x000fe20000010071 */
[----:B------:R-:W-:Y:S01]  /*56d0*/  F2FP.BF16.F32.PACK_AB R115, R8, R115 ;  /* 0x000000730873723e */ /* 0x000fe200000010ff */
[----:B------:R-:W-:Y:S01]  /*56e0*/  FMUL.FTZ R30, R112, R41 ;  /* 0x00000029701e7220 */ /* 0x000fe20000410000 */
[----:B------:R-:W-:Y:S01]  /*56f0*/  IADD3.X R83, R111, UR13, RZ, P1, !PT ;  /* 0x0000000d6f537c10 */ /* 0x000fe20008ffe4ff */
[C---:B------:R-:W-:Y:S01]  /*5700*/  FFMA.FTZ R135, -R9.reuse, R26, R135 ;  /* 0x0000001a09877223 */ /* 0x040fe20000010187 */
[----:B------:R-:W-:Y:S01]  /*5710*/  IADD3 R110, P1, R110, UR12, RZ ;  /* 0x0000000c6e6e7c10 */ /* 0x000fe2000ff3e0ff */
[----:B------:R-:W-:Y:S01]  /*5720*/  FFMA.FTZ R109, R134, -R9, R109 ;  /* 0x80000009866d7223 */ /* 0x000fe2000001006d */
[----:B------:R-:W-:Y:S01]  /*5730*/  F2FP.BF16.F32.PACK_AB R105, R2, R105 ;  /* 0x000000690269723e */ /* 0x000fe200000010ff */
[----:B------:R-:W-:Y:S01]  /*5740*/  FFMA.FTZ R25, -R9, R16, R25 ;  /* 0x0000001009197223 */ /* 0x000fe20000010119 */
[----:B------:R-:W-:Y:S01]  /*5750*/  PRMT R41, R3, 0x7632, R41 ;  /* 0x0000763203297816 */ /* 0x000fe20000000029 */
[C---:B------:R-:W-:Y:S01]  /*5760*/  FMUL.FTZ R113, R112.reuse, R113 ;  /* 0x0000007170717220 */ /* 0x040fe20000410000 */
[----:B------:R-:W-:Y:S01]  /*5770*/  PRMT R2, R115, 0x7632, R2 ;  /* 0x0000763273027816 */ /* 0x000fe20000000002 */
[----:B------:R-:W-:Y:S01]  /*5780*/  FMUL.FTZ R6, R112, R135 ;  /* 0x0000008770067220 */ /* 0x000fe20000410000 */
[----:B------:R-:W-:Y:S01]  /*5790*/  IADD3.X R111, R108, UR13, RZ, P1, !PT ;  /* 0x0000000d6c6f7c10 */ /* 0x000fe20008ffe4ff */
[----:B------:R-:W-:Y:S01]  /*57a0*/  STG.E.U16 desc[UR8][R82.64], R3 ;  /* 0x0000000352007986 */ /* 0x000fe2000c101508 */
[----:B------:R-:W-:Y:S01]  /*57b0*/  IADD3 R104, P1, R104, UR12, RZ ;  /* 0x0000000c68687c10 */ /* 0x000fe2000ff3e0ff */
[----:B------:R-:W-:Y:S01]  /*57c0*/  FFMA.FTZ R29, -R9, R22, R29 ;  /* 0x00000016091d7223 */ /* 0x000fe2000001011d */
[C---:B------:R-:W-:Y:S01]  /*57d0*/  FMUL.FTZ R109, R112.reuse, R109 ;  /* 0x0000006d706d7220 */ /* 0x040fe20000410000 */
[----:B------:R-:W-:Y:S01]  /*57e0*/  STG.E.U16 desc[UR8][R82.64+0x2], R41 ;  /* 0x0000022952007986 */ /* 0x000fe2000c101508 */
[----:B------:R-:W-:Y:S01]  /*57f0*/  FMUL.FTZ R10, R112, R25 ;  /* 0x00000019700a7220 */ /* 0x000fe20000410000 */
[----:B------:R-:W-:Y:S01]  /*5800*/  PRMT R55, R105, 0x7632, R55 ;  /* 0x0000763269377816 */ /* 0x000fe20000000037 */
[-C--:B------:R-:W-:Y:S01]  /*5810*/  FFMA.FTZ R107, R132, -R9.reuse, R107 ;  /* 0x80000009846b7223 */ /* 0x080fe2000001006b */
[----:B------:R-:W-:Y:S01]  /*5820*/  STG.E.U16 desc[UR8][R82.64+0x4], R115 ;  /* 0x0000047352007986 */ /* 0x000fe2000c101508 */
[C---:B------:R-:W-:Y:S01]  /*5830*/  FFMA.FTZ R67, -R9.reuse, R34, R67 ;  /* 0x0000002209437223 */ /* 0x040fe20000010143 */
[-C--:B------:R-:W-:Y:S01]  /*5840*/  FFMA.FTZ R103, R130, -R9.reuse, R103 ;  /* 0x8000000982677223 */ /* 0x080fe20000010067 */
[C---:B------:R-:W-:Y:S01]  /*5850*/  FFMA.FTZ R33, -R9.reuse, R48, R33 ;  /* 0x0000003009217223 */ /* 0x040fe20000010121 */
[----:B------:R-:W-:Y:S01]  /*5860*/  STG.E.U16 desc[UR8][R82.64+0x6], R2 ;  /* 0x0000060252007986 */ /* 0x000fe2000c101508 */
[-C--:B------:R-:W-:Y:S01]  /*5870*/  FFMA.FTZ R101, R128, -R9.reuse, R101 ;  /* 0x8000000980657223 */ /* 0x080fe20000010065 */
[C---:B------:R-:W-:Y:S01]  /*5880*/  FFMA.FTZ R129, -R9.reuse, R50, R129 ;  /* 0x0000003209817223 */ /* 0x040fe20000010181 */
[----:B------:R-:W-:Y:S01]  /*5890*/  FFMA.FTZ R99, R126, -R9, R99 ;  /* 0x800000097e637223 */ /* 0x000fe20000010063 */
[----:B------:R0:W-:Y:S01]  /*58a0*/  STG.E.U16 desc[UR8][R110.64], R105 ;  /* 0x000000696e007986 */ /* 0x0001e2000c101508 */
[C---:B------:R-:W-:Y:S01]  /*58b0*/  FFMA.FTZ R37, -R9.reuse, R52, R37 ;  /* 0x0000003409257223 */ /* 0x040fe20000010125 */
        /* <DEDUP_REMOVED lines=9> */
[----:B------:R-:W-:Y:S01]  /*5950*/  FFMA.FTZ R97, R122, -R9, R97 ;  /* 0x800000097a617223 */ /* 0x000fe20000010061 */
[----:B0-----:R-:W-:Y:S01]  /*5960*/  IADD3.X R105, R102, UR13, RZ, P1, !PT ;  /* 0x0000000d66697c10 */ /* 0x001fe20008ffe4ff */
[----:B------:R-:W-:Y:S01]  /*5970*/  FMUL.FTZ R20, R112, R129 ;  /* 0x0000008170147220 */ /* 0x000fe20000410000 */
[----:B------:R-:W-:Y:S01]  /*5980*/  IADD3 R100, P1, R100, UR12, RZ ;  /* 0x0000000c64647c10 */ /* 0x000fe2000ff3e0ff */
[C---:B------:R-:W-:Y:S01]  /*5990*/  FMUL.FTZ R99, R112.reuse, R99 ;  /* 0x0000006370637220 */ /* 0x040fe20000410000 */
[----:B------:R-:W-:Y:S01]  /*59a0*/  FMUL.FTZ R22, R112, R37 ;  /* 0x0000002570167220 */ /* 0x000fe20000410000 */
[----:B------:R-:W-:Y:S01]  /*59b0*/  FFMA.FTZ R87, R124, -R9, R87 ;  /* 0x800000097c577223 */ /* 0x000fe20000010057 */
[----:B------:R-:W-:Y:S01]  /*59c0*/  IADD3.X R101, R98, UR13, RZ, P1, !PT ;  /* 0x0000000d62657c10 */ /* 0x000fe20008ffe4ff */
[----:B------:R-:W-:Y:S01]  /*59d0*/  FFMA.FTZ R127, -R9, R54, R127 ;  /* 0x00000036097f7223 */ /* 0x000fe2000001017f */
[----:B------:R-:W-:Y:S01]  /*59e0*/  IADD3 R96, P1, R96, UR12, RZ ;  /* 0x0000000c60607c10 */ /* 0x000fe2000ff3e0ff */
[----:B------:R-:W-:Y:S01]  /*59f0*/  FMUL.FTZ R7, R112, R97 ;  /* 0x0000006170077220 */ /* 0x000fe20000410000 */
[----:B------:R-:W-:Y:S01]  /*5a00*/  PRMT R3, R113, 0x7632, R3 ;  /* 0x0000763271037816 */ /* 0x000fe20000000003 */
[----:B------:R-:W-:Y:S01]  /*5a10*/  FFMA.FTZ R95, R120, -R9, R95 ;  /* 0x80000009785f7223 */ /* 0x000fe2000001005f */
[----:B------:R-:W-:Y:S01]  /*5a20*/  F2FP.BF16.F32.PACK_AB R11, R8, R11 ;  /* 0x0000000b080b723e */ /* 0x000fe200000010ff */
[C---:B------:R-:W-:Y:S01]  /*5a30*/  FMUL.FTZ R87, R112.reuse, R87 ;  /* 0x0000005770577220 */ /* 0x040fe20000410000 */
[----:B------:R-:W-:Y:S01]  /*5a40*/  PRMT R2, R109, 0x7632, R2 ;  /* 0x000076326d027816 */ /* 0x000fe20000000002 */
[----:B------:R-:W-:Y:S01]  /*5a50*/  FMUL.FTZ R24, R112, R127 ;  /* 0x0000007f70187220 */ /* 0x000fe20000410000 */
[----:B------:R-:W-:Y:S01]  /*5a60*/  F2FP.BF16.F32.PACK_AB R107, R16, R107 ;  /* 0x0000006b106b723e */ /* 0x000fe200000010ff */
[C---:B------:R-:W-:Y:S01]  /*5a70*/  FFMA.FTZ R39, -R9.reuse, R56, R39 ;  /* 0x0000003809277223 */ /* 0x040fe20000010127 */
[----:B------:R-:W-:Y:S01]  /*5a80*/  F2FP.BF16.F32.PACK_AB R103, R18, R103 ;  /* 0x000000671267723e */ /* 0x000fe200000010ff */
[----:B------:R-:W-:Y:S01]  /*5a90*/  FFMA.FTZ R59, -R9, R58, R59 ;  /* 0x0000003a093b7223 */ /* 0x000fe2000001013b */
[----:B------:R-:W-:Y:S01]  /*5aa0*/  F2FP.BF16.F32.PACK_AB R5, R20, R5 ;  /* 0x000000051405723e */ /* 0x000fe200000010ff */
[-C--:B------:R-:W-:Y:S01]  /*5ab0*/  FFMA.FTZ R93, R118, -R9.reuse, R93 ;  /* 0x80000009765d7223 */ /* 0x080fe2000001005d */
[----:B------:R-:W-:Y:S01]  /*5ac0*/  IADD3.X R97, R88, UR13, RZ, P1, !PT ;  /* 0x0000000d58617c10 */ /* 0x000fe20008ffe4ff */
[----:B------:R-:W-:Y:S01]  /*5ad0*/  FFMA.FTZ R19, R116, -R9, R19 ;  /* 0x8000000974137223 */ /* 0x000fe20000010013 */
[----:B------:R-:W-:Y:S01]  /*5ae0*/  F2FP.BF16.F32.PACK_AB R99, R22, R99 ;  /* 0x000000631663723e */ /* 0x000fe200000010ff */
[----:B------:R-:W-:Y:S01]  /*5af0*/  FFMA.FTZ R91, R114, -R9, R91 ;  /* 0x80000009725b7223 */ /* 0x000fe2000001005b */
[----:B------:R-:W-:Y:S01]  /*5b00*/  IADD3 R94, P1, R94, UR12, RZ ;  /* 0x0000000c5e5e7c10 */ /* 0x000fe2000ff3e0ff */
[----:B------:R-:W-:Y:S01]  /*5b10*/  STG.E.U16 desc[UR8][R110.64+0x2], R55 ;  /* 0x000002376e007986 */ /* 0x000fe2000c101508 */
[----:B------:R-:W-:Y:S01]  /*5b20*/  PRMT R52, R11, 0x7632, R52 ;  /* 0x000076320b347816 */ /* 0x000fe20000000034 */
[----:B------:R-:W-:Y:S01]  /*5b30*/  FFMA.FTZ R43, -R9, R62, R43 ;  /* 0x0000003e092b7223 */ /* 0x000fe2000001012b */
[----:B------:R-:W-:Y:S01]  /*5b40*/  PRMT R50, R107, 0x7632, R50 ;  /* 0x000076326b327816 */ /* 0x000fe20000000032 */
[----:B------:R-:W-:Y:S01]  /*5b50*/  STG.E.U16 desc[UR8][R110.64+0x4], R113 ;  /* 0x000004716e007986 */ /* 0x000fe2000c101508 */
[C---:B------:R-:W-:Y:S01]  /*5b60*/  FMUL.FTZ R9, R112.reuse, R95 ;  /* 0x0000005f70097220 */ /* 0x040fe20000410000 */
[----:B------:R-:W-:Y:S01]  /*5b70*/  PRMT R48, R5, 0x7632, R48 ;  /* 0x0000763205307816 */ /* 0x000fe20000000030 */
[----:B------:R-:W-:Y:S01]  /*5b80*/  FMUL.FTZ R26, R112, R39 ;  /* 0x00000027701a7220 */ /* 0x000fe20000410000 */
[----:B------:R0:W-:Y:S01]  /*5b90*/  STG.E.U16 desc[UR8][R110.64+0x6], R3 ;  /* 0x000006036e007986 */ /* 0x0001e2000c101508 */
[----:B------:R-:W-:Y:S01]  /*5ba0*/  F2FP.BF16.F32.PACK_AB R87, R24, R87 ;  /* 0x000000571857723e */ /* 0x000fe200000010ff */
[----:B------:R-:W-:Y:S01]  /*5bb0*/  FMUL.FTZ R28, R112, R59 ;  /* 0x0000003b701c7220 */ /* 0x000fe20000410000 */
[----:B------:R-:W-:Y:S01]  /*5bc0*/  IADD3.X R95, R80, UR13, RZ, P1, !PT ;  /* 0x0000000d505f7c10 */ /* 0x000fe20008ffe4ff */
[----:B------:R1:W-:Y:S01]  /*5bd0*/  STG.E.U16 desc[UR8][R104.64+0x6], R2 ;  /* 0x0000060268007986 */ /* 0x0003e2000c101508 */
[C---:B------:R-:W-:Y:S01]  /*5be0*/  FMUL.FTZ R93, R112.reuse, R93 ;  /* 0x0000005d705d7220 */ /* 0x040fe20000410000 */
[C---:B------:R-:W-:Y:S01]  /*5bf0*/  FMUL.FTZ R19, R112.reuse, R19 ;  /* 0x0000001370137220 */ /* 0x040fe20000410000 */
[C---:B------:R-:W-:Y:S01]  /*5c00*/  FMUL.FTZ R91, R112.reuse, R91 ;  /* 0x0000005b705b7220 */ /* 0x040fe20000410000 */
[C---:B------:R-:W-:Y:S01]  /*5c10*/  FMUL.FTZ R32, R112.reuse, R17 ;  /* 0x0000001170207220 */ /* 0x040fe20000410000 */
[----:B------:R-:W-:Y:S01]  /*5c20*/  FMUL.FTZ R112, R112, R43 ;  /* 0x0000002b70707220 */ /* 0x000fe20000410000 */
[----:B------:R-:W-:Y:S01]  /*5c30*/  STG.E.U16 desc[UR8][R104.64], R11 ;  /* 0x0000000b68007986 */ /* 0x000fe2000c101508 */
[----:B------:R-:W-:-:S02]  /*5c40*/  IADD3 R86, P1, R86, UR12, RZ ;  /* 0x0000000c56567c10 */ /* 0x000fc4000ff3e0ff */
[----:B0-----:R-:W-:Y:S01]  /*5c50*/  PRMT R3, R103, 0x7632, R3 ;  /* 0x0000763267037816 */ /* 0x001fe20000000003 */
[----:B------:R-:W-:Y:S01]  /*5c60*/  STG.E.U16 desc[UR8][R104.64+0x2], R52 ;  /* 0x0000023468007986 */ /* 0x000fe2000c101508 */
[----:B------:R-:W-:Y:S02]  /*5c70*/  F2FP.BF16.F32.PACK_AB R7, R26, R7 ;  /* 0x000000071a07723e */ /* 0x000fe400000010ff */
[----:B-1----:R-:W-:Y:S01]  /*5c80*/  PRMT R2, R99, 0x7632, R2 ;  /* 0x0000763263027816 */ /* 0x002fe20000000002 */
[----:B------:R-:W-:Y:S01]  /*5c90*/  STG.E.U16 desc[UR8][R104.64+0x4], R109 ;  /* 0x0000046d68007986 */ /* 0x000fe2000c101508 */
[----:B------:R-:W-:Y:S02]  /*5ca0*/  F2FP.BF16.F32.PACK_AB R9, R28, R9 ;  /* 0x000000091c09723e */ /* 0x000fe400000010ff */
[----:B------:R-:W-:Y:S01]  /*5cb0*/  F2FP.BF16.F32.PACK_AB R93, R30, R93 ;  /* 0x0000005d1e5d723e */ /* 0x000fe200000010ff */
[----:B------:R-:W-:Y:S01]  /*5cc0*/  STG.E.U16 desc[UR8][R100.64], R107 ;  /* 0x0000006b64007986 */ /* 0x000fe2000c101508 */
[----:B------:R-:W-:-:S02]  /*5cd0*/  F2FP.BF16.F32.PACK_AB R19, R32, R19 ;  /* 0x000000132013723e */ /* 0x000fc400000010ff */
[----:B------:R-:W-:Y:S01]  /*5ce0*/  F2FP.BF16.F32.PACK_AB R91, R112, R91 ;  /* 0x0000005b705b723e */ /* 0x000fe200000010ff */
[----:B------:R-:W-:Y:S01]  /*5cf0*/  STG.E.U16 desc[UR8][R100.64+0x2], R50 ;  /* 0x0000023264007986 */ /* 0x000fe2000c101508 */
[----:B------:R-:W-:Y:S02]  /*5d00*/  PRMT R43, R9, 0x7632, R43 ;  /* 0x00007632092b7816 */ /* 0x000fe4000000002b */
[----:B------:R-:W-:Y:S01]  /*5d10*/  PRMT R42, R19, 0x7632, R42 ;  /* 0x00007632132a7816 */ /* 0x000fe2000000002a */
[----:B------:R-:W-:Y:S04]  /*5d20*/  STG.E.U16 desc[UR8][R100.64+0x4], R103 ;  /* 0x0000046764007986 */ /* 0x000fe8000c101508 */
[----:B------:R0:W-:Y:S04]  /*5d30*/  STG.E.U16 desc[UR8][R100.64+0x6], R3 ;  /* 0x0000060364007986 */ /* 0x0001e8000c101508 */
[----:B------:R1:W-:Y:S04]  /*5d40*/  STG.E.U16 desc[UR8][R96.64], R5 ;  /* 0x0000000560007986 */ /* 0x0003e8000c101508 */
[----:B------:R-:W-:Y:S04]  /*5d50*/  STG.E.U16 desc[UR8][R96.64+0x2], R48 ;  /* 0x0000023060007986 */ /* 0x000fe8000c101508 */
[----:B------:R-:W-:Y:S01]  /*5d60*/  STG.E.U16 desc[UR8][R96.64+0x4], R99 ;  /* 0x0000046360007986 */ /* 0x000fe2000c101508 */
[----:B0-----:R-:W-:-:S03]  /*5d70*/  PRMT R3, R87, 0x7632, R3 ;  /* 0x0000763257037816 */ /* 0x001fc60000000003 */
[----:B------:R0:W-:Y:S01]  /*5d80*/  STG.E.U16 desc[UR8][R96.64+0x6], R2 ;  /* 0x0000060260007986 */ /* 0x0001e2000c101508 */
[----:B-1----:R-:W-:-:S03]  /*5d90*/  PRMT R5, R7, 0x7632, R5 ;  /* 0x0000763207057816 */ /* 0x002fc60000000005 */
[----:B------:R1:W-:Y:S04]  /*5da0*/  STG.E.U16 desc[UR8][R94.64], R87 ;  /* 0x000000575e007986 */ /* 0x0003e8000c101508 */
[----:B------:R2:W-:Y:S01]  /*5db0*/  STG.E.U16 desc[UR8][R94.64+0x2], R3 ;  /* 0x000002035e007986 */ /* 0x0005e2000c101508 */
[----:B0-----:R-:W-:-:S03]  /*5dc0*/  PRMT R2, R93, 0x7632, R2 ;  /* 0x000076325d027816 */ /* 0x001fc60000000002 */
[----:B------:R3:W-:Y:S01]  /*5dd0*/  STG.E.U16 desc[UR8][R94.64+0x4], R7 ;  /* 0x000004075e007986 */ /* 0x0007e2000c101508 */
[----:B-1----:R-:W-:-:S03]  /*5de0*/  IADD3.X R87, R79, UR13, RZ, P1, !PT ;  /* 0x0000000d4f577c10 */ /* 0x002fc60008ffe4ff */
[----:B------:R3:W-:Y:S01]  /*5df0*/  STG.E.U16 desc[UR8][R94.64+0x6], R5 ;  /* 0x000006055e007986 */ /* 0x0007e2000c101508 */
[----:B------:R-:W-:Y:S02]  /*5e00*/  IADD3 R84, P1, R84, UR12, RZ ;  /* 0x0000000c54547c10 */ /* 0x000fe4000ff3e0ff */
[----:B--2---:R-:W-:Y:S01]  /*5e10*/  PRMT R3, R91, 0x7632, R3 ;  /* 0x000076325b037816 */ /* 0x004fe20000000003 */
[----:B------:R3:W-:Y:S01]  /*5e20*/  STG.E.U16 desc[UR8][R86.64], R9 ;  /* 0x0000000956007986 */ /* 0x0007e2000c101508 */
[----:B------:R-:W-:-:S03]  /*5e30*/  IADD3.X R85, R81, UR13, RZ, P1, !PT ;  /* 0x0000000d51557c10 */ /* 0x000fc60008ffe4ff */
        /* <DEDUP_REMOVED lines=8> */
.L_x_1082:
[C---:B0--3--:R-:W-:Y:S02]  /*5ec0*/  SHF.L.U32 R2, R0.reuse, 0x4, RZ ;  /* 0x0000000400027819 */ /* 0x049fe400000006ff */
[----:B------:R-:W-:Y:S02]  /*5ed0*/  LOP3.LUT R0, R0, 0x1, RZ, 0xc0, !PT ;  /* 0x0000000100007812 */ /* 0x000fe400078ec0ff */
[----:B------:R-:W-:-:S03]  /*5ee0*/  LOP3.LUT R3, R2, 0x7ffffe0, RZ, 0xc0, !PT ;  /* 0x07ffffe002037812 */ /* 0x000fc600078ec0ff */
[----:B------:R-:W-:Y:S01]  /*5ef0*/  IMAD R2, R0, 0x140, RZ ;  /* 0x0000014000027824 */ /* 0x000fe200078e02ff */
[----:B------:R-:W-:-:S04]  /*5f00*/  IADD3 R3, R3, R4, RZ ;  /* 0x0000000403037210 */ /* 0x000fc80007ffe0ff */
        /* <DEDUP_REMOVED lines=14> */
[----:B------:R-:W-:Y:S02]  /*5ff0*/  SEL R3, R3, 0xfffffffd, P0 ;  /* 0xfffffffd03037807 */ /* 0x000fe40000000000 */
[----:B------:R-:W-:Y:S02]  /*6000*/  SEL R2, R2, 0xffffffff, P0 ;  /* 0xffffffff02027807 */ /* 0x000fe40000000000 */
[C---:B------:R-:W-:Y:S02]  /*6010*/  SHF.L.U32 R4, R3.reuse, 0x5, RZ ;  /* 0x0000000503047819 */ /* 0x040fe400000006ff */
[----:B------:R-:W-:-:S02]  /*6020*/  SHF.L.U64.HI R3, R3, 0x5, R2 ;  /* 0x0000000503037819 */ /* 0x000fc40000010202 */
[----:B------:R-:W-:Y:S02]  /*6030*/  MOV R2, 0xffffffff ;  /* 0xffffffff00027802 */ /* 0x000fe40000000f00 */
[----:B------:R-:W-:Y:S02]  /*6040*/  IADD3 R4, P0, P1, -R4, -0x21, -R5 ;  /* 0xffffffdf04047810 */ /* 0x000fe4000791e905 */
[----:B------:R-:W-:Y:S02]  /*6050*/  SHF.L.U32 R14, R6, 0x1, RZ ;  /* 0x00000001060e7819 */ /* 0x000fe400000006ff */
[----:B------:R-:W-:Y:S02]  /*6060*/  IADD3.X R3, ~R3, -0x1, R2, P0, P1 ;  /* 0xffffffff03037810 */ /* 0x000fe400007e2502 */
[----:B------:R-:W-:Y:S02]  /*6070*/  SHF.R.U32.HI R2, RZ, 0x4, R6 ;  /* 0x00000004ff027819 */ /* 0x000fe40000011606 */
[----:B------:R-:W-:Y:S01]  /*6080*/  LEA R15, R5, UR4, 0x7 ;  /* 0x00000004050f7c11 */ /* 0x000fe2000f8e38ff */
[----:B------:R-:W-:Y:S01]  /*6090*/  IMAD.WIDE.U32 R8, R3, -0x33333333, RZ ;  /* 0xcccccccd03087825 */ /* 0x000fe200078e00ff */
[----:B------:R-:W-:-:S02]  /*60a0*/  IADD3 R7, R2, 0x14, RZ ;  /* 0x0000001402077810 */ /* 0x000fc40007ffe0ff */
[----:B------:R-:W-:Y:S02]  /*60b0*/  LOP3.LUT R12, RZ, R2, RZ, 0x33, !PT ;  /* 0x00000002ff0c7212 */ /* 0x000fe400078e33ff */
[C---:B------:R-:W-:Y:S01]  /*60c0*/  LOP3.LUT R14, R7.reuse, 0x1e, R14, 0x78, !PT ;  /* 0x0000001e070e7812 */ /* 0x040fe200078e780e */
[C---:B------:R-:W-:Y:S01]  /*60d0*/  IMAD.WIDE.U32 R10, P0, R4.reuse, -0x33333334, R8 ;  /* 0xcccccccc040a7825 */ /* 0x040fe20007800008 */
[----:B------:R-:W-:Y:S02]  /*60e0*/  VIMNMX.U32 R7, R7, 0x20, !PT ;  /* 0x0000002007077848 */ /* 0x000fe40007fe0000 */
[----:B------:R-:W-:Y:S01]  /*60f0*/  IADD3 R35, P2, R5, 0x1e, RZ ;  /* 0x0000001e05237810 */ /* 0x000fe20007f5e0ff */
[----:B------:R-:W-:Y:S01]  /*6100*/  IMAD.WIDE.U32 R8, R4, -0x33333333, RZ ;  /* 0xcccccccd04087825 */ /* 0x000fe200078e00ff */
[----:B------:R-:W-:Y:S02]  /*6110*/  SHF.L.U32 R8, R6, 0x7, RZ ;  /* 0x0000000706087819 */ /* 0x000fe400000006ff */
[----:B------:R-:W-:-:S02]  /*6120*/  IADD3 R7, R7, R12, RZ ;  /* 0x0000000c07077210 */ /* 0x000fc40007ffe0ff */
[----:B------:R-:W-:Y:S02]  /*6130*/  IADD3.X R13, RZ, RZ, RZ, P0, !PT ;  /* 0x000000ffff0d7210 */ /* 0x000fe400007fe4ff */
[----:B------:R-:W-:Y:S02]  /*6140*/  IADD3 RZ, P1, R9, R10, RZ ;  /* 0x0000000a09ff7210 */ /* 0x000fe40007f3e0ff */
[----:B------:R-:W-:Y:S02]  /*6150*/  MOV R12, R11 ;  /* 0x0000000b000c7202 */ /* 0x000fe40000000f00 */
[----:B------:R-:W-:Y:S02]  /*6160*/  SHF.L.U32 R9, R5, 0x1, RZ ;  /* 0x0000000105097819 */ /* 0x000fe400000006ff */
[----:B------:R-:W-:Y:S01]  /*6170*/  LOP3.LUT R10, R8, 0x780, RZ, 0xc0, !PT ;  /* 0x00000780080a7812 */ /* 0x000fe200078ec0ff */
[----:B------:R-:W-:Y:S01]  /*6180*/  IMAD.WIDE.U32.X R12, R3, -0x33333334, R12, P1 ;  /* 0xcccccccc030c7825 */ /* 0x000fe200008e040c */
[----:B------:R-:W-:-:S02]  /*6190*/  ISETP.LT.U32.AND P0, PT, R16, 0x2, PT ;  /* 0x000000021000780c */ /* 0x000fc40003f01070 */
[----:B------:R-:W-:Y:S02]  /*61a0*/  LOP3.LUT R8, R9, 0x1f, R6, 0x78, !PT ;  /* 0x0000001f09087812 */ /* 0x000fe400078e7806 */
[----:B------:R-:W-:Y:S01]  /*61b0*/  IADD3 R9, R10, UR4, RZ ;  /* 0x000000040a097c10 */ /* 0x000fe2000fffe0ff */
[----:B------:R-:W-:Y:S01]  /*61c0*/  IMAD.WIDE.U32 R10, R7, -0x33333333, RZ ;  /* 0xcccccccd070a7825 */ /* 0x000fe200078e00ff */
[----:B------:R-:W-:Y:S02]  /*61d0*/  ISETP.LT.AND.EX P0, PT, R17, RZ, PT, P0 ;  /* 0x000000ff1100720c */ /* 0x000fe40003f01300 */
[----:B------:R-:W-:Y:S02]  /*61e0*/  SHF.R.U64 R18, R12, 0x3, R13 ;  /* 0x000000030c127819 */ /* 0x000fe4000000120d */
[----:B------:R-:W-:Y:S02]  /*61f0*/  LEA.HI R20, R11, 0x1, RZ, 0x1c ;  /* 0x000000010b147811 */ /* 0x000fe400078fe0ff */
[----:B------:R-:W-:-:S02]  /*6200*/  LEA R8, R8, R15, 0x2 ;  /* 0x0000000f08087211 */ /* 0x000fc400078e10ff */
[----:B------:R-:W-:Y:S02]  /*6210*/  SEL R10, R16, 0x2, P0 ;  /* 0x00000002100a7807 */ /* 0x000fe40000000000 */
[----:B------:R-:W-:Y:S02]  /*6220*/  SEL R11, R17, RZ, P0 ;  /* 0x000000ff110b7207 */ /* 0x000fe40000000000 */
[C---:B------:R-:W-:Y:S02]  /*6230*/  IADD3 R16, P0, R5.reuse, 0xa, RZ ;  /* 0x0000000a05107810 */ /* 0x040fe40007f1e0ff */
[----:B------:R-:W-:Y:S02]  /*6240*/  IADD3 R15, P1, R5, 0x14, RZ ;  /* 0x00000014050f7810 */ /* 0x000fe40007f3e0ff */
[----:B------:R-:W-:Y:S02]  /*6250*/  IADD3 R18, R18, 0x1, RZ ;  /* 0x0000000112127810 */ /* 0x000fe40007ffe0ff */
[----:B------:R-:W-:-:S02]  /*6260*/  LEA R9, R14, R9, 0x2 ;  /* 0x000000090e097211 */ /* 0x000fc400078e10ff */
[----:B------:R-:W-:Y:S02]  /*6270*/  SHF.L.U64.HI R11, R10, 0x5, R11 ;  /* 0x000000050a0b7819 */ /* 0x000fe4000001020b */
[C---:B------:R-:W-:Y:S02]  /*6280*/  LOP3.LUT R17, R6.reuse, 0x1f, RZ, 0xc0, !PT ;  /* 0x0000001f06117812 */ /* 0x040fe400078ec0ff */
[----:B------:R-:W-:Y:S02]  /*6290*/  LOP3.LUT R36, R6, 0xf, RZ, 0xc0, !PT ;  /* 0x0000000f06247812 */ /* 0x000fe400078ec0ff */
[----:B------:R-:W-:Y:S02]  /*62a0*/  IADD3 R14, R2, 0x3c, RZ ;  /* 0x0000003c020e7810 */ /* 0x000fe40007ffe0ff */
[----:B------:R-:W-:Y:S02]  /*62b0*/  IADD3.X R13, RZ, RZ, RZ, P0, !PT ;  /* 0x000000ffff0d7210 */ /* 0x000fe400007fe4ff */
[----:B------:R-:W-:-:S02]  /*62c0*/  IADD3.X R12, RZ, RZ, RZ, P1, !PT ;  /* 0x000000ffff0c7210 */ /* 0x000fc40000ffe4ff */
[----:B------:R-:W-:Y:S02]  /*62d0*/  IADD3.X R34, RZ, RZ, RZ, P2, !PT ;  /* 0x000000ffff227210 */ /* 0x000fe400017fe4ff */
[----:B------:R-:W-:Y:S02]  /*62e0*/  SHF.L.U32 R10, R10, 0x5, RZ ;  /* 0x000000050a0a7819 */ /* 0x000fe400000006ff */
[----:B------:R-:W-:Y:S02]  /*62f0*/  LOP3.LUT R20, R20, 0x3, RZ, 0xc0, !PT ;  /* 0x0000000314147812 */ /* 0x000fe400078ec0ff */
[----:B------:R-:W-:-:S07]  /*6300*/  LOP3.LUT R18, R18, 0x3, RZ, 0xc0, !PT ;  /* 0x0000000312127812 */ /* 0x000fce00078ec0ff */
.L_x_1111:
[----:B------:R-:W-:Y:S01]  /*6310*/  ISETP.GT.U32.AND P0, PT, R10, R5, PT ;  /* 0x000000050a00720c */ /* 0x000fe20003f04070 */
[----:B------:R-:W-:Y:S01]  /*6320*/  BSSY B0, `(.L_x_1095) ;  /* 0x00000aa000007945 */ /* 0x000fe20003800000 */
[----:B0123--:R-:W-:Y:S01]  /*6330*/  HFMA2.MMA R21, -RZ, RZ, 0, 0 ;  /* 0x00000000ff157435 */ /* 0x00ffe200000001ff */
[----:B------:R-:W-:Y:S02]  /*6340*/  MOV R26, RZ ;  /* 0x000000ff001a7202 */ /* 0x000fe40000000f00 */
[----:B------:R-:W-:-:S13]  /*6350*/  ISETP.GT.AND.EX P0, PT, R11, RZ, PT, P0 ;  /* 0x000000ff0b00720c */ /* 0x000fda0003f04300 */
[----:B------:R-:W-:Y:S05]  /*6360*/  @!P0 BRA `(.L_x_1096) ;  /* 0x0000000800948947 */ /* 0x000fea0003800000 */
        /* <DEDUP_REMOVED lines=36> */
.L_x_1098:
[----:B------:R-:W-:Y:S05]  /*65b0*/  BSYNC B1 ;  /* 0x0000000000017941 */ /* 0x000fea0003800000 */
.L_x_1097:
[----:B------:R-:W-:Y:S05]  /*65c0*/  @!P0 BRA `(.L_x_1096) ;  /* 0x0000000400fc8947 */ /* 0x000fea0003800000 */
[----:B------:R-:W-:Y:S01]  /*65d0*/  SHF.L.U64.HI R23, R22, 0x1, R23 ;  /* 0x0000000116177819 */ /* 0x000fe20000010217 */
[----:B------:R-:W-:Y:S01]  /*65e0*/  IMAD R25, R62, 0x500, RZ ;  /* 0x000005003e197824 */ /* 0x000fe200078e02ff */
[----:B------:R-:W-:Y:S01]  /*65f0*/  SHF.L.U32 R22, R22, 0x1, RZ ;  /* 0x0000000116167819 */ /* 0x000fe200000006ff */
[----:B------:R-:W-:Y:S01]  /*6600*/  ULDC.64 UR6, c[0x0][0x260] ;  /* 0x0000980000067ab9 */ /* 0x000fe20000000a00 */
[C---:B------:R-:W-:Y:S01]  /*6610*/  IADD3 R24, P2, -R63.reuse, R10, RZ ;  /* 0x0000000a3f187210 */ /* 0x040fe20007f5e1ff */
[----:B------:R-:W-:Y:S02]  /*6620*/  BSSY B1, `(.L_x_1099) ;  /* 0x0000046000017945 */ /* 0x000fe40003800000 */
[----:B------:R-:W-:Y:S01]  /*6630*/  IMAD.WIDE.U32 R22, R63, 0x500, R22 ;  /* 0x000005003f167825 */ /* 0x000fe200078e0016 */
[----:B------:R-:W-:Y:S02]  /*6640*/  ISETP.GT.U32.AND P0, PT, R24, 0x78, PT ;  /* 0x000000781800780c */ /* 0x000fe40003f04070 */
[----:B------:R-:W-:-:S02]  /*6650*/  IADD3.X R27, ~R62, R11, RZ, P2, !PT ;  /* 0x0000000b3e1b7210 */ /* 0x000fc400017fe5ff */
[----:B------:R-:W-:Y:S02]  /*6660*/  IADD3 R25, R23, R25, RZ ;  /* 0x0000001917197210 */ /* 0x000fe40007ffe0ff */
[----:B------:R-:W-:-:S04]  /*6670*/  LEA R23, P1, R22, UR6, 0x2 ;  /* 0x0000000616177c11 */ /* 0x000fc8000f8210ff */
[----:B------:R-:W-:Y:S02]  /*6680*/  LEA.HI.X R24, R22, UR7, R25, 0x2, P1 ;  /* 0x0000000716187c11 */ /* 0x000fe400088f1419 */
[----:B------:R-:W-:Y:S02]  /*6690*/  ISETP.GT.AND.EX P1, PT, R27, RZ, PT, P0 ;  /* 0x000000ff1b00720c */ /* 0x000fe40003f24300 */
[----:B------:R-:W-:Y:S02]  /*66a0*/  IADD3 R22, P2, R23, 0x1d000, RZ ;  /* 0x0001d00017167810 */ /* 0x000fe40007f5e0ff */
[----:B------:R-:W-:Y:S02]  /*66b0*/  PLOP3.LUT P0, PT, PT, PT, PT, 0x80, 0x0 ;  /* 0x000000000000781c */ /* 0x000fe40003f0f070 */
[----:B------:R-:W-:-:S07]  /*66c0*/  IADD3.X R23, RZ, R24, RZ, P2, !PT ;  /* 0x00000018ff177210 */ /* 0x000fce00017fe4ff */
[----:B------:R-:W-:Y:S05]  /*66d0*/  @!P1 BRA `(.L_x_1100) ;  /* 0x0000000000e89947 */ /* 0x000fea0003800000 */
[----:B------:R-:W-:Y:S02]  /*66e0*/  IADD3 R27, P1, R10, -0x78, RZ ;  /* 0xffffff880a1b7810 */ /* 0x000fe40007f3e0ff */
[----:B------:R-:W-:Y:S02]  /*66f0*/  PLOP3.LUT P0, PT, PT, PT, PT, 0x8, 0x0 ;  /* 0x000000000000781c */ /* 0x000fe40003f0e170 */
[----:B------:R-:W-:-:S11]  /*6700*/  IADD3.X R37, R11, -0x1, RZ, P1, !PT ;  /* 0xffffffff0b257810 */ /* 0x000fd60000ffe4ff */
.L_x_1101:
        /* <DEDUP_REMOVED lines=55> */
.L_x_1100:
[----:B------:R-:W-:Y:S05]  /*6a80*/  BSYNC B1 ;  /* 0x0000000000017941 */ /* 0x000fea0003800000 */
.L_x_1099:
        /* <DEDUP_REMOVED lines=35> */
.L_x_1103:
[----:B------:R-:W-:Y:S05]  /*6cc0*/  BSYNC B1 ;  /* 0x0000000000017941 */ /* 0x000fea0003800000 */
.L_x_1102:
        /* <DEDUP_REMOVED lines=15> */
.L_x_1096:
[----:B------:R-:W-:Y:S05]  /*6dc0*/  BSYNC B0 ;  /* 0x0000000000007941 */ /* 0x000fea0003800000 */
.L_x_1095:
        /* <DEDUP_REMOVED lines=10> */
[----:B------:R-:W-:-:S12]  /*6e70*/  UMOV UR5, 0xffff ;  /* 0x0000ffff00057882 */ /* 0x000fd80000000000 */
[----:B------:R-:W-:Y:S02]  /*6e80*/  @!P0 SHF.R.U32.HI R2, RZ, 0x4, R6 ;  /* 0x00000004ff028819 */ /* 0x000fe40000011606 */
[C---:B------:R-:W-:Y:S02]  /*6e90*/  @!P0 SHF.L.U32 R21, R36.reuse, 0x1, RZ ;  /* 0x0000000124158819 */ /* 0x040fe400000006ff */
[----:B------:R-:W-:Y:S02]  /*6ea0*/  @!P0 LEA R23, R36, UR4, 0x7 ;  /* 0x0000000424178c11 */ /* 0x000fe4000f8e38ff */
[----:B------:R-:W-:Y:S01]  /*6eb0*/  @!P0 LOP3.LUT R22, R2, R21, RZ, 0x3c, !PT ;  /* 0x0000001502168212 */ /* 0x000fe200078e3cff */
[----:B------:R-:W-:-:S03]  /*6ec0*/  HFMA2.MMA R21, -RZ, RZ, 0, 0 ;  /* 0x00000000ff157435 */ /* 0x000fc600000001ff */
[----:B------:R-:W-:Y:S02]  /*6ed0*/  @!P0 LEA R23, R22, R23, 0x2 ;  /* 0x0000001716178211 */ /* 0x000fe400078e10ff */
[----:B------:R-:W-:-:S05]  /*6ee0*/  MOV R22, RZ ;  /* 0x000000ff00167202 */ /* 0x000fca0000000f00 */
[----:B------:R0:W1:Y:S04]  /*6ef0*/  @!P0 LDS R21, [R23] ;  /* 0x0000000017158984 */ /* 0x0000680000000800 */
[----:B------:R0:W2:Y:S01]  /*6f00*/  @!P0 LDS R22, [R23+0x500] ;  /* 0x0005000017168984 */ /* 0x0000a20000000800 */
[----:B------:R-:W-:Y:S05]  /*6f10*/  BRA.DIV UR5, `(.L_x_1107) ;  /* 0x0000001205687947 */ /* 0x000fea000b800000 */
[----:B------:R-:W-:Y:S02]  /*6f20*/  MOV R28, 0xffff ;  /* 0x0000ffff001c7802 */ /* 0x000fe40000000f00 */
[----:B------:R-:W-:Y:S02]  /*6f30*/  MOV R27, 0xffff ;  /* 0x0000ffff001b7802 */ /* 0x000fe40000000f00 */
[----:B------:R-:W-:Y:S01]  /*6f40*/  MOV R29, 0xffff ;  /* 0x0000ffff001d7802 */ /* 0x000fe20000000f00 */
[----:B-1----:R-:W1:Y:S01]  /*6f50*/  SHFL.BFLY PT, R24, R21, 0x8, 0x101f ;  /* 0x0d101f0015187f89 */ /* 0x002e6200000e0000 */
[----:B------:R-:W-:Y:S02]  /*6f60*/  MOV R30, 0xffff ;  /* 0x0000ffff001e7802 */ /* 0x000fe40000000f00 */
[----:B------:R-:W-:Y:S01]  /*6f70*/  MOV R32, 0xffff ;  /* 0x0000ffff00207802 */ /* 0x000fe20000000f00 */
[----:B0-2---:R-:W0:Y:S01]  /*6f80*/  SHFL.BFLY PT, R23, R22, 0x8, 0x101f ;  /* 0x0d101f0016177f89 */ /* 0x005e2200000e0000 */
[----:B------:R-:W-:-:S02]  /*6f90*/  MOV R31, 0xffff ;  /* 0x0000ffff001f7802 */ /* 0x000fc40000000f00 */
        /* <DEDUP_REMOVED lines=15> */
.L_x_1120:
        /* <DEDUP_REMOVED lines=15> */
[----:B0-----:R-:W-:Y:S01]  /*7180*/  HFMA2.MMA R21, -RZ, RZ, 0, 0 ;  /* 0x00000000ff157435 */ /* 0x001fe200000001ff */
[----:B------:R-:W-:Y:S01]  /*7190*/  MOV R26, RZ ;  /* 0x000000ff001a7202 */ /* 0x000fe20000000f00 */
[----:B------:R-:W-:-:S05]  /*71a0*/  UMOV UR5, 0xffff ;  /* 0x0000ffff00057882 */ /* 0x000fca0000000000 */
[----:B------:R0:W1:Y:S04]  /*71b0*/  @!P0 LDS R26, [R9+0x500] ;  /* 0x00050000091a8984 */ /* 0x0000680000000800 */
[----:B------:R0:W2:Y:S01]  /*71c0*/  @!P0 LDS R21, [R9] ;  /* 0x0000000009158984 */ /* 0x0000a20000000800 */
[----:B------:R-:W-:Y:S05]  /*71d0*/  BRA.DIV UR5, `(.L_x_1108) ;  /* 0x0000001205907947 */ /* 0x000fea000b800000 */
[----:B------:R-:W-:Y:S02]  /*71e0*/  MOV R32, 0xffff ;  /* 0x0000ffff00207802 */ /* 0x000fe40000000f00 */
[----:B------:R-:W-:Y:S02]  /*71f0*/  MOV R31, 0xffff ;  /* 0x0000ffff001f7802 */ /* 0x000fe40000000f00 */
[----:B------:R-:W-:Y:S01]  /*7200*/  MOV R33, 0xffff ;  /* 0x0000ffff00217802 */ /* 0x000fe20000000f00 */
[----:B--2---:R-:W2:Y:S01]  /*7210*/  SHFL.BFLY PT, R28, R21, 0x8, 0x101f ;  /* 0x0d101f00151c7f89 */ /* 0x004ea200000e0000 */
[----:B------:R-:W-:Y:S02]  /*7220*/  MOV R38, 0xffff ;  /* 0x0000ffff00267802 */ /* 0x000fe40000000f00 */
[----:B------:R-:W-:Y:S01]  /*7230*/  MOV R40, 0xffff ;  /* 0x0000ffff00287802 */ /* 0x000fe20000000f00 */
[----:B-1----:R-:W1:Y:S01]  /*7240*/  SHFL.BFLY PT, R27, R26, 0x8, 0x101f ;  /* 0x0d101f001a1b7f89 */ /* 0x002e6200000e0000 */
[----:B------:R-:W-:-:S02]  /*7250*/  MOV R37, 0xffff ;  /* 0x0000ffff00257802 */ /* 0x000fc40000000f00 */
[----:B------:R-:W-:Y:S01]  /*7260*/  MOV R39, 0xffff ;  /* 0x0000ffff00277802 */ /* 0x000fe20000000f00 */
[----:B--2---:R-:W-:Y:S01]  /*7270*/  FADD.FTZ R28, R28, R21 ;  /* 0x000000151c1c7221 */ /* 0x004fe20000010000 */
[----:B-1----:R-:W-:-:S04]  /*7280*/  FADD.FTZ R27, R27, R26 ;  /* 0x0000001a1b1b7221 */ /* 0x002fc80000010000 */
        /* <DEDUP_REMOVED lines=12> */
.L_x_1130:
[----:B---3--:R-:W-:Y:S01]  /*7350*/  FADD.FTZ R26, R21, R26 ;  /* 0x0000001a151a7221 */ /* 0x008fe20000010000 */
        /* <DEDUP_REMOVED lines=8> */
[C---:B-1----:R-:W-:Y:S01]  /*73e0*/  @!P0 SHF.L.U32 R21, R36.reuse, 0x1, RZ ;  /* 0x0000000124158819 */ /* 0x042fe200000006ff */
[----:B------:R-:W-:Y:S01]  /*73f0*/  UMOV UR5, 0xffff ;  /* 0x0000ffff00057882 */ /* 0x000fe20000000000 */
[----:B------:R-:W-:Y:S02]  /*7400*/  @!P0 LEA R27, R36, UR4, 0x7 ;  /* 0x00000004241b8c11 */ /* 0x000fe4000f8e38ff */
[----:B------:R-:W-:Y:S01]  /*7410*/  @!P0 LOP3.LUT R26, R26, R21, RZ, 0x3c, !PT ;  /* 0x000000151a1a8212 */ /* 0x000fe200078e3cff */
[----:B------:R-:W-:-:S03]  /*7420*/  HFMA2.MMA R21, -RZ, RZ, 0, 0 ;  /* 0x00000000ff157435 */ /* 0x000fc600000001ff */
[----:B------:R-:W-:Y:S02]  /*7430*/  @!P0 LEA R27, R26, R27, 0x2 ;  /* 0x0000001b1a1b8211 */ /* 0x000fe400078e10ff */
[----:B------:R-:W-:-:S05]  /*7440*/  MOV R26, RZ ;  /* 0x000000ff001a7202 */ /* 0x000fca0000000f00 */
[----:B------:R1:W2:Y:S04]  /*7450*/  @!P0 LDS R21, [R27] ;  /* 0x000000001b158984 */ /* 0x0002a80000000800 */
[----:B------:R1:W3:Y:S01]  /*7460*/  @!P0 LDS R26, [R27+0x500] ;  /* 0x000500001b1a8984 */ /* 0x0002e20000000800 */
[----:B------:R-:W-:Y:S05]  /*7470*/  BRA.DIV UR5, `(.L_x_1109) ;  /* 0x0000001205d47947 */ /* 0x000fea000b800000 */
[----:B------:R-:W-:Y:S02]  /*7480*/  MOV R32, 0xffff ;  /* 0x0000ffff00207802 */ /* 0x000fe40000000f00 */
[----:B------:R-:W-:Y:S02]  /*7490*/  MOV R31, 0xffff ;  /* 0x0000ffff001f7802 */ /* 0x000fe40000000f00 */
[----:B------:R-:W-:Y:S01]  /*74a0*/  MOV R33, 0xffff ;  /* 0x0000ffff00217802 */ /* 0x000fe20000000f00 */
[----:B--2---:R-:W2:Y:S01]  /*74b0*/  SHFL.BFLY PT, R28, R21, 0x8, 0x101f ;  /* 0x0d101f00151c7f89 */ /* 0x004ea200000e0000 */
[----:B------:R-:W-:Y:S02]  /*74c0*/  MOV R38, 0xffff ;  /* 0x0000ffff00267802 */ /* 0x000fe40000000f00 */
[----:B------:R-:W-:Y:S01]  /*74d0*/  MOV R40, 0xffff ;  /* 0x0000ffff00287802 */ /* 0x000fe20000000f00 */
[----:B-1-3--:R-:W1:Y:S01]  /*74e0*/  SHFL.BFLY PT, R27, R26, 0x8, 0x101f ;  /* 0x0d101f001a1b7f89 */ /* 0x00ae6200000e0000 */
        /* <DEDUP_REMOVED lines=16> */
.L_x_1140:
[----:B---3--:R-:W-:Y:S01]  /*75f0*/  FADD.FTZ R26, R21, R26 ;  /* 0x0000001a151a7221 */ /* 0x008fe20000010000 */
[----:B------:R-:W-:-:S04]  /*7600*/  @!P1 F2FP.BF16.F32.PACK_AB R21, RZ, R31 ;  /* 0x0000001fff15923e */ /* 0x000fc800000010ff */
[----:B------:R-:W-:Y:S01]  /*7610*/  @!P1 F2FP.BF16.F32.PACK_AB R26, RZ, R26 ;  /* 0x0000001aff1a923e */ /* 0x000fe200000010ff */
[----:B------:R2:W-:Y:S03]  /*7620*/  @!P1 STG.E.U16 desc[UR8][R22.64+0x50], R21 ;  /* 0x0000501516009986 */ /* 0x0005e6000c101508 */
[----:B------:R-:W-:Y:S02]  /*7630*/  PRMT R27, R26, 0x7610, R27 ;  /* 0x000076101a1b7816 */ /* 0x000fe4000000001b */
[----:B------:R-:W-:-:S03]  /*7640*/  MOV R26, R14 ;  /* 0x0000000e001a7202 */ /* 0x000fc60000000f00 */
[----:B------:R2:W-:Y:S04]  /*7650*/  @!P1 STG.E.U16 desc[UR8][R24.64+0x50], R27 ;  /* 0x0000501b18009986 */ /* 0x0005e8000c101508 */
.L_x_1106:
[----:B------:R-:W-:Y:S05]  /*7660*/  BSYNC B0 ;  /* 0x0000000000007941 */ /* 0x000fea0003800000 */
.L_x_1105:
[----:B------:R-:W-:-:S13]  /*7670*/  ISETP.GE.U32.AND P0, PT, R7, 0x3c, PT ;  /* 0x0000003c0700780c */ /* 0x000fda0003f06070 */
[----:B------:R-:W-:Y:S05]  /*7680*/  @!P0 BRA `(.L_x_1104) ;  /* 0x0000000800748947 */ /* 0x000fea0003800000 */
[----:B------:R-:W-:Y:S01]  /*7690*/  ISETP.GT.U32.AND P0, PT, R36, 0x9, PT ;  /* 0x000000092400780c */ /* 0x000fe20003f04070 */
[----:B------:R-:W-:-:S12]  /*76a0*/  UMOV UR5, 0xffff ;  /* 0x0000ffff00057882 */ /* 0x000fd80000000000 */
[C---:B012---:R-:W-:Y:S02]  /*76b0*/  @!P0 SHF.L.U32 R21, R36.reuse, 0x1, RZ ;  /* 0x0000000124158819 */ /* 0x047fe400000006ff */
        /* <DEDUP_REMOVED lines=8> */
[----:B------:R-:W-:Y:S02]  /*7740*/  @!P0 SHF.L.U32 R28, R36, 0x1, RZ ;  /* 0x00000001241c8819 */ /* 0x000fe400000006ff */
[----:B------:R-:W-:Y:S02]  /*7750*/  @!P0 IADD3 R25, R26, 0x14, RZ ;  /* 0x000000141a198810 */ /* 0x000fe40007ffe0ff */
[C---:B------:R-:W-:Y:S02]  /*7760*/  @!P0 LEA R30, R36.reuse, UR4, 0x7 ;  /* 0x00000004241e8c11 */ /* 0x040fe4000f8e38ff */
[----:B------:R-:W-:Y:S02]  /*7770*/  @!P0 LOP3.LUT R25, R25, R28, RZ, 0x3c, !PT ;  /* 0x0000001c19198212 */ /* 0x000fe400078e3cff */
[----:B------:R-:W-:Y:S02]  /*7780*/  @!P0 SHF.L.U32 R24, R36, 0x1, RZ ;  /* 0x0000000124188819 */ /* 0x000fe400000006ff */
[----:B0-----:R-:W-:-:S02]  /*7790*/  @!P0 IADD3 R23, R26, 0x28, RZ ;  /* 0x000000281a178810 */ /* 0x001fc40007ffe0ff */
[----:B------:R-:W-:Y:S02]  /*77a0*/  @!P0 LEA R27, R25, R30, 0x2 ;  /* 0x0000001e191b8211 */ /* 0x000fe400078e10ff */
[----:B------:R-:W-:Y:S02]  /*77b0*/  @!P0 LOP3.LUT R23, R23, R24, RZ, 0x3c, !PT ;  /* 0x0000001817178212 */ /* 0x000fe400078e3cff */
[----:B------:R-:W-:Y:S01]  /*77c0*/  @!P0 LEA R40, R36, UR4, 0x7 ;  /* 0x0000000424288c11 */ /* 0x000fe2000f8e38ff */
[----:B------:R-:W0:Y:S01]  /*77d0*/  @!P0 LDS R28, [R27] ;  /* 0x000000001b1c8984 */ /* 0x000e220000000800 */
[----:B------:R-:W-:Y:S02]  /*77e0*/  @!P0 IADD3 R25, R26, 0x3c, RZ ;  /* 0x0000003c1a198810 */ /* 0x000fe40007ffe0ff */
[----:B------:R-:W-:Y:S01]  /*77f0*/  @!P0 LEA R23, R23, R40, 0x2 ;  /* 0x0000002817178211 */ /* 0x000fe200078e10ff */
[----:B------:R3:W4:Y:S01]  /*7800*/  @!P0 LDS R30, [R27+0x500] ;  /* 0x000500001b1e8984 */ /* 0x0007220000000800 */
[----:B------:R-:W-:-:S02]  /*7810*/  @!P0 SHF.L.U32 R44, R36, 0x1, RZ ;  /* 0x00000001242c8819 */ /* 0x000fc400000006ff */
[----:B------:R-:W-:Y:S01]  /*7820*/  @!P0 LEA R46, R36, UR4, 0x7 ;  /* 0x00000004242e8c11 */ /* 0x000fe2000f8e38ff */
[----:B------:R-:W-:Y:S01]  /*7830*/  @!P0 LDS R24, [R23] ;  /* 0x0000000017188984 */ /* 0x000fe20000000800 */
[----:B------:R-:W-:Y:S02]  /*7840*/  @!P0 LOP3.LUT R25, R25, R44, RZ, 0x3c, !PT ;  /* 0x0000002c19198212 */ /* 0x000fe400078e3cff */
[----:B------:R-:W-:Y:S01]  /*7850*/  MOV R33, RZ ;  /* 0x000000ff00217202 */ /* 0x000fe20000000f00 */
[----:B------:R-:W-:Y:S01]  /*7860*/  @!P0 LDS R31, [R23+0x500] ;  /* 0x00050000171f8984 */ /* 0x000fe20000000800 */
[----:B------:R-:W-:Y:S02]  /*7870*/  @!P0 LEA R39, R25, R46, 0x2 ;  /* 0x0000002e19278211 */ /* 0x000fe400078e10ff */
[----:B------:R-:W-:Y:S02]  /*7880*/  MOV R25, RZ ;  /* 0x000000ff00197202 */ /* 0x000fe40000000f00 */
[----:B---3--:R-:W-:Y:S01]  /*7890*/  MOV R27, 0xffff ;  /* 0x0000ffff001b7802 */ /* 0x008fe20000000f00 */
[----:B------:R-:W-:Y:S01]  /*78a0*/  @!P0 LDS R43, [R39] ;  /* 0x00000000272b8984 */ /* 0x000fe20000000800 */
[----:B------:R-:W-:-:S02]  /*78b0*/  MOV R29, RZ ;  /* 0x000000ff001d7202 */ /* 0x000fc40000000f00 */
[----:B------:R-:W-:Y:S01]  /*78c0*/  MOV R46, 0xffff ;  /* 0x0000ffff002e7802 */ /* 0x000fe20000000f00 */
[----:B--2---:R-:W2:Y:S01]  /*78d0*/  SHFL.BFLY PT, R23, R22, 0x8, 0x101f ;  /* 0x0d101f0016177f89 */ /* 0x004ea200000e0000 */
[----:B------:R-:W-:Y:S02]  /*78e0*/  MOV R37, RZ ;  /* 0x000000ff00257202 */ /* 0x000fe40000000f00 */
[----:B------:R-:W-:Y:S01]  /*78f0*/  MOV R50, 0xffff ;  /* 0x0000ffff00327802 */ /* 0x000fe20000000f00 */
[----:B------:R3:W5:Y:S01]  /*7900*/  @!P0 LDS R44, [R39+0x500] ;  /* 0x00050000272c8984 */ /* 0x0007620000000800 */
[----:B------:R-:W-:Y:S02]  /*7910*/  MOV R48, 0xffff ;  /* 0x0000ffff00307802 */ /* 0x000fe40000000f00 */
[----:B------:R-:W-:Y:S02]  /*7920*/  MOV R47, 0xffff ;  /* 0x0000ffff002f7802 */ /* 0x000fe40000000f00 */
[----:B------:R-:W-:-:S02]  /*7930*/  MOV R45, 0xffff ;  /* 0x0000ffff002d7802 */ /* 0x000fc40000000f00 */
[----:B------:R-:W-:Y:S02]  /*7940*/  MOV R41, RZ ;  /* 0x000000ff00297202 */ /* 0x000fe40000000f00 */
[----:B---3--:R-:W-:Y:S02]  /*7950*/  MOV R39, RZ ;  /* 0x000000ff00277202 */ /* 0x008fe40000000f00 */
[----:B------:R-:W-:Y:S02]  /*7960*/  MOV R52, 0xffff ;  /* 0x0000ffff00347802 */ /* 0x000fe40000000f00 */
[----:B0-----:R-:W-:Y:S02]  /*7970*/  @!P0 MOV R25, R28 ;  /* 0x0000001c00198202 */ /* 0x001fe40000000f00 */
[----:B------:R-:W-:Y:S02]  /*7980*/  MOV R28, 0xffff ;  /* 0x0000ffff001c7802 */ /* 0x000fe40000000f00 */
[----:B----4-:R-:W-:-:S02]  /*7990*/  @!P0 MOV R29, R30 ;  /* 0x0000001e001d8202 */ /* 0x010fc40000000f00 */
[----:B------:R-:W-:Y:S01]  /*79a0*/  MOV R30, 0xffff ;  /* 0x0000ffff001e7802 */ /* 0x000fe20000000f00 */
[----:B--2---:R-:W-:Y:S01]  /*79b0*/  FADD.FTZ R23, R23, R22 ;  /* 0x0000001617177221 */ /* 0x004fe20000010000 */
[----:B------:R-:W-:Y:S01]  /*79c0*/  @!P0 MOV R33, R24 ;  /* 0x0000001800218202 */ /* 0x000fe20000000f00 */
[----:B------:R-:W0:Y:S01]  /*79d0*/  SHFL.BFLY PT, R38, R29, 0x8, 0x101f ;  /* 0x0d101f001d267f89 */ /* 0x000e2200000e0000 */
[----:B------:R-:W-:-:S03]  /*79e0*/  @!P0 MOV R37, R31 ;  /* 0x0000001f00258202 */ /* 0x000fc60000000f00 */
[----:B-1----:R-:W1:Y:S01]  /*79f0*/  SHFL.BFLY PT, R24, R21, 0x8, 0x101f ;  /* 0x0d101f0015187f89 */ /* 0x002e6200000e0000 */
[----:B------:R-:W-:-:S03]  /*7a00*/  MOV R31, 0xffff ;  /* 0x0000ffff001f7802 */ /* 0x000fc60000000f00 */
[----:B------:R-:W2:Y:S01]  /*7a10*/  SHFL.BFLY PT, R32, R25, 0x8, 0x101f ;  /* 0x0d101f0019207f89 */ /* 0x000ea200000e0000 */
[----:B------:R-:W-:Y:S02]  /*7a20*/  @!P0 MOV R39, R43 ;  /* 0x0000002b00278202 */ /* 0x000fe40000000f00 */
[----:B------:R-:W-:Y:S01]  /*7a30*/  MOV R43, 0xffff ;  /* 0x0000ffff002b7802 */ /* 0x000fe20000000f00 */
[----:B------:R-:W3:Y:S04]  /*7a40*/  SHFL.BFLY PT, R42, R37, 0x8, 0x101f ;  /* 0x0d101f00252a7f89 */ /* 0x000ee800000e0000 */
[----:B------:R-:W4:Y:S01]  /*7a50*/  SHFL.BFLY PT, R40, R33, 0x8, 0x101f ;  /* 0x0d101f0021287f89 */ /* 0x000f2200000e0000 */
[----:B-----5:R-:W-:Y:S02]  /*7a60*/  @!P0 MOV R41, R44 ;  /* 0x0000002c00298202 */ /* 0x020fe40000000f00 */
[----:B------:R-:W-:Y:S01]  /*7a70*/  ISETP.NE.AND P0, PT, R36, RZ, PT ;  /* 0x000000ff2400720c */ /* 0x000fe20003f05270 */
[----:B------:R-:W5:Y:S01]  /*7a80*/  SHFL.BFLY PT, R22, R23, 0x4, 0x101f ;  /* 0x0c901f0017167f89 */ /* 0x000f6200000e0000 */
[----:B0-----:R-:W-:-:S03]  /*7a90*/  FADD.FTZ R38, R38, R29 ;  /* 0x0000001d26267221 */ /* 0x001fc60000010000 */
[----:B------:R-:W0:Y:S01]  /*7aa0*/  SHFL.BFLY PT, R46, R39, 0x8, 0x101f ;  /* 0x0d101f00272e7f89 */ /* 0x000e2200000e0000 */
[----:B-1----:R-:W-:-:S03]  /*7ab0*/  FADD.FTZ R24, R24, R21 ;  /* 0x0000001518187221 */ /* 0x002fc60000010000 */
[----:B------:R-:W1:Y:S01]  /*7ac0*/  SHFL.BFLY PT, R29, R38, 0x4, 0x101f ;  /* 0x0c901f00261d7f89 */ /* 0x000e6200000e0000 */
[----:B--2---:R-:W-:-:S03]  /*7ad0*/  FADD.FTZ R32, R32, R25 ;  /* 0x0000001920207221 */ /* 0x004fc60000010000 */
[----:B------:R-:W2:Y:S01]  /*7ae0*/  SHFL.BFLY PT, R21, R24, 0x4, 0x101f ;  /* 0x0c901f0018157f89 */ /* 0x000ea200000e0000 */
[----:B---3--:R-:W-:-:S03]  /*7af0*/  FADD.FTZ R42, R42, R37 ;  /* 0x000000252a2a7221 */ /* 0x008fc60000010000 */
[----:B------:R-:W3:Y:S01]  /*7b00*/  SHFL.BFLY PT, R25, R32, 0x4, 0x101f ;  /* 0x0c901f0020197f89 */ /* 0x000ee200000e0000 */
[----:B----4-:R-:W-:-:S03]  /*7b10*/  FADD.FTZ R40, R40, R33 ;  /* 0x0000002128287221 */ /* 0x010fc60000010000 */
[----:B------:R-:W4:Y:S01]  /*7b20*/  SHFL.BFLY PT, R37, R42, 0x4, 0x101f ;  /* 0x0c901f002a257f89 */ /* 0x000f2200000e0000 */
[----:B-----5:R-:W-:-:S03]  /*7b30*/  FADD.FTZ R22, R23, R22 ;  /* 0x0000001617167221 */ /* 0x020fc60000010000 */
[----:B------:R-:W5:Y:S01]  /*7b40*/  SHFL.BFLY PT, R33, R40, 0x4, 0x101f ;  /* 0x0c901f0028217f89 */ /* 0x000f6200000e0000 */
[----:B------:R-:W-:-:S03]  /*7b50*/  MOV R23, 0xffff ;  /* 0x0000ffff00177802 */ /* 0x000fc60000000f00 */
[----:B------:R-:W5:Y:S01]  /*7b60*/  SHFL.BFLY PT, R44, R41, 0x8, 0x101f ;  /* 0x0d101f00292c7f89 */ /* 0x000f6200000e0000 */
[----:B0-----:R-:W-:Y:S01]  /*7b70*/  FADD.FTZ R46, R46, R39 ;  /* 0x000000272e2e7221 */ /* 0x001fe20000010000 */
[----:B------:R-:W-:Y:S01]  /*7b80*/  MOV R39, 0xffff ;  /* 0x0000ffff00277802 */ /* 0x000fe20000000f00 */
[----:B-1----:R-:W-:Y:S01]  /*7b90*/  FADD.FTZ R29, R38, R29 ;  /* 0x0000001d261d7221 */ /* 0x002fe20000010000 */
[----:B------:R-:W-:Y:S01]  /*7ba0*/  SHFL.BFLY PT, R23, R22, 0x2, 0x101f ;  /* 0x0c501f0016177f89 */ /* 0x000fe200000e0000 */
[----:B--2---:R-:W-:Y:S01]  /*7bb0*/  FADD.FTZ R21, R24, R21 ;  /* 0x0000001518157221 */ /* 0x004fe20000010000 */
[----:B------:R-:W-:Y:S02]  /*7bc0*/  MOV R24, 0xffff ;  /* 0x0000ffff00187802 */ /* 0x000fe40000000f00 */
[----:B------:R-:W0:Y:S01]  /*7bd0*/  SHFL.BFLY PT, R38, R29, 0x2, 0x101f ;  /* 0x0c501f001d267f89 */ /* 0x000e2200000e0000 */
[----:B---3--:R-:W-:-:S03]  /*7be0*/  FADD.FTZ R25, R32, R25 ;  /* 0x0000001920197221 */ /* 0x008fc60000010000 */
[----:B------:R-:W1:Y:S01]  /*7bf0*/  SHFL.BFLY PT, R39, R46, 0x4, 0x101f ;  /* 0x0c901f002e277f89 */ /* 0x000e6200000e0000 */
[----:B----4-:R-:W-:Y:S01]  /*7c00*/  FADD.FTZ R37, R42, R37 ;  /* 0x000000252a257221 */ /* 0x010fe20000010000 */
[----:B------:R-:W-:Y:S02]  /*7c10*/  MOV R42, 0xffff ;  /* 0x0000ffff002a7802 */ /* 0x000fe40000000f00 */
[----:B------:R-:W2:Y:S01]  /*7c20*/  SHFL.BFLY PT, R24, R21, 0x2, 0x101f ;  /* 0x0c501f0015187f89 */ /* 0x000ea200000e0000 */
[----:B-----5:R-:W-:-:S03]  /*7c30*/  FADD.FTZ R33, R40, R33 ;  /* 0x0000002128217221 */ /* 0x020fc60000010000 */
[----:B------:R-:W3:Y:S01]  /*7c40*/  SHFL.BFLY PT, R32, R25, 0x2, 0x101f ;  /* 0x0c501f0019207f89 */ /* 0x000ee200000e0000 */
[----:B------:R-:W-:Y:S01]  /*7c50*/  FADD.FTZ R44, R44, R41 ;  /* 0x000000292c2c7221 */ /* 0x000fe20000010000 */
[----:B------:R-:W-:Y:S02]  /*7c60*/  MOV R41, 0xffff ;  /* 0x0000ffff00297802 */ /* 0x000fe40000000f00 */
[----:B------:R-:W4:Y:S04]  /*7c70*/  SHFL.BFLY PT, R40, R33, 0x2, 0x101f ;  /* 0x0c501f0021287f89 */ /* 0x000f2800000e0000 */
[----:B------:R-:W5:Y:S04]  /*7c80*/  SHFL.BFLY PT, R42, R37, 0x2, 0x101f ;  /* 0x0c501f00252a7f89 */ /* 0x000f6800000e0000 */
[----:B------:R-:W5:Y:S01]  /*7c90*/  SHFL.BFLY PT, R41, R44, 0x4, 0x101f ;  /* 0x0c901f002c297f89 */ /* 0x000f6200000e0000 */
[----:B0-----:R-:W-:Y:S01]  /*7ca0*/  FADD.FTZ R38, R29, R38 ;  /* 0x000000261d267221 */ /* 0x001fe20000010000 */
[----:B------:R-:W-:Y:S01]  /*7cb0*/  MOV R29, 0xffff ;  /* 0x0000ffff001d7802 */ /* 0x000fe20000000f00 */
[----:B-1----:R-:W-:Y:S01]  /*7cc0*/  FADD.FTZ R39, R46, R39 ;  /* 0x000000272e277221 */ /* 0x002fe20000010000 */
[----:B------:R-:W-:-:S02]  /*7cd0*/  MOV R46, 0xffff ;  /* 0x0000ffff002e7802 */ /* 0x000fc40000000f00 */
[----:B------:R-:W-:Y:S01]  /*7ce0*/  SHFL.BFLY PT, R31, R38, 0x1, 0x101f ;  /* 0x0c301f00261f7f89 */ /* 0x000fe200000e0000 */
[----:B--2---:R-:W-:Y:S01]  /*7cf0*/  FADD.FTZ R27, R21, R24 ;  /* 0x00000018151b7221 */ /* 0x004fe20000010000 */
[----:B------:R-:W-:Y:S02]  /*7d00*/  FADD.FTZ R21, R22, R23 ;  /* 0x0000001716157221 */ /* 0x000fe40000010000 */
[----:B------:R-:W0:Y:S01]  /*7d10*/  LDC.64 R22, c[0x0][0x218] ;  /* 0x00008600ff167b82 */ /* 0x000e220000000a00 */
[----:B---3--:R-:W-:Y:S01]  /*7d20*/  FADD.FTZ R32, R25, R32 ;  /* 0x0000002019207221 */ /* 0x008fe20000010000 */
[----:B------:R-:W1:Y:S01]  /*7d30*/  SHFL.BFLY PT, R28, R27, 0x1, 0x101f ;  /* 0x0c301f001b1c7f89 */ /* 0x000e6200000e0000 */
[----:B----4-:R-:W-:-:S03]  /*7d40*/  FADD.FTZ R40, R33, R40 ;  /* 0x0000002821287221 */ /* 0x010fc60000010000 */
[----:B------:R-:W2:Y:S01]  /*7d50*/  SHFL.BFLY PT, R30, R21, 0x1, 0x101f ;  /* 0x0c301f00151e7f89 */ /* 0x000ea200000e0000 */
[----:B------:R-:W-:Y:S01]  /*7d60*/  MOV R33, 0xffff ;  /* 0x0000ffff00217802 */ /* 0x000fe20000000f00 */
[----:B------:R-:W3:Y:S01]  /*7d70*/  LDC.64 R24, c[0x0][0x220] ;  /* 0x00008800ff187b82 */ /* 0x000ee20000000a00 */
[----:B-----5:R-:W-:Y:S01]  /*7d80*/  FADD.FTZ R37, R37, R42 ;  /* 0x0000002a25257221 */ /* 0x020fe20000010000 */
[----:B------:R-:W4:Y:S01]  /*7d90*/  SHFL.BFLY PT, R29, R32, 0x1, 0x101f ;  /* 0x0c301f00201d7f89 */ /* 0x000f2200000e0000 */
[----:B------:R-:W-:Y:S01]  /*7da0*/  MOV R42, 0xffff ;  /* 0x0000ffff002a7802 */ /* 0x000fe20000000f00 */
[----:B------:R-:W-:Y:S01]  /*7db0*/  FADD.FTZ R41, R44, R41 ;  /* 0x000000292c297221 */ /* 0x000fe20000010000 */
[----:B------:R-:W-:Y:S01]  /*7dc0*/  MOV R44, 0xffff ;  /* 0x0000ffff002c7802 */ /* 0x000fe20000000f00 */
[----:B------:R-:W5:Y:S04]  /*7dd0*/  SHFL.BFLY PT, R33, R40, 0x1, 0x101f ;  /* 0x0c301f0028217f89 */ /* 0x000f6800000e0000 */
[----:B------:R-:W5:Y:S04]  /*7de0*/  SHFL.BFLY PT, R42, R37, 0x1, 0x101f ;  /* 0x0c301f00252a7f89 */ /* 0x000f6800000e0000 */
[----:B------:R-:W5:Y:S01]  /*7df0*/  SHFL.BFLY PT, R46, R39, 0x2, 0x101f ;  /* 0x0c501f00272e7f89 */ /* 0x000f6200000e0000 */
[----:B-1----:R-:W-:-:S03]  /*7e00*/  FADD.FTZ R27, R27, R28 ;  /* 0x0000001c1b1b7221 */ /* 0x002fc60000010000 */
[----:B------:R-:W1:Y:S01]  /*7e10*/  SHFL.BFLY PT, R44, R41, 0x2, 0x101f ;  /* 0x0c501f00292c7f89 */ /* 0x000e6200000e0000 */
[----:B--2---:R-:W-:Y:S01]  /*7e20*/  FADD.FTZ R30, R21, R30 ;  /* 0x0000001e151e7221 */ /* 0x004fe20000010000 */
[----:B------:R-:W-:Y:S02]  /*7e30*/  IADD3 R21, R26, R19, RZ ;  /* 0x000000131a157210 */ /* 0x000fe40007ffe0ff */
[----:B------:R-:W-:Y:S02]  /*7e40*/  @!P0 F2FP.BF16.F32.PACK_AB R26, RZ, R27 ;  /* 0x0000001bff1a823e */ /* 0x000fe400000010ff */
[----:B------:R-:W-:Y:S01]  /*7e50*/  @!P0 F2FP.BF16.F32.PACK_AB R27, RZ, R30 ;  /* 0x0000001eff1b823e */ /* 0x000fe200000010ff */
[----:B0-----:R-:W-:Y:S01]  /*7e60*/  IMAD.WIDE R22, R21, 0x2, R22 ;  /* 0x0000000215167825 */ /* 0x001fe200078e0216 */
[----:B------:R-:W-:-:S03]  /*7e70*/  PRMT R43, R26, 0x7610, R43 ;  /* 0x000076101a2b7816 */ /* 0x000fc6000000002b */
[----:B------:R-:W-:Y:S01]  /*7e80*/  FADD.FTZ R26, R38, R31 ;  /* 0x0000001f261a7221 */ /* 0x000fe20000010000 */
[----:B------:R-:W-:Y:S01]  /*7e90*/  PRMT R45, R27, 0x7610, R45 ;  /* 0x000076101b2d7816 */ /* 0x000fe2000000002d */
[----:B---3--:R-:W-:-:S04]  /*7ea0*/  IMAD.WIDE R24, R21, 0x2, R24 ;  /* 0x0000000215187825 */ /* 0x008fc800078e0218 */
[----:B----4-:R-:W-:Y:S01]  /*7eb0*/  FADD.FTZ R21, R32, R29 ;  /* 0x0000001d20157221 */ /* 0x010fe20000010000 */
[----:B-----5:R-:W-:Y:S01]  /*7ec0*/  FADD.FTZ R27, R40, R33 ;  /* 0x00000021281b7221 */ /* 0x020fe20000010000 */
[----:B------:R-:W-:Y:S01]  /*7ed0*/  @!P0 F2FP.BF16.F32.PACK_AB R26, RZ, R26 ;  /* 0x0000001aff1a823e */ /* 0x000fe200000010ff */
[----:B------:R-:W-:Y:S01]  /*7ee0*/  FADD.FTZ R28, R37, R42 ;  /* 0x0000002a251c7221 */ /* 0x000fe20000010000 */
[----:B------:R-:W-:Y:S01]  /*7ef0*/  MOV R30, 0xffff ;  /* 0x0000ffff001e7802 */ /* 0x000fe20000000f00 */
[----:B------:R-:W-:Y:S01]  /*7f00*/  @!P0 STG.E.U16 desc[UR8][R22.64], R43 ;  /* 0x0000002b16008986 */ /* 0x000fe2000c101508 */
[----:B------:R-:W-:Y:S01]  /*7f10*/  @!P0 F2FP.BF16.F32.PACK_AB R21, RZ, R21 ;  /* 0x00000015ff15823e */ /* 0x000fe200000010ff */
[----:B------:R-:W-:Y:S01]  /*7f20*/  FADD.FTZ R39, R39, R46 ;  /* 0x0000002e27277221 */ /* 0x000fe20000010000 */
[----:B------:R-:W-:Y:S01]  /*7f30*/  PRMT R31, R26, 0x7610, R31 ;  /* 0x000076101a1f7816 */ /* 0x000fe2000000001f */
[----:B------:R-:W-:Y:S01]  /*7f40*/  @!P0 STG.E.U16 desc[UR8][R24.64], R45 ;  /* 0x0000002d18008986 */ /* 0x000fe2000c101508 */
[----:B------:R-:W-:Y:S01]  /*7f50*/  PRMT R29, R21, 0x7610, R29 ;  /* 0x00007610151d7816 */ /* 0x000fe2000000001d */
[----:B-1----:R-:W-:Y:S01]  /*7f60*/  FADD.FTZ R41, R41, R44 ;  /* 0x0000002c29297221 */ /* 0x002fe20000010000 */
[----:B------:R-:W-:Y:S01]  /*7f70*/  @!P0 F2FP.BF16.F32.PACK_AB R27, RZ, R27 ;  /* 0x0000001bff1b823e */ /* 0x000fe200000010ff */
[----:B------:R-:W0:Y:S01]  /*7f80*/  SHFL.BFLY PT, R30, R39, 0x1, 0x101f ;  /* 0x0c301f00271e7f89 */ /* 0x000e2200000e0000 */
[----:B------:R-:W-:-:S02]  /*7f90*/  MOV R26, 0xffff ;  /* 0x0000ffff001a7802 */ /* 0x000fc40000000f00 */
[----:B------:R-:W-:Y:S01]  /*7fa0*/  @!P0 F2FP.BF16.F32.PACK_AB R28, RZ, R28 ;  /* 0x0000001cff1c823e */ /* 0x000fe200000010ff */
[----:B------:R1:W-:Y:S04]  /*7fb0*/  @!P0 STG.E.U16 desc[UR8][R22.64+0x28], R29 ;  /* 0x0000281d16008986 */ /* 0x0003e8000c101508 */
[----:B------:R1:W-:Y:S04]  /*7fc0*/  @!P0 STG.E.U16 desc[UR8][R24.64+0x28], R31 ;  /* 0x0000281f18008986 */ /* 0x0003e8000c101508 */
[----:B------:R1:W-:Y:S04]  /*7fd0*/  @!P0 STG.E.U16 desc[UR8][R22.64+0x50], R27 ;  /* 0x0000501b16008986 */ /* 0x0003e8000c101508 */
[----:B------:R1:W2:Y:S04]  /*7fe0*/  SHFL.BFLY PT, R26, R41, 0x1, 0x101f ;  /* 0x0c301f00291a7f89 */ /* 0x0002a800000e0000 */
[----:B------:R1:W-:Y:S01]  /*7ff0*/  @!P0 STG.E.U16 desc[UR8][R24.64+0x50], R28 ;  /* 0x0000501c18008986 */ /* 0x0003e2000c101508 */
[----:B0-----:R-:W-:-:S07]  /*8000*/  FADD.FTZ R21, R39, R30 ;  /* 0x0000001e27157221 */ /* 0x001fce0000010000 */
.L_x_1174:
[----:B--2---:R-:W-:Y:S01]  /*8010*/  FADD.FTZ R26, R41, R26 ;  /* 0x0000001a291a7221 */ /* 0x004fe20000010000 */
[----:B------:R-:W-:-:S04]  /*8020*/  @!P0 F2FP.BF16.F32.PACK_AB R21, RZ, R21 ;  /* 0x00000015ff15823e */ /* 0x000fc800000010ff */
[----:B------:R-:W-:Y:S01]  /*8030*/  @!P0 F2FP.BF16.F32.PACK_AB R26, RZ, R26 ;  /* 0x0000001aff1a823e */ /* 0x000fe200000010ff */
[----:B------:R3:W-:Y:S04]  /*8040*/  @!P0 STG.E.U16 desc[UR8][R22.64+0x78], R21 ;  /* 0x0000781516008986 */ /* 0x0007e8000c101508 */
[----:B------:R3:W-:Y:S02]  /*8050*/  @!P0 STG.E.U16 desc[UR8][R24.64+0x78], R26 ;  /* 0x0000781a18008986 */ /* 0x0007e4000c101508 */
.L_x_1104:
[----:B------:R-:W-:Y:S05]  /*8060*/  WARPSYNC.ALL ;  /* 0x0000000000007948 */ /* 0x000fea0003800000 */
[----:B------:R-:W-:Y:S01]  /*8070*/  IADD3 R19, R19, 0x800, RZ ;  /* 0x0000080013137810 */ /* 0x000fe20007ffe0ff */
[----:B------:R-:W-:Y:S03]  /*8080*/  BAR.SYNC.DEFER_BLOCKING 0x0 ;  /* 0x0000000000007b1d */ /* 0x000fe60000010000 */
[----:B------:R-:W-:-:S13]  /*8090*/  ISETP.GE.AND P0, PT, R19, R0, PT ;  /* 0x000000001300720c */ /* 0x000fda0003f06270 */
[----:B------:R-:W-:Y:S05]  /*80a0*/  @!P0 BRA `(.L_x_1111) ;  /* 0xffffffe000988947 */ /* 0x000fea000383ffff */
[----:B------:R-:W-:Y:S05]  /*80b0*/  EXIT ;  /* 0x000000000000794d */ /* 0x000fea0003800000 */
.L_x_1107:
[----:B-1----:R-:W-:Y:S02]  /*80c0*/  MOV R48, R21 ;  /* 0x0000001500307202 */ /* 0x002fe40000000f00 */
[----:B------:R-:W-:Y:S02]  /*80d0*/  MOV R49, 0x8 ;  /* 0x0000000800317802 */ /* 0x000fe40000000f00 */
[----:B------:R-:W-:Y:S02]  /*80e0*/  MOV R50, 0x101f ;  /* 0x0000101f00327802 */ /* 0x000fe40000000f00 */
[----:B------:R-:W-:-:S07]  /*80f0*/  MOV R45, 0xffff ;  /* 0x0000ffff002d7802 */ /* 0x000fce0000000f00 */
[----:B0-2---:R-:W-:Y:S05]  /*8100*/  WARPSYNC.COLLECTIVE R45, `(.L_x_1112) ;  /* 0x000000002d087348 */ /* 0x005fea0003c00000 */
[----:B------:R1:W3:Y:S02]  /*8110*/  SHFL.BFLY P2, R47, R48, R49, R50 ;  /* 0x0c000031302f7389 */ /* 0x0002e40000040032 */
[----:B0123--:R-:W-:Y:S01]  /*8120*/  ENDCOLLECTIVE ;  /* 0x000000000000791b */ /* 0x00ffe20003800000 */
.L_x_1112:
[----:B------:R-:W-:Y:S02]  /*8130*/  MOV R48, R22 ;  /* 0x0000001600307202 */ /* 0x000fe40000000f00 */
[----:B------:R-:W-:-:S07]  /*8140*/  MOV R24, R47 ;  /* 0x0000002f00187202 */ /* 0x000fce0000000f00 */
[----:B------:R-:W-:Y:S05]  /*8150*/  WARPSYNC.COLLECTIVE R45, `(.L_x_1113) ;  /* 0x000000002d087348 */ /* 0x000fea0003c00000 */
[----:B------:R0:W1:Y:S02]  /*8160*/  SHFL.BFLY P2, R47, R48, R49, R50 ;  /* 0x0c000031302f7389 */ /* 0x0000640000040032 */
[----:B01----:R-:W-:Y:S01]  /*8170*/  ENDCOLLECTIVE ;  /* 0x000000000000791b */ /* 0x003fe20003800000 */
.L_x_1113:
[----:B------:R-:W-:-:S05]  /*8180*/  FADD.FTZ R24, R24, R21 ;  /* 0x0000001518187221 */ /* 0x000fca0000010000 */
[----:B------:R-:W-:Y:S02]  /*8190*/  MOV R48, R24 ;  /* 0x0000001800307202 */ /* 0x000fe40000000f00 */
[----:B------:R-:W-:Y:S02]  /*81a0*/  MOV R49, 0x4 ;  /* 0x0000000400317802 */ /* 0x000fe40000000f00 */
[----:B------:R-:W-:-:S07]  /*81b0*/  MOV R23, R47 ;  /* 0x0000002f00177202 */ /* 0x000fce0000000f00 */
[----:B------:R-:W-:Y:S05]  /*81c0*/  WARPSYNC.COLLECTIVE R45, `(.L_x_1114) ;  /* 0x000000002d087348 */ /* 0x000fea0003c00000 */
[----:B------:R0:W1:Y:S02]  /*81d0*/  SHFL.BFLY P2, R47, R48, R49, R50 ;  /* 0x0c000031302f7389 */ /* 0x0000640000040032 */
[----:B01----:R-:W-:Y:S01]  /*81e0*/  ENDCOLLECTIVE ;  /* 0x000000000000791b */ /* 0x003fe20003800000 */
.L_x_1114:
[----:B------:R-:W-:-:S05]  /*81f0*/  FADD.FTZ R23, R23, R22 ;  /* 0x0000001617177221 */ /* 0x000fca0000010000 */
[----:B------:R-:W-:Y:S02]  /*8200*/  MOV R48, R23 ;  /* 0x0000001700307202 */ /* 0x000fe40000000f00 */
[----:B------:R-:W-:-:S07]  /*8210*/  MOV R25, R47 ;  /* 0x0000002f00197202 */ /* 0x000fce0000000f00 */
[----:B------:R-:W-:Y:S05]  /*8220*/  WARPSYNC.COLLECTIVE R45, `(.L_x_1115) ;  /* 0x000000002d087348 */ /* 0x000fea0003c00000 */
[----:B------:R0:W1:Y:S02]  /*8230*/  SHFL.BFLY P2, R47, R48, R49, R50 ;  /* 0x0c000031302f7389 */ /* 0x0000640000040032 */
[----:B01----:R-:W-:Y:S01]  /*8240*/  ENDCOLLECTIVE ;  /* 0x000000000000791b */ /* 0x003fe20003800000 */
.L_x_1115:
[----:B------:R-:W-:-:S05]  /*8250*/  FADD.FTZ R25, R24, R25 ;  /* 0x0000001918197221 */ /* 0x000fca0000010000 */
[----:B------:R-:W-:Y:S02]  /*8260*/  MOV R48, R25 ;  /* 0x0000001900307202 */ /* 0x000fe40000000f00 */
[----:B------:R-:W-:Y:S02]  /*8270*/  MOV R49, 0x2 ;  /* 0x0000000200317802 */ /* 0x000fe40000000f00 */
[----:B------:R-:W-:-:S07]  /*8280*/  MOV R26, R47 ;  /* 0x0000002f001a7202 */ /* 0x000fce0000000f00 */
[----:B------:R-:W-:Y:S05]  /*8290*/  WARPSYNC.COLLECTIVE R45, `(.L_x_1116) ;  /* 0x000000002d087348 */ /* 0x000fea0003c00000 */
[----:B------:R0:W1:Y:S02]  /*82a0*/  SHFL.BFLY P2, R47, R48, R49, R50 ;  /* 0x0c000031302f7389 */ /* 0x0000640000040032 */
[----:B01----:R-:W-:Y:S01]  /*82b0*/  ENDCOLLECTIVE ;  /* 0x000000000000791b */ /* 0x003fe20003800000 */
.L_x_1116:
[----:B------:R-:W-:-:S05]  /*82c0*/  FADD.FTZ R26, R23, R26 ;  /* 0x0000001a171a7221 */ /* 0x000fca0000010000 */
[----:B------:R-:W-:Y:S02]  /*82d0*/  MOV R48, R26 ;  /* 0x0000001a00307202 */ /* 0x000fe40000000f00 */
[----:B------:R-:W-:-:S07]  /*82e0*/  MOV R28, R47 ;  /* 0x0000002f001c7202 */ /* 0x000fce0000000f00 */
[----:B------:R-:W-:Y:S05]  /*82f0*/  WARPSYNC.COLLECTIVE R45, `(.L_x_1117) ;  /* 0x000000002d087348 */ /* 0x000fea0003c00000 */
[----:B------:R0:W1:Y:S02]  /*8300*/  SHFL.BFLY P2, R47, R48, R49, R50 ;  /* 0x0c000031302f7389 */ /* 0x0000640000040032 */
[----:B01----:R-:W-:Y:S01]  /*8310*/  ENDCOLLECTIVE ;  /* 0x000000000000791b */ /* 0x003fe20003800000 */
.L_x_1117:
[----:B------:R-:W-:-:S05]  /*8320*/  FADD.FTZ R28, R25, R28 ;  /* 0x0000001c191c7221 */ /* 0x000fca0000010000 */
[----:B------:R-:W-:Y:S02]  /*8330*/  MOV R48, R28 ;  /* 0x0000001c00307202 */ /* 0x000fe40000000f00 */
[----:B------:R-:W-:Y:S02]  /*8340*/  MOV R49, 0x1 ;  /* 0x0000000100317802 */ /* 0x000fe40000000f00 */
[----:B------:R-:W-:-:S07]  /*8350*/  MOV R21, R47 ;  /* 0x0000002f00157202 */ /* 0x000fce0000000f00 */
[----:B------:R-:W-:Y:S05]  /*8360*/  WARPSYNC.COLLECTIVE R45, `(.L_x_1118) ;  /* 0x000000002d087348 */ /* 0x000fea0003c00000 */
[----:B------:R0:W1:Y:S02]  /*8370*/  SHFL.BFLY P2, R47, R48, R49, R50 ;  /* 0x0c000031302f7389 */ /* 0x0000640000040032 */
[----:B01----:R-:W-:Y:S01]  /*8380*/  ENDCOLLECTIVE ;  /* 0x000000000000791b */ /* 0x003fe20003800000 */
.L_x_1118:
[----:B------:R-:W-:-:S05]  /*8390*/  FADD.FTZ R21, R26, R21 ;  /* 0x000000151a157221 */ /* 0x000fca0000010000 */
[----:B------:R-:W-:Y:S02]  /*83a0*/  MOV R48, R21 ;  /* 0x0000001500307202 */ /* 0x000fe40000000f00 */
[----:B------:R-:W-:-:S07]  /*83b0*/  MOV R27, R47 ;  /* 0x0000002f001b7202 */ /* 0x000fce0000000f00 */
[----:B------:R-:W-:Y:S05]  /*83c0*/  WARPSYNC.COLLECTIVE R45, `(.L_x_1119) ;  /* 0x000000002d087348 */ /* 0x000fea0003c00000 */
[----:B------:R0:W1:Y:S02]  /*83d0*/  SHFL.BFLY P2, R47, R48, R49, R50 ;  /* 0x0c000031302f7389 */ /* 0x0000640000040032 */
[----:B01----:R-:W-:Y:S01]  /*83e0*/  ENDCOLLECTIVE ;  /* 0x000000000000791b */ /* 0x003fe20003800000 */
.L_x_1119:
[----:B------:R-:W-:Y:S01]  /*83f0*/  FADD.FTZ R27, R28, R27 ;  /* 0x0000001b1c1b7221 */ /* 0x000fe20000010000 */
[----:B------:R-:W-:Y:S01]  /*8400*/  MOV R30, R47 ;  /* 0x0000002f001e7202 */ /* 0x000fe20000000f00 */
[----:B------:R-:W-:Y:S06]  /*8410*/  BRA `(.L_x_1120) ;  /* 0xffffffec001c7947 */ /* 0x000fec000383ffff */
.L_x_1108:
[----:B------:R-:W-:Y:S01]  /*8420*/  BSSY B1, `(.L_x_1121) ;  /* 0x0000008000017945 */ /* 0x000fe20003800000 */
[----:B--2---:R-:W-:Y:S02]  /*8430*/  MOV R48, R21 ;  /* 0x0000001500307202 */ /* 0x004fe40000000f00 */
[----:B------:R-:W-:Y:S02]  /*8440*/  MOV R49, 0x8 ;  /* 0x0000000800317802 */ /* 0x000fe40000000f00 */
[----:B------:R-:W-:Y:S02]  /*8450*/  MOV R50, 0x101f ;  /* 0x0000101f00327802 */ /* 0x000fe40000000f00 */
[----:B------:R-:W-:-:S07]  /*8460*/  MOV R45, 0xffff ;  /* 0x0000ffff002d7802 */ /* 0x000fce0000000f00 */
[----:B01----:R-:W-:Y:S05]  /*8470*/  WARPSYNC.COLLECTIVE R45, `(.L_x_1122) ;  /* 0x000000002d087348 */ /* 0x003fea0003c00000 */
[----:B------:R2:W3:Y:S02]  /*8480*/  SHFL.BFLY P2, R47, R48, R49, R50 ;  /* 0x0c000031302f7389 */ /* 0x0004e40000040032 */
[----:B0123--:R-:W-:Y:S01]  /*8490*/  ENDCOLLECTIVE ;  /* 0x000000000000791b */ /* 0x00ffe20003800000 */
.L_x_1122:
[----:B------:R-:W-:Y:S05]  /*84a0*/  BSYNC B1 ;  /* 0x0000000000017941 */ /* 0x000fea0003800000 */
.L_x_1121:
[----:B------:R-:W-:Y:S01]  /*84b0*/  HFMA2.MMA R49, -RZ, RZ, 0, 4.76837158203125e-07 ;  /* 0x00000008ff317435 */ /* 0x000fe200000001ff */
[----:B------:R-:W-:Y:S02]  /*84c0*/  MOV R48, R26 ;  /* 0x0000001a00307202 */ /* 0x000fe40000000f00 */
[----:B------:R-:W-:Y:S02]  /*84d0*/  MOV R50, 0x101f ;  /* 0x0000101f00327802 */ /* 0x000fe40000000f00 */
[----:B------:R-:W-:Y:S02]  /*84e0*/  MOV R45, 0xffff ;  /* 0x0000ffff002d7802 */ /* 0x000fe40000000f00 */
[----:B------:R-:W-:-:S07]  /*84f0*/  MOV R28, R47 ;  /* 0x0000002f001c7202 */ /* 0x000fce0000000f00 */
[----:B------:R-:W-:Y:S05]  /*8500*/  WARPSYNC.COLLECTIVE R45, `(.L_x_1123) ;  /* 0x000000002d087348 */ /* 0x000fea0003c00000 */
[----:B------:R0:W1:Y:S02]  /*8510*/  SHFL.BFLY P2, R47, R48, R49, R50 ;  /* 0x0c000031302f7389 */ /* 0x0000640000040032 */
[----:B01----:R-:W-:Y:S01]  /*8520*/  ENDCOLLECTIVE ;  /* 0x000000000000791b */ /* 0x003fe20003800000 */
.L_x_1123:
[----:B------:R-:W-:Y:S01]  /*8530*/  FADD.FTZ R28, R28, R21 ;  /* 0x000000151c1c7221 */ /* 0x000fe20000010000 */
[----:B------:R-:W-:-:S04]  /*8540*/  HFMA2.MMA R49, -RZ, RZ, 0, 2.384185791015625e-07 ;  /* 0x00000004ff317435 */ /* 0x000fc800000001ff */
[----:B------:R-:W-:Y:S02]  /*8550*/  MOV R48, R28 ;  /* 0x0000001c00307202 */ /* 0x000fe40000000f00 */
[----:B------:R-:W-:-:S07]  /*8560*/  MOV R27, R47 ;  /* 0x0000002f001b7202 */ /* 0x000fce0000000f00 */
[----:B------:R-:W-:Y:S05]  /*8570*/  WARPSYNC.COLLECTIVE R45, `(.L_x_1124) ;  /* 0x000000002d087348 */ /* 0x000fea0003c00000 */
[----:B------:R0:W1:Y:S02]  /*8580*/  SHFL.BFLY P2, R47, R48, R49, R50 ;  /* 0x0c000031302f7389 */ /* 0x0000640000040032 */
[----:B01----:R-:W-:Y:S01]  /*8590*/  ENDCOLLECTIVE ;  /* 0x000000000000791b */ /* 0x003fe20003800000 */
.L_x_1124:
[----:B------:R-:W-:-:S05]  /*85a0*/  FADD.FTZ R27, R27, R26 ;  /* 0x0000001a1b1b7221 */ /* 0x000fca0000010000 */
[----:B------:R-:W-:Y:S02]  /*85b0*/  MOV R48, R27 ;  /* 0x0000001b00307202 */ /* 0x000fe40000000f00 */
[----:B------:R-:W-:-:S07]  /*85c0*/  MOV R29, R47 ;  /* 0x0000002f001d7202 */ /* 0x000fce0000000f00 */
[----:B------:R-:W-:Y:S05]  /*85d0*/  WARPSYNC.COLLECTIVE R45, `(.L_x_1125) ;  /* 0x000000002d087348 */ /* 0x000fea0003c00000 */
[----:B------:R0:W1:Y:S02]  /*85e0*/  SHFL.BFLY P2, R47, R48, R49, R50 ;  /* 0x0c000031302f7389 */ /* 0x0000640000040032 */
[----:B01----:R-:W-:Y:S01]  /*85f0*/  ENDCOLLECTIVE ;  /* 0x000000000000791b */ /* 0x003fe20003800000 */
.L_x_1125:
[----:B------:R-:W-:Y:S01]  /*8600*/  FADD.FTZ R29, R28, R29 ;  /* 0x0000001d1c1d7221 */ /* 0x000fe20000010000 */
[----:B------:R-:W-:-:S04]  /*8610*/  HFMA2.MMA R49, -RZ, RZ, 0, 1.1920928955078125e-07 ;  /* 0x00000002ff317435 */ /* 0x000fc800000001ff */
[----:B------:R-:W-:Y:S02]  /*8620*/  MOV R48, R29 ;  /* 0x0000001d00307202 */ /* 0x000fe40000000f00 */
[----:B------:R-:W-:-:S07]  /*8630*/  MOV R30, R47 ;  /* 0x0000002f001e7202 */ /* 0x000fce0000000f00 */
[----:B------:R-:W-:Y:S05]  /*8640*/  WARPSYNC.COLLECTIVE R45, `(.L_x_1126) ;  /* 0x000000002d087348 */ /* 0x000fea0003c00000 */
[----:B------:R0:W1:Y:S02]  /*8650*/  SHFL.BFLY P2, R47, R48, R49, R50 ;  /* 0x0c000031302f7389 */ /* 0x0000640000040032 */
[----:B01----:R-:W-:Y:S01]  /*8660*/  ENDCOLLECTIVE ;  /* 0x000000000000791b */ /* 0x003fe20003800000 */
.L_x_1126:
[----:B------:R-:W-:-:S05]  /*8670*/  FADD.FTZ R30, R27, R30 ;  /* 0x0000001e1b1e7221 */ /* 0x000fca0000010000 */
[----:B------:R-:W-:Y:S02]  /*8680*/  MOV R48, R30 ;  /* 0x0000001e00307202 */ /* 0x000fe40000000f00 */
[----:B------:R-:W-:-:S07]  /*8690*/  MOV R32, R47 ;  /* 0x0000002f00207202 */ /* 0x000fce0000000f00 */
[----:B------:R-:W-:Y:S05]  /*86a0*/  WARPSYNC.COLLECTIVE R45, `(.L_x_1127) ;  /* 0x000000002d087348 */ /* 0x000fea0003c00000 */
[----:B------:R0:W1:Y:S02]  /*86b0*/  SHFL.BFLY P2, R47, R48, R49, R50 ;  /* 0x0c000031302f7389 */ /* 0x0000640000040032 */
[----:B01----:R-:W-:Y:S01]  /*86c0*/  ENDCOLLECTIVE ;  /* 0x000000000000791b */ /* 0x003fe20003800000 */
.L_x_1127:
[----:B------:R-:W-:Y:S01]  /*86d0*/  FADD.FTZ R32, R29, R32 ;  /* 0x000000201d207221 */ /* 0x000fe20000010000 */
[----:B------:R-:W-:-:S04]  /*86e0*/  HFMA2.MMA R49, -RZ, RZ, 0, 5.9604644775390625e-08 ;  /* 0x00000001ff317435 */ /* 0x000fc800000001ff */
[----:B------:R-:W-:Y:S02]  /*86f0*/  MOV R48, R32 ;  /* 0x0000002000307202 */ /* 0x000fe40000000f00 */
[----:B------:R-:W-:-:S07]  /*8700*/  MOV R21, R47 ;  /* 0x0000002f00157202 */ /* 0x000fce0000000f00 */
[----:B------:R-:W-:Y:S05]  /*8710*/  WARPSYNC.COLLECTIVE R45, `(.L_x_1128) ;  /* 0x000000002d087348 */ /* 0x000fea0003c00000 */
[----:B------:R0:W1:Y:S02]  /*8720*/  SHFL.BFLY P2, R47, R48, R49, R50 ;  /* 0x0c000031302f7389 */ /* 0x0000640000040032 */
[----:B01----:R-:W-:Y:S01]  /*8730*/  ENDCOLLECTIVE ;  /* 0x000000000000791b */ /* 0x003fe20003800000 */
.L_x_1128:
[----:B------:R-:W-:-:S05]  /*8740*/  FADD.FTZ R21, R30, R21 ;  /* 0x000000151e157221 */ /* 0x000fca0000010000 */
[----:B------:R-:W-:Y:S02]  /*8750*/  MOV R48, R21 ;  /* 0x0000001500307202 */ /* 0x000fe40000000f00 */
[----:B------:R-:W-:-:S07]  /*8760*/  MOV R31, R47 ;  /* 0x0000002f001f7202 */ /* 0x000fce0000000f00 */
[----:B------:R-:W-:Y:S05]  /*8770*/  WARPSYNC.COLLECTIVE R45, `(.L_x_1129) ;  /* 0x000000002d087348 */ /* 0x000fea0003c00000 */
[----:B------:R0:W1:Y:S02]  /*8780*/  SHFL.BFLY P2, R47, R48, R49, R50 ;  /* 0x0c000031302f7389 */ /* 0x0000640000040032 */
[----:B01----:R-:W-:Y:S01]  /*8790*/  ENDCOLLECTIVE ;  /* 0x000000000000791b */ /* 0x003fe20003800000 */
.L_x_1129:
[----:B------:R-:W-:Y:S01]  /*87a0*/  FADD.FTZ R31, R32, R31 ;  /* 0x0000001f201f7221 */ /* 0x000fe20000010000 */
[----:B------:R-:W-:Y:S01]  /*87b0*/  MOV R26, R47 ;  /* 0x0000002f001a7202 */ /* 0x000fe20000000f00 */
[----:B------:R-:W-:Y:S06]  /*87c0*/  BRA `(.L_x_1130) ;  /* 0xffffffe800e07947 */ /* 0x000fec000383ffff */
.L_x_1109:
[----:B------:R-:W-:Y:S01]  /*87d0*/  BSSY B1, `(.L_x_1131) ;  /* 0x0000008000017945 */ /* 0x000fe20003800000 */
[----:B--2---:R-:W-:Y:S02]  /*87e0*/  MOV R48, R21 ;  /* 0x0000001500307202 */ /* 0x004fe40000000f00 */
[----:B------:R-:W-:Y:S02]  /*87f0*/  MOV R49, 0x8 ;  /* 0x0000000800317802 */ /* 0x000fe40000000f00 */
[----:B------:R-:W-:Y:S02]  /*8800*/  MOV R50, 0x101f ;  /* 0x0000101f00327802 */ /* 0x000fe40000000f00 */
[----:B------:R-:W-:-:S07]  /*8810*/  MOV R45, 0xffff ;  /* 0x0000ffff002d7802 */ /* 0x000fce0000000f00 */
[----:B01-3--:R-:W-:Y:S05]  /*8820*/  WARPSYNC.COLLECTIVE R45, `(.L_x_1132) ;  /* 0x000000002d087348 */ /* 0x00bfea0003c00000 */
[----:B------:R2:W4:Y:S02]  /*8830*/  SHFL.BFLY P2, R47, R48, R49, R50 ;  /* 0x0c000031302f7389 */ /* 0x0005240000040032 */
[----:B01234-:R-:W-:Y:S01]  /*8840*/  ENDCOLLECTIVE ;  /* 0x000000000000791b */ /* 0x01ffe20003800000 */
.L_x_1132:
[----:B------:R-:W-:Y:S05]  /*8850*/  BSYNC B1 ;  /* 0x0000000000017941 */ /* 0x000fea0003800000 */
.L_x_1131:
        /* <DEDUP_REMOVED lines=8> */
.L_x_1133:
[----:B------:R-:W-:Y:S01]  /*88e0*/  FADD.FTZ R28, R28, R21 ;  /* 0x000000151c1c7221 */ /* 0x000fe20000010000 */
[----:B------:R-:W-:-:S04]  /*88f0*/  HFMA2.MMA R49, -RZ, RZ, 0, 2.384185791015625e-07 ;  /* 0x00000004ff317435 */ /* 0x000fc800000001ff */
[----:B------:R-:W-:Y:S02]  /*8900*/  MOV R48, R28 ;  /* 0x0000001c00307202 */ /* 0x000fe40000000f00 */
[----:B------:R-:W-:-:S07]  /*8910*/  MOV R27, R47 ;  /* 0x0000002f001b7202 */ /* 0x000fce0000000f00 */
[----:B------:R-:W-:Y:S05]  /*8920*/  WARPSYNC.COLLECTIVE R45, `(.L_x_1134) ;  /* 0x000000002d087348 */ /* 0x000fea0003c00000 */
[----:B------:R0:W1:Y:S02]  /*8930*/  SHFL.BFLY P2, R47, R48, R49, R50 ;  /* 0x0c000031302f7389 */ /* 0x0000640000040032 */
[----:B01----:R-:W-:Y:S01]  /*8940*/  ENDCOLLECTIVE ;  /* 0x000000000000791b */ /* 0x003fe20003800000 */
.L_x_1134:
[----:B------:R-:W-:-:S05]  /*8950*/  FADD.FTZ R27, R27, R26 ;  /* 0x0000001a1b1b7221 */ /* 0x000fca0000010000 */
[----:B------:R-:W-:Y:S02]  /*8960*/  MOV R48, R27 ;  /* 0x0000001b00307202 */ /* 0x000fe40000000f00 */
[----:B------:R-:W-:-:S07]  /*8970*/  MOV R29, R47 ;  /* 0x0000002f001d7202 */ /* 0x000fce0000000f00 */
[----:B------:R-:W-:Y:S05]  /*8980*/  WARPSYNC.COLLECTIVE R45, `(.L_x_1135) ;  /* 0x000000002d087348 */ /* 0x000fea0003c00000 */
[----:B------:R0:W1:Y:S02]  /*8990*/  SHFL.BFLY P2, R47, R48, R49, R50 ;  /* 0x0c000031302f7389 */ /* 0x0000640000040032 */
[----:B01----:R-:W-:Y:S01]  /*89a0*/  ENDCOLLECTIVE ;  /* 0x000000000000791b */ /* 0x003fe20003800000 */
.L_x_1135:
[----:B------:R-:W-:Y:S01]  /*89b0*/  FADD.FTZ R29, R28, R29 ;  /* 0x0000001d1c1d7221 */ /* 0x000fe20000010000 */
[----:B------:R-:W-:-:S04]  /*89c0*/  HFMA2.MMA R49, -RZ, RZ, 0, 1.1920928955078125e-07 ;  /* 0x00000002ff317435 */ /* 0x000fc800000001ff */
[----:B------:R-:W-:Y:S02]  /*89d0*/  MOV R48, R29 ;  /* 0x0000001d00307202 */ /* 0x000fe40000000f00 */
[----:B------:R-:W-:-:S07]  /*89e0*/  MOV R30, R47 ;  /* 0x0000002f001e7202 */ /* 0x000fce0000000f00 */
[----:B------:R-:W-:Y:S05]  /*89f0*/  WARPSYNC.COLLECTIVE R45, `(.L_x_1136) ;  /* 0x000000002d087348 */ /* 0x000fea0003c00000 */
[----:B------:R0:W1:Y:S02]  /*8a00*/  SHFL.BFLY P2, R47, R48, R49, R50 ;  /* 0x0c000031302f7389 */ /* 0x0000640000040032 */
[----:B01----:R-:W-:Y:S01]  /*8a10*/  ENDCOLLECTIVE ;  /* 0x000000000000791b */ /* 0x003fe20003800000 */
.L_x_1136:
[----:B------:R-:W-:-:S05]  /*8a20*/  FADD.FTZ R30, R27, R30 ;  /* 0x0000001e1b1e7221 */ /* 0x000fca0000010000 */
[----:B------:R-:W-:Y:S02]  /*8a30*/  MOV R48, R30 ;  /* 0x0000001e00307202 */ /* 0x000fe40000000f00 */
[----:B------:R-:W-:-:S07]  /*8a40*/  MOV R32, R47 ;  /* 0x0000002f00207202 */ /* 0x000fce0000000f00 */
[----:B------:R-:W-:Y:S05]  /*8a50*/  WARPSYNC.COLLECTIVE R45, `(.L_x_1137) ;  /* 0x000000002d087348 */ /* 0x000fea0003c00000 */
[----:B------:R0:W1:Y:S02]  /*8a60*/  SHFL.BFLY P2, R47, R48, R49, R50 ;  /* 0x0c000031302f7389 */ /* 0x0000640000040032 */
[----:B01----:R-:W-:Y:S01]  /*8a70*/  ENDCOLLECTIVE ;  /* 0x000000000000791b */ /* 0x003fe20003800000 */
.L_x_1137:
[----:B------:R-:W-:Y:S01]  /*8a80*/  FADD.FTZ R32, R29, R32 ;  /* 0x000000201d207221 */ /* 0x000fe20000010000 */
[----:B------:R-:W-:-:S04]  /*8a90*/  HFMA2.MMA R49, -RZ, RZ, 0, 5.9604644775390625e-08 ;  /* 0x00000001ff317435 */ /* 0x000fc800000001ff */
[----:B------:R-:W-:Y:S02]  /*8aa0*/  MOV R48, R32 ;  /* 0x0000002000307202 */ /* 0x000fe40000000f00 */
[----:B------:R-:W-:-:S07]  /*8ab0*/  MOV R21, R47 ;  /* 0x0000002f00157202 */ /* 0x000fce0000000f00 */
[----:B------:R-:W-:Y:S05]  /*8ac0*/  WARPSYNC.COLLECTIVE R45, `(.L_x_1138) ;  /* 0x000000002d087348 */ /* 0x000fea0003c00000 */
[----:B------:R0:W1:Y:S02]  /*8ad0*/  SHFL.BFLY P2, R47, R48, R49, R50 ;  /* 0x0c000031302f7389 */ /* 0x0000640000040032 */
[----:B01----:R-:W-:Y:S01]  /*8ae0*/  ENDCOLLECTIVE ;  /* 0x000000000000791b */ /* 0x003fe20003800000 */
.L_x_1138:
[----:B------:R-:W-:-:S05]  /*8af0*/  FADD.FTZ R21, R30, R21 ;  /* 0x000000151e157221 */ /* 0x000fca0000010000 */
[----:B------:R-:W-:Y:S02]  /*8b00*/  MOV R48, R21 ;  /* 0x0000001500307202 */ /* 0x000fe40000000f00 */
[----:B------:R-:W-:-:S07]  /*8b10*/  MOV R31, R47 ;  /* 0x0000002f001f7202 */ /* 0x000fce0000000f00 */
[----:B------:R-:W-:Y:S05]  /*8b20*/  WARPSYNC.COLLECTIVE R45, `(.L_x_1139) ;  /* 0x000000002d087348 */ /* 0x000fea0003c00000 */
[----:B------:R0:W1:Y:S02]  /*8b30*/  SHFL.BFLY P2, R47, R48, R49, R50 ;  /* 0x0c000031302f7389 */ /* 0x0000640000040032 */
[----:B01----:R-:W-:Y:S01]  /*8b40*/  ENDCOLLECTIVE ;  /* 0x000000000000791b */ /* 0x003fe20003800000 */
.L_x_1139:
[----:B------:R-:W-:Y:S01]  /*8b50*/  FADD.FTZ R31, R32, R31 ;  /* 0x0000001f201f7221 */ /* 0x000fe20000010000 */
[----:B------:R-:W-:Y:S01]  /*8b60*/  MOV R26, R47 ;  /* 0x0000002f001a7202 */ /* 0x000fe20000000f00 */
[----:B------:R-:W-:Y:S06]  /*8b70*/  BRA `(.L_x_1140) ;  /* 0xffffffe8009c7947 */ /* 0x000fec000383ffff */
.L_x_1110:
[----:B------:R-:W-:Y:S01]  /*8b80*/  BSSY B0, `(.L_x_1141) ;  /* 0x0000008000007945 */ /* 0x000fe20003800000 */
[----:B-1----:R-:W-:Y:S02]  /*8b90*/  MOV R48, R21 ;  /* 0x0000001500307202 */ /* 0x002fe40000000f00 */
[----:B------:R-:W-:Y:S02]  /*8ba0*/  MOV R49, 0x8 ;  /* 0x0000000800317802 */ /* 0x000fe40000000f00 */
[----:B------:R-:W-:Y:S02]  /*8bb0*/  MOV R50, 0x101f ;  /* 0x0000101f00327802 */ /* 0x000fe40000000f00 */
[----:B------:R-:W-:-:S07]  /*8bc0*/  MOV R45, 0xffff ;  /* 0x0000ffff002d7802 */ /* 0x000fce0000000f00 */
[----:B0-2---:R-:W-:Y:S05]  /*8bd0*/  WARPSYNC.COLLECTIVE R45, `(.L_x_1142) ;  /* 0x000000002d087348 */ /* 0x005fea0003c00000 */
[----:B------:R1:W3:Y:S02]  /*8be0*/  SHFL.BFLY P2, R47, R48, R49, R50 ;  /* 0x0c000031302f7389 */ /* 0x0002e40000040032 */
[----:B0123--:R-:W-:Y:S01]  /*8bf0*/  ENDCOLLECTIVE ;  /* 0x000000000000791b */ /* 0x00ffe20003800000 */
.L_x_1142:
[----:B------:R-:W-:Y:S05]  /*8c00*/  BSYNC B0 ;  /* 0x0000000000007941 */ /* 0x000fea0003800000 */
.L_x_1141:
[----:B------:R-:W-:Y:S01]  /*8c10*/  HFMA2.MMA R49, -RZ, RZ, 0, 4.76837158203125e-07 ;  /* 0x00000008ff317435 */ /* 0x000fe200000001ff */
[----:B------:R-:W-:Y:S01]  /*8c20*/  MOV R48, R22 ;  /* 0x0000001600307202 */ /* 0x000fe20000000f00 */
[----:B------:R-:W-:Y:S01]  /*8c30*/  HFMA2.MMA R33, -RZ, RZ, 0, 0 ;  /* 0x00000000ff217435 */ /* 0x000fe200000001ff */
[----:B------:R-:W-:Y:S01]  /*8c40*/  MOV R50, 0x101f ;  /* 0x0000101f00327802 */ /* 0x000fe20000000f00 */
[----:B------:R-:W-:Y:S01]  /*8c50*/  HFMA2.MMA R41, -RZ, RZ, 0, 0 ;  /* 0x00000000ff297435 */ /* 0x000fe200000001ff */
[----:B------:R-:W-:Y:S02]  /*8c60*/  MOV R45, 0xffff ;  /* 0x0000ffff002d7802 */ /* 0x000fe40000000f00 */
[----:B------:R-:W-:Y:S02]  /*8c70*/  MOV R24, R47 ;  /* 0x0000002f00187202 */ /* 0x000fe40000000f00 */
[----:B------:R-:W-:-:S07]  /*8c80*/  @!P0 SHF.L.U32 R28, R36, 0x1, RZ ;  /* 0x00000001241c8819 */ /* 0x000fce00000006ff */
[----:B------:R-:W-:Y:S05]  /*8c90*/  WARPSYNC.COLLECTIVE R45, `(.L_x_1143) ;  /* 0x000000002d087348 */ /* 0x000fea0003c00000 */
[----:B------:R0:W1:Y:S02]  /*8ca0*/  SHFL.BFLY P2, R47, R48, R49, R50 ;  /* 0x0c000031302f7389 */ /* 0x0000640000040032 */
[----:B01----:R-:W-:Y:S01]  /*8cb0*/  ENDCOLLECTIVE ;  /* 0x000000000000791b */ /* 0x003fe20003800000 */
.L_x_1143:
[----:B------:R-:W-:Y:S01]  /*8cc0*/  @!P0 IADD3 R25, R26, 0x14, RZ ;  /* 0x000000141a198810 */ /* 0x000fe20007ffe0ff */
[----:B------:R-:W-:Y:S01]  /*8cd0*/  FADD.FTZ R24, R24, R21 ;  /* 0x0000001518187221 */ /* 0x000fe20000010000 */
[C---:B------:R-:W-:Y:S02]  /*8ce0*/  @!P0 LEA R30, R36.reuse, UR4, 0x7 ;  /* 0x00000004241e8c11 */ /* 0x040fe4000f8e38ff */
[----:B------:R-:W-:Y:S02]  /*8cf0*/  @!P0 LOP3.LUT R25, R25, R28, RZ, 0x3c, !PT ;  /* 0x0000001c19198212 */ /* 0x000fe400078e3cff */
[----:B------:R-:W-:Y:S02]  /*8d00*/  MOV R29, RZ ;  /* 0x000000ff001d7202 */ /* 0x000fe40000000f00 */
[----:B------:R-:W-:Y:S01]  /*8d10*/  @!P0 LEA R27, R25, R30, 0x2 ;  /* 0x0000001e191b8211 */ /* 0x000fe200078e10ff */
[----:B------:R-:W-:Y:S01]  /*8d20*/  HFMA2.MMA R25, -RZ, RZ, 0, 0 ;  /* 0x00000000ff197435 */ /* 0x000fe200000001ff */
[----:B------:R-:W-:-:S02]  /*8d30*/  @!P0 LEA R40, R36, UR4, 0x7 ;  /* 0x0000000424288c11 */ /* 0x000fc4000f8e38ff */
[----:B------:R-:W-:Y:S01]  /*8d40*/  MOV R37, RZ ;  /* 0x000000ff00257202 */ /* 0x000fe20000000f00 */
[----:B------:R-:W-:Y:S01]  /*8d50*/  HFMA2.MMA R49, -RZ, RZ, 0, 2.384185791015625e-07 ;  /* 0x00000004ff317435 */ /* 0x000fe200000001ff */
[----:B------:R-:W-:Y:S01]  /*8d60*/  MOV R48, R24 ;  /* 0x0000001800307202 */ /* 0x000fe20000000f00 */
[----:B------:R0:W1:Y:S01]  /*8d70*/  @!P0 LDS R28, [R27] ;  /* 0x000000001b1c8984 */ /* 0x0000620000000800 */
[C---:B------:R-:W-:Y:S02]  /*8d80*/  @!P0 SHF.L.U32 R44, R36.reuse, 0x1, RZ ;  /* 0x00000001242c8819 */ /* 0x040fe400000006ff */
[----:B------:R-:W-:Y:S01]  /*8d90*/  @!P0 LEA R46, R36, UR4, 0x7 ;  /* 0x00000004242e8c11 */ /* 0x000fe2000f8e38ff */
[----:B------:R0:W2:Y:S01]  /*8da0*/  @!P0 LDS R30, [R27+0x500] ;  /* 0x000500001b1e8984 */ /* 0x0000a20000000800 */
[----:B------:R-:W-:-:S07]  /*8db0*/  MOV R23, R47 ;  /* 0x0000002f00177202 */ /* 0x000fce0000000f00 */
[----:B012---:R-:W-:Y:S05]  /*8dc0*/  WARPSYNC.COLLECTIVE R45, `(.L_x_1144) ;  /* 0x000000002d087348 */ /* 0x007fea0003c00000 */
[----:B------:R3:W4:Y:S02]  /*8dd0*/  SHFL.BFLY P2, R47, R48, R49, R50 ;  /* 0x0c000031302f7389 */ /* 0x0007240000040032 */
[----:B01234-:R-:W-:Y:S01]  /*8de0*/  ENDCOLLECTIVE ;  /* 0x000000000000791b */ /* 0x01ffe20003800000 */
.L_x_1144:
[----:B------:R-:W-:-:S05]  /*8df0*/  FADD.FTZ R23, R23, R22 ;  /* 0x0000001617177221 */ /* 0x000fca0000010000 */
[----:B------:R-:W-:Y:S02]  /*8e00*/  MOV R48, R23 ;  /* 0x0000001700307202 */ /* 0x000fe40000000f00 */
[----:B------:R-:W-:-:S07]  /*8e10*/  MOV R21, R47 ;  /* 0x0000002f00157202 */ /* 0x000fce0000000f00 */
[----:B------:R-:W-:Y:S05]  /*8e20*/  WARPSYNC.COLLECTIVE R45, `(.L_x_1145) ;  /* 0x000000002d087348 */ /* 0x000fea0003c00000 */
[----:B------:R0:W1:Y:S02]  /*8e30*/  SHFL.BFLY P2, R47, R48, R49, R50 ;  /* 0x0c000031302f7389 */ /* 0x0000640000040032 */
[----:B01----:R-:W-:Y:S01]  /*8e40*/  ENDCOLLECTIVE ;  /* 0x000000000000791b */ /* 0x003fe20003800000 */
.L_x_1145:
[----:B------:R-:W-:Y:S01]  /*8e50*/  FADD.FTZ R21, R24, R21 ;  /* 0x0000001518157221 */ /* 0x000fe20000010000 */
[----:B------:R-:W-:Y:S02]  /*8e60*/  @!P0 MOV R25, R28 ;  /* 0x0000001c00198202 */ /* 0x000fe40000000f00 */
[----:B------:R-:W-:Y:S01]  /*8e70*/  @!P0 MOV R29, R30 ;  /* 0x0000001e001d8202 */ /* 0x000fe20000000f00 */
[----:B------:R-:W-:Y:S01]  /*8e80*/  HFMA2.MMA R49, -RZ, RZ, 0, 1.1920928955078125e-07 ;  /* 0x00000002ff317435 */ /* 0x000fe200000001ff */
[----:B------:R-:W-:Y:S02]  /*8e90*/  MOV R48, R21 ;  /* 0x0000001500307202 */ /* 0x000fe40000000f00 */
[----:B------:R-:W-:-:S08]  /*8ea0*/  MOV R22, R47 ;  /* 0x0000002f00167202 */ /* 0x000fd00000000f00 */
[----:B------:R-:W-:Y:S05]  /*8eb0*/  WARPSYNC.COLLECTIVE R45, `(.L_x_1146) ;  /* 0x000000002d087348 */ /* 0x000fea0003c00000 */
[----:B------:R0:W1:Y:S02]  /*8ec0*/  SHFL.BFLY P2, R47, R48, R49, R50 ;  /* 0x0c000031302f7389 */ /* 0x0000640000040032 */
[----:B01----:R-:W-:Y:S01]  /*8ed0*/  ENDCOLLECTIVE ;  /* 0x000000000000791b */ /* 0x003fe20003800000 */
.L_x_1146:
[----:B------:R-:W-:-:S05]  /*8ee0*/  FADD.FTZ R22, R23, R22 ;  /* 0x0000001617167221 */ /* 0x000fca0000010000 */
[----:B------:R-:W-:Y:S02]  /*8ef0*/  MOV R48, R22 ;  /* 0x0000001600307202 */ /* 0x000fe40000000f00 */
[----:B------:R-:W-:-:S07]  /*8f00*/  MOV R24, R47 ;  /* 0x0000002f00187202 */ /* 0x000fce0000000f00 */
[----:B------:R-:W-:Y:S05]  /*8f10*/  WARPSYNC.COLLECTIVE R45, `(.L_x_1147) ;  /* 0x000000002d087348 */ /* 0x000fea0003c00000 */
[----:B------:R0:W1:Y:S02]  /*8f20*/  SHFL.BFLY P2, R47, R48, R49, R50 ;  /* 0x0c000031302f7389 */ /* 0x0000640000040032 */
[----:B01----:R-:W-:Y:S01]  /*8f30*/  ENDCOLLECTIVE ;  /* 0x000000000000791b */ /* 0x003fe20003800000 */
.L_x_1147:
[----:B------:R-:W-:Y:S01]  /*8f40*/  FADD.FTZ R27, R21, R24 ;  /* 0x00000018151b7221 */ /* 0x000fe20000010000 */
[----:B------:R-:W-:Y:S01]  /*8f50*/  @!P0 SHF.L.U32 R24, R36, 0x1, RZ ;  /* 0x0000000124188819 */ /* 0x000fe200000006ff */
[----:B------:R-:W-:-:S03]  /*8f60*/  HFMA2.MMA R49, -RZ, RZ, 0, 5.9604644775390625e-08 ;  /* 0x00000001ff317435 */ /* 0x000fc600000001ff */
[----:B------:R-:W-:Y:S02]  /*8f70*/  MOV R48, R27 ;  /* 0x0000001b00307202 */ /* 0x000fe40000000f00 */
[----:B------:R-:W-:-:S07]  /*8f80*/  MOV R23, R47 ;  /* 0x0000002f00177202 */ /* 0x000fce0000000f00 */
[----:B------:R-:W-:Y:S05]  /*8f90*/  WARPSYNC.COLLECTIVE R45, `(.L_x_1148) ;  /* 0x000000002d087348 */ /* 0x000fea0003c00000 */
[----:B------:R0:W1:Y:S02]  /*8fa0*/  SHFL.BFLY P2, R47, R48, R49, R50 ;  /* 0x0c000031302f7389 */ /* 0x0000640000040032 */
[----:B01----:R-:W-:Y:S01]  /*8fb0*/  ENDCOLLECTIVE ;  /* 0x000000000000791b */ /* 0x003fe20003800000 */
.L_x_1148:
[----:B------:R-:W-:Y:S01]  /*8fc0*/  FADD.FTZ R21, R22, R23 ;  /* 0x0000001716157221 */ /* 0x000fe20000010000 */
[----:B------:R-:W-:-:S04]  /*8fd0*/  @!P0 IADD3 R23, R26, 0x28, RZ ;  /* 0x000000281a178810 */ /* 0x000fc80007ffe0ff */
[----:B------:R-:W-:-:S04]  /*8fe0*/  @!P0 LOP3.LUT R23, R23, R24, RZ, 0x3c, !PT ;  /* 0x0000001817178212 */ /* 0x000fc800078e3cff */
[----:B------:R-:W-:Y:S02]  /*8ff0*/  @!P0 LEA R23, R23, R40, 0x2 ;  /* 0x0000002817178211 */ /* 0x000fe400078e10ff */
[----:B------:R-:W-:-:S03]  /*9000*/  MOV R48, R21 ;  /* 0x0000001500307202 */ /* 0x000fc60000000f00 */
[----:B------:R0:W1:Y:S04]  /*9010*/  @!P0 LDS R24, [R23] ;  /* 0x0000000017188984 */ /* 0x0000680000000800 */
[----:B------:R0:W2:Y:S01]  /*9020*/  @!P0 LDS R31, [R23+0x500] ;  /* 0x00050000171f8984 */ /* 0x0000a20000000800 */
[----:B------:R-:W-:-:S07]  /*9030*/  MOV R28, R47 ;  /* 0x0000002f001c7202 */ /* 0x000fce0000000f00 */
[----:B012---:R-:W-:Y:S05]  /*9040*/  WARPSYNC.COLLECTIVE R45, `(.L_x_1149) ;  /* 0x000000002d087348 */ /* 0x007fea0003c00000 */
[----:B------:R3:W4:Y:S02]  /*9050*/  SHFL.BFLY P2, R47, R48, R49, R50 ;  /* 0x0c000031302f7389 */ /* 0x0007240000040032 */
[----:B01234-:R-:W-:Y:S01]  /*9060*/  ENDCOLLECTIVE ;  /* 0x000000000000791b */ /* 0x01ffe20003800000 */
.L_x_1149:
[----:B------:R-:W0:Y:S01]  /*9070*/  LDC.64 R22, c[0x0][0x218] ;  /* 0x00008600ff167b82 */ /* 0x000e220000000a00 */
[----:B------:R-:W-:Y:S01]  /*9080*/  FADD.FTZ R27, R27, R28 ;  /* 0x0000001c1b1b7221 */ /* 0x000fe20000010000 */
[----:B------:R-:W-:Y:S01]  /*9090*/  HFMA2.MMA R49, -RZ, RZ, 0, 4.76837158203125e-07 ;  /* 0x00000008ff317435 */ /* 0x000fe200000001ff */
[----:B------:R-:W-:Y:S02]  /*90a0*/  MOV R48, R25 ;  /* 0x0000001900307202 */ /* 0x000fe40000000f00 */
[----:B------:R-:W-:-:S08]  /*90b0*/  MOV R30, R47 ;  /* 0x0000002f001e7202 */ /* 0x000fd00000000f00 */
[----:B0-----:R-:W-:Y:S05]  /*90c0*/  WARPSYNC.COLLECTIVE R45, `(.L_x_1150) ;  /* 0x000000002d087348 */ /* 0x001fea0003c00000 */
[----:B------:R1:W2:Y:S02]  /*90d0*/  SHFL.BFLY P2, R47, R48, R49, R50 ;  /* 0x0c000031302f7389 */ /* 0x0002a40000040032 */
[----:B012---:R-:W-:Y:S01]  /*90e0*/  ENDCOLLECTIVE ;  /* 0x000000000000791b */ /* 0x007fe20003800000 */
.L_x_1150:
[----:B------:R-:W-:Y:S01]  /*90f0*/  FADD.FTZ R21, R21, R30 ;  /* 0x0000001e15157221 */ /* 0x000fe20000010000 */
[----:B------:R-:W-:Y:S02]  /*9100*/  @!P0 MOV R33, R24 ;  /* 0x0000001800218202 */ /* 0x000fe40000000f00 */
[----:B------:R-:W-:Y:S02]  /*9110*/  @!P0 MOV R37, R31 ;  /* 0x0000001f00258202 */ /* 0x000fe40000000f00 */
[----:B------:R-:W-:Y:S02]  /*9120*/  MOV R48, R29 ;  /* 0x0000001d00307202 */ /* 0x000fe40000000f00 */
[----:B------:R-:W-:-:S07]  /*9130*/  MOV R32, R47 ;  /* 0x0000002f00207202 */ /* 0x000fce0000000f00 */
[----:B------:R-:W-:Y:S05]  /*9140*/  WARPSYNC.COLLECTIVE R45, `(.L_x_1151) ;  /* 0x000000002d087348 */ /* 0x000fea0003c00000 */
[----:B------:R0:W1:Y:S02]  /*9150*/  SHFL.BFLY P2, R47, R48, R49, R50 ;  /* 0x0c000031302f7389 */ /* 0x0000640000040032 */
[----:B01----:R-:W-:Y:S01]  /*9160*/  ENDCOLLECTIVE ;  /* 0x000000000000791b */ /* 0x003fe20003800000 */
.L_x_1151:
[----:B------:R-:W-:Y:S01]  /*9170*/  FADD.FTZ R32, R32, R25 ;  /* 0x0000001920207221 */ /* 0x000fe20000010000 */
[----:B------:R-:W-:-:S04]  /*9180*/  HFMA2.MMA R49, -RZ, RZ, 0, 2.384185791015625e-07 ;  /* 0x00000004ff317435 */ /* 0x000fc800000001ff */
[----:B------:R-:W-:Y:S02]  /*9190*/  MOV R48, R32 ;  /* 0x0000002000307202 */ /* 0x000fe40000000f00 */
[----:B------:R-:W-:-:S07]  /*91a0*/  MOV R38, R47 ;  /* 0x0000002f00267202 */ /* 0x000fce0000000f00 */
[----:B------:R-:W-:Y:S05]  /*91b0*/  WARPSYNC.COLLECTIVE R45, `(.L_x_1152) ;  /* 0x000000002d087348 */ /* 0x000fea0003c00000 */
[----:B------:R0:W1:Y:S02]  /*91c0*/  SHFL.BFLY P2, R47, R48, R49, R50 ;  /* 0x0c000031302f7389 */ /* 0x0000640000040032 */
[----:B01----:R-:W-:Y:S01]  /*91d0*/  ENDCOLLECTIVE ;  /* 0x000000000000791b */ /* 0x003fe20003800000 */
.L_x_1152:
[----:B------:R-:W-:-:S05]  /*91e0*/  FADD.FTZ R38, R38, R29 ;  /* 0x0000001d26267221 */ /* 0x000fca0000010000 */
[----:B------:R-:W-:Y:S02]  /*91f0*/  MOV R48, R38 ;  /* 0x0000002600307202 */ /* 0x000fe40000000f00 */
[----:B------:R-:W-:-:S07]  /*9200*/  MOV R25, R47 ;  /* 0x0000002f00197202 */ /* 0x000fce0000000f00 */
[----:B------:R-:W-:Y:S05]  /*9210*/  WARPSYNC.COLLECTIVE R45, `(.L_x_1153) ;  /* 0x000000002d087348 */ /* 0x000fea0003c00000 */
[----:B------:R0:W1:Y:S02]  /*9220*/  SHFL.BFLY P2, R47, R48, R49, R50 ;  /* 0x0c000031302f7389 */ /* 0x0000640000040032 */
[----:B01----:R-:W-:Y:S01]  /*9230*/  ENDCOLLECTIVE ;  /* 0x000000000000791b */ /* 0x003fe20003800000 */
.L_x_1153:
[----:B------:R-:W-:Y:S01]  /*9240*/  FADD.FTZ R25, R32, R25 ;  /* 0x0000001920197221 */ /* 0x000fe20000010000 */
[----:B------:R-:W-:-:S04]  /*9250*/  HFMA2.MMA R49, -RZ, RZ, 0, 1.1920928955078125e-07 ;  /* 0x00000002ff317435 */ /* 0x000fc800000001ff */
[----:B------:R-:W-:Y:S02]  /*9260*/  MOV R48, R25 ;  /* 0x0000001900307202 */ /* 0x000fe40000000f00 */
[----:B------:R-:W-:-:S07]  /*9270*/  MOV R29, R47 ;  /* 0x0000002f001d7202 */ /* 0x000fce0000000f00 */
[----:B------:R-:W-:Y:S05]  /*9280*/  WARPSYNC.COLLECTIVE R45, `(.L_x_1154) ;  /* 0x000000002d087348 */ /* 0x000fea0003c00000 */
[----:B------:R0:W1:Y:S02]  /*9290*/  SHFL.BFLY P2, R47, R48, R49, R50 ;  /* 0x0c000031302f7389 */ /* 0x0000640000040032 */
[----:B01----:R-:W-:Y:S01]  /*92a0*/  ENDCOLLECTIVE ;  /* 0x000000000000791b */ /* 0x003fe20003800000 */
.L_x_1154:
[----:B------:R-:W-:-:S05]  /*92b0*/  FADD.FTZ R29, R38, R29 ;  /* 0x0000001d261d7221 */ /* 0x000fca0000010000 */
[----:B------:R-:W-:Y:S02]  /*92c0*/  MOV R48, R29 ;  /* 0x0000001d00307202 */ /* 0x000fe40000000f00 */
[----:B------:R-:W-:-:S07]  /*92d0*/  MOV R32, R47 ;  /* 0x0000002f00207202 */ /* 0x000fce0000000f00 */
[----:B------:R-:W-:Y:S05]  /*92e0*/  WARPSYNC.COLLECTIVE R45, `(.L_x_1155) ;  /* 0x000000002d087348 */ /* 0x000fea0003c00000 */
[----:B------:R0:W1:Y:S02]  /*92f0*/  SHFL.BFLY P2, R47, R48, R49, R50 ;  /* 0x0c000031302f7389 */ /* 0x0000640000040032 */
[----:B01----:R-:W-:Y:S01]  /*9300*/  ENDCOLLECTIVE ;  /* 0x000000000000791b */ /* 0x003fe20003800000 */
.L_x_1155:
[----:B------:R-:W-:Y:S01]  /*9310*/  FADD.FTZ R32, R25, R32 ;  /* 0x0000002019207221 */ /* 0x000fe20000010000 */
[----:B------:R-:W-:-:S04]  /*9320*/  @!P0 IADD3 R25, R26, 0x3c, RZ ;  /* 0x0000003c1a198810 */ /* 0x000fc80007ffe0ff */
[----:B------:R-:W-:-:S04]  /*9330*/  @!P0 LOP3.LUT R25, R25, R44, RZ, 0x3c, !PT ;  /* 0x0000002c19198212 */ /* 0x000fc800078e3cff */
[----:B------:R-:W-:Y:S01]  /*9340*/  @!P0 LEA R39, R25, R46, 0x2 ;  /* 0x0000002e19278211 */ /* 0x000fe200078e10ff */
[----:B------:R-:W-:Y:S01]  /*9350*/  HFMA2.MMA R49, -RZ, RZ, 0, 5.9604644775390625e-08 ;  /* 0x00000001ff317435 */ /* 0x000fe200000001ff */
[----:B------:R-:W-:Y:S01]  /*9360*/  MOV R48, R32 ;  /* 0x0000002000307202 */ /* 0x000fe20000000f00 */
[----:B------:R-:W0:Y:S02]  /*9370*/  LDC.64 R24, c[0x0][0x220] ;  /* 0x00008800ff187b82 */ /* 0x000e240000000a00 */
[----:B------:R1:W2:Y:S04]  /*9380*/  @!P0 LDS R43, [R39] ;  /* 0x00000000272b8984 */ /* 0x0002a80000000800 */
[----:B------:R1:W3:Y:S01]  /*9390*/  @!P0 LDS R44, [R39+0x500] ;  /* 0x00050000272c8984 */ /* 0x0002e20000000800 */
[----:B------:R-:W-:-:S07]  /*93a0*/  MOV R38, R47 ;  /* 0x0000002f00267202 */ /* 0x000fce0000000f00 */
[----:B0123--:R-:W-:Y:S05]  /*93b0*/  WARPSYNC.COLLECTIVE R45, `(.L_x_1156) ;  /* 0x000000002d087348 */ /* 0x00ffea0003c00000 */
[----:B------:R4:W0:Y:S02]  /*93c0*/  SHFL.BFLY P2, R47, R48, R49, R50 ;  /* 0x0c000031302f7389 */ /* 0x0008240000040032 */
[----:B01234-:R-:W-:Y:S01]  /*93d0*/  ENDCOLLECTIVE ;  /* 0x000000000000791b */ /* 0x01ffe20003800000 */
.L_x_1156:
[----:B------:R-:W-:Y:S01]  /*93e0*/  FADD.FTZ R38, R29, R38 ;  /* 0x000000261d267221 */ /* 0x000fe20000010000 */
[----:B------:R-:W-:-:S04]  /*93f0*/  HFMA2.MMA R39, -RZ, RZ, 0, 0 ;  /* 0x00000000ff277435 */ /* 0x000fc800000001ff */
[----:B------:R-:W-:Y:S02]  /*9400*/  MOV R48, R38 ;  /* 0x0000002600307202 */ /* 0x000fe40000000f00 */
[----:B------:R-:W-:-:S07]  /*9410*/  MOV R29, R47 ;  /* 0x0000002f001d7202 */ /* 0x000fce0000000f00 */
[----:B------:R-:W-:Y:S05]  /*9420*/  WARPSYNC.COLLECTIVE R45, `(.L_x_1157) ;  /* 0x000000002d087348 */ /* 0x000fea0003c00000 */
[----:B------:R0:W1:Y:S02]  /*9430*/  SHFL.BFLY P2, R47, R48, R49, R50 ;  /* 0x0c000031302f7389 */ /* 0x0000640000040032 */
[----:B01----:R-:W-:Y:S01]  /*9440*/  ENDCOLLECTIVE ;  /* 0x000000000000791b */ /* 0x003fe20003800000 */
.L_x_1157:
[----:B------:R-:W-:Y:S02]  /*9450*/  @!P0 MOV R39, R43 ;  /* 0x0000002b00278202 */ /* 0x000fe40000000f00 */
[----:B------:R-:W-:Y:S02]  /*9460*/  IADD3 R43, R26, R19, RZ ;  /* 0x000000131a2b7210 */ /* 0x000fe40007ffe0ff */
[----:B------:R-:W-:Y:S02]  /*9470*/  @!P0 MOV R41, R44 ;  /* 0x0000002c00298202 */ /* 0x000fe40000000f00 */
[----:B------:R-:W-:Y:S01]  /*9480*/  ISETP.NE.AND P0, PT, R36, RZ, PT ;  /* 0x000000ff2400720c */ /* 0x000fe20003f05270 */
[C---:B------:R-:W-:Y:S01]  /*9490*/  IMAD.WIDE R22, R43.reuse, 0x2, R22 ;  /* 0x000000022b167825 */ /* 0x040fe200078e0216 */
[----:B------:R-:W-:Y:S01]  /*94a0*/  HFMA2.MMA R49, -RZ, RZ, 0, 4.76837158203125e-07 ;  /* 0x00000008ff317435 */ /* 0x000fe200000001ff */
[----:B------:R-:W-:Y:S02]  /*94b0*/  MOV R48, R33 ;  /* 0x0000002100307202 */ /* 0x000fe40000000f00 */
[----:B------:R-:W-:Y:S01]  /*94c0*/  IMAD.WIDE R24, R43, 0x2, R24 ;  /* 0x000000022b187825 */ /* 0x000fe200078e0218 */
[----:B------:R-:W-:-:S07]  /*94d0*/  MOV R31, R47 ;  /* 0x0000002f001f7202 */ /* 0x000fce0000000f00 */
[----:B------:R-:W-:Y:S05]  /*94e0*/  WARPSYNC.COLLECTIVE R45, `(.L_x_1158) ;  /* 0x000000002d087348 */ /* 0x000fea0003c00000 */
[----:B------:R0:W1:Y:S02]  /*94f0*/  SHFL.BFLY P2, R47, R48, R49, R50 ;  /* 0x0c000031302f7389 */ /* 0x0000640000040032 */
[----:B01----:R-:W-:Y:S01]  /*9500*/  ENDCOLLECTIVE ;  /* 0x000000000000791b */ /* 0x003fe20003800000 */
.L_x_1158:
[----:B------:R-:W-:Y:S02]  /*9510*/  @!P0 F2FP.BF16.F32.PACK_AB R26, RZ, R27 ;  /* 0x0000001bff1a823e */ /* 0x000fe400000010ff */
[----:B------:R-:W-:Y:S01]  /*9520*/  @!P0 F2FP.BF16.F32.PACK_AB R27, RZ, R21 ;  /* 0x00000015ff1b823e */ /* 0x000fe200000010ff */
[----:B------:R-:W-:Y:S01]  /*9530*/  FADD.FTZ R21, R32, R29 ;  /* 0x0000001d20157221 */ /* 0x000fe20000010000 */
[----:B------:R-:W-:Y:S01]  /*9540*/  PRMT R30, R26, 0x7610, R30 ;  /* 0x000076101a1e7816 */ /* 0x000fe2000000001e */
[----:B------:R-:W-:Y:S01]  /*9550*/  FADD.FTZ R26, R38, R31 ;  /* 0x0000001f261a7221 */ /* 0x000fe20000010000 */
[----:B------:R-:W-:Y:S02]  /*9560*/  PRMT R43, R27, 0x7610, R43 ;  /* 0x000076101b2b7816 */ /* 0x000fe4000000002b */
[----:B------:R-:W-:Y:S01]  /*9570*/  @!P0 F2FP.BF16.F32.PACK_AB R21, RZ, R21 ;  /* 0x00000015ff15823e */ /* 0x000fe200000010ff */
[----:B------:R0:W-:Y:S01]  /*9580*/  @!P0 STG.E.U16 desc[UR8][R22.64], R30 ;  /* 0x0000001e16008986 */ /* 0x0001e2000c101508 */
[----:B------:R-:W-:-:S02]  /*9590*/  @!P0 F2FP.BF16.F32.PACK_AB R26, RZ, R26 ;  /* 0x0000001aff1a823e */ /* 0x000fc400000010ff */
[----:B------:R-:W-:Y:S01]  /*95a0*/  PRMT R29, R21, 0x7610, R29 ;  /* 0x00007610151d7816 */ /* 0x000fe2000000001d */
[----:B------:R0:W-:Y:S01]  /*95b0*/  @!P0 STG.E.U16 desc[UR8][R24.64], R43 ;  /* 0x0000002b18008986 */ /* 0x0001e2000c101508 */
[----:B------:R-:W-:Y:S02]  /*95c0*/  MOV R48, R37 ;  /* 0x0000002500307202 */ /* 0x000fe40000000f00 */
[----:B------:R-:W-:Y:S01]  /*95d0*/  PRMT R31, R26, 0x7610, R31 ;  /* 0x000076101a1f7816 */ /* 0x000fe2000000001f */
[----:B------:R0:W-:Y:S04]  /*95e0*/  @!P0 STG.E.U16 desc[UR8][R22.64+0x28], R29 ;  /* 0x0000281d16008986 */ /* 0x0001e8000c101508 */
[----:B------:R0:W-:Y:S01]  /*95f0*/  @!P0 STG.E.U16 desc[UR8][R24.64+0x28], R31 ;  /* 0x0000281f18008986 */ /* 0x0001e2000c101508 */
[----:B------:R-:W-:-:S07]  /*9600*/  MOV R40, R47 ;  /* 0x0000002f00287202 */ /* 0x000fce0000000f00 */
[----:B0-----:R-:W-:Y:S05]  /*9610*/  WARPSYNC.COLLECTIVE R45, `(.L_x_1159) ;  /* 0x000000002d087348 */ /* 0x001fea0003c00000 */
[----:B------:R1:W2:Y:S02]  /*9620*/  SHFL.BFLY P2, R47, R48, R49, R50 ;  /* 0x0c000031302f7389 */ /* 0x0002a40000040032 */
[----:B012---:R-:W-:Y:S01]  /*9630*/  ENDCOLLECTIVE ;  /* 0x000000000000791b */ /* 0x007fe20003800000 */
.L_x_1159:
[----:B------:R-:W-:Y:S01]  /*9640*/  FADD.FTZ R40, R40, R33 ;  /* 0x0000002128287221 */ /* 0x000fe20000010000 */
[----:B------:R-:W-:-:S04]  /*9650*/  HFMA2.MMA R49, -RZ, RZ, 0, 2.384185791015625e-07 ;  /* 0x00000004ff317435 */ /* 0x000fc800000001ff */
[----:B------:R-:W-:Y:S02]  /*9660*/  MOV R48, R40 ;  /* 0x0000002800307202 */ /* 0x000fe40000000f00 */
[----:B------:R-:W-:-:S07]  /*9670*/  MOV R42, R47 ;  /* 0x0000002f002a7202 */ /* 0x000fce0000000f00 */
[----:B------:R-:W-:Y:S05]  /*9680*/  WARPSYNC.COLLECTIVE R45, `(.L_x_1160) ;  /* 0x000000002d087348 */ /* 0x000fea0003c00000 */
[----:B------:R0:W1:Y:S02]  /*9690*/  SHFL.BFLY P2, R47, R48, R49, R50 ;  /* 0x0c000031302f7389 */ /* 0x0000640000040032 */
[----:B01----:R-:W-:Y:S01]  /*96a0*/  ENDCOLLECTIVE ;  /* 0x000000000000791b */ /* 0x003fe20003800000 */
.L_x_1160:
[----:B------:R-:W-:-:S05]  /*96b0*/  FADD.FTZ R42, R42, R37 ;  /* 0x000000252a2a7221 */ /* 0x000fca0000010000 */
[----:B------:R-:W-:Y:S02]  /*96c0*/  MOV R48, R42 ;  /* 0x0000002a00307202 */ /* 0x000fe40000000f00 */
[----:B------:R-:W-:-:S07]  /*96d0*/  MOV R33, R47 ;  /* 0x0000002f00217202 */ /* 0x000fce0000000f00 */
[----:B------:R-:W-:Y:S05]  /*96e0*/  WARPSYNC.COLLECTIVE R45, `(.L_x_1161) ;  /* 0x000000002d087348 */ /* 0x000fea0003c00000 */
[----:B------:R0:W1:Y:S02]  /*96f0*/  SHFL.BFLY P2, R47, R48, R49, R50 ;  /* 0x0c000031302f7389 */ /* 0x0000640000040032 */
[----:B01----:R-:W-:Y:S01]  /*9700*/  ENDCOLLECTIVE ;  /* 0x000000000000791b */ /* 0x003fe20003800000 */
.L_x_1161:
[----:B------:R-:W-:Y:S01]  /*9710*/  FADD.FTZ R33, R40, R33 ;  /* 0x0000002128217221 */ /* 0x000fe20000010000 */
[----:B------:R-:W-:-:S04]  /*9720*/  HFMA2.MMA R49, -RZ, RZ, 0, 1.1920928955078125e-07 ;  /* 0x00000002ff317435 */ /* 0x000fc800000001ff */
[----:B------:R-:W-:Y:S02]  /*9730*/  MOV R48, R33 ;  /* 0x0000002100307202 */ /* 0x000fe40000000f00 */
[----:B------:R-:W-:-:S07]  /*9740*/  MOV R37, R47 ;  /* 0x0000002f00257202 */ /* 0x000fce0000000f00 */
[----:B------:R-:W-:Y:S05]  /*9750*/  WARPSYNC.COLLECTIVE R45, `(.L_x_1162) ;  /* 0x000000002d087348 */ /* 0x000fea0003c00000 */
[----:B------:R0:W1:Y:S02]  /*9760*/  SHFL.BFLY P2, R47, R48, R49, R50 ;  /* 0x0c000031302f7389 */ /* 0x0000640000040032 */
[----:B01----:R-:W-:Y:S01]  /*9770*/  ENDCOLLECTIVE ;  /* 0x000000000000791b */ /* 0x003fe20003800000 */
.L_x_1162:
[----:B------:R-:W-:-:S05]  /*9780*/  FADD.FTZ R37, R42, R37 ;  /* 0x000000252a257221 */ /* 0x000fca0000010000 */
[----:B------:R-:W-:Y:S02]  /*9790*/  MOV R48, R37 ;  /* 0x0000002500307202 */ /* 0x000fe40000000f00 */
[----:B------:R-:W-:-:S07]  /*97a0*/  MOV R40, R47 ;  /* 0x0000002f00287202 */ /* 0x000fce0000000f00 */
[----:B------:R-:W-:Y:S05]  /*97b0*/  WARPSYNC.COLLECTIVE R45, `(.L_x_1163) ;  /* 0x000000002d087348 */ /* 0x000fea0003c00000 */
[----:B------:R0:W1:Y:S02]  /*97c0*/  SHFL.BFLY P2, R47, R48, R49, R50 ;  /* 0x0c000031302f7389 */ /* 0x0000640000040032 */
[----:B01----:R-:W-:Y:S01]  /*97d0*/  ENDCOLLECTIVE ;  /* 0x000000000000791b */ /* 0x003fe20003800000 */
.L_x_1163:
[----:B------:R-:W-:Y:S01]  /*97e0*/  FADD.FTZ R40, R33, R40 ;  /* 0x0000002821287221 */ /* 0x000fe20000010000 */
[----:B------:R-:W-:-:S04]  /*97f0*/  HFMA2.MMA R49, -RZ, RZ, 0, 5.9604644775390625e-08 ;  /* 0x00000001ff317435 */ /* 0x000fc800000001ff */
[----:B------:R-:W-:Y:S02]  /*9800*/  MOV R48, R40 ;  /* 0x0000002800307202 */ /* 0x000fe40000000f00 */
[----:B------:R-:W-:-:S07]  /*9810*/  MOV R42, R47 ;  /* 0x0000002f002a7202 */ /* 0x000fce0000000f00 */
[----:B------:R-:W-:Y:S05]  /*9820*/  WARPSYNC.COLLECTIVE R45, `(.L_x_1164) ;  /* 0x000000002d087348 */ /* 0x000fea0003c00000 */
[----:B------:R0:W1:Y:S02]  /*9830*/  SHFL.BFLY P2, R47, R48, R49, R50 ;  /* 0x0c000031302f7389 */ /* 0x0000640000040032 */
[----:B01----:R-:W-:Y:S01]  /*9840*/  ENDCOLLECTIVE ;  /* 0x000000000000791b */ /* 0x003fe20003800000 */
.L_x_1164:
[----:B------:R-:W-:-:S05]  /*9850*/  FADD.FTZ R37, R37, R42 ;  /* 0x0000002a25257221 */ /* 0x000fca0000010000 */
[----:B------:R-:W-:Y:S02]  /*9860*/  MOV R48, R37 ;  /* 0x0000002500307202 */ /* 0x000fe40000000f00 */
[----:B------:R-:W-:-:S07]  /*9870*/  MOV R33, R47 ;  /* 0x0000002f00217202 */ /* 0x000fce0000000f00 */
[----:B------:R-:W-:Y:S05]  /*9880*/  WARPSYNC.COLLECTIVE R45, `(.L_x_1165) ;  /* 0x000000002d087348 */ /* 0x000fea0003c00000 */
[----:B------:R0:W1:Y:S02]  /*9890*/  SHFL.BFLY P2, R47, R48, R49, R50 ;  /* 0x0c000031302f7389 */ /* 0x0000640000040032 */
[----:B01----:R-:W-:Y:S01]  /*98a0*/  ENDCOLLECTIVE ;  /* 0x000000000000791b */ /* 0x003fe20003800000 */
.L_x_1165:
[----:B------:R-:W-:-:S05]  /*98b0*/  FADD.FTZ R27, R40, R33 ;  /* 0x00000021281b7221 */ /* 0x000fca0000010000 */
[----:B------:R-:W-:-:S05]  /*98c0*/  @!P0 F2FP.BF16.F32.PACK_AB R27, RZ, R27 ;  /* 0x0000001bff1b823e */ /* 0x000fca00000010ff */
[----:B------:R0:W-:Y:S01]  /*98d0*/  @!P0 STG.E.U16 desc[UR8][R22.64+0x50], R27 ;  /* 0x0000501b16008986 */ /* 0x0001e2000c101508 */
[----:B------:R-:W-:Y:S01]  /*98e0*/  HFMA2.MMA R49, -RZ, RZ, 0, 4.76837158203125e-07 ;  /* 0x00000008ff317435 */ /* 0x000fe200000001ff */
[----:B------:R-:W-:Y:S02]  /*98f0*/  MOV R48, R39 ;  /* 0x0000002700307202 */ /* 0x000fe40000000f00 */
[----:B------:R-:W-:-:S08]  /*9900*/  MOV R42, R47 ;  /* 0x0000002f002a7202 */ /* 0x000fd00000000f00 */
[----:B0-----:R-:W-:Y:S05]  /*9910*/  WARPSYNC.COLLECTIVE R45, `(.L_x_1166) ;  /* 0x000000002d087348 */ /* 0x001fea0003c00000 */
[----:B------:R1:W2:Y:S02]  /*9920*/  SHFL.BFLY P2, R47, R48, R49, R50 ;  /* 0x0c000031302f7389 */ /* 0x0002a40000040032 */
[----:B012---:R-:W-:Y:S01]  /*9930*/  ENDCOLLECTIVE ;  /* 0x000000000000791b */ /* 0x007fe20003800000 */
.L_x_1166:
        /* <DEDUP_REMOVED lines=8> */
.L_x_1167:
[----:B------:R-:W-:Y:S01]  /*99c0*/  FADD.FTZ R46, R46, R39 ;  /* 0x000000272e2e7221 */ /* 0x000fe20000010000 */
[----:B------:R-:W-:-:S04]  /*99d0*/  HFMA2.MMA R49, -RZ, RZ, 0, 2.384185791015625e-07 ;  /* 0x00000004ff317435 */ /* 0x000fc800000001ff */
[----:B------:R-:W-:Y:S02]  /*99e0*/  MOV R48, R46 ;  /* 0x0000002e00307202 */ /* 0x000fe40000000f00 */
[----:B------:R-:W-:-:S07]  /*99f0*/  MOV R44, R47 ;  /* 0x0000002f002c7202 */ /* 0x000fce0000000f00 */
[----:B------:R-:W-:Y:S05]  /*9a00*/  WARPSYNC.COLLECTIVE R45, `(.L_x_1168) ;  /* 0x000000002d087348 */ /* 0x000fea0003c00000 */
[----:B------:R0:W1:Y:S02]  /*9a10*/  SHFL.BFLY P2, R47, R48, R49, R50 ;  /* 0x0c000031302f7389 */ /* 0x0000640000040032 */
[----:B01----:R-:W-:Y:S01]  /*9a20*/  ENDCOLLECTIVE ;  /* 0x000000000000791b */ /* 0x003fe20003800000 */
.L_x_1168:
[----:B------:R-:W-:-:S05]  /*9a30*/  FADD.FTZ R44, R44, R41 ;  /* 0x000000292c2c7221 */ /* 0x000fca0000010000 */
[----:B------:R-:W-:Y:S02]  /*9a40*/  MOV R48, R44 ;  /* 0x0000002c00307202 */ /* 0x000fe40000000f00 */
[----:B------:R-:W-:-:S07]  /*9a50*/  MOV R39, R47 ;  /* 0x0000002f00277202 */ /* 0x000fce0000000f00 */
[----:B------:R-:W-:Y:S05]  /*9a60*/  WARPSYNC.COLLECTIVE R45, `(.L_x_1169) ;  /* 0x000000002d087348 */ /* 0x000fea0003c00000 */
[----:B------:R0:W1:Y:S02]  /*9a70*/  SHFL.BFLY P2, R47, R48, R49, R50 ;  /* 0x0c000031302f7389 */ /* 0x0000640000040032 */
[----:B01----:R-:W-:Y:S01]  /*9a80*/  ENDCOLLECTIVE ;  /* 0x000000000000791b */ /* 0x003fe20003800000 */
.L_x_1169:
[----:B------:R-:W-:Y:S01]  /*9a90*/  FADD.FTZ R39, R46, R39 ;  /* 0x000000272e277221 */ /* 0x000fe20000010000 */
[----:B------:R-:W-:-:S04]  /*9aa0*/  HFMA2.MMA R49, -RZ, RZ, 0, 1.1920928955078125e-07 ;  /* 0x00000002ff317435 */ /* 0x000fc800000001ff */
[----:B------:R-:W-:Y:S02]  /*9ab0*/  MOV R48, R39 ;  /* 0x0000002700307202 */ /* 0x000fe40000000f00 */
[----:B------:R-:W-:-:S07]  /*9ac0*/  MOV R41, R47 ;  /* 0x0000002f00297202 */ /* 0x000fce0000000f00 */
[----:B------:R-:W-:Y:S05]  /*9ad0*/  WARPSYNC.COLLECTIVE R45, `(.L_x_1170) ;  /* 0x000000002d087348 */ /* 0x000fea0003c00000 */
[----:B------:R0:W1:Y:S02]  /*9ae0*/  SHFL.BFLY P2, R47, R48, R49, R50 ;  /* 0x0c000031302f7389 */ /* 0x0000640000040032 */
[----:B01----:R-:W-:Y:S01]  /*9af0*/  ENDCOLLECTIVE ;  /* 0x000000000000791b */ /* 0x003fe20003800000 */
.L_x_1170:
[----:B------:R-:W-:-:S05]  /*9b00*/  FADD.FTZ R41, R44, R41 ;  /* 0x000000292c297221 */ /* 0x000fca0000010000 */
[----:B------:R-:W-:Y:S02]  /*9b10*/  MOV R48, R41 ;  /* 0x0000002900307202 */ /* 0x000fe40000000f00 */
[----:B------:R-:W-:-:S07]  /*9b20*/  MOV R46, R47 ;  /* 0x0000002f002e7202 */ /* 0x000fce0000000f00 */
[----:B------:R-:W-:Y:S05]  /*9b30*/  WARPSYNC.COLLECTIVE R45, `(.L_x_1171) ;  /* 0x000000002d087348 */ /* 0x000fea0003c00000 */
[----:B------:R0:W1:Y:S02]  /*9b40*/  SHFL.BFLY P2, R47, R48, R49, R50 ;  /* 0x0c000031302f7389 */ /* 0x0000640000040032 */
[----:B01----:R-:W-:Y:S01]  /*9b50*/  ENDCOLLECTIVE ;  /* 0x000000000000791b */ /* 0x003fe20003800000 */
.L_x_1171:
[----:B------:R-:W-:Y:S01]  /*9b60*/  FADD.FTZ R39, R39, R46 ;  /* 0x0000002e27277221 */ /* 0x000fe20000010000 */
[----:B------:R-:W-:-:S04]  /*9b70*/  HFMA2.MMA R49, -RZ, RZ, 0, 5.9604644775390625e-08 ;  /* 0x00000001ff317435 */ /* 0x000fc800000001ff */
[----:B------:R-:W-:Y:S02]  /*9b80*/  MOV R48, R39 ;  /* 0x0000002700307202 */ /* 0x000fe40000000f00 */
[----:B------:R-:W-:-:S07]  /*9b90*/  MOV R44, R47 ;  /* 0x0000002f002c7202 */ /* 0x000fce0000000f00 */
[----:B------:R-:W-:Y:S05]  /*9ba0*/  WARPSYNC.COLLECTIVE R45, `(.L_x_1172) ;  /* 0x000000002d087348 */ /* 0x000fea0003c00000 */
[----:B------:R0:W1:Y:S02]  /*9bb0*/  SHFL.BFLY P2, R47, R48, R49, R50 ;  /* 0x0c000031302f7389 */ /* 0x0000640000040032 */
[----:B01----:R-:W-:Y:S01]  /*9bc0*/  ENDCOLLECTIVE ;  /* 0x000000000000791b */ /* 0x003fe20003800000 */
.L_x_1172:
[----:B------:R-:W-:-:S05]  /*9bd0*/  FADD.FTZ R41, R41, R44 ;  /* 0x0000002c29297221 */ /* 0x000fca0000010000 */
[----:B------:R-:W-:Y:S02]  /*9be0*/  MOV R48, R41 ;  /* 0x0000002900307202 */ /* 0x000fe40000000f00 */
[----:B------:R-:W-:-:S07]  /*9bf0*/  MOV R30, R47 ;  /* 0x0000002f001e7202 */ /* 0x000fce0000000f00 */
[----:B------:R-:W-:Y:S05]  /*9c00*/  WARPSYNC.COLLECTIVE R45, `(.L_x_1173) ;  /* 0x000000002d087348 */ /* 0x000fea0003c00000 */
[----:B------:R0:W1:Y:S02]  /*9c10*/  SHFL.BFLY P2, R47, R48, R49, R50 ;  /* 0x0c000031302f7389 */ /* 0x0000640000040032 */
[----:B01----:R-:W-:Y:S01]  /*9c20*/  ENDCOLLECTIVE ;  /* 0x000000000000791b */ /* 0x003fe20003800000 */
.L_x_1173:
[----:B------:R-:W-:Y:S01]  /*9c30*/  FADD.FTZ R21, R39, R30 ;  /* 0x0000001e27157221 */ /* 0x000fe20000010000 */
[----:B------:R-:W-:Y:S01]  /*9c40*/  MOV R26, R47 ;  /* 0x0000002f001a7202 */ /* 0x000fe20000000f00 */
[----:B------:R-:W-:Y:S06]  /*9c50*/  BRA `(.L_x_1174) ;  /* 0xffffffe000ec7947 */ /* 0x000fec000383ffff */
.L_x_1175:
        /* <DEDUP_REMOVED lines=10> */
.L_x_3477:


//--------------------- .text._ZN13group_norm_v218gn_bwd_cuda_kernelI13__nv_bfloat16Li320ELi1ELi16ELi40ELi1024ELb1ELb1ELi64ELi320ELi320ELi4ELb1ELi8ELb0ELb0ELNS_15WgradSyncMethodE3ENS_16CompileConditionILi900EEEEEvPT_S6_S6_PKS5_S8_S8_S8_PKfflPfPj --------------------------
	.section	.text._ZN13group_norm_v218gn_bwd_cuda_kernelI13__nv_bfloat16Li320ELi1ELi16ELi40ELi1024ELb1ELb1ELi64ELi320ELi320ELi4ELb1ELi8ELb0ELb0ELNS_15WgradSyncMethodE3ENS_16CompileConditionILi900EEEEEvPT_S6_S6_PKS5_S8_S8_S8_PKfflPfPj,"ax",@progbits
	.align	128
        .global         _ZN13group_norm_v218gn_bwd_cuda_kernelI13__nv_bfloat16Li320ELi1ELi16ELi40ELi1024ELb1ELb1ELi64ELi320ELi320ELi4ELb1ELi8ELb0ELb0ELNS_15WgradSyncMethodE3ENS_16CompileConditionILi900EEEEEvPT_S6_S6_PKS5_S8_S8_S8_PKfflPfPj
        .type           _ZN13group_norm_v218gn_bwd_cuda_kernelI13__nv_bfloat16Li320ELi1ELi16ELi40ELi1024ELb1ELb1ELi64ELi320ELi320ELi4ELb1ELi8ELb0ELb0ELNS_15WgradSyncMethodE3ENS_16CompileConditionILi900EEEEEvPT_S6_S6_PKS5_S8_S8_S8_PKfflPfPj,@function
        .size           _ZN13group_norm_v218gn_bwd_cuda_kernelI13__nv_bfloat16Li320ELi1ELi16ELi40ELi1024ELb1ELb1ELi64ELi320ELi320ELi4ELb1ELi8ELb0ELb0ELNS_15WgradSyncMethodE3ENS_16CompileConditionILi900EEEEEvPT_S6_S6_PKS5_S8_S8_S8_PKfflPfPj,(.L_x_3478 - _ZN13group_norm_v218gn_bwd_cuda_kernelI13__nv_bfloat16Li320ELi1ELi16ELi40ELi1024ELb1ELb1ELi64ELi320ELi320ELi4ELb1ELi8ELb0ELb0ELNS_15WgradSyncMethodE3ENS_16CompileConditionILi900EEEEEvPT_S6_S6_PKS5_S8_S8_S8_PKfflPfPj)
        .other          _ZN13group_norm_v218gn_bwd_cuda_kernelI13__nv_bfloat16Li320ELi1ELi16ELi40ELi1024ELb1ELb1ELi64ELi320ELi320ELi4ELb1ELi8ELb0ELb0ELNS_15WgradSyncMethodE3ENS_16CompileConditionILi900EEEEEvPT_S6_S6_PKS5_S8_S8_S8_PKfflPfPj,@"STO_CUDA_ENTRY STV_DEFAULT"
_ZN13group_norm_v218gn_bwd_cuda_kernelI13__nv_bfloat16Li320ELi1ELi16ELi40ELi1024ELb1ELb1ELi64ELi320ELi320ELi4ELb1ELi8ELb0ELb0ELNS_15WgradSyncMethodE3ENS_16CompileConditionILi900EEEEEvPT_S6_S6_PKS5_S8_S8_S8_PKfflPfPj:
.text._ZN13group_norm_v218gn_bwd_cuda_kernelI13__nv_bfloat16Li320ELi1ELi16ELi40ELi1024ELb1ELb1ELi64ELi320ELi320ELi4ELb1ELi8ELb0ELb0ELNS_15WgradSyncMethodE3ENS_16CompileConditionILi900EEEEEvPT_S6_S6_PKS5_S8_S8_S8_PKfflPfPj:
        /* <DEDUP_REMOVED lines=31> */
.L_x_1178:
[----:B------:R-:W2:Y:S04]  /*01f0*/  LD.E.STRONG.GPU R0, desc[UR18][R2.64] ;  /* 0x0000001202007980 */ /* 0x000ea8000c10f900 */
[----:B--2---:R-:W-:Y:S01]  /*0200*/  CCTL.IVALL ;  /* 0x00000000ff00798f */ /* 0x004fe20002000000 */
[----:B------:R-:W-:Y:S05]  /*0210*/  YIELD ;  /* 0x0000000000007946 */ /* 0x000fea0003800000 */
[----:B-----5:R-:W-:-:S04]  /*0220*/  LOP3.LUT R0, R0, R5, RZ, 0x3c, !PT ;  /* 0x0000000500007212 */ /* 0x020fc800078e3cff */
[----:B------:R-:W-:-:S13]  /*0230*/  ISETP.GT.AND P0, PT, R0, -0x1, PT ;  /* 0xffffffff0000780c */ /* 0x000fda0003f04270 */
[----:B------:R-:W-:Y:S05]  /*0240*/  @P0 BRA `(.L_x_1178) ;  /* 0xfffffffc00e80947 */ /* 0x000fea000383ffff */
.L_x_1177:
[----:B------:R-:W-:Y:S05]  /*0250*/  WARPSYNC.ALL ;  /* 0x0000000000007948 */ /* 0x000fea0003800000 */
[----:B------:R-:W-:Y:S06]  /*0260*/  BAR.SYNC.DEFER_BLOCKING 0x0 ;  /* 0x0000000000007b1d */ /* 0x000fec0000010000 */
[----:B------:R-:W-:Y:S05]  /*0270*/  BRA `(.L_x_1179) ;  /* 0x000000a8004c7947 */ /* 0x000fea0003800000 */
.L_x_1176:
[----:B------:R-:W0:Y:S01]  /*0280*/  S2R R10, SR_TID.X ;  /* 0x00000000000a7919 */ /* 0x000e220000002100 */
[----:B------:R-:W-:Y:S01]  /*0290*/  ULOP3.LUT UR4, UR23, 0xf, URZ, 0xc0, !UPT ;  /* 0x0000000f17047892 */ /* 0x000fe2000f8ec03f */
[----:B------:R-:W1:Y:S01]  /*02a0*/  S2UR UR14, SR_CgaCtaId ;  /* 0x00000000000e79c3 */ /* 0x000e620000008800 */
[----:B------:R-:W-:Y:S01]  /*02b0*/  USHF.R.U32.HI UR15, URZ, 0x1, UR11 ;  /* 0x000000013f0f7899 */ /* 0x000fe2000801160b */
[----:B------:R-:W-:Y:S01]  /*02c0*/  CS2R R42, SRZ ;  /* 0x00000000002a7805 */ /* 0x000fe2000001ff00 */
[----:B------:R-:W-:Y:S01]  /*02d0*/  ULOP3.LUT UR13, UR22, 0x8, URZ, 0xfc, !UPT ;  /* 0x00000008160d7892 */ /* 0x000fe2000f8efc3f */
[----:B------:R-:W-:Y:S02]  /*02e0*/  CS2R R44, SRZ ;  /* 0x00000000002c7805 */ /* 0x000fe4000001ff00 */
[----:B------:R-:W-:Y:S01]  /*02f0*/  MOV R3, UR4 ;  /* 0x0000000400037c02 */ /* 0x000fe20008000f00 */
        /* <DEDUP_REMOVED lines=25> */
[C---:B------:R-:W-:Y:S02]  /*0490*/  IADD3 R5, R6.reuse, 0xa0, RZ ;  /* 0x000000a006057810 */ /* 0x040fe40007ffe0ff */
[----:B------:R-:W-:-:S02]  /*04a0*/  IADD3 R7, R6, 0xf0, RZ ;  /* 0x000000f006077810 */ /* 0x000fc40007ffe0ff */
[----:B------:R-:W-:Y:S02]  /*04b0*/  SHF.R.S32.HI R4, RZ, 0x1f, R3 ;  /* 0x0000001fff047819 */ /* 0x000fe40000011403 */
[----:B------:R-:W-:Y:S02]  /*04c0*/  LEA.HI R0, R0, R10, RZ, 0x4 ;  /* 0x0000000a00007211 */ /* 0x000fe400078f20ff */
[----:B------:R-:W-:Y:S02]  /*04d0*/  LOP3.LUT R2, R2, 0xfffffffc, RZ, 0xc0, !PT ;  /* 0xfffffffc02027812 */ /* 0x000fe400078ec0ff */
[----:B------:R-:W-:Y:S02]  /*04e0*/  SHF.R.S32.HI R6, RZ, 0x1f, R5 ;  /* 0x0000001fff067819 */ /* 0x000fe40000011405 */
[----:B------:R-:W-:Y:S02]  /*04f0*/  SHF.R.S32.HI R8, RZ, 0x1f, R7 ;  /* 0x0000001fff087819 */ /* 0x000fe40000011407 */
[----:B------:R-:W-:-:S02]  /*0500*/  LEA.HI R4, R4, R3, RZ, 0x2 ;  /* 0x0000000304047211 */ /* 0x000fc400078f10ff */
[----:B------:R-:W-:Y:S02]  /*0510*/  SHF.R.U32.HI R3, RZ, 0x4, R0 ;  /* 0x00000004ff037819 */ /* 0x000fe40000011600 */
[----:B------:R-:W-:Y:S02]  /*0520*/  IADD3 R2, -R2, R10, RZ ;  /* 0x0000000a02027210 */ /* 0x000fe40007ffe1ff */
[----:B------:R-:W-:Y:S02]  /*0530*/  LEA.HI R6, R6, R5, RZ, 0x2 ;  /* 0x0000000506067211 */ /* 0x000fe400078f10ff */
[----:B------:R-:W-:Y:S02]  /*0540*/  LEA.HI R8, R8, R7, RZ, 0x2 ;  /* 0x0000000708087211 */ /* 0x000fe400078f10ff */
[----:B------:R-:W-:Y:S02]  /*0550*/  SHF.R.U32.HI R5, RZ, 0x2, R4 ;  /* 0x00000002ff057819 */ /* 0x000fe40000011604 */
[----:B------:R-:W-:-:S02]  /*0560*/  LOP3.LUT R0, R2, 0x3, R3, 0x78, !PT ;  /* 0x0000000302007812 */ /* 0x000fc400078e7803 */
[----:B------:R-:W-:Y:S02]  /*0570*/  SHF.R.U32.HI R7, RZ, 0x2, R6 ;  /* 0x00000002ff077819 */ /* 0x000fe40000011606 */
        /* <DEDUP_REMOVED lines=19> */
[----:B------:R-:W-:-:S02]  /*06b0*/  IADD3 R3, R5, R0, RZ ;  /* 0x0000000005037210 */ /* 0x000fc40007ffe0ff */
[----:B------:R-:W-:-:S03]  /*06c0*/  IADD3 R0, R5, R2, RZ ;  /* 0x0000000205007210 */ /* 0x000fc60007ffe0ff */
[----:B------:R0:W-:Y:S04]  /*06d0*/  STL [R1+0x78], R3 ;  /* 0x0000780301007387 */ /* 0x0001e80000100800 */
[----:B------:R0:W-:Y:S02]  /*06e0*/  STL [R1+0x74], R0 ;  /* 0x0000740001007387 */ /* 0x0001e40000100800 */
.L_x_1189:
[----:B0-2---:R-:W0:Y:S01]  /*06f0*/  S2R R0, SR_TID.X ;  /* 0x0000000000007919 */ /* 0x005e220000002100 */
[----:B------:R-:W-:Y:S01]  /*0700*/  ULOP3.LUT UR15, UR11, 0x1, URZ, 0xc0, !UPT ;  /* 0x000000010b0f7892 */ /* 0x000fe2000f8ec03f */
[----:B------:R-:W1:Y:S01]  /*0710*/  LDC.64 R50, c[0x0][0x238] ;  /* 0x00008e00ff327b82 */ /* 0x000e620000000a00 */
[----:B------:R-:W-:Y:S01]  /*0720*/  USHF.R.U64 UR24, UR11, 0x1, UR5 ;  /* 0x000000010b187899 */ /* 0x000fe20008001205 */
[----:B------:R-:W-:Y:S01]  /*0730*/  STL [R1+0x88], R42 ;  /* 0x0000882a01007387 */ /* 0x000fe20000100800 */
[----:B------:R-:W-:Y:S02]  /*0740*/  UIMAD UR17, UR15, 0x140, URZ ;  /* 0x000001400f1178a4 */ /* 0x000fe4000f8e023f */
[----:B------:R-:W-:Y:S01]  /*0750*/  USHF.R.U32.HI UR15, URZ, 0x1, UR5 ;  /* 0x000000013f0f7899 */ /* 0x000fe20008011605 */
[----:B------:R-:W-:Y:S01]  /*0760*/  STL [R1+0x84], R43 ;  /* 0x0000842b01007387 */ /* 0x000fe20000100800 */
[----:B------:R-:W-:Y:S01]  /*0770*/  USHF.L.U32 UR16, UR23, 0x6, URZ ;  /* 0x0000000617107899 */ /* 0x000fe2000800063f */
[----:B------:R-:W2:Y:S01]  /*0780*/  LDC.64 R4, c[0x0][0x240] ;  /* 0x00009000ff047b82 */ /* 0x000ea20000000a00 */
[----:B------:R-:W-:Y:S01]  /*0790*/  ULDC.64 UR26, c[0x0][0x228] ;  /* 0x00008a00001a7ab9 */ /* 0x000fe20000000a00 */
[----:B------:R-:W-:Y:S01]  /*07a0*/  STL [R1+0x80], R46 ;  /* 0x0000802e01007387 */ /* 0x000fe20000100800 */
[----:B------:R-:W-:-:S03]  /*07b0*/  ULOP3.LUT UR16, UR16, 0x3c0, URZ, 0xc0, !UPT ;  /* 0x000003c010107892 */ /* 0x000fc6000f8ec03f */
[----:B------:R-:W-:Y:S01]  /*07c0*/  STL [R1+0x7c], R47 ;  /* 0x00007c2f01007387 */ /* 0x000fe20000100800 */
[----:B0-----:R-:W-:-:S05]  /*07d0*/  IMAD.WIDE.U32 R2, R0, -0x33333333, RZ ;  /* 0xcccccccd00027825 */ /* 0x001fca00078e00ff */
[----:B------:R-:W-:-:S05]  /*07e0*/  SHF.R.U32.HI R8, RZ, 0x6, R3 ;  /* 0x00000006ff087819 */ /* 0x000fca0000011603 */
[----:B------:R-:W-:-:S05]  /*07f0*/  IMAD R9, R8, -0x50, R0 ;  /* 0xffffffb008097824 */ /* 0x000fca00078e0200 */
[----:B------:R-:W-:-:S04]  /*0800*/  LEA R52, R9, UR17, 0x2 ;  /* 0x0000001109347c11 */ /* 0x000fc8000f8e10ff */
[----:B------:R-:W-:Y:S01]  /*0810*/  SHF.R.S32.HI R53, RZ, 0x1f, R52 ;  /* 0x0000001fff357819 */ /* 0x000fe20000011434 */
[C---:B------:R-:W-:Y:S01]  /*0820*/  IMAD.WIDE.U32 R2, R52.reuse, -0x33333333, RZ ;  /* 0xcccccccd34027825 */ /* 0x040fe200078e00ff */
[----:B------:R-:W-:Y:S01]  /*0830*/  MOV R2, UR15 ;  /* 0x0000000f00027c02 */ /* 0x000fe20008000f00 */
[----:B------:R-:W-:Y:S02]  /*0840*/  UIMAD UR15, UR15, 0xa0000, URZ ;  /* 0x000a00000f0f78a4 */ /* 0x000fe4000f8e023f */
[----:B-1----:R-:W-:Y:S01]  /*0850*/  IMAD.WIDE R50, R52, 0x2, R50 ;  /* 0x0000000234327825 */ /* 0x002fe200078e0232 */
[----:B------:R-:W-:Y:S02]  /*0860*/  SHF.R.U32.HI R0, RZ, 0x5, R3 ;  /* 0x00000005ff007819 */ /* 0x000fe40000011603 */
[----:B------:R-:W-:Y:S01]  /*0870*/  MOV R3, UR24 ;  /* 0x0000001800037c02 */ /* 0x000fe20008000f00 */
[----:B------:R-:W-:Y:S02]  /*0880*/  ULDC.64 UR24, c[0x0][0x248] ;  /* 0x0000920000187ab9 */ /* 0x000fe40000000a00 */
[----:B------:R0:W-:Y:S02]  /*0890*/  STL [R1+0x28], R0 ;  /* 0x0000280001007387 */ /* 0x0001e40000100800 */
[----:B------:R-:W-:-:S02]  /*08a0*/  IMAD.WIDE.U32 R6, R3, 0xa0000, R52 ;  /* 0x000a000003067825 */ /* 0x000fc400078e0034 */
[----:B------:R-:W3:Y:S02]  /*08b0*/  LDG.E.64.CONSTANT R50, desc[UR18][R50.64] ;  /* 0x0000001232327981 */ /* 0x000ee4000c1e9b00 */
[----:B--2---:R-:W-:Y:S01]  /*08c0*/  IMAD.WIDE R52, R52, 0x2, R4 ;  /* 0x0000000234347825 */ /* 0x004fe200078e0204 */
[----:B0-----:R-:W-:-:S05]  /*08d0*/  LEA R0, P0, R3, R0, 0x4 ;  /* 0x0000000003007211 */ /* 0x001fca00078020ff */
[----:B------:R-:W2:Y:S01]  /*08e0*/  LDG.E.64.CONSTANT R52, desc[UR18][R52.64] ;  /* 0x0000001234347981 */ /* 0x000ea2000c1e9b00 */
[----:B------:R-:W-:Y:S02]  /*08f0*/  LEA.HI.X R3, R3, RZ, R2, 0x4, P0 ;  /* 0x000000ff03037211 */ /* 0x000fe400000f2402 */
[----:B------:R-:W-:Y:S02]  /*0900*/  IADD3 R2, R8, UR16, RZ ;  /* 0x0000001008027c10 */ /* 0x000fe4000fffe0ff */
[----:B------:R-:W-:-:S03]  /*0910*/  LEA R54, P0, R0, UR24, 0x3 ;  /* 0x0000001800367c11 */ /* 0x000fc6000f8018ff */
[----:B------:R-:W-:Y:S01]  /*0920*/  IMAD R149, R2, 0x280, RZ ;  /* 0x0000028002957824 */ /* 0x000fe200078e02ff */
[----:B------:R-:W-:Y:S01]  /*0930*/  LEA.HI.X R55, R0, UR25, R3, 0x3, P0 ;  /* 0x0000001900377c11 */ /* 0x000fe200080f1c03 */
[----:B------:R-:W-:Y:S01]  /*0940*/  ULDC.64 UR24, c[0x0][0x230] ;  /* 0x00008c0000187ab9 */ /* 0x000fe20000000a00 */
[----:B------:R-:W-:Y:S01]  /*0950*/  IADD3 R3, R7, UR15, RZ ;  /* 0x0000000f07037c10 */ /* 0x000fe2000fffe0ff */
[----:B------:R-:W-:Y:S01]  /*0960*/  ULDC UR15, c[0x0][0x250] ;  /* 0x00009400000f7ab9 */ /* 0x000fe20000000800 */
[----:B------:R-:W-:Y:S02]  /*0970*/  IADD3 R0, P0, R149, R6, RZ ;  /* 0x0000000695007210 */ /* 0x000fe40007f1e0ff */
[----:B------:R-:W4:Y:S02]  /*0980*/  LDG.E.64.CONSTANT R54, desc[UR18][R54.64] ;  /* 0x0000001236367981 */ /* 0x000f24000c1e9b00 */
[----:B------:R-:W-:Y:S02]  /*0990*/  IADD3.X R5, RZ, R3, RZ, P0, !PT ;  /* 0x00000003ff057210 */ /* 0x000fe400007fe4ff */
[----:B------:R-:W-:-:S02]  /*09a0*/  SHF.L.U32 R13, R0, 0x1, RZ ;  /* 0x00000001000d7819 */ /* 0x000fc400000006ff */
[----:B------:R-:W-:Y:S02]  /*09b0*/  SHF.L.U64.HI R12, R0, 0x1, R5 ;  /* 0x00000001000c7819 */ /* 0x000fe40000010205 */
[----:B------:R-:W-:-:S04]  /*09c0*/  IADD3 R56, P0, R13, UR24, RZ ;  /* 0x000000180d387c10 */ /* 0x000fc8000ff1e0ff */
        /* <DEDUP_REMOVED lines=8> */
[----:B------:R-:W-:-:S06]  /*0a50*/  IADD3.X R59, R10, UR25, RZ, P0, !PT ;  /* 0x000000190a3b7c10 */ /* 0x000fcc00087fe4ff */
[----:B------:R-:W5:Y:S01]  /*0a60*/  LDG.E.64.CONSTANT R58, desc[UR18][R58.64] ;  /* 0x000000123a3a7981 */ /* 0x000f62000c1e9b00 */
        /* <DEDUP_REMOVED lines=8> */
[----:B------:R-:W-:Y:S02]  /*0af0*/  IADD3 R62, P0, R4, UR24, RZ ;  /* 0x00000018043e7c10 */ /* 0x000fe4000ff1e0ff */
[----:B------:R-:W-:Y:S02]  /*0b00*/  IADD3 R5, R149, 0x1e00, RZ ;  /* 0x00001e0095057810 */ /* 0x000fe40007ffe0ff */
[----:B------:R-:W-:-:S02]  /*0b10*/  IADD3.X R63, R2, UR25, RZ, P0, !PT ;  /* 0x00000019023f7c10 */ /* 0x000fc400087fe4ff */
[----:B------:R-:W-:-:S04]  /*0b20*/  IADD3 R5, P0, R5, R6, RZ ;  /* 0x0000000605057210 */ /* 0x000fc80007f1e0ff */
[----:B------:R-:W-:Y:S01]  /*0b30*/  IADD3.X R0, RZ, R3, RZ, P0, !PT ;  /* 0x00000003ff007210 */ /* 0x000fe200007fe4ff */
[----:B------:R-:W5:Y:S01]  /*0b40*/  LDG.E.64.CONSTANT R62, desc[UR18][R62.64] ;  /* 0x000000123e3e7981 */ /* 0x000f62000c1e9b00 */
        /* <DEDUP_REMOVED lines=11> */
[----:B------:R-:W-:Y:S01]  /*0c00*/  HFMA2.MMA R0, -RZ, RZ, 0, 2.384185791015625e-06 ;  /* 0x00000028ff007435 */ /* 0x000fe200000001ff */
[----:B------:R-:W-:Y:S02]  /*0c10*/  IADD3 R5, R149, 0x2800, RZ ;  /* 0x0000280095057810 */ /* 0x000fe40007ffe0ff */
[----:B------:R-:W-:Y:S04]  /*0c20*/  STL [R1+0x58], R13 ;  /* 0x0000580d01007387 */ /* 0x000fe80000100800 */
[----:B------:R-:W-:Y:S04]  /*0c30*/  STL [R1+0x5c], R12 ;  /* 0x00005c0c01007387 */ /* 0x000fe80000100800 */
[----:B------:R-:W-:Y:S01]  /*0c40*/  STL [R1+0x50], R11 ;  /* 0x0000500b01007387 */ /* 0x000fe20000100800 */
[----:B------:R-:W-:-:S03]  /*0c50*/  IADD3 R5, P0, R5, R6, RZ ;  /* 0x0000000605057210 */ /* 0x000fc60007f1e0ff */
[----:B------:R0:W-:Y:S04]  /*0c60*/  STL [R1+0x54], R10 ;  /* 0x0000540a01007387 */ /* 0x0001e80000100800 */
[----:B------:R-:W-:Y:S01]  /*0c70*/  STL [R1+0x48], R4 ;  /* 0x0000480401007387 */ /* 0x000fe20000100800 */
[----:B------:R-:W-:Y:S02]  /*0c80*/  IADD3 R7, R149, 0x3200, RZ ;  /* 0x0000320095077810 */ /* 0x000fe40007ffe0ff */
[----:B------:R-:W-:Y:S01]  /*0c90*/  SHF.L.U32 R31, R5, 0x1, RZ ;  /* 0x00000001051f7819 */ /* 0x000fe200000006ff */
[----:B------:R-:W-:Y:S01]  /*0ca0*/  IMAD R9, R9, R0, UR14 ;  /* 0x0000000e09097e24 */ /* 0x000fe2000f8e0200 */
[----:B0-----:R-:W-:Y:S02]  /*0cb0*/  IADD3.X R10, RZ, R3, RZ, P0, !PT ;  /* 0x00000003ff0a7210 */ /* 0x001fe400007fe4ff */
[----:B------:R-:W-:-:S02]  /*0cc0*/  IADD3 R7, P1, R7, R6, RZ ;  /* 0x0000000607077210 */ /* 0x000fc40007f3e0ff */
[----:B------:R-:W-:Y:S02]  /*0cd0*/  SHF.L.U64.HI R29, R5, 0x1, R10 ;  /* 0x00000001051d7819 */ /* 0x000fe4000001020a */
[----:B------:R-:W-:Y:S02]  /*0ce0*/  IADD3 R70, P0, R31, UR24, RZ ;  /* 0x000000181f467c10 */ /* 0x000fe4000ff1e0ff */
[----:B------:R-:W-:Y:S02]  /*0cf0*/  LEA R0, R8, R9, 0x3 ;  /* 0x0000000908007211 */ /* 0x000fe400078e18ff */
[----:B------:R-:W-:Y:S02]  /*0d00*/  IADD3.X R8, RZ, R3, RZ, P1, !PT ;  /* 0x00000003ff087210 */ /* 0x000fe40000ffe4ff */
[----:B------:R-:W-:Y:S02]  /*0d10*/  SHF.L.U32 R30, R7, 0x1, RZ ;  /* 0x00000001071e7819 */ /* 0x000fe400000006ff */
[----:B------:R-:W-:-:S02]  /*0d20*/  IADD3.X R71, R29, UR25, RZ, P0, !PT ;  /* 0x000000191d477c10 */ /* 0x000fc400087fe4ff */
[----:B------:R-:W-:Y:S02]  /*0d30*/  SHF.L.U64.HI R28, R7, 0x1, R8 ;  /* 0x00000001071c7819 */ /* 0x000fe40000010208 */
[----:B------:R-:W-:Y:S02]  /*0d40*/  IADD3 R72, P3, R30, UR24, RZ ;  /* 0x000000181e487c10 */ /* 0x000fe4000ff7e0ff */
[----:B------:R-:W5:Y:S02]  /*0d50*/  LDG.E.64.CONSTANT R70, desc[UR18][R70.64] ;  /* 0x0000001246467981 */ /* 0x000f64000c1e9b00 */
[----:B------:R-:W-:Y:S02]  /*0d60*/  IADD3.X R73, R28, UR25, RZ, P3, !PT ;  /* 0x000000191c497c10 */ /* 0x000fe40009ffe4ff */
[C---:B------:R-:W-:Y:S01]  /*0d70*/  IADD3 R11, R149.reuse, 0x4600, RZ ;  /* 0x00004600950b7810 */ /* 0x040fe20007ffe0ff */
[----:B------:R-:W-:Y:S01]  /*0d80*/  STL [R1+0x4c], R2 ;  /* 0x00004c0201007387 */ /* 0x000fe20000100800 */
[----:B------:R-:W-:-:S03]  /*0d90*/  IADD3 R9, R149, 0x3c00, RZ ;  /* 0x00003c0095097810 */ /* 0x000fc60007ffe0ff */
[----:B------:R-:W-:Y:S01]  /*0da0*/  STL [R1+0x40], R22 ;  /* 0x0000401601007387 */ /* 0x000fe20000100800 */
[----:B------:R-:W-:-:S03]  /*0db0*/  IADD3 R24, P5, R11, R6, RZ ;  /* 0x000000060b187210 */ /* 0x000fc60007fbe0ff */
[----:B------:R0:W-:Y:S04]  /*0dc0*/  STL [R1+0x44], R26 ;  /* 0x0000441a01007387 */ /* 0x0001e80000100800 */
[----:B------:R3:W-:Y:S04]  /*0dd0*/  STL [R1+0x24], R0 ;  /* 0x0000240001007387 */ /* 0x0007e80000100800 */
[----:B------:R-:W5:Y:S01]  /*0de0*/  LDG.E.64.CONSTANT R72, desc[UR18][R72.64] ;  /* 0x0000001248487981 */ /* 0x000f62000c1e9b00 */
[----:B------:R-:W-:Y:S02]  /*0df0*/  IADD3 R20, P2, R9, R6, RZ ;  /* 0x0000000609147210 */ /* 0x000fe40007f5e0ff */
[----:B------:R-:W-:-:S02]  /*0e00*/  IADD3 R74, P6, R22, UR26, RZ ;  /* 0x0000001a164a7c10 */ /* 0x000fc4000ffde0ff */
[C---:B------:R-:W-:Y:S02]  /*0e10*/  IADD3 R13, R149.reuse, 0x5000, RZ ;  /* 0x00005000950d7810 */ /* 0x040fe40007ffe0ff */
[----:B------:R-:W-:Y:S02]  /*0e20*/  IADD3.X R75, R26, UR27, RZ, P6, !PT ;  /* 0x0000001b1a4b7c10 */ /* 0x000fe4000b7fe4ff */
[----:B------:R-:W-:Y:S02]  /*0e30*/  IADD3 R15, R149, 0x5a00, RZ ;  /* 0x00005a00950f7810 */ /* 0x000fe40007ffe0ff */
[----:B------:R-:W-:Y:S02]  /*0e40*/  IADD3 R12, P1, R13, R6, RZ ;  /* 0x000000060d0c7210 */ /* 0x000fe40007f3e0ff */
[C---:B------:R-:W-:Y:S01]  /*0e50*/  IADD3 R19, R149.reuse, 0x6e00, RZ ;  /* 0x00006e0095137810 */ /* 0x040fe20007ffe0ff */
[----:B------:R-:W5:Y:S01]  /*0e60*/  LDG.E.64.CONSTANT R74, desc[UR18][R74.64] ;  /* 0x000000124a4a7981 */ /* 0x000f62000c1e9b00 */
[----:B------:R-:W-:-:S02]  /*0e70*/  IADD3 R17, R149, 0x6400, RZ ;  /* 0x0000640095117810 */ /* 0x000fc40007ffe0ff */
[-C--:B------:R-:W-:Y:S02]  /*0e80*/  IADD3 R158, P3, R19, R6.reuse, RZ ;  /* 0x00000006139e7210 */ /* 0x080fe40007f7e0ff */
[----:B------:R-:W-:Y:S02]  /*0e90*/  IADD3 R16, P4, R17, R6, RZ ;  /* 0x0000000611107210 */ /* 0x000fe40007f9e0ff */
[-C--:B------:R-:W-:Y:S02]  /*0ea0*/  IADD3.X R19, RZ, R3.reuse, RZ, P2, !PT ;  /* 0x00000003ff137210 */ /* 0x080fe400017fe4ff */
[C---:B------:R-:W-:Y:S02]  /*0eb0*/  SHF.L.U32 R27, R20.reuse, 0x1, RZ ;  /* 0x00000001141b7819 */ /* 0x040fe400000006ff */
[----:B0-----:R-:W-:Y:S02]  /*0ec0*/  SHF.L.U64.HI R26, R20, 0x1, R19 ;  /* 0x00000001141a7819 */ /* 0x001fe40000010213 */
[----:B------:R-:W-:-:S02]  /*0ed0*/  IADD3.X R19, RZ, R3, RZ, P5, !PT ;  /* 0x00000003ff137210 */ /* 0x000fc40002ffe4ff */
[----:B------:R-:W-:Y:S02]  /*0ee0*/  IADD3 R21, R149, 0x7800, RZ ;  /* 0x0000780095157810 */ /* 0x000fe40007ffe0ff */
[----:B------:R-:W-:Y:S02]  /*0ef0*/  SHF.L.U64.HI R41, R24, 0x1, R19 ;  /* 0x0000000118297819 */ /* 0x000fe40000010213 */
[----:B------:R-:W-:Y:S02]  /*0f00*/  IADD3 R156, P2, R21, R6, RZ ;  /* 0x00000006159c7210 */ /* 0x000fe40007f5e0ff */
[----:B------:R-:W-:Y:S02]  /*0f10*/  IADD3 R76, P5, R31, UR26, RZ ;  /* 0x0000001a1f4c7c10 */ /* 0x000fe4000ffbe0ff */
[----:B------:R-:W-:Y:S02]  /*0f20*/  IADD3 R82, P6, R30, UR26, RZ ;  /* 0x0000001a1e527c10 */ /* 0x000fe4000ffde0ff */
[----:B------:R-:W-:Y:S01]  /*0f30*/  IADD3.X R77, R29, UR27, RZ, P5, !PT ;  /* 0x0000001b1d4d7c10 */ /* 0x000fe2000affe4ff */
[----:B----4-:R-:W-:Y:S01]  /*0f40*/  FADD.FTZ R4, R55, UR15 ;  /* 0x0000000f37047e21 */ /* 0x010fe20008010000 */
[----:B---3--:R-:W-:-:S02]  /*0f50*/  SHF.L.U32 R0, R50, 0x10, RZ ;  /* 0x0000001032007819 */ /* 0x008fc400000006ff */
[----:B--2---:R-:W-:Y:S02]  /*0f60*/  SHF.L.U32 R123, R52, 0x10, RZ ;  /* 0x00000010347b7819 */ /* 0x004fe400000006ff */
[----:B-----5:R-:W-:Y:S01]  /*0f70*/  SHF.L.U32 R5, R56, 0x10, RZ ;  /* 0x0000001038057819 */ /* 0x020fe200000006ff */
[----:B------:R-:W0:Y:S01]  /*0f80*/  MUFU.RSQ R4, R4 ;  /* 0x0000000400047308 */ /* 0x000e220000001400 */
[----:B------:R-:W-:Y:S02]  /*0f90*/  SHF.L.U32 R7, R57, 0x10, RZ ;  /* 0x0000001039077819 */ /* 0x000fe400000006ff */
[----:B------:R-:W-:Y:S01]  /*0fa0*/  SHF.L.U32 R2, R51, 0x10, RZ ;  /* 0x0000001033027819 */ /* 0x000fe200000006ff */
[C---:B------:R-:W-:Y:S01]  /*0fb0*/  FADD.FTZ R5, -R54.reuse, R5 ;  /* 0x0000000536057221 */ /* 0x040fe20000010100 */
[----:B------:R-:W-:Y:S01]  /*0fc0*/  SHF.L.U32 R133, R53, 0x10, RZ ;  /* 0x0000001035857819 */ /* 0x000fe200000006ff */
[----:B------:R-:W-:Y:S01]  /*0fd0*/  FADD.FTZ R7, -R54, R7 ;  /* 0x0000000736077221 */ /* 0x000fe20000010100 */
[----:B------:R-:W-:-:S02]  /*0fe0*/  PRMT R120, R51, 0x7632, R120 ;  /* 0x0000763233787816 */ /* 0x000fc40000000078 */
[----:B------:R-:W-:Y:S02]  /*0ff0*/  PRMT R122, R53, 0x7632, R122 ;  /* 0x00007632357a7816 */ /* 0x000fe4000000007a */
[----:B------:R-:W-:Y:S02]  /*1000*/  PRMT R121, R50, 0x7632, R121 ;  /* 0x0000763232797816 */ /* 0x000fe40000000079 */
[----:B------:R-:W-:Y:S01]  /*1010*/  PRMT R132, R52, 0x7632, R132 ;  /* 0x0000763234847816 */ /* 0x000fe20000000084 */
[----:B------:R-:W-:Y:S01]  /*1020*/  STL [R1+0x3c], R29 ;  /* 0x00003c1d01007387 */ /* 0x000fe20000100800 */
[----:B0-----:R-:W-:Y:S01]  /*1030*/  FMUL.FTZ R148, R4, R5 ;  /* 0x0000000504947220 */ /* 0x001fe20000410000 */
[----:B------:R-:W-:Y:S02]  /*1040*/  PRMT R5, R56, 0x7632, R5 ;  /* 0x0000763238057816 */ /* 0x000fe40000000005 */
[----:B------:R-:W2:Y:S02]  /*1050*/  LDG.E.64.CONSTANT R76, desc[UR18][R76.64] ;  /* 0x000000124c4c7981 */ /* 0x000ea4000c1e9b00 */
[----:B------:R-:W-:-:S02]  /*1060*/  SHF.L.U32 R11, R5, 0x10, RZ ;  /* 0x00000010050b7819 */ /* 0x000fc400000006ff */
[----:B------:R-:W-:Y:S01]  /*1070*/  PRMT R5, R57, 0x7632, R5 ;  /* 0x0000763239057816 */ /* 0x000fe20000000005 */
[----:B------:R-:W-:-:S03]  /*1080*/  FFMA.FTZ R9, R148, R0, R123 ;  /* 0x0000000094097223 */ /* 0x000fc6000001007b */
[----:B------:R-:W-:Y:S01]  /*1090*/  SHF.L.U32 R5, R5, 0x10, RZ ;  /* 0x0000001005057819 */ /* 0x000fe200000006ff */
[----:B------:R-:W-:Y:S01]  /*10a0*/  FMUL.FTZ R147, R4, R7 ;  /* 0x0000000704937220 */ /* 0x000fe20000410000 */
[----:B------:R-:W-:Y:S01]  /*10b0*/  FMUL.FTZ R7, R9, -1.4426950216293334961 ;  /* 0xbfb8aa3b09077820 */ /* 0x000fe20000410000 */
[C---:B------:R-:W-:Y:S02]  /*10c0*/  FADD.FTZ R11, -R54.reuse, R11 ;  /* 0x0000000b360b7221 */ /* 0x040fe40000010100 */
[----:B------:R-:W-:Y:S01]  /*10d0*/  FADD.FTZ R5, -R54, R5 ;  /* 0x0000000536057221 */ /* 0x000fe20000010100 */
[----:B------:R-:W-:Y:S01]  /*10e0*/  FFMA.FTZ R10, R147, R2, R133 ;  /* 0x00000002930a7223 */ /* 0x000fe20000010085 */
[----:B------:R0:W1:Y:S01]  /*10f0*/  MUFU.EX2 R8, R7 ;  /* 0x0000000700087308 */ /* 0x0000620000000800 */
[----:B------:R-:W-:Y:S02]  /*1100*/  SHF.L.U32 R120, R120, 0x10, RZ ;  /* 0x0000001078787819 */ /* 0x000fe400000006ff */
[----:B------:R-:W-:Y:S01]  /*1110*/  SHF.L.U32 R122, R122, 0x10, RZ ;  /* 0x000000107a7a7819 */ /* 0x000fe200000006ff */
[----:B------:R-:W-:Y:S01]  /*1120*/  FMUL.FTZ R13, R4, R11 ;  /* 0x0000000b040d7220 */ /* 0x000fe20000410000 */
[----:B------:R-:W-:-:S02]  /*1130*/  SHF.L.U32 R121, R121, 0x10, RZ ;  /* 0x0000001079797819 */ /* 0x000fc400000006ff */
[----:B------:R-:W-:Y:S01]  /*1140*/  SHF.L.U32 R132, R132, 0x10, RZ ;  /* 0x0000001084847819 */ /* 0x000fe200000006ff */
[----:B0-----:R-:W-:Y:S01]  /*1150*/  FMUL.FTZ R7, R4, R5 ;  /* 0x0000000504077220 */ /* 0x001fe20000410000 */
[----:B------:R-:W-:Y:S01]  /*1160*/  FMUL.FTZ R14, R10, -1.4426950216293334961 ;  /* 0xbfb8aa3b0a0e7820 */ /* 0x000fe20000410000 */
[----:B------:R-:W-:Y:S02]  /*1170*/  IADD3 R11, P0, R15, R6, RZ ;  /* 0x000000060f0b7210 */ /* 0x000fe40007f1e0ff */
[----:B------:R-:W-:Y:S01]  /*1180*/  FFMA.FTZ R22, R7, R120, R122 ;  /* 0x0000007807167223 */ /* 0x000fe2000001007a */
[----:B------:R-:W-:Y:S01]  /*1190*/  FFMA.FTZ R15, R13, R121, R132 ;  /* 0x000000790d0f7223 */ /* 0x000fe20000010084 */
[----:B------:R-:W0:Y:S02]  /*11a0*/  MUFU.EX2 R18, R14 ;  /* 0x0000000e00127308 */ /* 0x000e240000000800 */
[----:B------:R-:W-:Y:S01]  /*11b0*/  FMUL.FTZ R17, R22, -1.4426950216293334961 ;  /* 0xbfb8aa3b16117820 */ /* 0x000fe20000410000 */
[----:B------:R-:W-:-:S05]  /*11c0*/  FMUL.FTZ R5, R15, -1.4426950216293334961 ;  /* 0xbfb8aa3b0f057820 */ /* 0x000fca0000410000 */
[----:B------:R-:W3:Y:S08]  /*11d0*/  MUFU.EX2 R20, R17 ;  /* 0x0000001100147308 */ /* 0x000ef00000000800 */
[----:B------:R-:W4:Y:S01]  /*11e0*/  MUFU.EX2 R5, R5 ;  /* 0x0000000500057308 */ /* 0x000f220000000800 */
[----:B-1----:R-:W-:Y:S01]  /*11f0*/  FADD.FTZ R8, R8, 1 ;  /* 0x3f80000008087421 */ /* 0x002fe20000010000 */
[----:B0-----:R-:W-:-:S06]  /*1200*/  FADD.FTZ R19, R18, 1 ;  /* 0x3f80000012137421 */ /* 0x001fcc0000010000 */
[----:B------:R4:W0:Y:S01]  /*1210*/  MUFU.RCP R14, R8 ;  /* 0x00000008000e7308 */ /* 0x0008220000001000 */
[----:B---3--:R-:W-:Y:S01]  /*1220*/  FADD.FTZ R21, R20, 1 ;  /* 0x3f80000014157421 */ /* 0x008fe20000010000 */
[----:B------:R-:W-:Y:S02]  /*1230*/  IADD3 R78, P5, R27, UR24, RZ ;  /* 0x000000181b4e7c10 */ /* 0x000fe4000ffbe0ff */
[----:B------:R-:W-:-:S04]  /*1240*/  IADD3.X R83, R28, UR27, RZ, P6, !PT ;  /* 0x0000001b1c537c10 */ /* 0x000fc8000b7fe4ff */
[----:B------:R-:W1:Y:S01]  /*1250*/  MUFU.RCP R19, R19 ;  /* 0x0000001300137308 */ /* 0x000e620000001000 */
[----:B----4-:R-:W-:Y:S01]  /*1260*/  FADD.FTZ R8, R5, 1 ;  /* 0x3f80000005087421 */ /* 0x010fe20000010000 */
[----:B------:R-:W-:Y:S01]  /*1270*/  SHF.L.U32 R55, R24, 0x1, RZ ;  /* 0x0000000118377819 */ /* 0x000fe200000006ff */
[----:B------:R-:W-:Y:S01]  /*1280*/  STL [R1+0x38], R31 ;  /* 0x0000381f01007387 */ /* 0x000fe20000100800 */
[----:B------:R-:W-:Y:S02]  /*1290*/  IADD3 R84, P6, R27, UR26, RZ ;  /* 0x0000001a1b547c10 */ /* 0x000fe4000ffde0ff */
[----:B------:R-:W-:Y:S01]  /*12a0*/  IADD3 R23, R149, 0x8200, RZ ;  /* 0x0000820095177810 */ /* 0x000fe20007ffe0ff */
[----:B------:R-:W3:Y:S01]  /*12b0*/  LDG.E.64.CONSTANT R82, desc[UR18][R82.64] ;  /* 0x0000001252527981 */ /* 0x000ee2000c1e9b00 */
[----:B------:R-:W4:Y:S01]  /*12c0*/  MUFU.RCP R21, R21 ;  /* 0x0000001500157308 */ /* 0x000f220000001000 */
[----:B------:R-:W-:Y:S02]  /*12d0*/  SHF.L.U32 R5, R58, 0x10, RZ ;  /* 0x000000103a057819 */ /* 0x000fe400000006ff */
[----:B------:R-:W-:Y:S01]  /*12e0*/  STL [R1+0x34], R28 ;  /* 0x0000341c01007387 */ /* 0x000fe20000100800 */
[----:B------:R-:W-:-:S02]  /*12f0*/  IADD3.X R79, R26, UR25, RZ, P5, !PT ;  /* 0x000000191a4f7c10 */ /* 0x000fc4000affe4ff */
[----:B------:R-:W-:Y:S02]  /*1300*/  IADD3 R25, R149, 0x8c00, RZ ;  /* 0x00008c0095197810 */ /* 0x000fe40007ffe0ff */
[----:B------:R5:W4:Y:S01]  /*1310*/  MUFU.RCP R18, R8 ;  /* 0x0000000800127308 */ /* 0x000b220000001000 */
[----:B------:R-:W-:Y:S01]  /*1320*/  STL [R1+0x30], R30 ;  /* 0x0000301e01007387 */ /* 0x000fe20000100800 */
[----:B------:R-:W-:Y:S02]  /*1330*/  IADD3 R80, P5, R55, UR24, RZ ;  /* 0x0000001837507c10 */ /* 0x000fe4000ffbe0ff */
[----:B------:R-:W-:Y:S01]  /*1340*/  IADD3.X R85, R26, UR27, RZ, P6, !PT ;  /* 0x0000001b1a557c10 */ /* 0x000fe2000b7fe4ff */
[----:B------:R-:W-:Y:S01]  /*1350*/  STL [R1+0x2c], R26 ;  /* 0x00002c1a01007387 */ /* 0x000fe20000100800 */
[----:B------:R-:W-:Y:S02]  /*1360*/  IADD3 R149, R149, 0x9600, RZ ;  /* 0x0000960095957810 */ /* 0x000fe40007ffe0ff */
[----:B------:R-:W-:Y:S01]  /*1370*/  IADD3 R154, P6, R23, R6, RZ ;  /* 0x00000006179a7210 */ /* 0x000fe20007fde0ff */
[----:B------:R0:W-:Y:S01]  /*1380*/  STL [R1+0x20], R27 ;  /* 0x0000201b01007387 */ /* 0x0001e20000100800 */
[--C-:B------:R-:W-:Y:S01]  /*1390*/  FADD.FTZ R23, -R54, R5.reuse ;  /* 0x0000000536177221 */ /* 0x100fe20000010100 */
[----:B------:R-:W-:-:S02]  /*13a0*/  PRMT R5, R58, 0x7632, R5 ;  /* 0x000076323a057816 */ /* 0x000fc40000000005 */
[----:B------:R-:W-:Y:S01]  /*13b0*/  IADD3.X R81, R41, UR25, RZ, P5, !PT ;  /* 0x0000001929517c10 */ /* 0x000fe2000affe4ff */
[----:B------:R-:W3:Y:S01]  /*13c0*/  LDG.E.64.CONSTANT R78, desc[UR18][R78.64] ;  /* 0x000000124e4e7981 */ /* 0x000ee2000c1e9b00 */
[----:B------:R-:W-:Y:S02]  /*13d0*/  IADD3.X R17, RZ, R3, RZ, P1, !PT ;  /* 0x00000003ff117210 */ /* 0x000fe40000ffe4ff */
[-C--:B------:R-:W-:Y:S01]  /*13e0*/  IADD3 R152, P5, R25, R6.reuse, RZ ;  /* 0x0000000619987210 */ /* 0x080fe20007fbe0ff */
[----:B------:R-:W3:Y:S01]  /*13f0*/  LDG.E.64.CONSTANT R84, desc[UR18][R84.64] ;  /* 0x0000001254547981 */ /* 0x000ee2000c1e9b00 */
[----:B0-----:R-:W-:Y:S02]  /*1400*/  SHF.L.U32 R27, R59, 0x10, RZ ;  /* 0x000000103b1b7819 */ /* 0x001fe400000006ff */
[----:B------:R-:W-:Y:S01]  /*1410*/  IADD3 R149, P1, R149, R6, RZ ;  /* 0x0000000695957210 */ /* 0x000fe20007f3e0ff */
[----:B------:R-:W-:Y:S01]  /*1420*/  FADD.FTZ R6, -R14, 1 ;  /* 0x3f8000000e067421 */ /* 0x000fe20000010100 */
[----:B------:R-:W-:Y:S01]  /*1430*/  SHF.L.U32 R25, R5, 0x10, RZ ;  /* 0x0000001005197819 */ /* 0x000fe200000006ff */
[----:B------:R-:W-:Y:S01]  /*1440*/  FMUL.FTZ R146, R4, R23 ;  /* 0x0000001704927220 */ /* 0x000fe20000410000 */
[----:B------:R-:W-:Y:S01]  /*1450*/  FADD.FTZ R27, -R54, R27 ;  /* 0x0000001b361b7221 */ /* 0x000fe20000010100 */
[----:B-1----:R-:W-:Y:S01]  /*1460*/  FADD.FTZ R5, -R19, 1 ;  /* 0x3f80000013057421 */ /* 0x002fe20000010100 */
[----:B------:R-:W-:Y:S01]  /*1470*/  FFMA.FTZ R9, R9, R6, 1 ;  /* 0x3f80000009097423 */ /* 0x000fe20000010006 */
[----:B-----5:R-:W-:Y:S01]  /*1480*/  FFMA.FTZ R8, R0, R146, R123 ;  /* 0x0000009200087223 */ /* 0x020fe2000001007b */
[----:B------:R-:W-:Y:S01]  /*1490*/  FMUL.FTZ R145, R4, R27 ;  /* 0x0000001b04917220 */ /* 0x000fe20000410000 */
[----:B------:R-:W-:Y:S01]  /*14a0*/  FFMA.FTZ R20, R10, R5, 1 ;  /* 0x3f8000000a147423 */ /* 0x000fe20000010005 */
[----:B------:R-:W-:Y:S01]  /*14b0*/  FADD.FTZ R25, -R54, R25 ;  /* 0x0000001936197221 */ /* 0x000fe20000010100 */
[----:B----4-:R-:W-:Y:S01]  /*14c0*/  FADD.FTZ R5, -R21, 1 ;  /* 0x3f80000015057421 */ /* 0x010fe20000010100 */
[----:B------:R-:W-:Y:S01]  /*14d0*/  FMUL.FTZ R6, R14, R9 ;  /* 0x000000090e067220 */ /* 0x000fe20000410000 */
[----:B------:R-:W-:Y:S01]  /*14e0*/  FADD.FTZ R14, -R18, 1 ;  /* 0x3f800000120e7421 */ /* 0x000fe20000010100 */
[----:B------:R-:W-:Y:S01]  /*14f0*/  FMUL.FTZ R23, R8, -1.4426950216293334961 ;  /* 0xbfb8aa3b08177820 */ /* 0x000fe20000410000 */
[----:B------:R-:W-:Y:S01]  /*1500*/  FFMA.FTZ R10, R2, R145, R133 ;  /* 0x00000091020a7223 */ /* 0x000fe20000010085 */
[----:B------:R-:W-:Y:S01]  /*1510*/  FMUL.FTZ R9, R4, R25 ;  /* 0x0000001904097220 */ /* 0x000fe20000410000 */
[----:B------:R-:W-:Y:S01]  /*1520*/  FFMA.FTZ R24, R22, R5, 1 ;  /* 0x3f80000016187423 */ /* 0x000fe20000010005 */
[----:B------:R-:W-:Y:S01]  /*1530*/  SHF.L.U32 R5, R60, 0x10, RZ ;  /* 0x000000103c057819 */ /* 0x000fe200000006ff */
[----:B------:R-:W-:Y:S01]  /*1540*/  FFMA.FTZ R15, R15, R14, 1 ;  /* 0x3f8000000f0f7423 */ /* 0x000fe2000001000e */
[----:B------:R-:W-:Y:S01]  /*1550*/  FMUL.FTZ R25, R10, -1.4426950216293334961 ;  /* 0xbfb8aa3b0a197820 */ /* 0x000fe20000410000 */
[----:B------:R-:W-:Y:S01]  /*1560*/  FFMA.FTZ R14, R121, R9, R132 ;  /* 0x00000009790e7223 */ /* 0x000fe20000010084 */
[----:B------:R-:W0:Y:S01]  /*1570*/  MUFU.EX2 R23, R23 ;  /* 0x0000001700177308 */ /* 0x000e220000000800 */
[----:B------:R-:W-:Y:S01]  /*1580*/  FMUL.FTZ R22, R19, R20 ;  /* 0x0000001413167220 */ /* 0x000fe20000410000 */
[----:B------:R-:W-:Y:S01]  /*1590*/  FMUL.FTZ R5, R5, R6 ;  /* 0x0000000605057220 */ /* 0x000fe20000410000 */
[----:B------:R-:W-:Y:S01]  /*15a0*/  FMUL.FTZ R27, R14, -1.4426950216293334961 ;  /* 0xbfb8aa3b0e1b7820 */ /* 0x000fe20000410000 */
[----:B------:R-:W-:Y:S01]  /*15b0*/  FMUL.FTZ R20, R18, R15 ;  /* 0x0000000f12147220 */ /* 0x000fe20000410000 */
[----:B------:R-:W-:Y:S01]  /*15c0*/  PRMT R6, R60, 0x7632, R6 ;  /* 0x000076323c067816 */ /* 0x000fe20000000006 */
[----:B------:R-:W4:Y:S01]  /*15d0*/  LDG.E.64.CONSTANT R80, desc[UR18][R80.64] ;  /* 0x0000001250507981 */ /* 0x000f22000c1e9b00 */
[----:B------:R-:W-:Y:S01]  /*15e0*/  PRMT R18, R59, 0x7632, R18 ;  /* 0x000076323b127816 */ /* 0x000fe20000000012 */
[----:B------:R-:W1:Y:S01]  /*15f0*/  MUFU.EX2 R28, R25 ;  /* 0x00000019001c7308 */ /* 0x000e620000000800 */
[----:B------:R-:W-:-:S02]  /*1600*/  SHF.L.U32 R19, R6, 0x10, RZ ;  /* 0x0000001006137819 */ /* 0x000fc400000006ff */
[----:B------:R-:W-:Y:S02]  /*1610*/  PRMT R15, R61, 0x7632, R15 ;  /* 0x000076323d0f7816 */ /* 0x000fe4000000000f */
[----:B------:R-:W-:Y:S01]  /*1620*/  SHF.L.U32 R29, R18, 0x10, RZ ;  /* 0x00000010121d7819 */ /* 0x000fe200000006ff */
[----:B------:R-:W-:Y:S02]  /*1630*/  FMUL.FTZ R26, R21, R24 ;  /* 0x00000018151a7220 */ /* 0x000fe40000410000 */
[----:B------:R-:W5:Y:S01]  /*1640*/  MUFU.EX2 R27, R27 ;  /* 0x0000001b001b7308 */ /* 0x000f620000000800 */
[----:B------:R-:W-:Y:S01]  /*1650*/  SHF.L.U32 R15, R15, 0x10, RZ ;  /* 0x000000100f0f7819 */ /* 0x000fe200000006ff */
[----:B------:R-:W-:Y:S01]  /*1660*/  FMUL.FTZ R24, R19, R20 ;  /* 0x0000001413187220 */ /* 0x000fe20000410000 */
[----:B------:R-:W-:Y:S01]  /*1670*/  FADD.FTZ R19, -R54, R29 ;  /* 0x0000001d36137221 */ /* 0x000fe20000010100 */
[----:B------:R-:W-:Y:S01]  /*1680*/  SHF.L.U32 R21, R61, 0x10, RZ ;  /* 0x000000103d157819 */ /* 0x000fe200000006ff */
[----:B0-----:R-:W-:Y:S01]  /*1690*/  FADD.FTZ R23, R23, 1 ;  /* 0x3f80000017177421 */ /* 0x001fe20000010000 */
[----:B------:R-:W-:Y:S01]  /*16a0*/  FMUL.FTZ R26, R15, R26 ;  /* 0x0000001a0f1a7220 */ /* 0x000fe20000410000 */
[----:B------:R-:W-:Y:S01]  /*16b0*/  FMUL.FTZ R19, R4, R19 ;  /* 0x0000001304137220 */ /* 0x000fe20000410000 */
[----:B------:R-:W-:Y:S01]  /*16c0*/  FMUL.FTZ R15, R0, R5 ;  /* 0x00000005000f7220 */ /* 0x000fe20000410000 */
[----:B-1----:R-:W-:Y:S01]  /*16d0*/  FADD.FTZ R28, R28, 1 ;  /* 0x3f8000001c1c7421 */ /* 0x002fe20000010000 */
[----:B------:R-:W-:Y:S01]  /*16e0*/  FMUL.FTZ R6, R21, R22 ;  /* 0x0000001615067220 */ /* 0x000fe20000410000 */
[----:B------:R-:W-:Y:S01]  /*16f0*/  FFMA.FTZ R18, R120, R19, R122 ;  /* 0x0000001378127223 */ /* 0x000fe2000001007a */
[----:B------:R5:W0:Y:S01]  /*1700*/  MUFU.RCP R25, R23 ;  /* 0x0000001700197308 */ /* 0x000a220000001000 */
[----:B------:R-:W-:Y:S01]  /*1710*/  FFMA.FTZ R22, R148, R15, RZ ;  /* 0x0000000f94167223 */ /* 0x000fe200000100ff */
[-C--:B------:R-:W-:Y:S01]  /*1720*/  FMUL.FTZ R15, R121, R24.reuse ;  /* 0x00000018790f7220 */ /* 0x080fe20000410000 */
[----:B------:R-:W-:Y:S01]  /*1730*/  FFMA.FTZ R20, R0, R5, RZ ;  /* 0x0000000500147223 */ /* 0x000fe200000100ff */
[----:B------:R-:W-:-:S04]  /*1740*/  FFMA.FTZ R44, R13, R24, R44 ;  /* 0x000000180d2c7223 */ /* 0x000fc8000001002c */
[----:B------:R1:W-:Y:S01]  /*1750*/  MUFU.RCP R29, R28 ;  /* 0x0000001c001d7308 */ /* 0x0003e20000001000 */
[----:B-----5:R-:W-:Y:S01]  /*1760*/  FADD.FTZ R23, R27, 1 ;  /* 0x3f8000001b177421 */ /* 0x020fe20000010000 */
[----:B------:R-:W-:Y:S01]  /*1770*/  FFMA.FTZ R22, R13, R15, R22 ;  /* 0x0000000f0d167223 */ /* 0x000fe20000010016 */
[----:B------:R-:W-:Y:S01]  /*1780*/  FFMA.FTZ R13, R121, R24, R20 ;  /* 0x00000018790d7223 */ /* 0x000fe20000010014 */
[----:B------:R-:W-:Y:S01]  /*1790*/  FADD.FTZ R45, R24, R45 ;  /* 0x0000002d182d7221 */ /* 0x000fe20000010000 */
[----:B-1----:R-:W-:-:S03]  /*17a0*/  FMUL.FTZ R28, R18, -1.4426950216293334961 ;  /* 0xbfb8aa3b121c7820 */ /* 0x002fc60000410000 */
[----:B------:R-:W-:Y:S08]  /*17b0*/  MUFU.RCP R23, R23 ;  /* 0x0000001700177308 */ /* 0x000ff00000001000 */
[----:B------:R1:W5:Y:S01]  /*17c0*/  MUFU.EX2 R24, R28 ;  /* 0x0000001c00187308 */ /* 0x0003620000000800 */
[CC--:B------:R-:W-:Y:S01]  /*17d0*/  FMUL.FTZ R15, R2.reuse, R6.reuse ;  /* 0x00000006020f7220 */ /* 0x0c0fe20000410000 */
[----:B0-----:R-:W-:Y:S01]  /*17e0*/  FADD.FTZ R21, -R25, 1 ;  /* 0x3f80000019157421 */ /* 0x001fe20000010100 */
[----:B------:R-:W-:-:S02]  /*17f0*/  FFMA.FTZ R13, R2, R6, R13 ;  /* 0x00000006020d7223 */ /* 0x000fc4000001000d */
[----:B------:R-:W-:Y:S01]  /*1800*/  FFMA.FTZ R22, R147, R15, R22 ;  /* 0x0000000f93167223 */ /* 0x000fe20000010016 */
[----:B------:R-:W-:Y:S01]  /*1810*/  FFMA.FTZ R8, R8, R21, 1 ;  /* 0x3f80000008087423 */ /* 0x000fe20000010015 */
[-C--:B------:R-:W-:Y:S01]  /*1820*/  FMUL.FTZ R15, R120, R26.reuse ;  /* 0x0000001a780f7220 */ /* 0x080fe20000410000 */
[----:B------:R-:W-:Y:S02]  /*1830*/  FFMA.FTZ R48, R7, R26, R48 ;  /* 0x0000001a07307223 */ /* 0x000fe40000010030 */
[----:B-1----:R-:W-:Y:S01]  /*1840*/  FMUL.FTZ R28, R25, R8 ;  /* 0x00000008191c7220 */ /* 0x002fe20000410000 */
[----:B------:R-:W-:Y:S01]  /*1850*/  FFMA.FTZ R15, R7, R15, R22 ;  /* 0x0000000f070f7223 */ /* 0x000fe20000010016 */
[----:B------:R-:W-:Y:S01]  /*1860*/  SHF.L.U32 R25, R64, 0x10, RZ ;  /* 0x0000001040197819 */ /* 0x000fe200000006ff */
[----:B------:R-:W-:Y:S01]  /*1870*/  FADD.FTZ R49, R26, R49 ;  /* 0x000000311a317221 */ /* 0x000fe20000010000 */
[----:B------:R-:W-:Y:S01]  /*1880*/  FFMA.FTZ R13, R120, R26, R13 ;  /* 0x0000001a780d7223 */ /* 0x000fe2000001000d */
[----:B-----5:R-:W-:Y:S01]  /*1890*/  FADD.FTZ R24, R24, 1 ;  /* 0x3f80000018187421 */ /* 0x020fe20000010000 */
[----:B------:R-:W-:-:S03]  /*18a0*/  FADD.FTZ R7, -R23, 1 ;  /* 0x3f80000017077421 */ /* 0x000fc60000010100 */
[----:B------:R-:W0:Y:S01]  /*18b0*/  MUFU.RCP R26, R24 ;  /* 0x00000018001a7308 */ /* 0x000e220000001000 */
[----:B------:R-:W-:Y:S01]  /*18c0*/  FFMA.FTZ R8, R14, R7, 1 ;  /* 0x3f8000000e087423 */ /* 0x000fe20000010007 */
[----:B------:R-:W-:Y:S01]  /*18d0*/  FADD.FTZ R25, -R54, R25 ;  /* 0x0000001936197221 */ /* 0x000fe20000010100 */
[C---:B------:R-:W-:Y:S02]  /*18e0*/  PRMT R7, R62.reuse, 0x7632, R7 ;  /* 0x000076323e077816 */ /* 0x040fe40000000007 */
[----:B------:R-:W-:Y:S01]  /*18f0*/  SHF.L.U32 R31, R62, 0x10, RZ ;  /* 0x000000103e1f7819 */ /* 0x000fe200000006ff */
[----:B------:R-:W-:Y:S01]  /*1900*/  FMUL.FTZ R142, R4, R25 ;  /* 0x00000019048e7220 */ /* 0x000fe20000410000 */
[----:B------:R-:W-:Y:S01]  /*1910*/  FADD.FTZ R27, -R29, 1 ;  /* 0x3f8000001d1b7421 */ /* 0x000fe20000010100 */
[----:B------:R-:W-:Y:S02]  /*1920*/  SHF.L.U32 R25, R7, 0x10, RZ ;  /* 0x0000001007197819 */ /* 0x000fe400000006ff */
[----:B------:R-:W-:-:S02]  /*1930*/  SHF.L.U32 R21, R63, 0x10, RZ ;  /* 0x000000103f157819 */ /* 0x000fc400000006ff */
[----:B------:R-:W-:Y:S01]  /*1940*/  PRMT R7, R63, 0x7632, R7 ;  /* 0x000076323f077816 */ /* 0x000fe20000000007 */
[----:B------:R-:W-:Y:S01]  /*1950*/  FADD.FTZ R31, -R54, R31 ;  /* 0x0000001f361f7221 */ /* 0x000fe20000010100 */
[----:B------:R-:W-:Y:S01]  /*1960*/  FFMA.FTZ R20, R10, R27, 1 ;  /* 0x3f8000000a147423 */ /* 0x000fe2000001001b */
[----:B------:R-:W-:Y:S01]  /*1970*/  FADD.FTZ R21, -R54, R21 ;  /* 0x0000001536157221 */ /* 0x000fe20000010100 */
[----:B------:R-:W-:Y:S01]  /*1980*/  SHF.L.U32 R33, R7, 0x10, RZ ;  /* 0x0000001007217819 */ /* 0x000fe200000006ff */
[----:B------:R-:W-:Y:S01]  /*1990*/  FMUL.FTZ R144, R4, R31 ;  /* 0x0000001f04907220 */ /* 0x000fe20000410000 */
[----:B------:R-:W-:Y:S01]  /*19a0*/  FMUL.FTZ R31, R29, R20 ;  /* 0x000000141d1f7220 */ /* 0x000fe20000410000 */
[----:B------:R-:W-:Y:S01]  /*19b0*/  FADD.FTZ R27, -R54, R25 ;  /* 0x00000019361b7221 */ /* 0x000fe20000010100 */
[----:B0-----:R-:W-:Y:S01]  /*19c0*/  FADD.FTZ R25, -R26, 1 ;  /* 0x3f8000001a197421 */ /* 0x001fe20000010100 */
[----:B------:R-:W-:Y:S01]  /*19d0*/  FMUL.FTZ R29, R23, R8 ;  /* 0x00000008171d7220 */ /* 0x000fe20000410000 */
[----:B------:R-:W-:Y:S01]  /*19e0*/  FMUL.FTZ R143, R4, R21 ;  /* 0x00000015048f7220 */ /* 0x000fe20000410000 */
[----:B------:R-:W-:Y:S01]  /*19f0*/  FADD.FTZ R23, -R54, R33 ;  /* 0x0000002136177221 */ /* 0x000fe20000010100 */
[----:B------:R-:W-:Y:S01]  /*1a00*/  FFMA.FTZ R10, R0, R144, R123 ;  /* 0x00000090000a7223 */ /* 0x000fe2000001007b */
[----:B------:R-:W-:Y:S01]  /*1a10*/  FFMA.FTZ R7, R18, R25, 1 ;  /* 0x3f80000012077423 */ /* 0x000fe20000010019 */
[----:B------:R-:W-:Y:S01]  /*1a20*/  FFMA.FTZ R14, R2, R143, R133 ;  /* 0x0000008f020e7223 */ /* 0x000fe20000010085 */
[----:B------:R-:W-:Y:S01]  /*1a30*/  FMUL.FTZ R23, R4, R23 ;  /* 0x0000001704177220 */ /* 0x000fe20000410000 */
[----:B------:R-:W-:Y:S01]  /*1a40*/  FMUL.FTZ R20, R10, -1.4426950216293334961 ;  /* 0xbfb8aa3b0a147820 */ /* 0x000fe20000410000 */
[----:B------:R-:W-:Y:S01]  /*1a50*/  FMUL.FTZ R18, R4, R27 ;  /* 0x0000001b04127220 */ /* 0x000fe20000410000 */
[----:B------:R-:W-:Y:S01]  /*1a60*/  FMUL.FTZ R33, R26, R7 ;  /* 0x000000071a217220 */ /* 0x000fe20000410000 */
[----:B------:R-:W-:Y:S01]  /*1a70*/  FMUL.FTZ R24, R14, -1.4426950216293334961 ;  /* 0xbfb8aa3b0e187820 */ /* 0x000fe20000410000 */
[----:B------:R-:W-:Y:S01]  /*1a80*/  FFMA.FTZ R26, R120, R23, R122 ;  /* 0x00000017781a7223 */ /* 0x000fe2000001007a */
[----:B------:R-:W0:Y:S01]  /*1a90*/  MUFU.EX2 R35, R20 ;  /* 0x0000001400237308 */ /* 0x000e220000000800 */
[----:B------:R-:W-:-:S02]  /*1aa0*/  FFMA.FTZ R25, R121, R18, R132 ;  /* 0x0000001279197223 */ /* 0x000fc40000010084 */
[----:B------:R-:W-:Y:S02]  /*1ab0*/  FMUL.FTZ R38, R26, -1.4426950216293334961 ;  /* 0xbfb8aa3b1a267820 */ /* 0x000fe40000410000 */
[----:B------:R-:W-:-:S03]  /*1ac0*/  FMUL.FTZ R34, R25, -1.4426950216293334961 ;  /* 0xbfb8aa3b19227820 */ /* 0x000fc60000410000 */
[----:B------:R-:W1:Y:S01]  /*1ad0*/  MUFU.EX2 R37, R24 ;  /* 0x0000001800257308 */ /* 0x000e620000000800 */
[C---:B------:R-:W-:Y:S02]  /*1ae0*/  SHF.L.U32 R7, R66.reuse, 0x10, RZ ;  /* 0x0000001042077819 */ /* 0x040fe400000006ff */
[----:B------:R-:W-:Y:S02]  /*1af0*/  PRMT R8, R66, 0x7632, R8 ;  /* 0x0000763242087816 */ /* 0x000fe40000000008 */
[----:B------:R-:W-:-:S03]  /*1b00*/  SHF.L.U32 R30, R67, 0x10, RZ ;  /* 0x00000010431e7819 */ /* 0x000fc600000006ff */
[----:B------:R5:W5:Y:S01]  /*1b10*/  MUFU.EX2 R36, R34 ;  /* 0x0000002200247308 */ /* 0x000b620000000800 */
[----:B------:R-:W-:Y:S01]  /*1b20*/  FMUL.FTZ R7, R7, R28 ;  /* 0x0000001c07077220 */ /* 0x000fe20000410000 */
[----:B------:R-:W-:-:S06]  /*1b30*/  SHF.L.U32 R28, R8, 0x10, RZ ;  /* 0x00000010081c7819 */ /* 0x000fcc00000006ff */
[----:B------:R-:W5:Y:S01]  /*1b40*/  MUFU.EX2 R38, R38 ;  /* 0x0000002600267308 */ /* 0x000f620000000800 */
[----:B------:R-:W-:Y:S01]  /*1b50*/  SHF.L.U32 R21, R65, 0x10, RZ ;  /* 0x0000001041157819 */ /* 0x000fe200000006ff */
[----:B------:R-:W-:Y:S01]  /*1b60*/  FMUL.FTZ R8, R30, R31 ;  /* 0x0000001f1e087220 */ /* 0x000fe20000410000 */
[----:B0-----:R-:W-:Y:S01]  /*1b70*/  FADD.FTZ R30, R35, 1 ;  /* 0x3f800000231e7421 */ /* 0x001fe20000010000 */
[----:B------:R-:W-:Y:S01]  /*1b80*/  PRMT R27, R67, 0x7632, R27 ;  /* 0x00007632431b7816 */ /* 0x000fe2000000001b */
[----:B-1----:R-:W-:Y:S01]  /*1b90*/  FADD.FTZ R37, R37, 1 ;  /* 0x3f80000025257421 */ /* 0x002fe20000010000 */
[----:B------:R-:W-:Y:S02]  /*1ba0*/  FADD.FTZ R139, -R54, R21 ;  /* 0x00000015368b7221 */ /* 0x000fe40000010100 */
[----:B------:R-:W-:Y:S01]  /*1bb0*/  SHF.L.U32 R32, R27, 0x10, RZ ;  /* 0x000000101b207819 */ /* 0x000fe200000006ff */
[----:B------:R-:W0:Y:S01]  /*1bc0*/  MUFU.RCP R30, R30 ;  /* 0x0000001e001e7308 */ /* 0x000e220000001000 */
[----:B------:R-:W-:Y:S01]  /*1bd0*/  FMUL.FTZ R139, R4, R139 ;  /* 0x0000008b048b7220 */ /* 0x000fe20000410000 */
[----:B------:R-:W-:Y:S01]  /*1be0*/  FMUL.FTZ R27, R0, R7 ;  /* 0x00000007001b7220 */ /* 0x000fe20000410000 */
[----:B-----5:R-:W-:Y:S01]  /*1bf0*/  FMUL.FTZ R34, R28, R29 ;  /* 0x0000001d1c227220 */ /* 0x020fe20000410000 */
[----:B------:R-:W-:Y:S01]  /*1c00*/  FADD.FTZ R36, R36, 1 ;  /* 0x3f80000024247421 */ /* 0x000fe20000010000 */
[----:B------:R-:W-:-:S03]  /*1c10*/  FFMA.FTZ R22, R2, R139, R133 ;  /* 0x0000008b02167223 */ /* 0x000fc60000010085 */
[----:B------:R-:W1:Y:S01]  /*1c20*/  MUFU.RCP R37, R37 ;  /* 0x0000002500257308 */ /* 0x000e620000001000 */
[----:B------:R-:W-:Y:S01]  /*1c30*/  FADD.FTZ R38, R38, 1 ;  /* 0x3f80000026267421 */ /* 0x000fe20000010000 */
[----:B------:R-:W-:Y:S01]  /*1c40*/  FMUL.FTZ R33, R32, R33 ;  /* 0x0000002120217220 */ /* 0x000fe20000410000 */
[----:B------:R-:W-:Y:S01]  /*1c50*/  FFMA.FTZ R28, R0, R7, R13 ;  /* 0x00000007001c7223 */ /* 0x000fe2000001000d */
[----:B------:R-:W-:Y:S01]  /*1c60*/  FFMA.FTZ R32, R146, R27, R15 ;  /* 0x0000001b92207223 */ /* 0x000fe2000001000f */
[-C--:B------:R-:W-:Y:S01]  /*1c70*/  FMUL.FTZ R13, R121, R34.reuse ;  /* 0x00000022790d7220 */ /* 0x080fe20000410000 */
[----:B------:R-:W-:Y:S02]  /*1c80*/  FMUL.FTZ R24, R22, -1.4426950216293334961 ;  /* 0xbfb8aa3b16187820 */ /* 0x000fe40000410000 */
[----:B------:R-:W5:Y:S01]  /*1c90*/  MUFU.RCP R36, R36 ;  /* 0x0000002400247308 */ /* 0x000f620000001000 */
[C---:B------:R-:W-:Y:S01]  /*1ca0*/  FFMA.FTZ R29, R9.reuse, R34, R44 ;  /* 0x00000022091d7223 */ /* 0x040fe2000001002c */
[----:B------:R-:W-:Y:S01]  /*1cb0*/  FFMA.FTZ R32, R9, R13, R32 ;  /* 0x0000000d09207223 */ /* 0x000fe20000010020 */
[----:B------:R-:W-:-:S05]  /*1cc0*/  FMUL.FTZ R9, R2, R8 ;  /* 0x0000000802097220 */ /* 0x000fca0000410000 */
[----:B------:R-:W2:Y:S01]  /*1cd0*/  MUFU.RCP R38, R38 ;  /* 0x0000002600267308 */ /* 0x000ea20000001000 */
[----:B------:R-:W-:Y:S01]  /*1ce0*/  FFMA.FTZ R32, R145, R9, R32 ;  /* 0x0000000991207223 */ /* 0x000fe20000010020 */
[----:B0-----:R-:W-:Y:S01]  /*1cf0*/  FADD.FTZ R9, -R30, 1 ;  /* 0x3f8000001e097421 */ /* 0x001fe20000010100 */
[----:B------:R-:W-:Y:S01]  /*1d00*/  FFMA.FTZ R21, R0, R142, R123 ;  /* 0x0000008e00157223 */ /* 0x000fe2000001007b */
[----:B-1----:R-:W-:-:S04]  /*1d10*/  FADD.FTZ R35, -R37, 1 ;  /* 0x3f80000025237421 */ /* 0x002fc80000010100 */
[----:B------:R-:W0:Y:S01]  /*1d20*/  MUFU.EX2 R24, R24 ;  /* 0x0000001800187308 */ /* 0x000e220000000800 */
[----:B------:R-:W-:Y:S01]  /*1d30*/  FFMA.FTZ R9, R10, R9, 1 ;  /* 0x3f8000000a097423 */ /* 0x000fe20000010009 */
[----:B------:R-:W-:Y:S01]  /*1d40*/  FMUL.FTZ R20, R21, -1.4426950216293334961 ;  /* 0xbfb8aa3b15147820 */ /* 0x000fe20000410000 */
[----:B------:R-:W-:Y:S01]  /*1d50*/  FFMA.FTZ R14, R14, R35, 1 ;  /* 0x3f8000000e0e7423 */ /* 0x000fe20000010023 */
[----:B-----5:R-:W-:Y:S01]  /*1d60*/  FADD.FTZ R10, -R36, 1 ;  /* 0x3f800000240a7421 */ /* 0x020fe20000010100 */
[----:B------:R-:W-:Y:S01]  /*1d70*/  FMUL.FTZ R35, R30, R9 ;  /* 0x000000091e237220 */ /* 0x000fe20000410000 */
[----:B--2---:R-:W-:Y:S02]  /*1d80*/  FADD.FTZ R9, -R38, 1 ;  /* 0x3f80000026097421 */ /* 0x004fe40000010100 */
[----:B------:R-:W1:Y:S01]  /*1d90*/  MUFU.EX2 R20, R20 ;  /* 0x0000001400147308 */ /* 0x000e620000000800 */
[----:B------:R-:W-:Y:S01]  /*1da0*/  FFMA.FTZ R25, R25, R10, 1 ;  /* 0x3f80000019197423 */ /* 0x000fe2000001000a */
[----:B------:R-:W-:Y:S01]  /*1db0*/  FFMA.FTZ R31, R121, R34, R28 ;  /* 0x00000022791f7223 */ /* 0x000fe2000001001c */
[----:B------:R-:W-:Y:S01]  /*1dc0*/  FFMA.FTZ R39, R26, R9, 1 ;  /* 0x3f8000001a277423 */ /* 0x000fe20000010009 */
[----:B------:R-:W-:-:S02]  /*1dd0*/  SHF.L.U32 R10, R68, 0x10, RZ ;  /* 0x00000010440a7819 */ /* 0x000fc400000006ff */
[----:B------:R-:W-:Y:S01]  /*1de0*/  PRMT R9, R68, 0x7632, R9 ;  /* 0x0000763244097816 */ /* 0x000fe20000000009 */
[----:B0-----:R-:W-:Y:S01]  /*1df0*/  FADD.FTZ R26, R24, 1 ;  /* 0x3f800000181a7421 */ /* 0x001fe20000010000 */
[----:B------:R-:W-:Y:S01]  /*1e00*/  FMUL.FTZ R37, R37, R14 ;  /* 0x0000000e25257220 */ /* 0x000fe20000410000 */
[----:B------:R-:W-:Y:S01]  /*1e10*/  FFMA.FTZ R31, R2, R8, R31 ;  /* 0x00000008021f7223 */ /* 0x000fe2000001001f */
[----:B------:R-:W-:Y:S01]  /*1e20*/  SHF.L.U32 R14, R9, 0x10, RZ ;  /* 0x00000010090e7819 */ /* 0x000fe200000006ff */
[----:B------:R-:W-:Y:S02]  /*1e30*/  FMUL.FTZ R9, R10, R35 ;  /* 0x000000230a097220 */ /* 0x000fe40000410000 */
[----:B------:R-:W0:Y:S01]  /*1e40*/  MUFU.RCP R35, R26 ;  /* 0x0000001a00237308 */ /* 0x000e220000001000 */
[-C--:B------:R-:W-:Y:S01]  /*1e50*/  FFMA.FTZ R48, R19, R33.reuse, R48 ;  /* 0x0000002113307223 */ /* 0x080fe20000010030 */
[----:B------:R-:W-:Y:S01]  /*1e60*/  FADD.FTZ R49, R49, R33 ;  /* 0x0000002131317221 */ /* 0x000fe20000010000 */
[----:B------:R-:W-:Y:S01]  /*1e70*/  FFMA.FTZ R31, R120, R33, R31 ;  /* 0x00000021781f7223 */ /* 0x000fe2000001001f */
[----:B------:R-:W-:Y:S01]  /*1e80*/  FMUL.FTZ R25, R36, R25 ;  /* 0x0000001924197220 */ /* 0x000fe20000410000 */
[----:B------:R-:W-:-:S03]  /*1e90*/  FMUL.FTZ R33, R120, R33 ;  /* 0x0000002178217220 */ /* 0x000fc60000410000 */
[----:B------:R-:W-:Y:S01]  /*1ea0*/  FMUL.FTZ R24, R14, R25 ;  /* 0x000000190e187220 */ /* 0x000fe20000410000 */
[----:B------:R-:W-:Y:S01]  /*1eb0*/  FFMA.FTZ R33, R19, R33, R32 ;  /* 0x0000002113217223 */ /* 0x000fe20000010020 */
[----:B------:R-:W-:Y:S01]  /*1ec0*/  FMUL.FTZ R14, R0, R9 ;  /* 0x00000009000e7220 */ /* 0x000fe20000410000 */
[----:B-1----:R-:W-:Y:S01]  /*1ed0*/  FADD.FTZ R19, R20, 1 ;  /* 0x3f80000014137421 */ /* 0x002fe20000010000 */
[C---:B------:R-:W-:Y:S02]  /*1ee0*/  SHF.L.U32 R20, R69.reuse, 0x10, RZ ;  /* 0x0000001045147819 */ /* 0x040fe400000006ff */
[----:B------:R-:W-:Y:S01]  /*1ef0*/  PRMT R10, R69, 0x7632, R10 ;  /* 0x00007632450a7816 */ /* 0x000fe2000000000a */
[----:B------:R-:W-:Y:S01]  /*1f00*/  FFMA.FTZ R33, R144, R14, R33 ;  /* 0x0000000e90217223 */ /* 0x000fe20000010021 */
[-C--:B------:R-:W-:Y:S02]  /*1f10*/  FMUL.FTZ R14, R121, R24.reuse ;  /* 0x00000018790e7220 */ /* 0x080fe40000410000 */
[----:B------:R-:W-:Y:S01]  /*1f20*/  SHF.L.U32 R25, R10, 0x10, RZ ;  /* 0x000000100a197819 */ /* 0x000fe200000006ff */
[----:B------:R-:W-:Y:S01]  /*1f30*/  FMUL.FTZ R10, R20, R37 ;  /* 0x00000025140a7220 */ /* 0x000fe20000410000 */
[C---:B------:R-:W-:Y:S01]  /*1f40*/  FFMA.FTZ R20, R18.reuse, R24, R29 ;  /* 0x0000001812147223 */ /* 0x040fe2000001001d */
[----:B------:R-:W-:Y:S01]  /*1f50*/  FFMA.FTZ R18, R18, R14, R33 ;  /* 0x0000000e12127223 */ /* 0x000fe20000010021 */
[----:B0-----:R-:W-:Y:S01]  /*1f60*/  FADD.FTZ R33, -R35, 1 ;  /* 0x3f80000023217421 */ /* 0x001fe20000010100 */
[----:B------:R-:W-:-:S02]  /*1f70*/  PRMT R15, R64, 0x7632, R15 ;  /* 0x00007632400f7816 */ /* 0x000fc4000000000f */
[----:B------:R-:W-:Y:S01]  /*1f80*/  PRMT R27, R65, 0x7632, R27 ;  /* 0x00007632411b7816 */ /* 0x000fe2000000001b */
[----:B------:R-:W-:Y:S01]  /*1f90*/  FFMA.FTZ R22, R22, R33, 1 ;  /* 0x3f80000016167423 */ /* 0x000fe20000010021 */
[C---:B------:R-:W-:Y:S02]  /*1fa0*/  SHF.L.U32 R43, R12.reuse, 0x1, RZ ;  /* 0x000000010c2b7819 */ /* 0x040fe400000006ff */
[----:B------:R-:W-:Y:S01]  /*1fb0*/  SHF.L.U32 R15, R15, 0x10, RZ ;  /* 0x000000100f0f7819 */ /* 0x000fe200000006ff */
[----:B------:R-:W-:Y:S01]  /*1fc0*/  FMUL.FTZ R33, R35, R22 ;  /* 0x0000001623217220 */ /* 0x000fe20000410000 */
[----:B------:R-:W-:Y:S02]  /*1fd0*/  SHF.L.U32 R27, R27, 0x10, RZ ;  /* 0x000000101b1b7819 */ /* 0x000fe400000006ff */
[----:B------:R-:W-:Y:S02]  /*1fe0*/  IADD3.X R22, RZ, R3, RZ, P0, !PT ;  /* 0x00000003ff167210 */ /* 0x000fe400007fe4ff */
[----:B------:R-:W-:-:S02]  /*1ff0*/  SHF.L.U64.HI R42, R12, 0x1, R17 ;  /* 0x000000010c2a7819 */ /* 0x000fc40000010211 */
[----:B------:R-:W-:Y:S01]  /*2000*/  IADD3 R86, P0, R43, UR24, RZ ;  /* 0x000000182b567c10 */ /* 0x000fe2000ff1e0ff */
[C---:B------:R-:W-:Y:S01]  /*2010*/  FADD.FTZ R13, -R54.reuse, R15 ;  /* 0x0000000f360d7221 */ /* 0x040fe20000010100 */
[----:B------:R-:W-:Y:S02]  /*2020*/  FADD.FTZ R15, -R54, R27 ;  /* 0x0000001b360f7221 */ /* 0x000fe40000010100 */
[----:B------:R-:W-:Y:S02]  /*2030*/  IADD3.X R87, R42, UR25, RZ, P0, !PT ;  /* 0x000000192a577c10 */ /* 0x000fe400087fe4ff */
[----:B------:R-:W-:-:S04]  /*2040*/  FMUL.FTZ R15, R4, R15 ;  /* 0x0000000f040f7220 */ /* 0x000fc80000410000 */
[----:B------:R-:W2:Y:S01]  /*2050*/  LDG.E.64.CONSTANT R86, desc[UR18][R86.64] ;  /* 0x0000001256567981 */ /* 0x000ea2000c1e9b00 */
[----:B------:R-:W-:Y:S01]  /*2060*/  FFMA.FTZ R27, R120, R15, R122 ;  /* 0x0000000f781b7223 */ /* 0x000fe2000001007a */
[----:B------:R-:W-:-:S03]  /*2070*/  SHF.L.U32 R47, R11, 0x1, RZ ;  /* 0x000000010b2f7819 */ /* 0x000fc600000006ff */
[----:B------:R-:W-:Y:S01]  /*2080*/  FMUL.FTZ R32, R27, -1.4426950216293334961 ;  /* 0xbfb8aa3b1b207820 */ /* 0x000fe20000410000 */
[----:B------:R-:W-:Y:S02]  /*2090*/  SHF.L.U64.HI R46, R11, 0x1, R22 ;  /* 0x000000010b2e7819 */ /* 0x000fe40000010216 */
[----:B------:R-:W-:Y:S01]  /*20a0*/  IADD3 R88, P0, R47, UR24, RZ ;  /* 0x000000182f587c10 */ /* 0x000fe2000ff1e0ff */
[----:B------:R-:W-:Y:S02]  /*20b0*/  FMUL.FTZ R13, R4, R13 ;  /* 0x0000000d040d7220 */ /* 0x000fe40000410000 */
[----:B------:R-:W0:Y:S01]  /*20c0*/  MUFU.EX2 R32, R32 ;  /* 0x0000002000207308 */ /* 0x000e220000000800 */
[----:B------:R-:W-:Y:S01]  /*20d0*/  IADD3.X R89, R46, UR25, RZ, P0, !PT ;  /* 0x000000192e597c10 */ /* 0x000fe200087fe4ff */
[----:B------:R-:W-:Y:S01]  /*20e0*/  FFMA.FTZ R28, R121, R13, R132 ;  /* 0x0000000d791c7223 */ /* 0x000fe20000010084 */
[----:B------:R-:W-:Y:S01]  /*20f0*/  IADD3 R90, P0, R55, UR26, RZ ;  /* 0x0000001a375a7c10 */ /* 0x000fe2000ff1e0ff */
[----:B------:R-:W-:-:S02]  /*2100*/  FADD.FTZ R45, R45, R34 ;  /* 0x000000222d2d7221 */ /* 0x000fc40000010000 */
[----:B------:R-:W-:Y:S01]  /*2110*/  FMUL.FTZ R34, R28, -1.4426950216293334961 ;  /* 0xbfb8aa3b1c227820 */ /* 0x000fe20000410000 */
[----:B------:R-:W-:Y:S01]  /*2120*/  IADD3.X R91, R41, UR27, RZ, P0, !PT ;  /* 0x0000001b295b7c10 */ /* 0x000fe200087fe4ff */
[----:B------:R-:W-:Y:S01]  /*2130*/  FMUL.FTZ R38, R38, R39 ;  /* 0x0000002726267220 */ /* 0x000fe20000410000 */
[----:B------:R-:W1:Y:S01]  /*2140*/  MUFU.RCP R19, R19 ;  /* 0x0000001300137308 */ /* 0x000e620000001000 */
[----:B------:R-:W-:Y:S01]  /*2150*/  FMUL.FTZ R26, R2, R10 ;  /* 0x0000000a021a7220 */ /* 0x000fe20000410000 */
[----:B------:R-:W-:Y:S01]  /*2160*/  SHF.L.U32 R11, R71, 0x10, RZ ;  /* 0x00000010470b7819 */ /* 0x000fe200000006ff */
[----:B------:R-:W-:Y:S01]  /*2170*/  FFMA.FTZ R14, R0, R9, R31 ;  /* 0x00000009000e7223 */ /* 0x000fe2000001001f */
[----:B------:R-:W5:Y:S01]  /*2180*/  LDG.E.64.CONSTANT R90, desc[UR18][R90.64] ;  /* 0x000000125a5a7981 */ /* 0x000f62000c1e9b00 */
[----:B------:R-:W-:-:S03]  /*2190*/  FMUL.FTZ R38, R25, R38 ;  /* 0x0000002619267220 */ /* 0x000fc60000410000 */
[----:B------:R-:W3:Y:S01]  /*21a0*/  MUFU.EX2 R34, R34 ;  /* 0x0000002200227308 */ /* 0x000ee20000000800 */
[----:B0-----:R-:W-:Y:S01]  /*21b0*/  FADD.FTZ R25, R32, 1 ;  /* 0x3f80000020197421 */ /* 0x001fe20000010000 */
[----:B------:R-:W-:Y:S01]  /*21c0*/  SHF.L.U32 R17, R72, 0x10, RZ ;  /* 0x0000001048117819 */ /* 0x000fe200000006ff */
[----:B------:R-:W5:Y:S05]  /*21d0*/  LDG.E.64.CONSTANT R88, desc[UR18][R88.64] ;  /* 0x0000001258587981 */ /* 0x000f6a000c1e9b00 */
[----:B------:R-:W0:Y:S01]  /*21e0*/  MUFU.RCP R25, R25 ;  /* 0x0000001900197308 */ /* 0x000e220000001000 */
[----:B-1----:R-:W-:Y:S01]  /*21f0*/  FADD.FTZ R32, -R19, 1 ;  /* 0x3f80000013207421 */ /* 0x002fe20000010100 */
[----:B------:R-:W-:Y:S01]  /*2200*/  FFMA.FTZ R26, R143, R26, R18 ;  /* 0x0000001a8f1a7223 */ /* 0x000fe20000010012 */
[----:B------:R-:W-:-:S02]  /*2210*/  FMUL.FTZ R30, R120, R38 ;  /* 0x00000026781e7220 */ /* 0x000fc40000410000 */
[----:B------:R-:W-:Y:S01]  /*2220*/  FFMA.FTZ R32, R21, R32, 1 ;  /* 0x3f80000015207423 */ /* 0x000fe20000010020 */
[----:B---3--:R-:W-:Y:S01]  /*2230*/  FADD.FTZ R34, R34, 1 ;  /* 0x3f80000022227421 */ /* 0x008fe20000010000 */
[----:B------:R-:W-:Y:S01]  /*2240*/  FFMA.FTZ R29, R121, R24, R14 ;  /* 0x00000018791d7223 */ /* 0x000fe2000001000e */
[----:B------:R-:W-:Y:S01]  /*2250*/  FADD.FTZ R11, -R54, R11 ;  /* 0x0000000b360b7221 */ /* 0x000fe20000010100 */
[----:B------:R-:W-:Y:S01]  /*2260*/  FFMA.FTZ R14, R23, R38, R48 ;  /* 0x00000026170e7223 */ /* 0x000fe20000010030 */
[----:B------:R-:W-:Y:S02]  /*2270*/  FMUL.FTZ R21, R19, R32 ;  /* 0x0000002013157220 */ /* 0x000fe40000410000 */
[----:B------:R-:W1:Y:S01]  /*2280*/  MUFU.RCP R34, R34 ;  /* 0x0000002200227308 */ /* 0x000e620000001000 */
[----:B------:R-:W-:Y:S01]  /*2290*/  FFMA.FTZ R23, R23, R30, R26 ;  /* 0x0000001e17177223 */ /* 0x000fe2000001001a */
[----:B------:R-:W-:Y:S01]  /*22a0*/  SHF.L.U32 R19, R70, 0x10, RZ ;  /* 0x0000001046137819 */ /* 0x000fe200000006ff */
[----:B0-----:R-:W-:Y:S01]  /*22b0*/  FADD.FTZ R26, -R25, 1 ;  /* 0x3f800000191a7421 */ /* 0x001fe20000010100 */
[----:B------:R-:W-:Y:S01]  /*22c0*/  FMUL.FTZ R137, R4, R11 ;  /* 0x0000000b04897220 */ /* 0x000fe20000410000 */
[----:B------:R-:W-:-:S02]  /*22d0*/  PRMT R11, R70, 0x7632, R11 ;  /* 0x00007632460b7816 */ /* 0x000fc4000000000b */
[----:B------:R-:W-:Y:S01]  /*22e0*/  FFMA.FTZ R26, R27, R26, 1 ;  /* 0x3f8000001b1a7423 */ /* 0x000fe2000001001a */
[C---:B------:R-:W-:Y:S01]  /*22f0*/  FADD.FTZ R19, -R54.reuse, R19 ;  /* 0x0000001336137221 */ /* 0x040fe20000010100 */
[----:B------:R-:W-:Y:S01]  /*2300*/  FADD.FTZ R27, -R54, R17 ;  /* 0x00000011361b7221 */ /* 0x000fe20000010100 */
[----:B------:R-:W-:Y:S02]  /*2310*/  SHF.L.U32 R17, R11, 0x10, RZ ;  /* 0x000000100b117819 */ /* 0x000fe400000006ff */
[C---:B------:R-:W-:Y:S01]  /*2320*/  FMUL.FTZ R138, R4.reuse, R19 ;  /* 0x00000013048a7220 */ /* 0x040fe20000410000 */
[----:B------:R-:W-:Y:S01]  /*2330*/  FMUL.FTZ R136, R4, R27 ;  /* 0x0000001b04887220 */ /* 0x000fe20000410000 */
[----:B------:R-:W-:Y:S01]  /*2340*/  PRMT R11, R71, 0x7632, R11 ;  /* 0x00007632470b7816 */ /* 0x000fe2000000000b */
[----:B------:R-:W-:Y:S01]  /*2350*/  FADD.FTZ R27, -R54, R17 ;  /* 0x00000011361b7221 */ /* 0x000fe20000010100 */
[----:B------:R-:W-:Y:S01]  /*2360*/  FFMA.FTZ R19, R0, R138, R123 ;  /* 0x0000008a00137223 */ /* 0x000fe2000001007b */
[----:B------:R-:W-:Y:S01]  /*2370*/  FFMA.FTZ R29, R2, R10, R29 ;  /* 0x0000000a021d7223 */ /* 0x000fe2000001001d */
[----:B-1----:R-:W-:Y:S01]  /*2380*/  FADD.FTZ R31, -R34, 1 ;  /* 0x3f800000221f7421 */ /* 0x002fe20000010100 */
[----:B------:R-:W-:Y:S01]  /*2390*/  SHF.L.U32 R11, R11, 0x10, RZ ;  /* 0x000000100b0b7819 */ /* 0x000fe200000006ff */
[----:B------:R-:W-:Y:S01]  /*23a0*/  FMUL.FTZ R32, R4, R27 ;  /* 0x0000001b04207220 */ /* 0x000fe20000410000 */
[----:B------:R-:W-:Y:S01]  /*23b0*/  IADD3 R92, P0, R43, UR26, RZ ;  /* 0x0000001a2b5c7c10 */ /* 0x000fe2000ff1e0ff */
[----:B------:R-:W-:Y:S01]  /*23c0*/  FMUL.FTZ R12, R19, -1.4426950216293334961 ;  /* 0xbfb8aa3b130c7820 */ /* 0x000fe20000410000 */
[----:B------:R-:W-:Y:S01]  /*23d0*/  FADD.FTZ R18, R49, R38 ;  /* 0x0000002631127221 */ /* 0x000fe20000010000 */
[----:B------:R-:W-:Y:S01]  /*23e0*/  FFMA.FTZ R29, R120, R38, R29 ;  /* 0x00000026781d7223 */ /* 0x000fe2000001001d */
[----:B------:R-:W-:Y:S01]  /*23f0*/  FFMA.FTZ R31, R28, R31, 1 ;  /* 0x3f8000001c1f7423 */ /* 0x000fe2000001001f */
[----:B------:R-:W-:Y:S01]  /*2400*/  FFMA.FTZ R22, R2, R137, R133 ;  /* 0x0000008902167223 */ /* 0x000fe20000010085 */
[----:B------:R-:W-:Y:S01]  /*2410*/  FMUL.FTZ R38, R25, R26 ;  /* 0x0000001a19267220 */ /* 0x000fe20000410000 */
[----:B------:R-:W-:Y:S01]  /*2420*/  FFMA.FTZ R26, R121, R32, R132 ;  /* 0x00000020791a7223 */ /* 0x000fe20000010084 */
[----:B------:R-:W-:Y:S01]  /*2430*/  IADD3.X R93, R42, UR27, RZ, P0, !PT ;  /* 0x0000001b2a5d7c10 */ /* 0x000fe200087fe4ff */
[----:B------:R0:W1:Y:S01]  /*2440*/  MUFU.EX2 R35, R12 ;  /* 0x0000000c00237308 */ /* 0x0000620000000800 */
[----:B------:R-:W-:Y:S01]  /*2450*/  FADD.FTZ R11, -R54, R11 ;  /* 0x0000000b360b7221 */ /* 0x000fe20000010100 */
[----:B------:R-:W-:Y:S01]  /*2460*/  FMUL.FTZ R31, R34, R31 ;  /* 0x0000001f221f7220 */ /* 0x000fe20000410000 */
[----:B------:R-:W-:Y:S01]  /*2470*/  FMUL.FTZ R30, R22, -1.4426950216293334961 ;  /* 0xbfb8aa3b161e7820 */ /* 0x000fe20000410000 */
[----:B------:R-:W-:Y:S01]  /*2480*/  SHF.L.U32 R34, R75, 0x10, RZ ;  /* 0x000000104b227819 */ /* 0x000fe200000006ff */
[----:B------:R-:W-:Y:S01]  /*2490*/  FMUL.FTZ R37, R26, -1.4426950216293334961 ;  /* 0xbfb8aa3b1a257820 */ /* 0x000fe20000410000 */
[----:B------:R-:W-:Y:S01]  /*24a0*/  FMUL.FTZ R27, R4, R11 ;  /* 0x0000000b041b7220 */ /* 0x000fe20000410000 */
[----:B------:R-:W3:Y:S01]  /*24b0*/  LDG.E.64.CONSTANT R92, desc[UR18][R92.64] ;  /* 0x000000125c5c7981 */ /* 0x000ee2000c1e9b00 */
[----:B0-----:R-:W-:Y:S01]  /*24c0*/  SHF.L.U32 R12, R74, 0x10, RZ ;  /* 0x000000104a0c7819 */ /* 0x001fe200000006ff */
[----:B------:R-:W-:Y:S01]  /*24d0*/  FFMA.FTZ R17, R0, R136, R123 ;  /* 0x0000008800117223 */ /* 0x000fe2000001007b */
[----:B------:R-:W0:Y:S01]  /*24e0*/  MUFU.EX2 R30, R30 ;  /* 0x0000001e001e7308 */ /* 0x000e220000000800 */
[----:B------:R-:W-:-:S02]  /*24f0*/  FFMA.FTZ R28, R120, R27, R122 ;  /* 0x0000001b781c7223 */ /* 0x000fc4000001007a */
[----:B------:R-:W-:Y:S01]  /*2500*/  FMUL.FTZ R11, R12, R21 ;  /* 0x000000150c0b7220 */ /* 0x000fe20000410000 */
[----:B------:R-:W-:Y:S01]  /*2510*/  FMUL.FTZ R12, R34, R33 ;  /* 0x00000021220c7220 */ /* 0x000fe20000410000 */
[----:B------:R-:W-:-:S03]  /*2520*/  PRMT R33, R75, 0x7632, R33 ;  /* 0x000076324b217816 */ /* 0x000fc60000000021 */
[----:B------:R1:W4:Y:S01]  /*2530*/  MUFU.EX2 R39, R37 ;  /* 0x0000002500277308 */ /* 0x0003220000000800 */
[----:B------:R-:W-:Y:S01]  /*2540*/  FMUL.FTZ R36, R17, -1.4426950216293334961 ;  /* 0xbfb8aa3b11247820 */ /* 0x000fe20000410000 */
[----:B------:R-:W-:Y:S01]  /*2550*/  PRMT R21, R74, 0x7632, R21 ;  /* 0x000076324a157816 */ /* 0x000fe20000000015 */
[----:B------:R-:W-:Y:S01]  /*2560*/  FMUL.FTZ R40, R28, -1.4426950216293334961 ;  /* 0xbfb8aa3b1c287820 */ /* 0x000fe20000410000 */
[----:B------:R-:W-:Y:S01]  /*2570*/  SHF.L.U32 R33, R33, 0x10, RZ ;  /* 0x0000001021217819 */ /* 0x000fe200000006ff */
[----:B------:R-:W-:-:S03]  /*2580*/  FMUL.FTZ R34, R0, R11 ;  /* 0x0000000b00227220 */ /* 0x000fc60000410000 */
[----:B------:R0:W-:Y:S01]  /*2590*/  MUFU.EX2 R25, R36 ;  /* 0x0000002400197308 */ /* 0x0001e20000000800 */
[----:B------:R-:W-:Y:S01]  /*25a0*/  FMUL.FTZ R33, R33, R38 ;  /* 0x0000002621217220 */ /* 0x000fe20000410000 */
[--C-:B------:R-:W-:Y:S01]  /*25b0*/  FFMA.FTZ R38, R142, R34, R23.reuse ;  /* 0x000000228e267223 */ /* 0x100fe20000010017 */
[----:B-1----:R-:W-:Y:S01]  /*25c0*/  FADD.FTZ R37, R35, 1 ;  /* 0x3f80000023257421 */ /* 0x002fe20000010000 */
[----:B------:R-:W-:Y:S02]  /*25d0*/  PRMT R23, R72, 0x7632, R23 ;  /* 0x0000763248177816 */ /* 0x000fe40000000017 */
[----:B0-----:R-:W-:Y:S02]  /*25e0*/  SHF.L.U32 R36, R21, 0x10, RZ ;  /* 0x0000001015247819 */ /* 0x001fe400000006ff */
[----:B------:R-:W0:Y:S01]  /*25f0*/  MUFU.EX2 R21, R40 ;  /* 0x0000002800157308 */ /* 0x000e220000000800 */
[----:B------:R-:W-:Y:S02]  /*2600*/  FADD.FTZ R24, R45, R24 ;  /* 0x000000182d187221 */ /* 0x000fe40000010000 */
[----:B------:R-:W-:Y:S01]  /*2610*/  FMUL.FTZ R35, R36, R31 ;  /* 0x0000001f24237220 */ /* 0x000fe20000410000 */
[----:B------:R-:W-:Y:S01]  /*2620*/  FFMA.FTZ R36, R0, R11, R29 ;  /* 0x0000000b00247223 */ /* 0x000fe2000001001d */
[----:B------:R1:W-:Y:S01]  /*2630*/  STL [R1+0x1c], R41 ;  /* 0x00001c2901007387 */ /* 0x0003e20000100800 */
[C---:B------:R-:W-:Y:S01]  /*2640*/  SHF.L.U32 R45, R73.reuse, 0x10, RZ ;  /* 0x00000010492d7819 */ /* 0x040fe200000006ff */
[----:B------:R-:W-:Y:S01]  /*2650*/  FADD.FTZ R34, R30, 1 ;  /* 0x3f8000001e227421 */ /* 0x000fe20000010000 */
[----:B------:R-:W-:Y:S01]  /*2660*/  PRMT R30, R73, 0x7632, R30 ;  /* 0x00007632491e7816 */ /* 0x000fe2000000001e */
[-C--:B------:R-:W-:Y:S01]  /*2670*/  FFMA.FTZ R29, R13, R35.reuse, R20 ;  /* 0x000000230d1d7223 */ /* 0x080fe20000010014 */
[----:B------:R-:W-:Y:S01]  /*2680*/  FADD.FTZ R127, R24, R35 ;  /* 0x00000023187f7221 */ /* 0x000fe20000010000 */
[----:B------:R0:W0:Y:S01]  /*2690*/  MUFU.RCP R31, R37 ;  /* 0x00000025001f7308 */ /* 0x0000220000001000 */
[----:B-1----:R-:W-:Y:S01]  /*26a0*/  SHF.L.U32 R41, R23, 0x10, RZ ;  /* 0x0000001017297819 */ /* 0x002fe200000006ff */
[----:B----4-:R-:W-:Y:S01]  /*26b0*/  FADD.FTZ R23, R39, 1 ;  /* 0x3f80000027177421 */ /* 0x010fe20000010000 */
[CC--:B------:R-:W-:Y:S01]  /*26c0*/  FFMA.FTZ R39, R121.reuse, R35.reuse, R36 ;  /* 0x0000002379277223 */ /* 0x0c0fe20000010024 */
[----:B------:R-:W-:Y:S01]  /*26d0*/  FMUL.FTZ R35, R121, R35 ;  /* 0x0000002379237220 */ /* 0x000fe20000410000 */
[----:B------:R-:W-:Y:S01]  /*26e0*/  FADD.FTZ R45, -R54, R45 ;  /* 0x0000002d362d7221 */ /* 0x000fe20000010100 */
[----:B0-----:R-:W-:-:S02]  /*26f0*/  SHF.L.U32 R37, R30, 0x10, RZ ;  /* 0x000000101e257819 */ /* 0x001fc400000006ff */
[----:B------:R-:W-:Y:S01]  /*2700*/  FFMA.FTZ R20, R13, R35, R38 ;  /* 0x000000230d147223 */ /* 0x000fe20000010026 */
[----:B------:R-:W-:Y:S01]  /*2710*/  FMUL.FTZ R13, R4, R45 ;  /* 0x0000002d040d7220 */ /* 0x000fe20000410000 */
[----:B------:R-:W-:Y:S01]  /*2720*/  FADD.FTZ R38, R21, 1 ;  /* 0x3f80000015267421 */ /* 0x000fe20000010000 */
[----:B------:R-:W0:Y:S01]  /*2730*/  MUFU.RCP R34, R34 ;  /* 0x0000002200227308 */ /* 0x000e220000001000 */
[C---:B------:R-:W-:Y:S01]  /*2740*/  FADD.FTZ R21, -R54.reuse, R41 ;  /* 0x0000002936157221 */ /* 0x040fe20000010100 */
[----:B------:R-:W-:Y:S01]  /*2750*/  FADD.FTZ R37, -R54, R37 ;  /* 0x0000002536257221 */ /* 0x000fe20000010100 */
[C---:B------:R-:W-:Y:S01]  /*2760*/  FFMA.FTZ R30, R2.reuse, R13, R133 ;  /* 0x0000000d021e7223 */ /* 0x040fe20000010085 */
[----:B------:R-:W-:Y:S01]  /*2770*/  FMUL.FTZ R24, R2, R12 ;  /* 0x0000000c02187220 */ /* 0x000fe20000410000 */
[----:B------:R-:W-:-:S03]  /*2780*/  FMUL.FTZ R21, R4, R21 ;  /* 0x0000001504157220 */ /* 0x000fc60000410000 */
[----:B------:R1:W-:Y:S01]  /*2790*/  MUFU.RCP R36, R23 ;  /* 0x0000001700247308 */ /* 0x0003e20000001000 */
[----:B------:R-:W-:Y:S01]  /*27a0*/  FFMA.FTZ R40, R139, R24, R20 ;  /* 0x000000188b287223 */ /* 0x000fe20000010014 */
[----:B------:R-:W-:Y:S01]  /*27b0*/  FFMA.FTZ R20, R121, R21, R132 ;  /* 0x0000001579147223 */ /* 0x000fe20000010084 */
[----:B------:R-:W-:Y:S01]  /*27c0*/  FFMA.FTZ R118, R15, R33, R14 ;  /* 0x000000210f767223 */ /* 0x000fe2000001000e */
[----:B------:R-:W-:-:S04]  /*27d0*/  FADD.FTZ R14, -R31, 1 ;  /* 0x3f8000001f0e7421 */ /* 0x000fc80000010100 */
[----:B------:R-:W4:Y:S01]  /*27e0*/  MUFU.RCP R38, R38 ;  /* 0x0000002600267308 */ /* 0x000f220000001000 */
[----:B-1----:R-:W-:Y:S01]  /*27f0*/  FMUL.FTZ R23, R4, R37 ;  /* 0x0000002504177220 */ /* 0x002fe20000410000 */
[----:B------:R-:W-:Y:S01]  /*2800*/  FMUL.FTZ R37, R30, -1.4426950216293334961 ;  /* 0xbfb8aa3b1e257820 */ /* 0x000fe20000410000 */
[----:B------:R-:W-:Y:S01]  /*2810*/  FFMA.FTZ R35, R2, R12, R39 ;  /* 0x0000000c02237223 */ /* 0x000fe20000010027 */
[----:B------:R-:W-:Y:S01]  /*2820*/  FMUL.FTZ R44, R20, -1.4426950216293334961 ;  /* 0xbfb8aa3b142c7820 */ /* 0x000fe20000410000 */
[----:B------:R-:W-:-:S03]  /*2830*/  FFMA.FTZ R14, R19, R14, 1 ;  /* 0x3f800000130e7423 */ /* 0x000fc6000001000e */
[----:B------:R-:W1:Y:S01]  /*2840*/  MUFU.EX2 R37, R37 ;  /* 0x0000002500257308 */ /* 0x000e620000000800 */
[----:B------:R-:W-:Y:S01]  /*2850*/  FADD.FTZ R18, R18, R33 ;  /* 0x0000002112127221 */ /* 0x000fe20000010000 */
[CC--:B------:R-:W-:Y:S01]  /*2860*/  FFMA.FTZ R35, R120.reuse, R33.reuse, R35 ;  /* 0x0000002178237223 */ /* 0x0c0fe20000010023 */
[----:B------:R-:W-:Y:S01]  /*2870*/  FMUL.FTZ R39, R120, R33 ;  /* 0x0000002178277220 */ /* 0x000fe20000410000 */
[----:B0-----:R-:W-:Y:S01]  /*2880*/  FADD.FTZ R41, -R34, 1 ;  /* 0x3f80000022297421 */ /* 0x001fe20000010100 */
[----:B------:R-:W-:Y:S01]  /*2890*/  FMUL.FTZ R31, R31, R14 ;  /* 0x0000000e1f1f7220 */ /* 0x000fe20000410000 */
[----:B------:R-:W-:Y:S02]  /*28a0*/  SHF.L.U32 R14, R76, 0x10, RZ ;  /* 0x000000104c0e7819 */ /* 0x000fe400000006ff */
[----:B------:R-:W0:Y:S01]  /*28b0*/  MUFU.EX2 R33, R44 ;  /* 0x0000002c00217308 */ /* 0x000e220000000800 */
[----:B------:R-:W-:Y:S01]  /*28c0*/  FFMA.FTZ R24, R120, R23, R122 ;  /* 0x0000001778187223 */ /* 0x000fe2000001007a */
[----:B------:R-:W-:Y:S01]  /*28d0*/  FFMA.FTZ R41, R22, R41, 1 ;  /* 0x3f80000016297423 */ /* 0x000fe20000010029 */
[----:B------:R-:W-:Y:S01]  /*28e0*/  FFMA.FTZ R39, R15, R39, R40 ;  /* 0x000000270f277223 */ /* 0x000fe20000010028 */
[----:B----4-:R-:W-:Y:S01]  /*28f0*/  FADD.FTZ R45, -R38, 1 ;  /* 0x3f800000262d7421 */ /* 0x010fe20000010100 */
[----:B------:R-:W-:Y:S01]  /*2900*/  FADD.FTZ R22, R25, 1 ;  /* 0x3f80000019167421 */ /* 0x000fe20000010000 */
[----:B------:R-:W-:Y:S01]  /*2910*/  FADD.FTZ R15, -R36, 1 ;  /* 0x3f800000240f7421 */ /* 0x000fe20000010100 */
[----:B------:R-:W-:Y:S01]  /*2920*/  FMUL.FTZ R14, R14, R31 ;  /* 0x0000001f0e0e7220 */ /* 0x000fe20000410000 */
[----:B------:R-:W-:Y:S01]  /*2930*/  PRMT R25, R76, 0x7632, R25 ;  /* 0x000076324c197816 */ /* 0x000fe20000000019 */
[----:B------:R-:W-:Y:S01]  /*2940*/  FMUL.FTZ R19, R24, -1.4426950216293334961 ;  /* 0xbfb8aa3b18137820 */ /* 0x000fe20000410000 */
[----:B------:R-:W-:Y:S01]  /*2950*/  FFMA.FTZ R45, R28, R45, 1 ;  /* 0x3f8000001c2d7423 */ /* 0x000fe2000001002d */
[----:B------:R-:W-:Y:S01]  /*2960*/  FFMA.FTZ R15, R26, R15, 1 ;  /* 0x3f8000001a0f7423 */ /* 0x000fe2000001000f */
[----:B------:R-:W-:Y:S01]  /*2970*/  SHF.L.U32 R31, R25, 0x10, RZ ;  /* 0x00000010191f7819 */ /* 0x000fe200000006ff */
[----:B------:R-:W-:Y:S01]  /*2980*/  FMUL.FTZ R28, R0, R14 ;  /* 0x0000000e001c7220 */ /* 0x000fe20000410000 */
[----:B-1----:R-:W-:Y:S01]  /*2990*/  FADD.FTZ R26, R37, 1 ;  /* 0x3f800000251a7421 */ /* 0x002fe20000010000 */
[----:B------:R-:W-:Y:S01]  /*29a0*/  PRMT R25, R77, 0x7632, R25 ;  /* 0x000076324d197816 */ /* 0x000fe20000000019 */
[----:B------:R-:W1:Y:S01]  /*29b0*/  MUFU.EX2 R19, R19 ;  /* 0x0000001300137308 */ /* 0x000e620000000800 */
[----:B------:R-:W-:Y:S01]  /*29c0*/  FFMA.FTZ R39, R138, R28, R39 ;  /* 0x0000001c8a277223 */ /* 0x000fe20000010027 */
[----:B------:R-:W-:Y:S01]  /*29d0*/  FMUL.FTZ R45, R38, R45 ;  /* 0x0000002d262d7220 */ /* 0x000fe20000410000 */
[----:B------:R-:W-:Y:S01]  /*29e0*/  SHF.L.U32 R28, R25, 0x10, RZ ;  /* 0x00000010191c7819 */ /* 0x000fe200000006ff */
[----:B0-----:R-:W-:Y:S01]  /*29f0*/  FADD.FTZ R33, R33, 1 ;  /* 0x3f80000021217421 */ /* 0x001fe20000010000 */
[----:B------:R-:W-:-:S03]  /*2a00*/  FMUL.FTZ R36, R36, R15 ;  /* 0x0000000f24247220 */ /* 0x000fc60000410000 */
[----:B------:R-:W0:Y:S01]  /*2a10*/  MUFU.RCP R22, R22 ;  /* 0x0000001600167308 */ /* 0x000e220000001000 */
[----:B------:R-:W-:Y:S01]  /*2a20*/  STL [R1+0x18], R55 ;  /* 0x0000183701007387 */ /* 0x000fe20000100800 */
[----:B------:R-:W-:Y:S01]  /*2a30*/  SHF.L.U32 R15, R77, 0x10, RZ ;  /* 0x000000104d0f7819 */ /* 0x000fe200000006ff */
[----:B------:R-:W-:Y:S01]  /*2a40*/  FMUL.FTZ R45, R28, R45 ;  /* 0x0000002d1c2d7220 */ /* 0x000fe20000410000 */
[----:B------:R-:W-:Y:S01]  /*2a50*/  FMUL.FTZ R34, R34, R41 ;  /* 0x0000002922227220 */ /* 0x000fe20000410000 */
[----:B------:R-:W-:Y:S03]  /*2a60*/  STL [R1+0x14], R42 ;  /* 0x0000142a01007387 */ /* 0x000fe60000100800 */
[----:B------:R-:W4:Y:S01]  /*2a70*/  MUFU.RCP R26, R26 ;  /* 0x0000001a001a7308 */ /* 0x000f220000001000 */
[----:B------:R1:W-:Y:S01]  /*2a80*/  STL [R1+0x10], R43 ;  /* 0x0000102b01007387 */ /* 0x0003e20000100800 */
[----:B------:R-:W-:Y:S01]  /*2a90*/  FMUL.FTZ R36, R31, R36 ;  /* 0x000000241f247220 */ /* 0x000fe20000410000 */
[----:B------:R-:W-:Y:S01]  /*2aa0*/  FFMA.FTZ R28, R0, R14, R35 ;  /* 0x0000000e001c7223 */ /* 0x000fe20000010023 */
[----:B------:R-:W-:-:S04]  /*2ab0*/  IADD3.X R35, RZ, R3, RZ, P4, !PT ;  /* 0x00000003ff237210 */ /* 0x000fc800027fe4ff */
[----:B------:R-:W4:Y:S01]  /*2ac0*/  MUFU.RCP R38, R33 ;  /* 0x0000002100267308 */ /* 0x000f220000001000 */
[C---:B-1----:R-:W-:Y:S01]  /*2ad0*/  SHF.L.U32 R43, R16.reuse, 0x1, RZ ;  /* 0x00000001102b7819 */ /* 0x042fe200000006ff */
[----:B------:R-:W-:Y:S01]  /*2ae0*/  FMUL.FTZ R15, R15, R34 ;  /* 0x000000220f0f7220 */ /* 0x000fe20000410000 */
[-C--:B------:R-:W-:Y:S01]  /*2af0*/  FMUL.FTZ R25, R121, R36.reuse ;  /* 0x0000002479197220 */ /* 0x080fe20000410000 */
[----:B------:R-:W-:Y:S02]  /*2b00*/  IADD3.X R159, RZ, R3, RZ, P3, !PT ;  /* 0x00000003ff9f7210 */ /* 0x000fe40001ffe4ff */
[----:B------:R-:W-:Y:S02]  /*2b10*/  SHF.L.U64.HI R42, R16, 0x1, R35 ;  /* 0x00000001102a7819 */ /* 0x000fe40000010223 */
[----:B------:R-:W-:Y:S01]  /*2b20*/  IADD3 R94, P3, R43, UR24, RZ ;  /* 0x000000182b5e7c10 */ /* 0x000fe2000ff7e0ff */
[----:B------:R-:W-:Y:S01]  /*2b30*/  FFMA.FTZ R34, R32, R25, R39 ;  /* 0x0000001920227223 */ /* 0x000fe20000010027 */
[----:B------:R-:W-:Y:S01]  /*2b40*/  FMUL.FTZ R31, R2, R15 ;  /* 0x0000000f021f7220 */ /* 0x000fe20000410000 */
[----:B------:R-:W-:Y:S01]  /*2b50*/  FADD.FTZ R19, R19, 1 ;  /* 0x3f80000013137421 */ /* 0x000fe20000010000 */
[----:B------:R-:W-:Y:S01]  /*2b60*/  IADD3.X R95, R42, UR25, RZ, P3, !PT ;  /* 0x000000192a5f7c10 */ /* 0x000fe20009ffe4ff */
[-C--:B------:R-:W-:Y:S01]  /*2b70*/  FFMA.FTZ R25, R121, R36.reuse, R28 ;  /* 0x0000002479197223 */ /* 0x080fe2000001001c */
[----:B0-----:R-:W-:Y:S01]  /*2b80*/  FADD.FTZ R28, -R22, 1 ;  /* 0x3f800000161c7421 */ /* 0x001fe20000010100 */
[----:B------:R-:W-:Y:S01]  /*2b90*/  FFMA.FTZ R34, R137, R31, R34 ;  /* 0x0000001f89227223 */ /* 0x000fe20000010022 */
[----:B----4-:R-:W-:Y:S01]  /*2ba0*/  FADD.FTZ R31, -R26, 1 ;  /* 0x3f8000001a1f7421 */ /* 0x010fe20000010100 */
[----:B------:R-:W-:Y:S01]  /*2bb0*/  FFMA.FTZ R32, R32, R36, R29 ;  /* 0x0000002420207223 */ /* 0x000fe2000001001d */
[----:B------:R-:W0:Y:S01]  /*2bc0*/  MUFU.RCP R19, R19 ;  /* 0x0000001300137308 */ /* 0x000e220000001000 */
[----:B------:R-:W-:Y:S01]  /*2bd0*/  FFMA.FTZ R29, R17, R28, 1 ;  /* 0x3f800000111d7423 */ /* 0x000fe2000001001c */
[----:B------:R-:W4:Y:S01]  /*2be0*/  LDG.E.64.CONSTANT R94, desc[UR18][R94.64] ;  /* 0x000000125e5e7981 */ /* 0x000f22000c1e9b00 */
[----:B------:R-:W-:Y:S01]  /*2bf0*/  FADD.FTZ R17, -R38, 1 ;  /* 0x3f80000026117421 */ /* 0x000fe20000010100 */
[----:B------:R-:W-:Y:S01]  /*2c00*/  FFMA.FTZ R31, R30, R31, 1 ;  /* 0x3f8000001e1f7423 */ /* 0x000fe2000001001f */
[----:B------:R-:W-:-:S02]  /*2c10*/  IADD3 R96, P0, R47, UR26, RZ ;  /* 0x0000001a2f607c10 */ /* 0x000fc4000ff1e0ff */
[----:B------:R-:W-:Y:S01]  /*2c20*/  FFMA.FTZ R17, R20, R17, 1 ;  /* 0x3f80000014117423 */ /* 0x000fe20000010011 */
[----:B------:R-:W-:Y:S01]  /*2c30*/  FMUL.FTZ R20, R26, R31 ;  /* 0x0000001f1a147220 */ /* 0x000fe20000410000 */
[----:B------:R-:W-:Y:S02]  /*2c40*/  SHF.L.U32 R31, R78, 0x10, RZ ;  /* 0x000000104e1f7819 */ /* 0x000fe400000006ff */
[----:B------:R-:W-:Y:S01]  /*2c50*/  IADD3.X R97, R46, UR27, RZ, P0, !PT ;  /* 0x0000001b2e617c10 */ /* 0x000fe200087fe4ff */
[----:B------:R-:W-:Y:S02]  /*2c60*/  FMUL.FTZ R38, R38, R17 ;  /* 0x0000001126267220 */ /* 0x000fe40000410000 */
[----:B------:R-:W-:Y:S01]  /*2c70*/  FADD.FTZ R31, -R54, R31 ;  /* 0x0000001f361f7221 */ /* 0x000fe20000010100 */
[----:B------:R-:W-:Y:S02]  /*2c80*/  SHF.L.U32 R17, R79, 0x10, RZ ;  /* 0x000000104f117819 */ /* 0x000fe400000006ff */
[----:B------:R-:W4:Y:S01]  /*2c90*/  LDG.E.64.CONSTANT R96, desc[UR18][R96.64] ;  /* 0x0000001260607981 */ /* 0x000f22000c1e9b00 */
[----:B------:R-:W-:Y:S01]  /*2ca0*/  FMUL.FTZ R16, R4, R31 ;  /* 0x0000001f04107220 */ /* 0x000fe20000410000 */
[----:B0-----:R-:W-:Y:S01]  /*2cb0*/  FADD.FTZ R33, -R19, 1 ;  /* 0x3f80000013217421 */ /* 0x001fe20000010100 */
[----:B------:R-:W-:Y:S01]  /*2cc0*/  SHF.L.U32 R31, R80, 0x10, RZ ;  /* 0x00000010501f7819 */ /* 0x000fe200000006ff */
[----:B------:R-:W-:Y:S01]  /*2cd0*/  FADD.FTZ R48, R18, R45 ;  /* 0x0000002d12307221 */ /* 0x000fe20000010000 */
[----:B------:R-:W-:Y:S01]  /*2ce0*/  FADD.FTZ R17, -R54, R17 ;  /* 0x0000001136117221 */ /* 0x000fe20000010100 */
[----:B------:R-:W-:Y:S01]  /*2cf0*/  PRMT R18, R78, 0x7632, R18 ;  /* 0x000076324e127816 */ /* 0x000fe20000000012 */
[----:B------:R-:W-:Y:S01]  /*2d00*/  FADD.FTZ R127, R127, R36 ;  /* 0x000000247f7f7221 */ /* 0x000fe20000010000 */
[----:B------:R-:W-:Y:S01]  /*2d10*/  FFMA.FTZ R25, R2, R15, R25 ;  /* 0x0000000f02197223 */ /* 0x000fe20000010019 */
[----:B------:R-:W-:Y:S01]  /*2d20*/  FFMA.FTZ R36, R24, R33, 1 ;  /* 0x3f80000018247423 */ /* 0x000fe20000010021 */
[----:B------:R-:W-:Y:S01]  /*2d30*/  FMUL.FTZ R29, R22, R29 ;  /* 0x0000001d161d7220 */ /* 0x000fe20000410000 */
[----:B------:R-:W-:Y:S01]  /*2d40*/  FADD.FTZ R33, -R54, R31 ;  /* 0x0000001f36217221 */ /* 0x000fe20000010100 */
[----:B------:R-:W-:Y:S01]  /*2d50*/  FFMA.FTZ R22, R0, R16, R123 ;  /* 0x0000001000167223 */ /* 0x000fe2000001007b */
[----:B------:R-:W-:Y:S01]  /*2d60*/  FMUL.FTZ R17, R4, R17 ;  /* 0x0000001104117220 */ /* 0x000fe20000410000 */
[----:B------:R-:W-:Y:S01]  /*2d70*/  SHF.L.U32 R31, R18, 0x10, RZ ;  /* 0x00000010121f7819 */ /* 0x000fe200000006ff */
[-C--:B------:R-:W-:Y:S01]  /*2d80*/  FFMA.FTZ R118, R27, R45.reuse, R118 ;  /* 0x0000002d1b767223 */ /* 0x080fe20000010076 */
[CC--:B------:R-:W-:Y:S01]  /*2d90*/  FFMA.FTZ R25, R120.reuse, R45.reuse, R25 ;  /* 0x0000002d78197223 */ /* 0x0c0fe20000010019 */
[----:B------:R-:W-:Y:S01]  /*2da0*/  FMUL.FTZ R45, R120, R45 ;  /* 0x0000002d782d7220 */ /* 0x000fe20000410000 */
[----:B------:R-:W-:Y:S01]  /*2db0*/  PRMT R26, R79, 0x7632, R26 ;  /* 0x000076324f1a7816 */ /* 0x000fe2000000001a */
[----:B------:R-:W-:Y:S01]  /*2dc0*/  FMUL.FTZ R37, R22, -1.4426950216293334961 ;  /* 0xbfb8aa3b16257820 */ /* 0x000fe20000410000 */
[----:B------:R-:W-:Y:S01]  /*2dd0*/  FFMA.FTZ R28, R2, R17, R133 ;  /* 0x00000011021c7223 */ /* 0x000fe20000010085 */
[----:B------:R-:W-:Y:S01]  /*2de0*/  FADD.FTZ R31, -R54, R31 ;  /* 0x0000001f361f7221 */ /* 0x000fe20000010100 */
[----:B------:R-:W-:Y:S01]  /*2df0*/  FMUL.FTZ R18, R4, R33 ;  /* 0x0000002104127220 */ /* 0x000fe20000410000 */
[----:B------:R-:W-:Y:S01]  /*2e00*/  FFMA.FTZ R27, R27, R45, R34 ;  /* 0x0000002d1b1b7223 */ /* 0x000fe20000010022 */
[----:B------:R-:W-:Y:S01]  /*2e10*/  SHF.L.U32 R33, R26, 0x10, RZ ;  /* 0x000000101a217819 */ /* 0x000fe200000006ff */
[----:B------:R-:W-:Y:S01]  /*2e20*/  FMUL.FTZ R34, R28, -1.4426950216293334961 ;  /* 0xbfb8aa3b1c227820 */ /* 0x000fe20000410000 */
[----:B------:R-:W-:Y:S01]  /*2e30*/  FMUL.FTZ R26, R4, R31 ;  /* 0x0000001f041a7220 */ /* 0x000fe20000410000 */
[----:B------:R-:W0:Y:S01]  /*2e40*/  MUFU.EX2 R37, R37 ;  /* 0x0000002500257308 */ /* 0x000e220000000800 */
[----:B------:R-:W-:Y:S01]  /*2e50*/  SHF.L.U32 R40, R82, 0x10, RZ ;  /* 0x0000001052287819 */ /* 0x000fe200000006ff */
[----:B------:R-:W-:Y:S01]  /*2e60*/  FADD.FTZ R31, -R54, R33 ;  /* 0x00000021361f7221 */ /* 0x000fe20000010100 */
[----:B------:R-:W-:Y:S01]  /*2e70*/  PRMT R35, R82, 0x7632, R35 ;  /* 0x0000763252237816 */ /* 0x000fe20000000023 */
[----:B------:R-:W-:Y:S01]  /*2e80*/  FFMA.FTZ R33, R121, R26, R132 ;  /* 0x0000001a79217223 */ /* 0x000fe20000010084 */
[----:B------:R-:W-:Y:S01]  /*2e90*/  FMUL.FTZ R39, R19, R36 ;  /* 0x0000002413277220 */ /* 0x000fe20000410000 */
[----:B------:R-:W-:-:S02]  /*2ea0*/  FMUL.FTZ R19, R40, R29 ;  /* 0x0000001d28137220 */ /* 0x000fc40000410000 */
[----:B------:R-:W1:Y:S01]  /*2eb0*/  MUFU.EX2 R34, R34 ;  /* 0x0000002200227308 */ /* 0x000e620000000800 */
[----:B------:R-:W-:Y:S01]  /*2ec0*/  SHF.L.U32 R41, R35, 0x10, RZ ;  /* 0x0000001023297819 */ /* 0x000fe200000006ff */
[----:B------:R-:W-:Y:S01]  /*2ed0*/  FMUL.FTZ R49, R33, -1.4426950216293334961 ;  /* 0xbfb8aa3b21317820 */ /* 0x000fe20000410000 */
[----:B------:R-:W-:Y:S01]  /*2ee0*/  SHF.L.U64.HI R159, R158, 0x1, R159 ;  /* 0x000000019e9f7819 */ /* 0x000fe2000001029f */
[----:B------:R-:W-:Y:S01]  /*2ef0*/  FMUL.FTZ R40, R0, R19 ;  /* 0x0000001300287220 */ /* 0x000fe20000410000 */
[----:B------:R-:W-:Y:S01]  /*2f00*/  PRMT R29, R83, 0x7632, R29 ;  /* 0x00007632531d7816 */ /* 0x000fe2000000001d */
[----:B------:R-:W-:Y:S01]  /*2f10*/  FMUL.FTZ R38, R41, R38 ;  /* 0x0000002629267220 */ /* 0x000fe20000410000 */
[----:B------:R-:W-:Y:S01]  /*2f20*/  SHF.L.U32 R158, R158, 0x1, RZ ;  /* 0x000000019e9e7819 */ /* 0x000fe200000006ff */
[----:B------:R0:W2:Y:S01]  /*2f30*/  MUFU.EX2 R36, R49 ;  /* 0x0000003100247308 */ /* 0x0000a20000000800 */
[----:B------:R-:W-:Y:S01]  /*2f40*/  SHF.L.U32 R44, R29, 0x10, RZ ;  /* 0x000000101d2c7819 */ /* 0x000fe200000006ff */
[----:B------:R-:W-:Y:S01]  /*2f50*/  FFMA.FTZ R40, R136, R40, R27 ;  /* 0x0000002888287223 */ /* 0x000fe2000001001b */
[----:B------:R-:W-:Y:S01]  /*2f60*/  IADD3 R98, P4, R158, UR24, RZ ;  /* 0x000000189e627c10 */ /* 0x000fe2000ff9e0ff */
[----:B------:R-:W-:Y:S01]  /*2f70*/  FMUL.FTZ R27, R121, R38 ;  /* 0x00000026791b7220 */ /* 0x000fe20000410000 */
[----:B------:R-:W-:Y:S01]  /*2f80*/  SHF.L.U32 R45, R83, 0x10, RZ ;  /* 0x00000010532d7819 */ /* 0x000fe200000006ff */
[----:B------:R-:W-:Y:S01]  /*2f90*/  FMUL.FTZ R31, R4, R31 ;  /* 0x0000001f041f7220 */ /* 0x000fe20000410000 */
[----:B------:R-:W-:Y:S01]  /*2fa0*/  IADD3.X R99, R159, UR25, RZ, P4, !PT ;  /* 0x000000199f637c10 */ /* 0x000fe2000a7fe4ff */
[----:B0-----:R-:W-:Y:S01]  /*2fb0*/  FADD.FTZ R49, R37, 1 ;  /* 0x3f80000025317421 */ /* 0x001fe20000010000 */
[----:B------:R-:W-:Y:S01]  /*2fc0*/  FMUL.FTZ R37, R44, R39 ;  /* 0x000000272c257220 */ /* 0x000fe20000410000 */
[----:B------:R-:W-:Y:S01]  /*2fd0*/  FFMA.FTZ R44, R21, R27, R40 ;  /* 0x0000001b152c7223 */ /* 0x000fe20000010028 */
[----:B------:R-:W-:Y:S01]  /*2fe0*/  FFMA.FTZ R40, R0, R19, R25 ;  /* 0x0000001300287223 */ /* 0x000fe20000010019 */
[----:B-1----:R-:W-:Y:S01]  /*2ff0*/  FADD.FTZ R27, R34, 1 ;  /* 0x3f800000221b7421 */ /* 0x002fe20000010000 */
[----:B------:R-:W-:Y:S01]  /*3000*/  FFMA.FTZ R35, R120, R31, R122 ;  /* 0x0000001f78237223 */ /* 0x000fe2000001007a */
[----:B------:R-:W-:Y:S01]  /*3010*/  FMUL.FTZ R20, R45, R20 ;  /* 0x000000142d147220 */ /* 0x000fe20000410000 */
[-C--:B------:R-:W-:Y:S01]  /*3020*/  FFMA.FTZ R45, R21, R38.reuse, R32 ;  /* 0x00000026152d7223 */ /* 0x080fe20000010020 */
[----:B------:R-:W4:Y:S01]  /*3030*/  LDG.E.64.CONSTANT R98, desc[UR18][R98.64] ;  /* 0x0000001262627981 */ /* 0x000f22000c1e9b00 */
[----:B------:R-:W-:Y:S01]  /*3040*/  MUFU.RCP R32, R49 ;  /* 0x0000003100207308 */ /* 0x000fe20000001000 */
[----:B------:R-:W-:Y:S01]  /*3050*/  FADD.FTZ R127, R127, R38 ;  /* 0x000000267f7f7221 */ /* 0x000fe20000010000 */
[----:B------:R-:W-:Y:S01]  /*3060*/  FFMA.FTZ R25, R121, R38, R40 ;  /* 0x0000002679197223 */ /* 0x000fe20000010028 */
[----:B------:R-:W-:Y:S01]  /*3070*/  FMUL.FTZ R55, R35, -1.4426950216293334961 ;  /* 0xbfb8aa3b23377820 */ /* 0x000fe20000410000 */
[----:B--2---:R-:W-:-:S04]  /*3080*/  FADD.FTZ R36, R36, 1 ;  /* 0x3f80000024247421 */ /* 0x004fc80000010000 */
[----:B------:R0:W1:Y:S01]  /*3090*/  MUFU.RCP R38, R27 ;  /* 0x0000001b00267308 */ /* 0x0000620000001000 */
[CC--:B------:R-:W-:Y:S01]  /*30a0*/  FFMA.FTZ R25, R2.reuse, R20.reuse, R25 ;  /* 0x0000001402197223 */ /* 0x0c0fe20000010019 */
[----:B------:R-:W-:Y:S01]  /*30b0*/  FMUL.FTZ R34, R2, R20 ;  /* 0x0000001402227220 */ /* 0x000fe20000410000 */
[----:B------:R-:W-:-:S05]  /*30c0*/  PRMT R39, R81, 0x7632, R39 ;  /* 0x0000763251277816 */ /* 0x000fca0000000027 */
[----:B------:R2:W5:Y:S01]  /*30d0*/  MUFU.EX2 R29, R55 ;  /* 0x00000037001d7308 */ /* 0x0005620000000800 */
[-C--:B------:R-:W-:Y:S01]  /*30e0*/  FFMA.FTZ R118, R23, R37.reuse, R118 ;  /* 0x0000002517767223 */ /* 0x080fe20000010076 */
[----:B------:R-:W-:Y:S01]  /*30f0*/  FADD.FTZ R48, R48, R37 ;  /* 0x0000002530307221 */ /* 0x000fe20000010000 */
[----:B0-----:R-:W-:Y:S01]  /*3100*/  FFMA.FTZ R27, R120, R37, R25 ;  /* 0x00000025781b7223 */ /* 0x001fe20000010019 */
[----:B------:R-:W-:-:S04]  /*3110*/  FFMA.FTZ R34, R13, R34, R44 ;  /* 0x000000220d227223 */ /* 0x000fc8000001002c */
[----:B------:R-:W0:Y:S01]  /*3120*/  MUFU.RCP R40, R36 ;  /* 0x0000002400287308 */ /* 0x000e220000001000 */
[----:B------:R-:W-:Y:S01]  /*3130*/  FMUL.FTZ R37, R120, R37 ;  /* 0x0000002578257220 */ /* 0x000fe20000410000 */
[----:B------:R-:W-:Y:S01]  /*3140*/  SHF.L.U32 R39, R39, 0x10, RZ ;  /* 0x0000001027277819 */ /* 0x000fe200000006ff */
[----:B-1----:R-:W-:Y:S01]  /*3150*/  FADD.FTZ R49, -R38, 1 ;  /* 0x3f80000026317421 */ /* 0x002fe20000010100 */
[----:B------:R-:W-:Y:S01]  /*3160*/  PRMT R41, R80, 0x7632, R41 ;  /* 0x0000763250297816 */ /* 0x000fe20000000029 */
[----:B------:R-:W-:Y:S01]  /*3170*/  FFMA.FTZ R37, R23, R37, R34 ;  /* 0x0000002517257223 */ /* 0x000fe20000010022 */
[----:B------:R-:W-:Y:S01]  /*3180*/  FADD.FTZ R23, -R32, 1 ;  /* 0x3f80000020177421 */ /* 0x000fe20000010100 */
[----:B------:R-:W-:Y:S01]  /*3190*/  FADD.FTZ R101, -R54, R39 ;  /* 0x0000002736657221 */ /* 0x000fe20000010100 */
[----:B------:R-:W-:Y:S02]  /*31a0*/  SHF.L.U32 R21, R81, 0x10, RZ ;  /* 0x0000001051157819 */ /* 0x000fe400000006ff */
[----:B------:R-:W-:Y:S01]  /*31b0*/  SHF.L.U32 R41, R41, 0x10, RZ ;  /* 0x0000001029297819 */ /* 0x000fe200000006ff */
[----:B--2---:R-:W-:Y:S01]  /*31c0*/  FFMA.FTZ R55, R22, R23, 1 ;  /* 0x3f80000016377423 */ /* 0x004fe20000010017 */
[----:B------:R-:W-:Y:S01]  /*31d0*/  FFMA.FTZ R23, R28, R49, 1 ;  /* 0x3f8000001c177423 */ /* 0x000fe20000010031 */
[----:B-----5:R-:W-:Y:S01]  /*31e0*/  FADD.FTZ R44, R29, 1 ;  /* 0x3f8000001d2c7421 */ /* 0x020fe20000010000 */
[----:B------:R-:W-:Y:S01]  /*31f0*/  FMUL.FTZ R49, R4, R101 ;  /* 0x0000006504317220 */ /* 0x000fe20000410000 */
[C---:B------:R-:W-:Y:S01]  /*3200*/  FADD.FTZ R21, -R54.reuse, R21 ;  /* 0x0000001536157221 */ /* 0x040fe20000010100 */
[----:B------:R-:W-:Y:S01]  /*3210*/  FADD.FTZ R29, -R54, R41 ;  /* 0x00000029361d7221 */ /* 0x000fe20000010100 */
[----:B0-----:R-:W-:Y:S01]  /*3220*/  FADD.FTZ R28, -R40, 1 ;  /* 0x3f800000281c7421 */ /* 0x001fe20000010100 */
[----:B------:R-:W-:Y:S01]  /*3230*/  FMUL.FTZ R22, R32, R55 ;  /* 0x0000003720167220 */ /* 0x000fe20000410000 */
[----:B------:R-:W0:Y:S01]  /*3240*/  MUFU.RCP R41, R44 ;  /* 0x0000002c00297308 */ /* 0x000e220000001000 */
[----:B------:R-:W-:Y:S01]  /*3250*/  FFMA.FTZ R32, R120, R49, R122 ;  /* 0x0000003178207223 */ /* 0x000fe2000001007a */
[----:B------:R-:W-:Y:S01]  /*3260*/  FFMA.FTZ R24, R0, R18, R123 ;  /* 0x0000001200187223 */ /* 0x000fe2000001007b */
[----:B------:R-:W-:Y:S01]  /*3270*/  FFMA.FTZ R33, R33, R28, 1 ;  /* 0x3f80000021217423 */ /* 0x000fe2000001001c */
[----:B------:R-:W-:Y:S01]  /*3280*/  FMUL.FTZ R21, R4, R21 ;  /* 0x0000001504157220 */ /* 0x000fe20000410000 */
[----:B------:R-:W-:Y:S01]  /*3290*/  FMUL.FTZ R100, R32, -1.4426950216293334961 ;  /* 0xbfb8aa3b20647820 */ /* 0x000fe20000410000 */
[----:B------:R-:W-:Y:S01]  /*32a0*/  FMUL.FTZ R30, R24, -1.4426950216293334961 ;  /* 0xbfb8aa3b181e7820 */ /* 0x000fe20000410000 */
[----:B------:R-:W-:Y:S01]  /*32b0*/  FMUL.FTZ R29, R4, R29 ;  /* 0x0000001d041d7220 */ /* 0x000fe20000410000 */
[----:B------:R-:W-:Y:S01]  /*32c0*/  FFMA.FTZ R25, R2, R21, R133 ;  /* 0x0000001502197223 */ /* 0x000fe20000010085 */
[----:B------:R-:W-:-:S02]  /*32d0*/  FMUL.FTZ R40, R40, R33 ;  /* 0x0000002128287220 */ /* 0x000fc40000410000 */
[----:B------:R1:W-:Y:S01]  /*32e0*/  MUFU.EX2 R33, R100 ;  /* 0x0000006400217308 */ /* 0x0003e20000000800 */
[----:B------:R-:W-:Y:S01]  /*32f0*/  FMUL.FTZ R39, R25, -1.4426950216293334961 ;  /* 0xbfb8aa3b19277820 */ /* 0x000fe20000410000 */
[----:B------:R-:W-:Y:S01]  /*3300*/  FFMA.FTZ R34, R121, R29, R132 ;  /* 0x0000001d79227223 */ /* 0x000fe20000010084 */
[----:B-1----:R-:W-:-:S05]  /*3310*/  IADD3 R100, P0, R43, UR26, RZ ;  /* 0x0000001a2b647c10 */ /* 0x002fca000ff1e0ff */
[----:B------:R-:W1:Y:S01]  /*3320*/  MUFU.EX2 R30, R30 ;  /* 0x0000001e001e7308 */ /* 0x000e620000000800 */
[----:B------:R-:W-:Y:S01]  /*3330*/  FMUL.FTZ R36, R34, -1.4426950216293334961 ;  /* 0xbfb8aa3b22247820 */ /* 0x000fe20000410000 */
[----:B------:R-:W-:Y:S01]  /*3340*/  IADD3.X R101, R42, UR27, RZ, P0, !PT ;  /* 0x0000001b2a657c10 */ /* 0x000fe200087fe4ff */
[----:B0-----:R-:W-:-:S05]  /*3350*/  FADD.FTZ R44, -R41, 1 ;  /* 0x3f800000292c7421 */ /* 0x001fca0000010100 */
[----:B------:R-:W0:Y:S01]  /*3360*/  MUFU.EX2 R39, R39 ;  /* 0x0000002700277308 */ /* 0x000e220000000800 */
[----:B------:R-:W2:Y:S01]  /*3370*/  LDG.E.64.CONSTANT R100, desc[UR18][R100.64] ;  /* 0x0000001264647981 */ /* 0x000ea2000c1e9b00 */
[----:B------:R-:W-:Y:S01]  /*3380*/  FFMA.FTZ R28, R35, R44, 1 ;  /* 0x3f800000231c7423 */ /* 0x000fe2000001002c */
[C---:B------:R-:W-:Y:S02]  /*3390*/  PRMT R55, R84.reuse, 0x7632, R55 ;  /* 0x0000763254377816 */ /* 0x040fe40000000037 */
[----:B------:R-:W-:-:S03]  /*33a0*/  SHF.L.U32 R35, R84, 0x10, RZ ;  /* 0x0000001054237819 */ /* 0x000fc600000006ff */
[----:B------:R-:W5:Y:S01]  /*33b0*/  MUFU.EX2 R36, R36 ;  /* 0x0000002400247308 */ /* 0x000f620000000800 */
[----:B------:R-:W-:Y:S01]  /*33c0*/  FMUL.FTZ R23, R38, R23 ;  /* 0x0000001726177220 */ /* 0x000fe20000410000 */
[----:B------:R-:W-:Y:S01]  /*33d0*/  SHF.L.U32 R38, R85, 0x10, RZ ;  /* 0x0000001055267819 */ /* 0x000fe200000006ff */
[----:B------:R-:W-:Y:S01]  /*33e0*/  FMUL.FTZ R41, R41, R28 ;  /* 0x0000001c29297220 */ /* 0x000fe20000410000 */
[----:B------:R-:W-:Y:S01]  /*33f0*/  SHF.L.U32 R55, R55, 0x10, RZ ;  /* 0x0000001037377819 */ /* 0x000fe200000006ff */
[----:B------:R-:W-:Y:S01]  /*3400*/  FMUL.FTZ R22, R35, R22 ;  /* 0x0000001623167220 */ /* 0x000fe20000410000 */
[----:B-1----:R-:W-:Y:S01]  /*3410*/  FADD.FTZ R44, R30, 1 ;  /* 0x3f8000001e2c7421 */ /* 0x002fe20000010000 */
[----:B------:R-:W-:Y:S01]  /*3420*/  PRMT R28, R85, 0x7632, R28 ;  /* 0x00007632551c7816 */ /* 0x000fe2000000001c */
[----:B------:R-:W-:Y:S01]  /*3430*/  FMUL.FTZ R23, R38, R23 ;  /* 0x0000001726177220 */ /* 0x000fe20000410000 */
[----:B------:R-:W-:Y:S01]  /*3440*/  FMUL.FTZ R30, R55, R40 ;  /* 0x00000028371e7220 */ /* 0x000fe20000410000 */
[----:B------:R-:W-:Y:S01]  /*3450*/  FMUL.FTZ R38, R0, R22 ;  /* 0x0000001600267220 */ /* 0x000fe20000410000 */
[----:B------:R-:W1:Y:S01]  /*3460*/  MUFU.RCP R35, R44 ;  /* 0x0000002c00237308 */ /* 0x000e620000001000 */
[----:B------:R-:W-:Y:S01]  /*3470*/  SHF.L.U32 R40, R28, 0x10, RZ ;  /* 0x000000101c287819 */ /* 0x000fe200000006ff */
[----:B0-----:R-:W-:Y:S01]  /*3480*/  FADD.FTZ R55, R39, 1 ;  /* 0x3f80000027377421 */ /* 0x001fe20000010000 */
[----:B------:R-:W-:Y:S01]  /*3490*/  FFMA.FTZ R39, R16, R38, R37 ;  /* 0x0000002610277223 */ /* 0x000fe20000010025 */
[-C--:B------:R-:W-:Y:S01]  /*34a0*/  FMUL.FTZ R38, R121, R30.reuse ;  /* 0x0000001e79267220 */ /* 0x080fe20000410000 */
[----:B------:R-:W-:Y:S01]  /*34b0*/  IADD3.X R157, RZ, R3, RZ, P2, !PT ;  /* 0x00000003ff9d7210 */ /* 0x000fe200017fe4ff */
[----:B------:R-:W-:Y:S01]  /*34c0*/  FMUL.FTZ R37, R40, R41 ;  /* 0x0000002928257220 */ /* 0x000fe20000410000 */
[----:B-----5:R-:W-:Y:S01]  /*34d0*/  FADD.FTZ R40, R36, 1 ;  /* 0x3f80000024287421 */ /* 0x020fe20000010000 */
[----:B------:R-:W0:Y:S01]  /*34e0*/  MUFU.RCP R28, R55 ;  /* 0x00000037001c7308 */ /* 0x000e220000001000 */
[C---:B------:R-:W-:Y:S01]  /*34f0*/  FFMA.FTZ R45, R26.reuse, R30, R45 ;  /* 0x0000001e1a2d7223 */ /* 0x040fe2000001002d */
[----:B------:R-:W-:Y:S01]  /*3500*/  FFMA.FTZ R26, R26, R38, R39 ;  /* 0x000000261a1a7223 */ /* 0x000fe20000010027 */
[----:B------:R-:W-:Y:S01]  /*3510*/  FADD.FTZ R33, R33, 1 ;  /* 0x3f80000021217421 */ /* 0x000fe20000010000 */
[----:B------:R-:W-:Y:S01]  /*3520*/  SHF.L.U64.HI R157, R156, 0x1, R157 ;  /* 0x000000019c9d7819 */ /* 0x000fe2000001029d */
[----:B------:R-:W-:Y:S01]  /*3530*/  FFMA.FTZ R36, R0, R22, R27 ;  /* 0x0000001600247223 */ /* 0x000fe2000001001b */
[----:B------:R-:W-:-:S02]  /*3540*/  SHF.L.U32 R156, R156, 0x1, RZ ;  /* 0x000000019c9c7819 */ /* 0x000fc400000006ff */
[----:B------:R-:W5:Y:S01]  /*3550*/  MUFU.RCP R38, R40 ;  /* 0x0000002800267308 */ /* 0x000f620000001000 */
[----:B------:R-:W-:Y:S01]  /*3560*/  IADD3 R102, P0, R158, UR26, RZ ;  /* 0x0000001a9e667c10 */ /* 0x000fe2000ff1e0ff */
[----:B------:R-:W-:Y:S01]  /*3570*/  FMUL.FTZ R39, R2, R23 ;  /* 0x0000001702277220 */ /* 0x000fe20000410000 */
[----:B------:R-:W-:Y:S01]  /*3580*/  IADD3 R104, P2, R156, UR24, RZ ;  /* 0x000000189c687c10 */ /* 0x000fe2000ff5e0ff */
[----:B------:R-:W-:Y:S01]  /*3590*/  FFMA.FTZ R27, R121, R30, R36 ;  /* 0x0000001e791b7223 */ /* 0x000fe20000010024 */
[----:B------:R-:W-:Y:S01]  /*35a0*/  IADD3.X R103, R159, UR27, RZ, P0, !PT ;  /* 0x0000001b9f677c10 */ /* 0x000fe200087fe4ff */
[----:B------:R-:W-:Y:S02]  /*35b0*/  FFMA.FTZ R26, R17, R39, R26 ;  /* 0x00000027111a7223 */ /* 0x000fe4000001001a */
[----:B------:R-:W3:Y:S01]  /*35c0*/  MUFU.RCP R33, R33 ;  /* 0x0000002100217308 */ /* 0x000ee20000001000 */
[----:B-1----:R-:W-:Y:S01]  /*35d0*/  FADD.FTZ R41, -R35, 1 ;  /* 0x3f80000023297421 */ /* 0x002fe20000010100 */
[----:B------:R-:W-:Y:S01]  /*35e0*/  FMUL.FTZ R39, R120, R37 ;  /* 0x0000002578277220 */ /* 0x000fe20000410000 */
[----:B------:R-:W-:Y:S01]  /*35f0*/  IADD3.X R105, R157, UR25, RZ, P2, !PT ;  /* 0x000000199d697c10 */ /* 0x000fe200097fe4ff */
[----:B------:R-:W-:Y:S01]  /*3600*/  FFMA.FTZ R27, R2, R23, R27 ;  /* 0x00000017021b7223 */ /* 0x000fe2000001001b */
[C---:B------:R-:W-:Y:S01]  /*3610*/  FFMA.FTZ R118, R31.reuse, R37, R118 ;  /* 0x000000251f767223 */ /* 0x040fe20000010076 */
[----:B------:R-:W-:Y:S01]  /*3620*/  FFMA.FTZ R24, R24, R41, 1 ;  /* 0x3f80000018187423 */ /* 0x000fe20000010029 */
[----:B------:R-:W-:Y:S01]  /*3630*/  FFMA.FTZ R31, R31, R39, R26 ;  /* 0x000000271f1f7223 */ /* 0x000fe2000001001a */
[----:B------:R-:W2:Y:S01]  /*3640*/  LDG.E.64.CONSTANT R102, desc[UR18][R102.64] ;  /* 0x0000001266667981 */ /* 0x000ea2000c1e9b00 */
[----:B------:R-:W-:Y:S01]  /*3650*/  FADD.FTZ R127, R127, R30 ;  /* 0x0000001e7f7f7221 */ /* 0x000fe20000010000 */
[----:B0-----:R-:W-:Y:S01]  /*3660*/  FADD.FTZ R26, -R28, 1 ;  /* 0x3f8000001c1a7421 */ /* 0x001fe20000010100 */
[----:B------:R-:W-:Y:S01]  /*3670*/  FFMA.FTZ R30, R120, R37, R27 ;  /* 0x00000025781e7223 */ /* 0x000fe2000001001b */
[----:B------:R-:W-:Y:S01]  /*3680*/  FMUL.FTZ R27, R35, R24 ;  /* 0x00000018231b7220 */ /* 0x000fe20000410000 */
[----:B------:R-:W2:Y:S01]  /*3690*/  LDG.E.64.CONSTANT R104, desc[UR18][R104.64] ;  /* 0x0000001268687981 */ /* 0x000ea2000c1e9b00 */
[----:B------:R-:W-:Y:S01]  /*36a0*/  FADD.FTZ R48, R48, R37 ;  /* 0x0000002530307221 */ /* 0x000fe20000010000 */
[----:B------:R-:W-:Y:S01]  /*36b0*/  SHF.L.U32 R35, R86, 0x10, RZ ;  /* 0x0000001056237819 */ /* 0x000fe200000006ff */
[----:B-----5:R-:W-:Y:S01]  /*36c0*/  FADD.FTZ R37, -R38, 1 ;  /* 0x3f80000026257421 */ /* 0x020fe20000010100 */
[----:B------:R-:W-:-:S03]  /*36d0*/  FFMA.FTZ R25, R25, R26, 1 ;  /* 0x3f80000019197423 */ /* 0x000fc6000001001a */
[----:B------:R-:W-:Y:S01]  /*36e0*/  FFMA.FTZ R34, R34, R37, 1 ;  /* 0x3f80000022227423 */ /* 0x000fe20000010025 */
[----:B------:R-:W-:Y:S01]  /*36f0*/  FMUL.FTZ R28, R28, R25 ;  /* 0x000000191c1c7220 */ /* 0x000fe20000410000 */
[----:B------:R-:W-:Y:S01]  /*3700*/  FADD.FTZ R35, -R54, R35 ;  /* 0x0000002336237221 */ /* 0x000fe20000010100 */
[----:B---3--:R-:W-:Y:S01]  /*3710*/  FADD.FTZ R25, -R33, 1 ;  /* 0x3f80000021197421 */ /* 0x008fe20000010100 */
[C---:B------:R-:W-:Y:S02]  /*3720*/  SHF.L.U32 R37, R87.reuse, 0x10, RZ ;  /* 0x0000001057257819 */ /* 0x040fe400000006ff */
[----:B------:R-:W-:Y:S01]  /*3730*/  PRMT R114, R86, 0x7632, R114 ;  /* 0x0000763256727816 */ /* 0x000fe20000000072 */
[----:B------:R-:W-:Y:S01]  /*3740*/  FMUL.FTZ R24, R4, R35 ;  /* 0x0000002304187220 */ /* 0x000fe20000410000 */
[----:B------:R-:W-:Y:S01]  /*3750*/  FFMA.FTZ R32, R32, R25, 1 ;  /* 0x3f80000020207423 */ /* 0x000fe20000010019 */
[----:B------:R-:W-:Y:S01]  /*3760*/  FADD.FTZ R25, -R54, R37 ;  /* 0x0000002536197221 */ /* 0x000fe20000010100 */
[----:B------:R-:W-:Y:S01]  /*3770*/  SHF.L.U32 R114, R114, 0x10, RZ ;  /* 0x0000001072727819 */ /* 0x000fe200000006ff */
[----:B------:R-:W-:Y:S01]  /*3780*/  FFMA.FTZ R41, R0, R24, R123 ;  /* 0x0000001800297223 */ /* 0x000fe2000001007b */
[----:B------:R-:W-:Y:S01]  /*3790*/  PRMT R40, R87, 0x7632, R40 ;  /* 0x0000763257287816 */ /* 0x000fe20000000028 */
[----:B------:R-:W-:-:S02]  /*37a0*/  FMUL.FTZ R25, R4, R25 ;  /* 0x0000001904197220 */ /* 0x000fc40000410000 */
[----:B------:R-:W-:Y:S01]  /*37b0*/  FMUL.FTZ R44, R41, -1.4426950216293334961 ;  /* 0xbfb8aa3b292c7820 */ /* 0x000fe20000410000 */
[----:B------:R-:W-:Y:S01]  /*37c0*/  SHF.L.U32 R40, R40, 0x10, RZ ;  /* 0x0000001028287819 */ /* 0x000fe200000006ff */
[----:B------:R-:W-:Y:S01]  /*37d0*/  FADD.FTZ R114, -R54, R114 ;  /* 0x0000007236727221 */ /* 0x000fe20000010100 */
[----:B------:R-:W-:Y:S01]  /*37e0*/  FFMA.FTZ R39, R2, R25, R133 ;  /* 0x0000001902277223 */ /* 0x000fe20000010085 */
[----:B------:R-:W-:Y:S02]  /*37f0*/  FMUL.FTZ R33, R33, R32 ;  /* 0x0000002021217220 */ /* 0x000fe40000410000 */
[----:B------:R-:W-:Y:S01]  /*3800*/  FMUL.FTZ R114, R4, R114 ;  /* 0x0000007204727220 */ /* 0x000fe20000410000 */
[----:B------:R-:W-:Y:S01]  /*3810*/  FADD.FTZ R40, -R54, R40 ;  /* 0x0000002836287221 */ /* 0x000fe20000010100 */
[----:B------:R-:W0:Y:S01]  /*3820*/  MUFU.EX2 R44, R44 ;  /* 0x0000002c002c7308 */ /* 0x000e220000000800 */
[----:B------:R-:W-:Y:S01]  /*3830*/  FMUL.FTZ R36, R39, -1.4426950216293334961 ;  /* 0xbfb8aa3b27247820 */ /* 0x000fe20000410000 */
[C---:B------:R-:W-:Y:S01]  /*3840*/  PRMT R32, R90.reuse, 0x7632, R32 ;  /* 0x000076325a207816 */ /* 0x040fe20000000020 */
[----:B------:R-:W-:Y:S01]  /*3850*/  FFMA.FTZ R109, R121, R114, R132 ;  /* 0x00000072796d7223 */ /* 0x000fe20000010084 */
[----:B------:R-:W-:Y:S01]  /*3860*/  SHF.L.U32 R55, R90, 0x10, RZ ;  /* 0x000000105a377819 */ /* 0x000fe200000006ff */
[----:B------:R-:W-:Y:S01]  /*3870*/  FMUL.FTZ R40, R4, R40 ;  /* 0x0000002804287220 */ /* 0x000fe20000410000 */
[----:B------:R-:W-:Y:S01]  /*3880*/  SHF.L.U32 R32, R32, 0x10, RZ ;  /* 0x0000001020207819 */ /* 0x000fe200000006ff */
[----:B------:R-:W-:Y:S01]  /*3890*/  FMUL.FTZ R38, R38, R34 ;  /* 0x0000002226267220 */ /* 0x000fe20000410000 */
[----:B------:R-:W-:Y:S01]  /*38a0*/  MUFU.EX2 R36, R36 ;  /* 0x0000002400247308 */ /* 0x000fe20000000800 */
[----:B------:R-:W-:Y:S01]  /*38b0*/  FMUL.FTZ R34, R109, -1.4426950216293334961 ;  /* 0xbfb8aa3b6d227820 */ /* 0x000fe20000410000 */
[----:B------:R-:W-:Y:S01]  /*38c0*/  FFMA.FTZ R108, R120, R40, R122 ;  /* 0x00000028786c7223 */ /* 0x000fe2000001007a */
[----:B------:R-:W-:Y:S01]  /*38d0*/  FMUL.FTZ R27, R55, R27 ;  /* 0x0000001b371b7220 */ /* 0x000fe20000410000 */
[C---:B------:R-:W-:Y:S01]  /*38e0*/  PRMT R55, R91.reuse, 0x7632, R55 ;  /* 0x000076325b377816 */ /* 0x040fe20000000037 */
[----:B------:R-:W-:Y:S01]  /*38f0*/  FMUL.FTZ R38, R32, R38 ;  /* 0x0000002620267220 */ /* 0x000fe20000410000 */
[----:B------:R-:W-:Y:S01]  /*3900*/  FMUL.FTZ R32, R108, -1.4426950216293334961 ;  /* 0xbfb8aa3b6c207820 */ /* 0x000fe20000410000 */
[----:B------:R-:W-:Y:S01]  /*3910*/  FMUL.FTZ R106, R0, R27 ;  /* 0x0000001b006a7220 */ /* 0x000fe20000410000 */
[----:B------:R-:W1:Y:S01]  /*3920*/  MUFU.EX2 R34, R34 ;  /* 0x0000002200227308 */ /* 0x000e620000000800 */
[----:B------:R-:W-:-:S02]  /*3930*/  SHF.L.U32 R107, R91, 0x10, RZ ;  /* 0x000000105b6b7819 */ /* 0x000fc400000006ff */
[----:B------:R-:W-:Y:S01]  /*3940*/  SHF.L.U32 R55, R55, 0x10, RZ ;  /* 0x0000001037377819 */ /* 0x000fe200000006ff */
[----:B------:R-:W-:Y:S01]  /*3950*/  FFMA.FTZ R31, R18, R106, R31 ;  /* 0x0000006a121f7223 */ /* 0x000fe2000001001f */
[----:B------:R-:W-:Y:S01]  /*3960*/  FMUL.FTZ R106, R121, R38 ;  /* 0x00000026796a7220 */ /* 0x000fe20000410000 */
[----:B------:R-:W-:Y:S01]  /*3970*/  FMUL.FTZ R28, R107, R28 ;  /* 0x0000001c6b1c7220 */ /* 0x000fe20000410000 */
[----:B0-----:R-:W-:Y:S01]  /*3980*/  FADD.FTZ R44, R44, 1 ;  /* 0x3f8000002c2c7421 */ /* 0x001fe20000010000 */
[----:B------:R-:W0:Y:S01]  /*3990*/  MUFU.EX2 R32, R32 ;  /* 0x0000002000207308 */ /* 0x000e220000000800 */
[----:B------:R-:W-:Y:S01]  /*39a0*/  FMUL.FTZ R33, R55, R33 ;  /* 0x0000002137217220 */ /* 0x000fe20000410000 */
[----:B------:R-:W-:Y:S01]  /*39b0*/  FFMA.FTZ R55, R0, R27, R30 ;  /* 0x0000001b00377223 */ /* 0x000fe2000001001e */
[C---:B------:R-:W-:Y:S01]  /*39c0*/  FFMA.FTZ R45, R29.reuse, R38, R45 ;  /* 0x000000261d2d7223 */ /* 0x040fe2000001002d */
[----:B------:R-:W-:Y:S01]  /*39d0*/  FFMA.FTZ R29, R29, R106, R31 ;  /* 0x0000006a1d1d7223 */ /* 0x000fe2000001001f */
[----:B------:R-:W-:-:S03]  /*39e0*/  FMUL.FTZ R31, R2, R28 ;  /* 0x0000001c021f7220 */ /* 0x000fc60000410000 */
[----:B------:R3:W-:Y:S01]  /*39f0*/  MUFU.RCP R30, R44 ;  /* 0x0000002c001e7308 */ /* 0x0007e20000001000 */
[----:B------:R-:W-:Y:S01]  /*3a00*/  FFMA.FTZ R29, R21, R31, R29 ;  /* 0x0000001f151d7223 */ /* 0x000fe2000001001d */
[----:B-1----:R-:W-:Y:S01]  /*3a10*/  FADD.FTZ R34, R34, 1 ;  /* 0x3f80000022227421 */ /* 0x002fe20000010000 */
[----:B---3--:R-:W-:Y:S01]  /*3a20*/  FFMA.FTZ R44, R121, R38, R55 ;  /* 0x00000026792c7223 */ /* 0x008fe20000010037 */
[----:B------:R-:W-:-:S04]  /*3a30*/  FADD.FTZ R55, R36, 1 ;  /* 0x3f80000024377421 */ /* 0x000fc80000010000 */
[----:B------:R-:W1:Y:S01]  /*3a40*/  MUFU.RCP R31, R55 ;  /* 0x00000037001f7308 */ /* 0x000e620000001000 */
[----:B0-----:R-:W-:-:S07]  /*3a50*/  FADD.FTZ R117, R32, 1 ;  /* 0x3f80000020757421 */ /* 0x001fce0000010000 */
[----:B------:R1:W0:Y:S01]  /*3a60*/  MUFU.RCP R106, R34 ;  /* 0x00000022006a7308 */ /* 0x0002220000001000 */
[----:B------:R-:W-:-:S07]  /*3a70*/  FFMA.FTZ R44, R2, R28, R44 ;  /* 0x0000001c022c7223 */ /* 0x000fce000001002c */
[----:B------:R-:W3:Y:S01]  /*3a80*/  MUFU.RCP R117, R117 ;  /* 0x0000007500757308 */ /* 0x000ee20000001000 */
[----:B-1----:R-:W-:Y:S01]  /*3a90*/  FADD.FTZ R34, -R31, 1 ;  /* 0x3f8000001f227421 */ /* 0x002fe20000010100 */
[-C--:B------:R-:W-:Y:S01]  /*3aa0*/  FFMA.FTZ R118, R49, R33.reuse, R118 ;  /* 0x0000002131767223 */ /* 0x080fe20000010076 */
[----:B------:R-:W-:Y:S01]  /*3ab0*/  FADD.FTZ R48, R48, R33 ;  /* 0x0000002130307221 */ /* 0x000fe20000010000 */
[CC--:B------:R-:W-:Y:S01]  /*3ac0*/  FFMA.FTZ R44, R120.reuse, R33.reuse, R44 ;  /* 0x00000021782c7223 */ /* 0x0c0fe2000001002c */
[----:B------:R-:W-:Y:S01]  /*3ad0*/  FFMA.FTZ R39, R39, R34, 1 ;  /* 0x3f80000027277423 */ /* 0x000fe20000010022 */
[----:B------:R-:W-:Y:S01]  /*3ae0*/  FMUL.FTZ R33, R120, R33 ;  /* 0x0000002178217220 */ /* 0x000fe20000410000 */
[----:B0-----:R-:W-:Y:S02]  /*3af0*/  FADD.FTZ R34, -R106, 1 ;  /* 0x3f8000006a227421 */ /* 0x001fe40000010100 */
[----:B------:R-:W-:Y:S01]  /*3b00*/  FMUL.FTZ R31, R31, R39 ;  /* 0x000000271f1f7220 */ /* 0x000fe20000410000 */
[----:B------:R-:W-:Y:S01]  /*3b10*/  FFMA.FTZ R49, R49, R33, R29 ;  /* 0x0000002131317223 */ /* 0x000fe2000001001d */
[----:B------:R-:W-:Y:S01]  /*3b20*/  PRMT R39, R92, 0x7632, R39 ;  /* 0x000076325c277816 */ /* 0x000fe20000000027 */
[----:B------:R-:W-:Y:S01]  /*3b30*/  FADD.FTZ R33, -R30, 1 ;  /* 0x3f8000001e217421 */ /* 0x000fe20000010100 */
[----:B------:R-:W-:-:S02]  /*3b40*/  FFMA.FTZ R109, R109, R34, 1 ;  /* 0x3f8000006d6d7423 */ /* 0x000fc40000010022 */
[----:B------:R-:W-:Y:S01]  /*3b50*/  SHF.L.U32 R39, R39, 0x10, RZ ;  /* 0x0000001027277819 */ /* 0x000fe200000006ff */
[----:B---3--:R-:W-:Y:S01]  /*3b60*/  FADD.FTZ R107, -R117, 1 ;  /* 0x3f800000756b7421 */ /* 0x008fe20000010100 */
[----:B------:R-:W-:Y:S01]  /*3b70*/  FFMA.FTZ R41, R41, R33, 1 ;  /* 0x3f80000029297423 */ /* 0x000fe20000010021 */
[----:B------:R-:W-:Y:S02]  /*3b80*/  FMUL.FTZ R106, R106, R109 ;  /* 0x0000006d6a6a7220 */ /* 0x000fe40000410000 */
[----:B------:R-:W-:Y:S01]  /*3b90*/  FFMA.FTZ R108, R108, R107, 1 ;  /* 0x3f8000006c6c7423 */ /* 0x000fe2000001006b */
[----:B------:R-:W-:Y:S01]  /*3ba0*/  SHF.L.U32 R107, R92, 0x10, RZ ;  /* 0x000000105c6b7819 */ /* 0x000fe200000006ff */
[----:B------:R-:W-:Y:S01]  /*3bb0*/  FMUL.FTZ R30, R30, R41 ;  /* 0x000000291e1e7220 */ /* 0x000fe20000410000 */
[----:B------:R-:W-:Y:S01]  /*3bc0*/  FMUL.FTZ R39, R39, R106 ;  /* 0x0000006a27277220 */ /* 0x000fe20000410000 */
[----:B------:R-:W-:Y:S01]  /*3bd0*/  IADD3 R106, P0, R156, UR26, RZ ;  /* 0x0000001a9c6a7c10 */ /* 0x000fe2000ff1e0ff */
[----:B------:R-:W-:Y:S01]  /*3be0*/  FADD.FTZ R127, R127, R38 ;  /* 0x000000267f7f7221 */ /* 0x000fe20000010000 */
[----:B------:R-:W-:Y:S01]  /*3bf0*/  SHF.L.U32 R26, R88, 0x10, RZ ;  /* 0x00000010581a7819 */ /* 0x000fe200000006ff */
[----:B------:R-:W-:Y:S01]  /*3c00*/  FMUL.FTZ R30, R107, R30 ;  /* 0x0000001e6b1e7220 */ /* 0x000fe20000410000 */
[----:B------:R-:W-:-:S02]  /*3c10*/  SHF.L.U32 R36, R89, 0x10, RZ ;  /* 0x0000001059247819 */ /* 0x000fc400000006ff */
[----:B------:R-:W-:Y:S02]  /*3c20*/  IADD3.X R107, R157, UR27, RZ, P0, !PT ;  /* 0x0000001b9d6b7c10 */ /* 0x000fe400087fe4ff */
[----:B------:R-:W-:Y:S01]  /*3c30*/  PRMT R38, R88, 0x7632, R38 ;  /* 0x0000763258267816 */ /* 0x000fe20000000026 */
[C---:B------:R-:W-:Y:S01]  /*3c40*/  FADD.FTZ R26, -R54.reuse, R26 ;  /* 0x0000001a361a7221 */ /* 0x040fe20000010100 */
[----:B------:R-:W-:Y:S01]  /*3c50*/  PRMT R119, R89, 0x7632, R119 ;  /* 0x0000763259777816 */ /* 0x000fe20000000077 */
[----:B------:R-:W-:Y:S01]  /*3c60*/  FADD.FTZ R36, -R54, R36 ;  /* 0x0000002436247221 */ /* 0x000fe20000010100 */
[----:B------:R-:W-:Y:S01]  /*3c70*/  SHF.L.U32 R38, R38, 0x10, RZ ;  /* 0x0000001026267819 */ /* 0x000fe200000006ff */
[----:B------:R-:W3:Y:S01]  /*3c80*/  LDG.E.64.CONSTANT R106, desc[UR18][R106.64] ;  /* 0x000000126a6a7981 */ /* 0x000ee2000c1e9b00 */
[C---:B------:R-:W-:Y:S01]  /*3c90*/  FMUL.FTZ R26, R4.reuse, R26 ;  /* 0x0000001a041a7220 */ /* 0x040fe20000410000 */
[----:B------:R-:W-:Y:S01]  /*3ca0*/  SHF.L.U32 R119, R119, 0x10, RZ ;  /* 0x0000001077777819 */ /* 0x000fe200000006ff */
[----:B------:R-:W-:Y:S01]  /*3cb0*/  FMUL.FTZ R29, R4, R36 ;  /* 0x00000024041d7220 */ /* 0x000fe20000410000 */
[----:B------:R-:W-:Y:S01]  /*3cc0*/  FADD.FTZ R38, -R54, R38 ;  /* 0x0000002636267221 */ /* 0x000fe20000010100 */
[----:B------:R-:W-:-:S02]  /*3cd0*/  FFMA.FTZ R37, R0, R26, R123 ;  /* 0x0000001a00257223 */ /* 0x000fc4000001007b */
[----:B------:R-:W-:Y:S01]  /*3ce0*/  FFMA.FTZ R32, R2, R29, R133 ;  /* 0x0000001d02207223 */ /* 0x000fe20000010085 */
[----:B------:R-:W-:Y:S01]  /*3cf0*/  FADD.FTZ R119, -R54, R119 ;  /* 0x0000007736777221 */ /* 0x000fe20000010100 */
[----:B------:R-:W-:Y:S01]  /*3d00*/  FMUL.FTZ R55, R4, R38 ;  /* 0x0000002604377220 */ /* 0x000fe20000410000 */
[----:B------:R-:W-:Y:S01]  /*3d10*/  FMUL.FTZ R35, R37, -1.4426950216293334961 ;  /* 0xbfb8aa3b25237820 */ /* 0x000fe20000410000 */
[----:B------:R-:W-:Y:S01]  /*3d20*/  FMUL.FTZ R36, R32, -1.4426950216293334961 ;  /* 0xbfb8aa3b20247820 */ /* 0x000fe20000410000 */
[----:B------:R-:W-:Y:S01]  /*3d30*/  FMUL.FTZ R119, R4, R119 ;  /* 0x0000007704777220 */ /* 0x000fe20000410000 */
[----:B------:R-:W-:-:S03]  /*3d40*/  FFMA.FTZ R33, R121, R55, R132 ;  /* 0x0000003779217223 */ /* 0x000fc60000010084 */
[----:B------:R-:W-:Y:S01]  /*3d50*/  FFMA.FTZ R34, R120, R119, R122 ;  /* 0x0000007778227223 */ /* 0x000fe2000001007a */
[----:B------:R-:W0:Y:S01]  /*3d60*/  MUFU.EX2 R35, R35 ;  /* 0x0000002300237308 */ /* 0x000e220000000800 */
[----:B------:R-:W-:Y:S02]  /*3d70*/  FMUL.FTZ R38, R33, -1.4426950216293334961 ;  /* 0xbfb8aa3b21267820 */ /* 0x000fe40000410000 */
[----:B------:R-:W-:-:S05]  /*3d80*/  FMUL.FTZ R41, R34, -1.4426950216293334961 ;  /* 0xbfb8aa3b22297820 */ /* 0x000fca0000410000 */
[----:B------:R-:W1:Y:S01]  /*3d90*/  MUFU.EX2 R36, R36 ;  /* 0x0000002400247308 */ /* 0x000e620000000800 */
[----:B------:R-:W-:Y:S01]  /*3da0*/  IADD3.X R155, RZ, R3, RZ, P6, !PT ;  /* 0x00000003ff9b7210 */ /* 0x000fe200037fe4ff */
[----:B------:R-:W-:-:S06]  /*3db0*/  FMUL.FTZ R117, R117, R108 ;  /* 0x0000006c75757220 */ /* 0x000fcc0000410000 */
[----:B------:R-:W5:Y:S01]  /*3dc0*/  MUFU.EX2 R38, R38 ;  /* 0x0000002600267308 */ /* 0x000f620000000800 */
[----:B------:R-:W-:Y:S01]  /*3dd0*/  FMUL.FTZ R108, R0, R30 ;  /* 0x0000001e006c7220 */ /* 0x000fe20000410000 */
[----:B------:R-:W-:-:S06]  /*3de0*/  SHF.L.U64.HI R155, R154, 0x1, R155 ;  /* 0x000000019a9b7819 */ /* 0x000fcc000001029b */
[----:B------:R-:W4:Y:S01]  /*3df0*/  MUFU.EX2 R41, R41 ;  /* 0x0000002900297308 */ /* 0x000f220000000800 */
[----:B------:R-:W-:Y:S01]  /*3e00*/  SHF.L.U32 R154, R154, 0x1, RZ ;  /* 0x000000019a9a7819 */ /* 0x000fe200000006ff */
[----:B0-----:R-:W-:Y:S01]  /*3e10*/  FADD.FTZ R35, R35, 1 ;  /* 0x3f80000023237421 */ /* 0x001fe20000010000 */
[----:B------:R-:W-:Y:S01]  /*3e20*/  FFMA.FTZ R49, R24, R108, R49 ;  /* 0x0000006c18317223 */ /* 0x000fe20000010031 */
[----:B-1----:R-:W-:Y:S01]  /*3e30*/  FADD.FTZ R36, R36, 1 ;  /* 0x3f80000024247421 */ /* 0x002fe20000010000 */
[----:B------:R-:W-:-:S03]  /*3e40*/  IADD3 R108, P0, R154, UR24, RZ ;  /* 0x000000189a6c7c10 */ /* 0x000fc6000ff1e0ff */
[----:B------:R-:W0:Y:S01]  /*3e50*/  MUFU.RCP R35, R35 ;  /* 0x0000002300237308 */ /* 0x000e220000001000 */
[----:B------:R-:W-:Y:S01]  /*3e60*/  IADD3.X R109, R155, UR25, RZ, P0, !PT ;  /* 0x000000199b6d7c10 */ /* 0x000fe200087fe4ff */
[----:B-----5:R-:W-:Y:S01]  /*3e70*/  FADD.FTZ R38, R38, 1 ;  /* 0x3f80000026267421 */ /* 0x020fe20000010000 */
[C---:B------:R-:W-:Y:S02]  /*3e80*/  SHF.L.U32 R112, R93.reuse, 0x10, RZ ;  /* 0x000000105d707819 */ /* 0x040fe400000006ff */
[----:B------:R-:W-:Y:S02]  /*3e90*/  PRMT R111, R93, 0x7632, R111 ;  /* 0x000076325d6f7816 */ /* 0x000fe4000000006f */
[----:B------:R-:W5:Y:S01]  /*3ea0*/  LDG.E.64.CONSTANT R108, desc[UR18][R108.64] ;  /* 0x000000126c6c7981 */ /* 0x000f62000c1e9b00 */
[----:B------:R-:W1:Y:S01]  /*3eb0*/  MUFU.RCP R36, R36 ;  /* 0x0000002400247308 */ /* 0x000e620000001000 */
[----:B----4-:R-:W-:Y:S01]  /*3ec0*/  FADD.FTZ R41, R41, 1 ;  /* 0x3f80000029297421 */ /* 0x010fe20000010000 */
[----:B------:R-:W-:Y:S01]  /*3ed0*/  FMUL.FTZ R110, R121, R39 ;  /* 0x00000027796e7220 */ /* 0x000fe20000410000 */
[----:B------:R-:W-:Y:S01]  /*3ee0*/  FMUL.FTZ R31, R112, R31 ;  /* 0x0000001f701f7220 */ /* 0x000fe20000410000 */
[----:B------:R-:W-:Y:S01]  /*3ef0*/  SHF.L.U32 R111, R111, 0x10, RZ ;  /* 0x000000106f6f7819 */ /* 0x000fe200000006ff */
[----:B------:R-:W-:-:S03]  /*3f00*/  FFMA.FTZ R44, R0, R30, R44 ;  /* 0x0000001e002c7223 */ /* 0x000fc6000001002c */
[----:B------:R-:W4:Y:S01]  /*3f10*/  MUFU.RCP R38, R38 ;  /* 0x0000002600267308 */ /* 0x000f220000001000 */
[----:B------:R-:W-:Y:S01]  /*3f20*/  FFMA.FTZ R49, R114, R110, R49 ;  /* 0x0000006e72317223 */ /* 0x000fe20000010031 */
[----:B------:R-:W-:Y:S01]  /*3f30*/  FMUL.FTZ R110, R2, R31 ;  /* 0x0000001f026e7220 */ /* 0x000fe20000410000 */
[-C--:B------:R-:W-:Y:S01]  /*3f40*/  FFMA.FTZ R114, R114, R39.reuse, R45 ;  /* 0x0000002772727223 */ /* 0x080fe2000001002d */
[----:B------:R-:W-:-:S04]  /*3f50*/  FFMA.FTZ R45, R121, R39, R44 ;  /* 0x00000027792d7223 */ /* 0x000fc8000001002c */
[----:B------:R-:W4:Y:S01]  /*3f60*/  MUFU.RCP R41, R41 ;  /* 0x0000002900297308 */ /* 0x000f220000001000 */
[----:B------:R-:W-:Y:S01]  /*3f70*/  FMUL.FTZ R117, R111, R117 ;  /* 0x000000756f757220 */ /* 0x000fe20000410000 */
[----:B------:R-:W-:Y:S01]  /*3f80*/  FFMA.FTZ R49, R25, R110, R49 ;  /* 0x0000006e19317223 */ /* 0x000fe20000010031 */
[----:B------:R-:W-:Y:S01]  /*3f90*/  FADD.FTZ R127, R127, R39 ;  /* 0x000000277f7f7221 */ /* 0x000fe20000010000 */
[----:B0-----:R-:W-:Y:S01]  /*3fa0*/  FADD.FTZ R44, -R35, 1 ;  /* 0x3f800000232c7421 */ /* 0x001fe20000010100 */
[----:B------:R-:W-:Y:S01]  /*3fb0*/  FFMA.FTZ R110, R2, R31, R45 ;  /* 0x0000001f026e7223 */ /* 0x000fe2000001002d */
[----:B-1----:R-:W-:Y:S01]  /*3fc0*/  FADD.FTZ R39, -R36, 1 ;  /* 0x3f80000024277421 */ /* 0x002fe20000010100 */
[-C--:B------:R-:W-:Y:S01]  /*3fd0*/  FMUL.FTZ R45, R120, R117.reuse ;  /* 0x00000075782d7220 */ /* 0x080fe20000410000 */
[----:B------:R-:W-:Y:S01]  /*3fe0*/  FFMA.FTZ R118, R40, R117, R118 ;  /* 0x0000007528767223 */ /* 0x000fe20000010076 */
[----:B------:R-:W-:Y:S01]  /*3ff0*/  FFMA.FTZ R44, R37, R44, 1 ;  /* 0x3f800000252c7423 */ /* 0x000fe2000001002c */
[----:B------:R-:W-:Y:S01]  /*4000*/  FFMA.FTZ R39, R32, R39, 1 ;  /* 0x3f80000020277423 */ /* 0x000fe20000010027 */
[----:B------:R-:W-:Y:S01]  /*4010*/  FFMA.FTZ R40, R40, R45, R49 ;  /* 0x0000002d28287223 */ /* 0x000fe20000010031 */
[----:B----4-:R-:W-:Y:S01]  /*4020*/  FADD.FTZ R32, -R38, 1 ;  /* 0x3f80000026207421 */ /* 0x010fe20000010100 */
[----:B------:R-:W-:Y:S01]  /*4030*/  SHF.L.U32 R45, R94, 0x10, RZ ;  /* 0x000000105e2d7819 */ /* 0x000fe200000006ff */
[----:B------:R-:W-:Y:S01]  /*4040*/  FMUL.FTZ R37, R35, R44 ;  /* 0x0000002c23257220 */ /* 0x000fe20000410000 */
[----:B------:R-:W-:Y:S01]  /*4050*/  FADD.FTZ R48, R48, R117 ;  /* 0x0000007530307221 */ /* 0x000fe20000010000 */
[----:B------:R-:W-:Y:S01]  /*4060*/  FFMA.FTZ R32, R33, R32, 1 ;  /* 0x3f80000021207423 */ /* 0x000fe20000010020 */
[----:B------:R-:W-:Y:S01]  /*4070*/  FADD.FTZ R44, -R41, 1 ;  /* 0x3f800000292c7421 */ /* 0x000fe20000010100 */
[----:B------:R-:W-:Y:S01]  /*4080*/  FADD.FTZ R45, -R54, R45 ;  /* 0x0000002d362d7221 */ /* 0x000fe20000010100 */
[----:B------:R-:W-:-:S02]  /*4090*/  FFMA.FTZ R117, R120, R117, R110 ;  /* 0x0000007578757223 */ /* 0x000fc4000001006e */
[----:B------:R-:W-:Y:S01]  /*40a0*/  FFMA.FTZ R110, R34, R44, 1 ;  /* 0x3f800000226e7423 */ /* 0x000fe2000001002c */
[----:B------:R-:W-:Y:S01]  /*40b0*/  FMUL.FTZ R44, R38, R32 ;  /* 0x00000020262c7220 */ /* 0x000fe20000410000 */
[----:B------:R-:W-:Y:S01]  /*40c0*/  FMUL.FTZ R32, R4, R45 ;  /* 0x0000002d04207220 */ /* 0x000fe20000410000 */
[----:B------:R-:W-:-:S03]  /*40d0*/  SHF.L.U32 R34, R95, 0x10, RZ ;  /* 0x000000105f227819 */ /* 0x000fc600000006ff */
[----:B------:R-:W-:Y:S01]  /*40e0*/  FFMA.FTZ R131, R0, R32, R123 ;  /* 0x0000002000837223 */ /* 0x000fe2000001007b */
[C---:B------:R-:W-:Y:S02]  /*40f0*/  PRMT R38, R96.reuse, 0x7632, R38 ;  /* 0x0000763260267816 */ /* 0x040fe40000000026 */
[----:B------:R-:W-:Y:S01]  /*4100*/  SHF.L.U32 R33, R96, 0x10, RZ ;  /* 0x0000001060217819 */ /* 0x000fe200000006ff */
[----:B------:R-:W-:Y:S01]  /*4110*/  FMUL.FTZ R112, R131, -1.4426950216293334961 ;  /* 0xbfb8aa3b83707820 */ /* 0x000fe20000410000 */
[----:B------:R-:W-:Y:S01]  /*4120*/  FADD.FTZ R34, -R54, R34 ;  /* 0x0000002236227221 */ /* 0x000fe20000010100 */
[----:B------:R-:W-:Y:S02]  /*4130*/  SHF.L.U32 R38, R38, 0x10, RZ ;  /* 0x0000001026267819 */ /* 0x000fe400000006ff */
[----:B------:R-:W-:Y:S01]  /*4140*/  PRMT R116, R94, 0x7632, R116 ;  /* 0x000076325e747816 */ /* 0x000fe20000000074 */
[----:B------:R-:W-:Y:S01]  /*4150*/  FMUL.FTZ R33, R33, R37 ;  /* 0x0000002521217220 */ /* 0x000fe20000410000 */
[----:B------:R-:W0:Y:S01]  /*4160*/  MUFU.EX2 R112, R112 ;  /* 0x0000007000707308 */ /* 0x000e220000000800 */
[----:B------:R-:W-:Y:S01]  /*4170*/  FMUL.FTZ R34, R4, R34 ;  /* 0x0000002204227220 */ /* 0x000fe20000410000 */
[----:B------:R-:W-:Y:S01]  /*4180*/  FMUL.FTZ R44, R38, R44 ;  /* 0x0000002c262c7220 */ /* 0x000fe20000410000 */
[----:B------:R-:W-:Y:S01]  /*4190*/  SHF.L.U32 R116, R116, 0x10, RZ ;  /* 0x0000001074747819 */ /* 0x000fe200000006ff */
[----:B------:R-:W-:Y:S01]  /*41a0*/  FMUL.FTZ R38, R0, R33 ;  /* 0x0000002100267220 */ /* 0x000fe20000410000 */
[----:B------:R-:W-:Y:S01]  /*41b0*/  SHF.L.U32 R37, R97, 0x10, RZ ;  /* 0x0000001061257819 */ /* 0x000fe200000006ff */
[----:B------:R-:W-:Y:S01]  /*41c0*/  FMUL.FTZ R35, R36, R39 ;  /* 0x0000002724237220 */ /* 0x000fe20000410000 */
[----:B------:R-:W-:Y:S01]  /*41d0*/  FFMA.FTZ R39, R2, R34, R133 ;  /* 0x0000002202277223 */ /* 0x000fe20000010085 */
[----:B------:R-:W-:Y:S01]  /*41e0*/  FFMA.FTZ R40, R26, R38, R40 ;  /* 0x000000261a287223 */ /* 0x000fe20000010028 */
[----:B------:R-:W-:Y:S01]  /*41f0*/  FFMA.FTZ R117, R0, R33, R117 ;  /* 0x0000002100757223 */ /* 0x000fe20000010075 */
[----:B------:R-:W-:Y:S01]  /*4200*/  FADD.FTZ R116, -R54, R116 ;  /* 0x0000007436747221 */ /* 0x000fe20000010100 */
[----:B------:R-:W-:Y:S01]  /*4210*/  FMUL.FTZ R35, R37, R35 ;  /* 0x0000002325237220 */ /* 0x000fe20000410000 */
[----:B------:R-:W-:Y:S01]  /*4220*/  PRMT R38, R95, 0x7632, R38 ;  /* 0x000076325f267816 */ /* 0x000fe20000000026 */
[----:B------:R-:W-:Y:S01]  /*4230*/  FMUL.FTZ R37, R39, -1.4426950216293334961 ;  /* 0xbfb8aa3b27257820 */ /* 0x000fe20000410000 */
[-C--:B------:R-:W-:Y:S01]  /*4240*/  FFMA.FTZ R114, R55, R44.reuse, R114 ;  /* 0x0000002c37727223 */ /* 0x080fe20000010072 */
[----:B------:R-:W-:Y:S01]  /*4250*/  FADD.FTZ R127, R127, R44 ;  /* 0x0000002c7f7f7221 */ /* 0x000fe20000010000 */
[----:B------:R-:W-:Y:S01]  /*4260*/  FFMA.FTZ R117, R121, R44, R117 ;  /* 0x0000002c79757223 */ /* 0x000fe20000010075 */
[----:B------:R-:W-:Y:S01]  /*4270*/  FMUL.FTZ R116, R4, R116 ;  /* 0x0000007404747220 */ /* 0x000fe20000410000 */
[----:B------:R-:W-:Y:S01]  /*4280*/  PRMT R45, R97, 0x7632, R45 ;  /* 0x00007632612d7816 */ /* 0x000fe2000000002d */
[C---:B------:R-:W-:Y:S01]  /*4290*/  FMUL.FTZ R44, R121.reuse, R44 ;  /* 0x0000002c792c7220 */ /* 0x040fe20000410000 */
[----:B------:R-:W-:Y:S01]  /*42a0*/  SHF.L.U32 R38, R38, 0x10, RZ ;  /* 0x0000001026267819 */ /* 0x000fe200000006ff */
[----:B------:R-:W1:Y:S01]  /*42b0*/  MUFU.EX2 R37, R37 ;  /* 0x0000002500257308 */ /* 0x000e620000000800 */
[----:B------:R-:W-:Y:S01]  /*42c0*/  FFMA.FTZ R126, R121, R116, R132 ;  /* 0x00000074797e7223 */ /* 0x000fe20000010084 */
[----:B------:R-:W-:Y:S01]  /*42d0*/  SHF.L.U32 R45, R45, 0x10, RZ ;  /* 0x000000102d2d7819 */ /* 0x000fe200000006ff */
[----:B------:R-:W-:Y:S01]  /*42e0*/  FFMA.FTZ R55, R55, R44, R40 ;  /* 0x0000002c37377223 */ /* 0x000fe20000010028 */
[----:B------:R-:W-:Y:S01]  /*42f0*/  FMUL.FTZ R110, R41, R110 ;  /* 0x0000006e296e7220 */ /* 0x000fe20000410000 */
[----:B0-----:R-:W-:Y:S01]  /*4300*/  FADD.FTZ R112, R112, 1 ;  /* 0x3f80000070707421 */ /* 0x001fe20000010000 */
[----:B------:R-:W-:Y:S01]  /*4310*/  FADD.FTZ R44, -R54, R38 ;  /* 0x00000026362c7221 */ /* 0x000fe20000010100 */
[----:B------:R-:W-:Y:S01]  /*4320*/  FMUL.FTZ R124, R126, -1.4426950216293334961 ;  /* 0xbfb8aa3b7e7c7820 */ /* 0x000fe20000410000 */
[-C--:B------:R-:W-:Y:S01]  /*4330*/  FMUL.FTZ R38, R2, R35.reuse ;  /* 0x0000002302267220 */ /* 0x080fe20000410000 */
[----:B------:R-:W-:Y:S01]  /*4340*/  FMUL.FTZ R110, R45, R110 ;  /* 0x0000006e2d6e7220 */ /* 0x000fe20000410000 */
[----:B------:R-:W-:Y:S01]  /*4350*/  FMUL.FTZ R44, R4, R44 ;  /* 0x0000002c042c7220 */ /* 0x000fe20000410000 */
[----:B------:R-:W-:Y:S01]  /*4360*/  FFMA.FTZ R117, R2, R35, R117 ;  /* 0x0000002302757223 */ /* 0x000fe20000010075 */
[----:B------:R-:W0:Y:S01]  /*4370*/  MUFU.RCP R112, R112 ;  /* 0x0000007000707308 */ /* 0x000e220000001000 */
[----:B------:R-:W-:Y:S01]  /*4380*/  FFMA.FTZ R55, R29, R38, R55 ;  /* 0x000000261d377223 */ /* 0x000fe20000010037 */
[----:B------:R-:W-:Y:S01]  /*4390*/  FFMA.FTZ R38, R120, R44, R122 ;  /* 0x0000002c78267223 */ /* 0x000fe2000001007a */
[-C--:B------:R-:W-:Y:S01]  /*43a0*/  FFMA.FTZ R118, R119, R110.reuse, R118 ;  /* 0x0000006e77767223 */ /* 0x080fe20000010076 */
[----:B------:R-:W-:Y:S01]  /*43b0*/  FADD.FTZ R48, R48, R110 ;  /* 0x0000006e30307221 */ /* 0x000fe20000010000 */
[CC--:B------:R-:W-:Y:S01]  /*43c0*/  FFMA.FTZ R117, R120.reuse, R110.reuse, R117 ;  /* 0x0000006e78757223 */ /* 0x0c0fe20000010075 */
[----:B------:R-:W-:-:S02]  /*43d0*/  FMUL.FTZ R110, R120, R110 ;  /* 0x0000006e786e7220 */ /* 0x000fc40000410000 */
[----:B------:R-:W4:Y:S01]  /*43e0*/  MUFU.EX2 R124, R124 ;  /* 0x0000007c007c7308 */ /* 0x000f220000000800 */
[----:B------:R-:W-:Y:S01]  /*43f0*/  FMUL.FTZ R130, R38, -1.4426950216293334961 ;  /* 0xbfb8aa3b26827820 */ /* 0x000fe20000410000 */
[----:B------:R-:W-:Y:S01]  /*4400*/  FFMA.FTZ R119, R119, R110, R55 ;  /* 0x0000006e77777223 */ /* 0x000fe20000010037 */
[----:B------:R-:W-:Y:S01]  /*4410*/  IADD3 R110, P0, R154, UR26, RZ ;  /* 0x0000001a9a6e7c10 */ /* 0x000fe2000ff1e0ff */
[----:B-1----:R-:W-:Y:S01]  /*4420*/  FADD.FTZ R45, R37, 1 ;  /* 0x3f800000252d7421 */ /* 0x002fe20000010000 */
[----:B------:R-:W-:Y:S02]  /*4430*/  SHF.L.U32 R36, R98, 0x10, RZ ;  /* 0x0000001062247819 */ /* 0x000fe400000006ff */
[----:B------:R-:W-:Y:S01]  /*4440*/  IADD3.X R111, R155, UR27, RZ, P0, !PT ;  /* 0x0000001b9b6f7c10 */ /* 0x000fe200087fe4ff */
[----:B------:R-:W1:Y:S01]  /*4450*/  MUFU.EX2 R130, R130 ;  /* 0x0000008200827308 */ /* 0x000e620000000800 */
[----:B0-----:R-:W-:Y:S01]  /*4460*/  FADD.FTZ R49, -R112, 1 ;  /* 0x3f80000070317421 */ /* 0x001fe20000010100 */
[----:B------:R-:W-:-:S03]  /*4470*/  FADD.FTZ R36, -R54, R36 ;  /* 0x0000002436247221 */ /* 0x000fc60000010100 */
[----:B------:R-:W5:Y:S03]  /*4480*/  LDG.E.64.CONSTANT R110, desc[UR18][R110.64] ;  /* 0x000000126e6e7981 */ /* 0x000f66000c1e9b00 */
[----:B------:R-:W0:Y:S01]  /*4490*/  MUFU.RCP R45, R45 ;  /* 0x0000002d002d7308 */ /* 0x000e220000001000 */
[----:B----4-:R-:W-:Y:S01]  /*44a0*/  FADD.FTZ R124, R124, 1 ;  /* 0x3f8000007c7c7421 */ /* 0x010fe20000010000 */
[----:B------:R-:W-:Y:S01]  /*44b0*/  FMUL.FTZ R36, R4, R36 ;  /* 0x0000002404247220 */ /* 0x000fe20000410000 */
[----:B------:R-:W-:Y:S01]  /*44c0*/  SHF.L.U32 R37, R99, 0x10, RZ ;  /* 0x0000001063257819 */ /* 0x000fe200000006ff */
[----:B------:R-:W-:Y:S01]  /*44d0*/  FFMA.FTZ R131, R131, R49, 1 ;  /* 0x3f80000083837423 */ /* 0x000fe20000010031 */
[----:B------:R-:W-:Y:S02]  /*44e0*/  IADD3.X R153, RZ, R3, RZ, P5, !PT ;  /* 0x00000003ff997210 */ /* 0x000fe40002ffe4ff */
[----:B------:R-:W-:Y:S01]  /*44f0*/  PRMT R49, R98, 0x7632, R49 ;  /* 0x0000763262317816 */ /* 0x000fe20000000031 */
[----:B------:R-:W-:Y:S01]  /*4500*/  FFMA.FTZ R41, R0, R36, R123 ;  /* 0x0000002400297223 */ /* 0x000fe2000001007b */
[----:B------:R-:W-:Y:S01]  /*4510*/  PRMT R129, R99, 0x7632, R129 ;  /* 0x0000763263817816 */ /* 0x000fe20000000081 */
[----:B------:R-:W4:Y:S01]  /*4520*/  MUFU.RCP R124, R124 ;  /* 0x0000007c007c7308 */ /* 0x000f220000001000 */
[----:B------:R-:W-:Y:S01]  /*4530*/  SHF.L.U64.HI R153, R152, 0x1, R153 ;  /* 0x0000000198997819 */ /* 0x000fe20000010299 */
[----:B------:R-:W-:Y:S01]  /*4540*/  FADD.FTZ R37, -R54, R37 ;  /* 0x0000002536257221 */ /* 0x000fe20000010100 */
[----:B------:R-:W-:-:S02]  /*4550*/  SHF.L.U32 R49, R49, 0x10, RZ ;  /* 0x0000001031317819 */ /* 0x000fc400000006ff */
[----:B------:R-:W-:Y:S01]  /*4560*/  SHF.L.U32 R152, R152, 0x1, RZ ;  /* 0x0000000198987819 */ /* 0x000fe200000006ff */
[----:B------:R-:W-:Y:S01]  /*4570*/  FMUL.FTZ R125, R41, -1.4426950216293334961 ;  /* 0xbfb8aa3b297d7820 */ /* 0x000fe20000410000 */
[----:B------:R-:W-:Y:S01]  /*4580*/  SHF.L.U32 R129, R129, 0x10, RZ ;  /* 0x0000001081817819 */ /* 0x000fe200000006ff */
[----:B-1----:R-:W-:Y:S01]  /*4590*/  FADD.FTZ R130, R130, 1 ;  /* 0x3f80000082827421 */ /* 0x002fe20000010000 */
[----:B------:R-:W-:Y:S01]  /*45a0*/  FMUL.FTZ R131, R112, R131 ;  /* 0x0000008370837220 */ /* 0x000fe20000410000 */
[----:B------:R-:W-:Y:S01]  /*45b0*/  FMUL.FTZ R37, R4, R37 ;  /* 0x0000002504257220 */ /* 0x000fe20000410000 */
[----:B------:R-:W-:Y:S01]  /*45c0*/  IADD3 R112, P0, R152, UR24, RZ ;  /* 0x0000001898707c10 */ /* 0x000fe2000ff1e0ff */
[C---:B------:R-:W-:Y:S01]  /*45d0*/  FADD.FTZ R49, -R54.reuse, R49 ;  /* 0x0000003136317221 */ /* 0x040fe20000010100 */
[----:B0-----:R-:W-:Y:S01]  /*45e0*/  FADD.FTZ R55, -R45, 1 ;  /* 0x3f8000002d377421 */ /* 0x001fe20000010100 */
[----:B------:R-:W-:Y:S01]  /*45f0*/  FADD.FTZ R129, -R54, R129 ;  /* 0x0000008136817221 */ /* 0x000fe20000010100 */
[----:B------:R-:W0:Y:S01]  /*4600*/  MUFU.EX2 R125, R125 ;  /* 0x0000007d007d7308 */ /* 0x000e220000000800 */
[----:B------:R-:W-:Y:S01]  /*4610*/  FFMA.FTZ R40, R2, R37, R133 ;  /* 0x0000002502287223 */ /* 0x000fe20000010085 */
[----:B------:R-:W-:Y:S01]  /*4620*/  IADD3.X R113, R153, UR25, RZ, P0, !PT ;  /* 0x0000001999717c10 */ /* 0x000fe200087fe4ff */
[C---:B------:R-:W-:Y:S01]  /*4630*/  FMUL.FTZ R49, R4.reuse, R49 ;  /* 0x0000003104317220 */ /* 0x040fe20000410000 */
[----:B------:R-:W-:Y:S01]  /*4640*/  FFMA.FTZ R39, R39, R55, 1 ;  /* 0x3f80000027277423 */ /* 0x000fe20000010037 */
[----:B------:R-:W-:-:S03]  /*4650*/  FMUL.FTZ R129, R4, R129 ;  /* 0x0000008104817220 */ /* 0x000fc60000410000 */
[----:B------:R-:W1:Y:S01]  /*4660*/  MUFU.RCP R130, R130 ;  /* 0x0000008200827308 */ /* 0x000e620000001000 */
[----:B------:R-:W-:Y:S01]  /*4670*/  FMUL.FTZ R115, R40, -1.4426950216293334961 ;  /* 0xbfb8aa3b28737820 */ /* 0x000fe20000410000 */
[----:B------:R-:W-:Y:S01]  /*4680*/  FFMA.FTZ R55, R121, R49, R132 ;  /* 0x0000003179377223 */ /* 0x000fe20000010084 */
[----:B------:R-:W-:Y:S01]  /*4690*/  FMUL.FTZ R39, R45, R39 ;  /* 0x000000272d277220 */ /* 0x000fe20000410000 */
[----:B------:R-:W5:Y:S01]  /*46a0*/  LDG.E.64.CONSTANT R112, desc[UR18][R112.64] ;  /* 0x0000001270707981 */ /* 0x000f62000c1e9b00 */
[----:B------:R-:W-:Y:S01]  /*46b0*/  FFMA.FTZ R45, R120, R129, R122 ;  /* 0x00000081782d7223 */ /* 0x000fe2000001007a */
[----:B----4-:R-:W-:Y:S01]  /*46c0*/  FADD.FTZ R134, -R124, 1 ;  /* 0x3f8000007c867421 */ /* 0x010fe20000010100 */
[----:B------:R-:W-:Y:S01]  /*46d0*/  FMUL.FTZ R128, R55, -1.4426950216293334961 ;  /* 0xbfb8aa3b37807820 */ /* 0x000fe20000410000 */
[----:B------:R-:W4:Y:S01]  /*46e0*/  MUFU.EX2 R115, R115 ;  /* 0x0000007300737308 */ /* 0x000f220000000800 */
[----:B------:R-:W-:Y:S01]  /*46f0*/  FMUL.FTZ R135, R45, -1.4426950216293334961 ;  /* 0xbfb8aa3b2d877820 */ /* 0x000fe20000410000 */
[----:B------:R-:W-:-:S04]  /*4700*/  FFMA.FTZ R134, R126, R134, 1 ;  /* 0x3f8000007e867423 */ /* 0x000fc80000010086 */
[----:B------:R-:W-:Y:S02]  /*4710*/  FMUL.FTZ R134, R124, R134 ;  /* 0x000000867c867220 */ /* 0x000fe40000410000 */
[----:B------:R-:W-:Y:S01]  /*4720*/  MUFU.EX2 R128, R128 ;  /* 0x0000008000807308 */ /* 0x000fe20000000800 */
[----:B0-----:R-:W-:Y:S01]  /*4730*/  FADD.FTZ R124, R125, 1 ;  /* 0x3f8000007d7c7421 */ /* 0x001fe20000010000 */
[----:B-1----:R-:W-:-:S06]  /*4740*/  FADD.FTZ R125, -R130, 1 ;  /* 0x3f800000827d7421 */ /* 0x002fcc0000010100 */
[----:B------:R0:W1:Y:S01]  /*4750*/  MUFU.EX2 R126, R135 ;  /* 0x00000087007e7308 */ /* 0x0000620000000800 */
[----:B------:R-:W-:Y:S01]  /*4760*/  FFMA.FTZ R125, R38, R125, 1 ;  /* 0x3f800000267d7423 */ /* 0x000fe2000001007d */
[----:B--2---:R-:W-:Y:S01]  /*4770*/  SHF.L.U32 R38, R100, 0x10, RZ ;  /* 0x0000001064267819 */ /* 0x004fe200000006ff */
[----:B----4-:R-:W-:Y:S02]  /*4780*/  FADD.FTZ R115, R115, 1 ;  /* 0x3f80000073737421 */ /* 0x010fe40000010000 */
[----:B------:R-:W-:Y:S02]  /*4790*/  FMUL.FTZ R130, R130, R125 ;  /* 0x0000007d82827220 */ /* 0x000fe40000410000 */
[----:B------:R-:W-:Y:S01]  /*47a0*/  FMUL.FTZ R38, R38, R131 ;  /* 0x0000008326267220 */ /* 0x000fe20000410000 */
[----:B0-----:R-:W-:Y:S02]  /*47b0*/  PRMT R135, R100, 0x7632, R135 ;  /* 0x0000763264877816 */ /* 0x001fe40000000087 */
[----:B------:R-:W-:Y:S01]  /*47c0*/  SHF.L.U32 R131, R101, 0x10, RZ ;  /* 0x0000001065837819 */ /* 0x000fe200000006ff */
[----:B------:R0:W2:Y:S01]  /*47d0*/  MUFU.RCP R125, R115 ;  /* 0x00000073007d7308 */ /* 0x0000a20000001000 */
[----:B------:R-:W-:Y:S01]  /*47e0*/  SHF.L.U32 R135, R135, 0x10, RZ ;  /* 0x0000001087877819 */ /* 0x000fe200000006ff */
[----:B-1----:R-:W-:-:S02]  /*47f0*/  FADD.FTZ R126, R126, 1 ;  /* 0x3f8000007e7e7421 */ /* 0x002fc40000010000 */
[----:B------:R-:W-:Y:S01]  /*4800*/  FMUL.FTZ R39, R131, R39 ;  /* 0x0000002783277220 */ /* 0x000fe20000410000 */
[----:B0-----:R-:W-:Y:S01]  /*4810*/  FADD.FTZ R115, R128, 1 ;  /* 0x3f80000080737421 */ /* 0x001fe20000010000 */
[C---:B------:R-:W-:Y:S01]  /*4820*/  FMUL.FTZ R128, R0.reuse, R38 ;  /* 0x0000002600807220 */ /* 0x040fe20000410000 */
[----:B------:R-:W-:Y:S01]  /*4830*/  FMUL.FTZ R134, R135, R134 ;  /* 0x0000008687867220 */ /* 0x000fe20000410000 */
[----:B------:R-:W-:Y:S01]  /*4840*/  FFMA.FTZ R131, R0, R38, R117 ;  /* 0x0000002600837223 */ /* 0x000fe20000010075 */
[----:B------:R-:W0:Y:S01]  /*4850*/  MUFU.RCP R124, R124 ;  /* 0x0000007c007c7308 */ /* 0x000e220000001000 */
[----:B------:R-:W-:Y:S01]  /*4860*/  PRMT R135, R101, 0x7632, R135 ;  /* 0x0000763265877816 */ /* 0x000fe20000000087 */
[----:B------:R-:W-:Y:S01]  /*4870*/  FFMA.FTZ R119, R32, R128, R119 ;  /* 0x0000008020777223 */ /* 0x000fe20000010077 */
[----:B------:R-:W-:-:S05]  /*4880*/  FMUL.FTZ R128, R121, R134 ;  /* 0x0000008679807220 */ /* 0x000fca0000410000 */
[----:B------:R1:W4:Y:S01]  /*4890*/  MUFU.RCP R117, R126 ;  /* 0x0000007e00757308 */ /* 0x0003220000001000 */
[----:B------:R-:W-:Y:S01]  /*48a0*/  SHF.L.U32 R135, R135, 0x10, RZ ;  /* 0x0000001087877819 */ /* 0x000fe200000006ff */
[----:B------:R-:W-:-:S06]  /*48b0*/  FFMA.FTZ R119, R116, R128, R119 ;  /* 0x0000008074777223 */ /* 0x000fcc0000010077 */
[----:B------:R-:W4:Y:S01]  /*48c0*/  MUFU.RCP R115, R115 ;  /* 0x0000007300737308 */ /* 0x000f220000001000 */
[-C--:B-1----:R-:W-:Y:S01]  /*48d0*/  FMUL.FTZ R126, R2, R39.reuse ;  /* 0x00000027027e7220 */ /* 0x082fe20000410000 */
[----:B------:R-:W-:Y:S01]  /*48e0*/  FFMA.FTZ R131, R121, R134, R131 ;  /* 0x0000008679837223 */ /* 0x000fe20000010083 */
[----:B------:R-:W-:Y:S01]  /*48f0*/  FMUL.FTZ R130, R135, R130 ;  /* 0x0000008287827220 */ /* 0x000fe20000410000 */
[----:B------:R-:W-:Y:S01]  /*4900*/  FFMA.FTZ R114, R116, R134, R114 ;  /* 0x0000008674727223 */ /* 0x000fe20000010072 */
[----:B------:R-:W-:Y:S01]  /*4910*/  FFMA.FTZ R119, R34, R126, R119 ;  /* 0x0000007e22777223 */ /* 0x000fe20000010077 */
[----:B------:R-:W-:Y:S01]  /*4920*/  FFMA.FTZ R116, R2, R39, R131 ;  /* 0x0000002702747223 */ /* 0x000fe20000010083 */
[----:B--2---:R-:W-:Y:S01]  /*4930*/  FADD.FTZ R126, -R125, 1 ;  /* 0x3f8000007d7e7421 */ /* 0x004fe20000010100 */
[-C--:B------:R-:W-:Y:S01]  /*4940*/  FMUL.FTZ R131, R120, R130.reuse ;  /* 0x0000008278837220 */ /* 0x080fe20000410000 */
[-C--:B------:R-:W-:Y:S01]  /*4950*/  FFMA.FTZ R118, R44, R130.reuse, R118 ;  /* 0x000000822c767223 */ /* 0x080fe20000010076 */
[----:B------:R-:W-:Y:S01]  /*4960*/  FADD.FTZ R48, R48, R130 ;  /* 0x0000008230307221 */ /* 0x000fe20000010000 */
[----:B------:R-:W-:Y:S01]  /*4970*/  FFMA.FTZ R130, R120, R130, R116 ;  /* 0x0000008278827223 */ /* 0x000fe20000010074 */
[----:B------:R-:W-:Y:S01]  /*4980*/  FFMA.FTZ R126, R40, R126, 1 ;  /* 0x3f800000287e7423 */ /* 0x000fe2000001007e */
[----:B0-----:R-:W-:Y:S01]  /*4990*/  FADD.FTZ R116, -R124, 1 ;  /* 0x3f8000007c747421 */ /* 0x001fe20000010100 */
[----:B----4-:R-:W-:Y:S01]  /*49a0*/  FADD.FTZ R40, -R117, 1 ;  /* 0x3f80000075287421 */ /* 0x010fe20000010100 */
[----:B------:R-:W-:Y:S01]  /*49b0*/  FFMA.FTZ R131, R44, R131, R119 ;  /* 0x000000832c837223 */ /* 0x000fe20000010077 */
[----:B------:R-:W-:Y:S01]  /*49c0*/  FADD.FTZ R44, -R115, 1 ;  /* 0x3f800000732c7421 */ /* 0x000fe20000010100 */
[----:B------:R-:W-:Y:S01]  /*49d0*/  FFMA.FTZ R116, R41, R116, 1 ;  /* 0x3f80000029747423 */ /* 0x000fe20000010074 */
[----:B------:R-:W-:Y:S01]  /*49e0*/  FFMA.FTZ R40, R45, R40, 1 ;  /* 0x3f8000002d287423 */ /* 0x000fe20000010028 */
[C---:B------:R-:W-:Y:S01]  /*49f0*/  PRMT R45, R102.reuse, 0x7632, R45 ;  /* 0x00007632662d7816 */ /* 0x040fe2000000002d */
[----:B------:R-:W-:Y:S01]  /*4a00*/  FFMA.FTZ R44, R55, R44, 1 ;  /* 0x3f800000372c7423 */ /* 0x000fe2000001002c */
[----:B------:R-:W-:Y:S01]  /*4a10*/  SHF.L.U32 R55, R102, 0x10, RZ ;  /* 0x0000001066377819 */ /* 0x000fe200000006ff */
[----:B------:R-:W-:Y:S01]  /*4a20*/  FMUL.FTZ R116, R124, R116 ;  /* 0x000000747c747220 */ /* 0x000fe20000410000 */
[----:B------:R-:W-:Y:S01]  /*4a30*/  SHF.L.U32 R41, R104, 0x10, RZ ;  /* 0x0000001068297819 */ /* 0x000fe200000006ff */
[----:B------:R-:W-:Y:S01]  /*4a40*/  FMUL.FTZ R44, R115, R44 ;  /* 0x0000002c732c7220 */ /* 0x000fe20000410000 */
[----:B------:R-:W-:Y:S01]  /*4a50*/  SHF.L.U32 R45, R45, 0x10, RZ ;  /* 0x000000102d2d7819 */ /* 0x000fe200000006ff */
[----:B------:R-:W-:Y:S01]  /*4a60*/  FMUL.FTZ R128, R117, R40 ;  /* 0x0000002875807220 */ /* 0x000fe20000410000 */
[----:B------:R-:W-:Y:S01]  /*4a70*/  FMUL.FTZ R40, R55, R116 ;  /* 0x0000007437287220 */ /* 0x000fe20000410000 */
[----:B------:R-:W-:Y:S01]  /*4a80*/  FADD.FTZ R41, -R54, R41 ;  /* 0x0000002936297221 */ /* 0x000fe20000010100 */
[----:B------:R-:W-:Y:S01]  /*4a90*/  SHF.L.U32 R55, R105, 0x10, RZ ;  /* 0x0000001069377819 */ /* 0x000fe200000006ff */
[----:B------:R-:W-:Y:S01]  /*4aa0*/  FMUL.FTZ R116, R45, R44 ;  /* 0x0000002c2d747220 */ /* 0x000fe20000410000 */
[----:B------:R-:W-:Y:S01]  /*4ab0*/  PRMT R45, R104, 0x7632, R45 ;  /* 0x00007632682d7816 */ /* 0x000fe2000000002d */
[----:B------:R-:W-:Y:S01]  /*4ac0*/  FMUL.FTZ R41, R4, R41 ;  /* 0x0000002904297220 */ /* 0x000fe20000410000 */
[----:B------:R-:W-:Y:S01]  /*4ad0*/  PRMT R115, R103, 0x7632, R115 ;  /* 0x0000763267737816 */ /* 0x000fe20000000073 */
[----:B------:R-:W-:Y:S01]  /*4ae0*/  FADD.FTZ R55, -R54, R55 ;  /* 0x0000003736377221 */ /* 0x000fe20000010100 */
[----:B------:R-:W-:-:S02]  /*4af0*/  SHF.L.U32 R45, R45, 0x10, RZ ;  /* 0x000000102d2d7819 */ /* 0x000fc400000006ff */
[----:B------:R-:W-:Y:S01]  /*4b00*/  IADD3.X R150, RZ, R3, RZ, P1, !PT ;  /* 0x00000003ff967210 */ /* 0x000fe20000ffe4ff */
[----:B------:R-:W-:Y:S01]  /*4b10*/  FFMA.FTZ R117, R0, R41, R123 ;  /* 0x0000002900757223 */ /* 0x000fe2000001007b */
[----:B------:R-:W-:Y:S01]  /*4b20*/  SHF.L.U32 R115, R115, 0x10, RZ ;  /* 0x0000001073737819 */ /* 0x000fe200000006ff */
[----:B------:R-:W-:Y:S01]  /*4b30*/  FMUL.FTZ R55, R4, R55 ;  /* 0x0000003704377220 */ /* 0x000fe20000410000 */
[----:B------:R-:W-:Y:S01]  /*4b40*/  STL [R1+0xc], R46 ;  /* 0x00000c2e01007387 */ /* 0x000fe20000100800 */
[----:B------:R-:W-:Y:S01]  /*4b50*/  FMUL.FTZ R44, R0, R40 ;  /* 0x00000028002c7220 */ /* 0x000fe20000410000 */
[----:B------:R-:W-:Y:S01]  /*4b60*/  SHF.L.U64.HI R150, R149, 0x1, R150 ;  /* 0x0000000195967819 */ /* 0x000fe20000010296 */
[----:B------:R-:W-:Y:S01]  /*4b70*/  FMUL.FTZ R124, R125, R126 ;  /* 0x0000007e7d7c7220 */ /* 0x000fe20000410000 */
[----:B------:R-:W-:Y:S01]  /*4b80*/  STL [R1+0x8], R47 ;  /* 0x0000082f01007387 */ /* 0x000fe20000100800 */
[----:B------:R-:W-:Y:S01]  /*4b90*/  FADD.FTZ R45, -R54, R45 ;  /* 0x0000002d362d7221 */ /* 0x000fe20000010100 */
[----:B------:R-:W-:Y:S01]  /*4ba0*/  SHF.L.U32 R149, R149, 0x1, RZ ;  /* 0x0000000195957819 */ /* 0x000fe200000006ff */
[----:B------:R-:W-:Y:S01]  /*4bb0*/  FMUL.FTZ R125, R117, -1.4426950216293334961 ;  /* 0xbfb8aa3b757d7820 */ /* 0x000fe20000410000 */
[----:B------:R-:W-:Y:S01]  /*4bc0*/  STL [R1+0x4], R42 ;  /* 0x0000042a01007387 */ /* 0x000fe20000100800 */
[----:B------:R-:W-:Y:S01]  /*4bd0*/  FMUL.FTZ R128, R115, R128 ;  /* 0x0000008073807220 */ /* 0x000fe20000410000 */
[----:B------:R-:W-:Y:S01]  /*4be0*/  FFMA.FTZ R119, R2, R55, R133 ;  /* 0x0000003702777223 */ /* 0x000fe20000010085 */
[----:B------:R-:W-:Y:S01]  /*4bf0*/  FFMA.FTZ R131, R36, R44, R131 ;  /* 0x0000002c24837223 */ /* 0x000fe20000010083 */
[----:B------:R0:W-:Y:S01]  /*4c00*/  STL [R1], R43 ;  /* 0x0000002b01007387 */ /* 0x0001e20000100800 */
[-C--:B------:R-:W-:Y:S01]  /*4c10*/  FMUL.FTZ R115, R121, R116.reuse ;  /* 0x0000007479737220 */ /* 0x080fe20000410000 */
[----:B------:R-:W-:Y:S01]  /*4c20*/  FMUL.FTZ R45, R4, R45 ;  /* 0x0000002d042d7220 */ /* 0x000fe20000410000 */
[----:B------:R-:W-:Y:S01]  /*4c30*/  FMUL.FTZ R126, R119, -1.4426950216293334961 ;  /* 0xbfb8aa3b777e7820 */ /* 0x000fe20000410000 */
[----:B------:R-:W1:Y:S01]  /*4c40*/  MUFU.EX2 R125, R125 ;  /* 0x0000007d007d7308 */ /* 0x000e620000000800 */
[C---:B------:R-:W-:Y:S01]  /*4c50*/  FFMA.FTZ R131, R49.reuse, R115, R131 ;  /* 0x0000007331837223 */ /* 0x040fe20000010083 */
[----:B0-----:R-:W-:Y:S01]  /*4c60*/  FFMA.FTZ R43, R49, R116, R114 ;  /* 0x00000074312b7223 */ /* 0x001fe20000010072 */
[----:B------:R-:W-:Y:S01]  /*4c70*/  IADD3 R114, P0, R149, UR24, RZ ;  /* 0x0000001895727c10 */ /* 0x000fe2000ff1e0ff */
[----:B------:R-:W-:-:S03]  /*4c80*/  FFMA.FTZ R3, R121, R45, R132 ;  /* 0x0000002d79037223 */ /* 0x000fc60000010084 */
[----:B------:R-:W-:Y:S01]  /*4c90*/  IADD3.X R115, R150, UR25, RZ, P0, !PT ;  /* 0x0000001996737c10 */ /* 0x000fe200087fe4ff */
[----:B------:R-:W0:Y:S01]  /*4ca0*/  MUFU.EX2 R126, R126 ;  /* 0x0000007e007e7308 */ /* 0x000e220000000800 */
[----:B------:R-:W-:Y:S01]  /*4cb0*/  PRMT R44, R105, 0x7632, R44 ;  /* 0x00007632692c7816 */ /* 0x000fe2000000002c */
[----:B------:R-:W-:-:S03]  /*4cc0*/  FMUL.FTZ R135, R3, -1.4426950216293334961 ;  /* 0xbfb8aa3b03877820 */ /* 0x000fc60000410000 */
[----:B------:R-:W2:Y:S01]  /*4cd0*/  LDG.E.64.CONSTANT R114, desc[UR18][R114.64] ;  /* 0x0000001272727981 */ /* 0x000ea2000c1e9b00 */
[----:B------:R-:W-:Y:S02]  /*4ce0*/  SHF.L.U32 R44, R44, 0x10, RZ ;  /* 0x000000102c2c7819 */ /* 0x000fe400000006ff */
[----:B------:R-:W4:Y:S01]  /*4cf0*/  MUFU.EX2 R135, R135 ;  /* 0x0000008700877308 */ /* 0x000f220000000800 */
[----:B------:R-:W-:Y:S02]  /*4d00*/  SHF.L.U32 R140, R103, 0x10, RZ ;  /* 0x00000010678c7819 */ /* 0x000fe400000006ff */
[----:B------:R-:W-:Y:S01]  /*4d10*/  FADD.FTZ R44, -R54, R44 ;  /* 0x0000002c362c7221 */ /* 0x000fe20000010100 */
[----:B-1----:R-:W-:Y:S02]  /*4d20*/  FADD.FTZ R125, R125, 1 ;  /* 0x3f8000007d7d7421 */ /* 0x002fe40000010000 */
[----:B------:R-:W-:Y:S01]  /*4d30*/  FMUL.FTZ R124, R140, R124 ;  /* 0x0000007c8c7c7220 */ /* 0x000fe20000410000 */
[----:B------:R-:W-:Y:S01]  /*4d40*/  FMUL.FTZ R44, R4, R44 ;  /* 0x0000002c042c7220 */ /* 0x000fe20000410000 */
[----:B0-----:R-:W-:-:S02]  /*4d50*/  FADD.FTZ R126, R126, 1 ;  /* 0x3f8000007e7e7421 */ /* 0x001fc40000010000 */
[----:B------:R-:W-:Y:S01]  /*4d60*/  FMUL.FTZ R140, R2, R124 ;  /* 0x0000007c028c7220 */ /* 0x000fe20000410000 */
[C---:B------:R-:W-:Y:S01]  /*4d70*/  FFMA.FTZ R49, R120.reuse, R44, R122 ;  /* 0x0000002c78317223 */ /* 0x040fe2000001007a */
[----:B------:R-:W0:Y:S01]  /*4d80*/  MUFU.RCP R125, R125 ;  /* 0x0000007d007d7308 */ /* 0x000e220000001000 */
[----:B------:R-:W-:Y:S01]  /*4d90*/  FADD.FTZ R127, R127, R134 ;  /* 0x000000867f7f7221 */ /* 0x000fe20000010000 */
[----:B------:R-:W-:Y:S01]  /*4da0*/  FFMA.FTZ R131, R37, R140, R131 ;  /* 0x0000008c25837223 */ /* 0x000fe20000010083 */
[----:B------:R-:W-:Y:S01]  /*4db0*/  FMUL.FTZ R134, R49, -1.4426950216293334961 ;  /* 0xbfb8aa3b31867820 */ /* 0x000fe20000410000 */
[----:B------:R-:W-:Y:S01]  /*4dc0*/  FMUL.FTZ R140, R120, R128 ;  /* 0x00000080788c7220 */ /* 0x000fe20000410000 */
[----:B----4-:R-:W-:-:S03]  /*4dd0*/  FADD.FTZ R135, R135, 1 ;  /* 0x3f80000087877421 */ /* 0x010fc60000010000 */
[----:B------:R-:W1:Y:S01]  /*4de0*/  MUFU.RCP R126, R126 ;  /* 0x0000007e007e7308 */ /* 0x000e620000001000 */
[C---:B------:R-:W-:Y:S01]  /*4df0*/  FFMA.FTZ R131, R129.reuse, R140, R131 ;  /* 0x0000008c81837223 */ /* 0x040fe20000010083 */
[----:B------:R-:W-:Y:S01]  /*4e00*/  FFMA.FTZ R129, R129, R128, R118 ;  /* 0x0000008081817223 */ /* 0x000fe20000010076 */
[----:B------:R-:W-:-:S05]  /*4e10*/  FFMA.FTZ R130, R0, R40, R130 ;  /* 0x0000002800827223 */ /* 0x000fca0000010082 */
[----:B------:R-:W4:Y:S01]  /*4e20*/  MUFU.EX2 R134, R134 ;  /* 0x0000008600867308 */ /* 0x000f220000000800 */
[----:B------:R-:W-:-:S07]  /*4e30*/  FADD.FTZ R42, R127, R116 ;  /* 0x000000747f2a7221 */ /* 0x000fce0000010000 */
[----:B------:R-:W3:Y:S01]  /*4e40*/  MUFU.RCP R118, R135 ;  /* 0x0000008700767308 */ /* 0x000ee20000001000 */
[----:B------:R-:W-:Y:S01]  /*4e50*/  FFMA.FTZ R130, R121, R116, R130 ;  /* 0x0000007479827223 */ /* 0x000fe20000010082 */
[----:B0-----:R-:W-:-:S04]  /*4e60*/  FADD.FTZ R116, -R125, 1 ;  /* 0x3f8000007d747421 */ /* 0x001fc80000010100 */
[----:B------:R-:W-:Y:S01]  /*4e70*/  FFMA.FTZ R117, R117, R116, 1 ;  /* 0x3f80000075757423 */ /* 0x000fe20000010074 */
[----:B-1----:R-:W-:Y:S01]  /*4e80*/  FADD.FTZ R116, -R126, 1 ;  /* 0x3f8000007e747421 */ /* 0x002fe20000010100 */
[----:B----4-:R-:W-:Y:S02]  /*4e90*/  FADD.FTZ R134, R134, 1 ;  /* 0x3f80000086867421 */ /* 0x010fe40000010000 */
[----:B------:R-:W-:Y:S01]  /*4ea0*/  FMUL.FTZ R125, R125, R117 ;  /* 0x000000757d7d7220 */ /* 0x000fe20000410000 */
[----:B------:R-:W-:Y:S01]  /*4eb0*/  FFMA.FTZ R119, R119, R116, 1 ;  /* 0x3f80000077777423 */ /* 0x000fe20000010074 */
[----:B------:R-:W-:Y:S01]  /*4ec0*/  IADD3 R116, P0, R152, UR26, RZ ;  /* 0x0000001a98747c10 */ /* 0x000fe2000ff1e0ff */
[----:B------:R-:W0:Y:S01]  /*4ed0*/  MUFU.RCP R127, R134 ;  /* 0x00000086007f7308 */ /* 0x000e220000001000 */
[----:B---3--:R-:W-:-:S04]  /*4ee0*/  FADD.FTZ R117, -R118, 1 ;  /* 0x3f80000076757421 */ /* 0x008fc80000010100 */
[----:B------:R-:W-:Y:S01]  /*4ef0*/  FFMA.FTZ R140, R3, R117, 1 ;  /* 0x3f800000038c7423 */ /* 0x000fe20000010075 */
[----:B------:R-:W-:-:S06]  /*4f00*/  IADD3.X R117, R153, UR27, RZ, P0, !PT ;  /* 0x0000001b99757c10 */ /* 0x000fcc00087fe4ff */
[----:B------:R-:W3:Y:S01]  /*4f10*/  LDG.E.64.CONSTANT R116, desc[UR18][R116.64] ;  /* 0x0000001274747981 */ /* 0x000ee2000c1e9b00 */
[----:B------:R-:W-:Y:S01]  /*4f20*/  FMUL.FTZ R126, R126, R119 ;  /* 0x000000777e7e7220 */ /* 0x000fe20000410000 */
[----:B0-----:R-:W-:Y:S01]  /*4f30*/  FADD.FTZ R119, -R127, 1 ;  /* 0x3f8000007f777421 */ /* 0x001fe20000010100 */
[----:B------:R-:W-:Y:S01]  /*4f40*/  FMUL.FTZ R140, R118, R140 ;  /* 0x0000008c768c7220 */ /* 0x000fe20000410000 */
[----:B------:R-:W-:Y:S02]  /*4f50*/  SHF.L.U32 R118, R107, 0x10, RZ ;  /* 0x000000106b767819 */ /* 0x000fe400000006ff */
[----:B------:R-:W-:-:S04]  /*4f60*/  FFMA.FTZ R119, R49, R119, 1 ;  /* 0x3f80000031777423 */ /* 0x000fc80000010077 */
[----:B------:R-:W-:Y:S01]  /*4f70*/  FMUL.FTZ R135, R127, R119 ;  /* 0x000000777f877220 */ /* 0x000fe20000410000 */
[----:B------:R-:W-:Y:S01]  /*4f80*/  SHF.L.U32 R119, R106, 0x10, RZ ;  /* 0x000000106a777819 */ /* 0x000fe200000006ff */
[----:B------:R-:W-:Y:S01]  /*4f90*/  FMUL.FTZ R126, R118, R126 ;  /* 0x0000007e767e7220 */ /* 0x000fe20000410000 */
[----:B------:R-:W-:-:S03]  /*4fa0*/  IADD3 R118, P0, R149, UR26, RZ ;  /* 0x0000001a95767c10 */ /* 0x000fc6000ff1e0ff */
[----:B------:R-:W-:Y:S01]  /*4fb0*/  FMUL.FTZ R125, R119, R125 ;  /* 0x0000007d777d7220 */ /* 0x000fe20000410000 */
[----:B------:R-:W-:-:S06]  /*4fc0*/  IADD3.X R119, R150, UR27, RZ, P0, !PT ;  /* 0x0000001b96777c10 */ /* 0x000fcc00087fe4ff */
[----:B------:R-:W4:Y:S01]  /*4fd0*/  LDG.E.64.CONSTANT R118, desc[UR18][R118.64] ;  /* 0x0000001276767981 */ /* 0x000f22000c1e9b00 */
[----:B------:R-:W-:Y:S02]  /*4fe0*/  PRMT R49, R106, 0x7632, R49 ;  /* 0x000076326a317816 */ /* 0x000fe40000000031 */
[----:B------:R-:W-:Y:S02]  /*4ff0*/  PRMT R3, R107, 0x7632, R3 ;  /* 0x000076326b037816 */ /* 0x000fe40000000003 */
[----:B------:R-:W-:Y:S02]  /*5000*/  SHF.L.U32 R49, R49, 0x10, RZ ;  /* 0x0000001031317819 */ /* 0x000fe400000006ff */
[----:B------:R-:W-:-:S03]  /*5010*/  SHF.L.U32 R3, R3, 0x10, RZ ;  /* 0x0000001003037819 */ /* 0x000fc600000006ff */
[----:B------:R-:W-:Y:S01]  /*5020*/  FMUL.FTZ R140, R49, R140 ;  /* 0x0000008c318c7220 */ /* 0x000fe20000410000 */
[----:B------:R-:W-:Y:S01]  /*5030*/  FMUL.FTZ R49, R0, R125 ;  /* 0x0000007d00317220 */ /* 0x000fe20000410000 */
[----:B------:R-:W-:Y:S01]  /*5040*/  FMUL.FTZ R135, R3, R135 ;  /* 0x0000008703877220 */ /* 0x000fe20000410000 */
[C---:B-----5:R-:W-:Y:S02]  /*5050*/  SHF.L.U32 R3, R108.reuse, 0x10, RZ ;  /* 0x000000106c037819 */ /* 0x060fe400000006ff */
[----:B------:R-:W-:Y:S01]  /*5060*/  FFMA.FTZ R131, R41, R49, R131 ;  /* 0x0000003129837223 */ /* 0x000fe20000010083 */
[----:B------:R-:W-:Y:S02]  /*5070*/  PRMT R49, R108, 0x7632, R49 ;  /* 0x000076326c317816 */ /* 0x000fe40000000031 */
[----:B------:R-:W-:Y:S02]  /*5080*/  FADD.FTZ R3, -R54, R3 ;  /* 0x0000000336037221 */ /* 0x000fe40000010100 */
[----:B------:R-:W-:Y:S01]  /*5090*/  SHF.L.U32 R49, R49, 0x10, RZ ;  /* 0x0000001031317819 */ /* 0x000fe200000006ff */
[----:B------:R-:W-:Y:S01]  /*50a0*/  FFMA.FTZ R130, R2, R124, R130 ;  /* 0x0000007c02827223 */ /* 0x000fe20000010082 */
[----:B------:R-:W-:Y:S01]  /*50b0*/  PRMT R134, R109, 0x7632, R134 ;  /* 0x000076326d867816 */ /* 0x000fe20000000086 */
[----:B------:R-:W-:Y:S01]  /*50c0*/  FMUL.FTZ R3, R4, R3 ;  /* 0x0000000304037220 */ /* 0x000fe20000410000 */
[----:B------:R-:W-:Y:S01]  /*50d0*/  FADD.FTZ R48, R48, R128 ;  /* 0x0000008030307221 */ /* 0x000fe20000010000 */
[----:B------:R-:W-:Y:S01]  /*50e0*/  FADD.FTZ R49, -R54, R49 ;  /* 0x0000003136317221 */ /* 0x000fe20000010100 */
[----:B------:R-:W-:Y:S01]  /*50f0*/  FFMA.FTZ R128, R120, R128, R130 ;  /* 0x0000008078807223 */ /* 0x000fe20000010082 */
[----:B------:R-:W-:Y:S01]  /*5100*/  SHF.L.U32 R134, R134, 0x10, RZ ;  /* 0x0000001086867819 */ /* 0x000fe200000006ff */
[----:B------:R-:W-:Y:S01]  /*5110*/  FFMA.FTZ R130, R0, R3, R123 ;  /* 0x0000000300827223 */ /* 0x000fe2000001007b */
[----:B------:R-:W-:-:S03]  /*5120*/  FMUL.FTZ R49, R4, R49 ;  /* 0x0000003104317220 */ /* 0x000fc60000410000 */
[----:B------:R-:W-:Y:S01]  /*5130*/  FMUL.FTZ R165, R130, -1.4426950216293334961 ;  /* 0xbfb8aa3b82a57820 */ /* 0x000fe20000410000 */
[----:B------:R-:W-:Y:S01]  /*5140*/  FADD.FTZ R134, -R54, R134 ;  /* 0x0000008636867221 */ /* 0x000fe20000010100 */
[----:B------:R-:W-:Y:S01]  /*5150*/  FFMA.FTZ R162, R121, R49, R132 ;  /* 0x0000003179a27223 */ /* 0x000fe20000010084 */
[----:B------:R-:W-:Y:S02]  /*5160*/  SHF.L.U32 R127, R109, 0x10, RZ ;  /* 0x000000106d7f7819 */ /* 0x000fe400000006ff */
[----:B------:R-:W-:Y:S01]  /*5170*/  FMUL.FTZ R134, R4, R134 ;  /* 0x0000008604867220 */ /* 0x000fe20000410000 */
[----:B------:R-:W-:Y:S01]  /*5180*/  FMUL.FTZ R163, R162, -1.4426950216293334961 ;  /* 0xbfb8aa3ba2a37820 */ /* 0x000fe20000410000 */
[----:B------:R-:W0:Y:S02]  /*5190*/  MUFU.EX2 R165, R165 ;  /* 0x000000a500a57308 */ /* 0x000e240000000800 */
[----:B------:R-:W-:Y:S01]  /*51a0*/  FFMA.FTZ R141, R120, R134, R122 ;  /* 0x00000086788d7223 */ /* 0x000fe2000001007a */
[----:B------:R-:W-:-:S03]  /*51b0*/  FADD.FTZ R127, -R54, R127 ;  /* 0x0000007f367f7221 */ /* 0x000fc60000010100 */
[----:B------:R-:W-:Y:S02]  /*51c0*/  FMUL.FTZ R160, R141, -1.4426950216293334961 ;  /* 0xbfb8aa3b8da07820 */ /* 0x000fe40000410000 */
[----:B------:R-:W1:Y:S01]  /*51d0*/  MUFU.EX2 R163, R163 ;  /* 0x000000a300a37308 */ /* 0x000e620000000800 */
[----:B------:R-:W-:Y:S01]  /*51e0*/  FMUL.FTZ R127, R4, R127 ;  /* 0x0000007f047f7220 */ /* 0x000fe20000410000 */
[----:B------:R-:W-:-:S03]  /*51f0*/  FMUL.FTZ R164, R121, R140 ;  /* 0x0000008c79a47220 */ /* 0x000fc60000410000 */
[----:B------:R-:W-:-:S03]  /*5200*/  FFMA.FTZ R161, R2, R127, R133 ;  /* 0x0000007f02a17223 */ /* 0x000fc60000010085 */
[----:B------:R-:W5:Y:S01]  /*5210*/  MUFU.EX2 R160, R160 ;  /* 0x000000a000a07308 */ /* 0x000f620000000800 */
[----:B------:R-:W-:Y:S01]  /*5220*/  FMUL.FTZ R151, R161, -1.4426950216293334961 ;  /* 0xbfb8aa3ba1977820 */ /* 0x000fe20000410000 */
[C---:B------:R-:W-:Y:S01]  /*5230*/  FFMA.FTZ R131, R45.reuse, R164, R131 ;  /* 0x000000a42d837223 */ /* 0x040fe20000010083 */
[----:B------:R-:W-:Y:S01]  /*5240*/  FFMA.FTZ R43, R45, R140, R43 ;  /* 0x0000008c2d2b7223 */ /* 0x000fe2000001002b */
[----:B0-----:R-:W-:Y:S01]  /*5250*/  FADD.FTZ R165, R165, 1 ;  /* 0x3f800000a5a57421 */ /* 0x001fe20000010000 */
[----:B------:R-:W-:-:S03]  /*5260*/  FMUL.FTZ R45, R2, R126 ;  /* 0x0000007e022d7220 */ /* 0x000fc60000410000 */
[----:B------:R-:W0:Y:S01]  /*5270*/  MUFU.EX2 R151, R151 ;  /* 0x0000009700977308 */ /* 0x000e220000000800 */
[----:B------:R-:W-:Y:S01]  /*5280*/  FFMA.FTZ R45, R55, R45, R131 ;  /* 0x0000002d372d7223 */ /* 0x000fe20000010083 */
[----:B-1----:R-:W-:Y:S01]  /*5290*/  FADD.FTZ R131, R163, 1 ;  /* 0x3f800000a3837421 */ /* 0x002fe20000010000 */
[----:B------:R-:W-:-:S05]  /*52a0*/  FMUL.FTZ R163, R120, R135 ;  /* 0x0000008778a37220 */ /* 0x000fca0000410000 */
[----:B------:R-:W1:Y:S01]  /*52b0*/  MUFU.RCP R165, R165 ;  /* 0x000000a500a57308 */ /* 0x000e620000001000 */
[----:B-----5:R-:W-:Y:S01]  /*52c0*/  FADD.FTZ R160, R160, 1 ;  /* 0x3f800000a0a07421 */ /* 0x020fe20000010000 */
[C---:B------:R-:W-:Y:S01]  /*52d0*/  FFMA.FTZ R45, R44.reuse, R163, R45 ;  /* 0x000000a32c2d7223 */ /* 0x040fe2000001002d */
[----:B------:R-:W-:Y:S01]  /*52e0*/  FFMA.FTZ R44, R44, R135, R129 ;  /* 0x000000872c2c7223 */ /* 0x000fe20000010081 */
[----:B------:R-:W-:-:S04]  /*52f0*/  FFMA.FTZ R129, R0, R125, R128 ;  /* 0x0000007d00817223 */ /* 0x000fc80000010080 */
[----:B------:R-:W5:Y:S01]  /*5300*/  MUFU.RCP R131, R131 ;  /* 0x0000008300837308 */ /* 0x000f620000001000 */
[----:B------:R-:W-:Y:S01]  /*5310*/  FADD.FTZ R46, R42, R140 ;  /* 0x0000008c2a2e7221 */ /* 0x000fe20000010000 */
[----:B------:R-:W-:-:S06]  /*5320*/  FFMA.FTZ R129, R121, R140, R129 ;  /* 0x0000008c79817223 */ /* 0x000fcc0000010081 */
[----:B------:R-:W5:Y:S01]  /*5330*/  MUFU.RCP R128, R160 ;  /* 0x000000a000807308 */ /* 0x000f620000001000 */
[----:B0-----:R-:W-:Y:S01]  /*5340*/  FADD.FTZ R140, R151, 1 ;  /* 0x3f800000978c7421 */ /* 0x001fe20000010000 */
[----:B-1----:R-:W-:-:S04]  /*5350*/  FADD.FTZ R151, -R165, 1 ;  /* 0x3f800000a5977421 */ /* 0x002fc80000010100 */
[----:B------:R-:W-:Y:S01]  /*5360*/  FFMA.FTZ R130, R130, R151, 1 ;  /* 0x3f80000082827423 */ /* 0x000fe20000010097 */
[----:B-----5:R-:W-:Y:S01]  /*5370*/  FADD.FTZ R151, -R131, 1 ;  /* 0x3f80000083977421 */ /* 0x020fe20000010100 */
[----:B------:R-:W0:Y:S03]  /*5380*/  MUFU.RCP R140, R140 ;  /* 0x0000008c008c7308 */ /* 0x000e260000001000 */
[----:B------:R-:W-:Y:S01]  /*5390*/  FFMA.FTZ R162, R162, R151, 1 ;  /* 0x3f800000a2a27423 */ /* 0x000fe20000010097 */
[----:B------:R-:W-:Y:S01]  /*53a0*/  FADD.FTZ R151, -R128, 1 ;  /* 0x3f80000080977421 */ /* 0x000fe20000010100 */
[----:B------:R-:W-:-:S03]  /*53b0*/  FADD.FTZ R42, R48, R135 ;  /* 0x00000087302a7221 */ /* 0x000fc60000010000 */
[----:B------:R-:W-:-:S04]  /*53c0*/  FFMA.FTZ R151, R141, R151, 1 ;  /* 0x3f8000008d977423 */ /* 0x000fc80000010097 */
[----:B------:R-:W-:Y:S01]  /*53d0*/  FMUL.FTZ R48, R128, R151 ;  /* 0x0000009780307220 */ /* 0x000fe20000410000 */
[----:B------:R-:W-:Y:S01]  /*53e0*/  PRMT R128, R111, 0x7632, R128 ;  /* 0x000076326f807816 */ /* 0x000fe20000000080 */
[----:B------:R-:W-:-:S03]  /*53f0*/  FFMA.FTZ R129, R2, R126, R129 ;  /* 0x0000007e02817223 */ /* 0x000fc60000010081 */
[----:B------:R-:W-:Y:S01]  /*5400*/  SHF.L.U32 R128, R128, 0x10, RZ ;  /* 0x0000001080807819 */ /* 0x000fe200000006ff */
[----:B------:R-:W-:Y:S01]  /*5410*/  FFMA.FTZ R135, R120, R135, R129 ;  /* 0x0000008778877223 */ /* 0x000fe20000010081 */
[----:B0-----:R-:W-:Y:S01]  /*5420*/  FADD.FTZ R129, -R140, 1 ;  /* 0x3f8000008c817421 */ /* 0x001fe20000010100 */
[----:B------:R-:W-:Y:S02]  /*5430*/  FMUL.FTZ R130, R165, R130 ;  /* 0x00000082a5827220 */ /* 0x000fe40000410000 */
[----:B------:R-:W-:Y:S01]  /*5440*/  FMUL.FTZ R48, R128, R48 ;  /* 0x0000003080307220 */ /* 0x000fe20000410000 */
[C---:B------:R-:W-:Y:S01]  /*5450*/  SHF.L.U32 R128, R110.reuse, 0x10, RZ ;  /* 0x000000106e807819 */ /* 0x040fe200000006ff */
[----:B------:R-:W-:Y:S01]  /*5460*/  FMUL.FTZ R160, R131, R162 ;  /* 0x000000a283a07220 */ /* 0x000fe20000410000 */
[----:B------:R-:W-:Y:S01]  /*5470*/  FFMA.FTZ R129, R161, R129, 1 ;  /* 0x3f800000a1817423 */ /* 0x000fe20000010081 */
[----:B------:R-:W-:Y:S02]  /*5480*/  PRMT R131, R110, 0x7632, R131 ;  /* 0x000076326e837816 */ /* 0x000fe40000000083 */
[----:B------:R-:W-:Y:S01]  /*5490*/  FMUL.FTZ R128, R128, R130 ;  /* 0x0000008280807220 */ /* 0x000fe20000410000 */
[----:B------:R-:W-:Y:S01]  /*54a0*/  SHF.L.U32 R130, R111, 0x10, RZ ;  /* 0x000000106f827819 */ /* 0x000fe200000006ff */
[----:B------:R-:W-:Y:S01]  /*54b0*/  FMUL.FTZ R129, R140, R129 ;  /* 0x000000818c817220 */ /* 0x000fe20000410000 */
[----:B------:R-:W-:-:S03]  /*54c0*/  SHF.L.U32 R131, R131, 0x10, RZ ;  /* 0x0000001083837819 */ /* 0x000fc600000006ff */
[----:B------:R-:W-:Y:S01]  /*54d0*/  FMUL.FTZ R129, R130, R129 ;  /* 0x0000008182817220 */ /* 0x000fe20000410000 */
[----:B------:R-:W-:Y:S01]  /*54e0*/  SHF.L.U32 R130, R112, 0x10, RZ ;  /* 0x0000001070827819 */ /* 0x000fe200000006ff */
[----:B------:R-:W-:Y:S01]  /*54f0*/  FMUL.FTZ R160, R131, R160 ;  /* 0x000000a083a07220 */ /* 0x000fe20000410000 */
[----:B------:R-:W-:-:S03]  /*5500*/  SHF.L.U32 R131, R113, 0x10, RZ ;  /* 0x0000001071837819 */ /* 0x000fc600000006ff */
[C---:B------:R-:W-:Y:S02]  /*5510*/  FADD.FTZ R130, -R54.reuse, R130 ;  /* 0x0000008236827221 */ /* 0x040fe40000010100 */
[----:B------:R-:W-:Y:S02]  /*5520*/  FADD.FTZ R131, -R54, R131 ;  /* 0x0000008336837221 */ /* 0x000fe40000010100 */
[----:B------:R-:W-:Y:S01]  /*5530*/  FMUL.FTZ R130, R4, R130 ;  /* 0x0000008204827220 */ /* 0x000fe20000410000 */
[----:B------:R-:W-:Y:S01]  /*5540*/  PRMT R151, R112, 0x7632, R151 ;  /* 0x0000763270977816 */ /* 0x000fe20000000097 */
[----:B------:R-:W-:Y:S02]  /*5550*/  FMUL.FTZ R131, R4, R131 ;  /* 0x0000008304837220 */ /* 0x000fe40000410000 */
[----:B------:R-:W-:Y:S01]  /*5560*/  FFMA.FTZ R165, R0, R130, R123 ;  /* 0x0000008200a57223 */ /* 0x000fe2000001007b */
[----:B------:R-:W-:Y:S01]  /*5570*/  SHF.L.U32 R151, R151, 0x10, RZ ;  /* 0x0000001097977819 */ /* 0x000fe200000006ff */
[----:B------:R-:W-:-:S02]  /*5580*/  FFMA.FTZ R140, R2, R131, R133 ;  /* 0x00000083028c7223 */ /* 0x000fc40000010085 */
[----:B------:R-:W-:Y:S02]  /*5590*/  FMUL.FTZ R164, R165, -1.4426950216293334961 ;  /* 0xbfb8aa3ba5a47820 */ /* 0x000fe40000410000 */
[----:B------:R-:W-:Y:S01]  /*55a0*/  FMUL.FTZ R141, R140, -1.4426950216293334961 ;  /* 0xbfb8aa3b8c8d7820 */ /* 0x000fe20000410000 */
[----:B------:R-:W-:-:S03]  /*55b0*/  FADD.FTZ R151, -R54, R151 ;  /* 0x0000009736977221 */ /* 0x000fc60000010100 */
[----:B------:R-:W0:Y:S01]  /*55c0*/  MUFU.EX2 R164, R164 ;  /* 0x000000a400a47308 */ /* 0x000e220000000800 */
[----:B------:R-:W-:Y:S01]  /*55d0*/  FMUL.FTZ R151, R4, R151 ;  /* 0x0000009704977220 */ /* 0x000fe20000410000 */
[----:B------:R-:W-:-:S06]  /*55e0*/  FMUL.FTZ R161, R0, R128 ;  /* 0x0000008000a17220 */ /* 0x000fcc0000410000 */
[----:B------:R-:W1:Y:S01]  /*55f0*/  MUFU.EX2 R141, R141 ;  /* 0x0000008d008d7308 */ /* 0x000e620000000800 */
[----:B------:R-:W-:Y:S01]  /*5600*/  FFMA.FTZ R163, R121, R151, R132 ;  /* 0x0000009779a37223 */ /* 0x000fe20000010084 */
[----:B------:R-:W-:-:S03]  /*5610*/  FFMA.FTZ R161, R3, R161, R45 ;  /* 0x000000a103a17223 */ /* 0x000fc6000001002d */
[----:B------:R-:W-:Y:S01]  /*5620*/  FMUL.FTZ R45, R163, -1.4426950216293334961 ;  /* 0xbfb8aa3ba32d7820 */ /* 0x000fe20000410000 */
[----:B------:R-:W-:Y:S01]  /*5630*/  FMUL.FTZ R162, R121, R160 ;  /* 0x000000a079a27220 */ /* 0x000fe20000410000 */
[----:B0-----:R-:W-:-:S04]  /*5640*/  FADD.FTZ R164, R164, 1 ;  /* 0x3f800000a4a47421 */ /* 0x001fc80000010000 */
[----:B------:R-:W0:Y:S01]  /*5650*/  MUFU.EX2 R45, R45 ;  /* 0x0000002d002d7308 */ /* 0x000e220000000800 */
[----:B------:R-:W-:Y:S01]  /*5660*/  FFMA.FTZ R162, R49, R162, R161 ;  /* 0x000000a231a27223 */ /* 0x000fe200000100a1 */
[----:B-1----:R-:W-:-:S06]  /*5670*/  FADD.FTZ R141, R141, 1 ;  /* 0x3f8000008d8d7421 */ /* 0x002fcc0000010000 */
[----:B------:R0:W1:Y:S01]  /*5680*/  MUFU.RCP R161, R164 ;  /* 0x000000a400a17308 */ /* 0x0000620000001000 */
[----:B------:R-:W-:Y:S01]  /*5690*/  FFMA.FTZ R43, R49, R160, R43 ;  /* 0x000000a0312b7223 */ /* 0x000fe2000001002b */
[----:B------:R-:W-:Y:S01]  /*56a0*/  FMUL.FTZ R49, R2, R129 ;  /* 0x0000008102317220 */ /* 0x000fe20000410000 */
[----:B------:R-:W-:-:S05]  /*56b0*/  FFMA.FTZ R47, R134, R48, R44 ;  /* 0x00000030862f7223 */ /* 0x000fca000001002c */
[----:B------:R-:W5:Y:S01]  /*56c0*/  MUFU.RCP R141, R141 ;  /* 0x0000008d008d7308 */ /* 0x000f620000001000 */
[----:B------:R-:W-:Y:S01]  /*56d0*/  PRMT R44, R113, 0x7632, R44 ;  /* 0x00007632712c7816 */ /* 0x000fe2000000002c */
[----:B------:R-:W-:Y:S01]  /*56e0*/  FFMA.FTZ R162, R127, R49, R162 ;  /* 0x000000317fa27223 */ /* 0x000fe200000100a2 */
[----:B------:R-:W-:Y:S01]  /*56f0*/  FMUL.FTZ R49, R120, R48 ;  /* 0x0000003078317220 */ /* 0x000fe20000410000 */
[----:B0-----:R-:W-:Y:S01]  /*5700*/  FADD.FTZ R164, R45, 1 ;  /* 0x3f8000002da47421 */ /* 0x001fe20000010000 */
[----:B------:R-:W-:Y:S02]  /*5710*/  SHF.L.U32 R44, R44, 0x10, RZ ;  /* 0x000000102c2c7819 */ /* 0x000fe400000006ff */
[----:B------:R-:W-:Y:S02]  /*5720*/  FFMA.FTZ R45, R134, R49, R162 ;  /* 0x00000031862d7223 */ /* 0x000fe400000100a2 */
[----:B------:R0:W2:Y:S01]  /*5730*/  MUFU.RCP R162, R164 ;  /* 0x000000a400a27308 */ /* 0x0000a20000001000 */
[----:B-1----:R-:W-:Y:S01]  /*5740*/  FADD.FTZ R49, -R161, 1 ;  /* 0x3f800000a1317421 */ /* 0x002fe20000010100 */
[----:B------:R-:W-:-:S03]  /*5750*/  FADD.FTZ R44, -R54, R44 ;  /* 0x0000002c362c7221 */ /* 0x000fc60000010100 */
[----:B------:R-:W-:Y:S01]  /*5760*/  FFMA.FTZ R165, R165, R49, 1 ;  /* 0x3f800000a5a57423 */ /* 0x000fe20000010031 */
[----:B------:R-:W-:Y:S01]  /*5770*/  FMUL.FTZ R49, R4, R44 ;  /* 0x0000002c04317220 */ /* 0x000fe20000410000 */
[----:B-----5:R-:W-:-:S04]  /*5780*/  FADD.FTZ R134, -R141, 1 ;  /* 0x3f8000008d867421 */ /* 0x020fc80000010100 */
[----:B------:R-:W-:Y:S01]  /*5790*/  FFMA.FTZ R134, R140, R134, 1 ;  /* 0x3f8000008c867423 */ /* 0x000fe20000010086 */
[----:B------:R-:W-:-:S04]  /*57a0*/  FFMA.FTZ R140, R120, R49, R122 ;  /* 0x00000031788c7223 */ /* 0x000fc8000001007a */
[----:B0-----:R-:W-:Y:S01]  /*57b0*/  FMUL.FTZ R164, R140, -1.4426950216293334961 ;  /* 0xbfb8aa3b8ca47820 */ /* 0x001fe20000410000 */
[----:B--2---:R-:W-:Y:S01]  /*57c0*/  FADD.FTZ R44, -R162, 1 ;  /* 0x3f800000a22c7421 */ /* 0x004fe20000010100 */
[----:B------:R-:W-:-:S03]  /*57d0*/  FMUL.FTZ R134, R141, R134 ;  /* 0x000000868d867220 */ /* 0x000fc60000410000 */
[----:B------:R-:W-:Y:S01]  /*57e0*/  FFMA.FTZ R163, R163, R44, 1 ;  /* 0x3f800000a3a37423 */ /* 0x000fe2000001002c */
[----:B------:R-:W0:Y:S01]  /*57f0*/  MUFU.EX2 R164, R164 ;  /* 0x000000a400a47308 */ /* 0x000e220000000800 */
[----:B------:R-:W-:Y:S02]  /*5800*/  SHF.L.U32 R141, R114, 0x10, RZ ;  /* 0x00000010728d7819 */ /* 0x000fe400000006ff */
[----:B------:R-:W-:Y:S01]  /*5810*/  FMUL.FTZ R162, R162, R163 ;  /* 0x000000a3a2a27220 */ /* 0x000fe20000410000 */
[----:B------:R-:W-:Y:S02]  /*5820*/  PRMT R163, R114, 0x7632, R163 ;  /* 0x0000763272a37816 */ /* 0x000fe400000000a3 */
[----:B------:R-:W-:Y:S02]  /*5830*/  FADD.FTZ R141, -R54, R141 ;  /* 0x0000008d368d7221 */ /* 0x000fe40000010100 */
[----:B------:R-:W-:Y:S01]  /*5840*/  SHF.L.U32 R163, R163, 0x10, RZ ;  /* 0x00000010a3a37819 */ /* 0x000fe200000006ff */
[----:B------:R-:W-:Y:S01]  /*5850*/  FFMA.FTZ R44, R0, R128, R135 ;  /* 0x00000080002c7223 */ /* 0x000fe20000010087 */
[----:B------:R-:W-:Y:S01]  /*5860*/  FMUL.FTZ R141, R4, R141 ;  /* 0x0000008d048d7220 */ /* 0x000fe20000410000 */
[----:B------:R-:W-:-:S02]  /*5870*/  FMUL.FTZ R135, R161, R165 ;  /* 0x000000a5a1877220 */ /* 0x000fc40000410000 */
[----:B------:R-:W-:Y:S01]  /*5880*/  FADD.FTZ R163, -R54, R163 ;  /* 0x000000a336a37221 */ /* 0x000fe20000010100 */
[----:B------:R-:W-:Y:S01]  /*5890*/  FADD.FTZ R46, R46, R160 ;  /* 0x000000a02e2e7221 */ /* 0x000fe20000010000 */
[C---:B------:R-:W-:Y:S01]  /*58a0*/  FFMA.FTZ R44, R121.reuse, R160, R44 ;  /* 0x000000a0792c7223 */ /* 0x040fe2000001002c */
[----:B------:R-:W-:Y:S01]  /*58b0*/  FFMA.FTZ R160, R0, R141, R123 ;  /* 0x0000008d00a07223 */ /* 0x000fe2000001007b */
[----:B0-----:R-:W-:Y:S01]  /*58c0*/  FADD.FTZ R161, R164, 1 ;  /* 0x3f800000a4a17421 */ /* 0x001fe20000010000 */
[----:B------:R-:W-:Y:S02]  /*58d0*/  FMUL.FTZ R123, R4, R163 ;  /* 0x000000a3047b7220 */ /* 0x000fe40000410000 */
[----:B------:R-:W-:Y:S02]  /*58e0*/  FMUL.FTZ R164, R160, -1.4426950216293334961 ;  /* 0xbfb8aa3ba0a47820 */ /* 0x000fe40000410000 */
[----:B------:R-:W-:Y:S01]  /*58f0*/  FFMA.FTZ R132, R121, R123, R132 ;  /* 0x0000007b79847223 */ /* 0x000fe20000010084 */
[----:B------:R-:W0:Y:S03]  /*5900*/  MUFU.RCP R161, R161 ;  /* 0x000000a100a17308 */ /* 0x000e260000001000 */
[----:B------:R-:W-:-:S05]  /*5910*/  FMUL.FTZ R165, R132, -1.4426950216293334961 ;  /* 0xbfb8aa3b84a57820 */ /* 0x000fca0000410000 */
[----:B------:R-:W1:Y:S08]  /*5920*/  MUFU.EX2 R164, R164 ;  /* 0x000000a400a47308 */ /* 0x000e700000000800 */
[----:B------:R-:W2:Y:S01]  /*5930*/  MUFU.EX2 R165, R165 ;  /* 0x000000a500a57308 */ /* 0x000ea20000000800 */
[----:B0-----:R-:W-:-:S04]  /*5940*/  FADD.FTZ R163, -R161, 1 ;  /* 0x3f800000a1a37421 */ /* 0x001fc80000010100 */
[----:B------:R-:W-:Y:S01]  /*5950*/  FFMA.FTZ R163, R140, R163, 1 ;  /* 0x3f8000008ca37423 */ /* 0x000fe200000100a3 */
[----:B-1----:R-:W-:-:S06]  /*5960*/  FADD.FTZ R140, R164, 1 ;  /* 0x3f800000a48c7421 */ /* 0x002fcc0000010000 */
[----:B------:R-:W0:Y:S01]  /*5970*/  MUFU.RCP R140, R140 ;  /* 0x0000008c008c7308 */ /* 0x000e220000001000 */
[----:B--2---:R-:W-:Y:S01]  /*5980*/  FADD.FTZ R164, R165, 1 ;  /* 0x3f800000a5a47421 */ /* 0x004fe20000010000 */
[----:B------:R-:W-:Y:S01]  /*5990*/  FMUL.FTZ R163, R161, R163 ;  /* 0x000000a3a1a37220 */ /* 0x000fe20000410000 */
[----:B---3--:R-:W-:-:S05]  /*59a0*/  PRMT R161, R116, 0x7632, R161 ;  /* 0x0000763274a17816 */ /* 0x008fca00000000a1 */
[----:B------:R-:W1:Y:S01]  /*59b0*/  MUFU.RCP R164, R164 ;  /* 0x000000a400a47308 */ /* 0x000e620000001000 */
[----:B------:R-:W-:-:S05]  /*59c0*/  SHF.L.U32 R161, R161, 0x10, RZ ;  /* 0x00000010a1a17819 */ /* 0x000fca00000006ff */
[----:B------:R-:W-:Y:S01]  /*59d0*/  FMUL.FTZ R162, R161, R162 ;  /* 0x000000a2a1a27220 */ /* 0x000fe20000410000 */
[----:B0-----:R-:W-:-:S04]  /*59e0*/  FADD.FTZ R161, -R140, 1 ;  /* 0x3f8000008ca17421 */ /* 0x001fc80000010100 */
[----:B------:R-:W-:Y:S01]  /*59f0*/  FFMA.FTZ R161, R160, R161, 1 ;  /* 0x3f800000a0a17423 */ /* 0x000fe200000100a1 */
[----:B-1----:R-:W-:-:S04]  /*5a00*/  FADD.FTZ R160, -R164, 1 ;  /* 0x3f800000a4a07421 */ /* 0x002fc80000010100 */
[----:B------:R-:W-:Y:S01]  /*5a10*/  FFMA.FTZ R132, R132, R160, 1 ;  /* 0x3f80000084847423 */ /* 0x000fe200000100a0 */
[----:B------:R-:W-:-:S04]  /*5a20*/  PRMT R160, R117, 0x7632, R160 ;  /* 0x0000763275a07816 */ /* 0x000fc800000000a0 */
[----:B------:R-:W-:Y:S01]  /*5a30*/  SHF.L.U32 R160, R160, 0x10, RZ ;  /* 0x00000010a0a07819 */ /* 0x000fe200000006ff */
[----:B------:R-:W-:Y:S01]  /*5a40*/  FMUL.FTZ R161, R140, R161 ;  /* 0x000000a18ca17220 */ /* 0x000fe20000410000 */
[----:B------:R-:W-:-:S03]  /*5a50*/  SHF.L.U32 R140, R115, 0x10, RZ ;  /* 0x00000010738c7819 */ /* 0x000fc600000006ff */
[----:B------:R-:W-:Y:S01]  /*5a60*/  FMUL.FTZ R163, R160, R163 ;  /* 0x000000a3a0a37220 */ /* 0x000fe20000410000 */
[----:B----4-:R-:W-:Y:S01]  /*5a70*/  PRMT R160, R118, 0x7632, R160 ;  /* 0x0000763276a07816 */ /* 0x010fe200000000a0 */
[----:B------:R-:W-:Y:S01]  /*5a80*/  FADD.FTZ R140, -R54, R140 ;  /* 0x0000008c368c7221 */ /* 0x000fe20000010100 */
[----:B------:R-:W-:Y:S02]  /*5a90*/  FMUL.FTZ R132, R164, R132 ;  /* 0x00000084a4847220 */ /* 0x000fe40000410000 */
[----:B------:R-:W-:Y:S01]  /*5aa0*/  SHF.L.U32 R160, R160, 0x10, RZ ;  /* 0x00000010a0a07819 */ /* 0x000fe200000006ff */
[----:B------:R-:W-:-:S04]  /*5ab0*/  FMUL.FTZ R140, R4, R140 ;  /* 0x0000008c048c7220 */ /* 0x000fc80000410000 */
[----:B------:R-:W-:Y:S01]  /*5ac0*/  FMUL.FTZ R160, R160, R132 ;  /* 0x00000084a0a07220 */ /* 0x000fe20000410000 */
[----:B------:R-:W-:Y:S01]  /*5ad0*/  SHF.L.U32 R132, R116, 0x10, RZ ;  /* 0x0000001074847819 */ /* 0x000fe200000006ff */
[----:B------:R-:W-:-:S04]  /*5ae0*/  FFMA.FTZ R164, R2, R140, R133 ;  /* 0x0000008c02a47223 */ /* 0x000fc80000010085 */
[----:B------:R-:W-:Y:S01]  /*5af0*/  FMUL.FTZ R132, R132, R135 ;  /* 0x0000008784847220 */ /* 0x000fe20000410000 */
[----:B------:R-:W-:Y:S01]  /*5b00*/  FMUL.FTZ R135, R164, -1.4426950216293334961 ;  /* 0xbfb8aa3ba4877820 */ /* 0x000fe20000410000 */
[----:B------:R-:W-:-:S05]  /*5b10*/  SHF.L.U32 R133, R117, 0x10, RZ ;  /* 0x0000001075857819 */ /* 0x000fca00000006ff */
[----:B------:R-:W0:Y:S01]  /*5b20*/  MUFU.EX2 R135, R135 ;  /* 0x0000008700877308 */ /* 0x000e220000000800 */
[----:B------:R-:W-:Y:S01]  /*5b30*/  FMUL.FTZ R133, R133, R134 ;  /* 0x0000008685857220 */ /* 0x000fe20000410000 */
[----:B------:R-:W-:Y:S01]  /*5b40*/  FMUL.FTZ R134, R0, R132 ;  /* 0x0000008400867220 */ /* 0x000fe20000410000 */
[----:B------:R-:W-:-:S03]  /*5b50*/  FFMA.FTZ R44, R2, R129, R44 ;  /* 0x00000081022c7223 */ /* 0x000fc6000001002c */
[----:B------:R-:W-:Y:S01]  /*5b60*/  FFMA.FTZ R134, R130, R134, R45 ;  /* 0x0000008682867223 */ /* 0x000fe2000001002d */
[----:B------:R-:W-:Y:S01]  /*5b70*/  FMUL.FTZ R45, R121, R162 ;  /* 0x000000a2792d7220 */ /* 0x000fe20000410000 */
[----:B------:R-:W-:-:S03]  /*5b80*/  FFMA.FTZ R44, R120, R48, R44 ;  /* 0x00000030782c7223 */ /* 0x000fc6000001002c */
[----:B------:R-:W-:Y:S01]  /*5b90*/  FFMA.FTZ R134, R151, R45, R134 ;  /* 0x0000002d97867223 */ /* 0x000fe20000010086 */
[----:B------:R-:W-:Y:S01]  /*5ba0*/  FFMA.FTZ R44, R0, R132, R44 ;  /* 0x00000084002c7223 */ /* 0x000fe2000001002c */
[----:B0-----:R-:W-:Y:S01]  /*5bb0*/  FADD.FTZ R45, R135, 1 ;  /* 0x3f800000872d7421 */ /* 0x001fe20000010000 */
[----:B------:R-:W-:Y:S02]  /*5bc0*/  FMUL.FTZ R135, R2, R133 ;  /* 0x0000008502877220 */ /* 0x000fe40000410000 */
[----:B------:R-:W-:Y:S02]  /*5bd0*/  FFMA.FTZ R44, R121, R162, R44 ;  /* 0x000000a2792c7223 */ /* 0x000fe4000001002c */
[----:B------:R-:W-:Y:S01]  /*5be0*/  FFMA.FTZ R135, R131, R135, R134 ;  /* 0x0000008783877223 */ /* 0x000fe20000010086 */
[----:B------:R-:W-:Y:S01]  /*5bf0*/  SHF.L.U32 R134, R118, 0x10, RZ ;  /* 0x0000001076867819 */ /* 0x000fe200000006ff */
[----:B------:R-:W-:-:S04]  /*5c00*/  FFMA.FTZ R44, R2, R133, R44 ;  /* 0x00000085022c7223 */ /* 0x000fc8000001002c */
[----:B------:R-:W-:Y:S01]  /*5c10*/  FMUL.FTZ R134, R134, R161 ;  /* 0x000000a186867220 */ /* 0x000fe20000410000 */
[----:B------:R-:W-:-:S04]  /*5c20*/  FFMA.FTZ R44, R120, R163, R44 ;  /* 0x000000a3782c7223 */ /* 0x000fc8000001002c */
[----:B------:R-:W-:Y:S01]  /*5c30*/  FFMA.FTZ R44, R0, R134, R44 ;  /* 0x00000086002c7223 */ /* 0x000fe2000001002c */
[----:B------:R-:W-:-:S03]  /*5c40*/  FMUL.FTZ R165, R121, R160 ;  /* 0x000000a079a57220 */ /* 0x000fc60000410000 */
[----:B------:R-:W-:Y:S02]  /*5c50*/  FFMA.FTZ R44, R121, R160, R44 ;  /* 0x000000a0792c7223 */ /* 0x000fe4000001002c */
[----:B------:R-:W2:Y:S01]  /*5c60*/  LDL.LU R121, [R1+0x24] ;  /* 0x0000240001797983 */ /* 0x000ea20000300800 */
[----:B------:R-:W0:Y:S01]  /*5c70*/  MUFU.RCP R45, R45 ;  /* 0x0000002d002d7308 */ /* 0x000e220000001000 */
[----:B------:R-:W-:-:S04]  /*5c80*/  FMUL.FTZ R161, R120, R163 ;  /* 0x000000a378a17220 */ /* 0x000fc80000410000 */
[----:B------:R-:W-:Y:S01]  /*5c90*/  FFMA.FTZ R135, R49, R161, R135 ;  /* 0x000000a131877223 */ /* 0x000fe20000010087 */
[----:B------:R-:W-:-:S04]  /*5ca0*/  FMUL.FTZ R161, R0, R134 ;  /* 0x0000008600a17220 */ /* 0x000fc80000410000 */
[----:B------:R-:W-:Y:S01]  /*5cb0*/  FFMA.FTZ R135, R141, R161, R135 ;  /* 0x000000a18d877223 */ /* 0x000fe20000010087 */
[----:B0-----:R-:W-:-:S04]  /*5cc0*/  FADD.FTZ R161, -R45, 1 ;  /* 0x3f8000002da17421 */ /* 0x001fc80000010100 */
[----:B------:R-:W-:Y:S01]  /*5cd0*/  FFMA.FTZ R164, R164, R161, 1 ;  /* 0x3f800000a4a47423 */ /* 0x000fe200000100a1 */
[----:B------:R-:W-:-:S04]  /*5ce0*/  PRMT R161, R115, 0x7632, R161 ;  /* 0x0000763273a17816 */ /* 0x000fc800000000a1 */
[----:B------:R-:W-:-:S05]  /*5cf0*/  SHF.L.U32 R161, R161, 0x10, RZ ;  /* 0x00000010a1a17819 */ /* 0x000fca00000006ff */
[----:B------:R-:W-:-:S04]  /*5d00*/  FADD.FTZ R161, -R54, R161 ;  /* 0x000000a136a17221 */ /* 0x000fc80000010100 */
[----:B------:R-:W-:Y:S01]  /*5d10*/  FMUL.FTZ R161, R4, R161 ;  /* 0x000000a104a17220 */ /* 0x000fe20000410000 */
[----:B------:R-:W-:-:S03]  /*5d20*/  FMUL.FTZ R164, R45, R164 ;  /* 0x000000a42da47220 */ /* 0x000fc60000410000 */
[----:B------:R-:W-:-:S04]  /*5d30*/  FFMA.FTZ R122, R120, R161, R122 ;  /* 0x000000a1787a7223 */ /* 0x000fc8000001007a */
[----:B------:R-:W-:-:S06]  /*5d40*/  FMUL.FTZ R45, R122, -1.4426950216293334961 ;  /* 0xbfb8aa3b7a2d7820 */ /* 0x000fcc0000410000 */
[----:B------:R-:W0:Y:S02]  /*5d50*/  MUFU.EX2 R45, R45 ;  /* 0x0000002d002d7308 */ /* 0x000e240000000800 */
[----:B0-----:R-:W-:-:S06]  /*5d60*/  FADD.FTZ R45, R45, 1 ;  /* 0x3f8000002d2d7421 */ /* 0x001fcc0000010000 */
[----:B------:R-:W0:Y:S01]  /*5d70*/  MUFU.RCP R45, R45 ;  /* 0x0000002d002d7308 */ /* 0x000e220000001000 */
[----:B------:R-:W-:Y:S01]  /*5d80*/  FFMA.FTZ R165, R123, R165, R135 ;  /* 0x000000a57ba57223 */ /* 0x000fe20000010087 */
[----:B------:R-:W-:Y:S02]  /*5d90*/  FADD.FTZ R48, R42, R48 ;  /* 0x000000302a307221 */ /* 0x000fe40000010000 */
[----:B------:R-:W3:Y:S01]  /*5da0*/  LDL.LU R42, [R1+0x88] ;  /* 0x00008800012a7983 */ /* 0x000ee20000300800 */
[----:B------:R-:W-:Y:S01]  /*5db0*/  FFMA.FTZ R49, R49, R163, R47 ;  /* 0x000000a331317223 */ /* 0x000fe2000001002f */
[----:B--2---:R-:W-:Y:S01]  /*5dc0*/  MOV R135, R121 ;  /* 0x0000007900877202 */ /* 0x004fe20000000f00 */
[----:B0-----:R-:W-:-:S04]  /*5dd0*/  FADD.FTZ R121, -R45, 1 ;  /* 0x3f8000002d797421 */ /* 0x001fc80000010100 */
[----:B------:R-:W-:Y:S01]  /*5de0*/  FFMA.FTZ R121, R122, R121, 1 ;  /* 0x3f8000007a797423 */ /* 0x000fe20000010079 */
[----:B------:R-:W-:-:S03]  /*5df0*/  MOV R122, R135 ;  /* 0x00000087007a7202 */ /* 0x000fc60000000f00 */
[----:B------:R-:W-:Y:S01]  /*5e00*/  FMUL.FTZ R121, R45, R121 ;  /* 0x000000792d797220 */ /* 0x000fe20000410000 */
[C---:B------:R-:W-:Y:S02]  /*5e10*/  PRMT R45, R119.reuse, 0x7632, R45 ;  /* 0x00007632772d7816 */ /* 0x040fe4000000002d */
[----:B------:R-:W-:Y:S02]  /*5e20*/  SHF.L.U32 R135, R119, 0x10, RZ ;  /* 0x0000001077877819 */ /* 0x000fe400000006ff */
[----:B------:R-:W-:-:S03]  /*5e30*/  SHF.L.U32 R45, R45, 0x10, RZ ;  /* 0x000000102d2d7819 */ /* 0x000fc600000006ff */
[----:B------:R-:W-:Y:S02]  /*5e40*/  FMUL.FTZ R135, R135, R164 ;  /* 0x000000a487877220 */ /* 0x000fe40000410000 */
[----:B------:R-:W-:Y:S02]  /*5e50*/  FMUL.FTZ R121, R45, R121 ;  /* 0x000000792d797220 */ /* 0x000fe40000410000 */
[CC--:B------:R-:W-:Y:S01]  /*5e60*/  FMUL.FTZ R45, R2.reuse, R135.reuse ;  /* 0x00000087022d7220 */ /* 0x0c0fe20000410000 */
[----:B------:R-:W-:Y:S01]  /*5e70*/  MOV R164, R122 ;  /* 0x0000007a00a47202 */ /* 0x000fe20000000f00 */
[----:B------:R-:W-:Y:S01]  /*5e80*/  FFMA.FTZ R44, R2, R135, R44 ;  /* 0x00000087022c7223 */ /* 0x000fe2000001002c */
[----:B------:R-:W-:Y:S01]  /*5e90*/  FMUL.FTZ R122, R120, R121 ;  /* 0x00000079787a7220 */ /* 0x000fe20000410000 */
[----:B------:R-:W-:Y:S02]  /*5ea0*/  FFMA.FTZ R45, R140, R45, R165 ;  /* 0x0000002d8c2d7223 */ /* 0x000fe400000100a5 */
[----:B------:R-:W-:-:S02]  /*5eb0*/  FFMA.FTZ R44, R120, R121, R44 ;  /* 0x00000079782c7223 */ /* 0x000fc4000001002c */
[----:B------:R-:W-:-:S05]  /*5ec0*/  FFMA.FTZ R45, R161, R122, R45 ;  /* 0x0000007aa12d7223 */ /* 0x000fca000001002d */
[----:B------:R0:W-:Y:S02]  /*5ed0*/  STS.64 [R164], R44 ;  /* 0x0000002ca4007388 */ /* 0x0001e40000000a00 */
[----:B0-----:R-:W-:Y:S01]  /*5ee0*/  FFMA.FTZ R44, R151, R162, R43 ;  /* 0x000000a2972c7223 */ /* 0x001fe2000001002b */
[----:B------:R-:W-:Y:S01]  /*5ef0*/  FADD.FTZ R45, R46, R162 ;  /* 0x000000a22e2d7221 */ /* 0x000fe20000010000 */
[----:B------:R-:W2:Y:S04]  /*5f00*/  LDL.LU R43, [R1+0x84] ;  /* 0x00008400012b7983 */ /* 0x000ea80000300800 */
[----:B------:R-:W4:Y:S04]  /*5f10*/  LDL.LU R46, [R1+0x80] ;  /* 0x00008000012e7983 */ /* 0x000f280000300800 */
[----:B------:R-:W5:Y:S01]  /*5f20*/  LDL.LU R47, [R1+0x7c] ;  /* 0x00007c00012f7983 */ /* 0x000f620000300800 */
[----:B---3--:R-:W-:-:S04]  /*5f30*/  FFMA.FTZ R42, R148, R5, R42 ;  /* 0x00000005942a7223 */ /* 0x008fc8000001002a */
[----:B------:R-:W-:-:S04]  /*5f40*/  FFMA.FTZ R42, R146, R7, R42 ;  /* 0x00000007922a7223 */ /* 0x000fc8000001002a */
[----:B------:R-:W-:-:S04]  /*5f50*/  FFMA.FTZ R42, R144, R9, R42 ;  /* 0x00000009902a7223 */ /* 0x000fc8000001002a */
[----:B------:R-:W-:-:S04]  /*5f60*/  FFMA.FTZ R42, R142, R11, R42 ;  /* 0x0000000b8e2a7223 */ /* 0x000fc8000001002a */
[----:B------:R-:W-:-:S04]  /*5f70*/  FFMA.FTZ R42, R138, R14, R42 ;  /* 0x0000000e8a2a7223 */ /* 0x000fc8000001002a */
[----:B------:R-:W-:-:S04]  /*5f80*/  FFMA.FTZ R42, R136, R19, R42 ;  /* 0x00000013882a7223 */ /* 0x000fc8000001002a */
[----:B------:R-:W-:Y:S01]  /*5f90*/  FFMA.FTZ R42, R16, R22, R42 ;  /* 0x00000016102a7223 */ /* 0x000fe2000001002a */
[----:B------:R-:W0:Y:S01]  /*5fa0*/  S2R R164, SR_TID.X ;  /* 0x0000000000a47919 */ /* 0x000e220000002100 */
[----:B------:R-:W-:Y:S02]  /*5fb0*/  UIADD3 UR15, UP0, UR11, 0x8, URZ ;  /* 0x000000080b0f7890 */ /* 0x000fe4000ff1e03f */
[----:B------:R-:W-:Y:S02]  /*5fc0*/  FFMA.FTZ R42, R18, R27, R42 ;  /* 0x0000001b122a7223 */ /* 0x000fe4000001002a */
[----:B------:R-:W-:Y:S02]  /*5fd0*/  UIADD3.X UR16, URZ, UR5, URZ, UP0, !UPT ;  /* 0x000000053f107290 */ /* 0x000fe400087fe43f */
[----:B------:R-:W-:Y:S01]  /*5fe0*/  FFMA.FTZ R42, R24, R30, R42 ;  /* 0x0000001e182a7223 */ /* 0x000fe2000001002a */
[----:B------:R-:W-:-:S03]  /*5ff0*/  UISETP.GE.U32.AND UP0, UPT, UR15, UR21, UPT ;  /* 0x000000150f00728c */ /* 0x000fc6000bf06070 */
[----:B------:R-:W-:Y:S01]  /*6000*/  FFMA.FTZ R42, R26, R33, R42 ;  /* 0x000000211a2a7223 */ /* 0x000fe2000001002a */
[----:B------:R-:W-:-:S03]  /*6010*/  UISETP.GE.AND.EX UP0, UPT, UR16, UR10, UPT, UP0 ;  /* 0x0000000a1000728c */ /* 0x000fc6000bf06300 */
[----:B------:R-:W-:-:S03]  /*6020*/  FFMA.FTZ R42, R32, R38, R42 ;  /* 0x00000026202a7223 */ /* 0x000fc6000001002a */
[----:B------:R-:W-:Y:S01]  /*6030*/  PLOP3.LUT P0, PT, PT, PT, UP0, 0x80, 0x0 ;  /* 0x000000000000781c */ /* 0x000fe20003f0f008 */
[----:B------:R-:W-:-:S04]  /*6040*/  FFMA.FTZ R42, R36, R40, R42 ;  /* 0x00000028242a7223 */ /* 0x000fc8000001002a */
[----:B------:R-:W-:-:S04]  /*6050*/  FFMA.FTZ R42, R41, R125, R42 ;  /* 0x0000007d292a7223 */ /* 0x000fc8000001002a */
[----:B------:R-:W-:Y:S01]  /*6060*/  FFMA.FTZ R42, R3, R128, R42 ;  /* 0x00000080032a7223 */ /* 0x000fe2000001002a */
[----:B------:R-:W-:-:S03]  /*6070*/  FADD.FTZ R163, R48, R163 ;  /* 0x000000a330a37221 */ /* 0x000fc60000010000 */
[----:B------:R-:W-:Y:S01]  /*6080*/  FFMA.FTZ R42, R130, R132, R42 ;  /* 0x00000084822a7223 */ /* 0x000fe2000001002a */
[----:B------:R-:W-:Y:S01]  /*6090*/  FFMA.FTZ R48, R161, R121, R49 ;  /* 0x00000079a1307223 */ /* 0x000fe20000010031 */
[----:B------:R-:W-:Y:S01]  /*60a0*/  FFMA.FTZ R44, R123, R160, R44 ;  /* 0x000000a07b2c7223 */ /* 0x000fe2000001002c */
[----:B------:R-:W-:Y:S01]  /*60b0*/  FADD.FTZ R45, R45, R160 ;  /* 0x000000a02d2d7221 */ /* 0x000fe20000010000 */
[----:B------:R-:W-:Y:S01]  /*60c0*/  FADD.FTZ R49, R163, R121 ;  /* 0x00000079a3317221 */ /* 0x000fe20000010000 */
[----:B------:R-:W-:Y:S01]  /*60d0*/  BAR.SYNC.DEFER_BLOCKING 0x0 ;  /* 0x0000000000007b1d */ /* 0x000fe20000010000 */
[----:B0-----:R-:W-:Y:S01]  /*60e0*/  ISETP.GT.U32.AND P1, PT, R164, 0x1f, PT ;  /* 0x0000001fa400780c */ /* 0x001fe20003f24070 */
[----:B------:R-:W-:Y:S01]  /*60f0*/  FFMA.FTZ R42, R141, R134, R42 ;  /* 0x000000868d2a7223 */ /* 0x000fe2000001002a */
[----:B--2---:R-:W-:Y:S01]  /*6100*/  FADD.FTZ R43, R5, R43 ;  /* 0x0000002b052b7221 */ /* 0x004fe20000010000 */
[----:B----4-:R-:W-:Y:S01]  /*6110*/  FFMA.FTZ R46, R147, R6, R46 ;  /* 0x00000006932e7223 */ /* 0x010fe2000001002e */
[----:B-----5:R-:W-:-:S02]  /*6120*/  FADD.FTZ R47, R6, R47 ;  /* 0x0000002f062f7221 */ /* 0x020fc40000010000 */
[----:B------:R-:W-:Y:S01]  /*6130*/  FADD.FTZ R43, R43, R7 ;  /* 0x000000072b2b7221 */ /* 0x000fe20000010000 */
[----:B------:R-:W-:Y:S01]  /*6140*/  FFMA.FTZ R46, R145, R8, R46 ;  /* 0x00000008912e7223 */ /* 0x000fe2000001002e */
[----:B------:R-:W-:Y:S02]  /*6150*/  FADD.FTZ R47, R47, R8 ;  /* 0x000000082f2f7221 */ /* 0x000fe40000010000 */
[----:B------:R-:W-:Y:S01]  /*6160*/  FADD.FTZ R43, R43, R9 ;  /* 0x000000092b2b7221 */ /* 0x000fe20000010000 */
[----:B------:R-:W-:Y:S01]  /*6170*/  FFMA.FTZ R46, R143, R10, R46 ;  /* 0x0000000a8f2e7223 */ /* 0x000fe2000001002e */
[----:B------:R-:W-:Y:S02]  /*6180*/  FADD.FTZ R47, R47, R10 ;  /* 0x0000000a2f2f7221 */ /* 0x000fe40000010000 */
[----:B------:R-:W-:Y:S01]  /*6190*/  FADD.FTZ R43, R43, R11 ;  /* 0x0000000b2b2b7221 */ /* 0x000fe20000010000 */
[----:B------:R-:W-:Y:S01]  /*61a0*/  FFMA.FTZ R46, R139, R12, R46 ;  /* 0x0000000c8b2e7223 */ /* 0x000fe2000001002e */
[----:B------:R-:W-:-:S02]  /*61b0*/  FADD.FTZ R47, R47, R12 ;  /* 0x0000000c2f2f7221 */ /* 0x000fc40000010000 */
        /* <DEDUP_REMOVED lines=35> */
[----:B------:R-:W-:Y:S01]  /*63f0*/  FADD.FTZ R47, R47, R135 ;  /* 0x000000872f2f7221 */ /* 0x000fe20000010000 */
[----:B------:R-:W-:Y:S06]  /*6400*/  @!P0 BRA `(.L_x_1180) ;  /* 0x0000000000bc8947 */ /* 0x000fec0003800000 */
[----:B------:R-:W2:Y:S04]  /*6410*/  LDL R165, [R1+0x78] ;  /* 0x0000780001a57983 */ /* 0x000ea80000100800 */
[----:B------:R-:W3:Y:S01]  /*6420*/  LDL R121, [R1+0x74] ;  /* 0x0000740001797983 */ /* 0x000ee20000100800 */
[----:B------:R-:W0:Y:S03]  /*6430*/  S2R R122, SR_TID.X ;  /* 0x00000000007a7919 */ /* 0x000e260000002100 */
[----:B------:R-:W4:Y:S04]  /*6440*/  LDL R123, [R1+0x70] ;  /* 0x00007000017b7983 */ /* 0x000f280000100800 */
[----:B------:R-:W5:Y:S01]  /*6450*/  LDL R161, [R1+0x68] ;  /* 0x0000680001a17983 */ /* 0x000f620000100800 */
[----:B------:R-:W1:Y:S03]  /*6460*/  S2R R162, SR_TID.X ;  /* 0x0000000000a27919 */ /* 0x000e660000002100 */
[----:B------:R-:W5:Y:S01]  /*6470*/  LDL R160, [R1+0x64] ;  /* 0x0000640001a07983 */ /* 0x000f620000100800 */
[----:B0-----:R-:W-:-:S02]  /*6480*/  LEA R120, R122, UR12, 0x5 ;  /* 0x0000000c7a787c11 */ /* 0x001fc4000f8e28ff */
[----:B------:R-:W-:Y:S02]  /*6490*/  SHF.L.U32 R151, R122, 0x1, RZ ;  /* 0x000000017a977819 */ /* 0x000fe400000006ff */
[----:B------:R-:W5:Y:S02]  /*64a0*/  LDL R122, [R1+0x6c] ;  /* 0x00006c00017a7983 */ /* 0x000f640000100800 */
[----:B------:R-:W-:-:S04]  /*64b0*/  LOP3.LUT R151, R151, 0x18, RZ, 0xc0, !PT ;  /* 0x0000001897977812 */ /* 0x000fc800078ec0ff */
[----:B------:R-:W-:Y:S02]  /*64c0*/  IADD3 R120, R120, R151, RZ ;  /* 0x0000009778787210 */ /* 0x000fe40007ffe0ff */
[----:B-1----:R-:W-:-:S03]  /*64d0*/  SHF.R.S32.HI R151, RZ, 0x1f, R162 ;  /* 0x0000001fff977819 */ /* 0x002fc600000114a2 */
[----:B------:R-:W-:Y:S01]  /*64e0*/  STS.64 [R120], R42 ;  /* 0x0000002a78007388 */ /* 0x000fe20000000a00 */
[----:B------:R-:W-:-:S04]  /*64f0*/  LEA.HI R151, R151, R162, RZ, 0x2 ;  /* 0x000000a297977211 */ /* 0x000fc800078f10ff */
[----:B------:R-:W-:-:S04]  /*6500*/  SHF.R.S32.HI R151, RZ, 0x2, R151 ;  /* 0x00000002ff977819 */ /* 0x000fc80000011497 */
[----:B------:R-:W-:Y:S01]  /*6510*/  LEA R151, R151, UR12, 0x5 ;  /* 0x0000000c97977c11 */ /* 0x000fe2000f8e28ff */
[----:B--2---:R0:W-:Y:S02]  /*6520*/  STS.64 [R165], R44 ;  /* 0x0000002ca5007388 */ /* 0x0041e40000000a00 */
[C---:B0-----:R-:W-:Y:S02]  /*6530*/  SHF.L.U32 R165, R162.reuse, 0x1, RZ ;  /* 0x00000001a2a57819 */ /* 0x041fe400000006ff */
[----:B------:R-:W-:Y:S02]  /*6540*/  LEA R162, R162, UR12, 0x5 ;  /* 0x0000000ca2a27c11 */ /* 0x000fe4000f8e28ff */
[----:B------:R-:W-:-:S04]  /*6550*/  LOP3.LUT R165, R165, 0x18, RZ, 0xc, !PT ;  /* 0x00000018a5a57812 */ /* 0x000fc800078e0cff */
[----:B------:R-:W-:Y:S01]  /*6560*/  IADD3 R162, R162, R165, RZ ;  /* 0x000000a5a2a27210 */ /* 0x000fe20007ffe0ff */
[----:B---3--:R-:W-:Y:S04]  /*6570*/  STS.64 [R121], R46 ;  /* 0x0000002e79007388 */ /* 0x008fe80000000a00 */
[----:B------:R0:W-:Y:S04]  /*6580*/  STS.64 [R162], R48 ;  /* 0x00000030a2007388 */ /* 0x0001e80000000a00 */
[----:B0-----:R-:W2:Y:S01]  /*6590*/  LDL R162, [R1+0x60] ;  /* 0x0000600001a27983 */ /* 0x001ea20000100800 */
[-C--:B----4-:R-:W-:Y:S01]  /*65a0*/  LEA R120, R123, R151.reuse, 0x3 ;  /* 0x000000977b787211 */ /* 0x090fe200078e18ff */
[----:B------:R-:W-:Y:S01]  /*65b0*/  BAR.SYNC.DEFER_BLOCKING 0x0 ;  /* 0x0000000000007b1d */ /* 0x000fe20000010000 */
[----:B-----5:R-:W-:-:S05]  /*65c0*/  LEA R122, R122, R151, 0x3 ;  /* 0x000000977a7a7211 */ /* 0x020fca00078e18ff */
[----:B------:R-:W0:Y:S04]  /*65d0*/  LDS.64 R120, [R120] ;  /* 0x0000000078787984 */ /* 0x000e280000000a00 */
[----:B------:R-:W1:Y:S01]  /*65e0*/  LDS.64 R122, [R122+0xa00] ;  /* 0x000a00007a7a7984 */ /* 0x000e620000000a00 */
[----:B0-----:R-:W-:Y:S01]  /*65f0*/  FADD.FTZ R120, RZ, R120 ;  /* 0x00000078ff787221 */ /* 0x001fe20000010000 */
[----:B------:R-:W-:-:S03]  /*6600*/  FADD.FTZ R121, RZ, R121 ;  /* 0x00000079ff797221 */ /* 0x000fc60000010000 */
[----:B-1----:R-:W-:Y:S01]  /*6610*/  FADD.FTZ R122, R120, R122 ;  /* 0x0000007a787a7221 */ /* 0x002fe20000010000 */
[----:B------:R-:W-:Y:S01]  /*6620*/  LEA R120, R161, R151, 0x3 ;  /* 0x00000097a1787211 */ /* 0x000fe200078e18ff */
[----:B------:R-:W-:-:S05]  /*6630*/  FADD.FTZ R123, R121, R123 ;  /* 0x0000007b797b7221 */ /* 0x000fca0000010000 */
[----:B------:R-:W0:Y:S02]  /*6640*/  LDS.64 R120, [R120+0x1400] ;  /* 0x0014000078787984 */ /* 0x000e240000000a00 */
[----:B0-----:R-:W-:Y:S01]  /*6650*/  FADD.FTZ R122, R122, R120 ;  /* 0x000000787a7a7221 */ /* 0x001fe20000010000 */
[----:B------:R-:W-:Y:S01]  /*6660*/  LEA R120, R160, R151, 0x3 ;  /* 0x00000097a0787211 */ /* 0x000fe200078e18ff */
[----:B------:R-:W-:Y:S01]  /*6670*/  FADD.FTZ R123, R123, R121 ;  /* 0x000000797b7b7221 */ /* 0x000fe20000010000 */
[----:B------:R-:W0:Y:S04]  /*6680*/  LDC.64 R160, c[0x0][0x260] ;  /* 0x00009800ffa07b82 */ /* 0x000e280000000a00 */
[----:B------:R-:W1:Y:S02]  /*6690*/  LDS.64 R120, [R120+0x1e00] ;  /* 0x001e000078787984 */ /* 0x000e640000000a00 */
[----:B-1----:R-:W-:Y:S01]  /*66a0*/  FADD.FTZ R120, R122, R120 ;  /* 0x000000787a787221 */ /* 0x002fe20000010000 */
[----:B------:R-:W-:Y:S01]  /*66b0*/  FADD.FTZ R121, R123, R121 ;  /* 0x000000797b797221 */ /* 0x000fe20000010000 */
[----:B--2---:R-:W-:-:S04]  /*66c0*/  IADD3 R122, R162, UR17, RZ ;  /* 0x00000011a27a7c10 */ /* 0x004fc8000fffe0ff */
[----:B------:R-:W-:-:S05]  /*66d0*/  SHF.L.U32 R122, R122, 0x1, RZ ;  /* 0x000000017a7a7819 */ /* 0x000fca00000006ff */
[----:B0-----:R-:W-:-:S05]  /*66e0*/  IMAD.WIDE.U32 R122, R122, 0x4, R160 ;  /* 0x000000047a7a7825 */ /* 0x001fca00078e00a0 */
[----:B------:R0:W-:Y:S02]  /*66f0*/  STG.E.64 desc[UR18][R122.64+0x4000], R120 ;  /* 0x004000787a007986 */ /* 0x0001e4000c101b12 */
.L_x_1180:
[----:B0-----:R-:W0:Y:S01]  /*6700*/  S2R R121, SR_TID.X ;  /* 0x0000000000797919 */ /* 0x001e220000002100 */
[----:B------:R-:W-:Y:S01]  /*6710*/  BSSY B0, `(.L_x_1181) ;  /* 0x000006e000007945 */ /* 0x000fe20003800000 */
[----:B0-----:R-:W-:Y:S02]  /*6720*/  SHF.R.U32.HI R162, RZ, 0x2, R121 ;  /* 0x00000002ffa27819 */ /* 0x001fe40000011679 */
[----:B------:R-:W-:Y:S01]  /*6730*/  CS2R R120, SRZ ;  /* 0x0000000000787805 */ /* 0x000fe2000001ff00 */
[----:B------:R-:W-:Y:S06]  /*6740*/  @P1 BRA `(.L_x_1182) ;  /* 0x0000000400a81947 */ /* 0x000fec0003800000 */
[----:B------:R-:W-:Y:S01]  /*6750*/  USHF.L.U32 UR5, UR11, 0x3, URZ ;  /* 0x000000030b057899 */ /* 0x000fe2000800063f */
[----:B------:R-:W-:Y:S01]  /*6760*/  HFMA2.MMA R120, -RZ, RZ, 0, 2.384185791015625e-06 ;  /* 0x00000028ff787435 */ /* 0x000fe200000001ff */
[----:B------:R-:W-:Y:S02]  /*6770*/  MOV R121, 0x28 ;  /* 0x0000002800797802 */ /* 0x000fe40000000f00 */
[----:B------:R-:W-:Y:S01]  /*6780*/  ULOP3.LUT UR5, UR5, 0x8, URZ, 0xc0, !UPT ;  /* 0x0000000805057892 */ /* 0x000fe2000f8ec03f */
[----:B------:R-:W-:-:S04]  /*6790*/  SHF.L.U32 R160, R164, 0x3, RZ ;  /* 0x00000003a4a07819 */ /* 0x000fc800000006ff */
[----:B------:R-:W-:Y:S02]  /*67a0*/  LOP3.LUT R160, R160, 0x18, RZ, 0xc0, !PT ;  /* 0x00000018a0a07812 */ /* 0x000fe400078ec0ff */
[----:B------:R-:W-:-:S05]  /*67b0*/  IADD3 R151, R162, UR5, RZ ;  /* 0x00000005a2977c10 */ /* 0x000fca000fffe0ff */
[----:B------:R-:W-:-:S05]  /*67c0*/  IMAD R151, R151, R120, -UR17 ;  /* 0x8000001197977e24 */ /* 0x000fca000f8e0278 */
        /* <DEDUP_REMOVED lines=8> */
[----:B------:R-:W-:-:S03]  /*6850*/  HFMA2.MMA R121, -RZ, RZ, 0, 2.384185791015625e-06 ;  /* 0x00000028ff797435 */ /* 0x000fc600000001ff */
[----:B------:R-:W-:-:S07]  /*6860*/  SHF.R.S32.HI R122, RZ, 0x2, R122 ;  /* 0x00000002ff7a7819 */ /* 0x000fce000001147a */
        /* <DEDUP_REMOVED lines=79> */
[----:B------:R-:W-:Y:S01]  /*6d60*/  FADD.FTZ R123, R123, R121 ;  /* 0x000000797b7b7221 */ /* 0x000fe20000010000 */
[----:B------:R-:W-:Y:S02]  /*6d70*/  HFMA2.MMA R121, -RZ, RZ, 0, 2.384185791015625e-06 ;  /* 0x00000028ff797435 */ /* 0x000fe400000001ff */
[----:B------:R-:W-:-:S04]  /*6d80*/  LEA.HI R120, R120, R151, RZ, 0x2 ;  /* 0x0000009778787211 */ /* 0x000fc800078f10ff */
[----:B------:R-:W-:-:S05]  /*6d90*/  SHF.R.S32.HI R120, RZ, 0x2, R120 ;  /* 0x00000002ff787819 */ /* 0x000fca0000011478 */
[----:B------:R-:W-:-:S05]  /*6da0*/  IMAD R120, R120, R121, UR14 ;  /* 0x0000000e78787e24 */ /* 0x000fca000f8e0279 */
[----:B------:R-:W-:-:S06]  /*6db0*/  IADD3 R120, R160, R120, RZ ;  /* 0x00000078a0787210 */ /* 0x000fcc0007ffe0ff */
[----:B------:R-:W0:Y:S02]  /*6dc0*/  LDS.64 R120, [R120] ;  /* 0x0000000078787984 */ /* 0x000e240000000a00 */
[----:B0-----:R-:W-:Y:S01]  /*6dd0*/  FADD.FTZ R120, R122, R120 ;  /* 0x000000787a787221 */ /* 0x001fe20000010000 */
[----:B------:R-:W-:-:S07]  /*6de0*/  FADD.FTZ R121, R123, R121 ;  /* 0x000000797b797221 */ /* 0x000fce0000010000 */
.L_x_1182:
[----:B------:R-:W-:Y:S05]  /*6df0*/  BSYNC B0 ;  /* 0x0000000000007941 */ /* 0x000fea0003800000 */
.L_x_1181:
[----:B------:R-:W0:Y:S01]  /*6e00*/  SHFL.BFLY PT, R123, R120, 0x2, 0x1f ;  /* 0x0c401f00787b7f89 */ /* 0x000e2200000e0000 */
[----:B------:R-:W-:Y:S01]  /*6e10*/  LOP3.LUT P1, RZ, R164, 0xffffffe3, RZ, 0xc0, !PT ;  /* 0xffffffe3a4ff7812 */ /* 0x000fe2000782c0ff */
[----:B------:R-:W-:Y:S01]  /*6e20*/  ULOP3.LUT UR5, UR23, 0xf, URZ, 0xc0, !UPT ;  /* 0x0000000f17057892 */ /* 0x000fe2000f8ec03f */
[----:B------:R-:W-:Y:S01]  /*6e30*/  SHF.L.U32 R163, R162, 0x4, RZ ;  /* 0x00000004a2a37819 */ /* 0x000fe200000006ff */
[----:B------:R-:W1:Y:S01]  /*6e40*/  SHFL.BFLY PT, R122, R121, 0x2, 0x1f ;  /* 0x0c401f00797a7f89 */ /* 0x000e6200000e0000 */
[----:B------:R-:W-:Y:S01]  /*6e50*/  MOV R162, UR4 ;  /* 0x0000000400a27c02 */ /* 0x000fe20008000f00 */
[----:B------:R-:W-:Y:S01]  /*6e60*/  UISETP.GE.U32.AND UP0, UPT, UR15, UR21, UPT ;  /* 0x000000150f00728c */ /* 0x000fe2000bf06070 */
[----:B------:R-:W-:Y:S02]  /*6e70*/  PRMT R52, R50, 0x7632, R52 ;  /* 0x0000763232347816 */ /* 0x000fe40000000034 */
[----:B------:R-:W-:Y:S01]  /*6e80*/  MOV R165, UR5 ;  /* 0x0000000500a57c02 */ /* 0x000fe20008000f00 */
[----:B------:R-:W-:Y:S01]  /*6e90*/  UISETP.GE.AND.EX UP0, UPT, UR16, UR10, UPT, UP0 ;  /* 0x0000000a1000728c */ /* 0x000fe2000bf06300 */
[----:B------:R-:W-:-:S02]  /*6ea0*/  PRMT R53, R52, 0x7632, R53 ;  /* 0x0000763234357816 */ /* 0x000fc40000000035 */
[----:B------:R-:W-:Y:S01]  /*6eb0*/  LOP3.LUT R163, R163, 0xfffffff0, R165, 0xe2, !PT ;  /* 0xfffffff0a3a37812 */ /* 0x000fe200078ee2a5 */
[----:B------:R-:W2:Y:S01]  /*6ec0*/  @!P1 LDC R161, c[0x0][0x10] ;  /* 0x00000400ffa19b82 */ /* 0x000ea20000000800 */
[----:B------:R-:W-:Y:S02]  /*6ed0*/  PRMT R56, R56, 0x7632, R56 ;  /* 0x0000763238387816 */ /* 0x000fe40000000038 */
[----:B------:R-:W-:Y:S02]  /*6ee0*/  PRMT R57, R57, 0x7632, R57 ;  /* 0x0000763239397816 */ /* 0x000fe40000000039 */
[----:B------:R-:W-:Y:S02]  /*6ef0*/  PRMT R60, R60, 0x7632, R60 ;  /* 0x000076323c3c7816 */ /* 0x000fe4000000003c */
[----:B------:R-:W-:Y:S02]  /*6f00*/  PRMT R61, R61, 0x7632, R61 ;  /* 0x000076323d3d7816 */ /* 0x000fe4000000003d */
[----:B------:R-:W-:Y:S01]  /*6f10*/  PRMT R58, R58, 0x7632, R58 ;  /* 0x000076323a3a7816 */ /* 0x000fe2000000003a */
[----:B0-----:R-:W-:Y:S01]  /*6f20*/  FADD.FTZ R120, R123, R120 ;  /* 0x000000787b787221 */ /* 0x001fe20000010000 */
[----:B------:R-:W-:-:S02]  /*6f30*/  PRMT R59, R59, 0x7632, R59 ;  /* 0x000076323b3b7816 */ /* 0x000fc4000000003b */
[----:B------:R-:W-:Y:S01]  /*6f40*/  PRMT R66, R66, 0x7632, R66 ;  /* 0x0000763242427816 */ /* 0x000fe20000000042 */
[----:B-1----:R-:W-:Y:S01]  /*6f50*/  FADD.FTZ R121, R122, R121 ;  /* 0x000000797a797221 */ /* 0x002fe20000010000 */
[----:B------:R-:W0:Y:S01]  /*6f60*/  SHFL.BFLY PT, R160, R120, 0x1, 0x1f ;  /* 0x0c201f0078a07f89 */ /* 0x000e2200000e0000 */
[----:B------:R-:W1:Y:S01]  /*6f70*/  @!P1 LDC.64 R122, c[0x0][0x260] ;  /* 0x00009800ff7a9b82 */ /* 0x000e620000000a00 */
[----:B------:R-:W-:Y:S02]  /*6f80*/  PRMT R67, R67, 0x7632, R67 ;  /* 0x0000763243437816 */ /* 0x000fe40000000043 */
[----:B------:R-:W3:Y:S01]  /*6f90*/  SHFL.BFLY PT, R151, R121, 0x1, 0x1f ;  /* 0x0c201f0079977f89 */ /* 0x000ee200000e0000 */
[----:B------:R-:W-:Y:S02]  /*6fa0*/  PRMT R62, R62, 0x7632, R62 ;  /* 0x000076323e3e7816 */ /* 0x000fe4000000003e */
[----:B------:R-:W-:Y:S01]  /*6fb0*/  PRMT R63, R63, 0x7632, R63 ;  /* 0x000076323f3f7816 */ /* 0x000fe2000000003f */
[----:B--2---:R-:W-:Y:S01]  /*6fc0*/  @!P1 IMAD R161, R161, R162, UR13 ;  /* 0x0000000da1a19e24 */ /* 0x004fe2000f8e02a2 */
[----:B------:R-:W-:-:S02]  /*6fd0*/  PRMT R68, R68, 0x7632, R68 ;  /* 0x0000763244447816 */ /* 0x000fc40000000044 */
[----:B------:R-:W-:Y:S02]  /*6fe0*/  PRMT R69, R69, 0x7632, R69 ;  /* 0x0000763245457816 */ /* 0x000fe40000000045 */
[----:B------:R-:W-:Y:S02]  /*6ff0*/  @!P1 LEA R161, R161, R163, 0x7 ;  /* 0x000000a3a1a19211 */ /* 0x000fe400078e38ff */
[----:B------:R-:W-:Y:S02]  /*7000*/  PRMT R64, R64, 0x7632, R64 ;  /* 0x0000763240407816 */ /* 0x000fe40000000040 */
[----:B------:R-:W-:Y:S02]  /*7010*/  @!P1 SHF.L.U32 R161, R161, 0x1, RZ ;  /* 0x00000001a1a19819 */ /* 0x000fe400000006ff */
[----:B------:R-:W-:Y:S02]  /*7020*/  PRMT R65, R65, 0x7632, R65 ;  /* 0x0000763241417816 */ /* 0x000fe40000000041 */
[----:B------:R-:W-:Y:S01]  /*7030*/  PRMT R74, R74, 0x7632, R74 ;  /* 0x000076324a4a7816 */ /* 0x000fe2000000004a */
[----:B0-----:R-:W-:Y:S01]  /*7040*/  FADD.FTZ R120, R120, R160 ;  /* 0x000000a078787221 */ /* 0x001fe20000010000 */
[----:B-1----:R-:W-:Y:S01]  /*7050*/  @!P1 IMAD.WIDE.U32 R122, R161, 0x4, R122 ;  /* 0x00000004a17a9825 */ /* 0x002fe200078e007a */
[----:B------:R-:W-:-:S03]  /*7060*/  PRMT R75, R75, 0x7632, R75 ;  /* 0x000076324b4b7816 */ /* 0x000fc6000000004b */
[----:B---3--:R-:W-:Y:S01]  /*7070*/  FADD.FTZ R121, R121, R151 ;  /* 0x0000009779797221 */ /* 0x008fe20000010000 */
[----:B------:R-:W-:Y:S02]  /*7080*/  PRMT R70, R70, 0x7632, R70 ;  /* 0x0000763246467816 */ /* 0x000fe40000000046 */
[----:B------:R-:W-:Y:S02]  /*7090*/  PRMT R71, R71, 0x7632, R71 ;  /* 0x0000763247477816 */ /* 0x000fe40000000047 */
[----:B------:R0:W-:Y:S01]  /*70a0*/  @!P1 STG.E.64 desc[UR18][R122.64], R120 ;  /* 0x000000787a009986 */ /* 0x0001e2000c101b12 */
[----:B------:R-:W-:Y:S02]  /*70b0*/  PLOP3.LUT P1, PT, PT, PT, UP0, 0x80, 0x0 ;  /* 0x000000000000781c */ /* 0x000fe40003f2f008 */
[----:B------:R-:W-:Y:S02]  /*70c0*/  PRMT R76, R76, 0x7632, R76 ;  /* 0x000076324c4c7816 */ /* 0x000fe4000000004c */
[----:B------:R-:W-:-:S02]  /*70d0*/  PRMT R77, R77, 0x7632, R77 ;  /* 0x000076324d4d7816 */ /* 0x000fc4000000004d */
[----:B------:R-:W-:Y:S02]  /*70e0*/  PRMT R72, R72, 0x7632, R72 ;  /* 0x0000763248487816 */ /* 0x000fe40000000048 */
        /* <DEDUP_REMOVED lines=49> */
[----:B------:R-:W-:Y:S02]  /*7400*/  ISETP.NE.AND P1, PT, RZ, UR23, PT ;  /* 0x00000017ff007c0c */ /* 0x000fe4000bf25270 */
[----:B------:R-:W-:Y:S02]  /*7410*/  MOV R122, 0x7ffffff1 ;  /* 0x7ffffff1007a7802 */ /* 0x000fe40000000f00 */
[----:B------:R-:W-:Y:S02]  /*7420*/  MOV R50, UR6 ;  /* 0x0000000600327c02 */ /* 0x000fe40008000f00 */
[----:B------:R-:W-:Y:S02]  /*7430*/  SEL R122, R122, 0x1, !P1 ;  /* 0x000000017a7a7807 */ /* 0x000fe40004800000 */
[----:B------:R-:W-:Y:S01]  /*7440*/  MOV R51, UR7 ;  /* 0x0000000700337c02 */ /* 0x000fe20008000f00 */
[----:B------:R-:W-:Y:S06]  /*7450*/  MEMBAR.ALL.GPU ;  /* 0x0000000000007992 */ /* 0x000fec000000a000 */
[----:B------:R-:W-:-:S00]  /*7460*/  ERRBAR ;  /* 0x00000000000079ab */ /* 0x000fc00000000000 */
[----:B------:R-:W-:Y:S06]  /*7470*/  CGAERRBAR ;  /* 0x00000000000075ab */ /* 0x000fec0000000000 */
[----:B------:R0:W5:Y:S02]  /*7480*/  ATOM.E.ADD.STRONG.GPU PT, R122, desc[UR18][R50.64], R122 ;  /* 0x0000007a327a798a */ /* 0x00016400081ee1d2 */
.L_x_1185:
        /* <DEDUP_REMOVED lines=8> */
.L_x_1184:
[----:B------:R-:W-:Y:S05]  /*7510*/  WARPSYNC.ALL ;  /* 0x0000000000007948 */ /* 0x000fea0003800000 */
[----:B------:R-:W-:Y:S06]  /*7520*/  BAR.SYNC.DEFER_BLOCKING 0x0 ;  /* 0x0000000000007b1d */ /* 0x000fec0000010000 */
[----:B------:R-:W-:Y:S05]  /*7530*/  BRA `(.L_x_1186) ;  /* 0x0000000000547947 */ /* 0x000fea0003800000 */
.L_x_1183:
        /* <DEDUP_REMOVED lines=11> */
.L_x_1188:
        /* <DEDUP_REMOVED lines=8> */
.L_x_1187:
[----:B------:R-:W-:Y:S05]  /*7670*/  WARPSYNC.ALL ;  /* 0x0000000000007948 */ /* 0x000fea0003800000 */
[----:B------:R-:W-:Y:S06]  /*7680*/  BAR.SYNC.DEFER_BLOCKING 0x0 ;  /* 0x0000000000007b1d */ /* 0x000fec0000010000 */
.L_x_1186:
[----:B------:R-:W0:Y:S01]  /*7690*/  S2R R151, SR_TID.X ;  /* 0x0000000000977919 */ /* 0x000e220000002100 */
[----:B------:R-:W2:Y:S01]  /*76a0*/  LDL.LU R123, [R1+0x28] ;  /* 0x00002800017b7983 */ /* 0x000ea20000300800 */
[----:B------:R-:W1:Y:S01]  /*76b0*/  S2UR UR17, SR_CgaCtaId ;  /* 0x00000000001179c3 */ /* 0x000e620000008800 */
[----:B------:R-:W-:Y:S02]  /*76c0*/  SHF.L.U32 R56, R56, 0x10, RZ ;  /* 0x0000001038387819 */ /* 0x000fe400000006ff */
[----:B------:R-:W-:Y:S02]  /*76d0*/  SHF.L.U32 R52, R52, 0x10, RZ ;  /* 0x0000001034347819 */ /* 0x000fe400000006ff */
[----:B------:R-:W-:Y:S01]  /*76e0*/  SHF.L.U32 R53, R53, 0x10, RZ ;  /* 0x0000001035357819 */ /* 0x000fe200000006ff */
[----:B------:R-:W-:Y:S01]  /*76f0*/  USHF.L.U32 UR11, UR11, 0x3, URZ ;  /* 0x000000030b0b7899 */ /* 0x000fe2000800063f */
[----:B------:R-:W-:Y:S01]  /*7700*/  SHF.L.U32 R60, R60, 0x10, RZ ;  /* 0x000000103c3c7819 */ /* 0x000fe200000006ff */
[----:B------:R-:W-:Y:S01]  /*7710*/  ULDC.64 UR24, c[0x0][0x210] ;  /* 0x0000840000187ab9 */ /* 0x000fe20000000a00 */
[----:B0-----:R-:W-:-:S13]  /*7720*/  ISETP.GT.U32.AND P1, PT, R151, 0x7f, PT ;  /* 0x0000007f9700780c */ /* 0x001fda0003f24070 */
[----:B------:R-:W-:Y:S01]  /*7730*/  VOTEU.ALL UP0, P1 ;  /* 0x00000000003f7886 */ /* 0x000fe20000800000 */
[C---:B------:R-:W-:Y:S02]  /*7740*/  @!P1 LOP3.LUT R50, R151.reuse, 0x7ffffff0, RZ, 0xc0, !PT ;  /* 0x7ffffff097329812 */ /* 0x040fe400078ec0ff */
[----:B------:R-:W-:Y:S02]  /*7750*/  @!P1 LOP3.LUT R122, R151, 0xf, RZ, 0xc0, !PT ;  /* 0x0000000f977a9812 */ /* 0x000fe400078ec0ff */
[----:B------:R-:W-:Y:S02]  /*7760*/  @!UP0 ULDC UR5, c[0x0][0x10] ;  /* 0x0000040000058ab9 */ /* 0x000fe40000000800 */
[----:B------:R-:W-:-:S06]  /*7770*/  @!UP0 UIMAD UR5, UR5, UR4, UR13 ;  /* 0x00000004050582a4 */ /* 0x000fcc000f8e020d */
[----:B------:R-:W-:-:S04]  /*7780*/  MOV R51, UR5 ;  /* 0x0000000500337c02 */ /* 0x000fc80008000f00 */
[----:B------:R-:W-:-:S04]  /*7790*/  @!P1 LEA R50, R51, R50, 0x7 ;  /* 0x0000003233329211 */ /* 0x000fc800078e38ff */
[----:B------:R-:W-:Y:S02]  /*77a0*/  @!P1 IADD3 R122, R50, R122, RZ ;  /* 0x0000007a327a9210 */ /* 0x000fe40007ffe0ff */
[----:B------:R-:W0:Y:S02]  /*77b0*/  @!P1 LDC.64 R50, c[0x0][0x260] ;  /* 0x00009800ff329b82 */ /* 0x000e240000000a00 */
[----:B------:R-:W-:-:S05]  /*77c0*/  @!P1 SHF.L.U32 R122, R122, 0x1, RZ ;  /* 0x000000017a7a9819 */ /* 0x000fca00000006ff */
[----:B0-----:R-:W-:-:S06]  /*77d0*/  @!P1 IMAD.WIDE.U32 R50, R122, 0x4, R50 ;  /* 0x000000047a329825 */ /* 0x001fcc00078e0032 */
[----:B------:R-:W3:Y:S01]  /*77e0*/  @!P1 LDG.E.64 R50, desc[UR18][R50.64] ;  /* 0x0000001232329981 */ /* 0x000ee2000c1e1b00 */
[----:B------:R-:W-:Y:S01]  /*77f0*/  HFMA2.MMA R122, -RZ, RZ, 0, 0 ;  /* 0x00000000ff7a7435 */ /* 0x000fe200000001ff */
[----:B------:R-:W-:Y:S01]  /*7800*/  UMOV UR5, 0x400 ;  /* 0x0000040000057882 */ /* 0x000fe20000000000 */
[----:B------:R-:W-:Y:S01]  /*7810*/  FADD.FTZ R56, -R54, R56 ;  /* 0x0000003836387221 */ /* 0x000fe20000010100 */
[----:B------:R-:W-:Y:S02]  /*7820*/  UIADD3 UR5, UR5, 0x3480, URZ ;  /* 0x0000348005057890 */ /* 0x000fe4000fffe03f */
[----:B------:R-:W-:Y:S01]  /*7830*/  ULOP3.LUT UR11, UR11, 0x8, URZ, 0xc0, !UPT ;  /* 0x000000080b0b7892 */ /* 0x000fe2000f8ec03f */
[----:B------:R-:W-:Y:S01]  /*7840*/  FMUL.FTZ R56, R4, R56 ;  /* 0x0000003804387220 */ /* 0x000fe20000410000 */
[----:B-1----:R-:W-:Y:S01]  /*7850*/  ULEA UR5, UR17, UR5, 0x18 ;  /* 0x0000000511057291 */ /* 0x002fe2000f8ec03f */
[----:B---3--:R-:W-:Y:S01]  /*7860*/  @!P1 FADD.FTZ R122, RZ, R50 ;  /* 0x00000032ff7a9221 */ /* 0x008fe20000010000 */
[----:B------:R-:W-:Y:S01]  /*7870*/  MOV R50, RZ ;  /* 0x000000ff00327202 */ /* 0x000fe20000000f00 */
[----:B------:R-:W-:Y:S01]  /*7880*/  @!P1 FADD.FTZ R50, RZ, R51 ;  /* 0x00000033ff329221 */ /* 0x000fe20000010000 */
[----:B------:R-:W-:-:S02]  /*7890*/  LOP3.LUT P1, RZ, R151, 0xffffff8f, RZ, 0xc0, !PT ;  /* 0xffffff8f97ff7812 */ /* 0x000fc4000782c0ff */
        /* <DEDUP_REMOVED lines=15> */
[----:B------:R-:W-:Y:S01]  /*7990*/  @!P1 FMUL.FTZ R50, R50, 2.4414062863797880709e-05 ;  /* 0x37cccccd32329820 */ /* 0x000fe20000410000 */
[----:B0-----:R-:W-:Y:S01]  /*79a0*/  FADD.FTZ R51, R51, R122 ;  /* 0x0000007a33337221 */ /* 0x001fe20000010000 */
[----:B------:R-:W-:-:S03]  /*79b0*/  @!P1 SHF.R.U32.HI R122, RZ, 0x1, R151 ;  /* 0x00000001ff7a9819 */ /* 0x000fc60000011697 */
[----:B------:R-:W-:Y:S01]  /*79c0*/  @!P1 FMUL.FTZ R51, R51, 2.4414062863797880709e-05 ;  /* 0x37cccccd33339820 */ /* 0x000fe20000410000 */
[----:B------:R-:W-:-:S05]  /*79d0*/  @!P1 LOP3.LUT R122, R122, 0x7ffffff8, RZ, 0xc0, !PT ;  /* 0x7ffffff87a7a9812 */ /* 0x000fca00078ec0ff */
[----:B------:R0:W-:Y:S02]  /*79e0*/  @!P1 STS.64 [R122+UR5], R50 ;  /* 0x000000327a009988 */ /* 0x0001e40008000a05 */
[----:B0-----:R-:W-:-:S04]  /*79f0*/  FFMA.FTZ R50, R56, R52, R53 ;  /* 0x0000003438327223 */ /* 0x001fc80000010035 */
[----:B------:R-:W-:-:S06]  /*7a00*/  FMUL.FTZ R51, R50, -1.4426950216293334961 ;  /* 0xbfb8aa3b32337820 */ /* 0x000fcc0000410000 */
[----:B------:R-:W0:Y:S02]  /*7a10*/  MUFU.EX2 R51, R51 ;  /* 0x0000003300337308 */ /* 0x000e240000000800 */
[----:B0-----:R-:W-:-:S06]  /*7a20*/  FADD.FTZ R51, R51, 1 ;  /* 0x3f80000033337421 */ /* 0x001fcc0000010000 */
[----:B------:R-:W0:Y:S02]  /*7a30*/  MUFU.RCP R51, R51 ;  /* 0x0000003300337308 */ /* 0x000e240000001000 */
[----:B0-----:R-:W-:-:S04]  /*7a40*/  FADD.FTZ R122, -R51, 1 ;  /* 0x3f800000337a7421 */ /* 0x001fc80000010100 */
[----:B------:R-:W-:Y:S01]  /*7a50*/  FFMA.FTZ R122, R50, R122, 1 ;  /* 0x3f800000327a7423 */ /* 0x000fe2000001007a */
[----:B--2---:R-:W-:Y:S02]  /*7a60*/  IADD3 R50, R123, -UR11, RZ ;  /* 0x8000000b7b327c10 */ /* 0x004fe4000fffe0ff */
[----:B------:R-:W-:Y:S01]  /*7a70*/  SHF.L.U32 R57, R57, 0x10, RZ ;  /* 0x0000001039397819 */ /* 0x000fe200000006ff */
[----:B------:R-:W-:Y:S01]  /*7a80*/  FMUL.FTZ R51, R51, R122 ;  /* 0x0000007a33337220 */ /* 0x000fe20000410000 */
[----:B------:R-:W-:Y:S01]  /*7a90*/  LEA R50, R50, UR5, 0x3 ;  /* 0x0000000532327c11 */ /* 0x000fe2000f8e18ff */
[----:B------:R-:W2:Y:S02]  /*7aa0*/  LDL.LU R123, [R1+0x58] ;  /* 0x00005800017b7983 */ /* 0x000ea40000300800 */
[----:B------:R-:W-:Y:S01]  /*7ab0*/  FMUL.FTZ R60, R60, R51 ;  /* 0x000000333c3c7220 */ /* 0x000fe20000410000 */
[----:B------:R-:W-:Y:S01]  /*7ac0*/  BAR.SYNC.DEFER_BLOCKING 0x0 ;  /* 0x0000000000007b1d */ /* 0x000fe20000010000 */
[----:B------:R-:W-:Y:S01]  /*7ad0*/  FADD.FTZ R57, -R54, R57 ;  /* 0x0000003936397221 */ /* 0x000fe20000010100 */
[----:B------:R-:W-:-:S02]  /*7ae0*/  SHF.L.U32 R121, R121, 0x10, RZ ;  /* 0x0000001079797819 */ /* 0x000fc400000006ff */
[----:B------:R-:W-:Y:S02]  /*7af0*/  SHF.L.U32 R120, R120, 0x10, RZ ;  /* 0x0000001078787819 */ /* 0x000fe400000006ff */
[----:B------:R-:W-:Y:S02]  /*7b00*/  SHF.L.U32 R58, R58, 0x10, RZ ;  /* 0x000000103a3a7819 */ /* 0x000fe400000006ff */
[----:B------:R-:W-:Y:S01]  /*7b10*/  SHF.L.U32 R61, R61, 0x10, RZ ;  /* 0x000000103d3d7819 */ /* 0x000fe200000006ff */
[----:B------:R-:W3:Y:S01]  /*7b20*/  LDL.LU R122, [R1+0x5c] ;  /* 0x00005c00017a7983 */ /* 0x000ee20000300800 */
[----:B------:R-:W-:Y:S01]  /*7b30*/  FMUL.FTZ R57, R4, R57 ;  /* 0x0000003904397220 */ /* 0x000fe20000410000 */
[----:B------:R-:W-:Y:S01]  /*7b40*/  FADD.FTZ R58, -R54, R58 ;  /* 0x0000003a363a7221 */ /* 0x000fe20000010100 */
[----:B------:R-:W-:Y:S02]  /*7b50*/  SHF.L.U32 R59, R59, 0x10, RZ ;  /* 0x000000103b3b7819 */ /* 0x000fe400000006ff */
[----:B------:R-:W-:-:S02]  /*7b60*/  SHF.L.U32 R66, R66, 0x10, RZ ;  /* 0x0000001042427819 */ /* 0x000fc400000006ff */
[----:B------:R-:W-:Y:S01]  /*7b70*/  SHF.L.U32 R62, R62, 0x10, RZ ;  /* 0x000000103e3e7819 */ /* 0x000fe200000006ff */
[C---:B------:R-:W-:Y:S01]  /*7b80*/  FADD.FTZ R59, -R54.reuse, R59 ;  /* 0x0000003b363b7221 */ /* 0x040fe20000010100 */
[----:B------:R-:W-:Y:S02]  /*7b90*/  SHF.L.U32 R67, R67, 0x10, RZ ;  /* 0x0000001043437819 */ /* 0x000fe400000006ff */
[----:B------:R-:W-:Y:S01]  /*7ba0*/  SHF.L.U32 R63, R63, 0x10, RZ ;  /* 0x000000103f3f7819 */ /* 0x000fe200000006ff */
[----:B------:R-:W-:Y:S01]  /*7bb0*/  FADD.FTZ R62, -R54, R62 ;  /* 0x0000003e363e7221 */ /* 0x000fe20000010100 */
[----:B------:R-:W-:Y:S01]  /*7bc0*/  SHF.L.U32 R68, R68, 0x10, RZ ;  /* 0x0000001044447819 */ /* 0x000fe200000006ff */
[----:B------:R-:W0:Y:S02]  /*7bd0*/  LDS.64 R50, [R50] ;  /* 0x0000000032327984 */ /* 0x000e240000000a00 */
[----:B------:R-:W-:Y:S01]  /*7be0*/  FADD.FTZ R63, -R54, R63 ;  /* 0x0000003f363f7221 */ /* 0x000fe20000010100 */
[----:B------:R-:W-:-:S02]  /*7bf0*/  SHF.L.U32 R64, R64, 0x10, RZ ;  /* 0x0000001040407819 */ /* 0x000fc400000006ff */
[----:B------:R-:W-:Y:S02]  /*7c00*/  SHF.L.U32 R69, R69, 0x10, RZ ;  /* 0x0000001045457819 */ /* 0x000fe400000006ff */
[----:B------:R-:W-:Y:S01]  /*7c10*/  SHF.L.U32 R65, R65, 0x10, RZ ;  /* 0x0000001041417819 */ /* 0x000fe200000006ff */
[----:B------:R-:W-:Y:S01]  /*7c20*/  FADD.FTZ R64, -R54, R64 ;  /* 0x0000004036407221 */ /* 0x000fe20000010100 */
[----:B------:R-:W-:Y:S02]  /*7c30*/  SHF.L.U32 R74, R74, 0x10, RZ ;  /* 0x000000104a4a7819 */ /* 0x000fe400000006ff */
[----:B------:R-:W-:Y:S01]  /*7c40*/  SHF.L.U32 R70, R70, 0x10, RZ ;  /* 0x0000001046467819 */ /* 0x000fe200000006ff */
[C---:B------:R-:W-:Y:S01]  /*7c50*/  FADD.FTZ R65, -R54.reuse, R65 ;  /* 0x0000004136417221 */ /* 0x040fe20000010100 */
[----:B------:R-:W-:Y:S02]  /*7c60*/  SHF.L.U32 R75, R75, 0x10, RZ ;  /* 0x000000104b4b7819 */ /* 0x000fe400000006ff */
[----:B------:R-:W-:Y:S01]  /*7c70*/  SHF.L.U32 R71, R71, 0x10, RZ ;  /* 0x0000001047477819 */ /* 0x000fe200000006ff */
[----:B------:R-:W-:Y:S01]  /*7c80*/  FADD.FTZ R70, -R54, R70 ;  /* 0x0000004636467221 */ /* 0x000fe20000010100 */
[----:B------:R-:W-:-:S02]  /*7c90*/  SHF.L.U32 R76, R76, 0x10, RZ ;  /* 0x000000104c4c7819 */ /* 0x000fc400000006ff */
[----:B------:R-:W-:Y:S01]  /*7ca0*/  SHF.L.U32 R72, R72, 0x10, RZ ;  /* 0x0000001048487819 */ /* 0x000fe200000006ff */
[C---:B------:R-:W-:Y:S01]  /*7cb0*/  FADD.FTZ R71, -R54.reuse, R71 ;  /* 0x0000004736477221 */ /* 0x040fe20000010100 */
[----:B------:R-:W-:Y:S02]  /*7cc0*/  SHF.L.U32 R77, R77, 0x10, RZ ;  /* 0x000000104d4d7819 */ /* 0x000fe400000006ff */
[----:B------:R-:W-:Y:S01]  /*7cd0*/  SHF.L.U32 R73, R73, 0x10, RZ ;  /* 0x0000001049497819 */ /* 0x000fe200000006ff */
[----:B------:R-:W-:Y:S01]  /*7ce0*/  FADD.FTZ R72, -R54, R72 ;  /* 0x0000004836487221 */ /* 0x000fe20000010100 */
[----:B------:R-:W-:Y:S02]  /*7cf0*/  SHF.L.U32 R82, R82, 0x10, RZ ;  /* 0x0000001052527819 */ /* 0x000fe400000006ff */
[----:B------:R-:W-:Y:S01]  /*7d00*/  SHF.L.U32 R78, R78, 0x10, RZ ;  /* 0x000000104e4e7819 */ /* 0x000fe200000006ff */
[----:B------:R-:W-:Y:S01]  /*7d10*/  FADD.FTZ R73, -R54, R73 ;  /* 0x0000004936497221 */ /* 0x000fe20000010100 */
[----:B------:R-:W-:-:S02]  /*7d20*/  SHF.L.U32 R83, R83, 0x10, RZ ;  /* 0x0000001053537819 */ /* 0x000fc400000006ff */
        /* <DEDUP_REMOVED lines=8> */
[--C-:B0-----:R-:W-:Y:S01]  /*7db0*/  FFMA.FTZ R5, R0, R5, -R50.reuse ;  /* 0x0000000500057223 */ /* 0x101fe20000010832 */
[--C-:B------:R-:W-:Y:S01]  /*7dc0*/  FFMA.FTZ R60, R52, R60, -R50.reuse ;  /* 0x0000003c343c7223 */ /* 0x100fe20000010832 */
[----:B------:R-:W-:Y:S01]  /*7dd0*/  FFMA.FTZ R6, R2, R6, -R50 ;  /* 0x0000000602067223 */ /* 0x000fe20000010832 */
[----:B------:R-:W-:Y:S01]  /*7de0*/  FADD.FTZ R81, -R54, R81 ;  /* 0x0000005136517221 */ /* 0x000fe20000010100 */
[----:B------:R-:W-:Y:S01]  /*7df0*/  FFMA.FTZ R148, R148, -R51, R5 ;  /* 0x8000003394947223 */ /* 0x000fe20000010005 */
[----:B------:R-:W-:Y:S01]  /*7e00*/  FFMA.FTZ R5, R57, R121, R120 ;  /* 0x0000007939057223 */ /* 0x000fe20000010078 */
[----:B------:R-:W-:Y:S01]  /*7e10*/  FFMA.FTZ R56, -R51, R56, R60 ;  /* 0x0000003833387223 */ /* 0x000fe2000001013c */
[----:B------:R-:W-:Y:S01]  /*7e20*/  FFMA.FTZ R147, R147, -R51, R6 ;  /* 0x8000003393937223 */ /* 0x000fe20000010006 */
[----:B------:R-:W-:Y:S01]  /*7e30*/  SHF.L.U32 R90, R90, 0x10, RZ ;  /* 0x000000105a5a7819 */ /* 0x000fe200000006ff */
[----:B------:R-:W-:Y:S01]  /*7e40*/  FMUL.FTZ R60, R5, -1.4426950216293334961 ;  /* 0xbfb8aa3b053c7820 */ /* 0x000fe20000410000 */
[----:B------:R-:W-:Y:S01]  /*7e50*/  SHF.L.U32 R86, R86, 0x10, RZ ;  /* 0x0000001056567819 */ /* 0x000fe200000006ff */
[C-C-:B------:R-:W-:Y:S01]  /*7e60*/  FFMA.FTZ R7, R0.reuse, R7, -R50.reuse ;  /* 0x0000000700077223 */ /* 0x140fe20000010832 */
[----:B------:R-:W-:Y:S01]  /*7e70*/  SHF.L.U32 R91, R91, 0x10, RZ ;  /* 0x000000105b5b7819 */ /* 0x000fe200000006ff */
[----:B------:R-:W-:Y:S01]  /*7e80*/  FFMA.FTZ R9, R0, R9, -R50 ;  /* 0x0000000900097223 */ /* 0x000fe20000010832 */
[----:B------:R-:W-:Y:S01]  /*7e90*/  SHF.L.U32 R87, R87, 0x10, RZ ;  /* 0x0000001057577819 */ /* 0x000fe200000006ff */
[----:B------:R-:W0:Y:S01]  /*7ea0*/  MUFU.EX2 R60, R60 ;  /* 0x0000003c003c7308 */ /* 0x000e220000000800 */
[----:B------:R-:W-:Y:S01]  /*7eb0*/  FADD.FTZ R86, -R54, R86 ;  /* 0x0000005636567221 */ /* 0x000fe20000010100 */
[----:B------:R-:W-:Y:S01]  /*7ec0*/  SHF.L.U32 R92, R92, 0x10, RZ ;  /* 0x000000105c5c7819 */ /* 0x000fe200000006ff */
[--C-:B------:R-:W-:Y:S01]  /*7ed0*/  FFMA.FTZ R11, R0, R11, -R50.reuse ;  /* 0x0000000b000b7223 */ /* 0x100fe20000010832 */
[----:B------:R-:W-:Y:S01]  /*7ee0*/  FADD.FTZ R87, -R54, R87 ;  /* 0x0000005736577221 */ /* 0x000fe20000010100 */
[----:B------:R-:W-:Y:S01]  /*7ef0*/  SHF.L.U32 R88, R88, 0x10, RZ ;  /* 0x0000001058587819 */ /* 0x000fe200000006ff */
[C-C-:B------:R-:W-:Y:S01]  /*7f00*/  FFMA.FTZ R14, R0.reuse, R14, -R50.reuse ;  /* 0x0000000e000e7223 */ /* 0x140fe20000010832 */
[----:B------:R-:W-:Y:S01]  /*7f10*/  SHF.L.U32 R93, R93, 0x10, RZ ;  /* 0x000000105d5d7819 */ /* 0x000fe200000006ff */
[----:B------:R-:W-:Y:S01]  /*7f20*/  FFMA.FTZ R19, R0, R19, -R50 ;  /* 0x0000001300137223 */ /* 0x000fe20000010832 */
[----:B------:R-:W-:Y:S01]  /*7f30*/  SHF.L.U32 R89, R89, 0x10, RZ ;  /* 0x0000001059597819 */ /* 0x000fe200000006ff */
[----:B------:R-:W-:Y:S01]  /*7f40*/  FADD.FTZ R88, -R54, R88 ;  /* 0x0000005836587221 */ /* 0x000fe20000010100 */
[----:B------:R-:W-:Y:S01]  /*7f50*/  SHF.L.U32 R96, R96, 0x10, RZ ;  /* 0x0000001060607819 */ /* 0x000fe200000006ff */
[--C-:B------:R-:W-:Y:S01]  /*7f60*/  FFMA.FTZ R22, R0, R22, -R50.reuse ;  /* 0x0000001600167223 */ /* 0x100fe20000010832 */
[----:B------:R-:W-:Y:S01]  /*7f70*/  SHF.L.U32 R94, R94, 0x10, RZ ;  /* 0x000000105e5e7819 */ /* 0x000fe200000006ff */
[----:B------:R-:W-:Y:S01]  /*7f80*/  FADD.FTZ R89, -R54, R89 ;  /* 0x0000005936597221 */ /* 0x000fe20000010100 */
[----:B------:R-:W-:Y:S01]  /*7f90*/  SHF.L.U32 R97, R97, 0x10, RZ ;  /* 0x0000001061617819 */ /* 0x000fe200000006ff */
[----:B------:R-:W-:Y:S01]  /*7fa0*/  FFMA.FTZ R27, R0, R27, -R50 ;  /* 0x0000001b001b7223 */ /* 0x000fe20000010832 */
[----:B0-----:R-:W-:Y:S01]  /*7fb0*/  FADD.FTZ R60, R60, 1 ;  /* 0x3f8000003c3c7421 */ /* 0x001fe20000010000 */
[----:B------:R-:W-:Y:S01]  /*7fc0*/  FADD.FTZ R94, -R54, R94 ;  /* 0x0000005e365e7221 */ /* 0x000fe20000010100 */
[----:B------:R-:W-:Y:S01]  /*7fd0*/  SHF.L.U32 R95, R95, 0x10, RZ ;  /* 0x000000105f5f7819 */ /* 0x000fe200000006ff */
[--C-:B------:R-:W-:Y:S01]  /*7fe0*/  FFMA.FTZ R30, R0, R30, -R50.reuse ;  /* 0x0000001e001e7223 */ /* 0x100fe20000010832 */
[----:B------:R-:W-:Y:S01]  /*7ff0*/  SHF.L.U32 R100, R100, 0x10, RZ ;  /* 0x0000001064647819 */ /* 0x000fe200000006ff */
[--C-:B------:R-:W-:Y:S01]  /*8000*/  FFMA.FTZ R33, R0, R33, -R50.reuse ;  /* 0x0000002100217223 */ /* 0x100fe20000010832 */
[----:B------:R-:W0:Y:S01]  /*8010*/  MUFU.RCP R60, R60 ;  /* 0x0000003c003c7308 */ /* 0x000e220000001000 */
        /* <DEDUP_REMOVED lines=13> */
[----:B------:R-:W-:Y:S01]  /*80f0*/  SHF.L.U32 R105, R105, 0x10, RZ ;  /* 0x0000001069697819 */ /* 0x000fe200000006ff */
[----:B------:R-:W-:Y:S01]  /*8100*/  FADD.FTZ R104, -R54, R104 ;  /* 0x0000006836687221 */ /* 0x000fe20000010100 */
[----:B------:R-:W-:Y:S01]  /*8110*/  SHF.L.U32 R106, R106, 0x10, RZ ;  /* 0x000000106a6a7819 */ /* 0x000fe200000006ff */
[----:B0-----:R-:W-:Y:S01]  /*8120*/  FADD.FTZ R6, -R60, 1 ;  /* 0x3f8000003c067421 */ /* 0x001fe20000010100 */
[----:B------:R-:W-:Y:S01]  /*8130*/  SHF.L.U32 R108, R108, 0x10, RZ ;  /* 0x000000106c6c7819 */ /* 0x000fe200000006ff */
[----:B------:R-:W-:Y:S01]  /*8140*/  FADD.FTZ R105, -R54, R105 ;  /* 0x0000006936697221 */ /* 0x000fe20000010100 */
[----:B------:R-:W-:Y:S01]  /*8150*/  FFMA.FTZ R132, R0, R132, -R50 ;  /* 0x0000008400847223 */ /* 0x000fe20000010832 */
[----:B------:R-:W-:Y:S01]  /*8160*/  FFMA.FTZ R6, R5, R6, 1 ;  /* 0x3f80000005067423 */ /* 0x000fe20000010006 */
[----:B------:R-:W-:Y:S01]  /*8170*/  FMUL.FTZ R5, R4, R58 ;  /* 0x0000003a04057220 */ /* 0x000fe20000410000 */
[----:B------:R-:W-:Y:S01]  /*8180*/  FADD.FTZ R108, -R54, R108 ;  /* 0x0000006c366c7221 */ /* 0x000fe20000010100 */
[----:B------:R-:W-:Y:S01]  /*8190*/  FFMA.FTZ R0, R0, R134, -R50 ;  /* 0x0000008600007223 */ /* 0x000fe20000010832 */
[----:B------:R-:W-:Y:S01]  /*81a0*/  FMUL.FTZ R60, R60, R6 ;  /* 0x000000063c3c7220 */ /* 0x000fe20000410000 */
[----:B------:R-:W-:Y:S01]  /*81b0*/  FFMA.FTZ R6, R52, R5, R53 ;  /* 0x0000000534067223 */ /* 0x000fe20000010035 */
[----:B------:R-:W-:Y:S01]  /*81c0*/  SHF.L.U32 R107, R107, 0x10, RZ ;  /* 0x000000106b6b7819 */ /* 0x000fe200000006ff */
[----:B------:R-:W-:Y:S01]  /*81d0*/  FFMA.FTZ R141, R141, -R51, R0 ;  /* 0x800000338d8d7223 */ /* 0x000fe20000010000 */
[----:B------:R-:W-:Y:S01]  /*81e0*/  FMUL.FTZ R60, R61, R60 ;  /* 0x0000003c3d3c7220 */ /* 0x000fe20000410000 */
[----:B------:R-:W-:Y:S01]  /*81f0*/  FMUL.FTZ R58, R6, -1.4426950216293334961 ;  /* 0xbfb8aa3b063a7820 */ /* 0x000fe20000410000 */
[----:B------:R-:W-:Y:S01]  /*8200*/  FMUL.FTZ R0, R4, R147 ;  /* 0x0000009304007220 */ /* 0x000fe20000410000 */
[----:B------:R-:W-:Y:S01]  /*8210*/  SHF.L.U32 R109, R109, 0x10, RZ ;  /* 0x000000106d6d7819 */ /* 0x000fe200000006ff */
[----:B------:R-:W-:Y:S01]  /*8220*/  FFMA.FTZ R60, R121, R60, -R50 ;  /* 0x0000003c793c7223 */ /* 0x000fe20000010832 */
[----:B------:R-:W-:Y:S01]  /*8230*/  SHF.L.U32 R110, R110, 0x10, RZ ;  /* 0x000000106e6e7819 */ /* 0x000fe200000006ff */
[----:B------:R-:W-:Y:S01]  /*8240*/  FFMA.FTZ R125, R41, -R51, R125 ;  /* 0x80000033297d7223 */ /* 0x000fe2000001007d */
[----:B------:R-:W0:Y:S01]  /*8250*/  MUFU.EX2 R58, R58 ;  /* 0x0000003a003a7308 */ /* 0x000e220000000800 */
[----:B------:R-:W-:Y:S01]  /*8260*/  FFMA.FTZ R60, -R51, R57, R60 ;  /* 0x00000039333c7223 */ /* 0x000fe2000001013c */
        /* <DEDUP_REMOVED lines=8> */
[----:B------:R-:W-:Y:S01]  /*82f0*/  FFMA.FTZ R12, R2, R12, -R50 ;  /* 0x0000000c020c7223 */ /* 0x000fe20000010832 */
[----:B------:R-:W-:Y:S01]  /*8300*/  SHF.L.U32 R115, R115, 0x10, RZ ;  /* 0x0000001073737819 */ /* 0x000fe200000006ff */
[----:B------:R-:W-:Y:S01]  /*8310*/  FADD.FTZ R113, -R54, R113 ;  /* 0x0000007136717221 */ /* 0x000fe20000010100 */
[----:B------:R-:W-:Y:S01]  /*8320*/  SHF.L.U32 R116, R116, 0x10, RZ ;  /* 0x0000001074747819 */ /* 0x000fe200000006ff */
[C---:B------:R-:W-:Y:S01]  /*8330*/  FADD.FTZ R114, -R54.reuse, R114 ;  /* 0x0000007236727221 */ /* 0x040fe20000010100 */
[----:B------:R-:W-:Y:S01]  /*8340*/  SHF.L.U32 R117, R117, 0x10, RZ ;  /* 0x0000001075757819 */ /* 0x000fe200000006ff */
[----:B------:R-:W-:Y:S01]  /*8350*/  FADD.FTZ R54, -R54, R115 ;  /* 0x0000007336367221 */ /* 0x000fe20000010100 */
[----:B0-----:R-:W-:Y:S01]  /*8360*/  FADD.FTZ R58, R58, 1 ;  /* 0x3f8000003a3a7421 */ /* 0x001fe20000010000 */
[C---:B------:R-:W-:Y:S01]  /*8370*/  FMUL.FTZ R114, R4.reuse, R114 ;  /* 0x0000007204727220 */ /* 0x040fe20000410000 */
[----:B------:R-:W-:Y:S01]  /*8380*/  SHF.L.U32 R119, R119, 0x10, RZ ;  /* 0x0000001077777819 */ /* 0x000fe200000006ff */
[----:B------:R-:W-:Y:S01]  /*8390*/  FMUL.FTZ R54, R4, R54 ;  /* 0x0000003604367220 */ /* 0x000fe20000410000 */
[----:B------:R-:W-:Y:S01]  /*83a0*/  SHF.L.U32 R118, R118, 0x10, RZ ;  /* 0x0000001076767819 */ /* 0x000fe200000006ff */
[C-C-:B------:R-:W-:Y:S01]  /*83b0*/  FFMA.FTZ R15, R2.reuse, R15, -R50.reuse ;  /* 0x0000000f020f7223 */ /* 0x140fe20000010832 */
[----:B------:R-:W0:Y:S01]  /*83c0*/  MUFU.RCP R58, R58 ;  /* 0x0000003a003a7308 */ /* 0x000e220000001000 */
        /* <DEDUP_REMOVED lines=9> */
[C---:B------:R-:W-:Y:S01]  /*8460*/  FFMA.FTZ R133, R2.reuse, R133, -R50 ;  /* 0x0000008502857223 */ /* 0x040fe20000010832 */
[----:B------:R-:W-:Y:S01]  /*8470*/  FFMA.FTZ R41, R3, -R51, R128 ;  /* 0x8000003303297223 */ /* 0x000fe20000010080 */
[----:B------:R-:W-:Y:S01]  /*8480*/  FFMA.FTZ R2, R2, R135, -R50 ;  /* 0x0000008702027223 */ /* 0x000fe20000010832 */
[----:B------:R-:W-:Y:S01]  /*8490*/  FMUL.FTZ R3, R4, R56 ;  /* 0x0000003804037220 */ /* 0x000fe20000410000 */
[-C--:B------:R-:W-:Y:S01]  /*84a0*/  FFMA.FTZ R13, R13, -R51.reuse, R20 ;  /* 0x800000330d0d7223 */ /* 0x080fe20000010014 */
[-C--:B------:R-:W-:Y:S01]  /*84b0*/  FFMA.FTZ R7, R146, -R51.reuse, R7 ;  /* 0x8000003392077223 */ /* 0x080fe20000010007 */
[-C--:B------:R-:W-:Y:S01]  /*84c0*/  FFMA.FTZ R57, R140, -R51.reuse, R2 ;  /* 0x800000338c397223 */ /* 0x080fe20000010002 */
[----:B0-----:R-:W-:Y:S01]  /*84d0*/  FADD.FTZ R61, -R58, 1 ;  /* 0x3f8000003a3d7421 */ /* 0x001fe20000010100 */
[-C--:B------:R-:W-:Y:S01]  /*84e0*/  FFMA.FTZ R23, R17, -R51.reuse, R23 ;  /* 0x8000003311177223 */ /* 0x080fe20000010017 */
[-C--:B------:R-:W-:Y:S01]  /*84f0*/  FFMA.FTZ R31, R25, -R51.reuse, R31 ;  /* 0x80000033191f7223 */ /* 0x080fe2000001001f */
[----:B------:R-:W-:Y:S01]  /*8500*/  FFMA.FTZ R35, R29, -R51, R35 ;  /* 0x800000331d237223 */ /* 0x000fe20000010023 */
[----:B------:R-:W-:Y:S01]  /*8510*/  FFMA.FTZ R61, R6, R61, 1 ;  /* 0x3f800000063d7423 */ /* 0x000fe2000001003d */
[----:B------:R-:W-:Y:S01]  /*8520*/  FMUL.FTZ R6, R4, R59 ;  /* 0x0000003b04067220 */ /* 0x000fe20000410000 */
[-C--:B------:R-:W-:Y:S01]  /*8530*/  FFMA.FTZ R8, R145, -R51.reuse, R8 ;  /* 0x8000003391087223 */ /* 0x080fe20000010008 */
[----:B------:R-:W-:Y:S01]  /*8540*/  FFMA.FTZ R9, R144, -R51, R9 ;  /* 0x8000003390097223 */ /* 0x000fe20000010009 */
[----:B------:R-:W-:Y:S01]  /*8550*/  FMUL.FTZ R58, R58, R61 ;  /* 0x0000003d3a3a7220 */ /* 0x000fe20000410000 */
[----:B------:R-:W-:Y:S01]  /*8560*/  FFMA.FTZ R59, R121, R6, R120 ;  /* 0x00000006793b7223 */ /* 0x000fe20000010078 */
[-C--:B------:R-:W-:Y:S01]  /*8570*/  FFMA.FTZ R10, R143, -R51.reuse, R10 ;  /* 0x800000338f0a7223 */ /* 0x080fe2000001000a */
[-C--:B------:R-:W-:Y:S01]  /*8580*/  FFMA.FTZ R11, R142, -R51.reuse, R11 ;  /* 0x800000338e0b7223 */ /* 0x080fe2000001000b */
[----:B------:R-:W-:Y:S01]  /*8590*/  FMUL.FTZ R58, R66, R58 ;  /* 0x0000003a423a7220 */ /* 0x000fe20000410000 */
[----:B------:R-:W-:Y:S01]  /*85a0*/  FMUL.FTZ R61, R59, -1.4426950216293334961 ;  /* 0xbfb8aa3b3b3d7820 */ /* 0x000fe20000410000 */
[-C--:B------:R-:W-:Y:S01]  /*85b0*/  FFMA.FTZ R12, R139, -R51.reuse, R12 ;  /* 0x800000338b0c7223 */ /* 0x080fe2000001000c */
[-C--:B------:R-:W-:Y:S01]  /*85c0*/  FFMA.FTZ R14, R138, -R51.reuse, R14 ;  /* 0x800000338a0e7223 */ /* 0x080fe2000001000e */
[----:B------:R-:W-:Y:S01]  /*85d0*/  FFMA.FTZ R58, R52, R58, -R50 ;  /* 0x0000003a343a7223 */ /* 0x000fe20000010832 */
[-C--:B------:R-:W-:Y:S01]  /*85e0*/  FFMA.FTZ R15, R137, -R51.reuse, R15 ;  /* 0x80000033890f7223 */ /* 0x080fe2000001000f */
[----:B------:R-:W-:Y:S01]  /*85f0*/  FFMA.FTZ R19, R136, -R51, R19 ;  /* 0x8000003388137223 */ /* 0x000fe20000010013 */
[----:B------:R-:W0:Y:S01]  /*8600*/  MUFU.EX2 R61, R61 ;  /* 0x0000003d003d7308 */ /* 0x000e220000000800 */
[----:B------:R-:W-:Y:S01]  /*8610*/  FFMA.FTZ R58, -R51, R5, R58 ;  /* 0x00000005333a7223 */ /* 0x000fe2000001013a */
[-C--:B------:R-:W-:Y:S01]  /*8620*/  FFMA.FTZ R5, R16, -R51.reuse, R22 ;  /* 0x8000003310057223 */ /* 0x080fe20000010016 */
        /* <DEDUP_REMOVED lines=10> */
[----:B------:R-:W-:Y:S01]  /*86d0*/  FFMA.FTZ R133, R131, -R51, R133 ;  /* 0x8000003383857223 */ /* 0x000fe20000010085 */
[----:B0-----:R-:W-:-:S06]  /*86e0*/  FADD.FTZ R61, R61, 1 ;  /* 0x3f8000003d3d7421 */ /* 0x001fcc0000010000 */
[----:B------:R-:W0:Y:S02]  /*86f0*/  MUFU.RCP R61, R61 ;  /* 0x0000003d003d7308 */ /* 0x000e240000001000 */
[----:B0-----:R-:W-:-:S04]  /*8700*/  FADD.FTZ R66, -R61, 1 ;  /* 0x3f8000003d427421 */ /* 0x001fc80000010100 */
[----:B------:R-:W-:Y:S01]  /*8710*/  FFMA.FTZ R66, R59, R66, 1 ;  /* 0x3f8000003b427423 */ /* 0x000fe20000010042 */
[----:B------:R-:W-:-:S03]  /*8720*/  FMUL.FTZ R59, R4, R62 ;  /* 0x0000003e043b7220 */ /* 0x000fc60000410000 */
[----:B------:R-:W-:Y:S01]  /*8730*/  FMUL.FTZ R61, R61, R66 ;  /* 0x000000423d3d7220 */ /* 0x000fe20000410000 */
[----:B------:R-:W-:-:S03]  /*8740*/  FFMA.FTZ R62, R52, R59, R53 ;  /* 0x0000003b343e7223 */ /* 0x000fc60000010035 */
[----:B------:R-:W-:Y:S01]  /*8750*/  FMUL.FTZ R61, R67, R61 ;  /* 0x0000003d433d7220 */ /* 0x000fe20000410000 */
[----:B------:R-:W-:-:S03]  /*8760*/  FMUL.FTZ R66, R62, -1.4426950216293334961 ;  /* 0xbfb8aa3b3e427820 */ /* 0x000fc60000410000 */
[----:B------:R-:W-:-:S03]  /*8770*/  FFMA.FTZ R61, R121, R61, -R50 ;  /* 0x0000003d793d7223 */ /* 0x000fc60000010832 */
[----:B------:R-:W0:Y:S01]  /*8780*/  MUFU.EX2 R66, R66 ;  /* 0x0000004200427308 */ /* 0x000e220000000800 */
[----:B------:R-:W-:Y:S01]  /*8790*/  FFMA.FTZ R61, -R51, R6, R61 ;  /* 0x00000006333d7223 */ /* 0x000fe2000001013d */
[C---:B------:R-:W-:Y:S01]  /*87a0*/  FMUL.FTZ R6, R4.reuse, R148 ;  /* 0x0000009404067220 */ /* 0x040fe20000410000 */
[----:B------:R-:W-:Y:S01]  /*87b0*/  FMUL.FTZ R20, R4, R13 ;  /* 0x0000000d04147220 */ /* 0x000fe20000410000 */
[----:B0-----:R-:W-:-:S03]  /*87c0*/  FADD.FTZ R66, R66, 1 ;  /* 0x3f80000042427421 */ /* 0x001fc60000010000 */
[----:B------:R-:W-:-:S03]  /*87d0*/  F2FP.BF16.F32.PACK_AB R6, R3, R6 ;  /* 0x000000060306723e */ /* 0x000fc600000010ff */
[----:B------:R-:W0:Y:S02]  /*87e0*/  MUFU.RCP R66, R66 ;  /* 0x0000004200427308 */ /* 0x000e240000001000 */
[----:B0-----:R-:W-:Y:S01]  /*87f0*/  FADD.FTZ R67, -R66, 1 ;  /* 0x3f80000042437421 */ /* 0x001fe20000010100 */
[----:B--2---:R-:W-:-:S03]  /*8800*/  IADD3 R2, P1, R123, UR24, RZ ;  /* 0x000000187b027c10 */ /* 0x004fc6000ff3e0ff */
[----:B------:R-:W-:Y:S01]  /*8810*/  FFMA.FTZ R67, R62, R67, 1 ;  /* 0x3f8000003e437423 */ /* 0x000fe20000010043 */
[----:B------:R-:W-:-:S03]  /*8820*/  FMUL.FTZ R62, R4, R63 ;  /* 0x0000003f043e7220 */ /* 0x000fc60000410000 */
[----:B------:R-:W-:Y:S01]  /*8830*/  FMUL.FTZ R66, R66, R67 ;  /* 0x0000004342427220 */ /* 0x000fe20000410000 */
[----:B------:R-:W-:-:S03]  /*8840*/  FFMA.FTZ R63, R121, R62, R120 ;  /* 0x0000003e793f7223 */ /* 0x000fc60000010078 */
[----:B------:R-:W-:Y:S01]  /*8850*/  FMUL.FTZ R66, R68, R66 ;  /* 0x0000004244427220 */ /* 0x000fe20000410000 */
[----:B------:R-:W-:Y:S01]  /*8860*/  FMUL.FTZ R67, R63, -1.4426950216293334961 ;  /* 0xbfb8aa3b3f437820 */ /* 0x000fe20000410000 */
[----:B------:R-:W-:Y:S01]  /*8870*/  FMUL.FTZ R13, R4, R5 ;  /* 0x00000005040d7220 */ /* 0x000fe20000410000 */
[----:B---3--:R-:W-:Y:S01]  /*8880*/  IADD3.X R3, R122, UR25, RZ, P1, !PT ;  /* 0x000000197a037c10 */ /* 0x008fe20008ffe4ff */
[----:B------:R-:W-:-:S03]  /*8890*/  FFMA.FTZ R66, R52, R66, -R50 ;  /* 0x0000004234427223 */ /* 0x000fc60000010832 */
[----:B------:R-:W0:Y:S01]  /*88a0*/  MUFU.EX2 R67, R67 ;  /* 0x0000004300437308 */ /* 0x000e220000000800 */
[----:B------:R-:W-:Y:S01]  /*88b0*/  FFMA.FTZ R66, -R51, R59, R66 ;  /* 0x0000003b33427223 */ /* 0x000fe20000010142 */
        /* <DEDUP_REMOVED lines=24> */
[----:B------:R-:W-:-:S05]  /*8a40*/  FMUL.FTZ R63, R4, R60 ;  /* 0x0000003c043f7220 */ /* 0x000fca0000410000 */
[----:B------:R-:W-:Y:S01]  /*8a50*/  F2FP.BF16.F32.PACK_AB R0, R63, R0 ;  /* 0x000000003f00723e */ /* 0x000fe200000010ff */
        /* <DEDUP_REMOVED lines=56> */
[----:B------:R-:W-:Y:S01]  /*8de0*/  FMUL.FTZ R82, R78, -1.4426950216293334961 ;  /* 0xbfb8aa3b4e527820 */ /* 0x000fe20000410000 */
[----:B------:R-:W-:Y:S02]  /*8df0*/  FMUL.FTZ R16, R4, R71 ;  /* 0x0000004704107220 */ /* 0x000fe40000410000 */
        /* <DEDUP_REMOVED lines=38> */
[----:B------:R-:W-:Y:S02]  /*9060*/  FFMA.FTZ R79, -R51, R79, R84 ;  /* 0x0000004f334f7223 */ /* 0x000fe40000010154 */
[----:B------:R-:W2:Y:S04]  /*9070*/  LDL.LU R84, [R1+0x50] ;  /* 0x0000500001547983 */ /* 0x000ea80000300800 */
[----:B------:R-:W3:Y:S04]  /*9080*/  LDL.LU R65, [R1+0x54] ;  /* 0x0000540001417983 */ /* 0x000ee80000300800 */
[----:B------:R-:W4:Y:S04]  /*9090*/  LDL.LU R63, [R1+0x48] ;  /* 0x00004800013f7983 */ /* 0x000f280000300800 */
[----:B------:R-:W5:Y:S01]  /*90a0*/  LDL.LU R82, [R1+0x4c] ;  /* 0x00004c0001527983 */ /* 0x000f620000300800 */
        /* <DEDUP_REMOVED lines=12> */
[----:B------:R-:W5:Y:S04]  /*9170*/  LDL.LU R80, [R1+0x40] ;  /* 0x0000400001507983 */ /* 0x000f680000300800 */
        /* <DEDUP_REMOVED lines=139> */
[C-C-:B------:R-:W-:Y:S01]  /*9a30*/  FFMA.FTZ R110, R52.reuse, R107, R53.reuse ;  /* 0x0000006b346e7223 */ /* 0x140fe20000010035 */
[----:B------:R-:W-:Y:S02]  /*9a40*/  FFMA.FTZ R53, R52, R114, R53 ;  /* 0x0000007234357223 */ /* 0x000fe40000010035 */
        /* <DEDUP_REMOVED lines=14> */
[----:B------:R-:W-:Y:S01]  /*9b30*/  FMUL.FTZ R113, R111, -1.4426950216293334961 ;  /* 0xbfb8aa3b6f717820 */ /* 0x000fe20000410000 */
[----:B------:R-:W-:Y:S02]  /*9b40*/  FMUL.FTZ R115, R120, -1.4426950216293334961 ;  /* 0xbfb8aa3b78737820 */ /* 0x000fe40000410000 */
[----:B------:R-:W-:-:S03]  /*9b50*/  FFMA.FTZ R112, R52, R112, -R50 ;  /* 0x0000007034707223 */ /* 0x000fc60000010832 */
[----:B------:R-:W0:Y:S01]  /*9b60*/  MUFU.EX2 R113, R113 ;  /* 0x0000007100717308 */ /* 0x000e220000000800 */
[----:B------:R-:W-:-:S07]  /*9b70*/  FFMA.FTZ R107, -R51, R107, R112 ;  /* 0x0000006b336b7223 */ /* 0x000fce0000010170 */
[----:B------:R-:W1:Y:S01]  /*9b80*/  MUFU.EX2 R115, R115 ;  /* 0x0000007300737308 */ /* 0x000e620000000800 */
[----:B0-----:R-:W-:-:S07]  /*9b90*/  FADD.FTZ R113, R113, 1 ;  /* 0x3f80000071717421 */ /* 0x001fce0000010000 */
[----:B------:R-:W0:Y:S01]  /*9ba0*/  MUFU.RCP R113, R113 ;  /* 0x0000007100717308 */ /* 0x000e220000001000 */
[----:B-1----:R-:W-:-:S07]  /*9bb0*/  FADD.FTZ R115, R115, 1 ;  /* 0x3f80000073737421 */ /* 0x002fce0000010000 */
[----:B------:R-:W1:Y:S01]  /*9bc0*/  MUFU.RCP R115, R115 ;  /* 0x0000007300737308 */ /* 0x000e620000001000 */
[----:B0-----:R-:W-:-:S04]  /*9bd0*/  FADD.FTZ R116, -R113, 1 ;  /* 0x3f80000071747421 */ /* 0x001fc80000010100 */
[----:B------:R-:W-:Y:S01]  /*9be0*/  FFMA.FTZ R111, R111, R116, 1 ;  /* 0x3f8000006f6f7423 */ /* 0x000fe20000010074 */
[----:B------:R-:W-:-:S03]  /*9bf0*/  FMUL.FTZ R116, R53, -1.4426950216293334961 ;  /* 0xbfb8aa3b35747820 */ /* 0x000fc60000410000 */
[----:B------:R-:W-:Y:S01]  /*9c00*/  FMUL.FTZ R111, R113, R111 ;  /* 0x0000006f716f7220 */ /* 0x000fe20000410000 */
[----:B-1----:R-:W-:Y:S02]  /*9c10*/  FADD.FTZ R113, -R115, 1 ;  /* 0x3f80000073717421 */ /* 0x002fe40000010100 */
[----:B------:R-:W0:Y:S01]  /*9c20*/  MUFU.EX2 R116, R116 ;  /* 0x0000007400747308 */ /* 0x000e220000000800 */
[----:B------:R-:W-:Y:S01]  /*9c30*/  FMUL.FTZ R111, R117, R111 ;  /* 0x0000006f756f7220 */ /* 0x000fe20000410000 */
[----:B------:R-:W-:-:S03]  /*9c40*/  FFMA.FTZ R113, R120, R113, 1 ;  /* 0x3f80000078717423 */ /* 0x000fc60000010071 */
[----:B------:R-:W-:Y:S01]  /*9c50*/  FFMA.FTZ R111, R121, R111, -R50 ;  /* 0x0000006f796f7223 */ /* 0x000fe20000010832 */
[----:B------:R-:W-:-:S03]  /*9c60*/  FMUL.FTZ R113, R115, R113 ;  /* 0x0000007173717220 */ /* 0x000fc60000410000 */
[----:B------:R-:W-:Y:S01]  /*9c70*/  FFMA.FTZ R111, -R51, R110, R111 ;  /* 0x0000006e336f7223 */ /* 0x000fe2000001016f */
[----:B------:R-:W-:-:S04]  /*9c80*/  FMUL.FTZ R113, R119, R113 ;  /* 0x0000007177717220 */ /* 0x000fc80000410000 */
[----:B------:R-:W-:Y:S01]  /*9c90*/  FFMA.FTZ R113, R121, R113, -R50 ;  /* 0x0000007179717223 */ /* 0x000fe20000010832 */
[----:B0-----:R-:W-:-:S03]  /*9ca0*/  FADD.FTZ R116, R116, 1 ;  /* 0x3f80000074747421 */ /* 0x001fc60000010000 */
[----:B------:R-:W-:-:S03]  /*9cb0*/  FFMA.FTZ R113, -R51, R54, R113 ;  /* 0x0000003633717223 */ /* 0x000fc60000010171 */
[----:B------:R-:W0:Y:S02]  /*9cc0*/  MUFU.RCP R116, R116 ;  /* 0x0000007400747308 */ /* 0x000e240000001000 */
[----:B0-----:R-:W-:-:S04]  /*9cd0*/  FADD.FTZ R120, -R116, 1 ;  /* 0x3f80000074787421 */ /* 0x001fc80000010100 */
[----:B------:R-:W-:Y:S01]  /*9ce0*/  FFMA.FTZ R120, R53, R120, 1 ;  /* 0x3f80000035787423 */ /* 0x000fe20000010078 */
[----:B------:R-:W-:-:S03]  /*9cf0*/  FFMA.FTZ R53, R130, -R51, R132 ;  /* 0x8000003382357223 */ /* 0x000fc60000010084 */
[----:B------:R-:W-:-:S04]  /*9d00*/  FMUL.FTZ R120, R116, R120 ;  /* 0x0000007874787220 */ /* 0x000fc80000410000 */
[----:B------:R-:W-:-:S04]  /*9d10*/  FMUL.FTZ R118, R118, R120 ;  /* 0x0000007876767220 */ /* 0x000fc80000410000 */
[----:B------:R-:W-:Y:S01]  /*9d20*/  FFMA.FTZ R118, R52, R118, -R50 ;  /* 0x0000007634767223 */ /* 0x000fe20000010832 */
[----:B------:R-:W-:-:S03]  /*9d30*/  FMUL.FTZ R7, R4, R7 ;  /* 0x0000000704077220 */ /* 0x000fc60000410000 */
[----:B------:R-:W-:Y:S01]  /*9d40*/  FFMA.FTZ R59, -R51, R114, R118 ;  /* 0x00000072333b7223 */ /* 0x000fe20000010176 */
[C---:B------:R-:W-:Y:S01]  /*9d50*/  FMUL.FTZ R58, R4.reuse, R58 ;  /* 0x0000003a043a7220 */ /* 0x040fe20000410000 */
        /* <DEDUP_REMOVED lines=56> */
[----:B--2---:R-:W-:Y:S01]  /*a0e0*/  IADD3 R4, P1, R84, UR24, RZ ;  /* 0x0000001854047c10 */ /* 0x004fe2000ff3e0ff */
[----:B------:R3:W-:Y:S01]  /*a0f0*/  STG.E.U16 desc[UR18][R2.64+0x2], R5 ;  /* 0x0000020502007986 */ /* 0x0007e2000c101512 */
[----:B------:R-:W-:-:S02]  /*a100*/  F2FP.BF16.F32.PACK_AB R7, R58, R7 ;  /* 0x000000073a07723e */ /* 0x000fc400000010ff */
[----:B------:R-:W-:Y:S01]  /*a110*/  PRMT R58, R0, 0x7632, R58 ;  /* 0x00007632003a7816 */ /* 0x000fe2000000003a */
[----:B------:R4:W-:Y:S01]  /*a120*/  STG.E.U16 desc[UR18][R2.64], R6 ;  /* 0x0000000602007986 */ /* 0x0009e2000c101512 */
[----:B------:R-:W-:Y:S02]  /*a130*/  F2FP.BF16.F32.PACK_AB R8, R61, R8 ;  /* 0x000000083d08723e */ /* 0x000fe400000010ff */
[----:B------:R-:W-:Y:S02]  /*a140*/  F2FP.BF16.F32.PACK_AB R9, R66, R9 ;  /* 0x000000094209723e */ /* 0x000fe400000010ff */
[----:B---3--:R-:W-:Y:S02]  /*a150*/  IADD3.X R5, R65, UR25, RZ, P1, !PT ;  /* 0x0000001941057c10 */ /* 0x008fe40008ffe4ff */
[----:B------:R-:W2:Y:S01]  /*a160*/  LDL.LU R65, [R1+0x38] ;  /* 0x0000380001417983 */ /* 0x000ea20000300800 */
[----:B----4-:R-:W-:-:S03]  /*a170*/  IADD3 R6, P1, R63, UR24, RZ ;  /* 0x000000183f067c10 */ /* 0x010fc6000ff3e0ff */
[----:B------:R0:W-:Y:S01]  /*a180*/  STG.E.U16 desc[UR18][R2.64+0x4], R0 ;  /* 0x0000040002007986 */ /* 0x0001e2000c101512 */
[----:B------:R-:W-:-:S03]  /*a190*/  PRMT R59, R7, 0x7632, R59 ;  /* 0x00007632073b7816 */ /* 0x000fc6000000003b */
[----:B------:R1:W-:Y:S01]  /*a1a0*/  STG.E.U16 desc[UR18][R2.64+0x6], R58 ;  /* 0x0000063a02007986 */ /* 0x0003e2000c101512 */
[----:B------:R-:W-:-:S03]  /*a1b0*/  F2FP.BF16.F32.PACK_AB R10, R67, R10 ;  /* 0x0000000a430a723e */ /* 0x000fc600000010ff */
[----:B------:R-:W3:Y:S04]  /*a1c0*/  LDL.LU R63, [R1+0x3c] ;  /* 0x00003c00013f7983 */ /* 0x000ee80000300800 */
[----:B------:R5:W-:Y:S01]  /*a1d0*/  STG.E.U16 desc[UR18][R4.64], R7 ;  /* 0x0000000704007986 */ /* 0x000be2000c101512 */
[----:B0-----:R-:W-:Y:S02]  /*a1e0*/  PRMT R0, R8, 0x7632, R0 ;  /* 0x0000763208007816 */ /* 0x001fe40000000000 */
[----:B-1----:R-:W-:Y:S01]  /*a1f0*/  PRMT R3, R9, 0x7632, R3 ;  /* 0x0000763209037816 */ /* 0x002fe20000000003 */
[----:B------:R-:W4:Y:S01]  /*a200*/  LDL.LU R61, [R1+0x30] ;  /* 0x00003000013d7983 */ /* 0x000f220000300800 */
[----:B------:R-:W-:Y:S02]  /*a210*/  F2FP.BF16.F32.PACK_AB R11, R68, R11 ;  /* 0x0000000b440b723e */ /* 0x000fe400000010ff */
[----:B-----5:R-:W-:-:S02]  /*a220*/  IADD3.X R7, R82, UR25, RZ, P1, !PT ;  /* 0x0000001952077c10 */ /* 0x020fc40008ffe4ff */
[----:B------:R-:W-:Y:S01]  /*a230*/  IADD3 R2, P1, R80, UR24, RZ ;  /* 0x0000001850027c10 */ /* 0x000fe2000ff3e0ff */
[----:B------:R0:W-:Y:S04]  /*a240*/  STG.E.U16 desc[UR18][R4.64+0x2], R59 ;  /* 0x0000023b04007986 */ /* 0x0001e8000c101512 */
[----:B------:R-:W-:Y:S04]  /*a250*/  STG.E.U16 desc[UR18][R4.64+0x4], R8 ;  /* 0x0000040804007986 */ /* 0x000fe8000c101512 */
[----:B------:R1:W-:Y:S04]  /*a260*/  STG.E.U16 desc[UR18][R4.64+0x6], R0 ;  /* 0x0000060004007986 */ /* 0x0003e8000c101512 */
[----:B------:R5:W-:Y:S04]  /*a270*/  STG.E.U16 desc[UR18][R6.64+0x2], R3 ;  /* 0x0000020306007986 */ /* 0x000be8000c101512 */
[----:B0-----:R-:W4:Y:S01]  /*a280*/  LDL.LU R59, [R1+0x34] ;  /* 0x00003400013b7983 */ /* 0x001f220000300800 */
[----:B-1----:R-:W-:-:S03]  /*a290*/  PRMT R5, R10, 0x7632, R5 ;  /* 0x000076320a057816 */ /* 0x002fc60000000005 */
[----:B------:R-:W4:Y:S01]  /*a2a0*/  LDL.LU R58, [R1+0x20] ;  /* 0x00002000013a7983 */ /* 0x000f220000300800 */
[----:B-----5:R-:W-:-:S03]  /*a2b0*/  IADD3.X R3, R71, UR25, RZ, P1, !PT ;  /* 0x0000001947037c10 */ /* 0x020fc60008ffe4ff */
[----:B------:R-:W-:Y:S01]  /*a2c0*/  STG.E.U16 desc[UR18][R6.64], R9 ;  /* 0x0000000906007986 */ /* 0x000fe2000c101512 */
[----:B------:R-:W-:-:S03]  /*a2d0*/  PRMT R8, R11, 0x7632, R8 ;  /* 0x000076320b087816 */ /* 0x000fc60000000008 */
[----:B------:R-:W-:Y:S04]  /*a2e0*/  STG.E.U16 desc[UR18][R6.64+0x4], R10 ;  /* 0x0000040a06007986 */ /* 0x000fe8000c101512 */
[----:B------:R-:W-:Y:S04]  /*a2f0*/  STG.E.U16 desc[UR18][R6.64+0x6], R5 ;  /* 0x0000060506007986 */ /* 0x000fe8000c101512 */
[----:B------:R0:W-:Y:S04]  /*a300*/  STG.E.U16 desc[UR18][R2.64], R11 ;  /* 0x0000000b02007986 */ /* 0x0001e8000c101512 */
[----:B0-----:R-:W5:Y:S04]  /*a310*/  LDL.LU R11, [R1+0x2c] ;  /* 0x00002c00010b7983 */ /* 0x001f680000300800 */
[----:B------:R-:W5:Y:S04]  /*a320*/  LDL.LU R10, [R1+0x18] ;  /* 0x00001800010a7983 */ /* 0x000f680000300800 */
[----:B------:R-:W5:Y:S01]  /*a330*/  LDL.LU R9, [R1+0x1c] ;  /* 0x00001c0001097983 */ /* 0x000f620000300800 */
[----:B------:R-:W-:-:S02]  /*a340*/  F2FP.BF16.F32.PACK_AB R12, R69, R12 ;  /* 0x0000000c450c723e */ /* 0x000fc400000010ff */
[----:B------:R-:W-:Y:S02]  /*a350*/  F2FP.BF16.F32.PACK_AB R14, R51, R14 ;  /* 0x0000000e330e723e */ /* 0x000fe400000010ff */
[----:B------:R-:W-:Y:S02]  /*a360*/  PRMT R0, R12, 0x7632, R0 ;  /* 0x000076320c007816 */ /* 0x000fe40000000000 */
[----:B------:R-:W-:Y:S01]  /*a370*/  F2FP.BF16.F32.PACK_AB R15, R18, R15 ;  /* 0x0000000f120f723e */ /* 0x000fe200000010ff */
[----:B------:R-:W-:Y:S01]  /*a380*/  STG.E.U16 desc[UR18][R2.64+0x2], R8 ;  /* 0x0000020802007986 */ /* 0x000fe2000c101512 */
[----:B------:R-:W-:-:S03]  /*a390*/  PRMT R7, R14, 0x7632, R7 ;  /* 0x000076320e077816 */ /* 0x000fc60000000007 */
[----:B------:R-:W-:Y:S04]  /*a3a0*/  STG.E.U16 desc[UR18][R2.64+0x4], R12 ;  /* 0x0000040c02007986 */ /* 0x000fe8000c101512 */
[----:B------:R0:W-:Y:S01]  /*a3b0*/  STG.E.U16 desc[UR18][R2.64+0x6], R0 ;  /* 0x0000060002007986 */ /* 0x0001e2000c101512 */
[----:B------:R-:W-:Y:S02]  /*a3c0*/  F2FP.BF16.F32.PACK_AB R16, R16, R19 ;  /* 0x000000131010723e */ /* 0x000fe400000010ff */
[----:B------:R-:W-:Y:S02]  /*a3d0*/  F2FP.BF16.F32.PACK_AB R20, R77, R20 ;  /* 0x000000144d14723e */ /* 0x000fe400000010ff */
[----:B------:R-:W-:Y:S02]  /*a3e0*/  F2FP.BF16.F32.PACK_AB R13, R22, R13 ;  /* 0x0000000d160d723e */ /* 0x000fe400000010ff */
[----:B0-----:R-:W-:-:S02]  /*a3f0*/  PRMT R3, R15, 0x7632, R3 ;  /* 0x000076320f037816 */ /* 0x001fc40000000003 */
[----:B------:R-:W-:Y:S02]  /*a400*/  PRMT R8, R16, 0x7632, R8 ;  /* 0x0000763210087816 */ /* 0x000fe40000000008 */
[----:B------:R-:W-:Y:S02]  /*a410*/  PRMT R0, R20, 0x7632, R0 ;  /* 0x0000763214007816 */ /* 0x000fe40000000000 */
[----:B--2---:R-:W-:-:S04]  /*a420*/  IADD3 R4, P1, R65, UR24, RZ ;  /* 0x0000001841047c10 */ /* 0x004fc8000ff3e0ff */
[----:B---3--:R-:W-:-:S05]  /*a430*/  IADD3.X R5, R63, UR25, RZ, P1, !PT ;  /* 0x000000193f057c10 */ /* 0x008fca0008ffe4ff */
[----:B------:R0:W-:Y:S01]  /*a440*/  STG.E.U16 desc[UR18][R4.64+0x4], R15 ;  /* 0x0000040f04007986 */ /* 0x0001e2000c101512 */
[----:B----4-:R-:W-:-:S03]  /*a450*/  IADD3 R6, P1, R61, UR24, RZ ;  /* 0x000000183d067c10 */ /* 0x010fc6000ff3e0ff */
[----:B------:R-:W-:Y:S04]  /*a460*/  STG.E.U16 desc[UR18][R4.64+0x2], R7 ;  /* 0x0000020704007986 */ /* 0x000fe8000c101512 */
[----:B------:R1:W-:Y:S04]  /*a470*/  STG.E.U16 desc[UR18][R4.64], R14 ;  /* 0x0000000e04007986 */ /* 0x0003e8000c101512 */
[----:B0-----:R-:W2:Y:S04]  /*a480*/  LDL.LU R15, [R1+0x10] ;  /* 0x00001000010f7983 */ /* 0x001ea80000300800 */
[----:B------:R0:W-:Y:S04]  /*a490*/  STG.E.U16 desc[UR18][R4.64+0x6], R3 ;  /* 0x0000060304007986 */ /* 0x0001e8000c101512 */
[----:B-1----:R-:W3:Y:S04]  /*a4a0*/  LDL.LU R14, [R1+0x14] ;  /* 0x00001400010e7983 */ /* 0x002ee80000300800 */
[----:B------:R-:W4:Y:S01]  /*a4b0*/  LDL.LU R12, [R1+0x8] ;  /* 0x00000800010c7983 */ /* 0x000f220000300800 */
[----:B------:R-:W-:-:S02]  /*a4c0*/  IADD3.X R7, R59, UR25, RZ, P1, !PT ;  /* 0x000000193b077c10 */ /* 0x000fc40008ffe4ff */
[----:B------:R-:W-:Y:S02]  /*a4d0*/  IADD3 R2, P1, R58, UR24, RZ ;  /* 0x000000183a027c10 */ /* 0x000fe4000ff3e0ff */
[----:B0-----:R-:W-:Y:S01]  /*a4e0*/  PRMT R5, R13, 0x7632, R5 ;  /* 0x000076320d057816 */ /* 0x001fe20000000005 */
[----:B------:R-:W-:Y:S04]  /*a4f0*/  STG.E.U16 desc[UR18][R6.64], R16 ;  /* 0x0000001006007986 */ /* 0x000fe8000c101512 */
[----:B------:R-:W-:Y:S04]  /*a500*/  STG.E.U16 desc[UR18][R6.64+0x2], R8 ;  /* 0x0000020806007986 */ /* 0x000fe8000c101512 */
[----:B------:R-:W-:Y:S04]  /*a510*/  STG.E.U16 desc[UR18][R6.64+0x4], R20 ;  /* 0x0000041406007986 */ /* 0x000fe8000c101512 */
[----:B------:R-:W-:Y:S01]  /*a520*/  STG.E.U16 desc[UR18][R6.64+0x6], R0 ;  /* 0x0000060006007986 */ /* 0x000fe2000c101512 */
[----:B-----5:R-:W-:-:S03]  /*a530*/  IADD3.X R3, R11, UR25, RZ, P1, !PT ;  /* 0x000000190b037c10 */ /* 0x020fc60008ffe4ff */
[----:B------:R-:W5:Y:S01]  /*a540*/  LDL.LU R11, [R1+0xc] ;  /* 0x00000c00010b7983 */ /* 0x000f620000300800 */
[----:B------:R-:W-:-:S03]  /*a550*/  IADD3 R4, P1, R10, UR24, RZ ;  /* 0x000000180a047c10 */ /* 0x000fc6000ff3e0ff */
[----:B------:R-:W5:Y:S04]  /*a560*/  LDL.LU R10, [R1] ;  /* 0x00000000010a7983 */ /* 0x000f680000300800 */
[----:B------:R0:W-:Y:S02]  /*a570*/  STG.E.U16 desc[UR18][R2.64+0x2], R5 ;  /* 0x0000020502007986 */ /* 0x0001e4000c101512 */
[----:B0-----:R-:W-:Y:S02]  /*a580*/  IADD3.X R5, R9, UR25, RZ, P1, !PT ;  /* 0x0000001909057c10 */ /* 0x001fe40008ffe4ff */
[----:B------:R-:W5:Y:S01]  /*a590*/  LDL.LU R9, [R1+0x4] ;  /* 0x0000040001097983 */ /* 0x000f620000300800 */
[----:B------:R-:W-:Y:S02]  /*a5a0*/  F2FP.BF16.F32.PACK_AB R23, R26, R23 ;  /* 0x000000171a17723e */ /* 0x000fe400000010ff */
[----:B------:R-:W-:-:S02]  /*a5b0*/  F2FP.BF16.F32.PACK_AB R24, R24, R27 ;  /* 0x0000001b1818723e */ /* 0x000fc400000010ff */
[----:B------:R-:W-:Y:S02]  /*a5c0*/  PRMT R7, R23, 0x7632, R7 ;  /* 0x0000763217077816 */ /* 0x000fe40000000007 */
[----:B------:R-:W-:Y:S02]  /*a5d0*/  F2FP.BF16.F32.PACK_AB R21, R30, R21 ;  /* 0x000000151e15723e */ /* 0x000fe400000010ff */
[----:B------:R-:W-:Y:S01]  /*a5e0*/  F2FP.BF16.F32.PACK_AB R17, R28, R17 ;  /* 0x000000111c11723e */ /* 0x000fe200000010ff */
[----:B------:R-:W-:Y:S01]  /*a5f0*/  STG.E.U16 desc[UR18][R2.64], R13 ;  /* 0x0000000d02007986 */ /* 0x000fe2000c101512 */
[----:B------:R-:W-:Y:S02]  /*a600*/  PRMT R8, R24, 0x7632, R8 ;  /* 0x0000763218087816 */ /* 0x000fe40000000008 */
[----:B------:R-:W-:Y:S01]  /*a610*/  PRMT R0, R21, 0x7632, R0 ;  /* 0x0000763215007816 */ /* 0x000fe20000000000 */
[----:B------:R-:W-:Y:S01]  /*a620*/  STG.E.U16 desc[UR18][R2.64+0x4], R23 ;  /* 0x0000041702007986 */ /* 0x000fe2000c101512 */
[----:B------:R-:W-:-:S03]  /*a630*/  F2FP.BF16.F32.PACK_AB R31, R34, R31 ;  /* 0x0000001f221f723e */ /* 0x000fc600000010ff */
[----:B------:R0:W-:Y:S04]  /*a640*/  STG.E.U16 desc[UR18][R2.64+0x6], R7 ;  /* 0x0000060702007986 */ /* 0x0001e8000c101512 */
[----:B------:R-:W-:Y:S04]  /*a650*/  STG.E.U16 desc[UR18][R4.64], R24 ;  /* 0x0000001804007986 */ /* 0x000fe8000c101512 */
[----:B------:R-:W-:Y:S01]  /*a660*/  STG.E.U16 desc[UR18][R4.64+0x2], R8 ;  /* 0x0000020804007986 */ /* 0x000fe2000c101512 */
[----:B0-----:R-:W-:-:S03]  /*a670*/  PRMT R3, R17, 0x7632, R3 ;  /* 0x0000763211037816 */ /* 0x001fc60000000003 */
[----:B------:R-:W-:Y:S04]  /*a680*/  STG.E.U16 desc[UR18][R4.64+0x4], R21 ;  /* 0x0000041504007986 */ /* 0x000fe8000c101512 */
[----:B------:R0:W-:Y:S01]  /*a690*/  STG.E.U16 desc[UR18][R4.64+0x6], R0 ;  /* 0x0000060004007986 */ /* 0x0001e2000c101512 */
[----:B------:R-:W-:Y:S02]  /*a6a0*/  F2FP.BF16.F32.PACK_AB R32, R32, R33 ;  /* 0x000000212020723e */ /* 0x000fe400000010ff */
[----:B------:R-:W-:Y:S02]  /*a6b0*/  F2FP.BF16.F32.PACK_AB R35, R38, R35 ;  /* 0x000000232623723e */ /* 0x000fe400000010ff */
[----:B0-----:R-:W-:Y:S02]  /*a6c0*/  PRMT R5, R31, 0x7632, R5 ;  /* 0x000076321f057816 */ /* 0x001fe40000000005 */
[----:B------:R-:W-:-:S02]  /*a6d0*/  PRMT R8, R32, 0x7632, R8 ;  /* 0x0000763220087816 */ /* 0x000fc40000000008 */
[----:B------:R-:W-:Y:S02]  /*a6e0*/  PRMT R0, R35, 0x7632, R0 ;  /* 0x0000763223007816 */ /* 0x000fe40000000000 */
[----:B------:R-:W-:Y:S02]  /*a6f0*/  F2FP.BF16.F32.PACK_AB R25, R36, R25 ;  /* 0x000000192419723e */ /* 0x000fe400000010ff */
[----:B------:R-:W-:Y:S02]  /*a700*/  F2FP.BF16.F32.PACK_AB R39, R50, R39 ;  /* 0x000000273227723e */ /* 0x000fe400000010ff */
[----:B------:R-:W-:Y:S02]  /*a710*/  F2FP.BF16.F32.PACK_AB R37, R54, R37 ;  /* 0x000000253625723e */ /* 0x000fe400000010ff */
[----:B------:R-:W-:Y:S02]  /*a720*/  F2FP.BF16.F32.PACK_AB R29, R40, R29 ;  /* 0x0000001d281d723e */ /* 0x000fe400000010ff */
[----:B------:R-:W-:-:S02]  /*a730*/  F2FP.BF16.F32.PACK_AB R55, R60, R55 ;  /* 0x000000373c37723e */ /* 0x000fc400000010ff */
[----:B------:R-:W-:Y:S02]  /*a740*/  F2FP.BF16.F32.PACK_AB R52, R52, R125 ;  /* 0x0000007d3434723e */ /* 0x000fe400000010ff */
[----:B------:R-:W-:Y:S02]  /*a750*/  PRMT R79, R29, 0x7632, R79 ;  /* 0x000076321d4f7816 */ /* 0x000fe4000000004f */
[----:B------:R-:W-:Y:S02]  /*a760*/  F2FP.BF16.F32.PACK_AB R41, R56, R41 ;  /* 0x000000293829723e */ /* 0x000fe400000010ff */
[----:B------:R-:W-:Y:S02]  /*a770*/  F2FP.BF16.F32.PACK_AB R62, R62, R129 ;  /* 0x000000813e3e723e */ /* 0x000fe400000010ff */
[----:B------:R-:W-:Y:S02]  /*a780*/  F2FP.BF16.F32.PACK_AB R64, R64, R133 ;  /* 0x000000854040723e */ /* 0x000fe400000010ff */
[----:B------:R-:W-:-:S02]  /*a790*/  PRMT R78, R52, 0x7632, R78 ;  /* 0x00007632344e7816 */ /* 0x000fc4000000004e */
[----:B------:R-:W-:Y:S02]  /*a7a0*/  PRMT R77, R41, 0x7632, R77 ;  /* 0x00007632294d7816 */ /* 0x000fe4000000004d */
[----:B------:R-:W-:Y:S02]  /*a7b0*/  F2FP.BF16.F32.PACK_AB R53, R70, R53 ;  /* 0x000000354635723e */ /* 0x000fe400000010ff */
[----:B------:R-:W-:Y:S02]  /*a7c0*/  F2FP.BF16.F32.PACK_AB R72, R72, R141 ;  /* 0x0000008d4848723e */ /* 0x000fe400000010ff */
[----:B------:R-:W-:Y:S02]  /*a7d0*/  F2FP.BF16.F32.PACK_AB R57, R74, R57 ;  /* 0x000000394a39723e */ /* 0x000fe400000010ff */
[----:B------:R-:W-:Y:S01]  /*a7e0*/  PRMT R76, R53, 0x7632, R76 ;  /* 0x00007632354c7816 */ /* 0x000fe2000000004c */
[----:B------:R-:W-:Y:S01]  /*a7f0*/  ULOP3.LUT UR4, UR4, 0x1, URZ, 0x3c, !UPT ;  /* 0x0000000104047892 */ /* 0x000fe2000f8e3c3f */
[----:B------:R-:W-:Y:S01]  /*a800*/  UMOV UR5, UR16 ;  /* 0x0000001000057c82 */ /* 0x000fe20008000000 */
[----:B------:R-:W-:Y:S01]  /*a810*/  UMOV UR11, UR15 ;  /* 0x0000000f000b7c82 */ /* 0x000fe20008000000 */
[----:B--2---:R-:W-:-:S04]  /*a820*/  IADD3 R6, P1, R15, UR24, RZ ;  /* 0x000000180f067c10 */ /* 0x004fc8000ff3e0ff */
[----:B---3--:R-:W-:Y:S02]  /*a830*/  IADD3.X R7, R14, UR25, RZ, P1, !PT ;  /* 0x000000190e077c10 */ /* 0x008fe40008ffe4ff */
[----:B----4-:R-:W-:-:S03]  /*a840*/  IADD3 R2, P1, R12, UR24, RZ ;  /* 0x000000180c027c10 */ /* 0x010fc6000ff3e0ff */
[----:B------:R5:W-:Y:S04]  /*a850*/  STG.E.U16 desc[UR18][R6.64+0x2], R3 ;  /* 0x0000020306007986 */ /* 0x000be8000c101512 */
[----:B------:R-:W-:Y:S04]  /*a860*/  STG.E.U16 desc[UR18][R6.64+0x6], R5 ;  /* 0x0000060506007986 */ /* 0x000fe8000c101512 */
[----:B------:R-:W-:Y:S04]  /*a870*/  STG.E.U16 desc[UR18][R6.64], R17 ;  /* 0x0000001106007986 */ /* 0x000fe8000c101512 */
[----:B------:R0:W-:Y:S01]  /*a880*/  STG.E.U16 desc[UR18][R6.64+0x4], R31 ;  /* 0x0000041f06007986 */ /* 0x0001e2000c101512 */
[----:B-----5:R-:W-:-:S02]  /*a890*/  IADD3.X R3, R11, UR25, RZ, P1, !PT ;  /* 0x000000190b037c10 */ /* 0x020fc40008ffe4ff */
[----:B------:R-:W-:-:S03]  /*a8a0*/  IADD3 R4, P1, R10, UR24, RZ ;  /* 0x000000180a047c10 */ /* 0x000fc6000ff3e0ff */
[----:B------:R-:W-:Y:S01]  /*a8b0*/  STG.E.U16 desc[UR18][R2.64], R32 ;  /* 0x0000002002007986 */ /* 0x000fe2000c101512 */
[----:B0-----:R-:W-:-:S03]  /*a8c0*/  PRMT R7, R25, 0x7632, R7 ;  /* 0x0000763219077816 */ /* 0x001fc60000000007 */
[----:B------:R-:W-:Y:S01]  /*a8d0*/  STG.E.U16 desc[UR18][R2.64+0x2], R8 ;  /* 0x0000020802007986 */ /* 0x000fe2000c101512 */
[----:B------:R-:W-:Y:S02]  /*a8e0*/  IADD3.X R5, R9, UR25, RZ, P1, !PT ;  /* 0x0000001909057c10 */ /* 0x000fe40008ffe4ff */
[----:B------:R-:W-:-:S04]  /*a8f0*/  IADD3 R158, P1, R158, UR24, RZ ;  /* 0x000000189e9e7c10 */ /* 0x000fc8000ff3e0ff */
[----:B------:R-:W-:Y:S02]  /*a900*/  IADD3.X R159, R159, UR25, RZ, P1, !PT ;  /* 0x000000199f9f7c10 */ /* 0x000fe40008ffe4ff */
[----:B------:R-:W-:Y:S01]  /*a910*/  IADD3 R156, P1, R156, UR24, RZ ;  /* 0x000000189c9c7c10 */ /* 0x000fe2000ff3e0ff */
[----:B------:R-:W-:Y:S03]  /*a920*/  STG.E.U16 desc[UR18][R2.64+0x4], R35 ;  /* 0x0000042302007986 */ /* 0x000fe6000c101512 */
[----:B------:R-:W-:Y:S01]  /*a930*/  IADD3.X R157, R157, UR25, RZ, P1, !PT ;  /* 0x000000199d9d7c10 */ /* 0x000fe20008ffe4ff */
[----:B------:R0:W-:Y:S01]  /*a940*/  STG.E.U16 desc[UR18][R2.64+0x6], R0 ;  /* 0x0000060002007986 */ /* 0x0001e2000c101512 */
[----:B------:R-:W-:-:S04]  /*a950*/  IADD3 R154, P1, R154, UR24, RZ ;  /* 0x000000189a9a7c10 */ /* 0x000fc8000ff3e0ff */
[----:B------:R-:W-:Y:S01]  /*a960*/  IADD3.X R155, R155, UR25, RZ, P1, !PT ;  /* 0x000000199b9b7c10 */ /* 0x000fe20008ffe4ff */
[----:B------:R-:W-:Y:S01]  /*a970*/  STG.E.U16 desc[UR18][R4.64], R25 ;  /* 0x0000001904007986 */ /* 0x000fe2000c101512 */
[----:B------:R-:W-:Y:S02]  /*a980*/  IADD3 R152, P1, R152, UR24, RZ ;  /* 0x0000001898987c10 */ /* 0x000fe4000ff3e0ff */
[----:B0-----:R-:W-:Y:S02]  /*a990*/  PRMT R3, R39, 0x7632, R3 ;  /* 0x0000763227037816 */ /* 0x001fe40000000003 */
[----:B------:R-:W-:Y:S01]  /*a9a0*/  PRMT R0, R37, 0x7632, R0 ;  /* 0x0000763225007816 */ /* 0x000fe20000000000 */
[----:B------:R-:W-:Y:S01]  /*a9b0*/  STG.E.U16 desc[UR18][R4.64+0x2], R7 ;  /* 0x0000020704007986 */ /* 0x000fe2000c101512 */
[----:B------:R-:W-:-:S03]  /*a9c0*/  PRMT R2, R55, 0x7632, R2 ;  /* 0x0000763237027816 */ /* 0x000fc60000000002 */
[----:B------:R-:W-:Y:S01]  /*a9d0*/  STG.E.U16 desc[UR18][R4.64+0x4], R39 ;  /* 0x0000042704007986 */ /* 0x000fe2000c101512 */
[----:B------:R-:W-:-:S03]  /*a9e0*/  IADD3.X R153, R153, UR25, RZ, P1, !PT ;  /* 0x0000001999997c10 */ /* 0x000fc60008ffe4ff */
[----:B------:R0:W-:Y:S04]  /*a9f0*/  STG.E.U16 desc[UR18][R4.64+0x6], R3 ;  /* 0x0000060304007986 */ /* 0x0001e8000c101512 */
[----:B------:R1:W-:Y:S04]  /*aa00*/  STG.E.U16 desc[UR18][R158.64+0x6], R0 ;  /* 0x000006009e007986 */ /* 0x0003e8000c101512 */
[----:B------:R-:W-:Y:S04]  /*aa10*/  STG.E.U16 desc[UR18][R158.64], R29 ;  /* 0x0000001d9e007986 */ /* 0x000fe8000c101512 */
[----:B------:R-:W-:Y:S01]  /*aa20*/  STG.E.U16 desc[UR18][R158.64+0x2], R79 ;  /* 0x0000024f9e007986 */ /* 0x000fe2000c101512 */
[----:B0-----:R-:W-:-:S02]  /*aa30*/  PRMT R3, R64, 0x7632, R3 ;  /* 0x0000763240037816 */ /* 0x001fc40000000003 */
[----:B-1----:R-:W-:Y:S01]  /*aa40*/  PRMT R0, R62, 0x7632, R0 ;  /* 0x000076323e007816 */ /* 0x002fe20000000000 */
[----:B------:R-:W-:Y:S04]  /*aa50*/  STG.E.U16 desc[UR18][R158.64+0x4], R37 ;  /* 0x000004259e007986 */ /* 0x000fe8000c101512 */
[----:B------:R0:W-:Y:S01]  /*aa60*/  STG.E.U16 desc[UR18][R156.64+0x6], R2 ;  /* 0x000006029c007986 */ /* 0x0001e2000c101512 */
[----:B------:R-:W-:-:S03]  /*aa70*/  PRMT R4, R57, 0x7632, R4 ;  /* 0x0000763239047816 */ /* 0x000fc60000000004 */
[----:B------:R-:W-:Y:S04]  /*aa80*/  STG.E.U16 desc[UR18][R156.64], R52 ;  /* 0x000000349c007986 */ /* 0x000fe8000c101512 */
[----:B------:R-:W-:Y:S01]  /*aa90*/  STG.E.U16 desc[UR18][R156.64+0x2], R78 ;  /* 0x0000024e9c007986 */ /* 0x000fe2000c101512 */
[----:B0-----:R-:W-:-:S03]  /*aaa0*/  IADD3 R2, P1, R149, UR24, RZ ;  /* 0x0000001895027c10 */ /* 0x001fc6000ff3e0ff */
[----:B------:R-:W-:Y:S04]  /*aab0*/  STG.E.U16 desc[UR18][R156.64+0x4], R55 ;  /* 0x000004379c007986 */ /* 0x000fe8000c101512 */
[----:B------:R-:W-:Y:S04]  /*aac0*/  STG.E.U16 desc[UR18][R154.64], R41 ;  /* 0x000000299a007986 */ /* 0x000fe8000c101512 */
[----:B------:R-:W-:Y:S04]  /*aad0*/  STG.E.U16 desc[UR18][R154.64+0x2], R77 ;  /* 0x0000024d9a007986 */ /* 0x000fe8000c101512 */
[----:B------:R-:W-:Y:S04]  /*aae0*/  STG.E.U16 desc[UR18][R154.64+0x4], R62 ;  /* 0x0000043e9a007986 */ /* 0x000fe8000c101512 */
[----:B------:R0:W-:Y:S04]  /*aaf0*/  STG.E.U16 desc[UR18][R154.64+0x6], R0 ;  /* 0x000006009a007986 */ /* 0x0001e8000c101512 */
[----:B------:R1:W-:Y:S04]  /*ab00*/  STG.E.U16 desc[UR18][R152.64+0x6], R3 ;  /* 0x0000060398007986 */ /* 0x0003e8000c101512 */
[----:B------:R2:W-:Y:S01]  /*ab10*/  STG.E.U16 desc[UR18][R152.64], R53 ;  /* 0x0000003598007986 */ /* 0x0005e2000c101512 */
[----:B0-----:R-:W-:-:S02]  /*ab20*/  PRMT R0, R72, 0x7632, R0 ;  /* 0x0000763248007816 */ /* 0x001fc40000000000 */
[----:B-1----:R-:W-:Y:S01]  /*ab30*/  IADD3.X R3, R150, UR25, RZ, P1, !PT ;  /* 0x0000001996037c10 */ /* 0x002fe20008ffe4ff */
[----:B------:R2:W-:Y:S04]  /*ab40*/  STG.E.U16 desc[UR18][R152.64+0x2], R76 ;  /* 0x0000024c98007986 */ /* 0x0005e8000c101512 */
[----:B------:R2:W-:Y:S04]  /*ab50*/  STG.E.U16 desc[UR18][R152.64+0x4], R64 ;  /* 0x0000044098007986 */ /* 0x0005e8000c101512 */
[----:B------:R2:W-:Y:S04]  /*ab60*/  STG.E.U16 desc[UR18][R2.64], R72 ;  /* 0x0000004802007986 */ /* 0x0005e8000c101512 */
[----:B------:R2:W-:Y:S04]  /*ab70*/  STG.E.U16 desc[UR18][R2.64+0x2], R0 ;  /* 0x0000020002007986 */ /* 0x0005e8000c101512 */
[----:B------:R2:W-:Y:S04]  /*ab80*/  STG.E.U16 desc[UR18][R2.64+0x4], R57 ;  /* 0x0000043902007986 */ /* 0x0005e8000c101512 */
[----:B------:R2:W-:Y:S01]  /*ab90*/  STG.E.U16 desc[UR18][R2.64+0x6], R4 ;  /* 0x0000060402007986 */ /* 0x0005e2000c101512 */
[----:B------:R-:W-:Y:S05]  /*aba0*/  @!P0 BRA `(.L_x_1189) ;  /* 0xffffff5800d08947 */ /* 0x000fea000383ffff */
.L_x_1179:
[----:B------:R-:W1:Y:S02]  /*abb0*/  S2UR UR16, SR_CTAID.Y ;  /* 0x00000000001079c3 */ /* 0x000e640000002600 */
[----:B-1----:R-:W-:Y:S02]  /*abc0*/  USHF.L.U32 UR15, UR16, 0x3, URZ ;  /* 0x00000003100f7899 */ /* 0x002fe4000800063f */
        /* <DEDUP_REMOVED lines=10> */
[----:B------:R-:W1:Y:S01]  /*ac70*/  S2R R6, SR_TID.X ;  /* 0x0000000000067919 */ /* 0x000e620000002100 */
[----:B------:R-:W-:Y:S01]  /*ac80*/  UMOV UR4, 0x400 ;  /* 0x0000040000047882 */ /* 0x000fe20000000000 */
[----:B------:R-:W-:-:S05]  /*ac90*/  MOV R22, UR15 ;  /* 0x0000000f00167c02 */ /* 0x000fca0008000f00 */
[----:B------:R-:W3:Y:S01]  /*aca0*/  S2UR UR5, SR_CgaCtaId ;  /* 0x00000000000579c3 */ /* 0x000ee20000008800 */
[----:B0-2---:R-:W-:Y:S02]  /*acb0*/  LOP3.LUT R3, RZ, R20, RZ, 0x33, !PT ;  /* 0x00000014ff037212 */ /* 0x005fe400078e33ff */
[----:B------:R-:W-:Y:S02]  /*acc0*/  LOP3.LUT R0, RZ, R21, RZ, 0x33, !PT ;  /* 0x00000015ff007212 */ /* 0x000fe400078e33ff */
[----:B------:R-:W-:-:S04]  /*acd0*/  ISETP.GT.U32.AND P0, PT, R3, -0x5, PT ;  /* 0xfffffffb0300780c */ /* 0x000fc80003f04070 */
[C---:B------:R-:W-:Y:S01]  /*ace0*/  ISETP.GT.AND.EX P0, PT, R0.reuse, -0x1, PT, P0 ;  /* 0xffffffff0000780c */ /* 0x040fe20003f04300 */
[----:B---3--:R-:W-:Y:S01]  /*acf0*/  ULEA UR6, UR5, UR4, 0x18 ;  /* 0x0000000405067291 */ /* 0x008fe2000f8ec03f */
        /* <DEDUP_REMOVED lines=12> */
[----:B------:R-:W-:Y:S02]  /*adc0*/  SHF.L.U32 R7, R5, 0x1, RZ ;  /* 0x0000000105077819 */ /* 0x000fe400000006ff */
[----:B------:R-:W-:Y:S01]  /*add0*/  IADD3 R0, R2, 0x14, RZ ;  /* 0x0000001402007810 */ /* 0x000fe20007ffe0ff */
[----:B------:R-:W-:Y:S01]  /*ade0*/  IMAD.WIDE.U32 R8, R3, -0x33333333, RZ ;  /* 0xcccccccd03087825 */ /* 0x000fe200078e00ff */
[----:B------:R-:W-:-:S02]  /*adf0*/  LEA R12, R5, UR6, 0x7 ;  /* 0x00000006050c7c11 */ /* 0x000fc4000f8e38ff */
[----:B------:R-:W-:Y:S02]  /*ae00*/  LOP3.LUT R7, R7, 0x1f, R6, 0x78, !PT ;  /* 0x0000001f07077812 */ /* 0x000fe400078e7806 */
[----:B------:R-:W-:Y:S01]  /*ae10*/  LOP3.LUT R14, RZ, R2, RZ, 0x33, !PT ;  /* 0x00000002ff0e7212 */ /* 0x000fe200078e33ff */
[----:B------:R-:W-:Y:S01]  /*ae20*/  IMAD.WIDE.U32 R10, P0, R4, -0x33333334, R8 ;  /* 0xcccccccc040a7825 */ /* 0x000fe20007800008 */
[----:B------:R-:W-:Y:S02]  /*ae30*/  VIMNMX.U32 R13, R0, 0x20, !PT ;  /* 0x00000020000d7848 */ /* 0x000fe40007fe0000 */
[----:B------:R-:W-:Y:S01]  /*ae40*/  LEA R7, R7, R12, 0x2 ;  /* 0x0000000c07077211 */ /* 0x000fe200078e10ff */
[----:B------:R-:W-:Y:S01]  /*ae50*/  IMAD.WIDE.U32 R8, R4, -0x33333333, RZ ;  /* 0xcccccccd04087825 */ /* 0x000fe200078e00ff */
[----:B------:R-:W-:Y:S02]  /*ae60*/  IADD3.X R17, RZ, RZ, RZ, P0, !PT ;  /* 0x000000ffff117210 */ /* 0x000fe400007fe4ff */
[----:B------:R-:W-:-:S02]  /*ae70*/  MOV R16, R11 ;  /* 0x0000000b00107202 */ /* 0x000fc40000000f00 */
[----:B------:R-:W-:Y:S02]  /*ae80*/  IADD3 RZ, P1, R9, R10, RZ ;  /* 0x0000000a09ff7210 */ /* 0x000fe40007f3e0ff */
[----:B------:R-:W-:Y:S02]  /*ae90*/  IADD3 R8, R13, R14, RZ ;  /* 0x0000000e0d087210 */ /* 0x000fe40007ffe0ff */
[C---:B------:R-:W-:Y:S01]  /*aea0*/  SHF.L.U32 R12, R6.reuse, 0x7, RZ ;  /* 0x00000007060c7819 */ /* 0x040fe200000006ff */
[----:B------:R-:W-:Y:S01]  /*aeb0*/  IMAD.WIDE.U32.X R16, R3, -0x33333334, R16, P1 ;  /* 0xcccccccc03107825 */ /* 0x000fe200008e0410 */
[----:B------:R-:W-:Y:S02]  /*aec0*/  SHF.L.U32 R13, R6, 0x1, RZ ;  /* 0x00000001060d7819 */ /* 0x000fe400000006ff */
[----:B------:R-:W-:Y:S01]  /*aed0*/  ISETP.LT.U32.AND P0, PT, R20, 0x4, PT ;  /* 0x000000041400780c */ /* 0x000fe20003f01070 */
[----:B------:R-:W-:Y:S01]  /*aee0*/  IMAD.WIDE.U32 R14, R8, -0x33333333, RZ ;  /* 0xcccccccd080e7825 */ /* 0x000fe200078e00ff */
[----:B------:R-:W-:-:S02]  /*aef0*/  LOP3.LUT R12, R12, 0x780, RZ, 0xc0, !PT ;  /* 0x000007800c0c7812 */ /* 0x000fc400078ec0ff */
[----:B------:R-:W-:Y:S02]  /*af00*/  LOP3.LUT R11, R13, 0x1e, RZ, 0xc0, !PT ;  /* 0x0000001e0d0b7812 */ /* 0x000fe400078ec0ff */
[----:B------:R-:W-:Y:S02]  /*af10*/  IADD3 R9, R2, 0x28, RZ ;  /* 0x0000002802097810 */ /* 0x000fe40007ffe0ff */
[----:B------:R-:W-:Y:S02]  /*af20*/  ISETP.LT.AND.EX P0, PT, R21, RZ, PT, P0 ;  /* 0x000000ff1500720c */ /* 0x000fe40003f01300 */
[----:B------:R-:W-:Y:S02]  /*af30*/  SHF.R.U64 R23, R16, 0x3, R17 ;  /* 0x0000000310177819 */ /* 0x000fe40000001211 */
[----:B------:R-:W-:Y:S02]  /*af40*/  IADD3 R13, R12, UR6, RZ ;  /* 0x000000060c0d7c10 */ /* 0x000fe4000fffe0ff */
[----:B------:R-:W-:-:S02]  /*af50*/  LOP3.LUT R10, R2, R11, RZ, 0x3c, !PT ;  /* 0x0000000b020a7212 */ /* 0x000fc400078e3cff */
[-C--:B------:R-:W-:Y:S02]  /*af60*/  LOP3.LUT R12, R0, R11.reuse, RZ, 0x3c, !PT ;  /* 0x0000000b000c7212 */ /* 0x080fe400078e3cff */
[----:B------:R-:W-:Y:S02]  /*af70*/  LEA.HI R24, R15, 0x1, RZ, 0x1c ;  /* 0x000000010f187811 */ /* 0x000fe400078fe0ff */
[----:B------:R-:W-:Y:S02]  /*af80*/  LOP3.LUT R18, R9, R11, RZ, 0x3c, !PT ;  /* 0x0000000b09127212 */ /* 0x000fe400078e3cff */
[----:B------:R-:W-:Y:S02]  /*af90*/  SEL R14, R20, 0x4, P0 ;  /* 0x00000004140e7807 */ /* 0x000fe40000000000 */
[----:B------:R-:W-:Y:S02]  /*afa0*/  SEL R15, R21, RZ, P0 ;  /* 0x000000ff150f7207 */ /* 0x000fe40000000000 */
[----:B------:R-:W-:-:S02]  /*afb0*/  IADD3 R20, P0, R5, 0xa, RZ ;  /* 0x0000000a05147810 */ /* 0x000fc40007f1e0ff */
[C---:B------:R-:W-:Y:S02]  /*afc0*/  IADD3 R19, P1, R5.reuse, 0x14, RZ ;  /* 0x0000001405137810 */ /* 0x040fe40007f3e0ff */
[----:B------:R-:W-:Y:S02]  /*afd0*/  IADD3 R39, P2, R5, 0x1e, RZ ;  /* 0x0000001e05277810 */ /* 0x000fe40007f5e0ff */
[----:B------:R-:W-:Y:S02]  /*afe0*/  IADD3 R23, R23, 0x1, RZ ;  /* 0x0000000117177810 */ /* 0x000fe40007ffe0ff */
[-C--:B------:R-:W-:Y:S02]  /*aff0*/  LEA R10, R10, R13.reuse, 0x2 ;  /* 0x0000000d0a0a7211 */ /* 0x080fe400078e10ff */
[-C--:B------:R-:W-:Y:S02]  /*b000*/  LEA R12, R12, R13.reuse, 0x2 ;  /* 0x0000000d0c0c7211 */ /* 0x080fe400078e10ff */
        /* <DEDUP_REMOVED lines=11> */
.L_x_1206:
        /* <DEDUP_REMOVED lines=42> */
.L_x_1193:
[----:B------:R-:W-:Y:S05]  /*b360*/  BSYNC B1 ;  /* 0x0000000000017941 */ /* 0x000fea0003800000 */
.L_x_1192:
        /* <DEDUP_REMOVED lines=18> */
.L_x_1196:
        /* <DEDUP_REMOVED lines=55> */
.L_x_1195:
[----:B------:R-:W-:Y:S05]  /*b800*/  BSYNC B1 ;  /* 0x0000000000017941 */ /* 0x000fea0003800000 */
.L_x_1194:
        /* <DEDUP_REMOVED lines=35> */
.L_x_1198:
[----:B------:R-:W-:Y:S05]  /*ba40*/  BSYNC B1 ;  /* 0x0000000000017941 */ /* 0x000fea0003800000 */
.L_x_1197:
        /* <DEDUP_REMOVED lines=15> */
.L_x_1191:
[----:B------:R-:W-:Y:S05]  /*bb40*/  BSYNC B0 ;  /* 0x0000000000007941 */ /* 0x000fea0003800000 */
.L_x_1190:
        /* <DEDUP_REMOVED lines=22> */
[----:B--2---:R-:W2:Y:S01]  /*bcb0*/  SHFL.BFLY PT, R27, R26, 0x8, 0x101f ;  /* 0x0d101f001a1b7f89 */ /* 0x004ea200000e0000 */
[----:B------:R-:W-:-:S02]  /*bcc0*/  MOV R35, 0xffff ;  /* 0x0000ffff00237802 */ /* 0x000fc40000000f00 */
        /* <DEDUP_REMOVED lines=15> */
.L_x_1215:
        /* <DEDUP_REMOVED lines=20> */
[----:B------:R-:W-:Y:S02]  /*bf00*/  MOV R36, 0xffff ;  /* 0x0000ffff00247802 */ /* 0x000fe40000000f00 */
[----:B------:R-:W-:Y:S02]  /*bf10*/  MOV R35, 0xffff ;  /* 0x0000ffff00237802 */ /* 0x000fe40000000f00 */
[----:B------:R-:W-:Y:S01]  /*bf20*/  MOV R37, 0xffff ;  /* 0x0000ffff00257802 */ /* 0x000fe20000000f00 */
[----:B---3--:R-:W3:Y:S01]  /*bf30*/  SHFL.BFLY PT, R32, R25, 0x8, 0x101f ;  /* 0x0d101f0019207f89 */ /* 0x008ee200000e0000 */
[----:B------:R-:W-:Y:S02]  /*bf40*/  MOV R42, 0xffff ;  /* 0x0000ffff002a7802 */ /* 0x000fe40000000f00 */
[----:B------:R-:W-:Y:S01]  /*bf50*/  MOV R44, 0xffff ;  /* 0x0000ffff002c7802 */ /* 0x000fe20000000f00 */
[----:B--2---:R-:W2:Y:S01]  /*bf60*/  SHFL.BFLY PT, R31, R30, 0x8, 0x101f ;  /* 0x0d101f001e1f7f89 */ /* 0x004ea200000e0000 */
[----:B------:R-:W-:-:S02]  /*bf70*/  MOV R41, 0xffff ;  /* 0x0000ffff00297802 */ /* 0x000fc40000000f00 */
        /* <DEDUP_REMOVED lines=15> */
.L_x_1225:
        /* <DEDUP_REMOVED lines=15> */
[----:B------:R-:W-:Y:S02]  /*c160*/  MOV R36, 0xffff ;  /* 0x0000ffff00247802 */ /* 0x000fe40000000f00 */
[----:B------:R-:W-:Y:S02]  /*c170*/  MOV R35, 0xffff ;  /* 0x0000ffff00237802 */ /* 0x000fe40000000f00 */
[----:B------:R-:W-:Y:S01]  /*c180*/  MOV R37, 0xffff ;  /* 0x0000ffff00257802 */ /* 0x000fe20000000f00 */
[----:B----4-:R-:W4:Y:S01]  /*c190*/  SHFL.BFLY PT, R32, R25, 0x8, 0x101f ;  /* 0x0d101f0019207f89 */ /* 0x010f2200000e0000 */
[----:B------:R-:W-:Y:S02]  /*c1a0*/  MOV R42, 0xffff ;  /* 0x0000ffff002a7802 */ /* 0x000fe40000000f00 */
[----:B------:R-:W-:Y:S01]  /*c1b0*/  MOV R44, 0xffff ;  /* 0x0000ffff002c7802 */ /* 0x000fe20000000f00 */
[----:B---3--:R-:W3:Y:S01]  /*c1c0*/  SHFL.BFLY PT, R31, R30, 0x8, 0x101f ;  /* 0x0d101f001e1f7f89 */ /* 0x008ee200000e0000 */
[----:B------:R-:W-:-:S02]  /*c1d0*/  MOV R41, 0xffff ;  /* 0x0000ffff00297802 */ /* 0x000fc40000000f00 */
[----:B------:R-:W-:Y:S01]  /*c1e0*/  MOV R43, 0xffff ;  /* 0x0000ffff002b7802 */ /* 0x000fe20000000f00 */
[----:B----4-:R-:W-:Y:S01]  /*c1f0*/  FADD.FTZ R32, R32, R25 ;  /* 0x0000001920207221 */ /* 0x010fe20000010000 */
[----:B---3--:R-:W-:-:S04]  /*c200*/  FADD.FTZ R31, R31, R30 ;  /* 0x0000001e1f1f7221 */ /* 0x008fc80000010000 */
[----:B------:R-:W3:Y:S01]  /*c210*/  SHFL.BFLY PT, R33, R32, 0x4, 0x101f ;  /* 0x0c901f0020217f89 */ /* 0x000ee200000e0000 */
[----:B------:R-:W-:-:S03]  /*c220*/  MOV R30, 0xffff ;  /* 0x0000ffff001e7802 */ /* 0x000fc60000000f00 */
        /* <DEDUP_REMOVED lines=10> */
.L_x_1235:
[----:B0-----:R-:W-:Y:S01]  /*c2d0*/  FADD.FTZ R30, R25, R30 ;  /* 0x0000001e191e7221 */ /* 0x001fe20000010000 */
[----:B------:R-:W-:-:S04]  /*c2e0*/  @!P2 F2FP.BF16.F32.PACK_AB R25, RZ, R35 ;  /* 0x00000023ff19a23e */ /* 0x000fc800000010ff */
[----:B------:R-:W-:Y:S02]  /*c2f0*/  PRMT R31, R25, 0x7610, R31 ;  /* 0x00007610191f7816 */ /* 0x000fe4000000001f */
[----:B------:R-:W-:Y:S02]  /*c300*/  @!P2 F2FP.BF16.F32.PACK_AB R30, RZ, R30 ;  /* 0x0000001eff1ea23e */ /* 0x000fe400000010ff */
[----:B------:R-:W-:Y:S01]  /*c310*/  MOV R25, R18 ;  /* 0x0000001200197202 */ /* 0x000fe20000000f00 */
[----:B------:R3:W-:Y:S04]  /*c320*/  @!P2 STG.E.U16 desc[UR18][R26.64+0x50], R31 ;  /* 0x0000501f1a00a986 */ /* 0x0007e8000c101512 */
[----:B------:R3:W-:Y:S02]  /*c330*/  @!P2 STG.E.U16 desc[UR18][R28.64+0x50], R30 ;  /* 0x0000501e1c00a986 */ /* 0x0007e4000c101512 */
.L_x_1201:
[----:B------:R-:W-:Y:S05]  /*c340*/  BSYNC B0 ;  /* 0x0000000000007941 */ /* 0x000fea0003800000 */
.L_x_1200:
        /* <DEDUP_REMOVED lines=18> */
[----:B------:R-:W-:Y:S02]  /*c470*/  @!P0 LOP3.LUT R30, R30, R11, RZ, 0x3c, !PT ;  /* 0x0000000b1e1e8212 */ /* 0x000fe400078e3cff */
[----:B------:R-:W-:Y:S02]  /*c480*/  @!P0 LEA R28, R28, R29, 0x2 ;  /* 0x0000001d1c1c8211 */ /* 0x000fe400078e10ff */
[----:B------:R-:W-:Y:S02]  /*c490*/  @!P0 LEA R30, R30, R31, 0x2 ;  /* 0x0000001f1e1e8211 */ /* 0x000fe400078e10ff */
[----:B------:R-:W-:Y:S01]  /*c4a0*/  @!P0 IADD3 R46, R25, 0x3c, RZ ;  /* 0x0000003c192e8810 */ /* 0x000fe20007ffe0ff */
        /* <DEDUP_REMOVED lines=22> */
[----:B----4-:R-:W-:Y:S02]  /*c610*/  @!P0 MOV R35, R33 ;  /* 0x0000002100238202 */ /* 0x010fe40000000f00 */
[----:B------:R-:W-:Y:S01]  /*c620*/  MOV R33, 0xffff ;  /* 0x0000ffff00217802 */ /* 0x000fe20000000f00 */
[----:B------:R-:W2:Y:S01]  /*c630*/  SHFL.BFLY PT, R44, R41, 0x8, 0x101f ;  /* 0x0d101f00292c7f89 */ /* 0x000ea200000e0000 */
[----:B0-----:R-:W-:Y:S01]  /*c640*/  @!P0 MOV R34, R32 ;  /* 0x0000002000228202 */ /* 0x001fe20000000f00 */
[----:B---3--:R-:W-:Y:S01]  /*c650*/  FADD.FTZ R28, R28, R27 ;  /* 0x0000001b1c1c7221 */ /* 0x008fe20000010000 */
[----:B------:R-:W-:-:S02]  /*c660*/  MOV R32, 0xffff ;  /* 0x0000ffff00207802 */ /* 0x000fc40000000f00 */
[----:B------:R-:W-:Y:S01]  /*c670*/  @!P0 MOV R42, R43 ;  /* 0x0000002b002a8202 */ /* 0x000fe20000000f00 */
[----:B------:R-:W0:Y:S01]  /*c680*/  SHFL.BFLY PT, R37, R34, 0x8, 0x101f ;  /* 0x0d101f0022257f89 */ /* 0x000e2200000e0000 */
[----:B------:R-:W-:-:S03]  /*c690*/  @!P0 MOV R46, R48 ;  /* 0x00000030002e8202 */ /* 0x000fc60000000f00 */
        /* <DEDUP_REMOVED lines=32> */
[----:B------:R-:W-:Y:S02]  /*c8a0*/  MOV R43, 0xffff ;  /* 0x0000ffff002b7802 */ /* 0x000fe40000000f00 */
        /* <DEDUP_REMOVED lines=22> */
[----:B------:R-:W-:Y:S02]  /*ca10*/  MOV R43, 0xffff ;  /* 0x0000ffff002b7802 */ /* 0x000fe40000000f00 */
        /* <DEDUP_REMOVED lines=36> */
.L_x_1269:
[----:B-12---:R-:W-:Y:S01]  /*cc60*/  FADD.FTZ R30, R46, R25 ;  /* 0x000000192e1e7221 */ /* 0x006fe20000010000 */
[----:B------:R-:W-:-:S04]  /*cc70*/  @!P0 F2FP.BF16.F32.PACK_AB R25, RZ, R34 ;  /* 0x00000022ff19823e */ /* 0x000fc800000010ff */
[----:B------:R-:W-:Y:S01]  /*cc80*/  @!P0 F2FP.BF16.F32.PACK_AB R30, RZ, R30 ;  /* 0x0000001eff1e823e */ /* 0x000fe200000010ff */
[----:B------:R4:W-:Y:S04]  /*cc90*/  @!P0 STG.E.U16 desc[UR18][R26.64+0x78], R25 ;  /* 0x000078191a008986 */ /* 0x0009e8000c101512 */
[----:B------:R4:W-:Y:S02]  /*cca0*/  @!P0 STG.E.U16 desc[UR18][R28.64+0x78], R30 ;  /* 0x0000781e1c008986 */ /* 0x0009e4000c101512 */
.L_x_1199:
[----:B------:R-:W-:Y:S05]  /*ccb0*/  WARPSYNC.ALL ;  /* 0x0000000000007948 */ /* 0x000fea0003800000 */
[----:B------:R-:W-:Y:S01]  /*ccc0*/  IADD3 R22, R22, 0x800, RZ ;  /* 0x0000080016167810 */ /* 0x000fe20007ffe0ff */
[----:B------:R-:W-:Y:S03]  /*ccd0*/  BAR.SYNC.DEFER_BLOCKING 0x0 ;  /* 0x0000000000007b1d */ /* 0x000fe60000010000 */
[----:B------:R-:W-:-:S13]  /*cce0*/  ISETP.GE.AND P0, PT, R22, UR17, PT ;  /* 0x0000001116007c0c */ /* 0x000fda000bf06270 */
[----:B------:R-:W-:Y:S05]  /*ccf0*/  @!P0 BRA `(.L_x_1206) ;  /* 0xffffffe000f08947 */ /* 0x000fea000383ffff */
[----:B------:R-:W-:Y:S05]  /*cd00*/  EXIT ;  /* 0x000000000000794d */ /* 0x000fea0003800000 */
.L_x_1202:
[----:B-1----:R-:W-:Y:S02]  /*cd10*/  MOV R52, R25 ;  /* 0x0000001900347202 */ /* 0x002fe40000000f00 */
[----:B------:R-:W-:Y:S02]  /*cd20*/  MOV R53, 0x8 ;  /* 0x0000000800357802 */ /* 0x000fe40000000f00 */
[----:B------:R-:W-:Y:S02]  /*cd30*/  MOV R54, 0x101f ;  /* 0x0000101f00367802 */ /* 0x000fe40000000f00 */
[----:B------:R-:W-:-:S07]  /*cd40*/  MOV R51, 0xffff ;  /* 0x0000ffff00337802 */ /* 0x000fce0000000f00 */
[----:B0-2---:R-:W-:Y:S05]  /*cd50*/  WARPSYNC.COLLECTIVE R51, `(.L_x_1207) ;  /* 0x0000000033087348 */ /* 0x005fea0003c00000 */
[----:B------:R1:W3:Y:S02]  /*cd60*/  SHFL.BFLY P3, R49, R52, R53, R54 ;  /* 0x0c00003534317389 */ /* 0x0002e40000060036 */
[----:B0123--:R-:W-:Y:S01]  /*cd70*/  ENDCOLLECTIVE ;  /* 0x000000000000791b */ /* 0x00ffe20003800000 */
.L_x_1207:
[----:B------:R-:W-:Y:S02]  /*cd80*/  MOV R52, R26 ;  /* 0x0000001a00347202 */ /* 0x000fe40000000f00 */
[----:B------:R-:W-:-:S07]  /*cd90*/  MOV R28, R49 ;  /* 0x00000031001c7202 */ /* 0x000fce0000000f00 */
[----:B------:R-:W-:Y:S05]  /*cda0*/  WARPSYNC.COLLECTIVE R51, `(.L_x_1208) ;  /* 0x0000000033087348 */ /* 0x000fea0003c00000 */
[----:B------:R0:W1:Y:S02]  /*cdb0*/  SHFL.BFLY P3, R49, R52, R53, R54 ;  /* 0x0c00003534317389 */ /* 0x0000640000060036 */
[----:B01----:R-:W-:Y:S01]  /*cdc0*/  ENDCOLLECTIVE ;  /* 0x000000000000791b */ /* 0x003fe20003800000 */
.L_x_1208:
[----:B------:R-:W-:-:S05]  /*cdd0*/  FADD.FTZ R28, R28, R25 ;  /* 0x000000191c1c7221 */ /* 0x000fca0000010000 */
[----:B------:R-:W-:Y:S02]  /*cde0*/  MOV R52, R28 ;  /* 0x0000001c00347202 */ /* 0x000fe40000000f00 */
[----:B------:R-:W-:Y:S02]  /*cdf0*/  MOV R53, 0x4 ;  /* 0x0000000400357802 */ /* 0x000fe40000000f00 */
[----:B------:R-:W-:-:S07]  /*ce00*/  MOV R27, R49 ;  /* 0x00000031001b7202 */ /* 0x000fce0000000f00 */
[----:B------:R-:W-:Y:S05]  /*ce10*/  WARPSYNC.COLLECTIVE R51, `(.L_x_1209) ;  /* 0x0000000033087348 */ /* 0x000fea0003c00000 */
[----:B------:R0:W1:Y:S02]  /*ce20*/  SHFL.BFLY P3, R49, R52, R53, R54 ;  /* 0x0c00003534317389 */ /* 0x0000640000060036 */
[----:B01----:R-:W-:Y:S01]  /*ce30*/  ENDCOLLECTIVE ;  /* 0x000000000000791b */ /* 0x003fe20003800000 */
.L_x_1209:
[----:B------:R-:W-:-:S05]  /*ce40*/  FADD.FTZ R27, R27, R26 ;  /* 0x0000001a1b1b7221 */ /* 0x000fca0000010000 */
[----:B------:R-:W-:Y:S02]  /*ce50*/  MOV R52, R27 ;  /* 0x0000001b00347202 */ /* 0x000fe40000000f00 */
[----:B------:R-:W-:-:S07]  /*ce60*/  MOV R29, R49 ;  /* 0x00000031001d7202 */ /* 0x000fce0000000f00 */
[----:B------:R-:W-:Y:S05]  /*ce70*/  WARPSYNC.COLLECTIVE R51, `(.L_x_1210) ;  /* 0x0000000033087348 */ /* 0x000fea0003c00000 */
[----:B------:R0:W1:Y:S02]  /*ce80*/  SHFL.BFLY P3, R49, R52, R53, R54 ;  /* 0x0c00003534317389 */ /* 0x0000640000060036 */
[----:B01----:R-:W-:Y:S01]  /*ce90*/  ENDCOLLECTIVE ;  /* 0x000000000000791b */ /* 0x003fe20003800000 */
.L_x_1210:
[----:B------:R-:W-:-:S05]  /*cea0*/  FADD.FTZ R29, R28, R29 ;  /* 0x0000001d1c1d7221 */ /* 0x000fca0000010000 */
[----:B------:R-:W-:Y:S02]  /*ceb0*/  MOV R52, R29 ;  /* 0x0000001d00347202 */ /* 0x000fe40000000f00 */
[----:B------:R-:W-:Y:S02]  /*cec0*/  MOV R53, 0x2 ;  /* 0x0000000200357802 */ /* 0x000fe40000000f00 */
[----:B------:R-:W-:-:S07]  /*ced0*/  MOV R30, R49 ;  /* 0x00000031001e7202 */ /* 0x000fce0000000f00 */
[----:B------:R-:W-:Y:S05]  /*cee0*/  WARPSYNC.COLLECTIVE R51, `(.L_x_1211) ;  /* 0x0000000033087348 */ /* 0x000fea0003c00000 */
[----:B------:R0:W1:Y:S02]  /*cef0*/  SHFL.BFLY P3, R49, R52, R53, R54 ;  /* 0x0c00003534317389 */ /* 0x0000640000060036 */
[----:B01----:R-:W-:Y:S01]  /*cf00*/  ENDCOLLECTIVE ;  /* 0x000000000000791b */ /* 0x003fe20003800000 */
.L_x_1211:
[----:B------:R-:W-:-:S05]  /*cf10*/  FADD.FTZ R30, R27, R30 ;  /* 0x0000001e1b1e7221 */ /* 0x000fca0000010000 */
[----:B------:R-:W-:Y:S02]  /*cf20*/  MOV R52, R30 ;  /* 0x0000001e00347202 */ /* 0x000fe40000000f00 */
[----:B------:R-:W-:-:S07]  /*cf30*/  MOV R32, R49 ;  /* 0x0000003100207202 */ /* 0x000fce0000000f00 */
[----:B------:R-:W-:Y:S05]  /*cf40*/  WARPSYNC.COLLECTIVE R51, `(.L_x_1212) ;  /* 0x0000000033087348 */ /* 0x000fea0003c00000 */
[----:B------:R0:W1:Y:S02]  /*cf50*/  SHFL.BFLY P3, R49, R52, R53, R54 ;  /* 0x0c00003534317389 */ /* 0x0000640000060036 */
[----:B01----:R-:W-:Y:S01]  /*cf60*/  ENDCOLLECTIVE ;  /* 0x000000000000791b */ /* 0x003fe20003800000 */
.L_x_1212:
[----:B------:R-:W-:-:S05]  /*cf70*/  FADD.FTZ R32, R29, R32 ;  /* 0x000000201d207221 */ /* 0x000fca0000010000 */
[----:B------:R-:W-:Y:S02]  /*cf80*/  MOV R52, R32 ;  /* 0x0000002000347202 */ /* 0x000fe40000000f00 */
[----:B------:R-:W-:Y:S02]  /*cf90*/  MOV R53, 0x1 ;  /* 0x0000000100357802 */ /* 0x000fe40000000f00 */
[----:B------:R-:W-:-:S07]  /*cfa0*/  MOV R25, R49 ;  /* 0x0000003100197202 */ /* 0x000fce0000000f00 */
[----:B------:R-:W-:Y:S05]  /*cfb0*/  WARPSYNC.COLLECTIVE R51, `(.L_x_1213) ;  /* 0x0000000033087348 */ /* 0x000fea0003c00000 */
[----:B------:R0:W1:Y:S02]  /*cfc0*/  SHFL.BFLY P3, R49, R52, R53, R54 ;  /* 0x0c00003534317389 */ /* 0x0000640000060036 */
[----:B01----:R-:W-:Y:S01]  /*cfd0*/  ENDCOLLECTIVE ;  /* 0x000000000000791b */ /* 0x003fe20003800000 */
.L_x_1213:
[----:B------:R-:W-:-:S05]  /*cfe0*/  FADD.FTZ R25, R30, R25 ;  /* 0x000000191e197221 */ /* 0x000fca0000010000 */
[----:B------:R-:W-:Y:S02]  /*cff0*/  MOV R52, R25 ;  /* 0x0000001900347202 */ /* 0x000fe40000000f00 */
[----:B------:R-:W-:-:S07]  /*d000*/  MOV R31, R49 ;  /* 0x00000031001f7202 */ /* 0x000fce0000000f00 */
[----:B------:R-:W-:Y:S05]  /*d010*/  WARPSYNC.COLLECTIVE R51, `(.L_x_1214) ;  /* 0x0000000033087348 */ /* 0x000fea0003c00000 */
[----:B------:R0:W1:Y:S02]  /*d020*/  SHFL.BFLY P3, R49, R52, R53, R54 ;  /* 0x0c00003534317389 */ /* 0x0000640000060036 */
[----:B01----:R-:W-:Y:S01]  /*d030*/  ENDCOLLECTIVE ;  /* 0x000000000000791b */ /* 0x003fe20003800000 */
.L_x_1214:
[----:B------:R-:W-:Y:S01]  /*d040*/  FADD.FTZ R31, R32, R31 ;  /* 0x0000001f201f7221 */ /* 0x000fe20000010000 */
[----:B------:R-:W-:Y:S01]  /*d050*/  MOV R34, R49 ;  /* 0x0000003100227202 */ /* 0x000fe20000000f00 */
[----:B------:R-:W-:Y:S06]  /*d060*/  BRA `(.L_x_1215) ;  /* 0xffffffec00547947 */ /* 0x000fec000383ffff */
.L_x_1203:
[----:B------:R-:W-:Y:S01]  /*d070*/  BSSY B1, `(.L_x_1216) ;  /* 0x0000008000017945 */ /* 0x000fe20003800000 */
[----:B---3--:R-:W-:Y:S02]  /*d080*/  MOV R52, R25 ;  /* 0x0000001900347202 */ /* 0x008fe40000000f00 */
[----:B------:R-:W-:Y:S02]  /*d090*/  MOV R53, 0x8 ;  /* 0x0000000800357802 */ /* 0x000fe40000000f00 */
[----:B------:R-:W-:Y:S02]  /*d0a0*/  MOV R54, 0x101f ;  /* 0x0000101f00367802 */ /* 0x000fe40000000f00 */
[----:B------:R-:W-:-:S07]  /*d0b0*/  MOV R51, 0xffff ;  /* 0x0000ffff00337802 */ /* 0x000fce0000000f00 */
[----:B012---:R-:W-:Y:S05]  /*d0c0*/  WARPSYNC.COLLECTIVE R51, `(.L_x_1217) ;  /* 0x0000000033087348 */ /* 0x007fea0003c00000 */
[----:B------:R3:W4:Y:S02]  /*d0d0*/  SHFL.BFLY P3, R49, R52, R53, R54 ;  /* 0x0c00003534317389 */ /* 0x0007240000060036 */
[----:B01234-:R-:W-:Y:S01]  /*d0e0*/  ENDCOLLECTIVE ;  /* 0x000000000000791b */ /* 0x01ffe20003800000 */
.L_x_1217:
[----:B------:R-:W-:Y:S05]  /*d0f0*/  BSYNC B1 ;  /* 0x0000000000017941 */ /* 0x000fea0003800000 */
.L_x_1216:
        /* <DEDUP_REMOVED lines=8> */
.L_x_1218:
[----:B------:R-:W-:Y:S01]  /*d180*/  FADD.FTZ R32, R32, R25 ;  /* 0x0000001920207221 */ /* 0x000fe20000010000 */
[----:B------:R-:W-:-:S04]  /*d190*/  HFMA2.MMA R53, -RZ, RZ, 0, 2.384185791015625e-07 ;  /* 0x00000004ff357435 */ /* 0x000fc800000001ff */
[----:B------:R-:W-:Y:S02]  /*d1a0*/  MOV R52, R32 ;  /* 0x0000002000347202 */ /* 0x000fe40000000f00 */
[----:B------:R-:W-:-:S07]  /*d1b0*/  MOV R31, R49 ;  /* 0x00000031001f7202 */ /* 0x000fce0000000f00 */
[----:B------:R-:W-:Y:S05]  /*d1c0*/  WARPSYNC.COLLECTIVE R51, `(.L_x_1219) ;  /* 0x0000000033087348 */ /* 0x000fea0003c00000 */
[----:B------:R0:W1:Y:S02]  /*d1d0*/  SHFL.BFLY P3, R49, R52, R53, R54 ;  /* 0x0c00003534317389 */ /* 0x0000640000060036 */
[----:B01----:R-:W-:Y:S01]  /*d1e0*/  ENDCOLLECTIVE ;  /* 0x000000000000791b */ /* 0x003fe20003800000 */
.L_x_1219:
[----:B------:R-:W-:-:S05]  /*d1f0*/  FADD.FTZ R31, R31, R30 ;  /* 0x0000001e1f1f7221 */ /* 0x000fca0000010000 */
[----:B------:R-:W-:Y:S02]  /*d200*/  MOV R52, R31 ;  /* 0x0000001f00347202 */ /* 0x000fe40000000f00 */
[----:B------:R-:W-:-:S07]  /*d210*/  MOV R33, R49 ;  /* 0x0000003100217202 */ /* 0x000fce0000000f00 */
[----:B------:R-:W-:Y:S05]  /*d220*/  WARPSYNC.COLLECTIVE R51, `(.L_x_1220) ;  /* 0x0000000033087348 */ /* 0x000fea0003c00000 */
[----:B------:R0:W1:Y:S02]  /*d230*/  SHFL.BFLY P3, R49, R52, R53, R54 ;  /* 0x0c00003534317389 */ /* 0x0000640000060036 */
[----:B01----:R-:W-:Y:S01]  /*d240*/  ENDCOLLECTIVE ;  /* 0x000000000000791b */ /* 0x003fe20003800000 */
.L_x_1220:
[----:B------:R-:W-:Y:S01]  /*d250*/  FADD.FTZ R33, R32, R33 ;  /* 0x0000002120217221 */ /* 0x000fe20000010000 */
[----:B------:R-:W-:-:S04]  /*d260*/  HFMA2.MMA R53, -RZ, RZ, 0, 1.1920928955078125e-07 ;  /* 0x00000002ff357435 */ /* 0x000fc800000001ff */
[----:B------:R-:W-:Y:S02]  /*d270*/  MOV R52, R33 ;  /* 0x0000002100347202 */ /* 0x000fe40000000f00 */
[----:B------:R-:W-:-:S07]  /*d280*/  MOV R34, R49 ;  /* 0x0000003100227202 */ /* 0x000fce0000000f00 */
[----:B------:R-:W-:Y:S05]  /*d290*/  WARPSYNC.COLLECTIVE R51, `(.L_x_1221) ;  /* 0x0000000033087348 */ /* 0x000fea0003c00000 */
[----:B------:R0:W1:Y:S02]  /*d2a0*/  SHFL.BFLY P3, R49, R52, R53, R54 ;  /* 0x0c00003534317389 */ /* 0x0000640000060036 */
[----:B01----:R-:W-:Y:S01]  /*d2b0*/  ENDCOLLECTIVE ;  /* 0x000000000000791b */ /* 0x003fe20003800000 */
.L_x_1221:
[----:B------:R-:W-:-:S05]  /*d2c0*/  FADD.FTZ R34, R31, R34 ;  /* 0x000000221f227221 */ /* 0x000fca0000010000 */
[----:B------:R-:W-:Y:S02]  /*d2d0*/  MOV R52, R34 ;  /* 0x0000002200347202 */ /* 0x000fe40000000f00 */
[----:B------:R-:W-:-:S07]  /*d2e0*/  MOV R36, R49 ;  /* 0x0000003100247202 */ /* 0x000fce0000000f00 */
[----:B------:R-:W-:Y:S05]  /*d2f0*/  WARPSYNC.COLLECTIVE R51, `(.L_x_1222) ;  /* 0x0000000033087348 */ /* 0x000fea0003c00000 */
[----:B------:R0:W1:Y:S02]  /*d300*/  SHFL.BFLY P3, R49, R52, R53, R54 ;  /* 0x0c00003534317389 */ /* 0x0000640000060036 */
[----:B01----:R-:W-:Y:S01]  /*d310*/  ENDCOLLECTIVE ;  /* 0x000000000000791b */ /* 0x003fe20003800000 */
.L_x_1222:
[----:B------:R-:W-:Y:S01]  /*d320*/  FADD.FTZ R36, R33, R36 ;  /* 0x0000002421247221 */ /* 0x000fe20000010000 */
[----:B------:R-:W-:-:S04]  /*d330*/  HFMA2.MMA R53, -RZ, RZ, 0, 5.9604644775390625e-08 ;  /* 0x00000001ff357435 */ /* 0x000fc800000001ff */
[----:B------:R-:W-:Y:S02]  /*d340*/  MOV R52, R36 ;  /* 0x0000002400347202 */ /* 0x000fe40000000f00 */
[----:B------:R-:W-:-:S07]  /*d350*/  MOV R25, R49 ;  /* 0x0000003100197202 */ /* 0x000fce0000000f00 */
[----:B------:R-:W-:Y:S05]  /*d360*/  WARPSYNC.COLLECTIVE R51, `(.L_x_1223) ;  /* 0x0000000033087348 */ /* 0x000fea0003c00000 */
[----:B------:R0:W1:Y:S02]  /*d370*/  SHFL.BFLY P3, R49, R52, R53, R54 ;  /* 0x0c00003534317389 */ /* 0x0000640000060036 */
[----:B01----:R-:W-:Y:S01]  /*d380*/  ENDCOLLECTIVE ;  /* 0x000000000000791b */ /* 0x003fe20003800000 */
.L_x_1223:
[----:B------:R-:W-:-:S05]  /*d390*/  FADD.FTZ R25, R34, R25 ;  /* 0x0000001922197221 */ /* 0x000fca0000010000 */
[----:B------:R-:W-:Y:S02]  /*d3a0*/  MOV R52, R25 ;  /* 0x0000001900347202 */ /* 0x000fe40000000f00 */
[----:B------:R-:W-:-:S07]  /*d3b0*/  MOV R35, R49 ;  /* 0x0000003100237202 */ /* 0x000fce0000000f00 */
[----:B------:R-:W-:Y:S05]  /*d3c0*/  WARPSYNC.COLLECTIVE R51, `(.L_x_1224) ;  /* 0x0000000033087348 */ /* 0x000fea0003c00000 */
[----:B------:R0:W1:Y:S02]  /*d3d0*/  SHFL.BFLY P3, R49, R52, R53, R54 ;  /* 0x0c00003534317389 */ /* 0x0000640000060036 */
[----:B01----:R-:W-:Y:S01]  /*d3e0*/  ENDCOLLECTIVE ;  /* 0x000000000000791b */ /* 0x003fe20003800000 */
.L_x_1224:
[----:B------:R-:W-:Y:S01]  /*d3f0*/  FADD.FTZ R35, R36, R35 ;  /* 0x0000002324237221 */ /* 0x000fe20000010000 */
[----:B------:R-:W-:Y:S01]  /*d400*/  MOV R30, R49 ;  /* 0x00000031001e7202 */ /* 0x000fe20000000f00 */
[----:B------:R-:W-:Y:S06]  /*d410*/  BRA `(.L_x_1225) ;  /* 0xffffffec00147947 */ /* 0x000fec000383ffff */
.L_x_1204:
[----:B------:R-:W-:Y:S01]  /*d420*/  BSSY B1, `(.L_x_1226) ;  /* 0x0000008000017945 */ /* 0x000fe20003800000 */
[----:B----4-:R-:W-:Y:S02]  /*d430*/  MOV R52, R25 ;  /* 0x0000001900347202 */ /* 0x010fe40000000f00 */
[----:B------:R-:W-:Y:S02]  /*d440*/  MOV R53, 0x8 ;  /* 0x0000000800357802 */ /* 0x000fe40000000f00 */
[----:B------:R-:W-:Y:S02]  /*d450*/  MOV R54, 0x101f ;  /* 0x0000101f00367802 */ /* 0x000fe40000000f00 */
[----:B------:R-:W-:-:S07]  /*d460*/  MOV R51, 0xffff ;  /* 0x0000ffff00337802 */ /* 0x000fce0000000f00 */
[----:B0123--:R-:W-:Y:S05]  /*d470*/  WARPSYNC.COLLECTIVE R51, `(.L_x_1227) ;  /* 0x0000000033087348 */ /* 0x00ffea0003c00000 */
[----:B------:R4:W0:Y:S02]  /*d480*/  SHFL.BFLY P3, R49, R52, R53, R54 ;  /* 0x0c00003534317389 */ /* 0x0008240000060036 */
[----:B01234-:R-:W-:Y:S01]  /*d490*/  ENDCOLLECTIVE ;  /* 0x000000000000791b */ /* 0x01ffe20003800000 */
.L_x_1227:
[----:B------:R-:W-:Y:S05]  /*d4a0*/  BSYNC B1 ;  /* 0x0000000000017941 */ /* 0x000fea0003800000 */
.L_x_1226:
        /* <DEDUP_REMOVED lines=8> */
.L_x_1228:
[----:B------:R-:W-:Y:S01]  /*d530*/  FADD.FTZ R32, R32, R25 ;  /* 0x0000001920207221 */ /* 0x000fe20000010000 */
[----:B------:R-:W-:-:S04]  /*d540*/  HFMA2.MMA R53, -RZ, RZ, 0, 2.384185791015625e-07 ;  /* 0x00000004ff357435 */ /* 0x000fc800000001ff */
[----:B------:R-:W-:Y:S02]  /*d550*/  MOV R52, R32 ;  /* 0x0000002000347202 */ /* 0x000fe40000000f00 */
[----:B------:R-:W-:-:S07]  /*d560*/  MOV R31, R49 ;  /* 0x00000031001f7202 */ /* 0x000fce0000000f00 */
[----:B------:R-:W-:Y:S05]  /*d570*/  WARPSYNC.COLLECTIVE R51, `(.L_x_1229) ;  /* 0x0000000033087348 */ /* 0x000fea0003c00000 */
[----:B------:R0:W1:Y:S02]  /*d580*/  SHFL.BFLY P3, R49, R52, R53, R54 ;  /* 0x0c00003534317389 */ /* 0x0000640000060036 */
[----:B01----:R-:W-:Y:S01]  /*d590*/  ENDCOLLECTIVE ;  /* 0x000000000000791b */ /* 0x003fe20003800000 */
.L_x_1229:
[----:B------:R-:W-:-:S05]  /*d5a0*/  FADD.FTZ R31, R31, R30 ;  /* 0x0000001e1f1f7221 */ /* 0x000fca0000010000 */
[----:B------:R-:W-:Y:S02]  /*d5b0*/  MOV R52, R31 ;  /* 0x0000001f00347202 */ /* 0x000fe40000000f00 */
[----:B------:R-:W-:-:S07]  /*d5c0*/  MOV R33, R49 ;  /* 0x0000003100217202 */ /* 0x000fce0000000f00 */
[----:B------:R-:W-:Y:S05]  /*d5d0*/  WARPSYNC.COLLECTIVE R51, `(.L_x_1230) ;  /* 0x0000000033087348 */ /* 0x000fea0003c00000 */
[----:B------:R0:W1:Y:S02]  /*d5e0*/  SHFL.BFLY P3, R49, R52, R53, R54 ;  /* 0x0c00003534317389 */ /* 0x0000640000060036 */
[----:B01----:R-:W-:Y:S01]  /*d5f0*/  ENDCOLLECTIVE ;  /* 0x000000000000791b */ /* 0x003fe20003800000 */
.L_x_1230:
[----:B------:R-:W-:Y:S01]  /*d600*/  FADD.FTZ R33, R32, R33 ;  /* 0x0000002120217221 */ /* 0x000fe20000010000 */
[----:B------:R-:W-:-:S04]  /*d610*/  HFMA2.MMA R53, -RZ, RZ, 0, 1.1920928955078125e-07 ;  /* 0x00000002ff357435 */ /* 0x000fc800000001ff */
[----:B------:R-:W-:Y:S02]  /*d620*/  MOV R52, R33 ;  /* 0x0000002100347202 */ /* 0x000fe40000000f00 */
[----:B------:R-:W-:-:S07]  /*d630*/  MOV R34, R49 ;  /* 0x0000003100227202 */ /* 0x000fce0000000f00 */
[----:B------:R-:W-:Y:S05]  /*d640*/  WARPSYNC.COLLECTIVE R51, `(.L_x_1231) ;  /* 0x0000000033087348 */ /* 0x000fea0003c00000 */
[----:B------:R0:W1:Y:S02]  /*d650*/  SHFL.BFLY P3, R49, R52, R53, R54 ;  /* 0x0c00003534317389 */ /* 0x0000640000060036 */
[----:B01----:R-:W-:Y:S01]  /*d660*/  ENDCOLLECTIVE ;  /* 0x000000000000791b */ /* 0x003fe20003800000 */
.L_x_1231:
[----:B------:R-:W-:-:S05]  /*d670*/  FADD.FTZ R34, R31, R34 ;  /* 0x000000221f227221 */ /* 0x000fca0000010000 */
[----:B------:R-:W-:Y:S02]  /*d680*/  MOV R52, R34 ;  /* 0x0000002200347202 */ /* 0x000fe40000000f00 */
[----:B------:R-:W-:-:S07]  /*d690*/  MOV R36, R49 ;  /* 0x0000003100247202 */ /* 0x000fce0000000f00 */
[----:B------:R-:W-:Y:S05]  /*d6a0*/  WARPSYNC.COLLECTIVE R51, `(.L_x_1232) ;  /* 0x0000000033087348 */ /* 0x000fea0003c00000 */
[----:B------:R0:W1:Y:S02]  /*d6b0*/  SHFL.BFLY P3, R49, R52, R53, R54 ;  /* 0x0c00003534317389 */ /* 0x0000640000060036 */
[----:B01----:R-:W-:Y:S01]  /*d6c0*/  ENDCOLLECTIVE ;  /* 0x000000000000791b */ /* 0x003fe20003800000 */
.L_x_1232:
[----:B------:R-:W-:Y:S01]  /*d6d0*/  FADD.FTZ R36, R33, R36 ;  /* 0x0000002421247221 */ /* 0x000fe20000010000 */
[----:B------:R-:W-:-:S04]  /*d6e0*/  HFMA2.MMA R53, -RZ, RZ, 0, 5.9604644775390625e-08 ;  /* 0x00000001ff357435 */ /* 0x000fc800000001ff */
[----:B------:R-:W-:Y:S02]  /*d6f0*/  MOV R52, R36 ;  /* 0x0000002400347202 */ /* 0x000fe40000000f00 */
[----:B------:R-:W-:-:S07]  /*d700*/  MOV R25, R49 ;  /* 0x0000003100197202 */ /* 0x000fce0000000f00 */
[----:B------:R-:W-:Y:S05]  /*d710*/  WARPSYNC.COLLECTIVE R51, `(.L_x_1233) ;  /* 0x0000000033087348 */ /* 0x000fea0003c00000 */
[----:B------:R0:W1:Y:S02]  /*d720*/  SHFL.BFLY P3, R49, R52, R53, R54 ;  /* 0x0c00003534317389 */ /* 0x0000640000060036 */
[----:B01----:R-:W-:Y:S01]  /*d730*/  ENDCOLLECTIVE ;  /* 0x000000000000791b */ /* 0x003fe20003800000 */
.L_x_1233:
[----:B------:R-:W-:-:S05]  /*d740*/  FADD.FTZ R25, R34, R25 ;  /* 0x0000001922197221 */ /* 0x000fca0000010000 */
[----:B------:R-:W-:Y:S02]  /*d750*/  MOV R52, R25 ;  /* 0x0000001900347202 */ /* 0x000fe40000000f00 */
[----:B------:R-:W-:-:S07]  /*d760*/  MOV R35, R49 ;  /* 0x0000003100237202 */ /* 0x000fce0000000f00 */
[----:B------:R-:W-:Y:S05]  /*d770*/  WARPSYNC.COLLECTIVE R51, `(.L_x_1234) ;  /* 0x0000000033087348 */ /* 0x000fea0003c00000 */
[----:B------:R0:W1:Y:S02]  /*d780*/  SHFL.BFLY P3, R49, R52, R53, R54 ;  /* 0x0c00003534317389 */ /* 0x0000640000060036 */
[----:B01----:R-:W-:Y:S01]  /*d790*/  ENDCOLLECTIVE ;  /* 0x000000000000791b */ /* 0x003fe20003800000 */
.L_x_1234:
[----:B------:R-:W-:Y:S01]  /*d7a0*/  FADD.FTZ R35, R36, R35 ;  /* 0x0000002324237221 */ /* 0x000fe20000010000 */
[----:B------:R-:W-:Y:S01]  /*d7b0*/  MOV R30, R49 ;  /* 0x00000031001e7202 */ /* 0x000fe20000000f00 */
[----:B------:R-:W-:Y:S06]  /*d7c0*/  BRA `(.L_x_1235) ;  /* 0xffffffe800c07947 */ /* 0x000fec000383ffff */
.L_x_1205:
[----:B------:R-:W-:Y:S01]  /*d7d0*/  HFMA2.MMA R53, -RZ, RZ, 0, 4.76837158203125e-07 ;  /* 0x00000008ff357435 */ /* 0x000fe200000001ff */
[----:B------:R-:W-:Y:S01]  /*d7e0*/  BSSY B0, `(.L_x_1236) ;  /* 0x0000007000007945 */ /* 0x000fe20003800000 */
[----:B--2---:R-:W-:Y:S02]  /*d7f0*/  MOV R52, R26 ;  /* 0x0000001a00347202 */ /* 0x004fe40000000f00 */
[----:B------:R-:W-:Y:S02]  /*d800*/  MOV R54, 0x101f ;  /* 0x0000101f00367802 */ /* 0x000fe40000000f00 */
[----:B------:R-:W-:-:S07]  /*d810*/  MOV R51, 0xffff ;  /* 0x0000ffff00337802 */ /* 0x000fce0000000f00 */
[----:B01-3--:R-:W-:Y:S05]  /*d820*/  WARPSYNC.COLLECTIVE R51, `(.L_x_1237) ;  /* 0x0000000033087348 */ /* 0x00bfea0003c00000 */
[----:B------:R2:W4:Y:S02]  /*d830*/  SHFL.BFLY P3, R49, R52, R53, R54 ;  /* 0x0c00003534317389 */ /* 0x0005240000060036 */
[----:B01234-:R-:W-:Y:S01]  /*d840*/  ENDCOLLECTIVE ;  /* 0x000000000000791b */ /* 0x01ffe20003800000 */
.L_x_1237:
[----:B------:R-:W-:Y:S05]  /*d850*/  BSYNC B0 ;  /* 0x0000000000007941 */ /* 0x000fea0003800000 */
.L_x_1236:
[----:B------:R-:W-:Y:S01]  /*d860*/  HFMA2.MMA R53, -RZ, RZ, 0, 4.76837158203125e-07 ;  /* 0x00000008ff357435 */ /* 0x000fe200000001ff */
[----:B------:R-:W-:Y:S02]  /*d870*/  MOV R52, R27 ;  /* 0x0000001b00347202 */ /* 0x000fe40000000f00 */
[----:B------:R-:W-:Y:S02]  /*d880*/  CS2R R34, SRZ ;  /* 0x0000000000227805 */ /* 0x000fe4000001ff00 */
[----:B------:R-:W-:Y:S01]  /*d890*/  MOV R54, 0x101f ;  /* 0x0000101f00367802 */ /* 0x000fe20000000f00 */
[----:B------:R-:W-:Y:S01]  /*d8a0*/  HFMA2.MMA R41, -RZ, RZ, 0, 0 ;  /* 0x00000000ff297435 */ /* 0x000fe200000001ff */
[----:B------:R-:W-:Y:S02]  /*d8b0*/  MOV R51, 0xffff ;  /* 0x0000ffff00337802 */ /* 0x000fe40000000f00 */
[----:B------:R-:W-:Y:S02]  /*d8c0*/  MOV R29, R49 ;  /* 0x00000031001d7202 */ /* 0x000fe40000000f00 */
[----:B------:R-:W-:-:S07]  /*d8d0*/  @!P0 IADD3 R30, R25, 0x14, RZ ;  /* 0x00000014191e8810 */ /* 0x000fce0007ffe0ff */
[----:B------:R-:W-:Y:S05]  /*d8e0*/  WARPSYNC.COLLECTIVE R51, `(.L_x_1238) ;  /* 0x0000000033087348 */ /* 0x000fea0003c00000 */
[----:B------:R0:W1:Y:S02]  /*d8f0*/  SHFL.BFLY P3, R49, R52, R53, R54 ;  /* 0x0c00003534317389 */ /* 0x0000640000060036 */
[----:B01----:R-:W-:Y:S01]  /*d900*/  ENDCOLLECTIVE ;  /* 0x000000000000791b */ /* 0x003fe20003800000 */
.L_x_1238:
        /* <DEDUP_REMOVED lines=11> */
[----:B------:R0:W2:Y:S01]  /*d9c0*/  @!P0 LDS R32, [R30] ;  /* 0x000000001e208984 */ /* 0x0000a20000000800 */
[----:B------:R-:W-:Y:S01]  /*d9d0*/  @!P0 LEA R46, R46, R45, 0x2 ;  /* 0x0000002d2e2e8211 */ /* 0x000fe200078e10ff */
[----:B------:R-:W-:-:S04]  /*d9e0*/  HFMA2.MMA R45, -RZ, RZ, 0, 0 ;  /* 0x00000000ff2d7435 */ /* 0x000fc800000001ff */
[----:B------:R0:W3:Y:S01]  /*d9f0*/  @!P0 LDS R47, [R46] ;  /* 0x000000002e2f8984 */ /* 0x0000e20000000800 */
[----:B------:R-:W-:-:S07]  /*da00*/  MOV R28, R49 ;  /* 0x00000031001c7202 */ /* 0x000fce0000000f00 */
[----:B0123--:R-:W-:Y:S05]  /*da10*/  WARPSYNC.COLLECTIVE R51, `(.L_x_1239) ;  /* 0x0000000033087348 */ /* 0x00ffea0003c00000 */
[----:B------:R4:W0:Y:S02]  /*da20*/  SHFL.BFLY P3, R49, R52, R53, R54 ;  /* 0x0c00003534317389 */ /* 0x0008240000060036 */
[----:B01234-:R-:W-:Y:S01]  /*da30*/  ENDCOLLECTIVE ;  /* 0x000000000000791b */ /* 0x01ffe20003800000 */
.L_x_1239:
[----:B------:R-:W-:Y:S01]  /*da40*/  FADD.FTZ R28, R28, R27 ;  /* 0x0000001b1c1c7221 */ /* 0x000fe20000010000 */
[----:B------:R0:W1:Y:S02]  /*da50*/  @!P0 LDS R48, [R46+0x500] ;  /* 0x000500002e308984 */ /* 0x0000640000000800 */
[----:B0-----:R-:W-:Y:S02]  /*da60*/  HFMA2.MMA R46, -RZ, RZ, 0, 0 ;  /* 0x00000000ff2e7435 */ /* 0x001fe400000001ff */
[----:B------:R-:W-:Y:S02]  /*da70*/  MOV R52, R28 ;  /* 0x0000001c00347202 */ /* 0x000fe40000000f00 */
[----:B------:R-:W-:-:S07]  /*da80*/  MOV R26, R49 ;  /* 0x00000031001a7202 */ /* 0x000fce0000000f00 */
[----:B-1----:R-:W-:Y:S05]  /*da90*/  WARPSYNC.COLLECTIVE R51, `(.L_x_1240) ;  /* 0x0000000033087348 */ /* 0x002fea0003c00000 */
[----:B------:R0:W2:Y:S02]  /*daa0*/  SHFL.BFLY P3, R49, R52, R53, R54 ;  /* 0x0c00003534317389 */ /* 0x0000a40000060036 */
[----:B012---:R-:W-:Y:S01]  /*dab0*/  ENDCOLLECTIVE ;  /* 0x000000000000791b */ /* 0x007fe20003800000 */
.L_x_1240:
[----:B------:R-:W-:Y:S01]  /*dac0*/  @!P0 MOV R35, R33 ;  /* 0x0000002100238202 */ /* 0x000fe20000000f00 */
[----:B------:R-:W-:Y:S01]  /*dad0*/  FADD.FTZ R26, R29, R26 ;  /* 0x0000001a1d1a7221 */ /* 0x000fe20000010000 */
[----:B------:R-:W-:Y:S02]  /*dae0*/  @!P0 MOV R34, R32 ;  /* 0x0000002000228202 */ /* 0x000fe40000000f00 */
[----:B------:R-:W-:Y:S01]  /*daf0*/  @!P0 MOV R45, R47 ;  /* 0x0000002f002d8202 */ /* 0x000fe20000000f00 */
[----:B------:R-:W-:Y:S01]  /*db00*/  HFMA2.MMA R53, -RZ, RZ, 0, 1.1920928955078125e-07 ;  /* 0x00000002ff357435 */ /* 0x000fe200000001ff */
[----:B------:R-:W-:Y:S02]  /*db10*/  MOV R52, R26 ;  /* 0x0000001a00347202 */ /* 0x000fe40000000f00 */
[----:B------:R-:W-:Y:S02]  /*db20*/  @!P0 MOV R46, R48 ;  /* 0x00000030002e8202 */ /* 0x000fe40000000f00 */
[----:B------:R-:W-:-:S07]  /*db30*/  MOV R27, R49 ;  /* 0x00000031001b7202 */ /* 0x000fce0000000f00 */
[----:B------:R-:W-:Y:S05]  /*db40*/  WARPSYNC.COLLECTIVE R51, `(.L_x_1241) ;  /* 0x0000000033087348 */ /* 0x000fea0003c00000 */
[----:B------:R0:W1:Y:S02]  /*db50*/  SHFL.BFLY P3, R49, R52, R53, R54 ;  /* 0x0c00003534317389 */ /* 0x0000640000060036 */
[----:B01----:R-:W-:Y:S01]  /*db60*/  ENDCOLLECTIVE ;  /* 0x000000000000791b */ /* 0x003fe20003800000 */
.L_x_1241:
[----:B------:R-:W-:-:S05]  /*db70*/  FADD.FTZ R27, R28, R27 ;  /* 0x0000001b1c1b7221 */ /* 0x000fca0000010000 */
[----:B------:R-:W-:Y:S02]  /*db80*/  MOV R52, R27 ;  /* 0x0000001b00347202 */ /* 0x000fe40000000f00 */
[----:B------:R-:W-:-:S07]  /*db90*/  MOV R29, R49 ;  /* 0x00000031001d7202 */ /* 0x000fce0000000f00 */
[----:B------:R-:W-:Y:S05]  /*dba0*/  WARPSYNC.COLLECTIVE R51, `(.L_x_1242) ;  /* 0x0000000033087348 */ /* 0x000fea0003c00000 */
[----:B------:R0:W1:Y:S02]  /*dbb0*/  SHFL.BFLY P3, R49, R52, R53, R54 ;  /* 0x0c00003534317389 */ /* 0x0000640000060036 */
[----:B01----:R-:W-:Y:S01]  /*dbc0*/  ENDCOLLECTIVE ;  /* 0x000000000000791b */ /* 0x003fe20003800000 */
.L_x_1242:
        /* <DEDUP_REMOVED lines=8> */
.L_x_1243:
        /* <DEDUP_REMOVED lines=13> */
.L_x_1244:
[----:B------:R-:W-:Y:S01]  /*dd20*/  FADD.FTZ R30, R30, R33 ;  /* 0x000000211e1e7221 */ /* 0x000fe20000010000 */
[----:B------:R-:W-:Y:S01]  /*dd30*/  IMAD.WIDE R26, R25, 0x2, R26 ;  /* 0x00000002191a7825 */ /* 0x000fe200078e021a */
[----:B------:R-:W-:Y:S01]  /*dd40*/  HFMA2.MMA R53, -RZ, RZ, 0, 4.76837158203125e-07 ;  /* 0x00000008ff357435 */ /* 0x000fe200000001ff */
[----:B------:R-:W-:Y:S02]  /*dd50*/  MOV R52, R34 ;  /* 0x0000002200347202 */ /* 0x000fe40000000f00 */
[----:B------:R-:W-:-:S08]  /*dd60*/  MOV R32, R49 ;  /* 0x0000003100207202 */ /* 0x000fd00000000f00 */
[----:B------:R-:W-:Y:S05]  /*dd70*/  WARPSYNC.COLLECTIVE R51, `(.L_x_1245) ;  /* 0x0000000033087348 */ /* 0x000fea0003c00000 */
[----:B------:R0:W1:Y:S02]  /*dd80*/  SHFL.BFLY P3, R49, R52, R53, R54 ;  /* 0x0c00003534317389 */ /* 0x0000640000060036 */
[----:B01----:R-:W-:Y:S01]  /*dd90*/  ENDCOLLECTIVE ;  /* 0x000000000000791b */ /* 0x003fe20003800000 */
.L_x_1245:
        /* <DEDUP_REMOVED lines=10> */
.L_x_1246:
        /* <DEDUP_REMOVED lines=12> */
.L_x_1247:
[----:B------:R-:W-:-:S05]  /*df00*/  FADD.FTZ R36, R36, R35 ;  /* 0x0000002324247221 */ /* 0x000fca0000010000 */
[----:B------:R-:W-:Y:S02]  /*df10*/  MOV R52, R36 ;  /* 0x0000002400347202 */ /* 0x000fe40000000f00 */
[----:B------:R-:W-:-:S07]  /*df20*/  MOV R34, R49 ;  /* 0x0000003100227202 */ /* 0x000fce0000000f00 */
[----:B------:R-:W-:Y:S05]  /*df30*/  WARPSYNC.COLLECTIVE R51, `(.L_x_1248) ;  /* 0x0000000033087348 */ /* 0x000fea0003c00000 */
[----:B------:R0:W1:Y:S02]  /*df40*/  SHFL.BFLY P3, R49, R52, R53, R54 ;  /* 0x0c00003534317389 */ /* 0x0000640000060036 */
[----:B01----:R-:W-:Y:S01]  /*df50*/  ENDCOLLECTIVE ;  /* 0x000000000000791b */ /* 0x003fe20003800000 */
.L_x_1248:
[----:B------:R-:W-:Y:S01]  /*df60*/  FADD.FTZ R34, R37, R34 ;  /* 0x0000002225227221 */ /* 0x000fe20000010000 */
[----:B------:R-:W-:-:S04]  /*df70*/  HFMA2.MMA R53, -RZ, RZ, 0, 1.1920928955078125e-07 ;  /* 0x00000002ff357435 */ /* 0x000fc800000001ff */
[----:B------:R-:W-:Y:S02]  /*df80*/  MOV R52, R34 ;  /* 0x0000002200347202 */ /* 0x000fe40000000f00 */
[----:B------:R-:W-:-:S07]  /*df90*/  MOV R35, R49 ;  /* 0x0000003100237202 */ /* 0x000fce0000000f00 */
[----:B------:R-:W-:Y:S05]  /*dfa0*/  WARPSYNC.COLLECTIVE R51, `(.L_x_1249) ;  /* 0x0000000033087348 */ /* 0x000fea0003c00000 */
[----:B------:R0:W1:Y:S02]  /*dfb0*/  SHFL.BFLY P3, R49, R52, R53, R54 ;  /* 0x0c00003534317389 */ /* 0x0000640000060036 */
[----:B01----:R-:W-:Y:S01]  /*dfc0*/  ENDCOLLECTIVE ;  /* 0x000000000000791b */ /* 0x003fe20003800000 */
.L_x_1249:
[----:B------:R-:W-:-:S05]  /*dfd0*/  FADD.FTZ R35, R36, R35 ;  /* 0x0000002324237221 */ /* 0x000fca0000010000 */
[----:B------:R-:W-:Y:S02]  /*dfe0*/  MOV R52, R35 ;  /* 0x0000002300347202 */ /* 0x000fe40000000f00 */
[----:B------:R-:W-:-:S07]  /*dff0*/  MOV R37, R49 ;  /* 0x0000003100257202 */ /* 0x000fce0000000f00 */
[----:B------:R-:W-:Y:S05]  /*e000*/  WARPSYNC.COLLECTIVE R51, `(.L_x_1250) ;  /* 0x0000000033087348 */ /* 0x000fea0003c00000 */
[----:B------:R0:W1:Y:S02]  /*e010*/  SHFL.BFLY P3, R49, R52, R53, R54 ;  /* 0x0c00003534317389 */ /* 0x0000640000060036 */
[----:B01----:R-:W-:Y:S01]  /*e020*/  ENDCOLLECTIVE ;  /* 0x000000000000791b */ /* 0x003fe20003800000 */
.L_x_1250:
[----:B------:R-:W-:Y:S01]  /*e030*/  FADD.FTZ R37, R34, R37 ;  /* 0x0000002522257221 */ /* 0x000fe20000010000 */
[----:B------:R-:W-:-:S04]  /*e040*/  HFMA2.MMA R53, -RZ, RZ, 0, 5.9604644775390625e-08 ;  /* 0x00000001ff357435 */ /* 0x000fc800000001ff */
[----:B------:R-:W-:Y:S02]  /*e050*/  MOV R52, R37 ;  /* 0x0000002500347202 */ /* 0x000fe40000000f00 */
[----:B------:R-:W-:-:S07]  /*e060*/  MOV R36, R49 ;  /* 0x0000003100247202 */ /* 0x000fce0000000f00 */
[----:B------:R-:W-:Y:S05]  /*e070*/  WARPSYNC.COLLECTIVE R51, `(.L_x_1251) ;  /* 0x0000000033087348 */ /* 0x000fea0003c00000 */
[----:B------:R0:W1:Y:S02]  /*e080*/  SHFL.BFLY P3, R49, R52, R53, R54 ;  /* 0x0c00003534317389 */ /* 0x0000640000060036 */
[----:B01----:R-:W-:Y:S01]  /*e090*/  ENDCOLLECTIVE ;  /* 0x000000000000791b */ /* 0x003fe20003800000 */
.L_x_1251:
[----:B------:R-:W-:-:S05]  /*e0a0*/  FADD.FTZ R36, R35, R36 ;  /* 0x0000002423247221 */ /* 0x000fca0000010000 */
[----:B------:R-:W-:Y:S02]  /*e0b0*/  MOV R52, R36 ;  /* 0x0000002400347202 */ /* 0x000fe40000000f00 */
[----:B------:R-:W-:-:S07]  /*e0c0*/  MOV R34, R49 ;  /* 0x0000003100227202 */ /* 0x000fce0000000f00 */
[----:B------:R-:W-:Y:S05]  /*e0d0*/  WARPSYNC.COLLECTIVE R51, `(.L_x_1252) ;  /* 0x0000000033087348 */ /* 0x000fea0003c00000 */
[----:B------:R0:W1:Y:S02]  /*e0e0*/  SHFL.BFLY P3, R49, R52, R53, R54 ;  /* 0x0c00003534317389 */ /* 0x0000640000060036 */
[----:B01----:R-:W-:Y:S01]  /*e0f0*/  ENDCOLLECTIVE ;  /* 0x000000000000791b */ /* 0x003fe20003800000 */
.L_x_1252:
[----:B------:R-:W-:-:S05]  /*e100*/  FADD.FTZ R25, R37, R34 ;  /* 0x0000002225197221 */ /* 0x000fca0000010000 */
[----:B------:R-:W-:Y:S01]  /*e110*/  @!P0 F2FP.BF16.F32.PACK_AB R25, RZ, R25 ;  /* 0x00000019ff19823e */ /* 0x000fe200000010ff */
[----:B------:R-:W-:Y:S01]  /*e120*/  HFMA2.MMA R53, -RZ, RZ, 0, 4.76837158203125e-07 ;  /* 0x00000008ff357435 */ /* 0x000fe200000001ff */
[----:B------:R-:W-:Y:S02]  /*e130*/  MOV R52, R41 ;  /* 0x0000002900347202 */ /* 0x000fe40000000f00 */
[----:B------:R-:W-:-:S08]  /*e140*/  MOV R35, R49 ;  /* 0x0000003100237202 */ /* 0x000fd00000000f00 */
[----:B------:R-:W-:Y:S05]  /*e150*/  WARPSYNC.COLLECTIVE R51, `(.L_x_1253) ;  /* 0x0000000033087348 */ /* 0x000fea0003c00000 */
[----:B------:R0:W1:Y:S02]  /*e160*/  SHFL.BFLY P3, R49, R52, R53, R54 ;  /* 0x0c00003534317389 */ /* 0x0000640000060036 */
[----:B01----:R-:W-:Y:S01]  /*e170*/  ENDCOLLECTIVE ;  /* 0x000000000000791b */ /* 0x003fe20003800000 */
.L_x_1253:
        /* <DEDUP_REMOVED lines=8> */
.L_x_1254:
[----:B------:R-:W-:Y:S01]  /*e200*/  FADD.FTZ R44, R44, R41 ;  /* 0x000000292c2c7221 */ /* 0x000fe20000010000 */
[----:B------:R-:W-:-:S04]  /*e210*/  HFMA2.MMA R53, -RZ, RZ, 0, 2.384185791015625e-07 ;  /* 0x00000004ff357435 */ /* 0x000fc800000001ff */
[----:B------:R-:W-:Y:S02]  /*e220*/  MOV R52, R44 ;  /* 0x0000002c00347202 */ /* 0x000fe40000000f00 */
[----:B------:R-:W-:-:S07]  /*e230*/  MOV R43, R49 ;  /* 0x00000031002b7202 */ /* 0x000fce0000000f00 */
[----:B------:R-:W-:Y:S05]  /*e240*/  WARPSYNC.COLLECTIVE R51, `(.L_x_1255) ;  /* 0x0000000033087348 */ /* 0x000fea0003c00000 */
[----:B------:R0:W1:Y:S02]  /*e250*/  SHFL.BFLY P3, R49, R52, R53, R54 ;  /* 0x0c00003534317389 */ /* 0x0000640000060036 */
[----:B01----:R-:W-:Y:S01]  /*e260*/  ENDCOLLECTIVE ;  /* 0x000000000000791b */ /* 0x003fe20003800000 */
.L_x_1255:
[----:B------:R-:W-:-:S05]  /*e270*/  FADD.FTZ R43, R43, R42 ;  /* 0x0000002a2b2b7221 */ /* 0x000fca0000010000 */
[----:B------:R-:W-:Y:S02]  /*e280*/  MOV R52, R43 ;  /* 0x0000002b00347202 */ /* 0x000fe40000000f00 */
[----:B------:R-:W-:-:S07]  /*e290*/  MOV R41, R49 ;  /* 0x0000003100297202 */ /* 0x000fce0000000f00 */
[----:B------:R-:W-:Y:S05]  /*e2a0*/  WARPSYNC.COLLECTIVE R51, `(.L_x_1256) ;  /* 0x0000000033087348 */ /* 0x000fea0003c00000 */
[----:B------:R0:W1:Y:S02]  /*e2b0*/  SHFL.BFLY P3, R49, R52, R53, R54 ;  /* 0x0c00003534317389 */ /* 0x0000640000060036 */
[----:B01----:R-:W-:Y:S01]  /*e2c0*/  ENDCOLLECTIVE ;  /* 0x000000000000791b */ /* 0x003fe20003800000 */
.L_x_1256:
[----:B------:R-:W-:Y:S01]  /*e2d0*/  FADD.FTZ R41, R44, R41 ;  /* 0x000000292c297221 */ /* 0x000fe20000010000 */
[----:B------:R-:W-:-:S04]  /*e2e0*/  HFMA2.MMA R53, -RZ, RZ, 0, 1.1920928955078125e-07 ;  /* 0x00000002ff357435 */ /* 0x000fc800000001ff */
[----:B------:R-:W-:Y:S02]  /*e2f0*/  MOV R52, R41 ;  /* 0x0000002900347202 */ /* 0x000fe40000000f00 */
[----:B------:R-:W-:-:S07]  /*e300*/  MOV R42, R49 ;  /* 0x00000031002a7202 */ /* 0x000fce0000000f00 */
[----:B------:R-:W-:Y:S05]  /*e310*/  WARPSYNC.COLLECTIVE R51, `(.L_x_1257) ;  /* 0x0000000033087348 */ /* 0x000fea0003c00000 */
[----:B------:R0:W1:Y:S02]  /*e320*/  SHFL.BFLY P3, R49, R52, R53, R54 ;  /* 0x0c00003534317389 */ /* 0x0000640000060036 */
[----:B01----:R-:W-:Y:S01]  /*e330*/  ENDCOLLECTIVE ;  /* 0x000000000000791b */ /* 0x003fe20003800000 */
.L_x_1257:
[----:B------:R-:W-:-:S05]  /*e340*/  FADD.FTZ R42, R43, R42 ;  /* 0x0000002a2b2a7221 */ /* 0x000fca0000010000 */
[----:B------:R-:W-:Y:S02]  /*e350*/  MOV R52, R42 ;  /* 0x0000002a00347202 */ /* 0x000fe40000000f00 */
[----:B------:R-:W-:-:S07]  /*e360*/  MOV R44, R49 ;  /* 0x00000031002c7202 */ /* 0x000fce0000000f00 */
[----:B------:R-:W-:Y:S05]  /*e370*/  WARPSYNC.COLLECTIVE R51, `(.L_x_1258) ;  /* 0x0000000033087348 */ /* 0x000fea0003c00000 */
[----:B------:R0:W1:Y:S02]  /*e380*/  SHFL.BFLY P3, R49, R52, R53, R54 ;  /* 0x0c00003534317389 */ /* 0x0000640000060036 */
[----:B01----:R-:W-:Y:S01]  /*e390*/  ENDCOLLECTIVE ;  /* 0x000000000000791b */ /* 0x003fe20003800000 */
.L_x_1258:
[----:B------:R-:W-:Y:S01]  /*e3a0*/  FADD.FTZ R44, R41, R44 ;  /* 0x0000002c292c7221 */ /* 0x000fe20000010000 */
[----:B------:R-:W-:-:S04]  /*e3b0*/  HFMA2.MMA R53, -RZ, RZ, 0, 5.9604644775390625e-08 ;  /* 0x00000001ff357435 */ /* 0x000fc800000001ff */
[----:B------:R-:W-:Y:S02]  /*e3c0*/  MOV R52, R44 ;  /* 0x0000002c00347202 */ /* 0x000fe40000000f00 */
[----:B------:R-:W-:-:S07]  /*e3d0*/  MOV R43, R49 ;  /* 0x00000031002b7202 */ /* 0x000fce0000000f00 */
[----:B------:R-:W-:Y:S05]  /*e3e0*/  WARPSYNC.COLLECTIVE R51, `(.L_x_1259) ;  /* 0x0000000033087348 */ /* 0x000fea0003c00000 */
[----:B------:R0:W1:Y:S02]  /*e3f0*/  SHFL.BFLY P3, R49, R52, R53, R54 ;  /* 0x0c00003534317389 */ /* 0x0000640000060036 */
[----:B01----:R-:W-:Y:S01]  /*e400*/  ENDCOLLECTIVE ;  /* 0x000000000000791b */ /* 0x003fe20003800000 */
.L_x_1259:
[----:B------:R-:W-:-:S05]  /*e410*/  FADD.FTZ R42, R42, R43 ;  /* 0x0000002b2a2a7221 */ /* 0x000fca0000010000 */
[----:B------:R-:W-:Y:S02]  /*e420*/  MOV R52, R42 ;  /* 0x0000002a00347202 */ /* 0x000fe40000000f00 */
[----:B------:R-:W-:-:S07]  /*e430*/  MOV R41, R49 ;  /* 0x0000003100297202 */ /* 0x000fce0000000f00 */
[----:B------:R-:W-:Y:S05]  /*e440*/  WARPSYNC.COLLECTIVE R51, `(.L_x_1260) ;  /* 0x0000000033087348 */ /* 0x000fea0003c00000 */
[----:B------:R0:W1:Y:S02]  /*e450*/  SHFL.BFLY P3, R49, R52, R53, R54 ;  /* 0x0c00003534317389 */ /* 0x0000640000060036 */
[----:B01----:R-:W-:Y:S01]  /*e460*/  ENDCOLLECTIVE ;  /* 0x000000000000791b */ /* 0x003fe20003800000 */
.L_x_1260:
[----:B------:R-:W-:Y:S01]  /*e470*/  HFMA2.MMA R53, -RZ, RZ, 0, 4.76837158203125e-07 ;  /* 0x00000008ff357435 */ /* 0x000fe200000001ff */
[----:B------:R-:W-:Y:S02]  /*e480*/  MOV R52, R45 ;  /* 0x0000002d00347202 */ /* 0x000fe40000000f00 */
[----:B------:R-:W-:-:S08]  /*e490*/  MOV R43, R49 ;  /* 0x00000031002b7202 */ /* 0x000fd00000000f00 */
[----:B------:R-:W-:Y:S05]  /*e4a0*/  WARPSYNC.COLLECTIVE R51, `(.L_x_1261) ;  /* 0x0000000033087348 */ /* 0x000fea0003c00000 */
[----:B------:R0:W1:Y:S02]  /*e4b0*/  SHFL.BFLY P3, R49, R52, R53, R54 ;  /* 0x0c00003534317389 */ /* 0x0000640000060036 */
[----:B01----:R-:W-:Y:S01]  /*e4c0*/  ENDCOLLECTIVE ;  /* 0x000000000000791b */ /* 0x003fe20003800000 */
.L_x_1261:
[----:B------:R-:W-:-:S05]  /*e4d0*/  FADD.FTZ R32, R42, R43 ;  /* 0x0000002b2a207221 */ /* 0x000fca0000010000 */
[----:B------:R-:W-:Y:S02]  /*e4e0*/  @!P0 F2FP.BF16.F32.PACK_AB R32, RZ, R32 ;  /* 0x00000020ff20823e */ /* 0x000fe400000010ff */
[----:B------:R-:W-:Y:S02]  /*e4f0*/  MOV R52, R46 ;  /* 0x0000002e00347202 */ /* 0x000fe40000000f00 */
[----:B------:R-:W-:-:S07]  /*e500*/  MOV R50, R49 ;  /* 0x0000003100327202 */ /* 0x000fce0000000f00 */
[----:B------:R-:W-:Y:S05]  /*e510*/  WARPSYNC.COLLECTIVE R51, `(.L_x_1262) ;  /* 0x0000000033087348 */ /* 0x000fea0003c00000 */
[----:B------:R0:W1:Y:S02]  /*e520*/  SHFL.BFLY P3, R49, R52, R53, R54 ;  /* 0x0c00003534317389 */ /* 0x0000640000060036 */
[----:B01----:R-:W-:Y:S01]  /*e530*/  ENDCOLLECTIVE ;  /* 0x000000000000791b */ /* 0x003fe20003800000 */
.L_x_1262:
[----:B------:R-:W-:Y:S01]  /*e540*/  FADD.FTZ R50, R50, R45 ;  /* 0x0000002d32327221 */ /* 0x000fe20000010000 */
[----:B------:R-:W-:-:S04]  /*e550*/  HFMA2.MMA R53, -RZ, RZ, 0, 2.384185791015625e-07 ;  /* 0x00000004ff357435 */ /* 0x000fc800000001ff */
[----:B------:R-:W-:Y:S02]  /*e560*/  MOV R52, R50 ;  /* 0x0000003200347202 */ /* 0x000fe40000000f00 */
[----:B------:R-:W-:-:S07]  /*e570*/  MOV R47, R49 ;  /* 0x00000031002f7202 */ /* 0x000fce0000000f00 */
[----:B------:R-:W-:Y:S05]  /*e580*/  WARPSYNC.COLLECTIVE R51, `(.L_x_1263) ;  /* 0x0000000033087348 */ /* 0x000fea0003c00000 */
[----:B------:R0:W1:Y:S02]  /*e590*/  SHFL.BFLY P3, R49, R52, R53, R54 ;  /* 0x0c00003534317389 */ /* 0x0000640000060036 */
[----:B01----:R-:W-:Y:S01]  /*e5a0*/  ENDCOLLECTIVE ;  /* 0x000000000000791b */ /* 0x003fe20003800000 */
.L_x_1263:
[----:B------:R-:W-:-:S05]  /*e5b0*/  FADD.FTZ R47, R47, R46 ;  /* 0x0000002e2f2f7221 */ /* 0x000fca0000010000 */
[----:B------:R-:W-:Y:S02]  /*e5c0*/  MOV R52, R47 ;  /* 0x0000002f00347202 */ /* 0x000fe40000000f00 */
[----:B------:R-:W-:-:S07]  /*e5d0*/  MOV R45, R49 ;  /* 0x00000031002d7202 */ /* 0x000fce0000000f00 */
[----:B------:R-:W-:Y:S05]  /*e5e0*/  WARPSYNC.COLLECTIVE R51, `(.L_x_1264) ;  /* 0x0000000033087348 */ /* 0x000fea0003c00000 */
[----:B------:R0:W1:Y:S02]  /*e5f0*/  SHFL.BFLY P3, R49, R52, R53, R54 ;  /* 0x0c00003534317389 */ /* 0x0000640000060036 */
[----:B01----:R-:W-:Y:S01]  /*e600*/  ENDCOLLECTIVE ;  /* 0x000000000000791b */ /* 0x003fe20003800000 */
.L_x_1264:
[----:B------:R-:W-:Y:S01]  /*e610*/  FADD.FTZ R45, R50, R45 ;  /* 0x0000002d322d7221 */ /* 0x000fe20000010000 */
[----:B------:R-:W-:-:S04]  /*e620*/  HFMA2.MMA R53, -RZ, RZ, 0, 1.1920928955078125e-07 ;  /* 0x00000002ff357435 */ /* 0x000fc800000001ff */
[----:B------:R-:W-:Y:S02]  /*e630*/  MOV R52, R45 ;  /* 0x0000002d00347202 */ /* 0x000fe40000000f00 */
[----:B------:R-:W-:-:S07]  /*e640*/  MOV R46, R49 ;  /* 0x00000031002e7202 */ /* 0x000fce0000000f00 */
[----:B------:R-:W-:Y:S05]  /*e650*/  WARPSYNC.COLLECTIVE R51, `(.L_x_1265) ;  /* 0x0000000033087348 */ /* 0x000fea0003c00000 */
[----:B------:R0:W1:Y:S02]  /*e660*/  SHFL.BFLY P3, R49, R52, R53, R54 ;  /* 0x0c00003534317389 */ /* 0x0000640000060036 */
[----:B01----:R-:W-:Y:S01]  /*e670*/  ENDCOLLECTIVE ;  /* 0x000000000000791b */ /* 0x003fe20003800000 */
.L_x_1265:
[----:B------:R-:W-:-:S05]  /*e680*/  FADD.FTZ R46, R47, R46 ;  /* 0x0000002e2f2e7221 */ /* 0x000fca0000010000 */
[----:B------:R-:W-:Y:S02]  /*e690*/  MOV R52, R46 ;  /* 0x0000002e00347202 */ /* 0x000fe40000000f00 */
[----:B------:R-:W-:-:S07]  /*e6a0*/  MOV R48, R49 ;  /* 0x0000003100307202 */ /* 0x000fce0000000f00 */
[----:B------:R-:W-:Y:S05]  /*e6b0*/  WARPSYNC.COLLECTIVE R51, `(.L_x_1266) ;  /* 0x0000000033087348 */ /* 0x000fea0003c00000 */
[----:B------:R0:W1:Y:S02]  /*e6c0*/  SHFL.BFLY P3, R49, R52, R53, R54 ;  /* 0x0c00003534317389 */ /* 0x0000640000060036 */
[----:B01----:R-:W-:Y:S01]  /*e6d0*/  ENDCOLLECTIVE ;  /* 0x000000000000791b */ /* 0x003fe20003800000 */
.L_x_1266:
[----:B------:R-:W-:Y:S01]  /*e6e0*/  FADD.FTZ R45, R45, R48 ;  /* 0x000000302d2d7221 */ /* 0x000fe20000010000 */
[----:B------:R-:W-:-:S04]  /*e6f0*/  HFMA2.MMA R53, -RZ, RZ, 0, 5.9604644775390625e-08 ;  /* 0x00000001ff357435 */ /* 0x000fc800000001ff */
[----:B------:R-:W-:Y:S02]  /*e700*/  MOV R52, R45 ;  /* 0x0000002d00347202 */ /* 0x000fe40000000f00 */
[----:B------:R-:W-:Y:S02]  /*e710*/  MOV R47, R49 ;  /* 0x00000031002f7202 */ /* 0x000fe40000000f00 */
        /* <DEDUP_REMOVED lines=8> */
.L_x_1267:
        /* <DEDUP_REMOVED lines=9> */
.L_x_1268:
[----:B------:R-:W-:Y:S01]  /*e830*/  FADD.FTZ R34, R45, R34 ;  /* 0x000000222d227221 */ /* 0x000fe20000010000 */
[----:B------:R-:W-:Y:S01]  /*e840*/  MOV R25, R49 ;  /* 0x0000003100197202 */ /* 0x000fe20000000f00 */
[----:B------:R-:W-:Y:S06]  /*e850*/  BRA `(.L_x_1269) ;  /* 0xffffffe400007947 */ /* 0x000fec000383ffff */
.L_x_1270:
        /* <DEDUP_REMOVED lines=10> */
.L_x_3478:


//--------------------- .text._ZN13group_norm_v218gn_bwd_cuda_kernelI13__nv_bfloat16Li320ELi2ELi16ELi40ELi1024ELb1ELb1ELi32ELi320ELi320ELi4ELb1ELi8ELb0ELb0ELNS_15WgradSyncMethodE3ENS_16CompileConditionILi900EEEEEvPT_S6_S6_PKS5_S8_S8_S8_PKfflPfPj --------------------------
	.section	.text._ZN13group_norm_v218gn_bwd_cuda_kernelI13__nv_bfloat16Li320ELi2ELi16ELi40ELi1024ELb1ELb1ELi32ELi320ELi320ELi4ELb1ELi8ELb0ELb0ELNS_15WgradSyncMethodE3ENS_16CompileConditionILi900EEEEEvPT_S6_S6_PKS5_S8_S8_S8_PKfflPfPj,"ax",@progbits
	.align	128
        .global         _ZN13group_norm_v218gn_bwd_cuda_kernelI13__nv_bfloat16Li320ELi2ELi16ELi40ELi1024ELb1ELb1ELi32ELi320ELi320ELi4ELb1ELi8ELb0ELb0ELNS_15WgradSyncMethodE3ENS_16CompileConditionILi900EEEEEvPT_S6_S6_PKS5_S8_S8_S8_PKfflPfPj
        .type           _ZN13group_norm_v218gn_bwd_cuda_kernelI13__nv_bfloat16Li320ELi2ELi16ELi40ELi1024ELb1ELb1ELi32ELi320ELi320ELi4ELb1ELi8ELb0ELb0ELNS_15WgradSyncMethodE3ENS_16CompileConditionILi900EEEEEvPT_S6_S6_PKS5_S8_S8_S8_PKfflPfPj,@function
        .size           _ZN13group_norm_v218gn_bwd_cuda_kernelI13__nv_bfloat16Li320ELi2ELi16ELi40ELi1024ELb1ELb1ELi32ELi320ELi320ELi4ELb1ELi8ELb0ELb0ELNS_15WgradSyncMethodE3ENS_16CompileConditionILi900EEEEEvPT_S6_S6_PKS5_S8_S8_S8_PKfflPfPj,(.L_x_3479 - _ZN13group_norm_v218gn_bwd_cuda_kernelI13__nv_bfloat16Li320ELi2ELi16ELi40ELi1024ELb1ELb1ELi32ELi320ELi320ELi4ELb1ELi8ELb0ELb0ELNS_15WgradSyncMethodE3ENS_16CompileConditionILi900EEEEEvPT_S6_S6_PKS5_S8_S8_S8_PKfflPfPj)
        .other          _ZN13group_norm_v218gn_bwd_cuda_kernelI13__nv_bfloat16Li320ELi2ELi16ELi40ELi1024ELb1ELb1ELi32ELi320ELi320ELi4ELb1ELi8ELb0ELb0ELNS_15WgradSyncMethodE3ENS_16CompileConditionILi900EEEEEvPT_S6_S6_PKS5_S8_S8_S8_PKfflPfPj,@"STO_CUDA_ENTRY STV_DEFAULT"
_ZN13group_norm_v218gn_bwd_cuda_kernelI13__nv_bfloat16Li320ELi2ELi16ELi40ELi1024ELb1ELb1ELi32ELi320ELi320ELi4ELb1ELi8ELb0ELb0ELNS_15WgradSyncMethodE3ENS_16CompileConditionILi900EEEEEvPT_S6_S6_PKS5_S8_S8_S8_PKfflPfPj:
.text._ZN13group_norm_v218gn_bwd_cuda_kernelI13__nv_bfloat16Li320ELi2ELi16ELi40ELi1024ELb1ELb1ELi32ELi320ELi320ELi4ELb1ELi8ELb0ELb0ELNS_15WgradSyncMethodE3ENS_16CompileConditionILi900EEEEEvPT_S6_S6_PKS5_S8_S8_S8_PKfflPfPj:
        /* <DEDUP_REMOVED lines=32> */
.L_x_1273:
[----:B------:R-:W2:Y:S04]  /*0200*/  LD.E.STRONG.GPU R0, desc[UR12][R2.64] ;  /* 0x0000000c02007980 */ /* 0x000ea8000c10f900 */
[----:B--2---:R-:W-:Y:S01]  /*0210*/  CCTL.IVALL ;  /* 0x00000000ff00798f */ /* 0x004fe20002000000 */
[----:B------:R-:W-:Y:S05]  /*0220*/  YIELD ;  /* 0x0000000000007946 */ /* 0x000fea0003800000 */
[----:B-----5:R-:W-:-:S04]  /*0230*/  LOP3.LUT R0, R0, R5, RZ, 0x3c, !PT ;  /* 0x0000000500007212 */ /* 0x020fc800078e3cff */
[----:B------:R-:W-:-:S13]  /*0240*/  ISETP.GT.AND P0, PT, R0, -0x1, PT ;  /* 0xffffffff0000780c */ /* 0x000fda0003f04270 */
[----:B------:R-:W-:Y:S05]  /*0250*/  @P0 BRA `(.L_x_1273) ;  /* 0xfffffffc00e80947 */ /* 0x000fea000383ffff */
.L_x_1272:
[----:B------:R-:W-:Y:S05]  /*0260*/  WARPSYNC.ALL ;  /* 0x0000000000007948 */ /* 0x000fea0003800000 */
[----:B------:R-:W-:Y:S06]  /*0270*/  BAR.SYNC.DEFER_BLOCKING 0x0 ;  /* 0x0000000000007b1d */ /* 0x000fec0000010000 */
[----:B------:R-:W-:Y:S05]  /*0280*/  BRA `(.L_x_1274) ;  /* 0x0000006000647947 */ /* 0x000fea0003800000 */
.L_x_1271:
        /* <DEDUP_REMOVED lines=15> */
[C---:B------:R-:W-:Y:S02]  /*0380*/  IADD3 R3, R6.reuse, 0x50, RZ ;  /* 0x0000005006037810 */ /* 0x040fe40007ffe0ff */
[----:B------:R-:W-:-:S02]  /*0390*/  IADD3 R5, R6, 0xa0, RZ ;  /* 0x000000a006057810 */ /* 0x000fc40007ffe0ff */
[----:B------:R-:W-:Y:S02]  /*03a0*/  IADD3 R7, R6, 0xf0, RZ ;  /* 0x000000f006077810 */ /* 0x000fe40007ffe0ff */
[----:B------:R-:W-:Y:S02]  /*03b0*/  SHF.R.S32.HI R4, RZ, 0x1f, R3 ;  /* 0x0000001fff047819 */ /* 0x000fe40000011403 */
[----:B------:R-:W-:Y:S02]  /*03c0*/  SHF.R.S32.HI R6, RZ, 0x1f, R5 ;  /* 0x0000001fff067819 */ /* 0x000fe40000011405 */
[----:B------:R-:W-:Y:S02]  /*03d0*/  SHF.R.S32.HI R8, RZ, 0x1f, R7 ;  /* 0x0000001fff087819 */ /* 0x000fe40000011407 */
[----:B------:R-:W-:Y:S02]  /*03e0*/  LEA.HI R4, R4, R3, RZ, 0x2 ;  /* 0x0000000304047211 */ /* 0x000fe400078f10ff */
[----:B------:R-:W-:-:S02]  /*03f0*/  SHF.R.U32.HI R3, RZ, 0x4, R0 ;  /* 0x00000004ff037819 */ /* 0x000fc40000011600 */
[----:B------:R-:W-:Y:S02]  /*0400*/  IADD3 R2, -R2, R9, RZ ;  /* 0x0000000902027210 */ /* 0x000fe40007ffe1ff */
[----:B------:R-:W-:Y:S02]  /*0410*/  LEA.HI R6, R6, R5, RZ, 0x2 ;  /* 0x0000000506067211 */ /* 0x000fe400078f10ff */
[----:B------:R-:W-:Y:S02]  /*0420*/  LEA.HI R8, R8, R7, RZ, 0x2 ;  /* 0x0000000708087211 */ /* 0x000fe400078f10ff */
[----:B------:R-:W-:Y:S02]  /*0430*/  SHF.R.U32.HI R5, RZ, 0x2, R4 ;  /* 0x00000002ff057819 */ /* 0x000fe40000011604 */
[----:B------:R-:W-:Y:S02]  /*0440*/  LOP3.LUT R0, R2, 0x3, R3, 0x78, !PT ;  /* 0x0000000302007812 */ /* 0x000fe400078e7803 */
[----:B------:R-:W-:-:S02]  /*0450*/  SHF.R.U32.HI R7, RZ, 0x2, R6 ;  /* 0x00000002ff077819 */ /* 0x000fc40000011606 */
        /* <DEDUP_REMOVED lines=8> */
.L_x_1286:
[----:B-12---:R-:W0:Y:S01]  /*04e0*/  S2R R0, SR_TID.X ;  /* 0x0000000000007919 */ /* 0x006e220000002100 */
[----:B------:R-:W-:Y:S01]  /*04f0*/  ULOP3.LUT UR9, UR11, 0x1, URZ, 0xc0, !UPT ;  /* 0x000000010b097892 */ /* 0x000fe2000f8ec03f */
[----:B------:R-:W1:Y:S01]  /*0500*/  LDC.64 R32, c[0x0][0x238] ;  /* 0x00008e00ff207b82 */ /* 0x000e620000000a00 */
[----:B------:R-:W-:Y:S01]  /*0510*/  USHF.R.U64 UR10, UR11, 0x1, UR5 ;  /* 0x000000010b0a7899 */ /* 0x000fe20008001205 */
[----:B------:R-:W-:Y:S01]  /*0520*/  STL [R1+0x58], R27 ;  /* 0x0000581b01007387 */ /* 0x000fe20000100800 */
[----:B------:R-:W-:Y:S02]  /*0530*/  UIMAD UR14, UR9, 0x140, URZ ;  /* 0x00000140090e78a4 */ /* 0x000fe4000f8e023f */
[----:B------:R-:W-:Y:S02]  /*0540*/  USHF.L.U32 UR9, UR17, 0x5, URZ ;  /* 0x0000000511097899 */ /* 0x000fe4000800063f */
[----:B------:R-:W-:Y:S01]  /*0550*/  USHF.R.U32.HI UR15, URZ, 0x1, UR5 ;  /* 0x000000013f0f7899 */ /* 0x000fe20008011605 */
[----:B------:R-:W-:Y:S01]  /*0560*/  MOV R7, UR10 ;  /* 0x0000000a00077c02 */ /* 0x000fe20008000f00 */
[----:B------:R-:W-:Y:S01]  /*0570*/  ULOP3.LUT UR9, UR9, 0x3e0, URZ, 0xc0, !UPT ;  /* 0x000003e009097892 */ /* 0x000fe2000f8ec03f */
[----:B------:R-:W-:Y:S01]  /*0580*/  ULDC.64 UR20, c[0x0][0x248] ;  /* 0x0000920000147ab9 */ /* 0x000fe20000000a00 */
[----:B------:R-:W-:Y:S01]  /*0590*/  UIMAD UR18, UR15, 0xa0000, URZ ;  /* 0x000a00000f1278a4 */ /* 0x000fe2000f8e023f */
[----:B0-----:R-:W-:-:S05]  /*05a0*/  IMAD.WIDE.U32 R2, R0, -0x33333333, RZ ;  /* 0xcccccccd00027825 */ /* 0x001fca00078e00ff */
[----:B------:R-:W-:-:S04]  /*05b0*/  SHF.R.U32.HI R9, RZ, 0x6, R3 ;  /* 0x00000006ff097819 */ /* 0x000fc80000011603 */
[C---:B------:R-:W-:Y:S01]  /*05c0*/  IADD3 R11, R9.reuse, UR9, RZ ;  /* 0x00000009090b7c10 */ /* 0x040fe2000fffe0ff */
[----:B------:R-:W-:Y:S01]  /*05d0*/  IMAD R8, R9, -0x50, R0 ;  /* 0xffffffb009087824 */ /* 0x000fe200078e0200 */
[----:B------:R-:W-:Y:S01]  /*05e0*/  MOV R0, UR15 ;  /* 0x0000000f00007c02 */ /* 0x000fe20008000f00 */
[----:B------:R-:W-:Y:S02]  /*05f0*/  ULDC UR9, c[0x0][0x250] ;  /* 0x0000940000097ab9 */ /* 0x000fe40000000800 */
[----:B------:R-:W-:Y:S01]  /*0600*/  IMAD R11, R11, 0x280, RZ ;  /* 0x000002800b0b7824 */ /* 0x000fe200078e02ff */
[----:B------:R-:W-:-:S04]  /*0610*/  LEA R36, R8, UR14, 0x2 ;  /* 0x0000000e08247c11 */ /* 0x000fc8000f8e10ff */
[----:B------:R-:W-:Y:S01]  /*0620*/  SHF.R.S32.HI R37, RZ, 0x1f, R36 ;  /* 0x0000001fff257819 */ /* 0x000fe20000011424 */
[----:B------:R-:W-:-:S04]  /*0630*/  IMAD.WIDE.U32 R2, R36, -0x33333333, RZ ;  /* 0xcccccccd24027825 */ /* 0x000fc800078e00ff */
[----:B------:R-:W-:Y:S01]  /*0640*/  IMAD.WIDE.U32 R86, R7, 0xa0000, R36 ;  /* 0x000a000007567825 */ /* 0x000fe200078e0024 */
[----:B------:R-:W-:Y:S02]  /*0650*/  SHF.R.U32.HI R4, RZ, 0x5, R3 ;  /* 0x00000005ff047819 */ /* 0x000fe40000011603 */
[----:B------:R-:W0:Y:S02]  /*0660*/  LDC.64 R2, c[0x0][0x240] ;  /* 0x00009000ff027b82 */ /* 0x000e240000000a00 */
[----:B------:R-:W-:Y:S01]  /*0670*/  IADD3 R16, R87, UR18, RZ ;  /* 0x0000001257107c10 */ /* 0x000fe2000fffe0ff */
[----:B------:R2:W-:Y:S01]  /*0680*/  STL [R1+0x34], R4 ;  /* 0x0000340401007387 */ /* 0x0005e20000100800 */
[----:B------:R-:W-:Y:S01]  /*0690*/  ULDC.64 UR18, c[0x0][0x230] ;  /* 0x00008c0000127ab9 */ /* 0x000fe20000000a00 */
[----:B--2---:R-:W-:-:S04]  /*06a0*/  LEA R4, P0, R7, R4, 0x4 ;  /* 0x0000000407047211 */ /* 0x004fc800078020ff */
[----:B------:R-:W-:Y:S02]  /*06b0*/  LEA.HI.X R7, R7, RZ, R0, 0x4, P0 ;  /* 0x000000ff07077211 */ /* 0x000fe400000f2400 */
[C---:B------:R-:W-:Y:S02]  /*06c0*/  LEA R30, P0, R4.reuse, UR20, 0x3 ;  /* 0x00000014041e7c11 */ /* 0x040fe4000f8018ff */
[----:B------:R-:W-:Y:S02]  /*06d0*/  IADD3 R0, P1, R11, R86, RZ ;  /* 0x000000560b007210 */ /* 0x000fe40007f3e0ff */
[----:B------:R-:W-:Y:S01]  /*06e0*/  LEA.HI.X R31, R4, UR21, R7, 0x3, P0 ;  /* 0x00000015041f7c11 */ /* 0x000fe200080f1c07 */
[----:B-1----:R-:W-:Y:S01]  /*06f0*/  IMAD.WIDE R32, R36, 0x2, R32 ;  /* 0x0000000224207825 */ /* 0x002fe200078e0220 */
[----:B------:R-:W-:Y:S01]  /*0700*/  IADD3.X R5, RZ, R16, RZ, P1, !PT ;  /* 0x00000010ff057210 */ /* 0x000fe20000ffe4ff */
[----:B------:R-:W-:Y:S01]  /*0710*/  ULDC.64 UR20, c[0x0][0x228] ;  /* 0x00008a0000147ab9 */ /* 0x000fe20000000a00 */
[----:B------:R-:W-:-:S02]  /*0720*/  SHF.L.U32 R13, R0, 0x1, RZ ;  /* 0x00000001000d7819 */ /* 0x000fc400000006ff */
[----:B------:R-:W2:Y:S01]  /*0730*/  LDG.E.64.CONSTANT R30, desc[UR12][R30.64] ;  /* 0x0000000c1e1e7981 */ /* 0x000ea2000c1e9b00 */
[----:B------:R-:W-:Y:S02]  /*0740*/  SHF.L.U64.HI R12, R0, 0x1, R5 ;  /* 0x00000001000c7819 */ /* 0x000fe40000010205 */
[----:B------:R-:W-:Y:S01]  /*0750*/  IADD3 R34, P0, R13, UR18, RZ ;  /* 0x000000120d227c10 */ /* 0x000fe2000ff1e0ff */
[----:B0-----:R-:W-:Y:S01]  /*0760*/  IMAD.WIDE R36, R36, 0x2, R2 ;  /* 0x0000000224247825 */ /* 0x001fe200078e0202 */
[----:B------:R-:W-:Y:S01]  /*0770*/  IADD3 R5, R11, 0xa00, RZ ;  /* 0x00000a000b057810 */ /* 0x000fe20007ffe0ff */
[----:B------:R-:W3:Y:S01]  /*0780*/  LDG.E.64.CONSTANT R32, desc[UR12][R32.64] ;  /* 0x0000000c20207981 */ /* 0x000ee2000c1e9b00 */
[----:B------:R-:W-:Y:S02]  /*0790*/  IADD3.X R35, R12, UR19, RZ, P0, !PT ;  /* 0x000000130c237c10 */ /* 0x000fe400087fe4ff */
[----:B------:R-:W-:Y:S01]  /*07a0*/  IADD3 R5, P1, R5, R86, RZ ;  /* 0x0000005605057210 */ /* 0x000fe20007f3e0ff */
[----:B------:R-:W4:Y:S04]  /*07b0*/  LDG.E.64.CONSTANT R36, desc[UR12][R36.64] ;  /* 0x0000000c24247981 */ /* 0x000f28000c1e9b00 */
[----:B------:R-:W4:Y:S01]  /*07c0*/  LDG.E.64.CONSTANT R34, desc[UR12][R34.64] ;  /* 0x0000000c22227981 */ /* 0x000f22000c1e9b00 */
[----:B------:R-:W-:-:S02]  /*07d0*/  IADD3.X R0, RZ, R16, RZ, P1, !PT ;  /* 0x00000010ff007210 */ /* 0x000fc40000ffe4ff */
        /* <DEDUP_REMOVED lines=16> */
[----:B------:R-:W4:Y:S01]  /*08e0*/  LDG.E.64.CONSTANT R42, desc[UR12][R42.64] ;  /* 0x0000000c2a2a7981 */ /* 0x000f22000c1e9b00 */
[----:B------:R-:W-:-:S06]  /*08f0*/  IADD3.X R45, R6, UR21, RZ, P0, !PT ;  /* 0x00000015062d7c10 */ /* 0x000fcc00087fe4ff */
[----:B------:R-:W4:Y:S01]  /*0900*/  LDG.E.64.CONSTANT R44, desc[UR12][R44.64] ;  /* 0x0000000c2c2c7981 */ /* 0x000f22000c1e9b00 */
[----:B------:R-:W-:-:S03]  /*0910*/  IADD3 R3, R11, 0x1e00, RZ ;  /* 0x00001e000b037810 */ /* 0x000fc60007ffe0ff */
[----:B------:R-:W-:Y:S01]  /*0920*/  STL [R1+0x30], R12 ;  /* 0x0000300c01007387 */ /* 0x000fe20000100800 */
[----:B------:R-:W-:-:S03]  /*0930*/  IADD3 R3, P0, R3, R86, RZ ;  /* 0x0000005603037210 */ /* 0x000fc60007f1e0ff */
[----:B------:R-:W-:Y:S01]  /*0940*/  STL [R1+0x2c], R13 ;  /* 0x00002c0d01007387 */ /* 0x000fe20000100800 */
[----:B------:R-:W-:-:S03]  /*0950*/  IADD3.X R0, RZ, R16, RZ, P0, !PT ;  /* 0x00000010ff007210 */ /* 0x000fc600007fe4ff */
[----:B------:R0:W-:Y:S04]  /*0960*/  STL [R1+0x24], R10 ;  /* 0x0000240a01007387 */ /* 0x0001e80000100800 */
[----:B------:R1:W-:Y:S01]  /*0970*/  STL [R1+0x28], R6 ;  /* 0x0000280601007387 */ /* 0x0003e20000100800 */
[C---:B0-----:R-:W-:Y:S02]  /*0980*/  SHF.L.U32 R10, R3.reuse, 0x1, RZ ;  /* 0x00000001030a7819 */ /* 0x041fe400000006ff */
[----:B-1----:R-:W-:Y:S02]  /*0990*/  SHF.L.U64.HI R6, R3, 0x1, R0 ;  /* 0x0000000103067819 */ /* 0x002fe40000010200 */
        /* <DEDUP_REMOVED lines=13> */
[----:B------:R-:W-:Y:S01]  /*0a70*/  IADD3 R52, P0, R10, UR20, RZ ;  /* 0x000000140a347c10 */ /* 0x000fe2000ff1e0ff */
[----:B------:R-:W-:Y:S03]  /*0a80*/  STL [R1+0x1c], R5 ;  /* 0x00001c0501007387 */ /* 0x000fe60000100800 */
[----:B------:R-:W-:Y:S01]  /*0a90*/  IADD3.X R53, R6, UR21, RZ, P0, !PT ;  /* 0x0000001506357c10 */ /* 0x000fe200087fe4ff */
[----:B------:R-:W-:Y:S04]  /*0aa0*/  STL [R1+0x20], R2 ;  /* 0x0000200201007387 */ /* 0x000fe80000100800 */
[----:B------:R-:W4:Y:S04]  /*0ab0*/  LDG.E.64.CONSTANT R50, desc[UR12][R50.64] ;  /* 0x0000000c32327981 */ /* 0x000f28000c1e9b00 */
[----:B------:R-:W4:Y:S04]  /*0ac0*/  LDG.E.64.CONSTANT R52, desc[UR12][R52.64] ;  /* 0x0000000c34347981 */ /* 0x000f28000c1e9b00 */
[----:B------:R-:W-:Y:S04]  /*0ad0*/  STL [R1+0x14], R10 ;  /* 0x0000140a01007387 */ /* 0x000fe80000100800 */
[----:B------:R-:W-:Y:S04]  /*0ae0*/  STL [R1+0x18], R6 ;  /* 0x0000180601007387 */ /* 0x000fe80000100800 */
[----:B------:R0:W-:Y:S04]  /*0af0*/  STL [R1+0xc], R54 ;  /* 0x00000c3601007387 */ /* 0x0001e80000100800 */
[----:B------:R-:W-:Y:S01]  /*0b00*/  STL [R1+0x10], R58 ;  /* 0x0000103a01007387 */ /* 0x000fe20000100800 */
[----:B------:R-:W-:-:S10]  /*0b10*/  HFMA2.MMA R19, -RZ, RZ, 0, 2.384185791015625e-06 ;  /* 0x00000028ff137435 */ /* 0x000fd400000001ff */
[----:B------:R-:W-:Y:S01]  /*0b20*/  IMAD R8, R8, R19, UR8 ;  /* 0x0000000808087e24 */ /* 0x000fe2000f8e0213 */
[----:B------:R-:W-:Y:S02]  /*0b30*/  IADD3 R19, R11, 0x3c00, RZ ;  /* 0x00003c000b137810 */ /* 0x000fe40007ffe0ff */
[----:B0-----:R-:W-:Y:S02]  /*0b40*/  IADD3 R54, P2, R54, UR20, RZ ;  /* 0x0000001436367c10 */ /* 0x001fe4000ff5e0ff */
[----:B------:R-:W-:Y:S01]  /*0b50*/  IADD3 R88, P0, R19, R86, RZ ;  /* 0x0000005613587210 */ /* 0x000fe20007f1e0ff */
[----:B--2---:R-:W-:-:S06]  /*0b60*/  FADD.FTZ R2, R31, UR9 ;  /* 0x000000091f027e21 */ /* 0x004fcc0008010000 */
[----:B------:R-:W0:Y:S01]  /*0b70*/  MUFU.RSQ R2, R2 ;  /* 0x0000000200027308 */ /* 0x000e220000001400 */
[----:B---3--:R-:W-:Y:S01]  /*0b80*/  STL [R1+0x48], R32 ;  /* 0x0000482001007387 */ /* 0x008fe20000100800 */
[----:B----4-:R-:W-:-:S03]  /*0b90*/  SHF.L.U32 R7, R35, 0x10, RZ ;  /* 0x0000001023077819 */ /* 0x010fc600000006ff */
[----:B------:R1:W-:Y:S01]  /*0ba0*/  STL [R1+0x4c], R33 ;  /* 0x00004c2101007387 */ /* 0x0003e20000100800 */
[----:B------:R-:W-:Y:S01]  /*0bb0*/  SHF.L.U32 R5, R34, 0x10, RZ ;  /* 0x0000001022057819 */ /* 0x000fe200000006ff */
[----:B------:R-:W-:Y:S01]  /*0bc0*/  FADD.FTZ R7, -R30, R7 ;  /* 0x000000071e077221 */ /* 0x000fe20000010100 */
[C---:B------:R-:W-:Y:S02]  /*0bd0*/  SHF.L.U32 R3, R33.reuse, 0x10, RZ ;  /* 0x0000001021037819 */ /* 0x040fe400000006ff */
[----:B------:R-:W-:Y:S01]  /*0be0*/  PRMT R69, R33, 0x7632, R69 ;  /* 0x0000763221457816 */ /* 0x000fe20000000045 */
[----:B0-----:R-:W-:Y:S01]  /*0bf0*/  FMUL.FTZ R82, R2, R7 ;  /* 0x0000000702527220 */ /* 0x001fe20000410000 */
[----:B-1----:R-:W-:Y:S01]  /*0c00*/  SHF.L.U32 R33, R37, 0x10, RZ ;  /* 0x0000001025217819 */ /* 0x002fe200000006ff */
[----:B------:R-:W-:-:S04]  /*0c10*/  FADD.FTZ R5, -R30, R5 ;  /* 0x000000051e057221 */ /* 0x000fc80000010100 */
[----:B------:R-:W-:Y:S01]  /*0c20*/  FFMA.FTZ R20, R82, R3, R33 ;  /* 0x0000000352147223 */ /* 0x000fe20000010021 */
[----:B------:R-:W-:Y:S01]  /*0c30*/  FMUL.FTZ R83, R2, R5 ;  /* 0x0000000502537220 */ /* 0x000fe20000410000 */
[----:B------:R-:W-:Y:S02]  /*0c40*/  SHF.L.U32 R5, R38, 0x10, RZ ;  /* 0x0000001026057819 */ /* 0x000fe400000006ff */
[----:B------:R-:W-:Y:S01]  /*0c50*/  FMUL.FTZ R10, R20, -1.4426950216293334961 ;  /* 0xbfb8aa3b140a7820 */ /* 0x000fe20000410000 */
[----:B------:R-:W-:Y:S02]  /*0c60*/  PRMT R4, R34, 0x7632, R4 ;  /* 0x0000763222047816 */ /* 0x000fe40000000004 */
[----:B------:R-:W-:-:S03]  /*0c70*/  FADD.FTZ R5, -R30, R5 ;  /* 0x000000051e057221 */ /* 0x000fc60000010100 */
[----:B------:R-:W0:Y:S01]  /*0c80*/  MUFU.EX2 R10, R10 ;  /* 0x0000000a000a7308 */ /* 0x000e220000000800 */
[----:B------:R-:W-:Y:S01]  /*0c90*/  FMUL.FTZ R81, R2, R5 ;  /* 0x0000000502517220 */ /* 0x000fe20000410000 */
[----:B------:R-:W-:Y:S02]  /*0ca0*/  SHF.L.U32 R5, R4, 0x10, RZ ;  /* 0x0000001004057819 */ /* 0x000fe400000006ff */
[----:B------:R-:W-:Y:S02]  /*0cb0*/  SHF.L.U32 R0, R32, 0x10, RZ ;  /* 0x0000001020007819 */ /* 0x000fe400000006ff */
[----:B------:R-:W-:Y:S02]  /*0cc0*/  SHF.L.U32 R27, R36, 0x10, RZ ;  /* 0x00000010241b7819 */ /* 0x000fe400000006ff */
[----:B------:R-:W-:Y:S01]  /*0cd0*/  PRMT R4, R35, 0x7632, R4 ;  /* 0x0000763223047816 */ /* 0x000fe20000000004 */
[----:B------:R-:W-:Y:S01]  /*0ce0*/  FADD.FTZ R5, -R30, R5 ;  /* 0x000000051e057221 */ /* 0x000fe20000010100 */
[----:B------:R-:W-:Y:S01]  /*0cf0*/  PRMT R68, R32, 0x7632, R68 ;  /* 0x0000763220447816 */ /* 0x000fe20000000044 */
[----:B------:R-:W-:Y:S01]  /*0d00*/  FFMA.FTZ R59, R83, R0, R27 ;  /* 0x00000000533b7223 */ /* 0x000fe2000001001b */
[----:B------:R-:W-:-:S02]  /*0d10*/  SHF.L.U32 R17, R4, 0x10, RZ ;  /* 0x0000001004117819 */ /* 0x000fc400000006ff */
[----:B------:R-:W-:Y:S01]  /*0d20*/  PRMT R31, R36, 0x7632, R31 ;  /* 0x00007632241f7816 */ /* 0x000fe2000000001f */
[----:B------:R-:W-:Y:S01]  /*0d30*/  FMUL.FTZ R15, R59, -1.4426950216293334961 ;  /* 0xbfb8aa3b3b0f7820 */ /* 0x000fe20000410000 */
[----:B------:R-:W-:Y:S01]  /*0d40*/  PRMT R21, R37, 0x7632, R21 ;  /* 0x0000763225157816 */ /* 0x000fe20000000015 */
[----:B------:R-:W-:Y:S01]  /*0d50*/  FADD.FTZ R17, -R30, R17 ;  /* 0x000000111e117221 */ /* 0x000fe20000010100 */
[----:B------:R-:W-:Y:S01]  /*0d60*/  SHF.L.U32 R68, R68, 0x10, RZ ;  /* 0x0000001044447819 */ /* 0x000fe200000006ff */
[C---:B------:R-:W-:Y:S01]  /*0d70*/  FMUL.FTZ R66, R2.reuse, R5 ;  /* 0x0000000502427220 */ /* 0x040fe20000410000 */
[----:B------:R-:W-:Y:S01]  /*0d80*/  SHF.L.U32 R31, R31, 0x10, RZ ;  /* 0x000000101f1f7819 */ /* 0x000fe200000006ff */
[----:B------:R-:W-:Y:S01]  /*0d90*/  FMUL.FTZ R61, R2, R17 ;  /* 0x00000011023d7220 */ /* 0x000fe20000410000 */
[----:B------:R-:W-:Y:S01]  /*0da0*/  SHF.L.U32 R69, R69, 0x10, RZ ;  /* 0x0000001045457819 */ /* 0x000fe200000006ff */
[----:B0-----:R-:W-:Y:S01]  /*0db0*/  FADD.FTZ R10, R10, 1 ;  /* 0x3f8000000a0a7421 */ /* 0x001fe20000010000 */
[----:B------:R-:W-:Y:S01]  /*0dc0*/  SHF.L.U32 R21, R21, 0x10, RZ ;  /* 0x0000001015157819 */ /* 0x000fe200000006ff */
[----:B------:R-:W-:Y:S01]  /*0dd0*/  FFMA.FTZ R5, R66, R68, R31 ;  /* 0x0000004442057223 */ /* 0x000fe2000001001f */
[----:B------:R-:W0:Y:S03]  /*0de0*/  MUFU.EX2 R15, R15 ;  /* 0x0000000f000f7308 */ /* 0x000e260000000800 */
[----:B------:R-:W-:Y:S01]  /*0df0*/  FFMA.FTZ R12, R61, R69, R21 ;  /* 0x000000453d0c7223 */ /* 0x000fe20000010015 */
[----:B------:R-:W-:-:S04]  /*0e00*/  FMUL.FTZ R17, R5, -1.4426950216293334961 ;  /* 0xbfb8aa3b05117820 */ /* 0x000fc80000410000 */
[----:B------:R-:W1:Y:S01]  /*0e10*/  MUFU.RCP R10, R10 ;  /* 0x0000000a000a7308 */ /* 0x000e620000001000 */
[----:B------:R-:W-:Y:S01]  /*0e20*/  FMUL.FTZ R14, R12, -1.4426950216293334961 ;  /* 0xbfb8aa3b0c0e7820 */ /* 0x000fe20000410000 */
[----:B------:R2:W-:Y:S06]  /*0e30*/  STL [R1+0x50], R36 ;  /* 0x0000502401007387 */ /* 0x0005ec0000100800 */
[----:B------:R-:W3:Y:S01]  /*0e40*/  MUFU.EX2 R17, R17 ;  /* 0x0000001100117308 */ /* 0x000ee20000000800 */
[----:B--2---:R-:W-:Y:S02]  /*0e50*/  LEA R36, R9, R8, 0x3 ;  /* 0x0000000809247211 */ /* 0x004fe400078e18ff */
[----:B------:R-:W-:-:S05]  /*0e60*/  IADD3 R9, R11, 0x3200, RZ ;  /* 0x000032000b097810 */ /* 0x000fca0007ffe0ff */
[----:B------:R-:W2:Y:S01]  /*0e70*/  MUFU.EX2 R14, R14 ;  /* 0x0000000e000e7308 */ /* 0x000ea20000000800 */
[----:B------:R-:W-:Y:S01]  /*0e80*/  IADD3 R8, P1, R9, R86, RZ ;  /* 0x0000005609087210 */ /* 0x000fe20007f3e0ff */
[----:B0-----:R-:W-:Y:S01]  /*0e90*/  FADD.FTZ R15, R15, 1 ;  /* 0x3f8000000f0f7421 */ /* 0x001fe20000010000 */
[----:B------:R-:W-:Y:S02]  /*0ea0*/  SHF.L.U32 R7, R39, 0x10, RZ ;  /* 0x0000001027077819 */ /* 0x000fe400000006ff */
[----:B------:R-:W-:Y:S02]  /*0eb0*/  IADD3.X R55, RZ, R16, RZ, P1, !PT ;  /* 0x00000010ff377210 */ /* 0x000fe40000ffe4ff */
[----:B------:R-:W-:Y:S02]  /*0ec0*/  SHF.L.U32 R64, R8, 0x1, RZ ;  /* 0x0000000108407819 */ /* 0x000fe400000006ff */
[----:B------:R-:W-:Y:S01]  /*0ed0*/  PRMT R9, R38, 0x7632, R9 ;  /* 0x0000763226097816 */ /* 0x000fe20000000009 */
[----:B------:R0:W-:Y:S01]  /*0ee0*/  STL [R1+0x54], R37 ;  /* 0x0000542501007387 */ /* 0x0001e20000100800 */
[----:B-1----:R-:W-:Y:S01]  /*0ef0*/  FADD.FTZ R57, -R10, 1 ;  /* 0x3f8000000a397421 */ /* 0x002fe20000010100 */
[----:B------:R-:W-:Y:S01]  /*0f00*/  FADD.FTZ R13, -R30, R7 ;  /* 0x000000071e0d7221 */ /* 0x000fe20000010100 */
[----:B------:R-:W-:Y:S01]  /*0f10*/  IADD3 R56, P3, R64, UR18, RZ ;  /* 0x0000001240387c10 */ /* 0x000fe2000ff7e0ff */
[----:B------:R-:W1:Y:S01]  /*0f20*/  MUFU.RCP R15, R15 ;  /* 0x0000000f000f7308 */ /* 0x000e620000001000 */
[----:B------:R-:W-:Y:S01]  /*0f30*/  SHF.L.U32 R19, R9, 0x10, RZ ;  /* 0x0000001009137819 */ /* 0x000fe200000006ff */
[----:B------:R-:W-:Y:S01]  /*0f40*/  FFMA.FTZ R20, R20, R57, 1 ;  /* 0x3f80000014147423 */ /* 0x000fe20000010039 */
[----:B------:R-:W-:-:S02]  /*0f50*/  IADD3 R11, R11, 0x4600, RZ ;  /* 0x000046000b0b7810 */ /* 0x000fc40007ffe0ff */
[----:B0-----:R-:W-:Y:S02]  /*0f60*/  SHF.L.U64.HI R37, R8, 0x1, R55 ;  /* 0x0000000108257819 */ /* 0x001fe40000010237 */
[----:B------:R-:W-:Y:S01]  /*0f70*/  PRMT R9, R39, 0x7632, R9 ;  /* 0x0000763227097816 */ /* 0x000fe20000000009 */
[----:B------:R-:W-:Y:S01]  /*0f80*/  FMUL.FTZ R80, R2, R13 ;  /* 0x0000000d02507220 */ /* 0x000fe20000410000 */
[----:B---3--:R-:W-:Y:S01]  /*0f90*/  FADD.FTZ R17, R17, 1 ;  /* 0x3f80000011117421 */ /* 0x008fe20000010000 */
[----:B------:R-:W-:Y:S02]  /*0fa0*/  IADD3.X R55, R58, UR21, RZ, P2, !PT ;  /* 0x000000153a377c10 */ /* 0x000fe400097fe4ff */
[----:B------:R-:W-:Y:S01]  /*0fb0*/  IADD3.X R57, R37, UR19, RZ, P3, !PT ;  /* 0x0000001325397c10 */ /* 0x000fe20009ffe4ff */
[----:B--2---:R-:W-:Y:S01]  /*0fc0*/  FADD.FTZ R18, R14, 1 ;  /* 0x3f8000000e127421 */ /* 0x004fe20000010000 */
[----:B------:R-:W-:Y:S01]  /*0fd0*/  IADD3 R86, P1, R11, R86, RZ ;  /* 0x000000560b567210 */ /* 0x000fe20007f3e0ff */
[----:B------:R-:W-:Y:S01]  /*0fe0*/  FADD.FTZ R11, -R30, R19 ;  /* 0x000000131e0b7221 */ /* 0x000fe20000010100 */
[----:B------:R-:W-:Y:S01]  /*0ff0*/  SHF.L.U32 R9, R9, 0x10, RZ ;  /* 0x0000001009097819 */ /* 0x000fe200000006ff */
[----:B------:R-:W-:Y:S01]  /*1000*/  FFMA.FTZ R6, R3, R80, R33 ;  /* 0x0000005003067223 */ /* 0x000fe20000010021 */
[----:B------:R0:W2:Y:S01]  /*1010*/  MUFU.RCP R19, R17 ;  /* 0x0000001100137308 */ /* 0x0000a20000001000 */
[----:B------:R-:W3:Y:S01]  /*1020*/  LDG.E.64.CONSTANT R54, desc[UR12][R54.64] ;  /* 0x0000000c36367981 */ /* 0x000ee2000c1e9b00 */
[----:B------:R-:W-:Y:S01]  /*1030*/  FFMA.FTZ R7, R0, R81, R27 ;  /* 0x0000005100077223 */ /* 0x000fe2000001001b */
[----:B------:R-:W-:-:S02]  /*1040*/  FADD.FTZ R9, -R30, R9 ;  /* 0x000000091e097221 */ /* 0x000fc40000010100 */
[----:B------:R-:W4:Y:S01]  /*1050*/  LDG.E.64.CONSTANT R56, desc[UR12][R56.64] ;  /* 0x0000000c38387981 */ /* 0x000f22000c1e9b00 */
[----:B------:R-:W-:Y:S02]  /*1060*/  FMUL.FTZ R4, R6, -1.4426950216293334961 ;  /* 0xbfb8aa3b06047820 */ /* 0x000fe40000410000 */
[----:B------:R-:W2:Y:S01]  /*1070*/  MUFU.RCP R18, R18 ;  /* 0x0000001200127308 */ /* 0x000ea20000001000 */
[C---:B0-----:R-:W-:Y:S01]  /*1080*/  FMUL.FTZ R17, R2.reuse, R9 ;  /* 0x0000000902117220 */ /* 0x041fe20000410000 */
[----:B------:R-:W-:Y:S01]  /*1090*/  FMUL.FTZ R13, R7, -1.4426950216293334961 ;  /* 0xbfb8aa3b070d7820 */ /* 0x000fe20000410000 */
[----:B------:R-:W-:Y:S01]  /*10a0*/  FMUL.FTZ R11, R2, R11 ;  /* 0x0000000b020b7220 */ /* 0x000fe20000410000 */
[----:B-1----:R-:W-:Y:S01]  /*10b0*/  FADD.FTZ R58, -R15, 1 ;  /* 0x3f8000000f3a7421 */ /* 0x002fe20000010100 */
[----:B------:R-:W-:-:S03]  /*10c0*/  FFMA.FTZ R9, R69, R17, R21 ;  /* 0x0000001145097223 */ /* 0x000fc60000010015 */
[----:B------:R-:W0:Y:S01]  /*10d0*/  MUFU.EX2 R4, R4 ;  /* 0x0000000400047308 */ /* 0x000e220000000800 */
[----:B------:R-:W-:Y:S01]  /*10e0*/  FFMA.FTZ R8, R68, R11, R31 ;  /* 0x0000000b44087223 */ /* 0x000fe2000001001f */
[----:B------:R-:W-:Y:S01]  /*10f0*/  FFMA.FTZ R59, R59, R58, 1 ;  /* 0x3f8000003b3b7423 */ /* 0x000fe2000001003a */
[----:B------:R-:W-:Y:S01]  /*1100*/  FMUL.FTZ R58, R9, -1.4426950216293334961 ;  /* 0xbfb8aa3b093a7820 */ /* 0x000fe20000410000 */
[----:B--2---:R-:W-:Y:S01]  /*1110*/  FADD.FTZ R60, -R19, 1 ;  /* 0x3f800000133c7421 */ /* 0x004fe20000010100 */
[----:B------:R-:W-:-:S03]  /*1120*/  FMUL.FTZ R14, R8, -1.4426950216293334961 ;  /* 0xbfb8aa3b080e7820 */ /* 0x000fc60000410000 */
[----:B------:R-:W1:Y:S01]  /*1130*/  MUFU.EX2 R13, R13 ;  /* 0x0000000d000d7308 */ /* 0x000e620000000800 */
[----:B------:R-:W-:Y:S01]  /*1140*/  FMUL.FTZ R59, R15, R59 ;  /* 0x0000003b0f3b7220 */ /* 0x000fe20000410000 */
[----:B------:R-:W-:Y:S01]  /*1150*/  FFMA.FTZ R60, R5, R60, 1 ;  /* 0x3f800000053c7423 */ /* 0x000fe2000001003c */
[----:B------:R-:W-:Y:S01]  /*1160*/  FADD.FTZ R15, -R18, 1 ;  /* 0x3f800000120f7421 */ /* 0x000fe20000010100 */
[----:B------:R-:W-:Y:S01]  /*1170*/  FMUL.FTZ R5, R10, R20 ;  /* 0x000000140a057220 */ /* 0x000fe20000410000 */
[----:B------:R-:W-:-:S03]  /*1180*/  SHF.L.U32 R20, R40, 0x10, RZ ;  /* 0x0000001028147819 */ /* 0x000fc600000006ff */
[----:B------:R-:W2:Y:S01]  /*1190*/  MUFU.EX2 R58, R58 ;  /* 0x0000003a003a7308 */ /* 0x000ea20000000800 */
[----:B------:R-:W-:Y:S01]  /*11a0*/  PRMT R62, R40, 0x7632, R62 ;  /* 0x00007632283e7816 */ /* 0x000fe2000000003e */
[----:B------:R-:W-:Y:S01]  /*11b0*/  FFMA.FTZ R15, R12, R15, 1 ;  /* 0x3f8000000c0f7423 */ /* 0x000fe2000001000f */
[----:B0-----:R-:W-:-:S05]  /*11c0*/  FADD.FTZ R12, R4, 1 ;  /* 0x3f800000040c7421 */ /* 0x001fca0000010000 */
[----:B------:R-:W0:Y:S01]  /*11d0*/  MUFU.EX2 R14, R14 ;  /* 0x0000000e000e7308 */ /* 0x000e220000000800 */
[----:B------:R-:W-:Y:S01]  /*11e0*/  SHF.L.U32 R62, R62, 0x10, RZ ;  /* 0x000000103e3e7819 */ /* 0x000fe200000006ff */
[----:B------:R-:W-:Y:S01]  /*11f0*/  FMUL.FTZ R4, R20, R59 ;  /* 0x0000003b14047220 */ /* 0x000fe20000410000 */
[----:B------:R-:W-:Y:S01]  /*1200*/  FMUL.FTZ R71, R19, R60 ;  /* 0x0000003c13477220 */ /* 0x000fe20000410000 */
[----:B-1----:R-:W-:Y:S02]  /*1210*/  FADD.FTZ R13, R13, 1 ;  /* 0x3f8000000d0d7421 */ /* 0x002fe40000010000 */
[----:B------:R-:W-:Y:S01]  /*1220*/  FMUL.FTZ R60, R0, R4 ;  /* 0x00000004003c7220 */ /* 0x000fe20000410000 */
[----:B------:R-:W-:Y:S01]  /*1230*/  FMUL.FTZ R71, R62, R71 ;  /* 0x000000473e477220 */ /* 0x000fe20000410000 */
[----:B------:R1:W-:Y:S01]  /*1240*/  MUFU.RCP R10, R13 ;  /* 0x0000000d000a7308 */ /* 0x0003e20000001000 */
[----:B------:R-:W-:Y:S01]  /*1250*/  FMUL.FTZ R18, R18, R15 ;  /* 0x0000000f12127220 */ /* 0x000fe20000410000 */
[----:B------:R-:W-:Y:S01]  /*1260*/  FFMA.FTZ R15, R83, R60, RZ ;  /* 0x0000003c530f7223 */ /* 0x000fe200000100ff */
[----:B------:R-:W-:Y:S01]  /*1270*/  FMUL.FTZ R19, R68, R71 ;  /* 0x0000004744137220 */ /* 0x000fe20000410000 */
[----:B--2---:R-:W-:Y:S01]  /*1280*/  FADD.FTZ R59, R58, 1 ;  /* 0x3f8000003a3b7421 */ /* 0x004fe20000010000 */
[----:B-1----:R-:W-:Y:S01]  /*1290*/  PRMT R13, R41, 0x7632, R13 ;  /* 0x00007632290d7816 */ /* 0x002fe2000000000d */
[----:B0-----:R-:W-:Y:S01]  /*12a0*/  FADD.FTZ R14, R14, 1 ;  /* 0x3f8000000e0e7421 */ /* 0x001fe20000010000 */
[----:B------:R-:W-:-:S02]  /*12b0*/  FFMA.FTZ R19, R66, R19, R15 ;  /* 0x0000001342137223 */ /* 0x000fc4000001000f */
[----:B------:R-:W-:Y:S01]  /*12c0*/  SHF.L.U32 R13, R13, 0x10, RZ ;  /* 0x000000100d0d7819 */ /* 0x000fe200000006ff */
[----:B------:R-:W0:Y:S01]  /*12d0*/  MUFU.RCP R15, R59 ;  /* 0x0000003b000f7308 */ /* 0x000e220000001000 */
[----:B------:R-:W-:-:S03]  /*12e0*/  SHF.L.U32 R20, R41, 0x10, RZ ;  /* 0x0000001029147819 */ /* 0x000fc600000006ff */
[----:B------:R-:W-:Y:S01]  /*12f0*/  FMUL.FTZ R18, R13, R18 ;  /* 0x000000120d127220 */ /* 0x000fe20000410000 */
[----:B------:R-:W-:-:S03]  /*1300*/  FFMA.FTZ R13, R0, R4, RZ ;  /* 0x00000004000d7223 */ /* 0x000fc600000100ff */
[----:B------:R-:W1:Y:S01]  /*1310*/  MUFU.RCP R14, R14 ;  /* 0x0000000e000e7308 */ /* 0x000e620000001000 */
[----:B------:R-:W-:Y:S01]  /*1320*/  FMUL.FTZ R5, R20, R5 ;  /* 0x0000000514057220 */ /* 0x000fe20000410000 */
[-C--:B------:R-:W-:Y:S01]  /*1330*/  FFMA.FTZ R66, R66, R71.reuse, R24 ;  /* 0x0000004742427223 */ /* 0x080fe20000010018 */
[----:B------:R-:W-:-:S05]  /*1340*/  FFMA.FTZ R24, R68, R71, R13 ;  /* 0x0000004744187223 */ /* 0x000fca000001000d */
[----:B------:R-:W2:Y:S01]  /*1350*/  MUFU.RCP R12, R12 ;  /* 0x0000000c000c7308 */ /* 0x000ea20000001000 */
[CC--:B------:R-:W-:Y:S01]  /*1360*/  FMUL.FTZ R20, R3.reuse, R5.reuse ;  /* 0x0000000503147220 */ /* 0x0c0fe20000410000 */
[----:B------:R-:W-:Y:S01]  /*1370*/  FFMA.FTZ R24, R3, R5, R24 ;  /* 0x0000000503187223 */ /* 0x000fe20000010018 */
[----:B------:R-:W-:Y:S01]  /*1380*/  FADD.FTZ R71, R71, R25 ;  /* 0x0000001947477221 */ /* 0x000fe20000010000 */
[----:B------:R-:W-:Y:S01]  /*1390*/  FMUL.FTZ R13, R69, R18 ;  /* 0x00000012450d7220 */ /* 0x000fe20000410000 */
[----:B------:R-:W-:Y:S01]  /*13a0*/  FFMA.FTZ R20, R82, R20, R19 ;  /* 0x0000001452147223 */ /* 0x000fe20000010013 */
[-C--:B------:R-:W-:Y:S01]  /*13b0*/  FFMA.FTZ R28, R61, R18.reuse, R28 ;  /* 0x000000123d1c7223 */ /* 0x080fe2000001001c */
[----:B------:R-:W-:Y:S01]  /*13c0*/  FADD.FTZ R93, R18, R29 ;  /* 0x0000001d125d7221 */ /* 0x000fe20000010000 */
[----:B------:R-:W-:Y:S01]  /*13d0*/  FFMA.FTZ R25, R69, R18, R24 ;  /* 0x0000001245197223 */ /* 0x000fe20000010018 */
[----:B0-----:R-:W-:Y:S01]  /*13e0*/  FADD.FTZ R18, -R15, 1 ;  /* 0x3f8000000f127421 */ /* 0x001fe20000010100 */
[----:B------:R-:W-:Y:S01]  /*13f0*/  FFMA.FTZ R61, R61, R13, R20 ;  /* 0x0000000d3d3d7223 */ /* 0x000fe20000010014 */
[----:B-1----:R-:W-:-:S02]  /*1400*/  FADD.FTZ R13, -R14, 1 ;  /* 0x3f8000000e0d7421 */ /* 0x002fc40000010100 */
[----:B------:R-:W-:Y:S01]  /*1410*/  FFMA.FTZ R18, R9, R18, 1 ;  /* 0x3f80000009127423 */ /* 0x000fe20000010012 */
[----:B------:R-:W-:Y:S01]  /*1420*/  SHF.L.U32 R9, R43, 0x10, RZ ;  /* 0x000000102b097819 */ /* 0x000fe200000006ff */
[----:B------:R-:W-:Y:S01]  /*1430*/  FADD.FTZ R58, -R10, 1 ;  /* 0x3f8000000a3a7421 */ /* 0x000fe20000010100 */
[----:B------:R-:W-:Y:S01]  /*1440*/  FFMA.FTZ R13, R8, R13, 1 ;  /* 0x3f800000080d7423 */ /* 0x000fe2000001000d */
[----:B--2---:R-:W-:Y:S01]  /*1450*/  FADD.FTZ R19, -R12, 1 ;  /* 0x3f8000000c137421 */ /* 0x004fe20000010100 */
[C---:B------:R-:W-:Y:S01]  /*1460*/  PRMT R8, R42.reuse, 0x7632, R8 ;  /* 0x000076322a087816 */ /* 0x040fe20000000008 */
[----:B------:R-:W-:Y:S01]  /*1470*/  FFMA.FTZ R7, R7, R58, 1 ;  /* 0x3f80000007077423 */ /* 0x000fe2000001003a */
[----:B------:R-:W-:Y:S01]  /*1480*/  SHF.L.U32 R29, R42, 0x10, RZ ;  /* 0x000000102a1d7819 */ /* 0x000fe200000006ff */
[----:B------:R-:W-:Y:S01]  /*1490*/  FADD.FTZ R9, -R30, R9 ;  /* 0x000000091e097221 */ /* 0x000fe20000010100 */
[----:B------:R-:W-:Y:S01]  /*14a0*/  PRMT R59, R43, 0x7632, R59 ;  /* 0x000076322b3b7816 */ /* 0x000fe2000000003b */
[----:B------:R-:W-:Y:S01]  /*14b0*/  FFMA.FTZ R19, R6, R19, 1 ;  /* 0x3f80000006137423 */ /* 0x000fe20000010013 */
[----:B------:R-:W-:Y:S01]  /*14c0*/  FMUL.FTZ R14, R14, R13 ;  /* 0x0000000d0e0e7220 */ /* 0x000fe20000410000 */
[----:B------:R-:W-:Y:S01]  /*14d0*/  SHF.L.U32 R13, R8, 0x10, RZ ;  /* 0x00000010080d7819 */ /* 0x000fe200000006ff */
[----:B------:R-:W-:Y:S01]  /*14e0*/  FMUL.FTZ R15, R15, R18 ;  /* 0x000000120f0f7220 */ /* 0x000fe20000410000 */
[----:B------:R-:W-:Y:S01]  /*14f0*/  FMUL.FTZ R6, R10, R7 ;  /* 0x000000070a067220 */ /* 0x000fe20000410000 */
[----:B------:R-:W-:Y:S01]  /*1500*/  FMUL.FTZ R77, R2, R9 ;  /* 0x00000009024d7220 */ /* 0x000fe20000410000 */
[----:B------:R-:W-:Y:S01]  /*1510*/  SHF.L.U32 R59, R59, 0x10, RZ ;  /* 0x000000103b3b7819 */ /* 0x000fe200000006ff */
[----:B------:R-:W-:Y:S01]  /*1520*/  FMUL.FTZ R7, R12, R19 ;  /* 0x000000130c077220 */ /* 0x000fe20000410000 */
[----:B------:R-:W-:Y:S01]  /*1530*/  SHF.L.U32 R18, R45, 0x10, RZ ;  /* 0x000000102d127819 */ /* 0x000fe200000006ff */
[----:B------:R-:W-:Y:S01]  /*1540*/  FADD.FTZ R29, -R30, R29 ;  /* 0x0000001d1e1d7221 */ /* 0x000fe20000010100 */
[----:B------:R-:W-:Y:S01]  /*1550*/  PRMT R8, R44, 0x7632, R8 ;  /* 0x000076322c087816 */ /* 0x000fe20000000008 */
[----:B------:R-:W-:Y:S01]  /*1560*/  FADD.FTZ R13, -R30, R13 ;  /* 0x0000000d1e0d7221 */ /* 0x000fe20000010100 */
[----:B------:R-:W-:Y:S01]  /*1570*/  FFMA.FTZ R12, R3, R77, R33 ;  /* 0x0000004d030c7223 */ /* 0x000fe20000010021 */
[----:B------:R-:W-:Y:S01]  /*1580*/  FMUL.FTZ R78, R2, R29 ;  /* 0x0000001d024e7220 */ /* 0x000fe20000410000 */
[----:B------:R-:W-:Y:S01]  /*1590*/  FADD.FTZ R59, -R30, R59 ;  /* 0x0000003b1e3b7221 */ /* 0x000fe20000010100 */
[----:B------:R-:W-:Y:S01]  /*15a0*/  FMUL.FTZ R7, R18, R7 ;  /* 0x0000000712077220 */ /* 0x000fe20000410000 */
[----:B------:R-:W-:Y:S01]  /*15b0*/  IADD3.X R18, RZ, R16, RZ, P0, !PT ;  /* 0x00000010ff127210 */ /* 0x000fe200007fe4ff */
[----:B------:R-:W-:Y:S01]  /*15c0*/  FMUL.FTZ R13, R2, R13 ;  /* 0x0000000d020d7220 */ /* 0x000fe20000410000 */
[----:B------:R-:W-:Y:S01]  /*15d0*/  SHF.L.U32 R8, R8, 0x10, RZ ;  /* 0x0000001008087819 */ /* 0x000fe200000006ff */
[----:B------:R-:W-:Y:S01]  /*15e0*/  FMUL.FTZ R29, R12, -1.4426950216293334961 ;  /* 0xbfb8aa3b0c1d7820 */ /* 0x000fe20000410000 */
[----:B------:R-:W-:Y:S01]  /*15f0*/  IADD3 R58, P0, R64, UR20, RZ ;  /* 0x00000014403a7c10 */ /* 0x000fe2000ff1e0ff */
[----:B------:R-:W-:Y:S01]  /*1600*/  FFMA.FTZ R19, R0, R78, R27 ;  /* 0x0000004e00137223 */ /* 0x000fe2000001001b */
[----:B------:R-:W-:Y:S01]  /*1610*/  FMUL.FTZ R24, R2, R59 ;  /* 0x0000003b02187220 */ /* 0x000fe20000410000 */
[----:B------:R-:W-:Y:S01]  /*1620*/  FFMA.FTZ R10, R68, R13, R31 ;  /* 0x0000000d440a7223 */ /* 0x000fe2000001001f */
[----:B------:R-:W-:Y:S01]  /*1630*/  IADD3.X R59, R37, UR21, RZ, P0, !PT ;  /* 0x00000015253b7c10 */ /* 0x000fe200087fe4ff */
[----:B------:R-:W-:Y:S01]  /*1640*/  FMUL.FTZ R14, R8, R14 ;  /* 0x0000000e080e7220 */ /* 0x000fe20000410000 */
[----:B------:R-:W-:Y:S01]  /*1650*/  SHF.L.U32 R63, R44, 0x10, RZ ;  /* 0x000000102c3f7819 */ /* 0x000fe200000006ff */
[----:B------:R-:W-:Y:S01]  /*1660*/  FMUL.FTZ R9, R19, -1.4426950216293334961 ;  /* 0xbfb8aa3b13097820 */ /* 0x000fe20000410000 */
[----:B------:R-:W-:Y:S01]  /*1670*/  FFMA.FTZ R8, R69, R24, R21 ;  /* 0x0000001845087223 */ /* 0x000fe20000010015 */
[----:B------:R-:W0:Y:S01]  /*1680*/  MUFU.EX2 R29, R29 ;  /* 0x0000001d001d7308 */ /* 0x000e220000000800 */
[----:B------:R-:W-:Y:S01]  /*1690*/  FMUL.FTZ R20, R10, -1.4426950216293334961 ;  /* 0xbfb8aa3b0a147820 */ /* 0x000fe20000410000 */
[----:B------:R-:W-:Y:S01]  /*16a0*/  SHF.L.U64.HI R32, R88, 0x1, R18 ;  /* 0x0000000158207819 */ /* 0x000fe20000010212 */
[----:B------:R-:W-:Y:S01]  /*16b0*/  FMUL.FTZ R6, R63, R6 ;  /* 0x000000063f067220 */ /* 0x000fe20000410000 */
[----:B------:R-:W-:Y:S01]  /*16c0*/  FMUL.FTZ R18, R8, -1.4426950216293334961 ;  /* 0xbfb8aa3b08127820 */ /* 0x000fe20000410000 */
[----:B------:R-:W2:Y:S01]  /*16d0*/  LDG.E.64.CONSTANT R58, desc[UR12][R58.64] ;  /* 0x0000000c3a3a7981 */ /* 0x000ea2000c1e9b00 */
[----:B------:R-:W-:-:S02]  /*16e0*/  PRMT R60, R45, 0x7632, R60 ;  /* 0x000076322d3c7816 */ /* 0x000fc4000000003c */
[----:B------:R-:W1:Y:S01]  /*16f0*/  MUFU.EX2 R9, R9 ;  /* 0x0000000900097308 */ /* 0x000e620000000800 */
[----:B------:R-:W-:Y:S01]  /*1700*/  FMUL.FTZ R62, R0, R6 ;  /* 0x00000006003e7220 */ /* 0x000fe20000410000 */
[----:B------:R-:W-:-:S06]  /*1710*/  SHF.L.U32 R60, R60, 0x10, RZ ;  /* 0x000000103c3c7819 */ /* 0x000fcc00000006ff */
[----:B------:R-:W1:Y:S01]  /*1720*/  MUFU.EX2 R20, R20 ;  /* 0x0000001400147308 */ /* 0x000e620000000800 */
[----:B------:R-:W-:Y:S01]  /*1730*/  FFMA.FTZ R61, R81, R62, R61 ;  /* 0x0000003e513d7223 */ /* 0x000fe2000001003d */
[----:B------:R-:W-:Y:S01]  /*1740*/  FMUL.FTZ R62, R68, R14 ;  /* 0x0000000e443e7220 */ /* 0x000fe20000410000 */
[----:B------:R-:W-:-:S05]  /*1750*/  SHF.L.U32 R88, R88, 0x1, RZ ;  /* 0x0000000158587819 */ /* 0x000fca00000006ff */
[----:B------:R-:W1:Y:S01]  /*1760*/  MUFU.EX2 R18, R18 ;  /* 0x0000001200127308 */ /* 0x000e620000000800 */
[----:B------:R-:W-:Y:S01]  /*1770*/  FMUL.FTZ R15, R60, R15 ;  /* 0x0000000f3c0f7220 */ /* 0x000fe20000410000 */
[C---:B------:R-:W-:Y:S01]  /*1780*/  FFMA.FTZ R66, R11.reuse, R14, R66 ;  /* 0x0000000e0b427223 */ /* 0x040fe20000010042 */
[----:B------:R-:W-:Y:S01]  /*1790*/  FFMA.FTZ R62, R11, R62, R61 ;  /* 0x0000003e0b3e7223 */ /* 0x000fe2000001003d */
[----:B------:R-:W-:Y:S01]  /*17a0*/  IADD3 R60, P0, R88, UR18, RZ ;  /* 0x00000012583c7c10 */ /* 0x000fe2000ff1e0ff */
[----:B0-----:R-:W-:Y:S01]  /*17b0*/  FADD.FTZ R63, R29, 1 ;  /* 0x3f8000001d3f7421 */ /* 0x001fe20000010000 */
[----:B------:R-:W-:Y:S01]  /*17c0*/  FFMA.FTZ R11, R0, R6, R25 ;  /* 0x00000006000b7223 */ /* 0x000fe20000010019 */
[----:B------:R-:W-:Y:S01]  /*17d0*/  SHF.L.U32 R76, R46, 0x10, RZ ;  /* 0x000000102e4c7819 */ /* 0x000fe200000006ff */
[----:B------:R-:W-:Y:S01]  /*17e0*/  FMUL.FTZ R29, R3, R7 ;  /* 0x00000007031d7220 */ /* 0x000fe20000410000 */
[----:B------:R-:W-:Y:S01]  /*17f0*/  IADD3.X R61, R32, UR19, RZ, P0, !PT ;  /* 0x00000013203d7c10 */ /* 0x000fe200087fe4ff */
[----:B------:R-:W0:Y:S01]  /*1800*/  MUFU.RCP R25, R63 ;  /* 0x0000003f00197308 */ /* 0x000e220000001000 */
[----:B------:R-:W-:Y:S01]  /*1810*/  FADD.FTZ R71, R71, R14 ;  /* 0x0000000e47477221 */ /* 0x000fe20000010000 */
[----:B------:R-:W-:Y:S01]  /*1820*/  FFMA.FTZ R11, R68, R14, R11 ;  /* 0x0000000e440b7223 */ /* 0x000fe2000001000b */
[----:B-1----:R-:W-:Y:S01]  /*1830*/  FADD.FTZ R9, R9, 1 ;  /* 0x3f80000009097421 */ /* 0x002fe20000010000 */
[----:B------:R-:W-:Y:S01]  /*1840*/  FFMA.FTZ R14, R80, R29, R62 ;  /* 0x0000001d500e7223 */ /* 0x000fe2000001003e */
[----:B------:R-:W-:Y:S01]  /*1850*/  FADD.FTZ R76, -R30, R76 ;  /* 0x0000004c1e4c7221 */ /* 0x000fe20000010100 */
[----:B------:R-:W-:Y:S01]  /*1860*/  PRMT R29, R46, 0x7632, R29 ;  /* 0x000076322e1d7816 */ /* 0x000fe2000000001d */
[----:B------:R-:W-:Y:S01]  /*1870*/  FADD.FTZ R20, R20, 1 ;  /* 0x3f80000014147421 */ /* 0x000fe20000010000 */
[----:B------:R-:W-:Y:S01]  /*1880*/  FFMA.FTZ R11, R3, R7, R11 ;  /* 0x00000007030b7223 */ /* 0x000fe2000001000b */
[----:B------:R-:W-:Y:S01]  /*1890*/  SHF.L.U32 R75, R47, 0x10, RZ ;  /* 0x000000102f4b7819 */ /* 0x000fe200000006ff */
[----:B------:R-:W-:Y:S01]  /*18a0*/  FADD.FTZ R62, R18, 1 ;  /* 0x3f800000123e7421 */ /* 0x000fe20000010000 */
[----:B------:R-:W-:Y:S01]  /*18b0*/  FMUL.FTZ R76, R2, R76 ;  /* 0x0000004c024c7220 */ /* 0x000fe20000410000 */
[----:B------:R-:W2:Y:S01]  /*18c0*/  LDG.E.64.CONSTANT R60, desc[UR12][R60.64] ;  /* 0x0000000c3c3c7981 */ /* 0x000ea2000c1e9b00 */
[----:B------:R-:W-:Y:S01]  /*18d0*/  SHF.L.U32 R18, R29, 0x10, RZ ;  /* 0x000000101d127819 */ /* 0x000fe200000006ff */
[----:B------:R-:W-:Y:S01]  /*18e0*/  MUFU.RCP R9, R9 ;  /* 0x0000000900097308 */ /* 0x000fe20000001000 */
[-C--:B------:R-:W-:Y:S01]  /*18f0*/  FMUL.FTZ R29, R69, R15.reuse ;  /* 0x0000000f451d7220 */ /* 0x080fe20000410000 */
[-C--:B------:R-:W-:Y:S01]  /*1900*/  FFMA.FTZ R28, R17, R15.reuse, R28 ;  /* 0x0000000f111c7223 */ /* 0x080fe2000001001c */
[----:B------:R-:W-:Y:S01]  /*1910*/  FADD.FTZ R93, R93, R15 ;  /* 0x0000000f5d5d7221 */ /* 0x000fe20000010000 */
[----:B------:R-:W-:Y:S01]  /*1920*/  FFMA.FTZ R15, R69, R15, R11 ;  /* 0x0000000f450f7223 */ /* 0x000fe2000001000b */
[----:B------:R-:W-:Y:S01]  /*1930*/  FFMA.FTZ R11, R0, R76, R27 ;  /* 0x0000004c000b7223 */ /* 0x000fe2000001001b */
[----:B------:R-:W-:-:S02]  /*1940*/  FADD.FTZ R75, -R30, R75 ;  /* 0x0000004b1e4b7221 */ /* 0x000fc40000010100 */
[----:B------:R-:W1:Y:S01]  /*1950*/  MUFU.RCP R20, R20 ;  /* 0x0000001400147308 */ /* 0x000e620000001000 */
[----:B------:R-:W-:Y:S01]  /*1960*/  FFMA.FTZ R17, R17, R29, R14 ;  /* 0x0000001d11117223 */ /* 0x000fe2000001000e */
[----:B------:R-:W-:Y:S01]  /*1970*/  FMUL.FTZ R29, R11, -1.4426950216293334961 ;  /* 0xbfb8aa3b0b1d7820 */ /* 0x000fe20000410000 */
[----:B------:R-:W-:-:S05]  /*1980*/  FMUL.FTZ R75, R2, R75 ;  /* 0x0000004b024b7220 */ /* 0x000fca0000410000 */
[----:B------:R-:W1:Y:S01]  /*1990*/  MUFU.RCP R62, R62 ;  /* 0x0000003e003e7308 */ /* 0x000e620000001000 */
[----:B0-----:R-:W-:Y:S01]  /*19a0*/  FADD.FTZ R63, -R25, 1 ;  /* 0x3f800000193f7421 */ /* 0x001fe20000010100 */
[----:B------:R-:W-:Y:S01]  /*19b0*/  FFMA.FTZ R14, R3, R75, R33 ;  /* 0x0000004b030e7223 */ /* 0x000fe20000010021 */
[----:B------:R-:W-:Y:S01]  /*19c0*/  FADD.FTZ R18, -R30, R18 ;  /* 0x000000121e127221 */ /* 0x000fe20000010100 */
[----:B------:R-:W-:Y:S01]  /*19d0*/  STL [R1+0x8], R37 ;  /* 0x0000082501007387 */ /* 0x000fe20000100800 */
[----:B------:R-:W-:-:S03]  /*19e0*/  FFMA.FTZ R63, R12, R63, 1 ;  /* 0x3f8000000c3f7423 */ /* 0x000fc6000001003f */
[----:B------:R-:W0:Y:S01]  /*19f0*/  MUFU.EX2 R29, R29 ;  /* 0x0000001d001d7308 */ /* 0x000e220000000800 */
[----:B------:R-:W-:Y:S01]  /*1a00*/  FMUL.FTZ R12, R14, -1.4426950216293334961 ;  /* 0xbfb8aa3b0e0c7820 */ /* 0x000fe20000410000 */
[----:B------:R0:W-:Y:S01]  /*1a10*/  STL [R1+0x4], R64 ;  /* 0x0000044001007387 */ /* 0x0001e20000100800 */
[----:B------:R-:W-:Y:S01]  /*1a20*/  FMUL.FTZ R18, R2, R18 ;  /* 0x0000001202127220 */ /* 0x000fe20000410000 */
[----:B-1----:R-:W-:-:S03]  /*1a30*/  FADD.FTZ R67, -R20, 1 ;  /* 0x3f80000014437421 */ /* 0x002fc60000010100 */
[----:B------:R-:W-:Y:S01]  /*1a40*/  FFMA.FTZ R65, R68, R18, R31 ;  /* 0x0000001244417223 */ /* 0x000fe2000001001f */
[----:B------:R-:W1:Y:S01]  /*1a50*/  MUFU.EX2 R12, R12 ;  /* 0x0000000c000c7308 */ /* 0x000e620000000800 */
[----:B0-----:R-:W-:Y:S01]  /*1a60*/  FADD.FTZ R64, -R9, 1 ;  /* 0x3f80000009407421 */ /* 0x001fe20000010100 */
[----:B------:R-:W-:-:S03]  /*1a70*/  FFMA.FTZ R67, R10, R67, 1 ;  /* 0x3f8000000a437423 */ /* 0x000fc60000010043 */
[----:B------:R-:W-:Y:S01]  /*1a80*/  FFMA.FTZ R19, R19, R64, 1 ;  /* 0x3f80000013137423 */ /* 0x000fe20000010040 */
[----:B------:R-:W-:Y:S01]  /*1a90*/  FADD.FTZ R64, -R62, 1 ;  /* 0x3f8000003e407421 */ /* 0x000fe20000010100 */
[----:B------:R-:W-:Y:S01]  /*1aa0*/  FMUL.FTZ R10, R65, -1.4426950216293334961 ;  /* 0xbfb8aa3b410a7820 */ /* 0x000fe20000410000 */
[----:B------:R-:W-:Y:S02]  /*1ab0*/  FMUL.FTZ R67, R20, R67 ;  /* 0x0000004314437220 */ /* 0x000fe40000410000 */
[----:B------:R-:W-:Y:S01]  /*1ac0*/  FFMA.FTZ R64, R8, R64, 1 ;  /* 0x3f80000008407423 */ /* 0x000fe20000010040 */
[----:B------:R-:W-:Y:S01]  /*1ad0*/  SHF.L.U32 R8, R48, 0x10, RZ ;  /* 0x0000001030087819 */ /* 0x000fe200000006ff */
[----:B------:R-:W-:Y:S01]  /*1ae0*/  FMUL.FTZ R19, R9, R19 ;  /* 0x0000001309137220 */ /* 0x000fe20000410000 */
[----:B------:R0:W1:Y:S01]  /*1af0*/  MUFU.EX2 R20, R10 ;  /* 0x0000000a00147308 */ /* 0x0000620000000800 */
[----:B------:R-:W-:Y:S01]  /*1b00*/  FMUL.FTZ R9, R25, R63 ;  /* 0x0000003f19097220 */ /* 0x000fe20000410000 */
[----:B------:R-:W-:Y:S01]  /*1b10*/  SHF.L.U32 R63, R49, 0x10, RZ ;  /* 0x00000010313f7819 */ /* 0x000fe200000006ff */
[----:B------:R-:W-:Y:S01]  /*1b20*/  FMUL.FTZ R8, R8, R19 ;  /* 0x0000001308087220 */ /* 0x000fe20000410000 */
[----:B------:R-:W-:Y:S01]  /*1b30*/  PRMT R19, R48, 0x7632, R19 ;  /* 0x0000763230137816 */ /* 0x000fe20000000013 */
[----:B0-----:R-:W-:Y:S01]  /*1b40*/  FADD.FTZ R10, R29, 1 ;  /* 0x3f8000001d0a7421 */ /* 0x001fe20000010000 */
[----:B------:R-:W-:-:S04]  /*1b50*/  PRMT R29, R47, 0x7632, R29 ;  /* 0x000076322f1d7816 */ /* 0x000fc8000000001d */
[----:B------:R-:W-:Y:S01]  /*1b60*/  SHF.L.U32 R29, R29, 0x10, RZ ;  /* 0x000000101d1d7819 */ /* 0x000fe200000006ff */
[----:B------:R-:W-:Y:S01]  /*1b70*/  FMUL.FTZ R9, R63, R9 ;  /* 0x000000093f097220 */ /* 0x000fe20000410000 */
[----:B------:R-:W-:Y:S01]  /*1b80*/  SHF.L.U32 R19, R19, 0x10, RZ ;  /* 0x0000001013137819 */ /* 0x000fe200000006ff */
[----:B-1----:R-:W-:Y:S02]  /*1b90*/  FADD.FTZ R12, R12, 1 ;  /* 0x3f8000000c0c7421 */ /* 0x002fe40000010000 */
[----:B------:R-:W-:Y:S01]  /*1ba0*/  FADD.FTZ R63, -R30, R29 ;  /* 0x0000001d1e3f7221 */ /* 0x000fe20000010100 */
[----:B------:R-:W-:Y:S01]  /*1bb0*/  FMUL.FTZ R29, R0, R8 ;  /* 0x00000008001d7220 */ /* 0x000fe20000410000 */
[----:B------:R-:W-:Y:S01]  /*1bc0*/  FMUL.FTZ R19, R19, R67 ;  /* 0x0000004313137220 */ /* 0x000fe20000410000 */
[----:B------:R0:W-:Y:S01]  /*1bd0*/  MUFU.RCP R70, R12 ;  /* 0x0000000c00467308 */ /* 0x0001e20000001000 */
[----:B------:R-:W-:Y:S01]  /*1be0*/  FMUL.FTZ R25, R62, R64 ;  /* 0x000000403e197220 */ /* 0x000fe20000410000 */
[----:B------:R-:W-:Y:S01]  /*1bf0*/  FFMA.FTZ R17, R78, R29, R17 ;  /* 0x0000001d4e117223 */ /* 0x000fe20000010011 */
[----:B------:R-:W-:Y:S01]  /*1c00*/  FMUL.FTZ R29, R68, R19 ;  /* 0x00000013441d7220 */ /* 0x000fe20000410000 */
[----:B0-----:R-:W-:Y:S01]  /*1c10*/  FMUL.FTZ R12, R2, R63 ;  /* 0x0000003f020c7220 */ /* 0x001fe20000410000 */
[----:B------:R-:W-:-:S03]  /*1c20*/  FFMA.FTZ R66, R13, R19, R66 ;  /* 0x000000130d427223 */ /* 0x000fc60000010042 */
[----:B------:R-:W-:Y:S01]  /*1c30*/  FFMA.FTZ R64, R69, R12, R21 ;  /* 0x0000000c45407223 */ /* 0x000fe20000010015 */
[----:B------:R-:W-:-:S03]  /*1c40*/  FFMA.FTZ R17, R13, R29, R17 ;  /* 0x0000001d0d117223 */ /* 0x000fc60000010011 */
[----:B------:R-:W-:-:S06]  /*1c50*/  FMUL.FTZ R13, R64, -1.4426950216293334961 ;  /* 0xbfb8aa3b400d7820 */ /* 0x000fcc0000410000 */
[----:B------:R-:W0:Y:S01]  /*1c60*/  MUFU.EX2 R13, R13 ;  /* 0x0000000d000d7308 */ /* 0x000e220000000800 */
[----:B------:R-:W-:-:S04]  /*1c70*/  PRMT R62, R49, 0x7632, R62 ;  /* 0x00007632313e7816 */ /* 0x000fc8000000003e */
[----:B------:R-:W-:Y:S01]  /*1c80*/  SHF.L.U32 R62, R62, 0x10, RZ ;  /* 0x000000103e3e7819 */ /* 0x000fe200000006ff */
[----:B------:R-:W-:-:S04]  /*1c90*/  FADD.FTZ R20, R20, 1 ;  /* 0x3f80000014147421 */ /* 0x000fc80000010000 */
[----:B------:R-:W-:Y:S01]  /*1ca0*/  FMUL.FTZ R25, R62, R25 ;  /* 0x000000193e197220 */ /* 0x000fe20000410000 */
[----:B------:R-:W-:Y:S01]  /*1cb0*/  IADD3 R62, P0, R88, UR20, RZ ;  /* 0x00000014583e7c10 */ /* 0x000fe2000ff1e0ff */
[----:B0-----:R-:W-:-:S04]  /*1cc0*/  FADD.FTZ R13, R13, 1 ;  /* 0x3f8000000d0d7421 */ /* 0x001fc80000010000 */
[----:B------:R-:W0:Y:S01]  /*1cd0*/  MUFU.RCP R84, R13 ;  /* 0x0000000d00547308 */ /* 0x000e220000001000 */
[----:B------:R-:W-:-:S07]  /*1ce0*/  IADD3.X R63, R32, UR21, RZ, P0, !PT ;  /* 0x00000015203f7c10 */ /* 0x000fce00087fe4ff */
[----:B------:R-:W-:Y:S01]  /*1cf0*/  MUFU.RCP R10, R10 ;  /* 0x0000000a000a7308 */ /* 0x000fe20000001000 */
[----:B------:R-:W2:Y:S07]  /*1d00*/  LDG.E.64.CONSTANT R62, desc[UR12][R62.64] ;  /* 0x0000000c3e3e7981 */ /* 0x000eae000c1e9b00 */
[----:B------:R1:W3:Y:S01]  /*1d10*/  MUFU.RCP R67, R20 ;  /* 0x0000001400437308 */ /* 0x0002e20000001000 */
[----:B------:R-:W-:Y:S01]  /*1d20*/  FADD.FTZ R71, R71, R19 ;  /* 0x0000001347477221 */ /* 0x000fe20000010000 */
[----:B0-----:R-:W-:Y:S01]  /*1d30*/  FADD.FTZ R72, -R84, 1 ;  /* 0x3f80000054487421 */ /* 0x001fe20000010100 */
[----:B-1----:R-:W-:Y:S01]  /*1d40*/  FFMA.FTZ R20, R0, R8, R15 ;  /* 0x0000000800147223 */ /* 0x002fe2000001000f */
[----:B------:R-:W-:-:S03]  /*1d50*/  FMUL.FTZ R15, R3, R9 ;  /* 0x00000009030f7220 */ /* 0x000fc60000410000 */
[----:B------:R-:W-:Y:S01]  /*1d60*/  FFMA.FTZ R20, R68, R19, R20 ;  /* 0x0000001344147223 */ /* 0x000fe20000010014 */
[----:B------:R-:W-:Y:S01]  /*1d70*/  FFMA.FTZ R17, R77, R15, R17 ;  /* 0x0000000f4d117223 */ /* 0x000fe20000010011 */
[-C--:B------:R-:W-:Y:S01]  /*1d80*/  FMUL.FTZ R19, R69, R25.reuse ;  /* 0x0000001945137220 */ /* 0x080fe20000410000 */
[----:B------:R-:W-:Y:S01]  /*1d90*/  FFMA.FTZ R28, R24, R25, R28 ;  /* 0x00000019181c7223 */ /* 0x000fe2000001001c */
[----:B------:R-:W-:Y:S02]  /*1da0*/  FFMA.FTZ R64, R64, R72, 1 ;  /* 0x3f80000040407423 */ /* 0x000fe40000010048 */
[----:B------:R-:W-:Y:S01]  /*1db0*/  FFMA.FTZ R24, R24, R19, R17 ;  /* 0x0000001318187223 */ /* 0x000fe20000010011 */
[----:B---3--:R-:W-:Y:S01]  /*1dc0*/  FADD.FTZ R19, -R67, 1 ;  /* 0x3f80000043137421 */ /* 0x008fe20000010100 */
[----:B------:R-:W-:Y:S01]  /*1dd0*/  FFMA.FTZ R20, R3, R9, R20 ;  /* 0x0000000903147223 */ /* 0x000fe20000010014 */
[----:B------:R-:W-:Y:S01]  /*1de0*/  FADD.FTZ R15, -R10, 1 ;  /* 0x3f8000000a0f7421 */ /* 0x000fe20000010100 */
[----:B------:R-:W-:Y:S01]  /*1df0*/  FMUL.FTZ R84, R84, R64 ;  /* 0x0000004054547220 */ /* 0x000fe20000410000 */
[----:B------:R-:W-:Y:S01]  /*1e00*/  FFMA.FTZ R65, R65, R19, 1 ;  /* 0x3f80000041417423 */ /* 0x000fe20000010013 */
[----:B------:R-:W-:Y:S01]  /*1e10*/  FADD.FTZ R93, R93, R25 ;  /* 0x000000195d5d7221 */ /* 0x000fe20000010000 */
[----:B------:R-:W-:Y:S01]  /*1e20*/  PRMT R64, R52, 0x7632, R64 ;  /* 0x0000763234407816 */ /* 0x000fe20000000040 */
[----:B------:R-:W-:Y:S01]  /*1e30*/  FFMA.FTZ R25, R69, R25, R20 ;  /* 0x0000001945197223 */ /* 0x000fe20000010014 */
[----:B------:R-:W-:Y:S01]  /*1e40*/  IADD3.X R87, RZ, R16, RZ, P1, !PT ;  /* 0x00000010ff577210 */ /* 0x000fe20000ffe4ff */
[----:B------:R-:W-:Y:S01]  /*1e50*/  FFMA.FTZ R20, R11, R15, 1 ;  /* 0x3f8000000b147423 */ /* 0x000fe2000001000f */
[----:B------:R-:W-:Y:S01]  /*1e60*/  SHF.L.U32 R15, R50, 0x10, RZ ;  /* 0x00000010320f7819 */ /* 0x000fe200000006ff */
[----:B------:R-:W-:Y:S01]  /*1e70*/  FMUL.FTZ R67, R67, R65 ;  /* 0x0000004143437220 */ /* 0x000fe20000410000 */
[----:B------:R-:W-:-:S02]  /*1e80*/  PRMT R65, R53, 0x7632, R65 ;  /* 0x0000763235417816 */ /* 0x000fc40000000041 */
[----:B------:R-:W-:Y:S02]  /*1e90*/  SHF.L.U32 R64, R64, 0x10, RZ ;  /* 0x0000001040407819 */ /* 0x000fe400000006ff */
[----:B------:R-:W-:Y:S01]  /*1ea0*/  SHF.L.U64.HI R87, R86, 0x1, R87 ;  /* 0x0000000156577819 */ /* 0x000fe20000010257 */
[----:B------:R-:W-:Y:S01]  /*1eb0*/  FMUL.FTZ R10, R10, R20 ;  /* 0x000000140a0a7220 */ /* 0x000fe20000410000 */
[----:B------:R-:W-:Y:S01]  /*1ec0*/  SHF.L.U32 R86, R86, 0x1, RZ ;  /* 0x0000000156567819 */ /* 0x000fe200000006ff */
[----:B------:R-:W-:Y:S01]  /*1ed0*/  FADD.FTZ R15, -R30, R15 ;  /* 0x0000000f1e0f7221 */ /* 0x000fe20000010100 */
[----:B------:R-:W-:Y:S01]  /*1ee0*/  PRMT R20, R50, 0x7632, R20 ;  /* 0x0000763232147816 */ /* 0x000fe20000000014 */
[----:B------:R-:W-:Y:S01]  /*1ef0*/  FMUL.FTZ R67, R64, R67 ;  /* 0x0000004340437220 */ /* 0x000fe20000410000 */
[----:B------:R-:W-:Y:S02]  /*1f00*/  SHF.L.U32 R65, R65, 0x10, RZ ;  /* 0x0000001041417819 */ /* 0x000fe400000006ff */
[----:B------:R-:W-:-:S02]  /*1f10*/  SHF.L.U32 R73, R51, 0x10, RZ ;  /* 0x0000001033497819 */ /* 0x000fc400000006ff */
[----:B------:R-:W-:Y:S01]  /*1f20*/  IADD3 R64, P0, R86, UR18, RZ ;  /* 0x0000001256407c10 */ /* 0x000fe2000ff1e0ff */
[----:B------:R-:W-:Y:S01]  /*1f30*/  FMUL.FTZ R74, R2, R15 ;  /* 0x0000000f024a7220 */ /* 0x000fe20000410000 */
[----:B------:R-:W-:Y:S01]  /*1f40*/  SHF.L.U32 R20, R20, 0x10, RZ ;  /* 0x0000001014147819 */ /* 0x000fe200000006ff */
[----:B------:R-:W-:Y:S01]  /*1f50*/  FMUL.FTZ R84, R65, R84 ;  /* 0x0000005441547220 */ /* 0x000fe20000410000 */
[----:B------:R-:W-:Y:S01]  /*1f60*/  PRMT R15, R51, 0x7632, R15 ;  /* 0x00007632330f7816 */ /* 0x000fe2000000000f */
[----:B------:R-:W-:Y:S01]  /*1f70*/  FADD.FTZ R73, -R30, R73 ;  /* 0x000000491e497221 */ /* 0x000fe20000010100 */
[----:B------:R-:W-:Y:S01]  /*1f80*/  IADD3.X R65, R87, UR19, RZ, P0, !PT ;  /* 0x0000001357417c10 */ /* 0x000fe200087fe4ff */
[----:B------:R-:W-:Y:S01]  /*1f90*/  FADD.FTZ R17, -R70, 1 ;  /* 0x3f80000046117421 */ /* 0x000fe20000010100 */
[----:B------:R-:W-:Y:S01]  /*1fa0*/  SHF.L.U32 R15, R15, 0x10, RZ ;  /* 0x000000100f0f7819 */ /* 0x000fe200000006ff */
[----:B------:R-:W-:Y:S01]  /*1fb0*/  FADD.FTZ R20, -R30, R20 ;  /* 0x000000141e147221 */ /* 0x000fe20000010100 */
[----:B------:R-:W-:Y:S01]  /*1fc0*/  FMUL.FTZ R73, R2, R73 ;  /* 0x0000004902497220 */ /* 0x000fe20000410000 */
[----:B------:R-:W-:Y:S01]  /*1fd0*/  FFMA.FTZ R11, R14, R17, 1 ;  /* 0x3f8000000e0b7423 */ /* 0x000fe20000010011 */
[----:B------:R-:W3:Y:S01]  /*1fe0*/  LDG.E.64.CONSTANT R64, desc[UR12][R64.64] ;  /* 0x0000000c40407981 */ /* 0x000ee2000c1e9b00 */
[----:B------:R-:W-:Y:S01]  /*1ff0*/  FMUL.FTZ R20, R2, R20 ;  /* 0x0000001402147220 */ /* 0x000fe20000410000 */
[----:B------:R-:W-:Y:S01]  /*2000*/  FFMA.FTZ R14, R0, R74, R27 ;  /* 0x0000004a000e7223 */ /* 0x000fe2000001001b */
[----:B------:R-:W-:Y:S01]  /*2010*/  FADD.FTZ R15, -R30, R15 ;  /* 0x0000000f1e0f7221 */ /* 0x000fe20000010100 */
[----:B------:R-:W-:Y:S01]  /*2020*/  FFMA.FTZ R13, R3, R73, R33 ;  /* 0x00000049030d7223 */ /* 0x000fe20000010021 */
[----:B------:R-:W-:Y:S01]  /*2030*/  FFMA.FTZ R17, R68, R20, R31 ;  /* 0x0000001444117223 */ /* 0x000fe2000001001f */
[----:B------:R-:W-:Y:S01]  /*2040*/  FMUL.FTZ R19, R14, -1.4426950216293334961 ;  /* 0xbfb8aa3b0e137820 */ /* 0x000fe20000410000 */
[----:B------:R-:W-:Y:S01]  /*2050*/  FMUL.FTZ R15, R2, R15 ;  /* 0x0000000f020f7220 */ /* 0x000fe20000410000 */
[----:B------:R-:W-:Y:S01]  /*2060*/  FMUL.FTZ R29, R13, -1.4426950216293334961 ;  /* 0xbfb8aa3b0d1d7820 */ /* 0x000fe20000410000 */
[----:B------:R-:W-:-:S02]  /*2070*/  FMUL.FTZ R72, R17, -1.4426950216293334961 ;  /* 0xbfb8aa3b11487820 */ /* 0x000fc40000410000 */
[----:B------:R-:W-:Y:S01]  /*2080*/  FFMA.FTZ R16, R69, R15, R21 ;  /* 0x0000000f45107223 */ /* 0x000fe20000010015 */
[----:B------:R-:W0:Y:S01]  /*2090*/  MUFU.EX2 R19, R19 ;  /* 0x0000001300137308 */ /* 0x000e220000000800 */
[----:B------:R-:W-:Y:S02]  /*20a0*/  FMUL.FTZ R11, R70, R11 ;  /* 0x0000000b460b7220 */ /* 0x000fe40000410000 */
[----:B------:R-:W-:-:S05]  /*20b0*/  FMUL.FTZ R70, R16, -1.4426950216293334961 ;  /* 0xbfb8aa3b10467820 */ /* 0x000fca0000410000 */
[----:B------:R-:W1:Y:S01]  /*20c0*/  MUFU.EX2 R29, R29 ;  /* 0x0000001d001d7308 */ /* 0x000e620000000800 */
[----:B------:R-:W-:-:S07]  /*20d0*/  SHF.L.U32 R79, R52, 0x10, RZ ;  /* 0x00000010344f7819 */ /* 0x000fce00000006ff */
[----:B------:R-:W4:Y:S01]  /*20e0*/  MUFU.EX2 R72, R72 ;  /* 0x0000004800487308 */ /* 0x000f220000000800 */
[----:B------:R-:W-:-:S07]  /*20f0*/  FMUL.FTZ R10, R79, R10 ;  /* 0x0000000a4f0a7220 */ /* 0x000fce0000410000 */
[----:B------:R-:W4:Y:S01]  /*2100*/  MUFU.EX2 R70, R70 ;  /* 0x0000004600467308 */ /* 0x000f220000000800 */
[----:B0-----:R-:W-:Y:S01]  /*2110*/  FADD.FTZ R19, R19, 1 ;  /* 0x3f80000013137421 */ /* 0x001fe20000010000 */
[----:B------:R-:W-:Y:S01]  /*2120*/  SHF.L.U32 R79, R53, 0x10, RZ ;  /* 0x00000010354f7819 */ /* 0x000fe200000006ff */
[----:B-1----:R-:W-:Y:S01]  /*2130*/  FADD.FTZ R29, R29, 1 ;  /* 0x3f8000001d1d7421 */ /* 0x002fe20000010000 */
[----:B------:R-:W-:-:S03]  /*2140*/  FMUL.FTZ R85, R0, R10 ;  /* 0x0000000a00557220 */ /* 0x000fc60000410000 */
[----:B------:R-:W-:Y:S01]  /*2150*/  FMUL.FTZ R11, R79, R11 ;  /* 0x0000000b4f0b7220 */ /* 0x000fe20000410000 */
[----:B----4-:R-:W-:Y:S01]  /*2160*/  FADD.FTZ R72, R72, 1 ;  /* 0x3f80000048487421 */ /* 0x010fe20000010000 */
[----:B------:R-:W0:Y:S01]  /*2170*/  MUFU.RCP R19, R19 ;  /* 0x0000001300137308 */ /* 0x000e220000001000 */
[----:B------:R-:W-:Y:S01]  /*2180*/  FFMA.FTZ R85, R76, R85, R24 ;  /* 0x000000554c557223 */ /* 0x000fe20000010018 */
[----:B------:R-:W-:-:S06]  /*2190*/  FMUL.FTZ R79, R68, R67 ;  /* 0x00000043444f7220 */ /* 0x000fcc0000410000 */
[----:B------:R-:W1:Y:S08]  /*21a0*/  MUFU.RCP R29, R29 ;  /* 0x0000001d001d7308 */ /* 0x000e700000001000 */
[----:B------:R4:W1:Y:S02]  /*21b0*/  MUFU.RCP R24, R72 ;  /* 0x0000004800187308 */ /* 0x0008640000001000 */
[----:B----4-:R-:W-:Y:S01]  /*21c0*/  FADD.FTZ R72, R70, 1 ;  /* 0x3f80000046487421 */ /* 0x010fe20000010000 */
[----:B------:R-:W-:Y:S01]  /*21d0*/  FFMA.FTZ R70, R18, R79, R85 ;  /* 0x0000004f12467223 */ /* 0x000fe20000010055 */
[----:B------:R-:W-:-:S04]  /*21e0*/  FFMA.FTZ R79, R0, R10, R25 ;  /* 0x0000000a004f7223 */ /* 0x000fc80000010019 */
[----:B------:R4:W1:Y:S01]  /*21f0*/  MUFU.RCP R25, R72 ;  /* 0x0000004800197308 */ /* 0x0008620000001000 */
[----:B------:R-:W-:Y:S01]  /*2200*/  FFMA.FTZ R18, R18, R67, R66 ;  /* 0x0000004312127223 */ /* 0x000fe20000010042 */
[----:B------:R-:W-:Y:S01]  /*2210*/  FMUL.FTZ R66, R3, R11 ;  /* 0x0000000b03427220 */ /* 0x000fe20000410000 */
[----:B----4-:R-:W-:-:S03]  /*2220*/  FFMA.FTZ R72, R68, R67, R79 ;  /* 0x0000004344487223 */ /* 0x010fc6000001004f */
[----:B------:R-:W-:Y:S01]  /*2230*/  FFMA.FTZ R66, R75, R66, R70 ;  /* 0x000000424b427223 */ /* 0x000fe20000010046 */
[-C--:B------:R-:W-:Y:S01]  /*2240*/  FMUL.FTZ R70, R69, R84.reuse ;  /* 0x0000005445467220 */ /* 0x080fe20000410000 */
[----:B------:R-:W-:Y:S01]  /*2250*/  FFMA.FTZ R72, R3, R11, R72 ;  /* 0x0000000b03487223 */ /* 0x000fe20000010048 */
[----:B------:R-:W-:Y:S01]  /*2260*/  FADD.FTZ R71, R71, R67 ;  /* 0x0000004347477221 */ /* 0x000fe20000010000 */
[CC--:B------:R-:W-:Y:S01]  /*2270*/  FFMA.FTZ R28, R12.reuse, R84.reuse, R28 ;  /* 0x000000540c1c7223 */ /* 0x0c0fe2000001001c */
[----:B------:R-:W-:Y:S01]  /*2280*/  FADD.FTZ R93, R93, R84 ;  /* 0x000000545d5d7221 */ /* 0x000fe20000010000 */
[----:B0-----:R-:W-:Y:S01]  /*2290*/  FADD.FTZ R67, -R19, 1 ;  /* 0x3f80000013437421 */ /* 0x001fe20000010100 */
[----:B------:R-:W-:Y:S01]  /*22a0*/  FFMA.FTZ R84, R69, R84, R72 ;  /* 0x0000005445547223 */ /* 0x000fe20000010048 */
[----:B-1----:R-:W-:Y:S01]  /*22b0*/  FADD.FTZ R72, -R29, 1 ;  /* 0x3f8000001d487421 */ /* 0x002fe20000010100 */
[----:B------:R-:W-:Y:S01]  /*22c0*/  FFMA.FTZ R66, R12, R70, R66 ;  /* 0x000000460c427223 */ /* 0x000fe20000010042 */
[----:B------:R-:W-:Y:S01]  /*22d0*/  FADD.FTZ R12, -R24, 1 ;  /* 0x3f800000180c7421 */ /* 0x000fe20000010100 */
[----:B------:R-:W-:Y:S01]  /*22e0*/  FFMA.FTZ R67, R14, R67, 1 ;  /* 0x3f8000000e437423 */ /* 0x000fe20000010043 */
[----:B------:R-:W-:Y:S01]  /*22f0*/  FFMA.FTZ R14, R13, R72, 1 ;  /* 0x3f8000000d0e7423 */ /* 0x000fe20000010048 */
[----:B------:R-:W-:Y:S01]  /*2300*/  FADD.FTZ R13, -R25, 1 ;  /* 0x3f800000190d7421 */ /* 0x000fe20000010100 */
[----:B------:R-:W-:Y:S01]  /*2310*/  FFMA.FTZ R12, R17, R12, 1 ;  /* 0x3f800000110c7423 */ /* 0x000fe2000001000c */
[----:B------:R-:W-:Y:S01]  /*2320*/  FMUL.FTZ R67, R19, R67 ;  /* 0x0000004313437220 */ /* 0x000fe20000410000 */
[----:B------:R-:W-:Y:S01]  /*2330*/  PRMT R19, R54, 0x7632, R19 ;  /* 0x0000763236137816 */ /* 0x000fe20000000013 */
[----:B------:R-:W-:Y:S01]  /*2340*/  FFMA.FTZ R13, R16, R13, 1 ;  /* 0x3f800000100d7423 */ /* 0x000fe2000001000d */
[----:B------:R-:W-:Y:S01]  /*2350*/  FMUL.FTZ R89, R24, R12 ;  /* 0x0000000c18597220 */ /* 0x000fe20000410000 */
[----:B------:R-:W-:-:S02]  /*2360*/  SHF.L.U32 R16, R56, 0x10, RZ ;  /* 0x0000001038107819 */ /* 0x000fc400000006ff */
[----:B------:R-:W-:Y:S02]  /*2370*/  SHF.L.U32 R12, R54, 0x10, RZ ;  /* 0x00000010360c7819 */ /* 0x000fe400000006ff */
[----:B------:R-:W-:Y:S01]  /*2380*/  PRMT R17, R55, 0x7632, R17 ;  /* 0x0000763237117816 */ /* 0x000fe20000000011 */
[----:B------:R-:W-:Y:S01]  /*2390*/  FADD.FTZ R72, -R30, R16 ;  /* 0x000000101e487221 */ /* 0x000fe20000010100 */
[----:B------:R-:W-:Y:S01]  /*23a0*/  SHF.L.U32 R19, R19, 0x10, RZ ;  /* 0x0000001013137819 */ /* 0x000fe200000006ff */
[----:B------:R-:W-:Y:S01]  /*23b0*/  FMUL.FTZ R13, R25, R13 ;  /* 0x0000000d190d7220 */ /* 0x000fe20000410000 */
[----:B------:R-:W-:Y:S01]  /*23c0*/  SHF.L.U32 R17, R17, 0x10, RZ ;  /* 0x0000001011117819 */ /* 0x000fe200000006ff */
[----:B------:R-:W-:Y:S01]  /*23d0*/  FMUL.FTZ R12, R12, R67 ;  /* 0x000000430c0c7220 */ /* 0x000fe20000410000 */
[----:B------:R-:W-:Y:S02]  /*23e0*/  SHF.L.U32 R16, R57, 0x10, RZ ;  /* 0x0000001039107819 */ /* 0x000fe400000006ff */
[----:B------:R-:W-:Y:S01]  /*23f0*/  PRMT R24, R56, 0x7632, R24 ;  /* 0x0000763238187816 */ /* 0x000fe20000000018 */
[----:B------:R-:W-:Y:S01]  /*2400*/  FMUL.FTZ R14, R29, R14 ;  /* 0x0000000e1d0e7220 */ /* 0x000fe20000410000 */
[----:B------:R-:W-:Y:S01]  /*2410*/  FMUL.FTZ R89, R19, R89 ;  /* 0x0000005913597220 */ /* 0x000fe20000410000 */
[----:B------:R-:W-:Y:S01]  /*2420*/  FMUL.FTZ R19, R17, R13 ;  /* 0x0000000d11137220 */ /* 0x000fe20000410000 */
[----:B------:R-:W-:Y:S01]  /*2430*/  FMUL.FTZ R29, R0, R12 ;  /* 0x0000000c001d7220 */ /* 0x000fe20000410000 */
[----:B------:R-:W-:Y:S01]  /*2440*/  SHF.L.U32 R17, R24, 0x10, RZ ;  /* 0x0000001018117819 */ /* 0x000fe200000006ff */
[----:B------:R-:W-:Y:S01]  /*2450*/  FADD.FTZ R13, -R30, R16 ;  /* 0x000000101e0d7221 */ /* 0x000fe20000010100 */
[----:B------:R-:W-:Y:S01]  /*2460*/  PRMT R24, R57, 0x7632, R24 ;  /* 0x0000763239187816 */ /* 0x000fe20000000018 */
[----:B------:R-:W-:Y:S01]  /*2470*/  FFMA.FTZ R29, R74, R29, R66 ;  /* 0x0000001d4a1d7223 */ /* 0x000fe20000010042 */
[----:B------:R-:W-:Y:S01]  /*2480*/  FMUL.FTZ R25, R68, R89 ;  /* 0x0000005944197220 */ /* 0x000fe20000410000 */
[----:B------:R-:W-:Y:S01]  /*2490*/  FMUL.FTZ R13, R2, R13 ;  /* 0x0000000d020d7220 */ /* 0x000fe20000410000 */
[----:B------:R-:W-:Y:S01]  /*24a0*/  IADD3 R66, P0, R86, UR20, RZ ;  /* 0x0000001456427c10 */ /* 0x000fe2000ff1e0ff */
[----:B------:R-:W-:Y:S01]  /*24b0*/  FADD.FTZ R17, -R30, R17 ;  /* 0x000000111e117221 */ /* 0x000fe20000010100 */
[----:B------:R-:W-:Y:S01]  /*24c0*/  SHF.L.U32 R24, R24, 0x10, RZ ;  /* 0x0000001018187819 */ /* 0x000fe200000006ff */
[----:B------:R-:W-:Y:S01]  /*24d0*/  FFMA.FTZ R16, R3, R13, R33 ;  /* 0x0000000d03107223 */ /* 0x000fe20000010021 */
[----:B------:R-:W-:Y:S01]  /*24e0*/  FFMA.FTZ R29, R20, R25, R29 ;  /* 0x00000019141d7223 */ /* 0x000fe2000001001d */
[----:B------:R-:W-:Y:S01]  /*24f0*/  IADD3.X R67, R87, UR21, RZ, P0, !PT ;  /* 0x0000001557437c10 */ /* 0x000fe200087fe4ff */
[----:B------:R-:W-:Y:S01]  /*2500*/  FMUL.FTZ R17, R2, R17 ;  /* 0x0000001102117220 */ /* 0x000fe20000410000 */
[----:B------:R-:W-:Y:S01]  /*2510*/  FFMA.FTZ R20, R20, R89, R18 ;  /* 0x0000005914147223 */ /* 0x000fe20000010012 */
[----:B------:R-:W-:Y:S01]  /*2520*/  FADD.FTZ R18, -R30, R24 ;  /* 0x000000181e127221 */ /* 0x000fe20000010100 */
[----:B------:R-:W-:Y:S01]  /*2530*/  FMUL.FTZ R90, R16, -1.4426950216293334961 ;  /* 0xbfb8aa3b105a7820 */ /* 0x000fe20000410000 */
[----:B------:R-:W-:Y:S01]  /*2540*/  SHF.L.U32 R25, R55, 0x10, RZ ;  /* 0x0000001037197819 */ /* 0x000fe200000006ff */
[----:B------:R-:W-:Y:S01]  /*2550*/  FFMA.FTZ R24, R68, R17, R31 ;  /* 0x0000001144187223 */ /* 0x000fe2000001001f */
[C---:B------:R-:W-:Y:S01]  /*2560*/  FMUL.FTZ R18, R2.reuse, R18 ;  /* 0x0000001202127220 */ /* 0x040fe20000410000 */
[----:B------:R-:W4:Y:S01]  /*2570*/  LDG.E.64.CONSTANT R66, desc[UR12][R66.64] ;  /* 0x0000000c42427981 */ /* 0x000f22000c1e9b00 */
[----:B------:R-:W-:Y:S01]  /*2580*/  FMUL.FTZ R72, R2, R72 ;  /* 0x0000004802487220 */ /* 0x000fe20000410000 */
[----:B------:R-:W-:Y:S01]  /*2590*/  FMUL.FTZ R85, R24, -1.4426950216293334961 ;  /* 0xbfb8aa3b18557820 */ /* 0x000fe20000410000 */
[----:B------:R-:W-:Y:S01]  /*25a0*/  FMUL.FTZ R14, R25, R14 ;  /* 0x0000000e190e7220 */ /* 0x000fe20000410000 */
[----:B------:R-:W0:Y:S01]  /*25b0*/  MUFU.EX2 R90, R90 ;  /* 0x0000005a005a7308 */ /* 0x000e220000000800 */
[----:B------:R-:W-:Y:S01]  /*25c0*/  FFMA.FTZ R25, R69, R18, R21 ;  /* 0x0000001245197223 */ /* 0x000fe20000010015 */
[----:B------:R-:W-:-:S03]  /*25d0*/  FFMA.FTZ R79, R0, R72, R27 ;  /* 0x00000048004f7223 */ /* 0x000fc6000001001b */
[----:B------:R-:W-:-:S03]  /*25e0*/  FMUL.FTZ R70, R25, -1.4426950216293334961 ;  /* 0xbfb8aa3b19467820 */ /* 0x000fc60000410000 */
[----:B------:R-:W1:Y:S01]  /*25f0*/  MUFU.EX2 R85, R85 ;  /* 0x0000005500557308 */ /* 0x000e620000000800 */
[----:B------:R-:W-:-:S07]  /*2600*/  FMUL.FTZ R91, R79, -1.4426950216293334961 ;  /* 0xbfb8aa3b4f5b7820 */ /* 0x000fce0000410000 */
[----:B------:R-:W1:Y:S01]  /*2610*/  MUFU.EX2 R70, R70 ;  /* 0x0000004600467308 */ /* 0x000e620000000800 */
[----:B0-----:R-:W-:-:S07]  /*2620*/  FADD.FTZ R90, R90, 1 ;  /* 0x3f8000005a5a7421 */ /* 0x001fce0000010000 */
[----:B------:R-:W0:Y:S01]  /*2630*/  MUFU.EX2 R91, R91 ;  /* 0x0000005b005b7308 */ /* 0x000e220000000800 */
[----:B-1----:R-:W-:-:S07]  /*2640*/  FADD.FTZ R85, R85, 1 ;  /* 0x3f80000055557421 */ /* 0x002fce0000010000 */
[----:B------:R-:W1:Y:S01]  /*2650*/  MUFU.RCP R90, R90 ;  /* 0x0000005a005a7308 */ /* 0x000e620000001000 */
[----:B------:R-:W-:-:S07]  /*2660*/  FADD.FTZ R70, R70, 1 ;  /* 0x3f80000046467421 */ /* 0x000fce0000010000 */
[----:B------:R-:W1:Y:S01]  /*2670*/  MUFU.RCP R85, R85 ;  /* 0x0000005500557308 */ /* 0x000e620000001000 */
[----:B0-----:R-:W-:Y:S01]  /*2680*/  FADD.FTZ R91, R91, 1 ;  /* 0x3f8000005b5b7421 */ /* 0x001fe20000010000 */
[----:B------:R-:W-:-:S06]  /*2690*/  FADD.FTZ R37, R71, R89 ;  /* 0x0000005947257221 */ /* 0x000fcc0000010000 */
[----:B------:R-:W0:Y:S01]  /*26a0*/  MUFU.RCP R70, R70 ;  /* 0x0000004600467308 */ /* 0x000e220000001000 */
[----:B-1----:R-:W-:-:S07]  /*26b0*/  FADD.FTZ R71, -R90, 1 ;  /* 0x3f8000005a477421 */ /* 0x002fce0000010100 */
[----:B------:R-:W1:Y:S01]  /*26c0*/  MUFU.RCP R91, R91 ;  /* 0x0000005b005b7308 */ /* 0x000e620000001000 */
[----:B------:R-:W-:Y:S01]  /*26d0*/  FMUL.FTZ R92, R3, R14 ;  /* 0x0000000e035c7220 */ /* 0x000fe20000410000 */
[----:B------:R-:W-:Y:S01]  /*26e0*/  FFMA.FTZ R71, R16, R71, 1 ;  /* 0x3f80000010477423 */ /* 0x000fe20000010047 */
[----:B------:R-:W-:Y:S02]  /*26f0*/  FADD.FTZ R16, -R85, 1 ;  /* 0x3f80000055107421 */ /* 0x000fe40000010100 */
[----:B------:R-:W-:Y:S01]  /*2700*/  FFMA.FTZ R29, R73, R92, R29 ;  /* 0x0000005c491d7223 */ /* 0x000fe2000001001d */
[-C--:B------:R-:W-:Y:S01]  /*2710*/  FMUL.FTZ R92, R69, R19.reuse ;  /* 0x00000013455c7220 */ /* 0x080fe20000410000 */
[----:B------:R-:W-:Y:S01]  /*2720*/  FFMA.FTZ R16, R24, R16, 1 ;  /* 0x3f80000018107423 */ /* 0x000fe20000010010 */
[----:B0-----:R-:W-:Y:S02]  /*2730*/  FADD.FTZ R24, -R70, 1 ;  /* 0x3f80000046187421 */ /* 0x001fe40000010100 */
[C---:B------:R-:W-:Y:S01]  /*2740*/  FFMA.FTZ R29, R15.reuse, R92, R29 ;  /* 0x0000005c0f1d7223 */ /* 0x040fe2000001001d */
[----:B------:R-:W-:Y:S01]  /*2750*/  FFMA.FTZ R28, R15, R19, R28 ;  /* 0x000000130f1c7223 */ /* 0x000fe2000001001c */
[----:B------:R-:W-:Y:S01]  /*2760*/  FFMA.FTZ R24, R25, R24, 1 ;  /* 0x3f80000019187423 */ /* 0x000fe20000010018 */
[----:B-1----:R-:W-:-:S03]  /*2770*/  FADD.FTZ R15, -R91, 1 ;  /* 0x3f8000005b0f7421 */ /* 0x002fc60000010100 */
[----:B------:R-:W-:Y:S01]  /*2780*/  FMUL.FTZ R25, R70, R24 ;  /* 0x0000001846197220 */ /* 0x000fe20000410000 */
[C---:B--2---:R-:W-:Y:S01]  /*2790*/  PRMT R24, R58.reuse, 0x7632, R24 ;  /* 0x000076323a187816 */ /* 0x044fe20000000018 */
[----:B------:R-:W-:Y:S01]  /*27a0*/  FFMA.FTZ R15, R79, R15, 1 ;  /* 0x3f8000004f0f7423 */ /* 0x000fe2000001000f */
[----:B------:R-:W-:Y:S01]  /*27b0*/  SHF.L.U32 R70, R58, 0x10, RZ ;  /* 0x000000103a467819 */ /* 0x000fe200000006ff */
[----:B------:R-:W-:Y:S01]  /*27c0*/  FMUL.FTZ R16, R85, R16 ;  /* 0x0000001055107220 */ /* 0x000fe20000410000 */
[----:B------:R-:W-:Y:S01]  /*27d0*/  SHF.L.U32 R24, R24, 0x10, RZ ;  /* 0x0000001018187819 */ /* 0x000fe200000006ff */
[----:B------:R-:W-:Y:S01]  /*27e0*/  FMUL.FTZ R15, R91, R15 ;  /* 0x0000000f5b0f7220 */ /* 0x000fe20000410000 */
[C---:B------:R-:W-:Y:S01]  /*27f0*/  SHF.L.U32 R79, R59.reuse, 0x10, RZ ;  /* 0x000000103b4f7819 */ /* 0x040fe200000006ff */
[----:B------:R-:W-:Y:S01]  /*2800*/  FFMA.FTZ R84, R0, R12, R84 ;  /* 0x0000000c00547223 */ /* 0x000fe20000010054 */
[----:B------:R-:W-:Y:S01]  /*2810*/  FMUL.FTZ R71, R90, R71 ;  /* 0x000000475a477220 */ /* 0x000fe20000410000 */
[----:B------:R-:W-:Y:S01]  /*2820*/  FMUL.FTZ R15, R70, R15 ;  /* 0x0000000f460f7220 */ /* 0x000fe20000410000 */
[----:B------:R-:W-:Y:S01]  /*2830*/  FMUL.FTZ R24, R24, R16 ;  /* 0x0000001018187220 */ /* 0x000fe20000410000 */
[----:B------:R-:W-:Y:S01]  /*2840*/  PRMT R70, R59, 0x7632, R70 ;  /* 0x000076323b467816 */ /* 0x000fe20000000046 */
[----:B------:R-:W-:Y:S01]  /*2850*/  FFMA.FTZ R84, R68, R89, R84 ;  /* 0x0000005944547223 */ /* 0x000fe20000010054 */
[----:B------:R-:W-:Y:S01]  /*2860*/  FMUL.FTZ R16, R79, R71 ;  /* 0x000000474f107220 */ /* 0x000fe20000410000 */
[----:B------:R-:W-:Y:S01]  /*2870*/  FMUL.FTZ R79, R0, R15 ;  /* 0x0000000f004f7220 */ /* 0x000fe20000410000 */
[----:B------:R-:W-:Y:S01]  /*2880*/  SHF.L.U32 R71, R70, 0x10, RZ ;  /* 0x0000001046477819 */ /* 0x000fe200000006ff */
[----:B------:R-:W-:-:S02]  /*2890*/  FFMA.FTZ R70, R3, R14, R84 ;  /* 0x0000000e03467223 */ /* 0x000fc40000010054 */
[----:B------:R-:W-:Y:S01]  /*28a0*/  FFMA.FTZ R29, R72, R79, R29 ;  /* 0x0000004f481d7223 */ /* 0x000fe2000001001d */
[----:B------:R-:W-:Y:S01]  /*28b0*/  FMUL.FTZ R79, R68, R24 ;  /* 0x00000018444f7220 */ /* 0x000fe20000410000 */
[----:B------:R-:W-:Y:S01]  /*28c0*/  FADD.FTZ R93, R93, R19 ;  /* 0x000000135d5d7221 */ /* 0x000fe20000010000 */
[----:B------:R-:W-:Y:S01]  /*28d0*/  FFMA.FTZ R70, R69, R19, R70 ;  /* 0x0000001345467223 */ /* 0x000fe20000010046 */
[----:B------:R-:W-:Y:S01]  /*28e0*/  FMUL.FTZ R19, R71, R25 ;  /* 0x0000001947137220 */ /* 0x000fe20000410000 */
[----:B------:R-:W-:Y:S01]  /*28f0*/  FFMA.FTZ R29, R17, R79, R29 ;  /* 0x0000004f111d7223 */ /* 0x000fe2000001001d */
[----:B------:R-:W-:Y:S01]  /*2900*/  FMUL.FTZ R71, R3, R16 ;  /* 0x0000001003477220 */ /* 0x000fe20000410000 */
[----:B------:R-:W-:-:S03]  /*2910*/  SHF.L.U32 R79, R60, 0x10, RZ ;  /* 0x000000103c4f7819 */ /* 0x000fc600000006ff */
[----:B------:R-:W-:Y:S01]  /*2920*/  FFMA.FTZ R29, R13, R71, R29 ;  /* 0x000000470d1d7223 */ /* 0x000fe2000001001d */
[----:B------:R-:W-:Y:S01]  /*2930*/  PRMT R71, R60, 0x7632, R71 ;  /* 0x000076323c477816 */ /* 0x000fe20000000047 */
[--C-:B------:R-:W-:Y:S01]  /*2940*/  FFMA.FTZ R25, R17, R24, R20.reuse ;  /* 0x0000001811197223 */ /* 0x100fe20000010014 */
[----:B------:R-:W-:Y:S01]  /*2950*/  FADD.FTZ R17, -R30, R79 ;  /* 0x0000004f1e117221 */ /* 0x000fe20000010100 */
[----:B------:R-:W-:Y:S02]  /*2960*/  PRMT R20, R61, 0x7632, R20 ;  /* 0x000076323d147816 */ /* 0x000fe40000000014 */
[----:B------:R-:W-:Y:S01]  /*2970*/  SHF.L.U32 R71, R71, 0x10, RZ ;  /* 0x0000001047477819 */ /* 0x000fe200000006ff */
[----:B------:R-:W-:Y:S01]  /*2980*/  FMUL.FTZ R79, R69, R19 ;  /* 0x00000013454f7220 */ /* 0x000fe20000410000 */
[----:B------:R-:W-:Y:S01]  /*2990*/  FMUL.FTZ R17, R2, R17 ;  /* 0x0000001102117220 */ /* 0x000fe20000410000 */
[----:B------:R-:W-:Y:S02]  /*29a0*/  SHF.L.U32 R20, R20, 0x10, RZ ;  /* 0x0000001014147819 */ /* 0x000fe400000006ff */
[----:B------:R-:W-:Y:S01]  /*29b0*/  FADD.FTZ R71, -R30, R71 ;  /* 0x000000471e477221 */ /* 0x000fe20000010100 */
[----:B------:R-:W-:Y:S01]  /*29c0*/  FFMA.FTZ R29, R18, R79, R29 ;  /* 0x0000004f121d7223 */ /* 0x000fe2000001001d */
[----:B------:R-:W-:Y:S01]  /*29d0*/  FFMA.FTZ R79, R0, R17, R27 ;  /* 0x00000011004f7223 */ /* 0x000fe2000001001b */
[----:B------:R-:W-:Y:S01]  /*29e0*/  FADD.FTZ R20, -R30, R20 ;  /* 0x000000141e147221 */ /* 0x000fe20000010100 */
[----:B------:R-:W-:Y:S01]  /*29f0*/  FMUL.FTZ R71, R2, R71 ;  /* 0x0000004702477220 */ /* 0x000fe20000410000 */
[----:B------:R0:W-:Y:S01]  /*2a00*/  STL [R1], R32 ;  /* 0x0000002001007387 */ /* 0x0001e20000100800 */
[----:B------:R-:W-:-:S02]  /*2a10*/  FMUL.FTZ R91, R79, -1.4426950216293334961 ;  /* 0xbfb8aa3b4f5b7820 */ /* 0x000fc40000410000 */
[----:B------:R-:W-:Y:S01]  /*2a20*/  FFMA.FTZ R89, R68, R71, R31 ;  /* 0x0000004744597223 */ /* 0x000fe2000001001f */
[----:B0-----:R-:W-:Y:S01]  /*2a30*/  FFMA.FTZ R32, R18, R19, R28 ;  /* 0x0000001312207223 */ /* 0x001fe2000001001c */
[----:B------:R-:W-:Y:S01]  /*2a40*/  FMUL.FTZ R28, R2, R20 ;  /* 0x00000014021c7220 */ /* 0x000fe20000410000 */
[----:B------:R-:W-:Y:S01]  /*2a50*/  SHF.L.U32 R18, R61, 0x10, RZ ;  /* 0x000000103d127819 */ /* 0x000fe200000006ff */
[----:B------:R-:W-:Y:S01]  /*2a60*/  FMUL.FTZ R90, R89, -1.4426950216293334961 ;  /* 0xbfb8aa3b595a7820 */ /* 0x000fe20000410000 */
[----:B------:R-:W0:Y:S01]  /*2a70*/  MUFU.EX2 R91, R91 ;  /* 0x0000005b005b7308 */ /* 0x000e220000000800 */
[----:B------:R-:W-:Y:S02]  /*2a80*/  FFMA.FTZ R84, R69, R28, R21 ;  /* 0x0000001c45547223 */ /* 0x000fe40000010015 */
[----:B------:R-:W-:Y:S02]  /*2a90*/  FADD.FTZ R18, -R30, R18 ;  /* 0x000000121e127221 */ /* 0x000fe40000010100 */
[----:B------:R-:W-:-:S03]  /*2aa0*/  FMUL.FTZ R92, R84, -1.4426950216293334961 ;  /* 0xbfb8aa3b545c7820 */ /* 0x000fc60000410000 */
[----:B------:R-:W1:Y:S01]  /*2ab0*/  MUFU.EX2 R90, R90 ;  /* 0x0000005a005a7308 */ /* 0x000e620000000800 */
[----:B------:R-:W-:-:S04]  /*2ac0*/  FMUL.FTZ R18, R2, R18 ;  /* 0x0000001202127220 */ /* 0x000fc80000410000 */
[----:B------:R-:W-:-:S03]  /*2ad0*/  FFMA.FTZ R20, R3, R18, R33 ;  /* 0x0000001203147223 */ /* 0x000fc60000010021 */
[----:B------:R-:W2:Y:S01]  /*2ae0*/  MUFU.EX2 R92, R92 ;  /* 0x0000005c005c7308 */ /* 0x000ea20000000800 */
[----:B------:R-:W-:Y:S01]  /*2af0*/  FMUL.FTZ R85, R20, -1.4426950216293334961 ;  /* 0xbfb8aa3b14557820 */ /* 0x000fe20000410000 */
[----:B0-----:R-:W-:-:S06]  /*2b00*/  FADD.FTZ R91, R91, 1 ;  /* 0x3f8000005b5b7421 */ /* 0x001fcc0000010000 */
[----:B------:R-:W0:Y:S01]  /*2b10*/  MUFU.EX2 R85, R85 ;  /* 0x0000005500557308 */ /* 0x000e220000000800 */
[----:B-1----:R-:W-:-:S07]  /*2b20*/  FADD.FTZ R90, R90, 1 ;  /* 0x3f8000005a5a7421 */ /* 0x002fce0000010000 */
[----:B------:R-:W1:Y:S01]  /*2b30*/  MUFU.RCP R91, R91 ;  /* 0x0000005b005b7308 */ /* 0x000e620000001000 */
[----:B--2---:R-:W-:-:S07]  /*2b40*/  FADD.FTZ R92, R92, 1 ;  /* 0x3f8000005c5c7421 */ /* 0x004fce0000010000 */
[----:B------:R-:W2:Y:S01]  /*2b50*/  MUFU.RCP R90, R90 ;  /* 0x0000005a005a7308 */ /* 0x000ea20000001000 */
[----:B------:R-:W-:Y:S01]  /*2b60*/  FFMA.FTZ R70, R0, R15, R70 ;  /* 0x0000000f00467223 */ /* 0x000fe20000010046 */
[----:B------:R-:W-:-:S06]  /*2b70*/  FADD.FTZ R37, R37, R24 ;  /* 0x0000001825257221 */ /* 0x000fcc0000010000 */
[----:B------:R-:W3:Y:S01]  /*2b80*/  MUFU.RCP R92, R92 ;  /* 0x0000005c005c7308 */ /* 0x000ee20000001000 */
[----:B------:R-:W-:Y:S01]  /*2b90*/  FFMA.FTZ R70, R68, R24, R70 ;  /* 0x0000001844467223 */ /* 0x000fe20000010046 */
[----:B0-----:R-:W-:Y:S01]  /*2ba0*/  FADD.FTZ R85, R85, 1 ;  /* 0x3f80000055557421 */ /* 0x001fe20000010000 */
[----:B-1----:R-:W-:-:S04]  /*2bb0*/  FADD.FTZ R24, -R91, 1 ;  /* 0x3f8000005b187421 */ /* 0x002fc80000010100 */
[----:B------:R-:W-:Y:S01]  /*2bc0*/  FFMA.FTZ R79, R79, R24, 1 ;  /* 0x3f8000004f4f7423 */ /* 0x000fe20000010018 */
[----:B------:R-:W0:Y:S01]  /*2bd0*/  MUFU.RCP R85, R85 ;  /* 0x0000005500557308 */ /* 0x000e220000001000 */
[----:B--2---:R-:W-:-:S04]  /*2be0*/  FADD.FTZ R24, -R90, 1 ;  /* 0x3f8000005a187421 */ /* 0x004fc80000010100 */
[----:B------:R-:W-:Y:S01]  /*2bf0*/  FFMA.FTZ R89, R89, R24, 1 ;  /* 0x3f80000059597423 */ /* 0x000fe20000010018 */
[----:B---3--:R-:W-:Y:S01]  /*2c00*/  FADD.FTZ R24, -R92, 1 ;  /* 0x3f8000005c187421 */ /* 0x008fe20000010100 */
[----:B------:R-:W-:-:S03]  /*2c10*/  FFMA.FTZ R70, R3, R16, R70 ;  /* 0x0000001003467223 */ /* 0x000fc60000010046 */
[----:B------:R-:W-:Y:S01]  /*2c20*/  FFMA.FTZ R84, R84, R24, 1 ;  /* 0x3f80000054547423 */ /* 0x000fe20000010018 */
[----:B------:R-:W-:Y:S01]  /*2c30*/  MOV R24, R37 ;  /* 0x0000002500187202 */ /* 0x000fe20000000f00 */
[----:B------:R-:W-:-:S03]  /*2c40*/  FADD.FTZ R37, R93, R19 ;  /* 0x000000135d257221 */ /* 0x000fc60000010000 */
[----:B------:R-:W-:Y:S01]  /*2c50*/  MOV R93, R24 ;  /* 0x00000018005d7202 */ /* 0x000fe20000000f00 */
[----:B------:R-:W-:Y:S01]  /*2c60*/  FFMA.FTZ R24, R69, R19, R70 ;  /* 0x0000001345187223 */ /* 0x000fe20000010046 */
[----:B------:R-:W-:Y:S01]  /*2c70*/  FMUL.FTZ R70, R92, R84 ;  /* 0x000000545c467220 */ /* 0x000fe20000410000 */
[----:B0-----:R-:W-:-:S04]  /*2c80*/  FADD.FTZ R84, -R85, 1 ;  /* 0x3f80000055547421 */ /* 0x001fc80000010100 */
[----:B------:R-:W-:Y:S01]  /*2c90*/  FFMA.FTZ R20, R20, R84, 1 ;  /* 0x3f80000014147423 */ /* 0x000fe20000010054 */
[----:B------:R-:W-:-:S04]  /*2ca0*/  PRMT R84, R63, 0x7632, R84 ;  /* 0x000076323f547816 */ /* 0x000fc80000000054 */
[----:B------:R-:W-:Y:S01]  /*2cb0*/  SHF.L.U32 R84, R84, 0x10, RZ ;  /* 0x0000001054547819 */ /* 0x000fe200000006ff */
[----:B------:R-:W-:-:S04]  /*2cc0*/  FMUL.FTZ R19, R91, R79 ;  /* 0x0000004f5b137220 */ /* 0x000fc80000410000 */
[----:B------:R-:W-:Y:S01]  /*2cd0*/  FMUL.FTZ R70, R84, R70 ;  /* 0x0000004654467220 */ /* 0x000fe20000410000 */
[----:B------:R-:W-:Y:S01]  /*2ce0*/  SHF.L.U32 R84, R62, 0x10, RZ ;  /* 0x000000103e547819 */ /* 0x000fe200000006ff */
[----:B------:R-:W-:Y:S01]  /*2cf0*/  FMUL.FTZ R79, R90, R89 ;  /* 0x000000595a4f7220 */ /* 0x000fe20000410000 */
[----:B------:R-:W-:Y:S01]  /*2d00*/  PRMT R89, R62, 0x7632, R89 ;  /* 0x000076323e597816 */ /* 0x000fe20000000059 */
[----:B------:R-:W-:Y:S02]  /*2d10*/  FMUL.FTZ R20, R85, R20 ;  /* 0x0000001455147220 */ /* 0x000fe40000410000 */
[----:B------:R-:W-:Y:S01]  /*2d20*/  FMUL.FTZ R19, R84, R19 ;  /* 0x0000001354137220 */ /* 0x000fe20000410000 */
[----:B------:R-:W-:Y:S02]  /*2d30*/  SHF.L.U32 R84, R63, 0x10, RZ ;  /* 0x000000103f547819 */ /* 0x000fe400000006ff */
[----:B------:R-:W-:-:S03]  /*2d40*/  SHF.L.U32 R89, R89, 0x10, RZ ;  /* 0x0000001059597819 */ /* 0x000fc600000006ff */
[----:B------:R-:W-:Y:S01]  /*2d50*/  FMUL.FTZ R20, R84, R20 ;  /* 0x0000001454147220 */ /* 0x000fe20000410000 */
[----:B------:R-:W-:Y:S01]  /*2d60*/  FMUL.FTZ R84, R0, R19 ;  /* 0x0000001300547220 */ /* 0x000fe20000410000 */
[----:B------:R-:W-:-:S03]  /*2d70*/  FMUL.FTZ R79, R89, R79 ;  /* 0x0000004f594f7220 */ /* 0x000fc60000410000 */
[----:B------:R-:W-:Y:S01]  /*2d80*/  FFMA.FTZ R29, R17, R84, R29 ;  /* 0x00000054111d7223 */ /* 0x000fe2000001001d */
[----:B------:R-:W-:Y:S01]  /*2d90*/  FMUL.FTZ R84, R68, R79 ;  /* 0x0000004f44547220 */ /* 0x000fe20000410000 */
[----:B------:R-:W-:Y:S01]  /*2da0*/  MOV R90, R33 ;  /* 0x00000021005a7202 */ /* 0x000fe20000000f00 */
[----:B------:R-:W-:Y:S01]  /*2db0*/  FFMA.FTZ R33, R71, R79, R25 ;  /* 0x0000004f47217223 */ /* 0x000fe20000010019 */
[----:B------:R-:W-:Y:S01]  /*2dc0*/  FMUL.FTZ R25, R3, R20 ;  /* 0x0000001403197220 */ /* 0x000fe20000410000 */
[----:B------:R-:W-:Y:S01]  /*2dd0*/  FFMA.FTZ R29, R71, R84, R29 ;  /* 0x00000054471d7223 */ /* 0x000fe2000001001d */
[C---:B------:R-:W-:Y:S02]  /*2de0*/  SHF.L.U32 R85, R64.reuse, 0x10, RZ ;  /* 0x0000001040557819 */ /* 0x040fe400000006ff */
[----:B------:R-:W-:Y:S01]  /*2df0*/  PRMT R71, R64, 0x7632, R71 ;  /* 0x0000763240477816 */ /* 0x000fe20000000047 */
[----:B------:R-:W-:Y:S01]  /*2e00*/  FFMA.FTZ R25, R18, R25, R29 ;  /* 0x0000001912197223 */ /* 0x000fe2000001001d */
[----:B------:R-:W-:Y:S01]  /*2e10*/  FMUL.FTZ R29, R69, R70 ;  /* 0x00000046451d7220 */ /* 0x000fe20000410000 */
[----:B------:R-:W-:Y:S01]  /*2e20*/  MOV R91, R93 ;  /* 0x0000005d005b7202 */ /* 0x000fe20000000f00 */
[----:B------:R-:W-:Y:S01]  /*2e30*/  FADD.FTZ R85, -R30, R85 ;  /* 0x000000551e557221 */ /* 0x000fe20000010100 */
[----:B------:R-:W-:Y:S01]  /*2e40*/  MOV R93, R27 ;  /* 0x0000001b005d7202 */ /* 0x000fe20000000f00 */
[----:B------:R-:W-:Y:S01]  /*2e50*/  FFMA.FTZ R27, R28, R29, R25 ;  /* 0x0000001d1c1b7223 */ /* 0x000fe20000010019 */
[----:B------:R-:W-:-:S02]  /*2e60*/  SHF.L.U32 R71, R71, 0x10, RZ ;  /* 0x0000001047477819 */ /* 0x000fc400000006ff */
[----:B------:R-:W-:Y:S01]  /*2e70*/  PRMT R29, R65, 0x7632, R29 ;  /* 0x00007632411d7816 */ /* 0x000fe2000000001d */
[----:B------:R-:W-:Y:S02]  /*2e80*/  FMUL.FTZ R85, R2, R85 ;  /* 0x0000005502557220 */ /* 0x000fe40000410000 */
[----:B------:R-:W-:Y:S01]  /*2e90*/  FADD.FTZ R71, -R30, R71 ;  /* 0x000000471e477221 */ /* 0x000fe20000010100 */
[----:B------:R-:W-:Y:S01]  /*2ea0*/  SHF.L.U32 R29, R29, 0x10, RZ ;  /* 0x000000101d1d7819 */ /* 0x000fe200000006ff */
[----:B------:R-:W-:Y:S02]  /*2eb0*/  FFMA.FTZ R25, R0, R85, R93 ;  /* 0x0000005500197223 */ /* 0x000fe4000001005d */
[----:B------:R-:W-:Y:S01]  /*2ec0*/  FMUL.FTZ R71, R2, R71 ;  /* 0x0000004702477220 */ /* 0x000fe20000410000 */
[----:B------:R-:W-:Y:S01]  /*2ed0*/  SHF.L.U32 R84, R65, 0x10, RZ ;  /* 0x0000001041547819 */ /* 0x000fe200000006ff */
[----:B------:R-:W-:Y:S01]  /*2ee0*/  FADD.FTZ R29, -R30, R29 ;  /* 0x0000001d1e1d7221 */ /* 0x000fe20000010100 */
[----:B------:R-:W-:Y:S01]  /*2ef0*/  FMUL.FTZ R89, R25, -1.4426950216293334961 ;  /* 0xbfb8aa3b19597820 */ /* 0x000fe20000410000 */
[----:B------:R-:W-:-:S02]  /*2f00*/  FFMA.FTZ R31, R68, R71, R31 ;  /* 0x00000047441f7223 */ /* 0x000fc4000001001f */
[----:B------:R-:W-:Y:S01]  /*2f10*/  FMUL.FTZ R29, R2, R29 ;  /* 0x0000001d021d7220 */ /* 0x000fe20000410000 */
[----:B------:R-:W-:Y:S01]  /*2f20*/  FADD.FTZ R84, -R30, R84 ;  /* 0x000000541e547221 */ /* 0x000fe20000010100 */
[----:B------:R-:W-:Y:S01]  /*2f30*/  FMUL.FTZ R93, R31, -1.4426950216293334961 ;  /* 0xbfb8aa3b1f5d7820 */ /* 0x000fe20000410000 */
[----:B------:R-:W0:Y:S01]  /*2f40*/  MUFU.EX2 R89, R89 ;  /* 0x0000005900597308 */ /* 0x000e220000000800 */
[----:B------:R-:W-:Y:S01]  /*2f50*/  FFMA.FTZ R21, R69, R29, R21 ;  /* 0x0000001d45157223 */ /* 0x000fe20000010015 */
[----:B------:R-:W-:-:S03]  /*2f60*/  FMUL.FTZ R84, R2, R84 ;  /* 0x0000005402547220 */ /* 0x000fc60000410000 */
[----:B------:R-:W-:Y:S01]  /*2f70*/  FMUL.FTZ R92, R21, -1.4426950216293334961 ;  /* 0xbfb8aa3b155c7820 */ /* 0x000fe20000410000 */
[----:B------:R-:W-:Y:S02]  /*2f80*/  FFMA.FTZ R90, R3, R84, R90 ;  /* 0x00000054035a7223 */ /* 0x000fe4000001005a */
[----:B------:R-:W1:Y:S01]  /*2f90*/  MUFU.EX2 R93, R93 ;  /* 0x0000005d005d7308 */ /* 0x000e620000000800 */
[----:B------:R-:W-:Y:S01]  /*2fa0*/  FFMA.FTZ R32, R28, R70, R32 ;  /* 0x000000461c207223 */ /* 0x000fe20000010020 */
[----:B------:R-:W-:Y:S01]  /*2fb0*/  MOV R28, R91 ;  /* 0x0000005b001c7202 */ /* 0x000fe20000000f00 */
[----:B------:R-:W-:-:S05]  /*2fc0*/  FMUL.FTZ R91, R90, -1.4426950216293334961 ;  /* 0xbfb8aa3b5a5b7820 */ /* 0x000fca0000410000 */
[----:B------:R-:W2:Y:S01]  /*2fd0*/  MUFU.EX2 R92, R92 ;  /* 0x0000005c005c7308 */ /* 0x000ea20000000800 */
[----:B0-----:R-:W-:-:S07]  /*2fe0*/  FADD.FTZ R89, R89, 1 ;  /* 0x3f80000059597421 */ /* 0x001fce0000010000 */
[----:B------:R-:W0:Y:S01]  /*2ff0*/  MUFU.EX2 R91, R91 ;  /* 0x0000005b005b7308 */ /* 0x000e220000000800 */
[----:B-1----:R-:W-:-:S07]  /*3000*/  FADD.FTZ R93, R93, 1 ;  /* 0x3f8000005d5d7421 */ /* 0x002fce0000010000 */
[----:B------:R-:W1:Y:S01]  /*3010*/  MUFU.RCP R89, R89 ;  /* 0x0000005900597308 */ /* 0x000e620000001000 */
[----:B--2---:R-:W-:-:S07]  /*3020*/  FADD.FTZ R92, R92, 1 ;  /* 0x3f8000005c5c7421 */ /* 0x004fce0000010000 */
[----:B------:R-:W2:Y:S01]  /*3030*/  MUFU.RCP R93, R93 ;  /* 0x0000005d005d7308 */ /* 0x000ea20000001000 */
[----:B0-----:R-:W-:Y:S01]  /*3040*/  FADD.FTZ R91, R91, 1 ;  /* 0x3f8000005b5b7421 */ /* 0x001fe20000010000 */
[----:B------:R-:W-:Y:S01]  /*3050*/  FFMA.FTZ R24, R0, R19, R24 ;  /* 0x0000001300187223 */ /* 0x000fe20000010018 */
[----:B------:R-:W-:-:S05]  /*3060*/  FADD.FTZ R28, R28, R79 ;  /* 0x0000004f1c1c7221 */ /* 0x000fca0000010000 */
[----:B------:R-:W0:Y:S01]  /*3070*/  MUFU.RCP R92, R92 ;  /* 0x0000005c005c7308 */ /* 0x000e220000001000 */
[----:B------:R-:W-:Y:S01]  /*3080*/  FFMA.FTZ R79, R68, R79, R24 ;  /* 0x0000004f444f7223 */ /* 0x000fe20000010018 */
[----:B-1----:R-:W-:-:S06]  /*3090*/  FADD.FTZ R24, -R89, 1 ;  /* 0x3f80000059187421 */ /* 0x002fcc0000010100 */
[----:B------:R-:W1:Y:S01]  /*30a0*/  MUFU.RCP R91, R91 ;  /* 0x0000005b005b7308 */ /* 0x000e620000001000 */
[----:B------:R-:W-:Y:S01]  /*30b0*/  FFMA.FTZ R24, R25, R24, 1 ;  /* 0x3f80000019187423 */ /* 0x000fe20000010018 */
[----:B--2---:R-:W-:-:S04]  /*30c0*/  FADD.FTZ R25, -R93, 1 ;  /* 0x3f8000005d197421 */ /* 0x004fc80000010100 */
[----:B------:R-:W-:Y:S01]  /*30d0*/  FFMA.FTZ R25, R31, R25, 1 ;  /* 0x3f8000001f197423 */ /* 0x000fe20000010019 */
[----:B0-----:R-:W-:-:S04]  /*30e0*/  FADD.FTZ R31, -R92, 1 ;  /* 0x3f8000005c1f7421 */ /* 0x001fc80000010100 */
[----:B------:R-:W-:Y:S01]  /*30f0*/  FFMA.FTZ R31, R21, R31, 1 ;  /* 0x3f800000151f7423 */ /* 0x000fe2000001001f */
[----:B------:R-:W-:Y:S01]  /*3100*/  FMUL.FTZ R21, R89, R24 ;  /* 0x0000001859157220 */ /* 0x000fe20000410000 */
[----:B-1----:R-:W-:-:S04]  /*3110*/  FADD.FTZ R24, -R91, 1 ;  /* 0x3f8000005b187421 */ /* 0x002fc80000010100 */
[----:B------:R-:W-:-:S04]  /*3120*/  FFMA.FTZ R24, R90, R24, 1 ;  /* 0x3f8000005a187423 */ /* 0x000fc80000010018 */
[----:B------:R-:W-:Y:S01]  /*3130*/  FMUL.FTZ R91, R91, R24 ;  /* 0x000000185b5b7220 */ /* 0x000fe20000410000 */
[----:B----4-:R-:W-:-:S05]  /*3140*/  SHF.L.U32 R24, R66, 0x10, RZ ;  /* 0x0000001042187819 */ /* 0x010fca00000006ff */
[----:B------:R-:W-:Y:S01]  /*3150*/  FMUL.FTZ R21, R24, R21 ;  /* 0x0000001518157220 */ /* 0x000fe20000410000 */
[----:B------:R-:W-:-:S03]  /*3160*/  PRMT R89, R67, 0x7632, R89 ;  /* 0x0000763243597816 */ /* 0x000fc60000000059 */
[----:B------:R-:W-:Y:S01]  /*3170*/  FMUL.FTZ R24, R0, R21 ;  /* 0x0000001500187220 */ /* 0x000fe20000410000 */
[----:B------:R-:W-:Y:S01]  /*3180*/  PRMT R90, R66, 0x7632, R90 ;  /* 0x00007632425a7816 */ /* 0x000fe2000000005a */
[----:B------:R-:W-:Y:S01]  /*3190*/  FMUL.FTZ R31, R92, R31 ;  /* 0x0000001f5c1f7220 */ /* 0x000fe20000410000 */
[----:B------:R-:W-:Y:S01]  /*31a0*/  SHF.L.U32 R89, R89, 0x10, RZ ;  /* 0x0000001059597819 */ /* 0x000fe200000006ff */
[----:B------:R-:W-:Y:S01]  /*31b0*/  FFMA.FTZ R24, R85, R24, R27 ;  /* 0x0000001855187223 */ /* 0x000fe2000001001b */
[----:B------:R-:W-:Y:S01]  /*31c0*/  SHF.L.U32 R90, R90, 0x10, RZ ;  /* 0x000000105a5a7819 */ /* 0x000fe200000006ff */
[----:B------:R-:W2:Y:S01]  /*31d0*/  LDL.LU R27, [R1+0x58] ;  /* 0x00005800011b7983 */ /* 0x000ea20000300800 */
[----:B------:R-:W-:Y:S01]  /*31e0*/  FMUL.FTZ R25, R93, R25 ;  /* 0x000000195d197220 */ /* 0x000fe20000410000 */
[----:B------:R-:W-:Y:S01]  /*31f0*/  FFMA.FTZ R79, R3, R20, R79 ;  /* 0x00000014034f7223 */ /* 0x000fe2000001004f */
[----:B------:R-:W-:Y:S01]  /*3200*/  FMUL.FTZ R89, R89, R31 ;  /* 0x0000001f59597220 */ /* 0x000fe20000410000 */
[----:B------:R-:W-:Y:S01]  /*3210*/  SHF.L.U32 R31, R67, 0x10, RZ ;  /* 0x00000010431f7819 */ /* 0x000fe200000006ff */
[----:B------:R-:W-:Y:S01]  /*3220*/  FMUL.FTZ R90, R90, R25 ;  /* 0x000000195a5a7220 */ /* 0x000fe20000410000 */
[----:B------:R-:W-:-:S03]  /*3230*/  FFMA.FTZ R79, R69, R70, R79 ;  /* 0x00000046454f7223 */ /* 0x000fc6000001004f */
[-C--:B------:R-:W-:Y:S01]  /*3240*/  FMUL.FTZ R25, R68, R90.reuse ;  /* 0x0000005a44197220 */ /* 0x080fe20000410000 */
[----:B------:R-:W-:Y:S01]  /*3250*/  FMUL.FTZ R31, R31, R91 ;  /* 0x0000005b1f1f7220 */ /* 0x000fe20000410000 */
[----:B------:R-:W-:Y:S02]  /*3260*/  FFMA.FTZ R79, R0, R21, R79 ;  /* 0x00000015004f7223 */ /* 0x000fe4000001004f */
[----:B------:R-:W-:Y:S01]  /*3270*/  FFMA.FTZ R25, R71, R25, R24 ;  /* 0x0000001947197223 */ /* 0x000fe20000010018 */
[----:B------:R-:W-:Y:S01]  /*3280*/  FMUL.FTZ R24, R3, R31 ;  /* 0x0000001f03187220 */ /* 0x000fe20000410000 */
[----:B------:R-:W-:Y:S01]  /*3290*/  FFMA.FTZ R79, R68, R90, R79 ;  /* 0x0000005a444f7223 */ /* 0x000fe2000001004f */
[----:B------:R-:W-:Y:S02]  /*32a0*/  FMUL.FTZ R68, R69, R89 ;  /* 0x0000005945447220 */ /* 0x000fe40000410000 */
[----:B------:R-:W-:Y:S01]  /*32b0*/  FFMA.FTZ R25, R84, R24, R25 ;  /* 0x0000001854197223 */ /* 0x000fe20000010019 */
[----:B------:R-:W-:-:S03]  /*32c0*/  FFMA.FTZ R24, R3, R31, R79 ;  /* 0x0000001f03187223 */ /* 0x000fc6000001004f */
[----:B------:R-:W-:Y:S01]  /*32d0*/  FFMA.FTZ R25, R29, R68, R25 ;  /* 0x000000441d197223 */ /* 0x000fe20000010019 */
[-C--:B------:R-:W-:Y:S01]  /*32e0*/  FFMA.FTZ R24, R69, R89.reuse, R24 ;  /* 0x0000005945187223 */ /* 0x080fe20000010018 */
[----:B------:R-:W-:Y:S02]  /*32f0*/  FADD.FTZ R70, R37, R70 ;  /* 0x0000004625467221 */ /* 0x000fe40000010000 */
[----:B------:R0:W5:Y:S04]  /*3300*/  LDL.LU R37, [R1+0x54] ;  /* 0x0000540001257983 */ /* 0x0001680000300800 */
[----:B------:R1:W-:Y:S04]  /*3310*/  STS.64 [R36], R24 ;  /* 0x0000001824007388 */ /* 0x0003e80000000a00 */
[----:B-1----:R0:W5:Y:S01]  /*3320*/  LDL.LU R36, [R1+0x50] ;  /* 0x0000500001247983 */ /* 0x0021620000300800 */
[----:B------:R-:W-:Y:S01]  /*3330*/  FFMA.FTZ R24, R71, R90, R33 ;  /* 0x0000005a47187223 */ /* 0x000fe20000010021 */
[----:B------:R-:W-:Y:S01]  /*3340*/  FADD.FTZ R25, R28, R90 ;  /* 0x0000005a1c197221 */ /* 0x000fe20000010000 */
[----:B------:R-:W-:Y:S01]  /*3350*/  FFMA.FTZ R28, R29, R89, R32 ;  /* 0x000000591d1c7223 */ /* 0x000fe20000010020 */
[----:B------:R0:W5:Y:S04]  /*3360*/  LDL.LU R33, [R1+0x4c] ;  /* 0x00004c0001217983 */ /* 0x0001680000300800 */
[----:B------:R0:W5:Y:S01]  /*3370*/  LDL.LU R32, [R1+0x48] ;  /* 0x0000480001207983 */ /* 0x0001620000300800 */
[----:B------:R-:W-:Y:S01]  /*3380*/  UIADD3 UR9, UP0, UR11, 0x8, URZ ;  /* 0x000000080b097890 */ /* 0x000fe2000ff1e03f */
[----:B------:R-:W1:Y:S01]  /*3390*/  S2R R93, SR_TID.X ;  /* 0x00000000005d7919 */ /* 0x000e620000002100 */
[----:B------:R-:W-:Y:S01]  /*33a0*/  FFMA.FTZ R22, R83, R4, R22 ;  /* 0x0000000453167223 */ /* 0x000fe20000010016 */
[----:B------:R-:W-:Y:S01]  /*33b0*/  FADD.FTZ R23, R4, R23 ;  /* 0x0000001704177221 */ /* 0x000fe20000010000 */
[----:B------:R-:W-:Y:S01]  /*33c0*/  FFMA.FTZ R26, R82, R5, R26 ;  /* 0x00000005521a7223 */ /* 0x000fe2000001001a */
[----:B------:R-:W-:Y:S01]  /*33d0*/  UIADD3.X UR10, URZ, UR5, URZ, UP0, !UPT ;  /* 0x000000053f0a7290 */ /* 0x000fe200087fe43f */
[----:B------:R-:W-:Y:S01]  /*33e0*/  FFMA.FTZ R22, R81, R6, R22 ;  /* 0x0000000651167223 */ /* 0x000fe20000010016 */
[----:B------:R-:W-:Y:S01]  /*33f0*/  UISETP.GE.U32.AND UP0, UPT, UR9, UR16, UPT ;  /* 0x000000100900728c */ /* 0x000fe2000bf06070 */
[----:B------:R-:W-:Y:S01]  /*3400*/  FADD.FTZ R23, R23, R6 ;  /* 0x0000000617177221 */ /* 0x000fe20000010000 */
[----:B------:R-:W-:Y:S01]  /*3410*/  FFMA.FTZ R26, R80, R7, R26 ;  /* 0x00000007501a7223 */ /* 0x000fe2000001001a */
[----:B------:R-:W-:Y:S01]  /*3420*/  FFMA.FTZ R22, R78, R8, R22 ;  /* 0x000000084e167223 */ /* 0x000fe20000010016 */
[----:B------:R-:W-:Y:S01]  /*3430*/  UISETP.GE.AND.EX UP0, UPT, UR10, UR7, UPT, UP0 ;  /* 0x000000070a00728c */ /* 0x000fe2000bf06300 */
[----:B------:R-:W-:Y:S01]  /*3440*/  FADD.FTZ R23, R23, R8 ;  /* 0x0000000817177221 */ /* 0x000fe20000010000 */
[----:B------:R-:W-:Y:S01]  /*3450*/  FFMA.FTZ R26, R77, R9, R26 ;  /* 0x000000094d1a7223 */ /* 0x000fe2000001001a */
[----:B------:R-:W-:-:S02]  /*3460*/  FFMA.FTZ R22, R76, R10, R22 ;  /* 0x0000000a4c167223 */ /* 0x000fc40000010016 */
[----:B------:R-:W-:Y:S01]  /*3470*/  FADD.FTZ R23, R23, R10 ;  /* 0x0000000a17177221 */ /* 0x000fe20000010000 */
[----:B------:R-:W-:Y:S01]  /*3480*/  FFMA.FTZ R26, R75, R11, R26 ;  /* 0x0000000b4b1a7223 */ /* 0x000fe2000001001a */
[----:B------:R-:W-:Y:S01]  /*3490*/  BAR.SYNC.DEFER_BLOCKING 0x0 ;  /* 0x0000000000007b1d */ /* 0x000fe20000010000 */
[----:B------:R-:W-:Y:S01]  /*34a0*/  PLOP3.LUT P0, PT, PT, PT, UP0, 0x80, 0x0 ;  /* 0x000000000000781c */ /* 0x000fe20003f0f008 */
[----:B------:R-:W-:Y:S01]  /*34b0*/  FFMA.FTZ R22, R74, R12, R22 ;  /* 0x0000000c4a167223 */ /* 0x000fe20000010016 */
[----:B------:R-:W-:Y:S01]  /*34c0*/  FADD.FTZ R23, R23, R12 ;  /* 0x0000000c17177221 */ /* 0x000fe20000010000 */
[----:B------:R-:W-:Y:S02]  /*34d0*/  FFMA.FTZ R26, R73, R14, R26 ;  /* 0x0000000e491a7223 */ /* 0x000fe4000001001a */
[----:B------:R-:W-:Y:S01]  /*34e0*/  FFMA.FTZ R22, R72, R15, R22 ;  /* 0x0000000f48167223 */ /* 0x000fe20000010016 */
[----:B------:R-:W-:Y:S01]  /*34f0*/  FADD.FTZ R23, R23, R15 ;  /* 0x0000000f17177221 */ /* 0x000fe20000010000 */
[----:B------:R-:W-:-:S02]  /*3500*/  FFMA.FTZ R26, R13, R16, R26 ;  /* 0x000000100d1a7223 */ /* 0x000fc4000001001a */
[----:B------:R-:W-:Y:S01]  /*3510*/  FFMA.FTZ R22, R17, R19, R22 ;  /* 0x0000001311167223 */ /* 0x000fe20000010016 */
[----:B------:R-:W-:Y:S01]  /*3520*/  FADD.FTZ R23, R23, R19 ;  /* 0x0000001317177221 */ /* 0x000fe20000010000 */
[----:B------:R-:W-:Y:S01]  /*3530*/  FFMA.FTZ R26, R18, R20, R26 ;  /* 0x00000014121a7223 */ /* 0x000fe2000001001a */
[----:B------:R-:W-:Y:S01]  /*3540*/  FADD.FTZ R29, R70, R89 ;  /* 0x00000059461d7221 */ /* 0x000fe20000010000 */
[----:B------:R-:W-:Y:S01]  /*3550*/  FFMA.FTZ R22, R85, R21, R22 ;  /* 0x0000001555167223 */ /* 0x000fe20000010016 */
[----:B-1----:R-:W-:Y:S01]  /*3560*/  ISETP.GT.U32.AND P1, PT, R93, 0x1f, PT ;  /* 0x0000001f5d00780c */ /* 0x002fe20003f24070 */
[----:B------:R-:W-:Y:S01]  /*3570*/  FADD.FTZ R23, R23, R21 ;  /* 0x0000001517177221 */ /* 0x000fe20000010000 */
[----:B------:R-:W-:Y:S01]  /*3580*/  FFMA.FTZ R26, R84, R31, R26 ;  /* 0x0000001f541a7223 */ /* 0x000fe2000001001a */
[----:B--2---:R-:W-:-:S04]  /*3590*/  FADD.FTZ R27, R5, R27 ;  /* 0x0000001b051b7221 */ /* 0x004fc80000010000 */
[----:B------:R-:W-:-:S04]  /*35a0*/  FADD.FTZ R27, R27, R7 ;  /* 0x000000071b1b7221 */ /* 0x000fc80000010000 */
[----:B------:R-:W-:-:S04]  /*35b0*/  FADD.FTZ R27, R27, R9 ;  /* 0x000000091b1b7221 */ /* 0x000fc80000010000 */
[----:B------:R-:W-:-:S04]  /*35c0*/  FADD.FTZ R27, R27, R11 ;  /* 0x0000000b1b1b7221 */ /* 0x000fc80000010000 */
[----:B------:R-:W-:-:S04]  /*35d0*/  FADD.FTZ R27, R27, R14 ;  /* 0x0000000e1b1b7221 */ /* 0x000fc80000010000 */
[----:B------:R-:W-:-:S04]  /*35e0*/  FADD.FTZ R27, R27, R16 ;  /* 0x000000101b1b7221 */ /* 0x000fc80000010000 */
[----:B------:R-:W-:-:S04]  /*35f0*/  FADD.FTZ R27, R27, R20 ;  /* 0x000000141b1b7221 */ /* 0x000fc80000010000 */
[----:B------:R-:W-:Y:S01]  /*3600*/  FADD.FTZ R27, R27, R31 ;  /* 0x0000001f1b1b7221 */ /* 0x000fe20000010000 */
[----:B0-----:R-:W-:Y:S06]  /*3610*/  @!P0 BRA `(.L_x_1275) ;  /* 0x0000000000d48947 */ /* 0x001fec0003800000 */
        /* <DEDUP_REMOVED lines=15> */
[----:B------:R-:W-:-:S04]  /*3710*/  SHF.R.S32.HI R79, RZ, 0x2, R79 ;  /* 0x00000002ff4f7819 */ /* 0x000fc8000001144f */
[----:B------:R-:W-:Y:S01]  /*3720*/  LEA R79, R79, UR5, 0x5 ;  /* 0x000000054f4f7c11 */ /* 0x000fe2000f8e28ff */
[----:B------:R-:W-:Y:S01]  /*3730*/  USHF.R.U32.HI UR5, URZ, 0x1, UR6 ;  /* 0x000000013f057899 */ /* 0x000fe20008011606 */
[----:B0-----:R-:W-:-:S03]  /*3740*/  LOP3.LUT R70, R69, 0x8, RZ, 0x3c, !PT ;  /* 0x0000000845467812 */ /* 0x001fc600078e3cff */
[----:B------:R-:W-:Y:S01]  /*3750*/  USHF.L.U32 UR5, UR5, 0x5, URZ ;  /* 0x0000000505057899 */ /* 0x000fe2000800063f */
[----:B------:R-:W-:-:S03]  /*3760*/  IADD3 R70, R68, R70, RZ ;  /* 0x0000004644467210 */ /* 0x000fc60007ffe0ff */
[----:B------:R-:W-:Y:S02]  /*3770*/  ULOP3.LUT UR5, UR5, 0xffffffe0, UR17, 0xe2, !UPT ;  /* 0xffffffe005057892 */ /* 0x000fe4000f8ee211 */
[----:B------:R0:W-:Y:S02]  /*3780*/  STS.64 [R70], R24 ;  /* 0x0000001846007388 */ /* 0x0001e40000000a00 */
[C---:B0-----:R-:W-:Y:S02]  /*3790*/  LOP3.LUT R70, R69.reuse, 0x10, RZ, 0x3c, !PT ;  /* 0x0000001045467812 */ /* 0x041fe400078e3cff */
[----:B------:R-:W-:Y:S02]  /*37a0*/  LOP3.LUT R69, R69, 0x18, RZ, 0x3c, !PT ;  /* 0x0000001845457812 */ /* 0x000fe400078e3cff */
[C---:B------:R-:W-:Y:S02]  /*37b0*/  IADD3 R70, R68.reuse, R70, RZ ;  /* 0x0000004644467210 */ /* 0x040fe40007ffe0ff */
[----:B------:R-:W-:-:S03]  /*37c0*/  IADD3 R69, R68, R69, RZ ;  /* 0x0000004544457210 */ /* 0x000fc60007ffe0ff */
[----:B------:R3:W-:Y:S04]  /*37d0*/  STS.64 [R70], R26 ;  /* 0x0000001a46007388 */ /* 0x0007e80000000a00 */
[----:B------:R-:W-:Y:S01]  /*37e0*/  STS.64 [R69], R28 ;  /* 0x0000001c45007388 */ /* 0x000fe20000000a00 */
[-C--:B--2---:R-:W-:Y:S01]  /*37f0*/  LEA R68, R92, R79.reuse, 0x3 ;  /* 0x0000004f5c447211 */ /* 0x084fe200078e18ff */
        /* <DEDUP_REMOVED lines=16> */
[----:B------:R-:W-:Y:S01]  /*3900*/  MOV R70, UR5 ;  /* 0x0000000500467c02 */ /* 0x000fe20008000f00 */
[----:B------:R-:W-:-:S04]  /*3910*/  FADD.FTZ R69, R71, R69 ;  /* 0x0000004547457221 */ /* 0x000fc80000010000 */
[----:B------:R-:W-:-:S05]  /*3920*/  IMAD R70, R70, 0x280, R93 ;  /* 0x0000028046467824 */ /* 0x000fca00078e025d */
[----:B------:R-:W-:-:S04]  /*3930*/  IADD3 R70, R70, UR14, RZ ;  /* 0x0000000e46467c10 */ /* 0x000fc8000fffe0ff */
[----:B------:R-:W-:-:S05]  /*3940*/  SHF.L.U32 R70, R70, 0x1, RZ ;  /* 0x0000000146467819 */ /* 0x000fca00000006ff */
[----:B0-----:R-:W-:-:S05]  /*3950*/  IMAD.WIDE.U32 R70, R70, 0x4, R90 ;  /* 0x0000000446467825 */ /* 0x001fca00078e005a */
[----:B------:R0:W-:Y:S02]  /*3960*/  STG.E.64 desc[UR12][R70.64+0x8000], R68 ;  /* 0x0080004446007986 */ /* 0x0001e4000c101b0c */
.L_x_1275:
[----:B------:R-:W-:Y:S01]  /*3970*/  BSSY B0, `(.L_x_1276) ;  /* 0x000006d000007945 */ /* 0x000fe20003800000 */
[----:B0-----:R-:W-:-:S03]  /*3980*/  CS2R R68, SRZ ;  /* 0x0000000000447805 */ /* 0x001fc6000001ff00 */
[----:B------:R-:W-:Y:S05]  /*3990*/  @P1 BRA `(.L_x_1277) ;  /* 0x0000000400a81947 */ /* 0x000fea0003800000 */
[----:B------:R-:W-:Y:S01]  /*39a0*/  USHF.L.U32 UR5, UR11, 0x3, URZ ;  /* 0x000000030b057899 */ /* 0x000fe2000800063f */
[----:B------:R-:W-:Y:S01]  /*39b0*/  HFMA2.MMA R68, -RZ, RZ, 0, 2.384185791015625e-06 ;  /* 0x00000028ff447435 */ /* 0x000fe200000001ff */
[----:B------:R-:W-:Y:S02]  /*39c0*/  MOV R69, 0x28 ;  /* 0x0000002800457802 */ /* 0x000fe40000000f00 */
[----:B------:R-:W-:Y:S01]  /*39d0*/  ULOP3.LUT UR5, UR5, 0x8, URZ, 0xc0, !UPT ;  /* 0x0000000805057892 */ /* 0x000fe2000f8ec03f */
[----:B------:R-:W-:Y:S02]  /*39e0*/  SHF.L.U32 R89, R93, 0x3, RZ ;  /* 0x000000035d597819 */ /* 0x000fe400000006ff */
[----:B------:R-:W-:Y:S02]  /*39f0*/  MOV R90, 0x28 ;  /* 0x00000028005a7802 */ /* 0x000fe40000000f00 */
[----:B------:R-:W-:Y:S02]  /*3a00*/  LOP3.LUT R89, R89, 0x18, RZ, 0xc0, !PT ;  /* 0x0000001859597812 */ /* 0x000fe400078ec0ff */
[----:B------:R-:W-:-:S05]  /*3a10*/  LEA.HI R79, R93, UR5, RZ, 0x1e ;  /* 0x000000055d4f7c11 */ /* 0x000fca000f8ff0ff */
        /* <DEDUP_REMOVED lines=98> */
.L_x_1277:
[----:B------:R-:W-:Y:S05]  /*4040*/  BSYNC B0 ;  /* 0x0000000000007941 */ /* 0x000fea0003800000 */
.L_x_1276:
        /* <DEDUP_REMOVED lines=21> */
[----:B------:R-:W-:-:S04]  /*41a0*/  LEA R68, R69, R68, 0x8 ;  /* 0x0000004445447211 */ /* 0x000fc800078e40ff */
[----:B------:R-:W-:-:S05]  /*41b0*/  SHF.L.U32 R68, R68, 0x1, RZ ;  /* 0x0000000144447819 */ /* 0x000fca00000006ff */
[----:B0-----:R-:W-:-:S05]  /*41c0*/  IMAD.WIDE.U32 R68, R68, 0x4, R90 ;  /* 0x0000000444447825 */ /* 0x001fca00078e005a */
[----:B------:R0:W-:Y:S02]  /*41d0*/  STG.E.64 desc[UR12][R68.64], R32 ;  /* 0x0000002044007986 */ /* 0x0001e4000c101b0c */
.L_x_1279:
[----:B------:R-:W-:Y:S05]  /*41e0*/  BSYNC B0 ;  /* 0x0000000000007941 */ /* 0x000fea0003800000 */
.L_x_1278:
        /* <DEDUP_REMOVED lines=41> */
[----:B0-----:R-:W0:Y:S01]  /*4480*/  LDC.64 R68, c[0x0][0x268] ;  /* 0x00009a00ff447b82 */ /* 0x001e220000000a00 */
        /* <DEDUP_REMOVED lines=9> */
.L_x_1282:
[----:B------:R-:W2:Y:S04]  /*4520*/  LD.E.STRONG.GPU R69, desc[UR12][R32.64] ;  /* 0x0000000c20457980 */ /* 0x000ea8000c10f900 */
[----:B--2---:R-:W-:Y:S01]  /*4530*/  CCTL.IVALL ;  /* 0x00000000ff00798f */ /* 0x004fe20002000000 */
[----:B------:R-:W-:Y:S05]  /*4540*/  YIELD ;  /* 0x0000000000007946 */ /* 0x000fea0003800000 */
[----:B-----5:R-:W-:-:S04]  /*4550*/  LOP3.LUT R69, R69, R68, RZ, 0x3c, !PT ;  /* 0x0000004445457212 */ /* 0x020fc800078e3cff */
[----:B------:R-:W-:-:S13]  /*4560*/  ISETP.GT.AND P1, PT, R69, -0x1, PT ;  /* 0xffffffff4500780c */ /* 0x000fda0003f24270 */
[----:B------:R-:W-:Y:S05]  /*4570*/  @P1 BRA `(.L_x_1282) ;  /* 0xfffffffc00e81947 */ /* 0x000fea000383ffff */
.L_x_1281:
[----:B------:R-:W-:Y:S05]  /*4580*/  WARPSYNC.ALL ;  /* 0x0000000000007948 */ /* 0x000fea0003800000 */
[----:B------:R-:W-:Y:S06]  /*4590*/  BAR.SYNC.DEFER_BLOCKING 0x0 ;  /* 0x0000000000007b1d */ /* 0x000fec0000010000 */
[----:B------:R-:W-:Y:S05]  /*45a0*/  BRA `(.L_x_1283) ;  /* 0x0000000000687947 */ /* 0x000fea0003800000 */
.L_x_1280:
[----:B0-----:R-:W0:Y:S01]  /*45b0*/  S2R R32, SR_TID.X ;  /* 0x0000000000207919 */ /* 0x001e220000002100 */
        /* <DEDUP_REMOVED lines=17> */
.L_x_1285:
[----:B------:R-:W2:Y:S04]  /*46d0*/  LD.E.STRONG.GPU R69, desc[UR12][R32.64] ;  /* 0x0000000c20457980 */ /* 0x000ea8000c10f900 */
[----:B--2---:R-:W-:Y:S01]  /*46e0*/  CCTL.IVALL ;  /* 0x00000000ff00798f */ /* 0x004fe20002000000 */
[----:B------:R-:W-:Y:S05]  /*46f0*/  YIELD ;  /* 0x0000000000007946 */ /* 0x000fea0003800000 */
[----:B-----5:R-:W-:-:S04]  /*4700*/  LOP3.LUT R69, R69, R68, RZ, 0x3c, !PT ;  /* 0x0000004445457212 */ /* 0x020fc800078e3cff */
[----:B------:R-:W-:-:S13]  /*4710*/  ISETP.GT.AND P1, PT, R69, -0x1, PT ;  /* 0xffffffff4500780c */ /* 0x000fda0003f24270 */
[----:B------:R-:W-:Y:S05]  /*4720*/  @P1 BRA `(.L_x_1285) ;  /* 0xfffffffc00e81947 */ /* 0x000fea000383ffff */
.L_x_1284:
[----:B------:R-:W-:Y:S05]  /*4730*/  WARPSYNC.ALL ;  /* 0x0000000000007948 */ /* 0x000fea0003800000 */
[----:B------:R-:W-:Y:S06]  /*4740*/  BAR.SYNC.DEFER_BLOCKING 0x0 ;  /* 0x0000000000007b1d */ /* 0x000fec0000010000 */
.L_x_1283:
[----:B------:R-:W1:Y:S01]  /*4750*/  S2R R89, SR_TID.X ;  /* 0x0000000000597919 */ /* 0x000e620000002100 */
[----:B------:R-:W2:Y:S01]  /*4760*/  LDL.LU R79, [R1+0x34] ;  /* 0x00003400014f7983 */ /* 0x000ea20000300800 */
[----:B0-----:R-:W-:Y:S02]  /*4770*/  MOV R33, UR4 ;  /* 0x0000000400217c02 */ /* 0x001fe40008000f00 */
[----:B-1----:R-:W-:-:S13]  /*4780*/  ISETP.GT.U32.AND P1, PT, R89, 0xff, PT ;  /* 0x000000ff5900780c */ /* 0x002fda0003f24070 */
[----:B------:R-:W0:Y:S08]  /*4790*/  @!P1 LDC R32, c[0x0][0x10] ;  /* 0x00000400ff209b82 */ /* 0x000e300000000800 */
[----:B------:R-:W1:Y:S01]  /*47a0*/  @!P1 LDC.64 R68, c[0x0][0x260] ;  /* 0x00009800ff449b82 */ /* 0x000e620000000a00 */
[----:B0-----:R-:W-:Y:S01]  /*47b0*/  @!P1 IMAD R32, R32, R33, UR6 ;  /* 0x0000000620209e24 */ /* 0x001fe2000f8e0221 */
[----:B------:R-:W-:-:S04]  /*47c0*/  @!P1 LOP3.LUT R33, R89, 0x7fffffe0, RZ, 0xc0, !PT ;  /* 0x7fffffe059219812 */ /* 0x000fc800078ec0ff */
[----:B------:R-:W-:Y:S02]  /*47d0*/  @!P1 LEA R32, R32, R33, 0x8 ;  /* 0x0000002120209211 */ /* 0x000fe400078e40ff */
[----:B------:R-:W-:-:S04]  /*47e0*/  @!P1 LOP3.LUT R33, R89, 0x1f, RZ, 0xc0, !PT ;  /* 0x0000001f59219812 */ /* 0x000fc800078ec0ff */
[----:B------:R-:W-:-:S04]  /*47f0*/  @!P1 IADD3 R32, R32, R33, RZ ;  /* 0x0000002120209210 */ /* 0x000fc80007ffe0ff */
[----:B------:R-:W-:-:S05]  /*4800*/  @!P1 SHF.L.U32 R32, R32, 0x1, RZ ;  /* 0x0000000120209819 */ /* 0x000fca00000006ff */
[----:B-1----:R-:W-:Y:S01]  /*4810*/  @!P1 IMAD.WIDE.U32 R32, R32, 0x4, R68 ;  /* 0x0000000420209825 */ /* 0x002fe200078e0044 */
[----:B------:R-:W0:Y:S01]  /*4820*/  S2UR UR14, SR_CgaCtaId ;  /* 0x00000000000e79c3 */ /* 0x000e220000008800 */
[----:B------:R-:W-:Y:S01]  /*4830*/  UMOV UR5, 0x400 ;  /* 0x0000040000057882 */ /* 0x000fe20000000000 */
[----:B------:R-:W-:Y:S02]  /*4840*/  SHF.L.U32 R34, R34, 0x10, RZ ;  /* 0x0000001022227819 */ /* 0x000fe400000006ff */
[----:B------:R-:W-:Y:S01]  /*4850*/  SHF.L.U32 R70, R70, 0x10, RZ ;  /* 0x0000001046467819 */ /* 0x000fe200000006ff */
[----:B------:R-:W3:Y:S01]  /*4860*/  @!P1 LDG.E.64 R32, desc[UR12][R32.64] ;  /* 0x0000000c20209981 */ /* 0x000ee2000c1e1b00 */
[----:B------:R-:W-:Y:S01]  /*4870*/  HFMA2.MMA R68, -RZ, RZ, 0, 0 ;  /* 0x00000000ff447435 */ /* 0x000fe200000001ff */
[----:B------:R-:W-:Y:S01]  /*4880*/  UIADD3 UR5, UR5, 0x3480, URZ ;  /* 0x0000348005057890 */ /* 0x000fe2000fffe03f */
[----:B------:R-:W-:Y:S01]  /*4890*/  FADD.FTZ R34, -R30, R34 ;  /* 0x000000221e227221 */ /* 0x000fe20000010100 */
[----:B------:R-:W-:Y:S01]  /*48a0*/  SHF.L.U32 R36, R36, 0x10, RZ ;  /* 0x0000001024247819 */ /* 0x000fe200000006ff */
[----:B------:R-:W-:Y:S01]  /*48b0*/  USHF.L.U32 UR11, UR11, 0x3, URZ ;  /* 0x000000030b0b7899 */ /* 0x000fe2000800063f */
[----:B------:R-:W-:Y:S01]  /*48c0*/  SHF.L.U32 R40, R40, 0x10, RZ ;  /* 0x0000001028287819 */ /* 0x000fe200000006ff */
[----:B------:R-:W-:Y:S01]  /*48d0*/  FMUL.FTZ R34, R2, R34 ;  /* 0x0000002202227220 */ /* 0x000fe20000410000 */
[----:B------:R-:W-:Y:S01]  /*48e0*/  SHF.L.U32 R35, R35, 0x10, RZ ;  /* 0x0000001023237819 */ /* 0x000fe200000006ff */
[----:B------:R-:W-:Y:S01]  /*48f0*/  ULOP3.LUT UR11, UR11, 0x8, URZ, 0xc0, !UPT ;  /* 0x000000080b0b7892 */ /* 0x000fe2000f8ec03f */
[----:B------:R-:W-:Y:S01]  /*4900*/  SHF.L.U32 R71, R71, 0x10, RZ ;  /* 0x0000001047477819 */ /* 0x000fe200000006ff */
[----:B------:R-:W4:Y:S01]  /*4910*/  LDL.LU R69, [R1+0x2c] ;  /* 0x00002c0001457983 */ /* 0x000f220000300800 */
[----:B0-----:R-:W-:Y:S01]  /*4920*/  ULEA UR5, UR14, UR5, 0x18 ;  /* 0x000000050e057291 */ /* 0x001fe2000f8ec03f */
[----:B---3--:R-:W-:Y:S01]  /*4930*/  @!P1 FADD.FTZ R68, RZ, R32 ;  /* 0x00000020ff449221 */ /* 0x008fe20000010000 */
[----:B------:R-:W-:Y:S01]  /*4940*/  MOV R32, RZ ;  /* 0x000000ff00207202 */ /* 0x000fe20000000f00 */
[----:B------:R-:W-:Y:S01]  /*4950*/  @!P1 FADD.FTZ R32, RZ, R33 ;  /* 0x00000021ff209221 */ /* 0x000fe20000010000 */
[----:B------:R-:W-:Y:S01]  /*4960*/  LOP3.LUT P1, RZ, R89, 0xffffff1f, RZ, 0xc0, !PT ;  /* 0xffffff1f59ff7812 */ /* 0x000fe2000782c0ff */
[----:B------:R-:W-:Y:S01]  /*4970*/  FADD.FTZ R35, -R30, R35 ;  /* 0x000000231e237221 */ /* 0x000fe20000010100 */
[----:B------:R-:W0:Y:S01]  /*4980*/  SHFL.BFLY PT, R33, R68, 0x10, 0x1f ;  /* 0x0e001f0044217f89 */ /* 0x000e2200000e0000 */
[----:B------:R-:W-:Y:S01]  /*4990*/  SHF.L.U32 R37, R37, 0x10, RZ ;  /* 0x0000001025257819 */ /* 0x000fe200000006ff */
[----:B------:R-:W-:Y:S01]  /*49a0*/  ULDC.64 UR14, c[0x0][0x210] ;  /* 0x00008400000e7ab9 */ /* 0x000fe20000000a00 */
        /* <DEDUP_REMOVED lines=31> */
[----:B--2---:R-:W-:-:S03]  /*4ba0*/  IADD3 R32, R79, -UR11, RZ ;  /* 0x8000000b4f207c10 */ /* 0x004fc6000fffe0ff */
[----:B------:R-:W-:Y:S01]  /*4bb0*/  FMUL.FTZ R33, R33, R68 ;  /* 0x0000004421217220 */ /* 0x000fe20000410000 */
[----:B------:R-:W-:Y:S01]  /*4bc0*/  LEA R32, R32, UR5, 0x3 ;  /* 0x0000000520207c11 */ /* 0x000fe2000f8e18ff */
[----:B------:R-:W-:Y:S01]  /*4bd0*/  FMUL.FTZ R35, R2, R35 ;  /* 0x0000002302237220 */ /* 0x000fe20000410000 */
[----:B------:R-:W-:Y:S01]  /*4be0*/  SHF.L.U32 R38, R38, 0x10, RZ ;  /* 0x0000001026267819 */ /* 0x000fe200000006ff */
[----:B------:R-:W-:Y:S01]  /*4bf0*/  FMUL.FTZ R40, R40, R33 ;  /* 0x0000002128287220 */ /* 0x000fe20000410000 */
[----:B------:R-:W-:Y:S01]  /*4c00*/  BAR.SYNC.DEFER_BLOCKING 0x0 ;  /* 0x0000000000007b1d */ /* 0x000fe20000010000 */
[----:B------:R-:W-:Y:S02]  /*4c10*/  SHF.L.U32 R41, R41, 0x10, RZ ;  /* 0x0000001029297819 */ /* 0x000fe400000006ff */
[----:B------:R-:W-:Y:S02]  /*4c20*/  SHF.L.U32 R39, R39, 0x10, RZ ;  /* 0x0000001027277819 */ /* 0x000fe400000006ff */
[----:B------:R-:W-:-:S02]  /*4c30*/  SHF.L.U32 R44, R44, 0x10, RZ ;  /* 0x000000102c2c7819 */ /* 0x000fc400000006ff */
[----:B------:R-:W-:Y:S01]  /*4c40*/  SHF.L.U32 R42, R42, 0x10, RZ ;  /* 0x000000102a2a7819 */ /* 0x000fe200000006ff */
[----:B------:R-:W2:Y:S04]  /*4c50*/  LDL.LU R68, [R1+0x30] ;  /* 0x0000300001447983 */ /* 0x000ea80000300800 */
[----:B------:R-:W0:Y:S02]  /*4c60*/  LDS.64 R32, [R32] ;  /* 0x0000000020207984 */ /* 0x000e240000000a00 */
[--C-:B0-----:R-:W-:Y:S01]  /*4c70*/  FFMA.FTZ R4, R0, R4, -R32.reuse ;  /* 0x0000000400047223 */ /* 0x101fe20000010820 */
[----:B------:R-:W-:-:S03]  /*4c80*/  FFMA.FTZ R40, R70, R40, -R32 ;  /* 0x0000002846287223 */ /* 0x000fc60000010820 */
[----:B------:R-:W-:Y:S01]  /*4c90*/  FFMA.FTZ R83, R83, -R33, R4 ;  /* 0x8000002153537223 */ /* 0x000fe20000010004 */
[----:B------:R-:W-:Y:S01]  /*4ca0*/  FFMA.FTZ R4, R35, R71, R37 ;  /* 0x0000004723047223 */ /* 0x000fe20000010025 */
[----:B------:R-:W-:-:S03]  /*4cb0*/  FFMA.FTZ R34, -R33, R34, R40 ;  /* 0x0000002221227223 */ /* 0x000fc60000010128 */
[----:B------:R-:W-:-:S06]  /*4cc0*/  FMUL.FTZ R40, R4, -1.4426950216293334961 ;  /* 0xbfb8aa3b04287820 */ /* 0x000fcc0000410000 */
[----:B------:R-:W0:Y:S02]  /*4cd0*/  MUFU.EX2 R40, R40 ;  /* 0x0000002800287308 */ /* 0x000e240000000800 */
[----:B0-----:R-:W-:-:S06]  /*4ce0*/  FADD.FTZ R40, R40, 1 ;  /* 0x3f80000028287421 */ /* 0x001fcc0000010000 */
[----:B------:R-:W0:Y:S01]  /*4cf0*/  MUFU.RCP R40, R40 ;  /* 0x0000002800287308 */ /* 0x000e220000001000 */
[----:B------:R-:W-:Y:S01]  /*4d00*/  FFMA.FTZ R5, R3, R5, -R32 ;  /* 0x0000000503057223 */ /* 0x000fe20000010820 */
[----:B------:R-:W-:-:S03]  /*4d10*/  FADD.FTZ R38, -R30, R38 ;  /* 0x000000261e267221 */ /* 0x000fc60000010100 */
[----:B------:R-:W-:Y:S01]  /*4d20*/  FFMA.FTZ R82, R82, -R33, R5 ;  /* 0x8000002152527223 */ /* 0x000fe20000010005 */
        /* <DEDUP_REMOVED lines=10> */
[----:B------:R-:W-:Y:S01]  /*4dd0*/  FADD.FTZ R39, -R30, R39 ;  /* 0x000000271e277221 */ /* 0x000fe20000010100 */
        /* <DEDUP_REMOVED lines=20> */
[----:B------:R-:W-:Y:S02]  /*4f20*/  SHF.L.U32 R45, R45, 0x10, RZ ;  /* 0x000000102d2d7819 */ /* 0x000fe400000006ff */
[----:B------:R-:W-:-:S03]  /*4f30*/  SHF.L.U32 R43, R43, 0x10, RZ ;  /* 0x000000102b2b7819 */ /* 0x000fc600000006ff */
[----:B------:R-:W-:Y:S02]  /*4f40*/  FMUL.FTZ R41, R45, R41 ;  /* 0x000000292d297220 */ /* 0x000fe40000410000 */
        /* <DEDUP_REMOVED lines=62> */
[----:B------:R-:W-:-:S05]  /*5330*/  SHF.L.U32 R54, R54, 0x10, RZ ;  /* 0x0000001036367819 */ /* 0x000fca00000006ff */
[----:B------:R-:W-:Y:S01]  /*5340*/  FMUL.FTZ R52, R54, R52 ;  /* 0x0000003436347220 */ /* 0x000fe20000410000 */
[----:B------:R-:W-:Y:S02]  /*5350*/  SHF.L.U32 R56, R56, 0x10, RZ ;  /* 0x0000001038387819 */ /* 0x000fe400000006ff */
[----:B------:R-:W-:Y:S01]  /*5360*/  SHF.L.U32 R55, R55, 0x10, RZ ;  /* 0x0000001037377819 */ /* 0x000fe200000006ff */
[----:B0-----:R-:W-:-:S04]  /*5370*/  FADD.FTZ R54, -R53, 1 ;  /* 0x3f80000035367421 */ /* 0x001fc80000010100 */
[----:B------:R-:W-:Y:S01]  /*5380*/  FFMA.FTZ R54, R51, R54, 1 ;  /* 0x3f80000033367423 */ /* 0x000fe20000010036 */
[----:B------:R-:W-:-:S03]  /*5390*/  FADD.FTZ R56, -R30, R56 ;  /* 0x000000381e387221 */ /* 0x000fc60000010100 */
[----:B------:R-:W-:Y:S01]  /*53a0*/  FMUL.FTZ R53, R53, R54 ;  /* 0x0000003635357220 */ /* 0x000fe20000410000 */
[--C-:B------:R-:W-:Y:S01]  /*53b0*/  FFMA.FTZ R40, R71, R40, -R32.reuse ;  /* 0x0000002847287223 */ /* 0x100fe20000010820 */
[C-C-:B------:R-:W-:Y:S01]  /*53c0*/  FFMA.FTZ R6, R0.reuse, R6, -R32.reuse ;  /* 0x0000000600067223 */ /* 0x140fe20000010820 */
[C-C-:B------:R-:W-:Y:S01]  /*53d0*/  FFMA.FTZ R8, R0.reuse, R8, -R32.reuse ;  /* 0x0000000800087223 */ /* 0x140fe20000010820 */
[----:B------:R-:W-:Y:S01]  /*53e0*/  FMUL.FTZ R53, R55, R53 ;  /* 0x0000003537357220 */ /* 0x000fe20000410000 */
[C-C-:B------:R-:W-:Y:S01]  /*53f0*/  FFMA.FTZ R10, R0.reuse, R10, -R32.reuse ;  /* 0x0000000a000a7223 */ /* 0x140fe20000010820 */
[C-C-:B------:R-:W-:Y:S01]  /*5400*/  FFMA.FTZ R12, R0.reuse, R12, -R32.reuse ;  /* 0x0000000c000c7223 */ /* 0x140fe20000010820 */
[C-C-:B------:R-:W-:Y:S01]  /*5410*/  FFMA.FTZ R15, R0.reuse, R15, -R32.reuse ;  /* 0x0000000f000f7223 */ /* 0x140fe20000010820 */
[--C-:B------:R-:W-:Y:S01]  /*5420*/  FFMA.FTZ R19, R0, R19, -R32.reuse ;  /* 0x0000001300137223 */ /* 0x100fe20000010820 */
[----:B------:R-:W-:Y:S01]  /*5430*/  FMUL.FTZ R51, R2, R56 ;  /* 0x0000003802337220 */ /* 0x000fe20000410000 */
[----:B------:R-:W-:Y:S01]  /*5440*/  FFMA.FTZ R0, R0, R21, -R32 ;  /* 0x0000001500007223 */ /* 0x000fe20000010820 */
[----:B------:R-:W-:Y:S01]  /*5450*/  FFMA.FTZ R35, -R33, R35, R40 ;  /* 0x0000002321237223 */ /* 0x000fe20000010128 */
[----:B------:R-:W-:Y:S01]  /*5460*/  FFMA.FTZ R53, R71, R53, -R32 ;  /* 0x0000003547357223 */ /* 0x000fe20000010820 */
[----:B------:R-:W-:Y:S01]  /*5470*/  FFMA.FTZ R54, R70, R51, R36 ;  /* 0x0000003346367223 */ /* 0x000fe20000010024 */
[----:B------:R-:W-:Y:S01]  /*5480*/  FFMA.FTZ R85, R85, -R33, R0 ;  /* 0x8000002155557223 */ /* 0x000fe20000010000 */
[C---:B------:R-:W-:Y:S01]  /*5490*/  FMUL.FTZ R0, R2.reuse, R82 ;  /* 0x0000005202007220 */ /* 0x040fe20000410000 */
[----:B------:R-:W-:Y:S01]  /*54a0*/  FMUL.FTZ R35, R2, R35 ;  /* 0x0000002302237220 */ /* 0x000fe20000410000 */
[----:B------:R-:W-:Y:S01]  /*54b0*/  FFMA.FTZ R53, -R33, R50, R53 ;  /* 0x0000003221357223 */ /* 0x000fe20000010135 */
[----:B------:R-:W-:Y:S01]  /*54c0*/  FMUL.FTZ R56, R54, -1.4426950216293334961 ;  /* 0xbfb8aa3b36387820 */ /* 0x000fe20000410000 */
[----:B------:R-:W3:Y:S01]  /*54d0*/  LDL.LU R50, [R1+0x24] ;  /* 0x0000240001327983 */ /* 0x000ee20000300800 */
[----:B------:R-:W-:Y:S01]  /*54e0*/  FFMA.FTZ R48, R70, R48, -R32 ;  /* 0x0000003046307223 */ /* 0x000fe20000010820 */
[----:B------:R-:W-:-:S02]  /*54f0*/  F2FP.BF16.F32.PACK_AB R0, R35, R0 ;  /* 0x000000002300723e */ /* 0x000fc400000010ff */
[----:B------:R-:W5:Y:S01]  /*5500*/  LDL.LU R35, [R1+0x28] ;  /* 0x0000280001237983 */ /* 0x000f620000300800 */
[----:B------:R-:W0:Y:S01]  /*5510*/  MUFU.EX2 R56, R56 ;  /* 0x0000003800387308 */ /* 0x000e220000000800 */
[----:B------:R-:W-:Y:S01]  /*5520*/  FFMA.FTZ R49, R71, R49, -R32 ;  /* 0x0000003147317223 */ /* 0x000fe20000010820 */
[C---:B------:R-:W-:Y:S02]  /*5530*/  FFMA.FTZ R43, -R33.reuse, R43, R48 ;  /* 0x0000002b212b7223 */ /* 0x040fe40000010130 */
[----:B------:R-:W5:Y:S01]  /*5540*/  LDL.LU R48, [R1+0x1c] ;  /* 0x00001c0001307983 */ /* 0x000f620000300800 */
[----:B------:R-:W-:-:S03]  /*5550*/  FFMA.FTZ R49, -R33, R46, R49 ;  /* 0x0000002e21317223 */ /* 0x000fc60000010131 */
[----:B------:R-:W5:Y:S01]  /*5560*/  LDL.LU R46, [R1+0x20] ;  /* 0x00002000012e7983 */ /* 0x000f620000300800 */
[----:B0-----:R-:W-:-:S06]  /*5570*/  FADD.FTZ R56, R56, 1 ;  /* 0x3f80000038387421 */ /* 0x001fcc0000010000 */
[----:B------:R-:W0:Y:S01]  /*5580*/  MUFU.RCP R56, R56 ;  /* 0x0000003800387308 */ /* 0x000e220000001000 */
[----:B------:R-:W-:-:S05]  /*5590*/  SHF.L.U32 R57, R57, 0x10, RZ ;  /* 0x0000001039397819 */ /* 0x000fca00000006ff */
[----:B------:R-:W-:Y:S01]  /*55a0*/  FADD.FTZ R57, -R30, R57 ;  /* 0x000000391e397221 */ /* 0x000fe20000010100 */
        /* <DEDUP_REMOVED lines=32> */
[----:B------:R-:W0:Y:S01]  /*57b0*/  MUFU.EX2 R61, R61 ;  /* 0x0000003d003d7308 */ /* 0x000e220000000800 */
[----:B------:R-:W-:Y:S02]  /*57c0*/  SHF.L.U32 R64, R64, 0x10, RZ ;  /* 0x0000001040407819 */ /* 0x000fe400000006ff */
[----:B------:R-:W-:-:S03]  /*57d0*/  SHF.L.U32 R65, R65, 0x10, RZ ;  /* 0x0000001041417819 */ /* 0x000fc600000006ff */
[C---:B------:R-:W-:Y:S01]  /*57e0*/  FADD.FTZ R64, -R30.reuse, R64 ;  /* 0x000000401e407221 */ /* 0x040fe20000010100 */
[----:B0-----:R-:W-:Y:S01]  /*57f0*/  FADD.FTZ R61, R61, 1 ;  /* 0x3f8000003d3d7421 */ /* 0x001fe20000010000 */
[----:B------:R-:W-:-:S05]  /*5800*/  FADD.FTZ R30, -R30, R65 ;  /* 0x000000411e1e7221 */ /* 0x000fca0000010100 */
[----:B------:R-:W0:Y:S01]  /*5810*/  MUFU.RCP R61, R61 ;  /* 0x0000003d003d7308 */ /* 0x000e220000001000 */
[----:B------:R-:W-:Y:S01]  /*5820*/  FMUL.FTZ R30, R2, R30 ;  /* 0x0000001e021e7220 */ /* 0x000fe20000410000 */
[----:B------:R-:W-:Y:S01]  /*5830*/  SHF.L.U32 R62, R62, 0x10, RZ ;  /* 0x000000103e3e7819 */ /* 0x000fe200000006ff */
[----:B------:R-:W-:Y:S02]  /*5840*/  FMUL.FTZ R64, R2, R64 ;  /* 0x0000004002407220 */ /* 0x000fe40000410000 */
[----:B------:R-:W-:Y:S02]  /*5850*/  FFMA.FTZ R37, R71, R30, R37 ;  /* 0x0000001e47257223 */ /* 0x000fe40000010025 */
[----:B------:R-:W-:Y:S01]  /*5860*/  FMUL.FTZ R60, R62, R60 ;  /* 0x0000003c3e3c7220 */ /* 0x000fe20000410000 */
[----:B------:R-:W-:Y:S01]  /*5870*/  FFMA.FTZ R36, R70, R64, R36 ;  /* 0x0000004046247223 */ /* 0x000fe20000010024 */
[----:B------:R-:W-:Y:S01]  /*5880*/  FMUL.FTZ R62, R37, -1.4426950216293334961 ;  /* 0xbfb8aa3b253e7820 */ /* 0x000fe20000410000 */
[----:B0-----:R-:W-:-:S05]  /*5890*/  FADD.FTZ R65, -R61, 1 ;  /* 0x3f8000003d417421 */ /* 0x001fca0000010100 */
[----:B------:R-:W0:Y:S01]  /*58a0*/  MUFU.EX2 R62, R62 ;  /* 0x0000003e003e7308 */ /* 0x000e220000000800 */
[----:B------:R-:W-:Y:S01]  /*58b0*/  FFMA.FTZ R59, R59, R65, 1 ;  /* 0x3f8000003b3b7423 */ /* 0x000fe20000010041 */
[----:B------:R-:W-:-:S06]  /*58c0*/  FMUL.FTZ R65, R36, -1.4426950216293334961 ;  /* 0xbfb8aa3b24417820 */ /* 0x000fcc0000410000 */
[----:B------:R-:W1:Y:S01]  /*58d0*/  MUFU.EX2 R65, R65 ;  /* 0x0000004100417308 */ /* 0x000e620000000800 */
[----:B0-----:R-:W-:-:S07]  /*58e0*/  FADD.FTZ R62, R62, 1 ;  /* 0x3f8000003e3e7421 */ /* 0x001fce0000010000 */
[----:B------:R-:W0:Y:S01]  /*58f0*/  MUFU.RCP R62, R62 ;  /* 0x0000003e003e7308 */ /* 0x000e220000001000 */
[----:B-1----:R-:W-:-:S07]  /*5900*/  FADD.FTZ R65, R65, 1 ;  /* 0x3f80000041417421 */ /* 0x002fce0000010000 */
[----:B------:R-:W1:Y:S01]  /*5910*/  MUFU.RCP R65, R65 ;  /* 0x0000004100417308 */ /* 0x000e620000001000 */
[----:B------:R-:W-:Y:S01]  /*5920*/  FMUL.FTZ R59, R61, R59 ;  /* 0x0000003b3d3b7220 */ /* 0x000fe20000410000 */
[----:B0-----:R-:W-:-:S04]  /*5930*/  FADD.FTZ R61, -R62, 1 ;  /* 0x3f8000003e3d7421 */ /* 0x001fc80000010100 */
[----:B------:R-:W-:Y:S01]  /*5940*/  FFMA.FTZ R61, R37, R61, 1 ;  /* 0x3f800000253d7423 */ /* 0x000fe2000001003d */
[----:B-1----:R-:W-:Y:S01]  /*5950*/  FADD.FTZ R37, -R65, 1 ;  /* 0x3f80000041257421 */ /* 0x002fe20000010100 */
[----:B------:R-:W-:-:S03]  /*5960*/  SHF.L.U32 R63, R63, 0x10, RZ ;  /* 0x000000103f3f7819 */ /* 0x000fc600000006ff */
[----:B------:R-:W-:Y:S01]  /*5970*/  FFMA.FTZ R37, R36, R37, 1 ;  /* 0x3f80000024257423 */ /* 0x000fe20000010025 */
[----:B------:R-:W-:Y:S01]  /*5980*/  SHF.L.U32 R67, R67, 0x10, RZ ;  /* 0x0000001043437819 */ /* 0x000fe200000006ff */
[----:B------:R-:W-:Y:S01]  /*5990*/  FMUL.FTZ R61, R62, R61 ;  /* 0x0000003d3e3d7220 */ /* 0x000fe20000410000 */
[----:B------:R-:W-:Y:S01]  /*59a0*/  SHF.L.U32 R66, R66, 0x10, RZ ;  /* 0x0000001042427819 */ /* 0x000fe200000006ff */
[----:B------:R-:W-:Y:S01]  /*59b0*/  FMUL.FTZ R37, R65, R37 ;  /* 0x0000002541257220 */ /* 0x000fe20000410000 */
[----:B------:R-:W-:Y:S01]  /*59c0*/  FMUL.FTZ R59, R63, R59 ;  /* 0x0000003b3f3b7220 */ /* 0x000fe20000410000 */
[----:B------:R-:W-:Y:S01]  /*59d0*/  FMUL.FTZ R61, R67, R61 ;  /* 0x0000003d433d7220 */ /* 0x000fe20000410000 */
[--C-:B------:R-:W-:Y:S01]  /*59e0*/  FFMA.FTZ R38, R70, R38, -R32.reuse ;  /* 0x0000002646267223 */ /* 0x100fe20000010820 */
[----:B------:R-:W-:Y:S01]  /*59f0*/  FMUL.FTZ R37, R66, R37 ;  /* 0x0000002542257220 */ /* 0x000fe20000410000 */
[C-C-:B------:R-:W-:Y:S01]  /*5a00*/  FFMA.FTZ R7, R3.reuse, R7, -R32.reuse ;  /* 0x0000000703077223 */ /* 0x140fe20000010820 */
[C-C-:B------:R-:W-:Y:S01]  /*5a10*/  FFMA.FTZ R9, R3.reuse, R9, -R32.reuse ;  /* 0x0000000903097223 */ /* 0x140fe20000010820 */
[C-C-:B------:R-:W-:Y:S01]  /*5a20*/  FFMA.FTZ R11, R3.reuse, R11, -R32.reuse ;  /* 0x0000000b030b7223 */ /* 0x140fe20000010820 */
[C-C-:B------:R-:W-:Y:S01]  /*5a30*/  FFMA.FTZ R14, R3.reuse, R14, -R32.reuse ;  /* 0x0000000e030e7223 */ /* 0x140fe20000010820 */
[C-C-:B------:R-:W-:Y:S01]  /*5a40*/  FFMA.FTZ R16, R3.reuse, R16, -R32.reuse ;  /* 0x0000001003107223 */ /* 0x140fe20000010820 */
[C-C-:B------:R-:W-:Y:S01]  /*5a50*/  FFMA.FTZ R20, R3.reuse, R20, -R32.reuse ;  /* 0x0000001403147223 */ /* 0x140fe20000010820 */
[--C-:B------:R-:W-:Y:S01]  /*5a60*/  FFMA.FTZ R3, R3, R31, -R32.reuse ;  /* 0x0000001f03037223 */ /* 0x100fe20000010820 */
[C---:B------:R-:W-:Y:S01]  /*5a70*/  FMUL.FTZ R83, R2.reuse, R83 ;  /* 0x0000005302537220 */ /* 0x040fe20000410000 */
[----:B------:R-:W-:Y:S01]  /*5a80*/  FMUL.FTZ R34, R2, R34 ;  /* 0x0000002202227220 */ /* 0x000fe20000410000 */
        /* <DEDUP_REMOVED lines=9> */
[----:B------:R-:W-:Y:S01]  /*5b20*/  FFMA.FTZ R61, R71, R61, -R32 ;  /* 0x0000003d473d7223 */ /* 0x000fe20000010820 */
[-C--:B------:R-:W-:Y:S01]  /*5b30*/  FFMA.FTZ R81, R81, -R33.reuse, R6 ;  /* 0x8000002151517223 */ /* 0x080fe20000010006 */
[C---:B------:R-:W-:Y:S01]  /*5b40*/  FFMA.FTZ R21, -R33.reuse, R4, R38 ;  /* 0x0000000421157223 */ /* 0x040fe20000010126 */
[-C--:B------:R-:W-:Y:S01]  /*5b50*/  FFMA.FTZ R31, R76, -R33.reuse, R10 ;  /* 0x800000214c1f7223 */ /* 0x080fe2000001000a */
[----:B------:R-:W-:Y:S01]  /*5b60*/  FFMA.FTZ R3, R84, -R33, R3 ;  /* 0x8000002154037223 */ /* 0x000fe20000010003 */
[----:B------:R-:W-:Y:S01]  /*5b70*/  FFMA.FTZ R41, -R33, R5, R41 ;  /* 0x0000000521297223 */ /* 0x000fe20000010129 */
[-C--:B------:R-:W-:Y:S01]  /*5b80*/  FFMA.FTZ R19, R17, -R33.reuse, R19 ;  /* 0x8000002111137223 */ /* 0x080fe20000010013 */
[----:B----4-:R-:W-:Y:S01]  /*5b90*/  IADD3 R10, P1, R69, UR14, RZ ;  /* 0x0000000e450a7c10 */ /* 0x010fe2000ff3e0ff */
[----:B------:R-:W-:Y:S01]  /*5ba0*/  FFMA.FTZ R7, R80, -R33, R7 ;  /* 0x8000002150077223 */ /* 0x000fe20000010007 */
[----:B------:R-:W-:Y:S01]  /*5bb0*/  F2FP.BF16.F32.PACK_AB R83, R34, R83 ;  /* 0x000000532253723e */ /* 0x000fe200000010ff */
[----:B------:R-:W-:Y:S01]  /*5bc0*/  FFMA.FTZ R5, R78, -R33, R8 ;  /* 0x800000214e057223 */ /* 0x000fe20000010008 */
[----:B------:R-:W-:Y:S01]  /*5bd0*/  FFMA.FTZ R39, -R33, R39, R44 ;  /* 0x0000002721277223 */ /* 0x000fe2000001012c */
[-C--:B------:R-:W-:Y:S01]  /*5be0*/  FFMA.FTZ R9, R77, -R33.reuse, R9 ;  /* 0x800000214d097223 */ /* 0x080fe20000010009 */
        /* <DEDUP_REMOVED lines=8> */
[C---:B------:R-:W-:Y:S01]  /*5c70*/  FFMA.FTZ R57, -R33.reuse, R54, R57 ;  /* 0x0000003621397223 */ /* 0x040fe20000010139 */
[C---:B------:R-:W-:Y:S01]  /*5c80*/  FFMA.FTZ R55, -R33.reuse, R55, R60 ;  /* 0x0000003721377223 */ /* 0x040fe2000001013c */
[----:B------:R-:W-:Y:S01]  /*5c90*/  FFMA.FTZ R17, R18, -R33, R20 ;  /* 0x8000002112117223 */ /* 0x000fe20000010014 */
[C---:B------:R-:W-:Y:S01]  /*5ca0*/  FFMA.FTZ R59, -R33.reuse, R58, R59 ;  /* 0x0000003a213b7223 */ /* 0x040fe2000001013b */
[C---:B------:R-:W-:Y:S01]  /*5cb0*/  FFMA.FTZ R37, -R33.reuse, R64, R37 ;  /* 0x0000004021257223 */ /* 0x040fe20000010125 */
[----:B------:R-:W-:Y:S01]  /*5cc0*/  FFMA.FTZ R61, -R33, R30, R61 ;  /* 0x0000001e213d7223 */ /* 0x000fe2000001013d */
[C---:B------:R-:W-:Y:S01]  /*5cd0*/  FMUL.FTZ R81, R2.reuse, R81 ;  /* 0x0000005102517220 */ /* 0x040fe20000410000 */
[C---:B------:R-:W-:Y:S01]  /*5ce0*/  FMUL.FTZ R4, R2.reuse, R21 ;  /* 0x0000001502047220 */ /* 0x040fe20000410000 */
[----:B------:R-:W-:Y:S01]  /*5cf0*/  FMUL.FTZ R8, R2, R3 ;  /* 0x0000000302087220 */ /* 0x000fe20000410000 */
[----:B--2---:R-:W-:Y:S01]  /*5d00*/  IADD3.X R11, R68, UR15, RZ, P1, !PT ;  /* 0x0000000f440b7c10 */ /* 0x004fe20008ffe4ff */
[----:B------:R-:W2:Y:S01]  /*5d10*/  LDL.LU R42, [R1+0x14] ;  /* 0x00001400012a7983 */ /* 0x000ea20000300800 */
        /* <DEDUP_REMOVED lines=26> */
[----:B---3--:R-:W-:-:S02]  /*5ec0*/  IADD3 R2, P1, R50, UR14, RZ ;  /* 0x0000000e32027c10 */ /* 0x008fc4000ff3e0ff */
[----:B------:R-:W-:Y:S01]  /*5ed0*/  F2FP.BF16.F32.PACK_AB R81, R4, R81 ;  /* 0x000000510451723e */ /* 0x000fe200000010ff */
[----:B------:R5:W-:Y:S01]  /*5ee0*/  STG.E.U16 desc[UR12][R10.64+0x2], R3 ;  /* 0x000002030a007986 */ /* 0x000be2000c10150c */
[----:B------:R-:W-:Y:S02]  /*5ef0*/  PRMT R21, R0, 0x7632, R21 ;  /* 0x0000763200157816 */ /* 0x000fe40000000015 */
[----:B------:R-:W-:Y:S01]  /*5f00*/  PRMT R33, R81, 0x7632, R33 ;  /* 0x0000763251217816 */ /* 0x000fe20000000021 */
[----:B------:R-:W3:Y:S04]  /*5f10*/  LDL.LU R39, [R1+0x18] ;  /* 0x0000180001277983 */ /* 0x000ee80000300800 */
[----:B------:R-:W4:Y:S01]  /*5f20*/  LDL.LU R37, [R1+0xc] ;  /* 0x00000c0001257983 */ /* 0x000f220000300800 */
[----:B-----5:R-:W-:-:S03]  /*5f30*/  IADD3.X R3, R35, UR15, RZ, P1, !PT ;  /* 0x0000000f23037c10 */ /* 0x020fc60008ffe4ff */
[----:B------:R-:W-:Y:S01]  /*5f40*/  STG.E.U16 desc[UR12][R10.64], R83 ;  /* 0x000000530a007986 */ /* 0x000fe2000c10150c */
[----:B------:R-:W-:Y:S02]  /*5f50*/  F2FP.BF16.F32.PACK_AB R7, R40, R7 ;  /* 0x000000072807723e */ /* 0x000fe400000010ff */
[----:B------:R-:W-:Y:S01]  /*5f60*/  IADD3 R4, P1, R48, UR14, RZ ;  /* 0x0000000e30047c10 */ /* 0x000fe2000ff3e0ff */
[----:B------:R0:W-:Y:S04]  /*5f70*/  STG.E.U16 desc[UR12][R10.64+0x4], R0 ;  /* 0x000004000a007986 */ /* 0x0001e8000c10150c */
[----:B------:R-:W5:Y:S04]  /*5f80*/  LDL.LU R35, [R1+0x10] ;  /* 0x0000100001237983 */ /* 0x000f680000300800 */
[----:B------:R-:W-:Y:S01]  /*5f90*/  STG.E.U16 desc[UR12][R10.64+0x6], R21 ;  /* 0x000006150a007986 */ /* 0x000fe2000c10150c */
[----:B------:R-:W-:-:S03]  /*5fa0*/  F2FP.BF16.F32.PACK_AB R6, R6, R5 ;  /* 0x000000050606723e */ /* 0x000fc600000010ff */
[----:B------:R1:W-:Y:S01]  /*5fb0*/  STG.E.U16 desc[UR12][R2.64+0x2], R33 ;  /* 0x0000022102007986 */ /* 0x0003e2000c10150c */
[----:B0-----:R-:W-:Y:S02]  /*5fc0*/  PRMT R0, R7, 0x7632, R0 ;  /* 0x0000763207007816 */ /* 0x001fe40000000000 */
[----:B------:R-:W-:Y:S02]  /*5fd0*/  F2FP.BF16.F32.PACK_AB R9, R34, R9 ;  /* 0x000000092209723e */ /* 0x000fe400000010ff */
[----:B------:R-:W-:Y:S01]  /*5fe0*/  IADD3.X R5, R46, UR15, RZ, P1, !PT ;  /* 0x0000000f2e057c10 */ /* 0x000fe20008ffe4ff */
[----:B-1----:R-:W5:Y:S04]  /*5ff0*/  LDL.LU R33, [R1+0x4] ;  /* 0x0000040001217983 */ /* 0x002f680000300800 */
[----:B------:R-:W5:Y:S04]  /*6000*/  LDL.LU R21, [R1+0x8] ;  /* 0x0000080001157983 */ /* 0x000f680000300800 */
[----:B------:R-:W-:Y:S04]  /*6010*/  STG.E.U16 desc[UR12][R2.64], R81 ;  /* 0x0000005102007986 */ /* 0x000fe8000c10150c */
[----:B------:R-:W-:Y:S04]  /*6020*/  STG.E.U16 desc[UR12][R2.64+0x4], R7 ;  /* 0x0000040702007986 */ /* 0x000fe8000c10150c */
[----:B------:R0:W-:Y:S04]  /*6030*/  STG.E.U16 desc[UR12][R2.64+0x6], R0 ;  /* 0x0000060002007986 */ /* 0x0001e8000c10150c */
[----:B------:R1:W-:Y:S01]  /*6040*/  STG.E.U16 desc[UR12][R4.64+0x4], R9 ;  /* 0x0000040904007986 */ /* 0x0003e2000c10150c */
[----:B0-----:R-:W-:-:S03]  /*6050*/  PRMT R3, R9, 0x7632, R3 ;  /* 0x0000763209037816 */ /* 0x001fc60000000003 */
[----:B-1----:R-:W5:Y:S01]  /*6060*/  LDL.LU R9, [R1] ;  /* 0x0000000001097983 */ /* 0x002f620000300800 */
[C---:B------:R-:W-:Y:S02]  /*6070*/  PRMT R11, R6.reuse, 0x7610, R11 ;  /* 0x00007610060b7816 */ /* 0x040fe4000000000b */
[----:B------:R-:W-:Y:S02]  /*6080*/  PRMT R34, R6, 0x7632, R34 ;  /* 0x0000763206227816 */ /* 0x000fe40000000022 */
[----:B------:R-:W-:Y:S02]  /*6090*/  F2FP.BF16.F32.PACK_AB R14, R14, R31 ;  /* 0x0000001f0e0e723e */ /* 0x000fe400000010ff */
[----:B------:R-:W-:Y:S02]  /*60a0*/  F2FP.BF16.F32.PACK_AB R36, R36, R75 ;  /* 0x0000004b2424723e */ /* 0x000fe400000010ff */
[----:B------:R-:W-:Y:S01]  /*60b0*/  F2FP.BF16.F32.PACK_AB R16, R16, R63 ;  /* 0x0000003f1010723e */ /* 0x000fe200000010ff */
[----:B------:R-:W-:Y:S01]  /*60c0*/  STG.E.U16 desc[UR12][R4.64], R11 ;  /* 0x0000000b04007986 */ /* 0x000fe2000c10150c */
[----:B------:R-:W-:-:S02]  /*60d0*/  PRMT R10, R14, 0x7632, R10 ;  /* 0x000076320e0a7816 */ /* 0x000fc4000000000a */
[----:B------:R-:W-:Y:S01]  /*60e0*/  PRMT R0, R36, 0x7632, R0 ;  /* 0x0000763224007816 */ /* 0x000fe20000000000 */
[----:B------:R-:W-:Y:S04]  /*60f0*/  STG.E.U16 desc[UR12][R4.64+0x2], R34 ;  /* 0x0000022204007986 */ /* 0x000fe8000c10150c */
[----:B------:R0:W-:Y:S01]  /*6100*/  STG.E.U16 desc[UR12][R4.64+0x6], R3 ;  /* 0x0000060304007986 */ /* 0x0001e2000c10150c */
[----:B------:R-:W-:Y:S02]  /*6110*/  F2FP.BF16.F32.PACK_AB R32, R32, R73 ;  /* 0x000000492020723e */ /* 0x000fe400000010ff */
[----:B------:R-:W-:Y:S02]  /*6120*/  F2FP.BF16.F32.PACK_AB R12, R12, R15 ;  /* 0x0000000f0c0c723e */ /* 0x000fe400000010ff */
[----:B0-----:R-:W-:-:S02]  /*6130*/  PRMT R5, R16, 0x7632, R5 ;  /* 0x0000763210057816 */ /* 0x001fc40000000005 */
[----:B------:R-:W-:Y:S02]  /*6140*/  F2FP.BF16.F32.PACK_AB R13, R30, R13 ;  /* 0x0000000d1e0d723e */ /* 0x000fe400000010ff */
[----:B------:R-:W-:Y:S02]  /*6150*/  F2FP.BF16.F32.PACK_AB R19, R38, R19 ;  /* 0x000000132613723e */ /* 0x000fe400000010ff */
[----:B------:R-:W-:Y:S02]  /*6160*/  F2FP.BF16.F32.PACK_AB R17, R20, R17 ;  /* 0x000000111411723e */ /* 0x000fe400000010ff */
[----:B------:R-:W-:Y:S02]  /*6170*/  F2FP.BF16.F32.PACK_AB R18, R18, R85 ;  /* 0x000000551212723e */ /* 0x000fe400000010ff */
[----:B------:R-:W-:Y:S02]  /*6180*/  F2FP.BF16.F32.PACK_AB R8, R61, R8 ;  /* 0x000000083d08723e */ /* 0x000fe400000010ff */
[----:B------:R-:W-:-:S02]  /*6190*/  PRMT R44, R19, 0x7632, R44 ;  /* 0x00007632132c7816 */ /* 0x000fc4000000002c */
[----:B------:R-:W-:Y:S01]  /*61a0*/  PRMT R43, R18, 0x7632, R43 ;  /* 0x00007632122b7816 */ /* 0x000fe2000000002b */
[----:B------:R-:W-:Y:S01]  /*61b0*/  ULOP3.LUT UR4, UR4, 0x1, URZ, 0x3c, !UPT ;  /* 0x0000000104047892 */ /* 0x000fe2000f8e3c3f */
[----:B------:R-:W-:Y:S01]  /*61c0*/  UMOV UR5, UR10 ;  /* 0x0000000a00057c82 */ /* 0x000fe20008000000 */
[----:B------:R-:W-:Y:S01]  /*61d0*/  UMOV UR11, UR9 ;  /* 0x00000009000b7c82 */ /* 0x000fe20008000000 */
[----:B--2---:R-:W-:-:S04]  /*61e0*/  IADD3 R6, P1, R42, UR14, RZ ;  /* 0x0000000e2a067c10 */ /* 0x004fc8000ff3e0ff */
[----:B---3--:R-:W-:Y:S02]  /*61f0*/  IADD3.X R7, R39, UR15, RZ, P1, !PT ;  /* 0x0000000f27077c10 */ /* 0x008fe40008ffe4ff */
[----:B----4-:R-:W-:-:S03]  /*6200*/  IADD3 R2, P1, R37, UR14, RZ ;  /* 0x0000000e25027c10 */ /* 0x010fc6000ff3e0ff */
[----:B------:R-:W-:Y:S04]  /*6210*/  STG.E.U16 desc[UR12][R6.64], R14 ;  /* 0x0000000e06007986 */ /* 0x000fe8000c10150c */
[----:B------:R-:W-:Y:S04]  /*6220*/  STG.E.U16 desc[UR12][R6.64+0x2], R10 ;  /* 0x0000020a06007986 */ /* 0x000fe8000c10150c */
[----:B------:R-:W-:Y:S01]  /*6230*/  STG.E.U16 desc[UR12][R6.64+0x4], R36 ;  /* 0x0000042406007986 */ /* 0x000fe2000c10150c */
[----:B-----5:R-:W-:-:S03]  /*6240*/  IADD3.X R3, R35, UR15, RZ, P1, !PT ;  /* 0x0000000f23037c10 */ /* 0x020fc60008ffe4ff */
[----:B------:R0:W-:Y:S04]  /*6250*/  STG.E.U16 desc[UR12][R6.64+0x6], R0 ;  /* 0x0000060006007986 */ /* 0x0001e8000c10150c */
[----:B------:R1:W-:Y:S01]  /*6260*/  STG.E.U16 desc[UR12][R2.64+0x2], R5 ;  /* 0x0000020502007986 */ /* 0x0003e2000c10150c */
[----:B0-----:R-:W-:Y:S02]  /*6270*/  PRMT R7, R32, 0x7632, R7 ;  /* 0x0000763220077816 */ /* 0x001fe40000000007 */
[----:B------:R-:W-:-:S04]  /*6280*/  IADD3 R4, P1, R33, UR14, RZ ;  /* 0x0000000e21047c10 */ /* 0x000fc8000ff3e0ff */
[----:B-1----:R-:W-:Y:S02]  /*6290*/  IADD3.X R5, R21, UR15, RZ, P1, !PT ;  /* 0x0000000f15057c10 */ /* 0x002fe40008ffe4ff */
[----:B------:R-:W-:Y:S02]  /*62a0*/  IADD3 R88, P1, R88, UR14, RZ ;  /* 0x0000000e58587c10 */ /* 0x000fe4000ff3e0ff */
[----:B------:R-:W-:Y:S01]  /*62b0*/  PRMT R0, R12, 0x7632, R0 ;  /* 0x000076320c007816 */ /* 0x000fe20000000000 */
[----:B------:R-:W-:Y:S04]  /*62c0*/  STG.E.U16 desc[UR12][R2.64], R16 ;  /* 0x0000001002007986 */ /* 0x000fe8000c10150c */
[----:B------:R-:W-:Y:S04]  /*62d0*/  STG.E.U16 desc[UR12][R2.64+0x4], R32 ;  /* 0x0000042002007986 */ /* 0x000fe8000c10150c */
[----:B------:R0:W-:Y:S04]  /*62e0*/  STG.E.U16 desc[UR12][R2.64+0x6], R7 ;  /* 0x0000060702007986 */ /* 0x0001e8000c10150c */
[----:B------:R1:W-:Y:S01]  /*62f0*/  STG.E.U16 desc[UR12][R4.64+0x2], R0 ;  /* 0x0000020004007986 */ /* 0x0003e2000c10150c */
[----:B0-----:R-:W-:-:S02]  /*6300*/  PRMT R3, R13, 0x7632, R3 ;  /* 0x000076320d037816 */ /* 0x001fc40000000003 */
[----:B------:R-:W-:Y:S02]  /*6310*/  IADD3.X R89, R9, UR15, RZ, P1, !PT ;  /* 0x0000000f09597c10 */ /* 0x000fe40008ffe4ff */
[----:B------:R-:W-:Y:S02]  /*6320*/  IADD3 R86, P1, R86, UR14, RZ ;  /* 0x0000000e56567c10 */ /* 0x000fe4000ff3e0ff */
[----:B-1----:R-:W-:Y:S02]  /*6330*/  PRMT R0, R17, 0x7632, R0 ;  /* 0x0000763211007816 */ /* 0x002fe40000000000 */
[----:B------:R-:W-:Y:S02]  /*6340*/  IADD3.X R87, R87, UR15, RZ, P1, !PT ;  /* 0x0000000f57577c10 */ /* 0x000fe40008ffe4ff */
[----:B------:R-:W-:Y:S01]  /*6350*/  PRMT R2, R8, 0x7632, R2 ;  /* 0x0000763208027816 */ /* 0x000fe20000000002 */
[----:B------:R2:W-:Y:S04]  /*6360*/  STG.E.U16 desc[UR12][R4.64], R12 ;  /* 0x0000000c04007986 */ /* 0x0005e8000c10150c */
        /* <DEDUP_REMOVED lines=11> */
.L_x_1274:
        /* <DEDUP_REMOVED lines=10> */
[----:B--2---:R-:W1:Y:S01]  /*64c0*/  LDC.64 R18, c[0x0][0x258] ;  /* 0x00009600ff127b82 */ /* 0x004e620000000a00 */
[----:B------:R-:W2:Y:S01]  /*64d0*/  S2R R16, SR_TID.X ;  /* 0x0000000000107919 */ /* 0x000ea20000002100 */
[----:B------:R-:W-:Y:S01]  /*64e0*/  MOV R15, 0xffffffff ;  /* 0xffffffff000f7802 */ /* 0x000fe20000000f00 */
[----:B------:R-:W-:Y:S01]  /*64f0*/  HFMA2.MMA R10, -RZ, RZ, 0, 1.1920928955078125e-06 ;  /* 0x00000014ff0a7435 */ /* 0x000fe200000001ff */
[----:B-1----:R-:W-:Y:S02]  /*6500*/  LOP3.LUT R12, RZ, R18, RZ, 0x33, !PT ;  /* 0x00000012ff0c7212 */ /* 0x002fe400078e33ff */
[----:B0-----:R-:W-:Y:S02]  /*6510*/  LOP3.LUT R3, RZ, R19, RZ, 0x33, !PT ;  /* 0x00000013ff037212 */ /* 0x001fe400078e33ff */
[----:B------:R-:W-:-:S04]  /*6520*/  ISETP.GT.U32.AND P0, PT, R12, -0x5, PT ;  /* 0xfffffffb0c00780c */ /* 0x000fc80003f04070 */
[C---:B------:R-:W-:Y:S02]  /*6530*/  ISETP.GT.AND.EX P0, PT, R3.reuse, -0x1, PT, P0 ;  /* 0xffffffff0300780c */ /* 0x040fe40003f04300 */
[----:B--2---:R-:W-:Y:S02]  /*6540*/  SHF.R.U32.HI R14, RZ, 0x5, R16 ;  /* 0x00000005ff0e7819 */ /* 0x004fe40000011610 */
        /* <DEDUP_REMOVED lines=13> */
[C---:B------:R-:W-:Y:S01]  /*6620*/  IMAD.WIDE.U32 R4, P0, R7.reuse, -0x33333334, R2 ;  /* 0xcccccccc07047825 */ /* 0x040fe20007800002 */
[----:B------:R-:W-:Y:S02]  /*6630*/  LOP3.LUT R47, R16, 0xf, RZ, 0xc0, !PT ;  /* 0x0000000f102f7812 */ /* 0x000fe400078ec0ff */
[----:B------:R-:W-:Y:S01]  /*6640*/  IADD3.X R45, RZ, RZ, RZ, P2, !PT ;  /* 0x000000ffff2d7210 */ /* 0x000fe200017fe4ff */
[----:B------:R-:W-:Y:S01]  /*6650*/  IMAD.WIDE.U32 R2, R7, -0x33333333, RZ ;  /* 0xcccccccd07027825 */ /* 0x000fe200078e00ff */
[----:B------:R-:W-:Y:S02]  /*6660*/  IADD3.X R7, RZ, RZ, RZ, P0, !PT ;  /* 0x000000ffff077210 */ /* 0x000fe400007fe4ff */
[----:B------:R-:W-:-:S02]  /*6670*/  MOV R6, R5 ;  /* 0x0000000500067202 */ /* 0x000fc40000000f00 */
[----:B------:R-:W-:Y:S01]  /*6680*/  IADD3 RZ, P1, R3, R4, RZ ;  /* 0x0000000403ff7210 */ /* 0x000fe20007f3e0ff */
[----:B------:R-:W-:Y:S01]  /*6690*/  IMAD.WIDE.U32 R2, R10, -0x33333333, RZ ;  /* 0xcccccccd0a027825 */ /* 0x000fe200078e00ff */
[----:B------:R-:W-:-:S03]  /*66a0*/  ISETP.LT.U32.AND P0, PT, R18, 0x4, PT ;  /* 0x000000041200780c */ /* 0x000fc60003f01070 */
[----:B------:R-:W-:Y:S01]  /*66b0*/  IMAD.WIDE.U32.X R4, R15, -0x33333334, R6, P1 ;  /* 0xcccccccc0f047825 */ /* 0x000fe200008e0406 */
[----:B------:R-:W-:Y:S02]  /*66c0*/  ISETP.LT.AND.EX P0, PT, R19, RZ, PT, P0 ;  /* 0x000000ff1300720c */ /* 0x000fe40003f01300 */
[----:B------:R-:W-:Y:S02]  /*66d0*/  LEA.HI R2, R3, 0x1, RZ, 0x1c ;  /* 0x0000000103027811 */ /* 0x000fe400078fe0ff */
[----:B------:R-:W-:Y:S02]  /*66e0*/  SHF.R.U64 R0, R4, 0x3, R5 ;  /* 0x0000000304007819 */ /* 0x000fe40000001205 */
[----:B------:R-:W-:Y:S02]  /*66f0*/  SEL R15, R18, 0x4, P0 ;  /* 0x00000004120f7807 */ /* 0x000fe40000000000 */
[----:B------:R-:W-:Y:S02]  /*6700*/  SEL R4, R19, RZ, P0 ;  /* 0x000000ff13047207 */ /* 0x000fe40000000000 */
[----:B------:R-:W-:-:S02]  /*6710*/  IADD3 R8, P0, R14, 0xa, RZ ;  /* 0x0000000a0e087810 */ /* 0x000fc40007f1e0ff */
[----:B------:R-:W-:Y:S02]  /*6720*/  IADD3 R7, P1, R14, 0x14, RZ ;  /* 0x000000140e077810 */ /* 0x000fe40007f3e0ff */
[----:B------:R-:W-:Y:S02]  /*6730*/  IADD3 R0, R0, 0x1, RZ ;  /* 0x0000000100007810 */ /* 0x000fe40007ffe0ff */
[----:B------:R-:W-:Y:S02]  /*6740*/  IADD3.X R6, RZ, RZ, RZ, P0, !PT ;  /* 0x000000ffff067210 */ /* 0x000fe400007fe4ff */
[----:B------:R-:W-:Y:S02]  /*6750*/  IADD3.X R5, RZ, RZ, RZ, P1, !PT ;  /* 0x000000ffff057210 */ /* 0x000fe40000ffe4ff */
[C---:B------:R-:W-:Y:S02]  /*6760*/  SHF.L.U64.HI R4, R15.reuse, 0x5, R4 ;  /* 0x000000050f047819 */ /* 0x040fe40000010204 */
[----:B------:R-:W-:-:S02]  /*6770*/  SHF.L.U32 R3, R15, 0x5, RZ ;  /* 0x000000050f037819 */ /* 0x000fc400000006ff */
[----:B------:R-:W-:Y:S02]  /*6780*/  LOP3.LUT R2, R2, 0x3, RZ, 0xc0, !PT ;  /* 0x0000000302027812 */ /* 0x000fe400078ec0ff */
[----:B------:R-:W-:-:S07]  /*6790*/  LOP3.LUT R0, R0, 0x3, RZ, 0xc0, !PT ;  /* 0x0000000300007812 */ /* 0x000fce00078ec0ff */
.L_x_1303:
[----:B------:R-:W-:Y:S01]  /*67a0*/  ISETP.GT.U32.AND P0, PT, R3, R14, PT ;  /* 0x0000000e0300720c */ /* 0x000fe20003f04070 */
[----:B------:R-:W-:Y:S01]  /*67b0*/  BSSY B0, `(.L_x_1287) ;  /* 0x00000ae000007945 */ /* 0x000fe20003800000 */
[----:B01234-:R-:W-:Y:S02]  /*67c0*/  MOV R17, RZ ;  /* 0x000000ff00117202 */ /* 0x01ffe40000000f00 */
[----:B------:R-:W-:Y:S02]  /*67d0*/  ISETP.GT.AND.EX P0, PT, R4, RZ, PT, P0 ;  /* 0x000000ff0400720c */ /* 0x000fe40003f04300 */
[----:B------:R-:W-:-:S11]  /*67e0*/  MOV R46, RZ ;  /* 0x000000ff002e7202 */ /* 0x000fd60000000f00 */
        /* <DEDUP_REMOVED lines=8> */
[----:B------:R-:W-:-:S02]  /*6870*/  ISETP.GE.U32.AND P0, PT, R17, 0x1e, PT ;  /* 0x0000001e1100780c */ /* 0x000fc40003f06070 */
[----:B------:R-:W-:Y:S02]  /*6880*/  IADD3.X R15, ~R12, -0x1, R15, P2, P3 ;  /* 0xffffffff0c0f7810 */ /* 0x000fe400017e650f */
[----:B------:R-:W-:Y:S02]  /*6890*/  IADD3 R18, P2, R18, R9, RZ ;  /* 0x0000000912127210 */ /* 0x000fe40007f5e0ff */
[----:B------:R-:W-:Y:S01]  /*68a0*/  ISETP.GE.U32.AND.EX P0, PT, R15, RZ, PT, P0 ;  /* 0x000000ff0f00720c */ /* 0x000fe20003f06100 */
[----:B------:R-:W-:Y:S01]  /*68b0*/  HFMA2.MMA R15, -RZ, RZ, 0, 0 ;  /* 0x00000000ff0f7435 */ /* 0x000fe200000001ff */
        /* <DEDUP_REMOVED lines=28> */
.L_x_1290:
[----:B------:R-:W-:Y:S05]  /*6a80*/  BSYNC B1 ;  /* 0x0000000000017941 */ /* 0x000fea0003800000 */
.L_x_1289:
[----:B------:R-:W-:Y:S05]  /*6a90*/  @!P0 BRA `(.L_x_1288) ;  /* 0x0000000400fc8947 */ /* 0x000fea0003800000 */
[----:B------:R-:W-:Y:S01]  /*6aa0*/  IADD3 R20, P2, -R44, R3, RZ ;  /* 0x000000032c147210 */ /* 0x000fe20007f5e1ff */
[C---:B------:R-:W-:Y:S01]  /*6ab0*/  IMAD R21, R15.reuse, 0x500, RZ ;  /* 0x000005000f157824 */ /* 0x040fe200078e02ff */
[C---:B------:R-:W-:Y:S01]  /*6ac0*/  SHF.L.U64.HI R19, R18.reuse, 0x1, R19 ;  /* 0x0000000112137819 */ /* 0x040fe20000010213 */
[----:B------:R-:W-:Y:S01]  /*6ad0*/  ULDC.64 UR4, c[0x0][0x260] ;  /* 0x0000980000047ab9 */ /* 0x000fe20000000a00 */
[----:B------:R-:W-:Y:S01]  /*6ae0*/  SHF.L.U32 R18, R18, 0x1, RZ ;  /* 0x0000000112127819 */ /* 0x000fe200000006ff */
[----:B------:R-:W-:Y:S01]  /*6af0*/  BSSY B1, `(.L_x_1291) ;  /* 0x0000046000017945 */ /* 0x000fe20003800000 */
[----:B------:R-:W-:Y:S02]  /*6b00*/  ISETP.GT.U32.AND P1, PT, R20, 0x78, PT ;  /* 0x000000781400780c */ /* 0x000fe40003f24070 */
[----:B------:R-:W-:Y:S01]  /*6b10*/  IADD3.X R22, ~R15, R4, RZ, P2, !PT ;  /* 0x000000040f167210 */ /* 0x000fe200017fe5ff */
[----:B------:R-:W-:-:S03]  /*6b20*/  IMAD.WIDE.U32 R18, R44, 0x500, R18 ;  /* 0x000005002c127825 */ /* 0x000fc600078e0012 */
[----:B------:R-:W-:Y:S02]  /*6b30*/  ISETP.GT.AND.EX P1, PT, R22, RZ, PT, P1 ;  /* 0x000000ff1600720c */ /* 0x000fe40003f24310 */
        /* <DEDUP_REMOVED lines=10> */
.L_x_1293:
        /* <DEDUP_REMOVED lines=55> */
.L_x_1292:
[----:B------:R-:W-:Y:S05]  /*6f50*/  BSYNC B1 ;  /* 0x0000000000017941 */ /* 0x000fea0003800000 */
.L_x_1291:
        /* <DEDUP_REMOVED lines=35> */
.L_x_1295:
[----:B------:R-:W-:Y:S05]  /*7190*/  BSYNC B1 ;  /* 0x0000000000017941 */ /* 0x000fea0003800000 */
.L_x_1294:
        /* <DEDUP_REMOVED lines=15> */
.L_x_1288:
[----:B------:R-:W-:Y:S05]  /*7290*/  BSYNC B0 ;  /* 0x0000000000007941 */ /* 0x000fea0003800000 */
.L_x_1287:
        /* <DEDUP_REMOVED lines=21> */
[----:B0-----:R-:W-:Y:S02]  /*73f0*/  @!P0 LOP3.LUT R15, R11, R18, RZ, 0x3c, !PT ;  /* 0x000000120b0f8212 */ /* 0x001fe400078e3cff */
[----:B------:R-:W-:Y:S02]  /*7400*/  CS2R R18, SRZ ;  /* 0x0000000000127805 */ /* 0x000fe4000001ff00 */
[----:B------:R-:W-:-:S05]  /*7410*/  @!P0 LEA R15, R15, R20, 0x2 ;  /* 0x000000140f0f8211 */ /* 0x000fca00078e10ff */
[----:B------:R0:W1:Y:S04]  /*7420*/  @!P0 LDS R18, [R15] ;  /* 0x000000000f128984 */ /* 0x0000680000000800 */
[----:B------:R0:W2:Y:S01]  /*7430*/  @!P0 LDS R19, [R15+0x500] ;  /* 0x000500000f138984 */ /* 0x0000a20000000800 */
[----:B------:R-:W-:Y:S05]  /*7440*/  BRA.DIV UR5, `(.L_x_1299) ;  /* 0x00000012058c7947 */ /* 0x000fea000b800000 */
[----:B0-----:R-:W-:Y:S02]  /*7450*/  MOV R15, 0xffff ;  /* 0x0000ffff000f7802 */ /* 0x001fe40000000f00 */
[----:B------:R-:W-:Y:S02]  /*7460*/  MOV R22, 0xffff ;  /* 0x0000ffff00167802 */ /* 0x000fe40000000f00 */
[----:B------:R-:W-:Y:S01]  /*7470*/  MOV R24, 0xffff ;  /* 0x0000ffff00187802 */ /* 0x000fe20000000f00 */
[----:B-1----:R-:W0:Y:S01]  /*7480*/  SHFL.BFLY PT, R21, R18, 0x8, 0x101f ;  /* 0x0d101f0012157f89 */ /* 0x002e2200000e0000 */
[----:B------:R-:W-:Y:S02]  /*7490*/  MOV R17, 0xffff ;  /* 0x0000ffff00117802 */ /* 0x000fe40000000f00 */
[----:B------:R-:W-:Y:S01]  /*74a0*/  MOV R29, 0xffff ;  /* 0x0000ffff001d7802 */ /* 0x000fe20000000f00 */
[----:B--2---:R-:W1:Y:S01]  /*74b0*/  SHFL.BFLY PT, R20, R19, 0x8, 0x101f ;  /* 0x0d101f0013147f89 */ /* 0x004e6200000e0000 */
[----:B------:R-:W-:Y:S01]  /*74c0*/  MOV R23, 0xffff ;  /* 0x0000ffff00177802 */ /* 0x000fe20000000f00 */
        /* <DEDUP_REMOVED lines=14> */
.L_x_1312:
        /* <DEDUP_REMOVED lines=19> */
[----:B------:R-:W-:Y:S02]  /*76e0*/  @!P0 LEA R15, R26, R17, 0x2 ;  /* 0x000000111a0f8211 */ /* 0x000fe400078e10ff */
[----:B------:R-:W-:-:S03]  /*76f0*/  MOV R26, RZ ;  /* 0x000000ff001a7202 */ /* 0x000fc60000000f00 */
[----:B------:R0:W1:Y:S04]  /*7700*/  @!P0 LDS R25, [R15] ;  /* 0x000000000f198984 */ /* 0x0000680000000800 */
[----:B------:R0:W2:Y:S01]  /*7710*/  @!P0 LDS R26, [R15+0x500] ;  /* 0x000500000f1a8984 */ /* 0x0000a20000000800 */
[----:B------:R-:W-:Y:S05]  /*7720*/  BRA.DIV UR5, `(.L_x_1300) ;  /* 0x0000001205a87947 */ /* 0x000fea000b800000 */
[----:B------:R-:W-:Y:S02]  /*7730*/  MOV R22, 0xffff ;  /* 0x0000ffff00167802 */ /* 0x000fe40000000f00 */
[----:B0-----:R-:W-:Y:S02]  /*7740*/  MOV R15, 0xffff ;  /* 0x0000ffff000f7802 */ /* 0x001fe40000000f00 */
[----:B------:R-:W-:Y:S01]  /*7750*/  MOV R17, 0xffff ;  /* 0x0000ffff00117802 */ /* 0x000fe20000000f00 */
[----:B-1----:R-:W0:Y:S01]  /*7760*/  SHFL.BFLY PT, R28, R25, 0x8, 0x101f ;  /* 0x0d101f00191c7f89 */ /* 0x002e2200000e0000 */
[----:B------:R-:W-:Y:S02]  /*7770*/  MOV R24, 0xffff ;  /* 0x0000ffff00187802 */ /* 0x000fe40000000f00 */
[----:B------:R-:W-:Y:S01]  /*7780*/  MOV R34, 0xffff ;  /* 0x0000ffff00227802 */ /* 0x000fe20000000f00 */
[----:B--2---:R-:W1:Y:S01]  /*7790*/  SHFL.BFLY PT, R27, R26, 0x8, 0x101f ;  /* 0x0d101f001a1b7f89 */ /* 0x004e6200000e0000 */
[----:B------:R-:W-:Y:S01]  /*77a0*/  MOV R33, 0xffff ;  /* 0x0000ffff00217802 */ /* 0x000fe20000000f00 */
        /* <DEDUP_REMOVED lines=13> */
.L_x_1322:
        /* <DEDUP_REMOVED lines=9> */
[----:B------:R-:W-:Y:S01]  /*7910*/  HFMA2.MMA R25, -RZ, RZ, 0, 0 ;  /* 0x00000000ff197435 */ /* 0x000fe200000001ff */
[----:B------:R-:W-:Y:S01]  /*7920*/  @!P0 LEA R17, R47, UR4, 0x7 ;  /* 0x000000042f118c11 */ /* 0x000fe2000f8e38ff */
        /* <DEDUP_REMOVED lines=28> */
.L_x_1332:
[----:B--2---:R-:W-:Y:S01]  /*7af0*/  FADD.FTZ R17, R25, R23 ;  /* 0x0000001719117221 */ /* 0x004fe20000010000 */
[----:B------:R-:W-:Y:S02]  /*7b00*/  @!P1 F2FP.BF16.F32.PACK_AB R15, RZ, R31 ;  /* 0x0000001fff0f923e */ /* 0x000fe400000010ff */
[----:B------:R-:W-:Y:S02]  /*7b10*/  LEA.HI R26, R16, 0x3c, RZ, 0x1c ;  /* 0x0000003c101a7811 */ /* 0x000fe400078fe0ff */
[----:B------:R-:W-:Y:S01]  /*7b20*/  @!P1 F2FP.BF16.F32.PACK_AB R17, RZ, R17 ;  /* 0x00000011ff11923e */ /* 0x000fe200000010ff */
[----:B------:R3:W-:Y:S04]  /*7b30*/  @!P1 STG.E.U16 desc[UR12][R18.64+0x50], R15 ;  /* 0x0000500f12009986 */ /* 0x0007e8000c10150c */
[----:B------:R3:W-:Y:S02]  /*7b40*/  @!P1 STG.E.U16 desc[UR12][R20.64+0x50], R17 ;  /* 0x0000501114009986 */ /* 0x0007e4000c10150c */
.L_x_1298:
[----:B------:R-:W-:Y:S05]  /*7b50*/  BSYNC B0 ;  /* 0x0000000000007941 */ /* 0x000fea0003800000 */
.L_x_1297:
        /* <DEDUP_REMOVED lines=12> */
[C---:B------:R-:W-:Y:S02]  /*7c20*/  @!P0 SHF.L.U32 R28, R47.reuse, 0x1, RZ ;  /* 0x000000012f1c8819 */ /* 0x040fe400000006ff */
[C---:B------:R-:W-:Y:S02]  /*7c30*/  @!P0 IADD3 R25, R26.reuse, 0x14, RZ ;  /* 0x000000141a198810 */ /* 0x040fe40007ffe0ff */
[----:B------:R-:W-:Y:S02]  /*7c40*/  @!P0 SHF.L.U32 R21, R47, 0x1, RZ ;  /* 0x000000012f158819 */ /* 0x000fe400000006ff */
[----:B------:R-:W-:Y:S02]  /*7c50*/  @!P0 IADD3 R20, R26, 0x28, RZ ;  /* 0x000000281a148810 */ /* 0x000fe40007ffe0ff */
[----:B------:R-:W-:Y:S02]  /*7c60*/  @!P0 LOP3.LUT R25, R25, R28, RZ, 0x3c, !PT ;  /* 0x0000001c19198212 */ /* 0x000fe400078e3cff */
[----:B------:R-:W-:-:S02]  /*7c70*/  @!P0 LEA R30, R47, UR4, 0x7 ;  /* 0x000000042f1e8c11 */ /* 0x000fc4000f8e38ff */
[----:B------:R-:W-:Y:S02]  /*7c80*/  @!P0 LOP3.LUT R20, R20, R21, RZ, 0x3c, !PT ;  /* 0x0000001514148212 */ /* 0x000fe400078e3cff */
[----:B------:R-:W-:Y:S02]  /*7c90*/  @!P0 LEA R31, R47, UR4, 0x7 ;  /* 0x000000042f1f8c11 */ /* 0x000fe4000f8e38ff */
[----:B------:R-:W-:Y:S02]  /*7ca0*/  @!P0 LEA R25, R25, R30, 0x2 ;  /* 0x0000001e19198211 */ /* 0x000fe400078e10ff */
[----:B------:R-:W-:Y:S02]  /*7cb0*/  @!P0 LEA R31, R20, R31, 0x2 ;  /* 0x0000001f141f8211 */ /* 0x000fe400078e10ff */
[----:B0-----:R-:W-:Y:S01]  /*7cc0*/  MOV R15, 0xffff ;  /* 0x0000ffff000f7802 */ /* 0x001fe20000000f00 */
[----:B------:R-:W0:Y:S01]  /*7cd0*/  @!P0 LDS R28, [R25+0x500] ;  /* 0x00050000191c8984 */ /* 0x000e220000000800 */
[----:B------:R-:W-:-:S02]  /*7ce0*/  @!P0 IADD3 R20, R26, 0x3c, RZ ;  /* 0x0000003c1a148810 */ /* 0x000fc40007ffe0ff */
[C---:B------:R-:W-:Y:S01]  /*7cf0*/  @!P0 SHF.L.U32 R23, R47.reuse, 0x1, RZ ;  /* 0x000000012f178819 */ /* 0x040fe200000006ff */
[----:B------:R3:W-:Y:S01]  /*7d00*/  @!P0 LDS R27, [R25] ;  /* 0x00000000191b8984 */ /* 0x0007e20000000800 */
[----:B------:R-:W-:Y:S02]  /*7d10*/  MOV R22, 0xffff ;  /* 0x0000ffff00167802 */ /* 0x000fe40000000f00 */
[----:B------:R-:W-:Y:S01]  /*7d20*/  @!P0 LOP3.LUT R20, R20, R23, RZ, 0x3c, !PT ;  /* 0x0000001714148212 */ /* 0x000fe200078e3cff */
[----:B------:R-:W-:Y:S01]  /*7d30*/  @!P0 LDS R36, [R31+0x500] ;  /* 0x000500001f248984 */ /* 0x000fe20000000800 */
[----:B------:R-:W-:Y:S02]  /*7d40*/  @!P0 LEA R37, R47, UR4, 0x7 ;  /* 0x000000042f258c11 */ /* 0x000fe4000f8e38ff */
[----:B------:R-:W-:Y:S01]  /*7d50*/  MOV R29, RZ ;  /* 0x000000ff001d7202 */ /* 0x000fe20000000f00 */
[----:B------:R4:W-:Y:S01]  /*7d60*/  @!P0 LDS R35, [R31] ;  /* 0x000000001f238984 */ /* 0x0009e20000000800 */
[----:B------:R-:W-:Y:S01]  /*7d70*/  @!P0 LEA R37, R20, R37, 0x2 ;  /* 0x0000002514258211 */ /* 0x000fe200078e10ff */
[----:B---3--:R-:W-:Y:S01]  /*7d80*/  HFMA2.MMA R25, -RZ, RZ, 0, 0 ;  /* 0x00000000ff197435 */ /* 0x008fe200000001ff */
[----:B------:R-:W-:Y:S01]  /*7d90*/  MOV R34, 0xffff ;  /* 0x0000ffff00227802 */ /* 0x000fe20000000f00 */
[----:B-1----:R-:W1:Y:S01]  /*7da0*/  SHFL.BFLY PT, R21, R18, 0x8, 0x101f ;  /* 0x0d101f0012157f89 */ /* 0x002e6200000e0000 */
[----:B------:R-:W-:-:S02]  /*7db0*/  MOV R24, 0xffff ;  /* 0x0000ffff00187802 */ /* 0x000fc40000000f00 */
[----:B------:R-:W-:Y:S01]  /*7dc0*/  MOV R33, RZ ;  /* 0x000000ff00217202 */ /* 0x000fe20000000f00 */
[----:B--2---:R-:W2:Y:S01]  /*7dd0*/  SHFL.BFLY PT, R23, R19, 0x8, 0x101f ;  /* 0x0d101f0013177f89 */ /* 0x004ea200000e0000 */
[----:B----4-:R-:W-:Y:S01]  /*7de0*/  HFMA2.MMA R31, -RZ, RZ, 0, 0 ;  /* 0x00000000ff1f7435 */ /* 0x010fe200000001ff */
[----:B------:R-:W-:Y:S02]  /*7df0*/  MOV R46, 0xffff ;  /* 0x0000ffff002e7802 */ /* 0x000fe40000000f00 */
[----:B------:R-:W3:Y:S01]  /*7e00*/  @!P0 LDS R42, [R37] ;  /* 0x00000000252a8984 */ /* 0x000ee20000000800 */
[----:B------:R-:W-:Y:S02]  /*7e10*/  MOV R17, 0xffff ;  /* 0x0000ffff00117802 */ /* 0x000fe40000000f00 */
[----:B------:R-:W-:Y:S01]  /*7e20*/  MOV R41, 0xffff ;  /* 0x0000ffff00297802 */ /* 0x000fe20000000f00 */
[----:B------:R4:W-:Y:S01]  /*7e30*/  @!P0 LDS R44, [R37+0x500] ;  /* 0x00050000252c8984 */ /* 0x0009e20000000800 */
[----:B------:R-:W-:-:S02]  /*7e40*/  MOV R39, RZ ;  /* 0x000000ff00277202 */ /* 0x000fc40000000f00 */
[----:B------:R-:W-:Y:S02]  /*7e50*/  MOV R43, 0xffff ;  /* 0x0000ffff002b7802 */ /* 0x000fe40000000f00 */
[----:B------:R-:W-:Y:S02]  /*7e60*/  MOV R49, 0xffff ;  /* 0x0000ffff00317802 */ /* 0x000fe40000000f00 */
[----:B------:R-:W-:Y:S01]  /*7e70*/  MOV R51, 0xffff ;  /* 0x0000ffff00337802 */ /* 0x000fe20000000f00 */
[----:B----4-:R-:W-:Y:S01]  /*7e80*/  HFMA2.MMA R37, -RZ, RZ, 0, 0 ;  /* 0x00000000ff257435 */ /* 0x010fe200000001ff */
[----:B0-----:R-:W-:Y:S01]  /*7e90*/  @!P0 MOV R29, R28 ;  /* 0x0000001c001d8202 */ /* 0x001fe20000000f00 */
[----:B-1----:R-:W-:Y:S01]  /*7ea0*/  FADD.FTZ R21, R21, R18 ;  /* 0x0000001215157221 */ /* 0x002fe20000010000 */
[----:B------:R-:W-:Y:S02]  /*7eb0*/  MOV R28, 0xffff ;  /* 0x0000ffff001c7802 */ /* 0x000fe40000000f00 */
[----:B------:R-:W-:Y:S01]  /*7ec0*/  @!P0 MOV R25, R27 ;  /* 0x0000001b00198202 */ /* 0x000fe20000000f00 */
[----:B------:R-:W0:Y:S01]  /*7ed0*/  SHFL.BFLY PT, R32, R29, 0x8, 0x101f ;  /* 0x0d101f001d207f89 */ /* 0x000e2200000e0000 */
[----:B--2---:R-:W-:Y:S01]  /*7ee0*/  FADD.FTZ R18, R23, R19 ;  /* 0x0000001317127221 */ /* 0x004fe20000010000 */
[----:B------:R-:W-:-:S02]  /*7ef0*/  MOV R23, 0xffff ;  /* 0x0000ffff00177802 */ /* 0x000fc40000000f00 */
[----:B------:R-:W-:Y:S01]  /*7f00*/  @!P0 MOV R33, R36 ;  /* 0x0000002400218202 */ /* 0x000fe20000000f00 */
[----:B------:R-:W1:Y:S01]  /*7f10*/  SHFL.BFLY PT, R20, R21, 0x4, 0x101f ;  /* 0x0c901f0015147f89 */ /* 0x000e6200000e0000 */
[----:B------:R-:W-:Y:S02]  /*7f20*/  MOV R36, 0xffff ;  /* 0x0000ffff00247802 */ /* 0x000fe40000000f00 */
[----:B------:R-:W-:Y:S01]  /*7f30*/  @!P0 MOV R31, R35 ;  /* 0x00000023001f8202 */ /* 0x000fe20000000f00 */
[----:B------:R-:W2:Y:S01]  /*7f40*/  SHFL.BFLY PT, R30, R25, 0x8, 0x101f ;  /* 0x0d101f00191e7f89 */ /* 0x000ea200000e0000 */
[----:B------:R-:W-:Y:S02]  /*7f50*/  MOV R27, 0xffff ;  /* 0x0000ffff001b7802 */ /* 0x000fe40000000f00 */
[----:B------:R-:W-:Y:S01]  /*7f60*/  MOV R35, 0xffff ;  /* 0x0000ffff00237802 */ /* 0x000fe20000000f00 */
[----:B------:R-:W4:Y:S04]  /*7f70*/  SHFL.BFLY PT, R40, R33, 0x8, 0x101f ;  /* 0x0d101f0021287f89 */ /* 0x000f2800000e0000 */
[----:B------:R-:W5:Y:S01]  /*7f80*/  SHFL.BFLY PT, R38, R31, 0x8, 0x101f ;  /* 0x0d101f001f267f89 */ /* 0x000f6200000e0000 */
[----:B---3--:R-:W-:-:S03]  /*7f90*/  @!P0 MOV R37, R42 ;  /* 0x0000002a00258202 */ /* 0x008fc60000000f00 */
[----:B------:R-:W3:Y:S01]  /*7fa0*/  SHFL.BFLY PT, R23, R18, 0x4, 0x101f ;  /* 0x0c901f0012177f89 */ /* 0x000ee200000e0000 */
[----:B------:R-:W-:Y:S01]  /*7fb0*/  MOV R42, 0xffff ;  /* 0x0000ffff002a7802 */ /* 0x000fe20000000f00 */
[----:B0-----:R-:W-:Y:S01]  /*7fc0*/  FADD.FTZ R32, R32, R29 ;  /* 0x0000001d20207221 */ /* 0x001fe20000010000 */
[----:B------:R-:W-:Y:S01]  /*7fd0*/  @!P0 MOV R39, R44 ;  /* 0x0000002c00278202 */ /* 0x000fe20000000f00 */
[----:B------:R-:W0:Y:S01]  /*7fe0*/  SHFL.BFLY PT, R46, R37, 0x8, 0x101f ;  /* 0x0d101f00252e7f89 */ /* 0x000e2200000e0000 */
[----:B------:R-:W-:Y:S01]  /*7ff0*/  MOV R44, 0xffff ;  /* 0x0000ffff002c7802 */ /* 0x000fe20000000f00 */
[----:B-1----:R-:W-:Y:S02]  /*8000*/  FADD.FTZ R20, R21, R20 ;  /* 0x0000001415147221 */ /* 0x002fe40000010000 */
[----:B------:R-:W1:Y:S01]  /*8010*/  SHFL.BFLY PT, R29, R32, 0x4, 0x101f ;  /* 0x0c901f00201d7f89 */ /* 0x000e6200000e0000 */
[----:B------:R-:W-:Y:S01]  /*8020*/  ISETP.NE.AND P0, PT, R47, RZ, PT ;  /* 0x000000ff2f00720c */ /* 0x000fe20003f05270 */
[----:B--2---:R-:W-:-:S02]  /*8030*/  FADD.FTZ R30, R30, R25 ;  /* 0x000000191e1e7221 */ /* 0x004fc40000010000 */
[----:B------:R-:W2:Y:S01]  /*8040*/  SHFL.BFLY PT, R19, R20, 0x2, 0x101f ;  /* 0x0c501f0014137f89 */ /* 0x000ea200000e0000 */
[----:B----4-:R-:W-:-:S03]  /*8050*/  FADD.FTZ R40, R40, R33 ;  /* 0x0000002128287221 */ /* 0x010fc60000010000 */
[----:B------:R-:W4:Y:S01]  /*8060*/  SHFL.BFLY PT, R25, R30, 0x4, 0x101f ;  /* 0x0c901f001e197f89 */ /* 0x000f2200000e0000 */
[----:B-----5:R-:W-:-:S03]  /*8070*/  FADD.FTZ R38, R38, R31 ;  /* 0x0000001f26267221 */ /* 0x020fc60000010000 */
        /* <DEDUP_REMOVED lines=9> */
[----:B------:R-:W-:Y:S01]  /*8110*/  MOV R32, 0xffff ;  /* 0x0000ffff00207802 */ /* 0x000fe20000000f00 */
[----:B--2---:R-:W-:Y:S01]  /*8120*/  FADD.FTZ R19, R20, R19 ;  /* 0x0000001314137221 */ /* 0x004fe20000010000 */
[----:B------:R-:W-:Y:S02]  /*8130*/  MOV R20, 0xffff ;  /* 0x0000ffff00147802 */ /* 0x000fe40000000f00 */
        /* <DEDUP_REMOVED lines=53> */
[----:B0-----:R-:W-:-:S02]  /*8490*/  MOV R33, 0xffff ;  /* 0x0000ffff00217802 */ /* 0x001fc40000000f00 */
[----:B------:R-:W-:Y:S02]  /*84a0*/  MOV R17, 0xffff ;  /* 0x0000ffff00117802 */ /* 0x000fe40000000f00 */
        /* <DEDUP_REMOVED lines=12> */
.L_x_1366:
        /* <DEDUP_REMOVED lines=9> */
.L_x_1296:
        /* <DEDUP_REMOVED lines=8> */
.L_x_1299:
[----:B------:R-:W-:Y:S01]  /*8680*/  HFMA2.MMA R17, -RZ, RZ, 0, 4.76837158203125e-07 ;  /* 0x00000008ff117435 */ /* 0x000fe200000001ff */
[----:B-1----:R-:W-:Y:S02]  /*8690*/  MOV R24, R18 ;  /* 0x0000001200187202 */ /* 0x002fe40000000f00 */
[----:B------:R-:W-:Y:S02]  /*86a0*/  MOV R22, 0x101f ;  /* 0x0000101f00167802 */ /* 0x000fe40000000f00 */
[----:B0-----:R-:W-:-:S07]  /*86b0*/  MOV R15, 0xffff ;  /* 0x0000ffff000f7802 */ /* 0x001fce0000000f00 */
[----:B--2---:R-:W-:Y:S05]  /*86c0*/  WARPSYNC.COLLECTIVE R15, `(.L_x_1304) ;  /* 0x000000000f087348 */ /* 0x004fea0003c00000 */
[----:B------:R0:W1:Y:S02]  /*86d0*/  SHFL.BFLY P2, R23, R24, R17, R22 ;  /* 0x0c00001118177389 */ /* 0x0000640000040016 */
[----:B012---:R-:W-:Y:S01]  /*86e0*/  ENDCOLLECTIVE ;  /* 0x000000000000791b */ /* 0x007fe20003800000 */
.L_x_1304:
[----:B------:R-:W-:Y:S02]  /*86f0*/  MOV R24, R19 ;  /* 0x0000001300187202 */ /* 0x000fe40000000f00 */
[----:B------:R-:W-:-:S07]  /*8700*/  MOV R21, R23 ;  /* 0x0000001700157202 */ /* 0x000fce0000000f00 */
[----:B------:R-:W-:Y:S05]  /*8710*/  WARPSYNC.COLLECTIVE R15, `(.L_x_1305) ;  /* 0x000000000f087348 */ /* 0x000fea0003c00000 */
[----:B------:R0:W1:Y:S02]  /*8720*/  SHFL.BFLY P2, R23, R24, R17, R22 ;  /* 0x0c00001118177389 */ /* 0x0000640000040016 */
[----:B01----:R-:W-:Y:S01]  /*8730*/  ENDCOLLECTIVE ;  /* 0x000000000000791b */ /* 0x003fe20003800000 */
.L_x_1305:
[----:B------:R-:W-:Y:S01]  /*8740*/  FADD.FTZ R21, R21, R18 ;  /* 0x0000001215157221 */ /* 0x000fe20000010000 */
[----:B------:R-:W-:-:S04]  /*8750*/  HFMA2.MMA R17, -RZ, RZ, 0, 2.384185791015625e-07 ;  /* 0x00000004ff117435 */ /* 0x000fc800000001ff */
[----:B------:R-:W-:Y:S02]  /*8760*/  MOV R24, R21 ;  /* 0x0000001500187202 */ /* 0x000fe40000000f00 */
[----:B------:R-:W-:-:S07]  /*8770*/  MOV R20, R23 ;  /* 0x0000001700147202 */ /* 0x000fce0000000f00 */
[----:B------:R-:W-:Y:S05]  /*8780*/  WARPSYNC.COLLECTIVE R15, `(.L_x_1306) ;  /* 0x000000000f087348 */ /* 0x000fea0003c00000 */
[----:B------:R0:W1:Y:S02]  /*8790*/  SHFL.BFLY P2, R23, R24, R17, R22 ;  /* 0x0c00001118177389 */ /* 0x0000640000040016 */
[----:B01----:R-:W-:Y:S01]  /*87a0*/  ENDCOLLECTIVE ;  /* 0x000000000000791b */ /* 0x003fe20003800000 */
.L_x_1306:
[----:B------:R-:W-:-:S05]  /*87b0*/  FADD.FTZ R20, R20, R19 ;  /* 0x0000001314147221 */ /* 0x000fca0000010000 */
[----:B------:R-:W-:Y:S02]  /*87c0*/  MOV R24, R20 ;  /* 0x0000001400187202 */ /* 0x000fe40000000f00 */
[----:B------:R-:W-:-:S07]  /*87d0*/  MOV R26, R23 ;  /* 0x00000017001a7202 */ /* 0x000fce0000000f00 */
[----:B------:R-:W-:Y:S05]  /*87e0*/  WARPSYNC.COLLECTIVE R15, `(.L_x_1307) ;  /* 0x000000000f087348 */ /* 0x000fea0003c00000 */
[----:B------:R0:W1:Y:S02]  /*87f0*/  SHFL.BFLY P2, R23, R24, R17, R22 ;  /* 0x0c00001118177389 */ /* 0x0000640000040016 */
[----:B01----:R-:W-:Y:S01]  /*8800*/  ENDCOLLECTIVE ;  /* 0x000000000000791b */ /* 0x003fe20003800000 */
.L_x_1307:
[----:B------:R-:W-:Y:S01]  /*8810*/  FADD.FTZ R26, R21, R26 ;  /* 0x0000001a151a7221 */ /* 0x000fe20000010000 */
[----:B------:R-:W-:-:S04]  /*8820*/  HFMA2.MMA R17, -RZ, RZ, 0, 1.1920928955078125e-07 ;  /* 0x00000002ff117435 */ /* 0x000fc800000001ff */
[----:B------:R-:W-:Y:S02]  /*8830*/  MOV R24, R26 ;  /* 0x0000001a00187202 */ /* 0x000fe40000000f00 */
[----:B------:R-:W-:-:S07]  /*8840*/  MOV R25, R23 ;  /* 0x0000001700197202 */ /* 0x000fce0000000f00 */
[----:B------:R-:W-:Y:S05]  /*8850*/  WARPSYNC.COLLECTIVE R15, `(.L_x_1308) ;  /* 0x000000000f087348 */ /* 0x000fea0003c00000 */
[----:B------:R0:W1:Y:S02]  /*8860*/  SHFL.BFLY P2, R23, R24, R17, R22 ;  /* 0x0c00001118177389 */ /* 0x0000640000040016 */
[----:B01----:R-:W-:Y:S01]  /*8870*/  ENDCOLLECTIVE ;  /* 0x000000000000791b */ /* 0x003fe20003800000 */
.L_x_1308:
[----:B------:R-:W-:-:S05]  /*8880*/  FADD.FTZ R25, R20, R25 ;  /* 0x0000001914197221 */ /* 0x000fca0000010000 */
[----:B------:R-:W-:Y:S02]  /*8890*/  MOV R24, R25 ;  /* 0x0000001900187202 */ /* 0x000fe40000000f00 */
[----:B------:R-:W-:-:S07]  /*88a0*/  MOV R27, R23 ;  /* 0x00000017001b7202 */ /* 0x000fce0000000f00 */
[----:B------:R-:W-:Y:S05]  /*88b0*/  WARPSYNC.COLLECTIVE R15, `(.L_x_1309) ;  /* 0x000000000f087348 */ /* 0x000fea0003c00000 */
[----:B------:R0:W1:Y:S02]  /*88c0*/  SHFL.BFLY P2, R23, R24, R17, R22 ;  /* 0x0c00001118177389 */ /* 0x0000640000040016 */
[----:B01----:R-:W-:Y:S01]  /*88d0*/  ENDCOLLECTIVE ;  /* 0x000000000000791b */ /* 0x003fe20003800000 */
.L_x_1309:
[----:B------:R-:W-:Y:S01]  /*88e0*/  FADD.FTZ R27, R26, R27 ;  /* 0x0000001b1a1b7221 */ /* 0x000fe20000010000 */
[----:B------:R-:W-:-:S04]  /*88f0*/  HFMA2.MMA R17, -RZ, RZ, 0, 5.9604644775390625e-08 ;  /* 0x00000001ff117435 */ /* 0x000fc800000001ff */
[----:B------:R-:W-:Y:S02]  /*8900*/  MOV R24, R27 ;  /* 0x0000001b00187202 */ /* 0x000fe40000000f00 */
[----:B------:R-:W-:-:S07]  /*8910*/  MOV R18, R23 ;  /* 0x0000001700127202 */ /* 0x000fce0000000f00 */
[----:B------:R-:W-:Y:S05]  /*8920*/  WARPSYNC.COLLECTIVE R15, `(.L_x_1310) ;  /* 0x000000000f087348 */ /* 0x000fea0003c00000 */
[----:B------:R0:W1:Y:S02]  /*8930*/  SHFL.BFLY P2, R23, R24, R17, R22 ;  /* 0x0c00001118177389 */ /* 0x0000640000040016 */
[----:B01----:R-:W-:Y:S01]  /*8940*/  ENDCOLLECTIVE ;  /* 0x000000000000791b */ /* 0x003fe20003800000 */
.L_x_1310:
[----:B------:R-:W-:-:S05]  /*8950*/  FADD.FTZ R28, R25, R18 ;  /* 0x00000012191c7221 */ /* 0x000fca0000010000 */
[----:B------:R-:W-:Y:S02]  /*8960*/  MOV R24, R28 ;  /* 0x0000001c00187202 */ /* 0x000fe40000000f00 */
[----:B------:R-:W-:-:S07]  /*8970*/  MOV R30, R23 ;  /* 0x00000017001e7202 */ /* 0x000fce0000000f00 */
[----:B------:R-:W-:Y:S05]  /*8980*/  WARPSYNC.COLLECTIVE R15, `(.L_x_1311) ;  /* 0x000000000f087348 */ /* 0x000fea0003c00000 */
[----:B------:R0:W1:Y:S02]  /*8990*/  SHFL.BFLY P2, R23, R24, R17, R22 ;  /* 0x0c00001118177389 */ /* 0x0000640000040016 */
[----:B01----:R-:W-:Y:S01]  /*89a0*/  ENDCOLLECTIVE ;  /* 0x000000000000791b */ /* 0x003fe20003800000 */
.L_x_1311:
[----:B------:R-:W-:Y:S01]  /*89b0*/  FADD.FTZ R30, R27, R30 ;  /* 0x0000001e1b1e7221 */ /* 0x000fe20000010000 */
[----:B------:R-:W-:Y:S06]  /*89c0*/  BRA `(.L_x_1312) ;  /* 0xffffffe800f87947 */ /* 0x000fec000383ffff */
.L_x_1300:
[----:B------:R-:W-:Y:S01]  /*89d0*/  BSSY B1, `(.L_x_1313) ;  /* 0x0000008000017945 */ /* 0x000fe20003800000 */
[----:B-1----:R-:W-:Y:S02]  /*89e0*/  MOV R24, R25 ;  /* 0x0000001900187202 */ /* 0x002fe40000000f00 */
[----:B------:R-:W-:Y:S02]  /*89f0*/  MOV R17, 0x8 ;  /* 0x0000000800117802 */ /* 0x000fe40000000f00 */
[----:B------:R-:W-:Y:S02]  /*8a00*/  MOV R22, 0x101f ;  /* 0x0000101f00167802 */ /* 0x000fe40000000f00 */
[----:B0-----:R-:W-:-:S07]  /*8a10*/  MOV R15, 0xffff ;  /* 0x0000ffff000f7802 */ /* 0x001fce0000000f00 */
[----:B--2---:R-:W-:Y:S05]  /*8a20*/  WARPSYNC.COLLECTIVE R15, `(.L_x_1314) ;  /* 0x000000000f087348 */ /* 0x004fea0003c00000 */
[----:B------:R0:W1:Y:S02]  /*8a30*/  SHFL.BFLY P2, R23, R24, R17, R22 ;  /* 0x0c00001118177389 */ /* 0x0000640000040016 */
[----:B012---:R-:W-:Y:S01]  /*8a40*/  ENDCOLLECTIVE ;  /* 0x000000000000791b */ /* 0x007fe20003800000 */
.L_x_1314:
[----:B------:R-:W-:Y:S05]  /*8a50*/  BSYNC B1 ;  /* 0x0000000000017941 */ /* 0x000fea0003800000 */
.L_x_1313:
        /* <DEDUP_REMOVED lines=8> */
.L_x_1315:
[----:B------:R-:W-:Y:S01]  /*8ae0*/  FADD.FTZ R28, R28, R25 ;  /* 0x000000191c1c7221 */ /* 0x000fe20000010000 */
[----:B------:R-:W-:-:S04]  /*8af0*/  HFMA2.MMA R17, -RZ, RZ, 0, 2.384185791015625e-07 ;  /* 0x00000004ff117435 */ /* 0x000fc800000001ff */
[----:B------:R-:W-:Y:S02]  /*8b00*/  MOV R24, R28 ;  /* 0x0000001c00187202 */ /* 0x000fe40000000f00 */
[----:B------:R-:W-:-:S07]  /*8b10*/  MOV R27, R23 ;  /* 0x00000017001b7202 */ /* 0x000fce0000000f00 */
[----:B------:R-:W-:Y:S05]  /*8b20*/  WARPSYNC.COLLECTIVE R15, `(.L_x_1316) ;  /* 0x000000000f087348 */ /* 0x000fea0003c00000 */
[----:B------:R0:W1:Y:S02]  /*8b30*/  SHFL.BFLY P2, R23, R24, R17, R22 ;  /* 0x0c00001118177389 */ /* 0x0000640000040016 */
[----:B01----:R-:W-:Y:S01]  /*8b40*/  ENDCOLLECTIVE ;  /* 0x000000000000791b */ /* 0x003fe20003800000 */
.L_x_1316:
[----:B------:R-:W-:-:S05]  /*8b50*/  FADD.FTZ R27, R27, R26 ;  /* 0x0000001a1b1b7221 */ /* 0x000fca0000010000 */
[----:B------:R-:W-:Y:S02]  /*8b60*/  MOV R24, R27 ;  /* 0x0000001b00187202 */ /* 0x000fe40000000f00 */
[----:B------:R-:W-:-:S07]  /*8b70*/  MOV R29, R23 ;  /* 0x00000017001d7202 */ /* 0x000fce0000000f00 */
[----:B------:R-:W-:Y:S05]  /*8b80*/  WARPSYNC.COLLECTIVE R15, `(.L_x_1317) ;  /* 0x000000000f087348 */ /* 0x000fea0003c00000 */
[----:B------:R0:W1:Y:S02]  /*8b90*/  SHFL.BFLY P2, R23, R24, R17, R22 ;  /* 0x0c00001118177389 */ /* 0x0000640000040016 */
[----:B01----:R-:W-:Y:S01]  /*8ba0*/  ENDCOLLECTIVE ;  /* 0x000000000000791b */ /* 0x003fe20003800000 */
.L_x_1317:
[----:B------:R-:W-:Y:S01]  /*8bb0*/  FADD.FTZ R29, R28, R29 ;  /* 0x0000001d1c1d7221 */ /* 0x000fe20000010000 */
[----:B------:R-:W-:-:S04]  /*8bc0*/  HFMA2.MMA R17, -RZ, RZ, 0, 1.1920928955078125e-07 ;  /* 0x00000002ff117435 */ /* 0x000fc800000001ff */
[----:B------:R-:W-:Y:S02]  /*8bd0*/  MOV R24, R29 ;  /* 0x0000001d00187202 */ /* 0x000fe40000000f00 */
[----:B------:R-:W-:-:S07]  /*8be0*/  MOV R30, R23 ;  /* 0x00000017001e7202 */ /* 0x000fce0000000f00 */
[----:B------:R-:W-:Y:S05]  /*8bf0*/  WARPSYNC.COLLECTIVE R15, `(.L_x_1318) ;  /* 0x000000000f087348 */ /* 0x000fea0003c00000 */
[----:B------:R0:W1:Y:S02]  /*8c00*/  SHFL.BFLY P2, R23, R24, R17, R22 ;  /* 0x0c00001118177389 */ /* 0x0000640000040016 */
[----:B01----:R-:W-:Y:S01]  /*8c10*/  ENDCOLLECTIVE ;  /* 0x000000000000791b */ /* 0x003fe20003800000 */
.L_x_1318:
[----:B------:R-:W-:-:S05]  /*8c20*/  FADD.FTZ R30, R27, R30 ;  /* 0x0000001e1b1e7221 */ /* 0x000fca0000010000 */
[----:B------:R-:W-:Y:S02]  /*8c30*/  MOV R24, R30 ;  /* 0x0000001e00187202 */ /* 0x000fe40000000f00 */
[----:B------:R-:W-:-:S07]  /*8c40*/  MOV R32, R23 ;  /* 0x0000001700207202 */ /* 0x000fce0000000f00 */
[----:B------:R-:W-:Y:S05]  /*8c50*/  WARPSYNC.COLLECTIVE R15, `(.L_x_1319) ;  /* 0x000000000f087348 */ /* 0x000fea0003c00000 */
[----:B------:R0:W1:Y:S02]  /*8c60*/  SHFL.BFLY P2, R23, R24, R17, R22 ;  /* 0x0c00001118177389 */ /* 0x0000640000040016 */
[----:B01----:R-:W-:Y:S01]  /*8c70*/  ENDCOLLECTIVE ;  /* 0x000000000000791b */ /* 0x003fe20003800000 */
.L_x_1319:
[----:B------:R-:W-:Y:S01]  /*8c80*/  FADD.FTZ R32, R29, R32 ;  /* 0x000000201d207221 */ /* 0x000fe20000010000 */
[----:B------:R-:W-:-:S04]  /*8c90*/  HFMA2.MMA R17, -RZ, RZ, 0, 5.9604644775390625e-08 ;  /* 0x00000001ff117435 */ /* 0x000fc800000001ff */
[----:B------:R-:W-:Y:S02]  /*8ca0*/  MOV R24, R32 ;  /* 0x0000002000187202 */ /* 0x000fe40000000f00 */
[----:B------:R-:W-:-:S07]  /*8cb0*/  MOV R25, R23 ;  /* 0x0000001700197202 */ /* 0x000fce0000000f00 */
[----:B------:R-:W-:Y:S05]  /*8cc0*/  WARPSYNC.COLLECTIVE R15, `(.L_x_1320) ;  /* 0x000000000f087348 */ /* 0x000fea0003c00000 */
[----:B------:R0:W1:Y:S02]  /*8cd0*/  SHFL.BFLY P2, R23, R24, R17, R22 ;  /* 0x0c00001118177389 */ /* 0x0000640000040016 */
[----:B01----:R-:W-:Y:S01]  /*8ce0*/  ENDCOLLECTIVE ;  /* 0x000000000000791b */ /* 0x003fe20003800000 */
.L_x_1320:
[----:B------:R-:W-:-:S05]  /*8cf0*/  FADD.FTZ R25, R30, R25 ;  /* 0x000000191e197221 */ /* 0x000fca0000010000 */
[----:B------:R-:W-:Y:S02]  /*8d00*/  MOV R24, R25 ;  /* 0x0000001900187202 */ /* 0x000fe40000000f00 */
[----:B------:R-:W-:-:S07]  /*8d10*/  MOV R31, R23 ;  /* 0x00000017001f7202 */ /* 0x000fce0000000f00 */
[----:B------:R-:W-:Y:S05]  /*8d20*/  WARPSYNC.COLLECTIVE R15, `(.L_x_1321) ;  /* 0x000000000f087348 */ /* 0x000fea0003c00000 */
[----:B------:R0:W1:Y:S02]  /*8d30*/  SHFL.BFLY P2, R23, R24, R17, R22 ;  /* 0x0c00001118177389 */ /* 0x0000640000040016 */
[----:B01----:R-:W-:Y:S01]  /*8d40*/  ENDCOLLECTIVE ;  /* 0x000000000000791b */ /* 0x003fe20003800000 */
.L_x_1321:
[----:B------:R-:W-:Y:S01]  /*8d50*/  FADD.FTZ R31, R32, R31 ;  /* 0x0000001f201f7221 */ /* 0x000fe20000010000 */
[----:B------:R-:W-:Y:S06]  /*8d60*/  BRA `(.L_x_1322) ;  /* 0xffffffe800c47947 */ /* 0x000fec000383ffff */
.L_x_1301:
        /* <DEDUP_REMOVED lines=8> */
.L_x_1324:
[----:B------:R-:W-:Y:S05]  /*8df0*/  BSYNC B1 ;  /* 0x0000000000017941 */ /* 0x000fea0003800000 */
.L_x_1323:
        /* <DEDUP_REMOVED lines=8> */
.L_x_1325:
[----:B------:R-:W-:Y:S01]  /*8e80*/  FADD.FTZ R28, R28, R25 ;  /* 0x000000191c1c7221 */ /* 0x000fe20000010000 */
[----:B------:R-:W-:-:S04]  /*8e90*/  HFMA2.MMA R17, -RZ, RZ, 0, 2.384185791015625e-07 ;  /* 0x00000004ff117435 */ /* 0x000fc800000001ff */
[----:B------:R-:W-:Y:S02]  /*8ea0*/  MOV R24, R28 ;  /* 0x0000001c00187202 */ /* 0x000fe40000000f00 */
[----:B------:R-:W-:-:S07]  /*8eb0*/  MOV R27, R23 ;  /* 0x00000017001b7202 */ /* 0x000fce0000000f00 */
[----:B------:R-:W-:Y:S05]  /*8ec0*/  WARPSYNC.COLLECTIVE R15, `(.L_x_1326) ;  /* 0x000000000f087348 */ /* 0x000fea0003c00000 */
[----:B------:R0:W1:Y:S02]  /*8ed0*/  SHFL.BFLY P2, R23, R24, R17, R22 ;  /* 0x0c00001118177389 */ /* 0x0000640000040016 */
[----:B01----:R-:W-:Y:S01]  /*8ee0*/  ENDCOLLECTIVE ;  /* 0x000000000000791b */ /* 0x003fe20003800000 */
.L_x_1326:
[----:B------:R-:W-:-:S05]  /*8ef0*/  FADD.FTZ R27, R27, R26 ;  /* 0x0000001a1b1b7221 */ /* 0x000fca0000010000 */
[----:B------:R-:W-:Y:S02]  /*8f00*/  MOV R24, R27 ;  /* 0x0000001b00187202 */ /* 0x000fe40000000f00 */
[----:B------:R-:W-:-:S07]  /*8f10*/  MOV R29, R23 ;  /* 0x00000017001d7202 */ /* 0x000fce0000000f00 */
[----:B------:R-:W-:Y:S05]  /*8f20*/  WARPSYNC.COLLECTIVE R15, `(.L_x_1327) ;  /* 0x000000000f087348 */ /* 0x000fea0003c00000 */
[----:B------:R0:W1:Y:S02]  /*8f30*/  SHFL.BFLY P2, R23, R24, R17, R22 ;  /* 0x0c00001118177389 */ /* 0x0000640000040016 */
[----:B01----:R-:W-:Y:S01]  /*8f40*/  ENDCOLLECTIVE ;  /* 0x000000000000791b */ /* 0x003fe20003800000 */
.L_x_1327:
[----:B------:R-:W-:Y:S01]  /*8f50*/  FADD.FTZ R29, R28, R29 ;  /* 0x0000001d1c1d7221 */ /* 0x000fe20000010000 */
[----:B------:R-:W-:-:S04]  /*8f60*/  HFMA2.MMA R17, -RZ, RZ, 0, 1.1920928955078125e-07 ;  /* 0x00000002ff117435 */ /* 0x000fc800000001ff */
[----:B------:R-:W-:Y:S02]  /*8f70*/  MOV R24, R29 ;  /* 0x0000001d00187202 */ /* 0x000fe40000000f00 */
[----:B------:R-:W-:-:S07]  /*8f80*/  MOV R30, R23 ;  /* 0x00000017001e7202 */ /* 0x000fce0000000f00 */
[----:B------:R-:W-:Y:S05]  /*8f90*/  WARPSYNC.COLLECTIVE R15, `(.L_x_1328) ;  /* 0x000000000f087348 */ /* 0x000fea0003c00000 */
[----:B------:R0:W1:Y:S02]  /*8fa0*/  SHFL.BFLY P2, R23, R24, R17, R22 ;  /* 0x0c00001118177389 */ /* 0x0000640000040016 */
[----:B01----:R-:W-:Y:S01]  /*8fb0*/  ENDCOLLECTIVE ;  /* 0x000000000000791b */ /* 0x003fe20003800000 */
.L_x_1328:
[----:B------:R-:W-:-:S05]  /*8fc0*/  FADD.FTZ R30, R27, R30 ;  /* 0x0000001e1b1e7221 */ /* 0x000fca0000010000 */
[----:B------:R-:W-:Y:S02]  /*8fd0*/  MOV R24, R30 ;  /* 0x0000001e00187202 */ /* 0x000fe40000000f00 */
[----:B------:R-:W-:-:S07]  /*8fe0*/  MOV R32, R23 ;  /* 0x0000001700207202 */ /* 0x000fce0000000f00 */
[----:B------:R-:W-:Y:S05]  /*8ff0*/  WARPSYNC.COLLECTIVE R15, `(.L_x_1329) ;  /* 0x000000000f087348 */ /* 0x000fea0003c00000 */
[----:B------:R0:W1:Y:S02]  /*9000*/  SHFL.BFLY P2, R23, R24, R17, R22 ;  /* 0x0c00001118177389 */ /* 0x0000640000040016 */
[----:B01----:R-:W-:Y:S01]  /*9010*/  ENDCOLLECTIVE ;  /* 0x000000000000791b */ /* 0x003fe20003800000 */
.L_x_1329:
[----:B------:R-:W-:Y:S01]  /*9020*/  FADD.FTZ R32, R29, R32 ;  /* 0x000000201d207221 */ /* 0x000fe20000010000 */
[----:B------:R-:W-:-:S04]  /*9030*/  HFMA2.MMA R17, -RZ, RZ, 0, 5.9604644775390625e-08 ;  /* 0x00000001ff117435 */ /* 0x000fc800000001ff */
[----:B------:R-:W-:Y:S02]  /*9040*/  MOV R24, R32 ;  /* 0x0000002000187202 */ /* 0x000fe40000000f00 */
[----:B------:R-:W-:-:S07]  /*9050*/  MOV R25, R23 ;  /* 0x0000001700197202 */ /* 0x000fce0000000f00 */
[----:B------:R-:W-:Y:S05]  /*9060*/  WARPSYNC.COLLECTIVE R15, `(.L_x_1330) ;  /* 0x000000000f087348 */ /* 0x000fea0003c00000 */
[----:B------:R0:W1:Y:S02]  /*9070*/  SHFL.BFLY P2, R23, R24, R17, R22 ;  /* 0x0c00001118177389 */ /* 0x0000640000040016 */
[----:B01----:R-:W-:Y:S01]  /*9080*/  ENDCOLLECTIVE ;  /* 0x000000000000791b */ /* 0x003fe20003800000 */
.L_x_1330:
[----:B------:R-:W-:-:S05]  /*9090*/  FADD.FTZ R25, R30, R25 ;  /* 0x000000191e197221 */ /* 0x000fca0000010000 */
[----:B------:R-:W-:Y:S02]  /*90a0*/  MOV R24, R25 ;  /* 0x0000001900187202 */ /* 0x000fe40000000f00 */
[----:B------:R-:W-:-:S07]  /*90b0*/  MOV R31, R23 ;  /* 0x00000017001f7202 */ /* 0x000fce0000000f00 */
[----:B------:R-:W-:Y:S05]  /*90c0*/  WARPSYNC.COLLECTIVE R15, `(.L_x_1331) ;  /* 0x000000000f087348 */ /* 0x000fea0003c00000 */
[----:B------:R0:W1:Y:S02]  /*90d0*/  SHFL.BFLY P2, R23, R24, R17, R22 ;  /* 0x0c00001118177389 */ /* 0x0000640000040016 */
[----:B01----:R-:W-:Y:S01]  /*90e0*/  ENDCOLLECTIVE ;  /* 0x000000000000791b */ /* 0x003fe20003800000 */
.L_x_1331:
[----:B------:R-:W-:Y:S01]  /*90f0*/  FADD.FTZ R31, R32, R31 ;  /* 0x0000001f201f7221 */ /* 0x000fe20000010000 */
[----:B------:R-:W-:Y:S06]  /*9100*/  BRA `(.L_x_1332) ;  /* 0xffffffe800787947 */ /* 0x000fec000383ffff */
.L_x_1302:
[----:B------:R-:W-:Y:S01]  /*9110*/  HFMA2.MMA R17, -RZ, RZ, 0, 4.76837158203125e-07 ;  /* 0x00000008ff117435 */ /* 0x000fe200000001ff */
[----:B------:R-:W-:Y:S01]  /*9120*/  BSSY B0, `(.L_x_1333) ;  /* 0x0000007000007945 */ /* 0x000fe20003800000 */
[----:B-1----:R-:W-:Y:S02]  /*9130*/  MOV R24, R18 ;  /* 0x0000001200187202 */ /* 0x002fe40000000f00 */
[----:B------:R-:W-:Y:S02]  /*9140*/  MOV R22, 0x101f ;  /* 0x0000101f00167802 */ /* 0x000fe40000000f00 */
[----:B0-----:R-:W-:-:S07]  /*9150*/  MOV R15, 0xffff ;  /* 0x0000ffff000f7802 */ /* 0x001fce0000000f00 */
[----:B--2---:R-:W-:Y:S05]  /*9160*/  WARPSYNC.COLLECTIVE R15, `(.L_x_1334) ;  /* 0x000000000f087348 */ /* 0x004fea0003c00000 */
[----:B------:R0:W1:Y:S02]  /*9170*/  SHFL.BFLY P2, R23, R24, R17, R22 ;  /* 0x0c00001118177389 */ /* 0x0000640000040016 */
[----:B012---:R-:W-:Y:S01]  /*9180*/  ENDCOLLECTIVE ;  /* 0x000000000000791b */ /* 0x007fe20003800000 */
.L_x_1334:
[----:B------:R-:W-:Y:S05]  /*9190*/  BSYNC B0 ;  /* 0x0000000000007941 */ /* 0x000fea0003800000 */
.L_x_1333:
[----:B------:R-:W-:Y:S01]  /*91a0*/  HFMA2.MMA R17, -RZ, RZ, 0, 4.76837158203125e-07 ;  /* 0x00000008ff117435 */ /* 0x000fe200000001ff */
[----:B------:R-:W-:Y:S01]  /*91b0*/  MOV R24, R19 ;  /* 0x0000001300187202 */ /* 0x000fe20000000f00 */
[----:B------:R-:W-:Y:S01]  /*91c0*/  HFMA2.MMA R39, -RZ, RZ, 0, 0 ;  /* 0x00000000ff277435 */ /* 0x000fe200000001ff */
[----:B------:R-:W-:Y:S02]  /*91d0*/  MOV R22, 0x101f ;  /* 0x0000101f00167802 */ /* 0x000fe40000000f00 */
[----:B------:R-:W-:Y:S02]  /*91e0*/  MOV R15, 0xffff ;  /* 0x0000ffff000f7802 */ /* 0x000fe40000000f00 */
[----:B------:R-:W-:Y:S02]  /*91f0*/  MOV R21, R23 ;  /* 0x0000001700157202 */ /* 0x000fe40000000f00 */
[----:B------:R-:W-:-:S07]  /*9200*/  @!P0 SHF.L.U32 R28, R47, 0x1, RZ ;  /* 0x000000012f1c8819 */ /* 0x000fce00000006ff */
[----:B------:R-:W-:Y:S05]  /*9210*/  WARPSYNC.COLLECTIVE R15, `(.L_x_1335) ;  /* 0x000000000f087348 */ /* 0x000fea0003c00000 */
[----:B------:R0:W1:Y:S02]  /*9220*/  SHFL.BFLY P2, R23, R24, R17, R22 ;  /* 0x0c00001118177389 */ /* 0x0000640000040016 */
[----:B01----:R-:W-:Y:S01]  /*9230*/  ENDCOLLECTIVE ;  /* 0x000000000000791b */ /* 0x003fe20003800000 */
.L_x_1335:
[----:B------:R-:W-:Y:S01]  /*9240*/  @!P0 IADD3 R25, R26, 0x14, RZ ;  /* 0x000000141a198810 */ /* 0x000fe20007ffe0ff */
[----:B------:R-:W-:Y:S01]  /*9250*/  FADD.FTZ R21, R21, R18 ;  /* 0x0000001215157221 */ /* 0x000fe20000010000 */
[----:B------:R-:W-:Y:S02]  /*9260*/  @!P0 LEA R30, R47, UR4, 0x7 ;  /* 0x000000042f1e8c11 */ /* 0x000fe4000f8e38ff */
[----:B------:R-:W-:Y:S02]  /*9270*/  @!P0 LOP3.LUT R25, R25, R28, RZ, 0x3c, !PT ;  /* 0x0000001c19198212 */ /* 0x000fe400078e3cff */
[----:B------:R-:W-:Y:S02]  /*9280*/  MOV R29, RZ ;  /* 0x000000ff001d7202 */ /* 0x000fe40000000f00 */
[----:B------:R-:W-:Y:S02]  /*9290*/  @!P0 LEA R25, R25, R30, 0x2 ;  /* 0x0000001e19198211 */ /* 0x000fe400078e10ff */
[----:B------:R-:W-:-:S02]  /*92a0*/  @!P0 LEA R31, R47, UR4, 0x7 ;  /* 0x000000042f1f8c11 */ /* 0x000fc4000f8e38ff */
[----:B------:R-:W-:Y:S01]  /*92b0*/  MOV R33, RZ ;  /* 0x000000ff00217202 */ /* 0x000fe20000000f00 */
[----:B------:R-:W-:Y:S01]  /*92c0*/  HFMA2.MMA R17, -RZ, RZ, 0, 2.384185791015625e-07 ;  /* 0x00000004ff117435 */ /* 0x000fe200000001ff */
[----:B------:R-:W-:Y:S01]  /*92d0*/  MOV R24, R21 ;  /* 0x0000001500187202 */ /* 0x000fe20000000f00 */
[----:B------:R0:W1:Y:S01]  /*92e0*/  @!P0 LDS R28, [R25+0x500] ;  /* 0x00050000191c8984 */ /* 0x0000620000000800 */
[----:B------:R-:W-:-:S03]  /*92f0*/  @!P0 LEA R37, R47, UR4, 0x7 ;  /* 0x000000042f258c11 */ /* 0x000fc6000f8e38ff */
[----:B------:R0:W2:Y:S01]  /*9300*/  @!P0 LDS R27, [R25] ;  /* 0x00000000191b8984 */ /* 0x0000a20000000800 */
[----:B------:R-:W-:-:S07]  /*9310*/  FADD.FTZ R18, R23, R19 ;  /* 0x0000001317127221 */ /* 0x000fce0000010000 */
[----:B012---:R-:W-:Y:S05]  /*9320*/  WARPSYNC.COLLECTIVE R15, `(.L_x_1336) ;  /* 0x000000000f087348 */ /* 0x007fea0003c00000 */
[----:B------:R3:W4:Y:S02]  /*9330*/  SHFL.BFLY P2, R23, R24, R17, R22 ;  /* 0x0c00001118177389 */ /* 0x0007240000040016 */
[----:B01234-:R-:W-:Y:S01]  /*9340*/  ENDCOLLECTIVE ;  /* 0x000000000000791b */ /* 0x01ffe20003800000 */
.L_x_1336:
[----:B------:R-:W-:Y:S01]  /*9350*/  HFMA2.MMA R25, -RZ, RZ, 0, 0 ;  /* 0x00000000ff197435 */ /* 0x000fe200000001ff */
[----:B------:R-:W-:Y:S02]  /*9360*/  MOV R24, R18 ;  /* 0x0000001200187202 */ /* 0x000fe40000000f00 */
[----:B------:R-:W-:-:S08]  /*9370*/  MOV R20, R23 ;  /* 0x0000001700147202 */ /* 0x000fd00000000f00 */
[----:B------:R-:W-:Y:S05]  /*9380*/  WARPSYNC.COLLECTIVE R15, `(.L_x_1337) ;  /* 0x000000000f087348 */ /* 0x000fea0003c00000 */
[----:B------:R0:W1:Y:S02]  /*9390*/  SHFL.BFLY P2, R23, R24, R17, R22 ;  /* 0x0c00001118177389 */ /* 0x0000640000040016 */
[----:B01----:R-:W-:Y:S01]  /*93a0*/  ENDCOLLECTIVE ;  /* 0x000000000000791b */ /* 0x003fe20003800000 */
.L_x_1337:
[----:B------:R-:W-:Y:S01]  /*93b0*/  FADD.FTZ R20, R21, R20 ;  /* 0x0000001415147221 */ /* 0x000fe20000010000 */
[----:B------:R-:W-:Y:S02]  /*93c0*/  @!P0 MOV R29, R28 ;  /* 0x0000001c001d8202 */ /* 0x000fe40000000f00 */
[----:B------:R-:W-:Y:S01]  /*93d0*/  @!P0 MOV R25, R27 ;  /* 0x0000001b00198202 */ /* 0x000fe20000000f00 */
[----:B------:R-:W-:Y:S01]  /*93e0*/  HFMA2.MMA R17, -RZ, RZ, 0, 1.1920928955078125e-07 ;  /* 0x00000002ff117435 */ /* 0x000fe200000001ff */
[----:B------:R-:W-:Y:S01]  /*93f0*/  MOV R24, R20 ;  /* 0x0000001400187202 */ /* 0x000fe20000000f00 */
[----:B------:R-:W-:-:S09]  /*9400*/  FADD.FTZ R21, R18, R23 ;  /* 0x0000001712157221 */ /* 0x000fd20000010000 */
[----:B------:R-:W-:Y:S05]  /*9410*/  WARPSYNC.COLLECTIVE R15, `(.L_x_1338) ;  /* 0x000000000f087348 */ /* 0x000fea0003c00000 */
[----:B------:R0:W1:Y:S02]  /*9420*/  SHFL.BFLY P2, R23, R24, R17, R22 ;  /* 0x0c00001118177389 */ /* 0x0000640000040016 */
[----:B01----:R-:W-:Y:S01]  /*9430*/  ENDCOLLECTIVE ;  /* 0x000000000000791b */ /* 0x003fe20003800000 */
.L_x_1338:
[----:B------:R-:W-:Y:S02]  /*9440*/  MOV R24, R21 ;  /* 0x0000001500187202 */ /* 0x000fe40000000f00 */
[----:B------:R-:W-:-:S07]  /*9450*/  MOV R19, R23 ;  /* 0x0000001700137202 */ /* 0x000fce0000000f00 */
[----:B------:R-:W-:Y:S05]  /*9460*/  WARPSYNC.COLLECTIVE R15, `(.L_x_1339) ;  /* 0x000000000f087348 */ /* 0x000fea0003c00000 */
[----:B------:R0:W1:Y:S02]  /*9470*/  SHFL.BFLY P2, R23, R24, R17, R22 ;  /* 0x0c00001118177389 */ /* 0x0000640000040016 */
[----:B01----:R-:W-:Y:S01]  /*9480*/  ENDCOLLECTIVE ;  /* 0x000000000000791b */ /* 0x003fe20003800000 */
.L_x_1339:
        /* <DEDUP_REMOVED lines=9> */
.L_x_1340:
        /* <DEDUP_REMOVED lines=10> */
.L_x_1341:
[----:B------:R-:W-:Y:S01]  /*95c0*/  FADD.FTZ R19, R19, R28 ;  /* 0x0000001c13137221 */ /* 0x000fe20000010000 */
[----:B------:R-:W-:Y:S01]  /*95d0*/  HFMA2.MMA R17, -RZ, RZ, 0, 4.76837158203125e-07 ;  /* 0x00000008ff117435 */ /* 0x000fe200000001ff */
[----:B------:R-:W-:Y:S02]  /*95e0*/  MOV R24, R25 ;  /* 0x0000001900187202 */ /* 0x000fe40000000f00 */
[----:B------:R-:W-:-:S08]  /*95f0*/  MOV R27, R23 ;  /* 0x00000017001b7202 */ /* 0x000fd00000000f00 */
[----:B------:R-:W-:Y:S05]  /*9600*/  WARPSYNC.COLLECTIVE R15, `(.L_x_1342) ;  /* 0x000000000f087348 */ /* 0x000fea0003c00000 */
[----:B------:R0:W1:Y:S02]  /*9610*/  SHFL.BFLY P2, R23, R24, R17, R22 ;  /* 0x0c00001118177389 */ /* 0x0000640000040016 */
[----:B01----:R-:W-:Y:S01]  /*9620*/  ENDCOLLECTIVE ;  /* 0x000000000000791b */ /* 0x003fe20003800000 */
.L_x_1342:
[----:B------:R-:W-:Y:S02]  /*9630*/  @!P0 MOV R33, R36 ;  /* 0x0000002400218202 */ /* 0x000fe40000000f00 */
[----:B------:R-:W-:Y:S02]  /*9640*/  @!P0 MOV R31, R35 ;  /* 0x00000023001f8202 */ /* 0x000fe40000000f00 */
[----:B------:R-:W-:Y:S02]  /*9650*/  MOV R24, R29 ;  /* 0x0000001d00187202 */ /* 0x000fe40000000f00 */
[----:B------:R-:W-:-:S07]  /*9660*/  MOV R30, R23 ;  /* 0x00000017001e7202 */ /* 0x000fce0000000f00 */
[----:B------:R-:W-:Y:S05]  /*9670*/  WARPSYNC.COLLECTIVE R15, `(.L_x_1343) ;  /* 0x000000000f087348 */ /* 0x000fea0003c00000 */
[----:B------:R0:W1:Y:S02]  /*9680*/  SHFL.BFLY P2, R23, R24, R17, R22 ;  /* 0x0c00001118177389 */ /* 0x0000640000040016 */
[----:B01----:R-:W-:Y:S01]  /*9690*/  ENDCOLLECTIVE ;  /* 0x000000000000791b */ /* 0x003fe20003800000 */
.L_x_1343:
[----:B------:R-:W-:Y:S01]  /*96a0*/  FADD.FTZ R30, R30, R25 ;  /* 0x000000191e1e7221 */ /* 0x000fe20000010000 */
[----:B------:R-:W-:-:S04]  /*96b0*/  HFMA2.MMA R17, -RZ, RZ, 0, 2.384185791015625e-07 ;  /* 0x00000004ff117435 */ /* 0x000fc800000001ff */
[----:B------:R-:W-:Y:S02]  /*96c0*/  MOV R24, R30 ;  /* 0x0000001e00187202 */ /* 0x000fe40000000f00 */
[----:B------:R-:W-:-:S07]  /*96d0*/  MOV R32, R23 ;  /* 0x0000001700207202 */ /* 0x000fce0000000f00 */
[----:B------:R-:W-:Y:S05]  /*96e0*/  WARPSYNC.COLLECTIVE R15, `(.L_x_1344) ;  /* 0x000000000f087348 */ /* 0x000fea0003c00000 */
[----:B------:R0:W1:Y:S02]  /*96f0*/  SHFL.BFLY P2, R23, R24, R17, R22 ;  /* 0x0c00001118177389 */ /* 0x0000640000040016 */
[----:B01----:R-:W-:Y:S01]  /*9700*/  ENDCOLLECTIVE ;  /* 0x000000000000791b */ /* 0x003fe20003800000 */
.L_x_1344:
[----:B------:R-:W-:-:S05]  /*9710*/  FADD.FTZ R32, R32, R29 ;  /* 0x0000001d20207221 */ /* 0x000fca0000010000 */
[----:B------:R-:W-:Y:S02]  /*9720*/  MOV R24, R32 ;  /* 0x0000002000187202 */ /* 0x000fe40000000f00 */
[----:B------:R-:W-:-:S07]  /*9730*/  MOV R25, R23 ;  /* 0x0000001700197202 */ /* 0x000fce0000000f00 */
[----:B------:R-:W-:Y:S05]  /*9740*/  WARPSYNC.COLLECTIVE R15, `(.L_x_1345) ;  /* 0x000000000f087348 */ /* 0x000fea0003c00000 */
[----:B------:R0:W1:Y:S02]  /*9750*/  SHFL.BFLY P2, R23, R24, R17, R22 ;  /* 0x0c00001118177389 */ /* 0x0000640000040016 */
[----:B01----:R-:W-:Y:S01]  /*9760*/  ENDCOLLECTIVE ;  /* 0x000000000000791b */ /* 0x003fe20003800000 */
.L_x_1345:
[----:B------:R-:W-:Y:S01]  /*9770*/  FADD.FTZ R25, R30, R25 ;  /* 0x000000191e197221 */ /* 0x000fe20000010000 */
[----:B------:R-:W-:-:S04]  /*9780*/  HFMA2.MMA R17, -RZ, RZ, 0, 1.1920928955078125e-07 ;  /* 0x00000002ff117435 */ /* 0x000fc800000001ff */
[----:B------:R-:W-:Y:S02]  /*9790*/  MOV R24, R25 ;  /* 0x0000001900187202 */ /* 0x000fe40000000f00 */
[----:B------:R-:W-:-:S07]  /*97a0*/  MOV R29, R23 ;  /* 0x00000017001d7202 */ /* 0x000fce0000000f00 */
[----:B------:R-:W-:Y:S05]  /*97b0*/  WARPSYNC.COLLECTIVE R15, `(.L_x_1346) ;  /* 0x000000000f087348 */ /* 0x000fea0003c00000 */
[----:B------:R0:W1:Y:S02]  /*97c0*/  SHFL.BFLY P2, R23, R24, R17, R22 ;  /* 0x0c00001118177389 */ /* 0x0000640000040016 */
[----:B01----:R-:W-:Y:S01]  /*97d0*/  ENDCOLLECTIVE ;  /* 0x000000000000791b */ /* 0x003fe20003800000 */
.L_x_1346:
[----:B------:R-:W-:-:S05]  /*97e0*/  FADD.FTZ R29, R32, R29 ;  /* 0x0000001d201d7221 */ /* 0x000fca0000010000 */
[----:B------:R-:W-:Y:S02]  /*97f0*/  MOV R24, R29 ;  /* 0x0000001d00187202 */ /* 0x000fe40000000f00 */
[----:B------:R-:W-:-:S07]  /*9800*/  MOV R20, R23 ;  /* 0x0000001700147202 */ /* 0x000fce0000000f00 */
[----:B------:R-:W-:Y:S05]  /*9810*/  WARPSYNC.COLLECTIVE R15, `(.L_x_1347) ;  /* 0x000000000f087348 */ /* 0x000fea0003c00000 */
[----:B------:R0:W1:Y:S02]  /*9820*/  SHFL.BFLY P2, R23, R24, R17, R22 ;  /* 0x0c00001118177389 */ /* 0x0000640000040016 */
[----:B01----:R-:W-:Y:S01]  /*9830*/  ENDCOLLECTIVE ;  /* 0x000000000000791b */ /* 0x003fe20003800000 */
.L_x_1347:
[----:B------:R-:W-:Y:S01]  /*9840*/  FADD.FTZ R25, R25, R20 ;  /* 0x0000001419197221 */ /* 0x000fe20000010000 */
[----:B------:R-:W-:Y:S01]  /*9850*/  @!P0 IADD3 R20, R26, 0x3c, RZ ;  /* 0x0000003c1a148810 */ /* 0x000fe20007ffe0ff */
[----:B------:R-:W-:-:S03]  /*9860*/  HFMA2.MMA R17, -RZ, RZ, 0, 5.9604644775390625e-08 ;  /* 0x00000001ff117435 */ /* 0x000fc600000001ff */
[----:B------:R-:W-:Y:S02]  /*9870*/  MOV R24, R25 ;  /* 0x0000001900187202 */ /* 0x000fe40000000f00 */
[----:B------:R-:W-:-:S07]  /*9880*/  MOV R34, R23 ;  /* 0x0000001700227202 */ /* 0x000fce0000000f00 */
[----:B------:R-:W-:Y:S05]  /*9890*/  WARPSYNC.COLLECTIVE R15, `(.L_x_1348) ;  /* 0x000000000f087348 */ /* 0x000fea0003c00000 */
[----:B------:R0:W1:Y:S02]  /*98a0*/  SHFL.BFLY P2, R23, R24, R17, R22 ;  /* 0x0c00001118177389 */ /* 0x0000640000040016 */
[----:B01----:R-:W-:Y:S01]  /*98b0*/  ENDCOLLECTIVE ;  /* 0x000000000000791b */ /* 0x003fe20003800000 */
.L_x_1348:
[----:B------:R-:W-:-:S05]  /*98c0*/  FADD.FTZ R34, R29, R34 ;  /* 0x000000221d227221 */ /* 0x000fca0000010000 */
[----:B------:R-:W-:Y:S02]  /*98d0*/  MOV R24, R34 ;  /* 0x0000002200187202 */ /* 0x000fe40000000f00 */
[----:B------:R-:W-:-:S07]  /*98e0*/  MOV R36, R23 ;  /* 0x0000001700247202 */ /* 0x000fce0000000f00 */
[----:B------:R-:W-:Y:S05]  /*98f0*/  WARPSYNC.COLLECTIVE R15, `(.L_x_1349) ;  /* 0x000000000f087348 */ /* 0x000fea0003c00000 */
[----:B------:R0:W1:Y:S02]  /*9900*/  SHFL.BFLY P2, R23, R24, R17, R22 ;  /* 0x0c00001118177389 */ /* 0x0000640000040016 */
[----:B01----:R-:W-:Y:S01]  /*9910*/  ENDCOLLECTIVE ;  /* 0x000000000000791b */ /* 0x003fe20003800000 */
.L_x_1349:
[----:B------:R-:W-:Y:S01]  /*9920*/  FADD.FTZ R25, R25, R36 ;  /* 0x0000002419197221 */ /* 0x000fe20000010000 */
[----:B------:R-:W-:Y:S01]  /*9930*/  HFMA2.MMA R17, -RZ, RZ, 0, 4.76837158203125e-07 ;  /* 0x00000008ff117435 */ /* 0x000fe200000001ff */
[----:B------:R-:W-:Y:S02]  /*9940*/  MOV R24, R31 ;  /* 0x0000001f00187202 */ /* 0x000fe40000000f00 */
[----:B------:R-:W-:-:S08]  /*9950*/  MOV R35, R23 ;  /* 0x0000001700237202 */ /* 0x000fd00000000f00 */
[----:B------:R-:W-:Y:S05]  /*9960*/  WARPSYNC.COLLECTIVE R15, `(.L_x_1350) ;  /* 0x000000000f087348 */ /* 0x000fea0003c00000 */
[----:B------:R0:W1:Y:S02]  /*9970*/  SHFL.BFLY P2, R23, R24, R17, R22 ;  /* 0x0c00001118177389 */ /* 0x0000640000040016 */
[----:B01----:R-:W-:Y:S01]  /*9980*/  ENDCOLLECTIVE ;  /* 0x000000000000791b */ /* 0x003fe20003800000 */
.L_x_1350:
[----:B------:R-:W-:Y:S02]  /*9990*/  MOV R24, R33 ;  /* 0x0000002100187202 */ /* 0x000fe40000000f00 */
[----:B------:R-:W-:-:S07]  /*99a0*/  MOV R38, R23 ;  /* 0x0000001700267202 */ /* 0x000fce0000000f00 */
[----:B------:R-:W-:Y:S05]  /*99b0*/  WARPSYNC.COLLECTIVE R15, `(.L_x_1351) ;  /* 0x000000000f087348 */ /* 0x000fea0003c00000 */
[----:B------:R0:W1:Y:S02]  /*99c0*/  SHFL.BFLY P2, R23, R24, R17, R22 ;  /* 0x0c00001118177389 */ /* 0x0000640000040016 */
[----:B01----:R-:W-:Y:S01]  /*99d0*/  ENDCOLLECTIVE ;  /* 0x000000000000791b */ /* 0x003fe20003800000 */
.L_x_1351:
[----:B------:R-:W-:Y:S01]  /*99e0*/  FADD.FTZ R38, R38, R31 ;  /* 0x0000001f26267221 */ /* 0x000fe20000010000 */
[----:B------:R-:W-:-:S04]  /*99f0*/  HFMA2.MMA R17, -RZ, RZ, 0, 2.384185791015625e-07 ;  /* 0x00000004ff117435 */ /* 0x000fc800000001ff */
[----:B------:R-:W-:Y:S02]  /*9a00*/  MOV R24, R38 ;  /* 0x0000002600187202 */ /* 0x000fe40000000f00 */
[----:B------:R-:W-:-:S07]  /*9a10*/  MOV R40, R23 ;  /* 0x0000001700287202 */ /* 0x000fce0000000f00 */
[----:B------:R-:W-:Y:S05]  /*9a20*/  WARPSYNC.COLLECTIVE R15, `(.L_x_1352) ;  /* 0x000000000f087348 */ /* 0x000fea0003c00000 */
[----:B------:R0:W1:Y:S02]  /*9a30*/  SHFL.BFLY P2, R23, R24, R17, R22 ;  /* 0x0c00001118177389 */ /* 0x0000640000040016 */
[----:B01----:R-:W-:Y:S01]  /*9a40*/  ENDCOLLECTIVE ;  /* 0x000000000000791b */ /* 0x003fe20003800000 */
.L_x_1352:
[----:B------:R-:W-:-:S05]  /*9a50*/  FADD.FTZ R40, R40, R33 ;  /* 0x0000002128287221 */ /* 0x000fca0000010000 */
[----:B------:R-:W-:Y:S02]  /*9a60*/  MOV R24, R40 ;  /* 0x0000002800187202 */ /* 0x000fe40000000f00 */
[----:B------:R-:W-:-:S07]  /*9a70*/  MOV R31, R23 ;  /* 0x00000017001f7202 */ /* 0x000fce0000000f00 */
[----:B------:R-:W-:Y:S05]  /*9a80*/  WARPSYNC.COLLECTIVE R15, `(.L_x_1353) ;  /* 0x000000000f087348 */ /* 0x000fea0003c00000 */
[----:B------:R0:W1:Y:S02]  /*9a90*/  SHFL.BFLY P2, R23, R24, R17, R22 ;  /* 0x0c00001118177389 */ /* 0x0000640000040016 */
[----:B01----:R-:W-:Y:S01]  /*9aa0*/  ENDCOLLECTIVE ;  /* 0x000000000000791b */ /* 0x003fe20003800000 */
.L_x_1353:
        /* <DEDUP_REMOVED lines=10> */
.L_x_1354:
[----:B------:R-:W-:-:S05]  /*9b50*/  @!P0 LEA R37, R20, R37, 0x2 ;  /* 0x0000002514258211 */ /* 0x000fca00078e10ff */
[----:B------:R-:W0:Y:S04]  /*9b60*/  @!P0 LDS R42, [R37] ;  /* 0x00000000252a8984 */ /* 0x000e280000000800 */
[----:B------:R1:W2:Y:S01]  /*9b70*/  @!P0 LDS R44, [R37+0x500] ;  /* 0x00050000252c8984 */ /* 0x0002a20000000800 */
[----:B------:R-:W-:Y:S01]  /*9b80*/  MOV R24, R33 ;  /* 0x0000002100187202 */ /* 0x000fe20000000f00 */
[----:B-1----:R-:W-:Y:S01]  /*9b90*/  HFMA2.MMA R37, -RZ, RZ, 0, 0 ;  /* 0x00000000ff257435 */ /* 0x002fe200000001ff */
[----:B------:R-:W-:-:S10]  /*9ba0*/  MOV R30, R23 ;  /* 0x00000017001e7202 */ /* 0x000fd40000000f00 */
[----:B0-2---:R-:W-:Y:S05]  /*9bb0*/  WARPSYNC.COLLECTIVE R15, `(.L_x_1355) ;  /* 0x000000000f087348 */ /* 0x005fea0003c00000 */
[----:B------:R1:W3:Y:S02]  /*9bc0*/  SHFL.BFLY P2, R23, R24, R17, R22 ;  /* 0x0c00001118177389 */ /* 0x0002e40000040016 */
[----:B0123--:R-:W-:Y:S01]  /*9bd0*/  ENDCOLLECTIVE ;  /* 0x000000000000791b */ /* 0x00ffe20003800000 */
.L_x_1355:
        /* <DEDUP_REMOVED lines=8> */
.L_x_1356:
[----:B------:R-:W-:Y:S01]  /*9c60*/  @!P0 MOV R39, R44 ;  /* 0x0000002c00278202 */ /* 0x000fe20000000f00 */
[----:B------:R-:W-:Y:S01]  /*9c70*/  FADD.FTZ R41, R33, R32 ;  /* 0x0000002021297221 */ /* 0x000fe20000010000 */
[----:B------:R-:W-:-:S04]  /*9c80*/  ISETP.NE.AND P0, PT, R47, RZ, PT ;  /* 0x000000ff2f00720c */ /* 0x000fc80003f05270 */
[----:B------:R-:W-:-:S09]  /*9c90*/  MOV R24, R41 ;  /* 0x0000002900187202 */ /* 0x000fd20000000f00 */
[----:B------:R-:W0:Y:S01]  /*9ca0*/  @!P0 LDC.64 R32, c[0x0][0x218] ;  /* 0x00008600ff208b82 */ /* 0x000e220000000a00 */
[----:B------:R-:W-:-:S07]  /*9cb0*/  MOV R43, R23 ;  /* 0x00000017002b7202 */ /* 0x000fce0000000f00 */
[----:B------:R-:W1:Y:S02]  /*9cc0*/  @!P0 LDC.64 R20, c[0x0][0x220] ;  /* 0x00008800ff148b82 */ /* 0x000e640000000a00 */
[----:B01----:R-:W-:Y:S05]  /*9cd0*/  WARPSYNC.COLLECTIVE R15, `(.L_x_1357) ;  /* 0x000000000f087348 */ /* 0x003fea0003c00000 */
[----:B------:R2:W3:Y:S02]  /*9ce0*/  SHFL.BFLY P2, R23, R24, R17, R22 ;  /* 0x0c00001118177389 */ /* 0x0004e40000040016 */
[----:B0123--:R-:W-:Y:S01]  /*9cf0*/  ENDCOLLECTIVE ;  /* 0x000000000000791b */ /* 0x00ffe20003800000 */
.L_x_1357:
        /* <DEDUP_REMOVED lines=9> */
.L_x_1358:
[----:B------:R-:W-:Y:S01]  /*9d90*/  FADD.FTZ R41, R41, R42 ;  /* 0x0000002a29297221 */ /* 0x000fe20000010000 */
[----:B------:R-:W-:Y:S02]  /*9da0*/  MOV R24, R39 ;  /* 0x0000002700187202 */ /* 0x000fe40000000f00 */
[----:B------:R-:W-:-:S07]  /*9db0*/  MOV R46, R23 ;  /* 0x00000017002e7202 */ /* 0x000fce0000000f00 */
[----:B------:R-:W-:Y:S05]  /*9dc0*/  WARPSYNC.COLLECTIVE R15, `(.L_x_1359) ;  /* 0x000000000f087348 */ /* 0x000fea0003c00000 */
[----:B------:R0:W1:Y:S02]  /*9dd0*/  SHFL.BFLY P2, R23, R24, R17, R22 ;  /* 0x0c00001118177389 */ /* 0x0000640000040016 */
[----:B01----:R-:W-:Y:S01]  /*9de0*/  ENDCOLLECTIVE ;  /* 0x000000000000791b */ /* 0x003fe20003800000 */
.L_x_1359:
[----:B------:R-:W-:Y:S01]  /*9df0*/  FADD.FTZ R46, R46, R37 ;  /* 0x000000252e2e7221 */ /* 0x000fe20000010000 */
[----:B------:R-:W-:-:S04]  /*9e00*/  HFMA2.MMA R17, -RZ, RZ, 0, 2.384185791015625e-07 ;  /* 0x00000004ff117435 */ /* 0x000fc800000001ff */
[----:B------:R-:W-:Y:S02]  /*9e10*/  MOV R24, R46 ;  /* 0x0000002e00187202 */ /* 0x000fe40000000f00 */
[----:B------:R-:W-:-:S07]  /*9e20*/  MOV R44, R23 ;  /* 0x00000017002c7202 */ /* 0x000fce0000000f00 */
[----:B------:R-:W-:Y:S05]  /*9e30*/  WARPSYNC.COLLECTIVE R15, `(.L_x_1360) ;  /* 0x000000000f087348 */ /* 0x000fea0003c00000 */
[----:B------:R0:W1:Y:S02]  /*9e40*/  SHFL.BFLY P2, R23, R24, R17, R22 ;  /* 0x0c00001118177389 */ /* 0x0000640000040016 */
[----:B01----:R-:W-:Y:S01]  /*9e50*/  ENDCOLLECTIVE ;  /* 0x000000000000791b */ /* 0x003fe20003800000 */
.L_x_1360:
[----:B------:R-:W-:Y:S01]  /*9e60*/  FADD.FTZ R38, R44, R39 ;  /* 0x000000272c267221 */ /* 0x000fe20000010000 */
[----:B------:R-:W-:-:S04]  /*9e70*/  FADD.FTZ R44, R18, R27 ;  /* 0x0000001b122c7221 */ /* 0x000fc80000010000 */
[----:B------:R-:W-:Y:S02]  /*9e80*/  MOV R24, R38 ;  /* 0x0000002600187202 */ /* 0x000fe40000000f00 */
[----:B------:R-:W-:-:S07]  /*9e90*/  MOV R37, R23 ;  /* 0x0000001700257202 */ /* 0x000fce0000000f00 */
[----:B------:R-:W-:Y:S05]  /*9ea0*/  WARPSYNC.COLLECTIVE R15, `(.L_x_1361) ;  /* 0x000000000f087348 */ /* 0x000fea0003c00000 */
[----:B------:R0:W1:Y:S02]  /*9eb0*/  SHFL.BFLY P2, R23, R24, R17, R22 ;  /* 0x0c00001118177389 */ /* 0x0000640000040016 */
[----:B01----:R-:W-:Y:S01]  /*9ec0*/  ENDCOLLECTIVE ;  /* 0x000000000000791b */ /* 0x003fe20003800000 */
.L_x_1361:
        /* <DEDUP_REMOVED lines=8> */
[----:B------:R-:W-:Y:S01]  /*9f50*/  @!P0 IMAD.WIDE R28, R37, 0x2, R28 ;  /* 0x00000002251c8825 */ /* 0x000fe200078e021c */
[----:B------:R-:W-:-:S07]  /*9f60*/  MOV R39, R23 ;  /* 0x0000001700277202 */ /* 0x000fce0000000f00 */
[----:B0-----:R-:W-:Y:S05]  /*9f70*/  WARPSYNC.COLLECTIVE R15, `(.L_x_1362) ;  /* 0x000000000f087348 */ /* 0x001fea0003c00000 */
[----:B------:R1:W2:Y:S02]  /*9f80*/  SHFL.BFLY P2, R23, R24, R17, R22 ;  /* 0x0c00001118177389 */ /* 0x0002a40000040016 */
[----:B012---:R-:W-:Y:S01]  /*9f90*/  ENDCOLLECTIVE ;  /* 0x000000000000791b */ /* 0x007fe20003800000 */
.L_x_1362:
        /* <DEDUP_REMOVED lines=12> */
.L_x_1363:
[----:B------:R0:W-:Y:S04]  /*a060*/  @!P0 STG.E.U16 desc[UR12][R32.64], R44 ;  /* 0x0000002c20008986 */ /* 0x0001e8000c10150c */
[----:B------:R1:W-:Y:S01]  /*a070*/  @!P0 STG.E.U16 desc[UR12][R20.64], R39 ;  /* 0x0000002714008986 */ /* 0x0003e2000c10150c */
[----:B------:R-:W-:Y:S01]  /*a080*/  @!P0 F2FP.BF16.F32.PACK_AB R15, RZ, R40 ;  /* 0x00000028ff0f823e */ /* 0x000fe200000010ff */
[----:B------:R-:W-:Y:S01]  /*a090*/  HFMA2.MMA R17, -RZ, RZ, 0, 5.9604644775390625e-08 ;  /* 0x00000001ff117435 */ /* 0x000fe200000001ff */
        /* <DEDUP_REMOVED lines=15> */
.L_x_1364:
        /* <DEDUP_REMOVED lines=8> */
.L_x_1365:
[----:B------:R-:W-:Y:S01]  /*a210*/  FADD.FTZ R33, R46, R33 ;  /* 0x000000212e217221 */ /* 0x000fe20000010000 */
[----:B------:R-:W-:Y:S06]  /*a220*/  BRA `(.L_x_1366) ;  /* 0xffffffe000d07947 */ /* 0x000fec000383ffff */
.L_x_1367:
        /* <DEDUP_REMOVED lines=13> */
.L_x_3479:


//--------------------- .text._ZN13group_norm_v218gn_bwd_cuda_kernelI13__nv_bfloat16Li320ELi3ELi16ELi40ELi1024ELb1ELb1ELi32ELi320ELi320ELi4ELb1ELi10ELb0ELb0ELNS_15WgradSyncMethodE3ENS_16CompileConditionILi900EEEEEvPT_S6_S6_PKS5_S8_S8_S8_PKfflPfPj --------------------------
	.section	.text._ZN13group_norm_v218gn_bwd_cuda_kernelI13__nv_bfloat16Li320ELi3ELi16ELi40ELi1024ELb1ELb1ELi32ELi320ELi320ELi4ELb1ELi10ELb0ELb0ELNS_15WgradSyncMethodE3ENS_16CompileConditionILi900EEEEEvPT_S6_S6_PKS5_S8_S8_S8_PKfflPfPj,"ax",@progbits
	.align	128
        .global         _ZN13group_norm_v218gn_bwd_cuda_kernelI13__nv_bfloat16Li320ELi3ELi16ELi40ELi1024ELb1ELb1ELi32ELi320ELi320ELi4ELb1ELi10ELb0ELb0ELNS_15WgradSyncMethodE3ENS_16CompileConditionILi900EEEEEvPT_S6_S6_PKS5_S8_S8_S8_PKfflPfPj
        .type           _ZN13group_norm_v218gn_bwd_cuda_kernelI13__nv_bfloat16Li320ELi3ELi16ELi40ELi1024ELb1ELb1ELi32ELi320ELi320ELi4ELb1ELi10ELb0ELb0ELNS_15WgradSyncMethodE3ENS_16CompileConditionILi900EEEEEvPT_S6_S6_PKS5_S8_S8_S8_PKfflPfPj,@function
        .size           _ZN13group_norm_v218gn_bwd_cuda_kernelI13__nv_bfloat16Li320ELi3ELi16ELi40ELi1024ELb1ELb1ELi32ELi320ELi320ELi4ELb1ELi10ELb0ELb0ELNS_15WgradSyncMethodE3ENS_16CompileConditionILi900EEEEEvPT_S6_S6_PKS5_S8_S8_S8_PKfflPfPj,(.L_x_3480 - _ZN13group_norm_v218gn_bwd_cuda_kernelI13__nv_bfloat16Li320ELi3ELi16ELi40ELi1024ELb1ELb1ELi32ELi320ELi320ELi4ELb1ELi10ELb0ELb0ELNS_15WgradSyncMethodE3ENS_16CompileConditionILi900EEEEEvPT_S6_S6_PKS5_S8_S8_S8_PKfflPfPj)
        .other          _ZN13group_norm_v218gn_bwd_cuda_kernelI13__nv_bfloat16Li320ELi3ELi16ELi40ELi1024ELb1ELb1ELi32ELi320ELi320ELi4ELb1ELi10ELb0ELb0ELNS_15WgradSyncMethodE3ENS_16CompileConditionILi900EEEEEvPT_S6_S6_PKS5_S8_S8_S8_PKfflPfPj,@"STO_CUDA_ENTRY STV_DEFAULT"
_ZN13group_norm_v218gn_bwd_cuda_kernelI13__nv_bfloat16Li320ELi3ELi16ELi40ELi1024ELb1ELb1ELi32ELi320ELi320ELi4ELb1ELi10ELb0ELb0ELNS_15WgradSyncMethodE3ENS_16CompileConditionILi900EEEEEvPT_S6_S6_PKS5_S8_S8_S8_PKfflPfPj:
.text._ZN13group_norm_v218gn_bwd_cuda_kernelI13__nv_bfloat16Li320ELi3ELi16ELi40ELi1024ELb1ELb1ELi32ELi320ELi320ELi4ELb1ELi10ELb0ELb0ELNS_15WgradSyncMethodE3ENS_16CompileConditionILi900EEEEEvPT_S6_S6_PKS5_S8_S8_S8_PKfflPfPj:
        /* <DEDUP_REMOVED lines=32> */
.L_x_1370:
[----:B------:R-:W2:Y:S04]  /*0200*/  LD.E.STRONG.GPU R0, desc[UR12][R2.64] ;  /* 0x0000000c02007980 */ /* 0x000ea8000c10f900 */
[----:B--2---:R-:W-:Y:S01]  /*0210*/  CCTL.IVALL ;  /* 0x00000000ff00798f */ /* 0x004fe20002000000 */
[----:B------:R-:W-:Y:S05]  /*0220*/  YIELD ;  /* 0x0000000000007946 */ /* 0x000fea0003800000 */
[----:B-----5:R-:W-:-:S04]  /*0230*/  LOP3.LUT R0, R0, R5, RZ, 0x3c, !PT ;  /* 0x0000000500007212 */ /* 0x020fc800078e3cff */
[----:B------:R-:W-:-:S13]  /*0240*/  ISETP.GT.AND P0, PT, R0, -0x1, PT ;  /* 0xffffffff0000780c */ /* 0x000fda0003f04270 */
[----:B------:R-:W-:Y:S05]  /*0250*/  @P0 BRA `(.L_x_1370) ;  /* 0xfffffffc00e80947 */ /* 0x000fea000383ffff */
.L_x_1369:
[----:B------:R-:W-:Y:S05]  /*0260*/  WARPSYNC.ALL ;  /* 0x0000000000007948 */ /* 0x000fea0003800000 */
[----:B------:R-:W-:Y:S06]  /*0270*/  BAR.SYNC.DEFER_BLOCKING 0x0 ;  /* 0x0000000000007b1d */ /* 0x000fec0000010000 */
[----:B------:R-:W-:Y:S05]  /*0280*/  BRA `(.L_x_1371) ;  /* 0x00000068005c7947 */ /* 0x000fea0003800000 */
.L_x_1368:
        /* <DEDUP_REMOVED lines=39> */
.L_x_1383:
        /* <DEDUP_REMOVED lines=8> */
[----:B------:R-:W-:-:S02]  /*0580*/  ULOP3.LUT UR9, UR9, 0x3e0, URZ, 0xc0, !UPT ;  /* 0x000003e009097892 */ /* 0x000fc4000f8ec03f */
[----:B------:R-:W-:Y:S02]  /*0590*/  UIMAD UR18, UR15, 0xa0000, URZ ;  /* 0x000a00000f1278a4 */ /* 0x000fe4000f8e023f */
[----:B------:R-:W-:Y:S01]  /*05a0*/  MOV R16, UR15 ;  /* 0x0000000f00107c02 */ /* 0x000fe20008000f00 */
[----:B------:R-:W-:Y:S01]  /*05b0*/  ULDC.64 UR20, c[0x0][0x248] ;  /* 0x0000920000147ab9 */ /* 0x000fe20000000a00 */
[----:B0-----:R-:W-:-:S05]  /*05c0*/  IMAD.WIDE.U32 R34, R0, -0x33333333, RZ ;  /* 0xcccccccd00227825 */ /* 0x001fca00078e00ff */
[----:B------:R-:W-:-:S04]  /*05d0*/  SHF.R.U32.HI R34, RZ, 0x6, R35 ;  /* 0x00000006ff227819 */ /* 0x000fc80000011623 */
[C---:B------:R-:W-:Y:S01]  /*05e0*/  IADD3 R36, R34.reuse, UR9, RZ ;  /* 0x0000000922247c10 */ /* 0x040fe2000fffe0ff */
[----:B------:R-:W-:Y:S01]  /*05f0*/  IMAD R6, R34, -0x50, R0 ;  /* 0xffffffb022067824 */ /* 0x000fe200078e0200 */
[----:B------:R-:W-:-:S03]  /*0600*/  ULDC UR9, c[0x0][0x250] ;  /* 0x0000940000097ab9 */ /* 0x000fc60000000800 */
[----:B------:R-:W-:Y:S01]  /*0610*/  IMAD R36, R36, 0x280, RZ ;  /* 0x0000028024247824 */ /* 0x000fe200078e02ff */
[----:B------:R-:W-:-:S04]  /*0620*/  LEA R2, R6, UR14, 0x2 ;  /* 0x0000000e06027c11 */ /* 0x000fc8000f8e10ff */
[----:B------:R-:W-:Y:S01]  /*0630*/  SHF.R.S32.HI R3, RZ, 0x1f, R2 ;  /* 0x0000001fff037819 */ /* 0x000fe20000011402 */
[----:B------:R-:W-:-:S04]  /*0640*/  IMAD.WIDE.U32 R4, R2, -0x33333333, RZ ;  /* 0xcccccccd02047825 */ /* 0x000fc800078e00ff */
[C---:B------:R-:W-:Y:S01]  /*0650*/  IMAD.WIDE.U32 R44, R15.reuse, 0xa0000, R2 ;  /* 0x000a00000f2c7825 */ /* 0x040fe200078e0002 */
[----:B------:R-:W-:Y:S02]  /*0660*/  SHF.R.U32.HI R0, RZ, 0x5, R5 ;  /* 0x00000005ff007819 */ /* 0x000fe40000011605 */
[----:B------:R-:W0:Y:S01]  /*0670*/  LDC.64 R4, c[0x0][0x240] ;  /* 0x00009000ff047b82 */ /* 0x000e220000000a00 */
[----:B-1----:R-:W-:Y:S01]  /*0680*/  IMAD.WIDE R8, R2, 0x2, R8 ;  /* 0x0000000202087825 */ /* 0x002fe200078e0208 */
[----:B------:R-:W-:Y:S01]  /*0690*/  LEA R7, P0, R15, R0, 0x4 ;  /* 0x000000000f077211 */ /* 0x000fe200078020ff */
[----:B------:R1:W-:Y:S01]  /*06a0*/  STL [R1+0xc0], R0 ;  /* 0x0000c00001007387 */ /* 0x0003e20000100800 */
[----:B------:R-:W-:Y:S01]  /*06b0*/  IADD3 R45, R45, UR18, RZ ;  /* 0x000000122d2d7c10 */ /* 0x000fe2000fffe0ff */
[----:B------:R-:W-:Y:S01]  /*06c0*/  ULDC.64 UR18, c[0x0][0x230] ;  /* 0x00008c0000127ab9 */ /* 0x000fe20000000a00 */
[----:B------:R-:W-:Y:S01]  /*06d0*/  LEA.HI.X R16, R15, RZ, R16, 0x4, P0 ;  /* 0x000000ff0f107211 */ /* 0x000fe200000f2410 */
[----:B------:R-:W2:Y:S01]  /*06e0*/  LDG.E.64.CONSTANT R18, desc[UR12][R8.64] ;  /* 0x0000000c08127981 */ /* 0x000ea2000c1e9b00 */
[----:B------:R-:W-:-:S04]  /*06f0*/  LEA R14, P0, R7, UR20, 0x3 ;  /* 0x00000014070e7c11 */ /* 0x000fc8000f8018ff */
[----:B------:R-:W-:Y:S01]  /*0700*/  LEA.HI.X R15, R7, UR21, R16, 0x3, P0 ;  /* 0x00000015070f7c11 */ /* 0x000fe200080f1c10 */
[----:B------:R-:W-:Y:S01]  /*0710*/  ULDC.64 UR20, c[0x0][0x228] ;  /* 0x00008a0000147ab9 */ /* 0x000fe20000000a00 */
[----:B-1----:R-:W-:-:S04]  /*0720*/  IADD3 R0, P1, R36, R44, RZ ;  /* 0x0000002c24007210 */ /* 0x002fc80007f3e0ff */
[----:B------:R-:W-:Y:S01]  /*0730*/  IADD3.X R3, RZ, R45, RZ, P1, !PT ;  /* 0x0000002dff037210 */ /* 0x000fe20000ffe4ff */
[----:B------:R-:W3:Y:S01]  /*0740*/  LDG.E.64.CONSTANT R14, desc[UR12][R14.64] ;  /* 0x0000000c0e0e7981 */ /* 0x000ee2000c1e9b00 */
[C---:B------:R-:W-:Y:S02]  /*0750*/  SHF.L.U32 R20, R0.reuse, 0x1, RZ ;  /* 0x0000000100147819 */ /* 0x040fe400000006ff */
[----:B------:R-:W-:Y:S02]  /*0760*/  SHF.L.U64.HI R25, R0, 0x1, R3 ;  /* 0x0000000100197819 */ /* 0x000fe40000010203 */
[----:B------:R-:W-:-:S04]  /*0770*/  IADD3 R22, P0, R20, UR18, RZ ;  /* 0x0000001214167c10 */ /* 0x000fc8000ff1e0ff */
[----:B------:R-:W-:-:S05]  /*0780*/  IADD3.X R23, R25, UR19, RZ, P0, !PT ;  /* 0x0000001319177c10 */ /* 0x000fca00087fe4ff */
[----:B------:R-:W4:Y:S01]  /*0790*/  LDG.E.64.CONSTANT R16, desc[UR12][R22.64] ;  /* 0x0000000c16107981 */ /* 0x000f22000c1e9b00 */
[----:B------:R-:W-:-:S04]  /*07a0*/  IADD3 R3, R36, 0xa00, RZ ;  /* 0x00000a0024037810 */ /* 0x000fc80007ffe0ff */
[----:B------:R-:W-:Y:S01]  /*07b0*/  IADD3 R3, P1, R3, R44, RZ ;  /* 0x0000002c03037210 */ /* 0x000fe20007f3e0ff */
[----:B------:R-:W-:Y:S03]  /*07c0*/  STL [R1+0xbc], R25 ;  /* 0x0000bc1901007387 */ /* 0x000fe60000100800 */
[----:B------:R-:W-:Y:S02]  /*07d0*/  IADD3.X R0, RZ, R45, RZ, P1, !PT ;  /* 0x0000002dff007210 */ /* 0x000fe40000ffe4ff */
[C---:B------:R-:W-:Y:S01]  /*07e0*/  SHF.L.U32 R24, R3.reuse, 0x1, RZ ;  /* 0x0000000103187819 */ /* 0x040fe200000006ff */
[----:B------:R-:W-:Y:S01]  /*07f0*/  STL [R1+0x98], R20 ;  /* 0x0000981401007387 */ /* 0x000fe20000100800 */
[----:B------:R-:W-:Y:S02]  /*0800*/  SHF.L.U64.HI R26, R3, 0x1, R0 ;  /* 0x00000001031a7819 */ /* 0x000fe40000010200 */
[----:B------:R-:W-:Y:S01]  /*0810*/  IADD3 R3, R36, 0x1400, RZ ;  /* 0x0000140024037810 */ /* 0x000fe20007ffe0ff */
[----:B0-----:R-:W-:Y:S01]  /*0820*/  IMAD.WIDE R4, R2, 0x2, R4 ;  /* 0x0000000202047825 */ /* 0x001fe200078e0204 */
[----:B--2---:R-:W-:Y:S01]  /*0830*/  MOV R35, R18 ;  /* 0x0000001200237202 */ /* 0x004fe20000000f00 */
[----:B------:R0:W-:Y:S01]  /*0840*/  STL.64 [R1+0x18], R18 ;  /* 0x0000181201007387 */ /* 0x0001e20000100a00 */
[----:B------:R-:W-:-:S02]  /*0850*/  MOV R33, R19 ;  /* 0x0000001300217202 */ /* 0x000fc40000000f00 */
[----:B0-----:R-:W-:-:S04]  /*0860*/  IADD3 R18, P0, R24, UR18, RZ ;  /* 0x0000001218127c10 */ /* 0x001fc8000ff1e0ff */
[----:B------:R-:W-:Y:S02]  /*0870*/  IADD3.X R19, R26, UR19, RZ, P0, !PT ;  /* 0x000000131a137c10 */ /* 0x000fe400087fe4ff */
[----:B------:R-:W-:-:S04]  /*0880*/  IADD3 R20, P0, R20, UR20, RZ ;  /* 0x0000001414147c10 */ /* 0x000fc8000ff1e0ff */
[----:B------:R-:W-:Y:S01]  /*0890*/  IADD3.X R21, R25, UR21, RZ, P0, !PT ;  /* 0x0000001519157c10 */ /* 0x000fe200087fe4ff */
[----:B------:R-:W2:Y:S01]  /*08a0*/  LDG.E.64.CONSTANT R18, desc[UR12][R18.64] ;  /* 0x0000000c12127981 */ /* 0x000ea2000c1e9b00 */
[----:B------:R-:W-:Y:S02]  /*08b0*/  IADD3 R3, P0, R3, R44, RZ ;  /* 0x0000002c03037210 */ /* 0x000fe40007f1e0ff */
[----:B----4-:R-:W-:Y:S01]  /*08c0*/  MOV R39, R16 ;  /* 0x0000001000277202 */ /* 0x010fe20000000f00 */
[----:B------:R0:W-:Y:S01]  /*08d0*/  STL.64 [R1+0x10], R16 ;  /* 0x0000101001007387 */ /* 0x0001e20000100a00 */
[----:B------:R-:W-:Y:S02]  /*08e0*/  MOV R7, R17 ;  /* 0x0000001100077202 */ /* 0x000fe40000000f00 */
[----:B------:R-:W-:Y:S01]  /*08f0*/  IADD3.X R0, RZ, R45, RZ, P0, !PT ;  /* 0x0000002dff007210 */ /* 0x000fe200007fe4ff */
[----:B------:R-:W4:Y:S03]  /*0900*/  LDG.E.64.CONSTANT R20, desc[UR12][R20.64] ;  /* 0x0000000c14147981 */ /* 0x000f26000c1e9b00 */
[C---:B------:R-:W-:Y:S01]  /*0910*/  SHF.L.U64.HI R2, R3.reuse, 0x1, R0 ;  /* 0x0000000103027819 */ /* 0x040fe20000010200 */
[----:B0-----:R0:W4:Y:S02]  /*0920*/  LDG.E.64.CONSTANT R16, desc[UR12][R4.64] ;  /* 0x0000000c04107981 */ /* 0x001124000c1e9b00 */
[----:B0-----:R-:W-:-:S04]  /*0930*/  SHF.L.U32 R4, R3, 0x1, RZ ;  /* 0x0000000103047819 */ /* 0x001fc800000006ff */
[----:B------:R-:W-:Y:S01]  /*0940*/  IADD3 R22, P0, R4, UR18, RZ ;  /* 0x0000001204167c10 */ /* 0x000fe2000ff1e0ff */
[----:B------:R0:W-:Y:S01]  /*0950*/  STL [R1+0xb4], R24 ;  /* 0x0000b41801007387 */ /* 0x0001e20000100800 */
[----:B------:R-:W-:Y:S02]  /*0960*/  IADD3 R3, R36, 0x1e00, RZ ;  /* 0x00001e0024037810 */ /* 0x000fe40007ffe0ff */
[----:B------:R-:W-:Y:S01]  /*0970*/  IADD3.X R23, R2, UR19, RZ, P0, !PT ;  /* 0x0000001302177c10 */ /* 0x000fe200087fe4ff */
[----:B------:R1:W-:Y:S05]  /*0980*/  STL [R1+0xb8], R26 ;  /* 0x0000b81a01007387 */ /* 0x0003ea0000100800 */
[----:B------:R-:W4:Y:S01]  /*0990*/  LDG.E.64.CONSTANT R22, desc[UR12][R22.64] ;  /* 0x0000000c16167981 */ /* 0x000f22000c1e9b00 */
[----:B0-----:R-:W-:-:S04]  /*09a0*/  IADD3 R24, P0, R24, UR20, RZ ;  /* 0x0000001418187c10 */ /* 0x001fc8000ff1e0ff */
[----:B------:R-:W-:Y:S02]  /*09b0*/  IADD3.X R25, R26, UR21, RZ, P0, !PT ;  /* 0x000000151a197c10 */ /* 0x000fe400087fe4ff */
[----:B------:R-:W-:-:S04]  /*09c0*/  IADD3 R3, P0, R3, R44, RZ ;  /* 0x0000002c03037210 */ /* 0x000fc80007f1e0ff */
[----:B------:R-:W-:Y:S01]  /*09d0*/  IADD3.X R0, RZ, R45, RZ, P0, !PT ;  /* 0x0000002dff007210 */ /* 0x000fe200007fe4ff */
[----:B------:R-:W4:Y:S01]  /*09e0*/  LDG.E.64.CONSTANT R24, desc[UR12][R24.64] ;  /* 0x0000000c18187981 */ /* 0x000f22000c1e9b00 */
[C---:B------:R-:W-:Y:S02]  /*09f0*/  SHF.L.U32 R32, R3.reuse, 0x1, RZ ;  /* 0x0000000103207819 */ /* 0x040fe400000006ff */
[----:B------:R-:W-:Y:S02]  /*0a00*/  SHF.L.U64.HI R37, R3, 0x1, R0 ;  /* 0x0000000103257819 */ /* 0x000fe40000010200 */
[----:B-1----:R-:W-:-:S04]  /*0a10*/  IADD3 R26, P0, R32, UR18, RZ ;  /* 0x00000012201a7c10 */ /* 0x002fc8000ff1e0ff */
[----:B------:R-:W-:Y:S02]  /*0a20*/  IADD3.X R27, R37, UR19, RZ, P0, !PT ;  /* 0x00000013251b7c10 */ /* 0x000fe400087fe4ff */
[----:B------:R-:W-:-:S04]  /*0a30*/  IADD3 R28, P0, R4, UR20, RZ ;  /* 0x00000014041c7c10 */ /* 0x000fc8000ff1e0ff */
[----:B------:R-:W-:Y:S01]  /*0a40*/  IADD3.X R29, R2, UR21, RZ, P0, !PT ;  /* 0x00000015021d7c10 */ /* 0x000fe200087fe4ff */
[----:B------:R-:W4:Y:S05]  /*0a50*/  LDG.E.64.CONSTANT R26, desc[UR12][R26.64] ;  /* 0x0000000c1a1a7981 */ /* 0x000f2a000c1e9b00 */
[----:B------:R-:W4:Y:S04]  /*0a60*/  LDG.E.64.CONSTANT R28, desc[UR12][R28.64] ;  /* 0x0000000c1c1c7981 */ /* 0x000f28000c1e9b00 */
[----:B------:R-:W-:Y:S04]  /*0a70*/  STL [R1+0xac], R4 ;  /* 0x0000ac0401007387 */ /* 0x000fe80000100800 */
[----:B------:R3:W-:Y:S01]  /*0a80*/  STL [R1+0xb0], R2 ;  /* 0x0000b00201007387 */ /* 0x0007e20000100800 */
[----:B------:R-:W-:Y:S01]  /*0a90*/  IADD3 R3, R36, 0x2800, RZ ;  /* 0x0000280024037810 */ /* 0x000fe20007ffe0ff */
[----:B---3--:R-:W-:-:S06]  /*0aa0*/  FADD.FTZ R2, R15, UR9 ;  /* 0x000000090f027e21 */ /* 0x008fcc0008010000 */
[----:B------:R-:W0:Y:S01]  /*0ab0*/  MUFU.RSQ R2, R2 ;  /* 0x0000000200027308 */ /* 0x000e220000001400 */
[----:B------:R-:W-:Y:S02]  /*0ac0*/  IADD3 R3, P0, R3, R44, RZ ;  /* 0x0000002c03037210 */ /* 0x000fe40007f1e0ff */
[----:B------:R-:W-:Y:S01]  /*0ad0*/  SHF.L.U32 R5, R39, 0x10, RZ ;  /* 0x0000001027057819 */ /* 0x000fe200000006ff */
[----:B------:R1:W-:Y:S01]  /*0ae0*/  STL [R1+0xa4], R32 ;  /* 0x0000a42001007387 */ /* 0x0003e20000100800 */
[----:B------:R-:W-:-:S03]  /*0af0*/  IADD3.X R0, RZ, R45, RZ, P0, !PT ;  /* 0x0000002dff007210 */ /* 0x000fc600007fe4ff */
[----:B------:R3:W-:Y:S01]  /*0b00*/  STL [R1+0xa8], R37 ;  /* 0x0000a82501007387 */ /* 0x0007e20000100800 */
[----:B------:R-:W-:Y:S01]  /*0b10*/  FADD.FTZ R5, -R14, R5 ;  /* 0x000000050e057221 */ /* 0x000fe20000010100 */
[----:B------:R-:W-:Y:S02]  /*0b20*/  PRMT R50, R39, 0x7632, R50 ;  /* 0x0000763227327816 */ /* 0x000fe40000000032 */
[----:B------:R-:W-:Y:S02]  /*0b30*/  SHF.L.U32 R4, R7, 0x10, RZ ;  /* 0x0000001007047819 */ /* 0x000fe400000006ff */
[----:B------:R-:W-:Y:S02]  /*0b40*/  SHF.L.U64.HI R41, R3, 0x1, R0 ;  /* 0x0000000103297819 */ /* 0x000fe40000010200 */
[----:B------:R-:W-:Y:S01]  /*0b50*/  SHF.L.U32 R0, R35, 0x10, RZ ;  /* 0x0000001023007819 */ /* 0x000fe200000006ff */
[----:B0-----:R-:W-:Y:S01]  /*0b60*/  FMUL.FTZ R61, R2, R5 ;  /* 0x00000005023d7220 */ /* 0x001fe20000410000 */
[----:B------:R-:W-:Y:S01]  /*0b70*/  SHF.L.U32 R50, R50, 0x10, RZ ;  /* 0x0000001032327819 */ /* 0x000fe200000006ff */
[----:B------:R-:W-:Y:S01]  /*0b80*/  FADD.FTZ R4, -R14, R4 ;  /* 0x000000040e047221 */ /* 0x000fe20000010100 */
[----:B------:R-:W-:-:S02]  /*0b90*/  PRMT R38, R7, 0x7632, R38 ;  /* 0x0000763207267816 */ /* 0x000fc40000000026 */
[----:B------:R-:W-:Y:S01]  /*0ba0*/  PRMT R48, R35, 0x7632, R48 ;  /* 0x0000763223307816 */ /* 0x000fe20000000030 */
[----:B------:R-:W-:Y:S01]  /*0bb0*/  FADD.FTZ R50, -R14, R50 ;  /* 0x000000320e327221 */ /* 0x000fe20000010100 */
[----:B------:R-:W-:Y:S01]  /*0bc0*/  SHF.L.U32 R38, R38, 0x10, RZ ;  /* 0x0000001026267819 */ /* 0x000fe200000006ff */
[C---:B------:R-:W-:Y:S01]  /*0bd0*/  FMUL.FTZ R60, R2.reuse, R4 ;  /* 0x00000004023c7220 */ /* 0x040fe20000410000 */
[----:B------:R-:W-:Y:S01]  /*0be0*/  SHF.L.U32 R40, R3, 0x1, RZ ;  /* 0x0000000103287819 */ /* 0x000fe200000006ff */
[----:B------:R-:W-:Y:S01]  /*0bf0*/  FMUL.FTZ R50, R2, R50 ;  /* 0x0000003202327220 */ /* 0x000fe20000410000 */
[C---:B------:R-:W-:Y:S02]  /*0c00*/  SHF.L.U32 R3, R33.reuse, 0x10, RZ ;  /* 0x0000001021037819 */ /* 0x040fe400000006ff */
[----:B------:R-:W-:Y:S01]  /*0c10*/  SHF.L.U32 R48, R48, 0x10, RZ ;  /* 0x0000001030307819 */ /* 0x000fe200000006ff */
[----:B------:R-:W-:Y:S01]  /*0c20*/  FADD.FTZ R38, -R14, R38 ;  /* 0x000000260e267221 */ /* 0x000fe20000010100 */
[----:B------:R-:W-:-:S02]  /*0c30*/  PRMT R15, R33, 0x7632, R15 ;  /* 0x00007632210f7816 */ /* 0x000fc4000000000f */
[----:B------:R-:W-:Y:S01]  /*0c40*/  IADD3 R30, P0, R40, UR18, RZ ;  /* 0x00000012281e7c10 */ /* 0x000fe2000ff1e0ff */
[----:B------:R-:W-:Y:S01]  /*0c50*/  FMUL.FTZ R38, R2, R38 ;  /* 0x0000002602267220 */ /* 0x000fe20000410000 */
[----:B------:R-:W-:Y:S02]  /*0c60*/  SHF.L.U32 R15, R15, 0x10, RZ ;  /* 0x000000100f0f7819 */ /* 0x000fe400000006ff */
[----:B------:R-:W-:Y:S02]  /*0c70*/  IADD3.X R31, R41, UR19, RZ, P0, !PT ;  /* 0x00000013291f7c10 */ /* 0x000fe400087fe4ff */
[----:B-1----:R-:W-:-:S04]  /*0c80*/  IADD3 R32, P0, R32, UR20, RZ ;  /* 0x0000001420207c10 */ /* 0x002fc8000ff1e0ff */
[----:B------:R-:W-:Y:S01]  /*0c90*/  IADD3.X R33, R37, UR21, RZ, P0, !PT ;  /* 0x0000001525217c10 */ /* 0x000fe200087fe4ff */
[----:B---3--:R-:W-:Y:S01]  /*0ca0*/  HFMA2.MMA R37, -RZ, RZ, 0, 2.384185791015625e-06 ;  /* 0x00000028ff257435 */ /* 0x008fe200000001ff */
[----:B------:R-:W3:Y:S04]  /*0cb0*/  LDG.E.64.CONSTANT R30, desc[UR12][R30.64] ;  /* 0x0000000c1e1e7981 */ /* 0x000ee8000c1e9b00 */
[----:B------:R-:W3:Y:S05]  /*0cc0*/  LDG.E.64.CONSTANT R32, desc[UR12][R32.64] ;  /* 0x0000000c20207981 */ /* 0x000eea000c1e9b00 */
[----:B------:R-:W-:Y:S01]  /*0cd0*/  IMAD R6, R6, R37, UR8 ;  /* 0x0000000806067e24 */ /* 0x000fe2000f8e0225 */
[----:B--2---:R-:W-:-:S02]  /*0ce0*/  SHF.L.U32 R5, R18, 0x10, RZ ;  /* 0x0000001012057819 */ /* 0x004fc400000006ff */
[----:B------:R-:W-:-:S03]  /*0cf0*/  SHF.L.U32 R4, R19, 0x10, RZ ;  /* 0x0000001013047819 */ /* 0x000fc600000006ff */
[C---:B------:R-:W-:Y:S02]  /*0d00*/  FADD.FTZ R5, -R14.reuse, R5 ;  /* 0x000000050e057221 */ /* 0x040fe40000010100 */
[----:B------:R-:W-:Y:S01]  /*0d10*/  FADD.FTZ R4, -R14, R4 ;  /* 0x000000040e047221 */ /* 0x000fe20000010100 */
[----:B----4-:R-:W-:Y:S02]  /*0d20*/  PRMT R8, R16, 0x7632, R8 ;  /* 0x0000763210087816 */ /* 0x010fe40000000008 */
[C---:B------:R-:W-:Y:S02]  /*0d30*/  SHF.L.U32 R59, R17.reuse, 0x10, RZ ;  /* 0x00000010113b7819 */ /* 0x040fe400000006ff */
[----:B------:R-:W-:Y:S02]  /*0d40*/  SHF.L.U32 R8, R8, 0x10, RZ ;  /* 0x0000001008087819 */ /* 0x000fe400000006ff */
[----:B------:R-:W-:Y:S01]  /*0d50*/  PRMT R9, R17, 0x7632, R9 ;  /* 0x0000763211097816 */ /* 0x000fe20000000009 */
[----:B------:R-:W-:-:S02]  /*0d60*/  FFMA.FTZ R51, R60, R3, R59 ;  /* 0x000000033c337223 */ /* 0x000fc4000001003b */
[----:B------:R-:W-:Y:S01]  /*0d70*/  FFMA.FTZ R55, R50, R48, R8 ;  /* 0x0000003032377223 */ /* 0x000fe20000010008 */
[----:B------:R-:W-:-:S05]  /*0d80*/  SHF.L.U32 R9, R9, 0x10, RZ ;  /* 0x0000001009097819 */ /* 0x000fca00000006ff */
[----:B------:R-:W-:-:S04]  /*0d90*/  FFMA.FTZ R43, R38, R15, R9 ;  /* 0x0000000f262b7223 */ /* 0x000fc80000010009 */
[----:B------:R-:W-:Y:S01]  /*0da0*/  FMUL.FTZ R47, R43, -1.4426950216293334961 ;  /* 0xbfb8aa3b2b2f7820 */ /* 0x000fe20000410000 */
[----:B------:R-:W-:Y:S04]  /*0db0*/  STL [R1+0x12c], R26 ;  /* 0x00012c1a01007387 */ /* 0x000fe80000100800 */
[----:B------:R-:W-:Y:S04]  /*0dc0*/  STL [R1+0x128], R27 ;  /* 0x0001281b01007387 */ /* 0x000fe80000100800 */
[----:B------:R-:W-:Y:S04]  /*0dd0*/  STL [R1+0x124], R28 ;  /* 0x0001241c01007387 */ /* 0x000fe80000100800 */
[----:B------:R0:W-:Y:S02]  /*0de0*/  STL [R1+0x120], R29 ;  /* 0x0001201d01007387 */ /* 0x0001e40000100800 */
[----:B0-----:R-:W-:-:S05]  /*0df0*/  SHF.L.U32 R29, R16, 0x10, RZ ;  /* 0x00000010101d7819 */ /* 0x001fca00000006ff */
[----:B------:R-:W-:-:S04]  /*0e00*/  FFMA.FTZ R56, R61, R0, R29 ;  /* 0x000000003d387223 */ /* 0x000fc8000001001d */
[----:B------:R-:W-:Y:S01]  /*0e10*/  FMUL.FTZ R35, R56, -1.4426950216293334961 ;  /* 0xbfb8aa3b38237820 */ /* 0x000fe20000410000 */
[C---:B------:R-:W-:Y:S01]  /*0e20*/  FMUL.FTZ R27, R2.reuse, R5 ;  /* 0x00000005021b7220 */ /* 0x040fe20000410000 */
[----:B------:R-:W-:Y:S01]  /*0e30*/  FMUL.FTZ R28, R2, R4 ;  /* 0x00000004021c7220 */ /* 0x000fe20000410000 */
[----:B------:R-:W-:-:S03]  /*0e40*/  FMUL.FTZ R5, R51, -1.4426950216293334961 ;  /* 0xbfb8aa3b33057820 */ /* 0x000fc60000410000 */
[----:B------:R-:W0:Y:S01]  /*0e50*/  MUFU.EX2 R35, R35 ;  /* 0x0000002300237308 */ /* 0x000e220000000800 */
[----:B------:R-:W-:-:S07]  /*0e60*/  FMUL.FTZ R4, R55, -1.4426950216293334961 ;  /* 0xbfb8aa3b37047820 */ /* 0x000fce0000410000 */
[----:B------:R-:W1:Y:S08]  /*0e70*/  MUFU.EX2 R5, R5 ;  /* 0x0000000500057308 */ /* 0x000e700000000800 */
[----:B------:R-:W2:Y:S01]  /*0e80*/  MUFU.EX2 R4, R4 ;  /* 0x0000000400047308 */ /* 0x000ea20000000800 */
[----:B0-----:R-:W-:Y:S01]  /*0e90*/  FADD.FTZ R35, R35, 1 ;  /* 0x3f80000023237421 */ /* 0x001fe20000010000 */
[----:B------:R-:W-:Y:S06]  /*0ea0*/  STL [R1+0x9c], R40 ;  /* 0x00009c2801007387 */ /* 0x000fec0000100800 */
[----:B------:R-:W0:Y:S01]  /*0eb0*/  MUFU.EX2 R47, R47 ;  /* 0x0000002f002f7308 */ /* 0x000e220000000800 */
[----:B------:R-:W-:Y:S04]  /*0ec0*/  STL [R1+0xa0], R41 ;  /* 0x0000a02901007387 */ /* 0x000fe80000100800 */
[----:B------:R4:W-:Y:S03]  /*0ed0*/  STL [R1+0xd8], R16 ;  /* 0x0000d81001007387 */ /* 0x0009e60000100800 */
[----:B------:R0:W3:Y:S01]  /*0ee0*/  MUFU.RCP R53, R35 ;  /* 0x0000002300357308 */ /* 0x0000e20000001000 */
[----:B-1----:R-:W-:Y:S01]  /*0ef0*/  FADD.FTZ R42, R5, 1 ;  /* 0x3f800000052a7421 */ /* 0x002fe20000010000 */
[----:B--2---:R-:W-:Y:S01]  /*0f00*/  FADD.FTZ R49, R4, 1 ;  /* 0x3f80000004317421 */ /* 0x004fe20000010000 */
[----:B----4-:R-:W-:-:S02]  /*0f10*/  LEA R16, R34, R6, 0x3 ;  /* 0x0000000622107211 */ /* 0x010fc400078e18ff */
[----:B------:R-:W-:Y:S02]  /*0f20*/  IADD3 R6, R36, 0x3200, RZ ;  /* 0x0000320024067810 */ /* 0x000fe40007ffe0ff */
[----:B0-----:R-:W-:Y:S02]  /*0f30*/  PRMT R35, R18, 0x7632, R35 ;  /* 0x0000763212237816 */ /* 0x001fe40000000023 */
[----:B------:R-:W-:Y:S01]  /*0f40*/  IADD3 R34, R36, 0x3c00, RZ ;  /* 0x00003c0024227810 */ /* 0x000fe20007ffe0ff */
[----:B------:R-:W-:Y:S01]  /*0f50*/  FFMA.FTZ R39, R0, R27, R29 ;  /* 0x0000001b00277223 */ /* 0x000fe2000001001d */
[----:B------:R-:W-:Y:S02]  /*0f60*/  IADD3 R6, P1, R6, R44, RZ ;  /* 0x0000002c06067210 */ /* 0x000fe40007f3e0ff */
[----:B------:R-:W-:Y:S02]  /*0f70*/  SHF.L.U32 R35, R35, 0x10, RZ ;  /* 0x0000001023237819 */ /* 0x000fe400000006ff */
[----:B------:R-:W-:-:S02]  /*0f80*/  PRMT R4, R19, 0x7632, R4 ;  /* 0x0000763213047816 */ /* 0x000fc40000000004 */
[----:B------:R-:W-:Y:S01]  /*0f90*/  IADD3 R5, P0, R34, R44, RZ ;  /* 0x0000002c22057210 */ /* 0x000fe20007f1e0ff */
[----:B------:R-:W-:Y:S01]  /*0fa0*/  FMUL.FTZ R54, R39, -1.4426950216293334961 ;  /* 0xbfb8aa3b27367820 */ /* 0x000fe20000410000 */
[----:B------:R-:W-:Y:S01]  /*0fb0*/  IADD3.X R34, RZ, R45, RZ, P1, !PT ;  /* 0x0000002dff227210 */ /* 0x000fe20000ffe4ff */
[----:B------:R-:W-:Y:S01]  /*0fc0*/  FADD.FTZ R35, -R14, R35 ;  /* 0x000000230e237221 */ /* 0x000fe20000010100 */
[----:B------:R-:W-:Y:S01]  /*0fd0*/  SHF.L.U32 R4, R4, 0x10, RZ ;  /* 0x0000001004047819 */ /* 0x000fe200000006ff */
[----:B------:R-:W-:Y:S01]  /*0fe0*/  FADD.FTZ R47, R47, 1 ;  /* 0x3f8000002f2f7421 */ /* 0x000fe20000010000 */
[----:B------:R-:W-:Y:S01]  /*0ff0*/  STL [R1+0x58], R29 ;  /* 0x0000581d01007387 */ /* 0x000fe20000100800 */
[----:B------:R-:W0:Y:S01]  /*1000*/  MUFU.RCP R42, R42 ;  /* 0x0000002a002a7308 */ /* 0x000e220000001000 */
[----:B------:R-:W-:Y:S01]  /*1010*/  FFMA.FTZ R7, R3, R28, R59 ;  /* 0x0000001c03077223 */ /* 0x000fe2000001003b */
[----:B------:R-:W-:Y:S01]  /*1020*/  SHF.L.U64.HI R26, R6, 0x1, R34 ;  /* 0x00000001061a7819 */ /* 0x000fe20000010222 */
[----:B------:R1:W-:Y:S01]  /*1030*/  STL [R1+0xdc], R17 ;  /* 0x0000dc1101007387 */ /* 0x0003e20000100800 */
[----:B------:R-:W-:Y:S01]  /*1040*/  FADD.FTZ R4, -R14, R4 ;  /* 0x000000040e047221 */ /* 0x000fe20000010100 */
[----:B------:R-:W-:Y:S01]  /*1050*/  FMUL.FTZ R46, R7, -1.4426950216293334961 ;  /* 0xbfb8aa3b072e7820 */ /* 0x000fe20000410000 */
[----:B------:R-:W-:-:S02]  /*1060*/  IADD3 R34, P2, R40, UR20, RZ ;  /* 0x0000001428227c10 */ /* 0x000fc4000ff5e0ff */
[----:B------:R-:W2:Y:S01]  /*1070*/  MUFU.EX2 R54, R54 ;  /* 0x0000003600367308 */ /* 0x000ea20000000800 */
[----:B-1----:R-:W-:Y:S01]  /*1080*/  SHF.L.U32 R17, R6, 0x1, RZ ;  /* 0x0000000106117819 */ /* 0x002fe200000006ff */
[----:B------:R-:W-:-:S06]  /*1090*/  FMUL.FTZ R6, R2, R35 ;  /* 0x0000002302067220 */ /* 0x000fcc0000410000 */
[----:B------:R-:W1:Y:S01]  /*10a0*/  MUFU.RCP R47, R47 ;  /* 0x0000002f002f7308 */ /* 0x000e620000001000 */
[----:B------:R-:W-:Y:S01]  /*10b0*/  FMUL.FTZ R4, R2, R4 ;  /* 0x0000000402047220 */ /* 0x000fe20000410000 */
[----:B------:R-:W-:Y:S01]  /*10c0*/  FFMA.FTZ R40, R48, R6, R8 ;  /* 0x0000000630287223 */ /* 0x000fe20000010008 */
[----:B------:R-:W-:-:S05]  /*10d0*/  IADD3.X R35, R41, UR21, RZ, P2, !PT ;  /* 0x0000001529237c10 */ /* 0x000fca00097fe4ff */
[----:B------:R-:W4:Y:S01]  /*10e0*/  MUFU.RCP R49, R49 ;  /* 0x0000003100317308 */ /* 0x000f220000001000 */
[----:B------:R-:W-:Y:S01]  /*10f0*/  FMUL.FTZ R52, R40, -1.4426950216293334961 ;  /* 0xbfb8aa3b28347820 */ /* 0x000fe20000410000 */
[----:B------:R-:W-:Y:S01]  /*1100*/  FFMA.FTZ R41, R15, R4, R9 ;  /* 0x000000040f297223 */ /* 0x000fe20000010009 */
[----:B---3--:R-:W-:-:S05]  /*1110*/  FADD.FTZ R57, -R53, 1 ;  /* 0x3f80000035397421 */ /* 0x008fca0000010100 */
[----:B------:R-:W3:Y:S01]  /*1120*/  MUFU.EX2 R46, R46 ;  /* 0x0000002e002e7308 */ /* 0x000ee20000000800 */
[----:B------:R-:W-:Y:S01]  /*1130*/  FMUL.FTZ R58, R41, -1.4426950216293334961 ;  /* 0xbfb8aa3b293a7820 */ /* 0x000fe20000410000 */
[----:B0-----:R-:W-:Y:S01]  /*1140*/  FADD.FTZ R37, -R42, 1 ;  /* 0x3f8000002a257421 */ /* 0x001fe20000010100 */
[----:B------:R-:W-:Y:S01]  /*1150*/  FFMA.FTZ R56, R56, R57, 1 ;  /* 0x3f80000038387423 */ /* 0x000fe20000010039 */
[----:B--2---:R-:W-:Y:S01]  /*1160*/  FADD.FTZ R54, R54, 1 ;  /* 0x3f80000036367421 */ /* 0x004fe20000010000 */
[----:B------:R-:W-:Y:S03]  /*1170*/  STL [R1+0x64], R59 ;  /* 0x0000643b01007387 */ /* 0x000fe60000100800 */
[----:B------:R-:W0:Y:S01]  /*1180*/  MUFU.EX2 R52, R52 ;  /* 0x0000003400347308 */ /* 0x000e220000000800 */
[----:B------:R-:W-:Y:S01]  /*1190*/  FFMA.FTZ R51, R51, R37, 1 ;  /* 0x3f80000033337423 */ /* 0x000fe20000010025 */
[----:B------:R-:W-:Y:S01]  /*11a0*/  FMUL.FTZ R56, R53, R56 ;  /* 0x0000003835387220 */ /* 0x000fe20000410000 */
[----:B-1----:R-:W-:Y:S01]  /*11b0*/  FADD.FTZ R53, -R47, 1 ;  /* 0x3f8000002f357421 */ /* 0x002fe20000010100 */
[----:B----4-:R-:W-:Y:S01]  /*11c0*/  FADD.FTZ R57, -R49, 1 ;  /* 0x3f80000031397421 */ /* 0x010fe20000010100 */
[----:B------:R-:W-:Y:S01]  /*11d0*/  FMUL.FTZ R51, R42, R51 ;  /* 0x000000332a337220 */ /* 0x000fe20000410000 */
[----:B------:R-:W-:Y:S01]  /*11e0*/  IADD3 R36, R36, 0x4600, RZ ;  /* 0x0000460024247810 */ /* 0x000fe20007ffe0ff */
[----:B------:R-:W2:Y:S01]  /*11f0*/  LDG.E.64.CONSTANT R34, desc[UR12][R34.64] ;  /* 0x0000000c22227981 */ /* 0x000ea2000c1e9b00 */
[----:B------:R-:W1:Y:S01]  /*1200*/  MUFU.EX2 R58, R58 ;  /* 0x0000003a003a7308 */ /* 0x000e620000000800 */
[----:B------:R-:W-:Y:S01]  /*1210*/  FFMA.FTZ R43, R43, R53, 1 ;  /* 0x3f8000002b2b7423 */ /* 0x000fe20000010035 */
[----:B------:R-:W-:Y:S01]  /*1220*/  SHF.L.U32 R53, R20, 0x10, RZ ;  /* 0x0000001014357819 */ /* 0x000fe200000006ff */
[----:B------:R-:W-:Y:S01]  /*1230*/  STL [R1+0x40], R61 ;  /* 0x0000403d01007387 */ /* 0x000fe20000100800 */
[----:B------:R-:W-:Y:S01]  /*1240*/  FFMA.FTZ R57, R55, R57, 1 ;  /* 0x3f80000037397423 */ /* 0x000fe20000010039 */
[----:B---3--:R-:W-:-:S02]  /*1250*/  FADD.FTZ R46, R46, 1 ;  /* 0x3f8000002e2e7421 */ /* 0x008fc40000010000 */
[----:B------:R-:W-:Y:S01]  /*1260*/  STL [R1+0x44], R60 ;  /* 0x0000443c01007387 */ /* 0x000fe20000100800 */
[----:B------:R3:W4:Y:S03]  /*1270*/  MUFU.RCP R42, R54 ;  /* 0x00000036002a7308 */ /* 0x0007260000001000 */
[----:B------:R-:W-:Y:S01]  /*1280*/  STL [R1+0x68], R27 ;  /* 0x0000681b01007387 */ /* 0x000fe20000100800 */
[----:B------:R-:W-:-:S03]  /*1290*/  FMUL.FTZ R57, R49, R57 ;  /* 0x0000003931397220 */ /* 0x000fc60000410000 */
[----:B------:R-:W-:Y:S01]  /*12a0*/  STL [R1+0x74], R28 ;  /* 0x0000741c01007387 */ /* 0x000fe20000100800 */
[----:B---3--:R-:W-:-:S03]  /*12b0*/  PRMT R54, R20, 0x7632, R54 ;  /* 0x0000763214367816 */ /* 0x008fc60000000036 */
[----:B------:R-:W-:Y:S01]  /*12c0*/  STL [R1+0xc4], R16 ;  /* 0x0000c41001007387 */ /* 0x000fe20000100800 */
[----:B------:R-:W-:Y:S01]  /*12d0*/  FMUL.FTZ R47, R47, R43 ;  /* 0x0000002b2f2f7220 */ /* 0x000fe20000410000 */
[----:B------:R-:W-:Y:S02]  /*12e0*/  SHF.L.U32 R54, R54, 0x10, RZ ;  /* 0x0000001036367819 */ /* 0x000fe400000006ff */
[----:B------:R3:W-:Y:S01]  /*12f0*/  STL [R1+0xe0], R18 ;  /* 0x0000e01201007387 */ /* 0x0007e20000100800 */
[----:B------:R0:W4:Y:S01]  /*1300*/  MUFU.RCP R43, R46 ;  /* 0x0000002e002b7308 */ /* 0x0001220000001000 */
[----:B------:R-:W-:Y:S01]  /*1310*/  SHF.L.U32 R55, R21, 0x10, RZ ;  /* 0x0000001015377819 */ /* 0x000fe200000006ff */
[----:B------:R-:W-:Y:S01]  /*1320*/  FMUL.FTZ R54, R54, R57 ;  /* 0x0000003936367220 */ /* 0x000fe20000410000 */
[----:B---3--:R-:W-:Y:S01]  /*1330*/  FMUL.FTZ R18, R53, R56 ;  /* 0x0000003835127220 */ /* 0x008fe20000410000 */
[----:B------:R-:W-:Y:S01]  /*1340*/  PRMT R53, R21, 0x7632, R53 ;  /* 0x0000763215357816 */ /* 0x000fe20000000035 */
[----:B0-----:R-:W-:-:S02]  /*1350*/  FADD.FTZ R46, R52, 1 ;  /* 0x3f800000342e7421 */ /* 0x001fc40000010000 */
[----:B------:R-:W-:Y:S01]  /*1360*/  FMUL.FTZ R49, R0, R18 ;  /* 0x0000001200317220 */ /* 0x000fe20000410000 */
[----:B------:R-:W-:Y:S01]  /*1370*/  SHF.L.U32 R53, R53, 0x10, RZ ;  /* 0x0000001035357819 */ /* 0x000fe200000006ff */
[----:B-1----:R-:W-:Y:S01]  /*1380*/  FADD.FTZ R58, R58, 1 ;  /* 0x3f8000003a3a7421 */ /* 0x002fe20000010000 */
[----:B------:R-:W-:Y:S01]  /*1390*/  FMUL.FTZ R52, R48, R54 ;  /* 0x0000003630347220 */ /* 0x000fe20000410000 */
[----:B------:R-:W0:Y:S01]  /*13a0*/  MUFU.RCP R46, R46 ;  /* 0x0000002e002e7308 */ /* 0x000e220000001000 */
[----:B------:R-:W-:Y:S01]  /*13b0*/  FFMA.FTZ R49, R61, R49, RZ ;  /* 0x000000313d317223 */ /* 0x000fe200000100ff */
[----:B------:R-:W-:Y:S01]  /*13c0*/  FMUL.FTZ R16, R55, R51 ;  /* 0x0000003337107220 */ /* 0x000fe20000410000 */
[----:B------:R-:W-:Y:S01]  /*13d0*/  FMUL.FTZ R51, R53, R47 ;  /* 0x0000002f35337220 */ /* 0x000fe20000410000 */
[----:B------:R-:W-:Y:S01]  /*13e0*/  FFMA.FTZ R53, R0, R18, RZ ;  /* 0x0000001200357223 */ /* 0x000fe200000100ff */
[----:B------:R-:W-:Y:S01]  /*13f0*/  FFMA.FTZ R49, R50, R52, R49 ;  /* 0x0000003432317223 */ /* 0x000fe20000010031 */
[----:B------:R-:W-:-:S02]  /*1400*/  FMUL.FTZ R52, R3, R16 ;  /* 0x0000001003347220 */ /* 0x000fc40000410000 */
[----:B------:R-:W1:Y:S01]  /*1410*/  MUFU.RCP R47, R58 ;  /* 0x0000003a002f7308 */ /* 0x000e620000001000 */
[----:B------:R-:W-:Y:S01]  /*1420*/  FFMA.FTZ R53, R48, R54, R53 ;  /* 0x0000003630357223 */ /* 0x000fe20000010035 */
[----:B------:R-:W-:Y:S01]  /*1430*/  FFMA.FTZ R49, R60, R52, R49 ;  /* 0x000000343c317223 */ /* 0x000fe20000010031 */
[----:B------:R-:W-:Y:S02]  /*1440*/  FADD.FTZ R60, R51, R13 ;  /* 0x0000000d333c7221 */ /* 0x000fe40000010000 */
[----:B------:R-:W-:Y:S01]  /*1450*/  FFMA.FTZ R13, R3, R16, R53 ;  /* 0x00000010030d7223 */ /* 0x000fe20000010035 */
[-C--:B------:R-:W-:Y:S01]  /*1460*/  FMUL.FTZ R53, R15, R51.reuse ;  /* 0x000000330f357220 */ /* 0x080fe20000410000 */
[----:B-----5:R-:W-:Y:S01]  /*1470*/  FFMA.FTZ R50, R50, R54, R10 ;  /* 0x0000003632327223 */ /* 0x020fe2000001000a */
[----:B------:R-:W-:Y:S01]  /*1480*/  FADD.FTZ R61, R54, R11 ;  /* 0x0000000b363d7221 */ /* 0x000fe20000010000 */
[----:B----4-:R-:W-:Y:S01]  /*1490*/  FADD.FTZ R10, -R42, 1 ;  /* 0x3f8000002a0a7421 */ /* 0x010fe20000010100 */
[----:B------:R-:W-:Y:S01]  /*14a0*/  FADD.FTZ R11, -R43, 1 ;  /* 0x3f8000002b0b7421 */ /* 0x000fe20000010100 */
[C---:B------:R-:W-:Y:S01]  /*14b0*/  FFMA.FTZ R12, R38.reuse, R51, R12 ;  /* 0x00000033260c7223 */ /* 0x040fe2000001000c */
[----:B------:R-:W-:Y:S01]  /*14c0*/  FFMA.FTZ R53, R38, R53, R49 ;  /* 0x0000003526357223 */ /* 0x000fe20000010031 */
[----:B0-----:R-:W-:Y:S01]  /*14d0*/  FADD.FTZ R38, -R46, 1 ;  /* 0x3f8000002e267421 */ /* 0x001fe20000010100 */
[----:B------:R-:W-:Y:S01]  /*14e0*/  FFMA.FTZ R51, R15, R51, R13 ;  /* 0x000000330f337223 */ /* 0x000fe2000001000d */
[----:B------:R-:W-:Y:S01]  /*14f0*/  FFMA.FTZ R10, R39, R10, 1 ;  /* 0x3f800000270a7423 */ /* 0x000fe2000001000a */
[----:B------:R-:W-:Y:S01]  /*1500*/  FFMA.FTZ R13, R7, R11, 1 ;  /* 0x3f800000070d7423 */ /* 0x000fe2000001000b */
[----:B------:R-:W-:Y:S01]  /*1510*/  PRMT R49, R23, 0x7632, R49 ;  /* 0x0000763217317816 */ /* 0x000fe20000000031 */
[----:B-1----:R-:W-:Y:S01]  /*1520*/  FADD.FTZ R11, -R47, 1 ;  /* 0x3f8000002f0b7421 */ /* 0x002fe20000010100 */
[----:B------:R-:W-:Y:S01]  /*1530*/  FFMA.FTZ R38, R40, R38, 1 ;  /* 0x3f80000028267423 */ /* 0x000fe20000010026 */
[----:B------:R-:W-:Y:S01]  /*1540*/  SHF.L.U32 R7, R22, 0x10, RZ ;  /* 0x0000001016077819 */ /* 0x000fe200000006ff */
[----:B------:R-:W-:Y:S01]  /*1550*/  FMUL.FTZ R42, R42, R10 ;  /* 0x0000000a2a2a7220 */ /* 0x000fe20000410000 */
[----:B------:R-:W-:Y:S01]  /*1560*/  SHF.L.U32 R49, R49, 0x10, RZ ;  /* 0x0000001031317819 */ /* 0x000fe200000006ff */
[----:B------:R-:W-:Y:S01]  /*1570*/  FFMA.FTZ R10, R41, R11, 1 ;  /* 0x3f800000290a7423 */ /* 0x000fe2000001000b */
[----:B------:R-:W-:Y:S01]  /*1580*/  FMUL.FTZ R52, R46, R38 ;  /* 0x000000262e347220 */ /* 0x000fe20000410000 */
[----:B------:R-:W-:Y:S01]  /*1590*/  SHF.L.U32 R11, R23, 0x10, RZ ;  /* 0x00000010170b7819 */ /* 0x000fe200000006ff */
[----:B------:R0:W-:Y:S01]  /*15a0*/  STL [R1+0xe4], R19 ;  /* 0x0000e41301007387 */ /* 0x0001e20000100800 */
[----:B------:R-:W-:Y:S01]  /*15b0*/  PRMT R38, R24, 0x7632, R38 ;  /* 0x0000763218267816 */ /* 0x000fe20000000026 */
[C---:B------:R-:W-:Y:S01]  /*15c0*/  FADD.FTZ R7, -R14.reuse, R7 ;  /* 0x000000070e077221 */ /* 0x040fe20000010100 */
[C---:B------:R-:W-:Y:S01]  /*15d0*/  FADD.FTZ R49, -R14.reuse, R49 ;  /* 0x000000310e317221 */ /* 0x040fe20000010100 */
[----:B------:R-:W-:Y:S01]  /*15e0*/  STL [R1+0x94], R26 ;  /* 0x0000941a01007387 */ /* 0x000fe20000100800 */
[----:B------:R-:W-:Y:S01]  /*15f0*/  FADD.FTZ R11, -R14, R11 ;  /* 0x0000000b0e0b7221 */ /* 0x000fe20000010100 */
[----:B------:R-:W-:-:S02]  /*1600*/  SHF.L.U32 R39, R25, 0x10, RZ ;  /* 0x0000001019277819 */ /* 0x000fc400000006ff */
[----:B------:R-:W-:Y:S01]  /*1610*/  STL [R1+0x90], R17 ;  /* 0x0000901101007387 */ /* 0x000fe20000100800 */
[----:B------:R-:W-:Y:S01]  /*1620*/  SHF.L.U32 R38, R38, 0x10, RZ ;  /* 0x0000001026267819 */ /* 0x000fe200000006ff */
[----:B------:R-:W-:Y:S01]  /*1630*/  FMUL.FTZ R13, R43, R13 ;  /* 0x0000000d2b0d7220 */ /* 0x000fe20000410000 */
[----:B------:R-:W-:Y:S01]  /*1640*/  FMUL.FTZ R10, R47, R10 ;  /* 0x0000000a2f0a7220 */ /* 0x000fe20000410000 */
[----:B------:R-:W-:Y:S01]  /*1650*/  STL [R1+0xe8], R20 ;  /* 0x0000e81401007387 */ /* 0x000fe20000100800 */
[----:B------:R-:W-:Y:S01]  /*1660*/  SHF.L.U32 R47, R24, 0x10, RZ ;  /* 0x00000010182f7819 */ /* 0x000fe200000006ff */
[C---:B------:R-:W-:Y:S02]  /*1670*/  FMUL.FTZ R49, R2.reuse, R49 ;  /* 0x0000003102317220 */ /* 0x040fe40000410000 */
[----:B------:R1:W-:Y:S01]  /*1680*/  STL [R1+0x20], R18 ;  /* 0x0000201201007387 */ /* 0x0003e20000100800 */
[----:B------:R-:W-:Y:S01]  /*1690*/  FMUL.FTZ R11, R2, R11 ;  /* 0x0000000b020b7220 */ /* 0x000fe20000410000 */
[----:B0-----:R-:W-:Y:S01]  /*16a0*/  FMUL.FTZ R19, R39, R13 ;  /* 0x0000000d27137220 */ /* 0x001fe20000410000 */
[----:B------:R-:W-:Y:S01]  /*16b0*/  FMUL.FTZ R52, R38, R52 ;  /* 0x0000003426347220 */ /* 0x000fe20000410000 */
[----:B------:R-:W-:Y:S01]  /*16c0*/  STL [R1+0xec], R21 ;  /* 0x0000ec1501007387 */ /* 0x000fe20000100800 */
[----:B------:R-:W-:Y:S01]  /*16d0*/  IADD3.X R38, RZ, R45, RZ, P0, !PT ;  /* 0x0000002dff267210 */ /* 0x000fe200007fe4ff */
[----:B------:R-:W-:Y:S01]  /*16e0*/  FFMA.FTZ R13, R15, R49, R9 ;  /* 0x000000310f0d7223 */ /* 0x000fe20000010009 */
[----:B-1----:R-:W-:Y:S01]  /*16f0*/  FMUL.FTZ R18, R2, R7 ;  /* 0x0000000702127220 */ /* 0x002fe20000410000 */
[----:B------:R0:W-:Y:S01]  /*1700*/  STL [R1+0x24], R16 ;  /* 0x0000241001007387 */ /* 0x0001e20000100800 */
[----:B------:R-:W-:-:S03]  /*1710*/  FMUL.FTZ R20, R47, R42 ;  /* 0x0000002a2f147220 */ /* 0x000fc60000410000 */
[----:B------:R-:W-:Y:S01]  /*1720*/  STL [R1+0xf0], R22 ;  /* 0x0000f01601007387 */ /* 0x000fe20000100800 */
[----:B------:R-:W-:-:S03]  /*1730*/  IADD3 R44, P1, R36, R44, RZ ;  /* 0x0000002c242c7210 */ /* 0x000fc60007f3e0ff */
[----:B------:R-:W-:Y:S01]  /*1740*/  STL [R1+0x60], R18 ;  /* 0x0000601201007387 */ /* 0x000fe20000100800 */
[----:B------:R-:W-:Y:S01]  /*1750*/  FMUL.FTZ R39, R13, -1.4426950216293334961 ;  /* 0xbfb8aa3b0d277820 */ /* 0x000fe20000410000 */
[----:B0-----:R-:W-:Y:S02]  /*1760*/  SHF.L.U64.HI R16, R5, 0x1, R38 ;  /* 0x0000000105107819 */ /* 0x001fe40000010226 */
[----:B------:R-:W-:Y:S01]  /*1770*/  STL [R1+0xf4], R24 ;  /* 0x0000f41801007387 */ /* 0x000fe20000100800 */
[----:B------:R-:W-:-:S03]  /*1780*/  IADD3 R36, P3, R17, UR18, RZ ;  /* 0x0000001211247c10 */ /* 0x000fc6000ff7e0ff */
[----:B------:R-:W-:Y:S01]  /*1790*/  STL [R1+0x5c], R11 ;  /* 0x00005c0b01007387 */ /* 0x000fe20000100800 */
[----:B------:R-:W-:-:S03]  /*17a0*/  IADD3 R38, P0, R17, UR20, RZ ;  /* 0x0000001411267c10 */ /* 0x000fc6000ff1e0ff */
[----:B------:R0:W-:Y:S01]  /*17b0*/  STL [R1+0xf8], R23 ;  /* 0x0000f81701007387 */ /* 0x0001e20000100800 */
[----:B------:R-:W-:Y:S02]  /*17c0*/  SHF.L.U32 R17, R5, 0x1, RZ ;  /* 0x0000000105117819 */ /* 0x000fe400000006ff */
[----:B------:R1:W3:Y:S01]  /*17d0*/  MUFU.EX2 R5, R39 ;  /* 0x0000002700057308 */ /* 0x0002e20000000800 */
[C---:B------:R-:W-:Y:S01]  /*17e0*/  IADD3.X R37, R26.reuse, UR19, RZ, P3, !PT ;  /* 0x000000131a257c10 */ /* 0x040fe20009ffe4ff */
[----:B0-----:R-:W4:Y:S04]  /*17f0*/  LDL R23, [R1+0x5c] ;  /* 0x00005c0001177983 */ /* 0x001f280000100800 */
[----:B------:R-:W-:Y:S01]  /*1800*/  STL [R1+0x38], R20 ;  /* 0x0000381401007387 */ /* 0x000fe20000100800 */
[----:B-1----:R-:W-:-:S03]  /*1810*/  IADD3.X R39, R26, UR21, RZ, P0, !PT ;  /* 0x000000151a277c10 */ /* 0x002fc600087fe4ff */
[----:B------:R-:W-:Y:S04]  /*1820*/  STL [R1+0x3c], R19 ;  /* 0x00003c1301007387 */ /* 0x000fe80000100800 */
[----:B------:R0:W-:Y:S04]  /*1830*/  STL [R1+0xfc], R25 ;  /* 0x0000fc1901007387 */ /* 0x0001e80000100800 */
[----:B------:R-:W-:Y:S04]  /*1840*/  STL [R1+0x8c], R16 ;  /* 0x00008c1001007387 */ /* 0x000fe80000100800 */
[----:B------:R-:W2:Y:S01]  /*1850*/  LDL.LU R26, [R1+0x12c] ;  /* 0x00012c00011a7983 */ /* 0x000ea20000300800 */
[----:B------:R-:W-:Y:S01]  /*1860*/  FMUL.FTZ R54, R0, R20 ;  /* 0x0000001400367220 */ /* 0x000fe20000410000 */
[----:B------:R-:W-:Y:S01]  /*1870*/  FFMA.FTZ R50, R6, R52, R50 ;  /* 0x0000003406327223 */ /* 0x000fe20000010032 */
[----:B------:R-:W-:Y:S01]  /*1880*/  FFMA.FTZ R55, R0, R20, R51 ;  /* 0x0000001400377223 */ /* 0x000fe20000010033 */
[----:B------:R-:W-:Y:S01]  /*1890*/  FADD.FTZ R61, R61, R52 ;  /* 0x000000343d3d7221 */ /* 0x000fe20000010000 */
[----:B------:R-:W-:Y:S01]  /*18a0*/  FFMA.FTZ R53, R27, R54, R53 ;  /* 0x000000361b357223 */ /* 0x000fe20000010035 */
[----:B------:R-:W-:Y:S01]  /*18b0*/  FMUL.FTZ R54, R48, R52 ;  /* 0x0000003430367220 */ /* 0x000fe20000410000 */
[----:B------:R-:W-:Y:S01]  /*18c0*/  PRMT R42, R25, 0x7632, R42 ;  /* 0x00007632192a7816 */ /* 0x000fe2000000002a */
[----:B---3--:R-:W-:Y:S01]  /*18d0*/  FADD.FTZ R5, R5, 1 ;  /* 0x3f80000005057421 */ /* 0x008fe20000010000 */
[----:B------:R-:W-:Y:S01]  /*18e0*/  PRMT R7, R22, 0x7632, R7 ;  /* 0x0000763216077816 */ /* 0x000fe20000000007 */
[----:B------:R-:W-:Y:S01]  /*18f0*/  FFMA.FTZ R53, R6, R54, R53 ;  /* 0x0000003606357223 */ /* 0x000fe20000010035 */
[----:B------:R-:W-:Y:S01]  /*1900*/  FMUL.FTZ R6, R3, R19 ;  /* 0x0000001303067220 */ /* 0x000fe20000410000 */
[----:B------:R-:W-:Y:S01]  /*1910*/  FFMA.FTZ R55, R48, R52, R55 ;  /* 0x0000003430377223 */ /* 0x000fe20000010037 */
[----:B------:R-:W-:Y:S01]  /*1920*/  FFMA.FTZ R46, R0, R18, R29 ;  /* 0x00000012002e7223 */ /* 0x000fe2000001001d */
[----:B------:R-:W3:Y:S01]  /*1930*/  LDG.E.64.CONSTANT R36, desc[UR12][R36.64] ;  /* 0x0000000c24247981 */ /* 0x000ee2000c1e9b00 */
[----:B------:R-:W-:Y:S01]  /*1940*/  FFMA.FTZ R52, R28, R6, R53 ;  /* 0x000000061c347223 */ /* 0x000fe20000010035 */
[----:B------:R-:W-:-:S02]  /*1950*/  SHF.L.U32 R42, R42, 0x10, RZ ;  /* 0x000000102a2a7819 */ /* 0x000fc400000006ff */
[----:B------:R-:W-:Y:S04]  /*1960*/  STL [R1+0x88], R17 ;  /* 0x0000881101007387 */ /* 0x000fe80000100800 */
[----:B------:R-:W3:Y:S01]  /*1970*/  LDL.LU R27, [R1+0x128] ;  /* 0x00012800011b7983 */ /* 0x000ee20000300800 */
[----:B------:R-:W-:-:S03]  /*1980*/  FMUL.FTZ R10, R42, R10 ;  /* 0x0000000a2a0a7220 */ /* 0x000fc60000410000 */
[----:B------:R-:W3:Y:S01]  /*1990*/  LDL.LU R28, [R1+0x124] ;  /* 0x00012400011c7983 */ /* 0x000ee20000300800 */
[----:B------:R-:W-:Y:S01]  /*19a0*/  FFMA.FTZ R12, R4, R10, R12 ;  /* 0x0000000a040c7223 */ /* 0x000fe2000001000c */
[----:B------:R-:W-:Y:S01]  /*19b0*/  FADD.FTZ R60, R60, R10 ;  /* 0x0000000a3c3c7221 */ /* 0x000fe20000010000 */
[----:B------:R-:W-:Y:S01]  /*19c0*/  FMUL.FTZ R40, R46, -1.4426950216293334961 ;  /* 0xbfb8aa3b2e287820 */ /* 0x000fe20000410000 */
[----:B------:R-:W-:Y:S01]  /*19d0*/  SHF.L.U32 R7, R7, 0x10, RZ ;  /* 0x0000001007077819 */ /* 0x000fe200000006ff */
[----:B------:R-:W3:Y:S04]  /*19e0*/  LDG.E.64.CONSTANT R38, desc[UR12][R38.64] ;  /* 0x0000000c26267981 */ /* 0x000ee8000c1e9b00 */
[----:B------:R-:W-:Y:S01]  /*19f0*/  FADD.FTZ R7, -R14, R7 ;  /* 0x000000070e077221 */ /* 0x000fe20000010100 */
[----:B--2---:R-:W-:-:S05]  /*1a00*/  SHF.L.U32 R53, R26, 0x10, RZ ;  /* 0x000000101a357819 */ /* 0x004fca00000006ff */
[----:B------:R-:W-:-:S04]  /*1a10*/  FADD.FTZ R53, -R14, R53 ;  /* 0x000000350e357221 */ /* 0x000fc80000010100 */
[----:B------:R-:W-:Y:S02]  /*1a20*/  FMUL.FTZ R22, R2, R53 ;  /* 0x0000003502167220 */ /* 0x000fe40000410000 */
[----:B------:R1:W-:Y:S01]  /*1a30*/  MUFU.RCP R53, R5 ;  /* 0x0000000500357308 */ /* 0x0003e20000001000 */
[----:B------:R-:W-:Y:S01]  /*1a40*/  STL [R1+0x100], R26 ;  /* 0x0001001a01007387 */ /* 0x000fe20000100800 */
[----:B-1----:R-:W-:Y:S01]  /*1a50*/  FFMA.FTZ R5, R3, R19, R55 ;  /* 0x0000001303057223 */ /* 0x002fe20000010037 */
[CC--:B------:R-:W-:Y:S02]  /*1a60*/  FMUL.FTZ R55, R15.reuse, R10.reuse ;  /* 0x0000000a0f377220 */ /* 0x0c0fe40000410000 */
[----:B------:R-:W-:Y:S01]  /*1a70*/  STL [R1+0x54], R22 ;  /* 0x0000541601007387 */ /* 0x000fe20000100800 */
[----:B------:R-:W-:Y:S01]  /*1a80*/  FFMA.FTZ R10, R15, R10, R5 ;  /* 0x0000000a0f0a7223 */ /* 0x000fe20000010005 */
[----:B------:R-:W-:Y:S02]  /*1a90*/  FFMA.FTZ R5, R0, R22, R29 ;  /* 0x0000001600057223 */ /* 0x000fe4000001001d */
[----:B------:R-:W2:Y:S01]  /*1aa0*/  LDL.LU R29, [R1+0x120] ;  /* 0x00012000011d7983 */ /* 0x000ea20000300800 */
[----:B----4-:R-:W-:Y:S01]  /*1ab0*/  FFMA.FTZ R11, R3, R23, R59 ;  /* 0x00000017030b7223 */ /* 0x010fe2000001003b */
[----:B------:R-:W1:Y:S01]  /*1ac0*/  MUFU.EX2 R40, R40 ;  /* 0x0000002800287308 */ /* 0x000e620000000800 */
[----:B------:R-:W-:-:S02]  /*1ad0*/  FMUL.FTZ R7, R2, R7 ;  /* 0x0000000702077220 */ /* 0x000fc40000410000 */
[----:B------:R-:W-:Y:S02]  /*1ae0*/  FMUL.FTZ R41, R11, -1.4426950216293334961 ;  /* 0xbfb8aa3b0b297820 */ /* 0x000fe40000410000 */
[----:B------:R-:W-:-:S04]  /*1af0*/  FFMA.FTZ R43, R48, R7, R8 ;  /* 0x00000007302b7223 */ /* 0x000fc80000010008 */
[----:B------:R-:W4:Y:S01]  /*1b00*/  MUFU.EX2 R41, R41 ;  /* 0x0000002900297308 */ /* 0x000f220000000800 */
[----:B------:R-:W-:Y:S01]  /*1b10*/  FMUL.FTZ R47, R43, -1.4426950216293334961 ;  /* 0xbfb8aa3b2b2f7820 */ /* 0x000fe20000410000 */
[----:B-1----:R-:W-:-:S06]  /*1b20*/  FADD.FTZ R42, R40, 1 ;  /* 0x3f800000282a7421 */ /* 0x002fcc0000010000 */
[----:B------:R-:W1:Y:S08]  /*1b30*/  MUFU.EX2 R47, R47 ;  /* 0x0000002f002f7308 */ /* 0x000e700000000800 */
[----:B------:R-:W0:Y:S01]  /*1b40*/  MUFU.RCP R42, R42 ;  /* 0x0000002a002a7308 */ /* 0x000e220000001000 */
[----:B----4-:R-:W-:-:S07]  /*1b50*/  FADD.FTZ R54, R41, 1 ;  /* 0x3f80000029367421 */ /* 0x010fce0000010000 */
[----:B------:R3:W4:Y:S01]  /*1b60*/  MUFU.RCP R51, R54 ;  /* 0x0000003600337308 */ /* 0x0007220000001000 */
[----:B-1----:R-:W-:Y:S01]  /*1b70*/  FADD.FTZ R47, R47, 1 ;  /* 0x3f8000002f2f7421 */ /* 0x002fe20000010000 */
[----:B------:R-:W-:Y:S01]  /*1b80*/  FFMA.FTZ R52, R4, R55, R52 ;  /* 0x0000003704347223 */ /* 0x000fe20000010034 */
[----:B------:R-:W-:-:S05]  /*1b90*/  FADD.FTZ R56, -R53, 1 ;  /* 0x3f80000035387421 */ /* 0x000fca0000010100 */
[----:B------:R-:W1:Y:S01]  /*1ba0*/  MUFU.RCP R47, R47 ;  /* 0x0000002f002f7308 */ /* 0x000e620000001000 */
[----:B0-----:R-:W-:Y:S01]  /*1bb0*/  FADD.FTZ R55, -R42, 1 ;  /* 0x3f8000002a377421 */ /* 0x001fe20000010100 */
[----:B---3--:R-:W-:Y:S01]  /*1bc0*/  SHF.L.U32 R54, R27, 0x10, RZ ;  /* 0x000000101b367819 */ /* 0x008fe200000006ff */
[----:B------:R-:W-:Y:S02]  /*1bd0*/  FFMA.FTZ R56, R13, R56, 1 ;  /* 0x3f8000000d387423 */ /* 0x000fe40000010038 */
[----:B------:R-:W-:Y:S01]  /*1be0*/  FFMA.FTZ R46, R46, R55, 1 ;  /* 0x3f8000002e2e7423 */ /* 0x000fe20000010037 */
[----:B------:R-:W-:Y:S01]  /*1bf0*/  SHF.L.U32 R13, R28, 0x10, RZ ;  /* 0x000000101c0d7819 */ /* 0x000fe200000006ff */
[----:B----4-:R-:W-:Y:S02]  /*1c00*/  FADD.FTZ R57, -R51, 1 ;  /* 0x3f80000033397421 */ /* 0x010fe40000010100 */
[----:B------:R-:W-:Y:S01]  /*1c10*/  FMUL.FTZ R46, R42, R46 ;  /* 0x0000002e2a2e7220 */ /* 0x000fe20000410000 */
[----:B------:R-:W-:Y:S01]  /*1c20*/  FADD.FTZ R54, -R14, R54 ;  /* 0x000000360e367221 */ /* 0x000fe20000010100 */
[----:B------:R-:W-:-:S02]  /*1c30*/  FFMA.FTZ R57, R11, R57, 1 ;  /* 0x3f8000000b397423 */ /* 0x000fc40000010039 */
[----:B------:R-:W-:Y:S01]  /*1c40*/  FMUL.FTZ R25, R13, R46 ;  /* 0x0000002e0d197220 */ /* 0x000fe20000410000 */
[----:B------:R-:W-:Y:S01]  /*1c50*/  FMUL.FTZ R20, R2, R54 ;  /* 0x0000003602147220 */ /* 0x000fe20000410000 */
[----:B------:R-:W-:Y:S01]  /*1c60*/  FMUL.FTZ R57, R51, R57 ;  /* 0x0000003933397220 */ /* 0x000fe20000410000 */
[----:B-1----:R-:W-:-:S03]  /*1c70*/  FADD.FTZ R58, -R47, 1 ;  /* 0x3f8000002f3a7421 */ /* 0x002fc60000010100 */
[----:B------:R-:W-:Y:S04]  /*1c80*/  STL [R1+0x50], R20 ;  /* 0x0000501401007387 */ /* 0x000fe80000100800 */
[----:B------:R-:W-:Y:S01]  /*1c90*/  STL [R1+0x104], R28 ;  /* 0x0001041c01007387 */ /* 0x000fe20000100800 */
[----:B------:R-:W-:-:S03]  /*1ca0*/  FFMA.FTZ R58, R43, R58, 1 ;  /* 0x3f8000002b3a7423 */ /* 0x000fc6000001003a */
[----:B------:R-:W-:Y:S04]  /*1cb0*/  STL [R1+0x2c], R25 ;  /* 0x00002c1901007387 */ /* 0x000fe80000100800 */
[----:B------:R-:W-:Y:S01]  /*1cc0*/  STL [R1+0x108], R27 ;  /* 0x0001081b01007387 */ /* 0x000fe20000100800 */
[----:B------:R-:W-:Y:S01]  /*1cd0*/  PRMT R46, R28, 0x7632, R46 ;  /* 0x000076321c2e7816 */ /* 0x000fe2000000002e */
[----:B------:R-:W-:Y:S01]  /*1ce0*/  FMUL.FTZ R4, R5, -1.4426950216293334961 ;  /* 0xbfb8aa3b05047820 */ /* 0x000fe20000410000 */
[----:B------:R-:W-:Y:S01]  /*1cf0*/  IADD3 R40, P0, R17, UR18, RZ ;  /* 0x0000001211287c10 */ /* 0x000fe2000ff1e0ff */
[----:B------:R-:W-:-:S04]  /*1d00*/  FFMA.FTZ R54, R3, R20, R59 ;  /* 0x0000001403367223 */ /* 0x000fc8000001003b */
[----:B------:R-:W0:Y:S01]  /*1d10*/  MUFU.EX2 R4, R4 ;  /* 0x0000000400047308 */ /* 0x000e220000000800 */
[----:B------:R-:W-:Y:S01]  /*1d20*/  IADD3.X R41, R16, UR19, RZ, P0, !PT ;  /* 0x0000001310297c10 */ /* 0x000fe200087fe4ff */
[----:B------:R-:W-:Y:S01]  /*1d30*/  FMUL.FTZ R55, R54, -1.4426950216293334961 ;  /* 0xbfb8aa3b36377820 */ /* 0x000fe20000410000 */
[----:B------:R-:W-:-:S04]  /*1d40*/  PRMT R6, R26, 0x7632, R6 ;  /* 0x000076321a067816 */ /* 0x000fc80000000006 */
[----:B------:R-:W3:Y:S01]  /*1d50*/  LDG.E.64.CONSTANT R40, desc[UR12][R40.64] ;  /* 0x0000000c28287981 */ /* 0x000ee2000c1e9b00 */
[----:B------:R-:W1:Y:S01]  /*1d60*/  MUFU.EX2 R55, R55 ;  /* 0x0000003700377308 */ /* 0x000e620000000800 */
[----:B------:R-:W-:Y:S01]  /*1d70*/  FMUL.FTZ R47, R47, R58 ;  /* 0x0000003a2f2f7220 */ /* 0x000fe20000410000 */
[----:B------:R-:W-:Y:S01]  /*1d80*/  SHF.L.U32 R6, R6, 0x10, RZ ;  /* 0x0000001006067819 */ /* 0x000fe200000006ff */
[----:B0-----:R-:W-:Y:S01]  /*1d90*/  FADD.FTZ R58, R4, 1 ;  /* 0x3f800000043a7421 */ /* 0x001fe20000010000 */
[----:B------:R-:W-:-:S03]  /*1da0*/  PRMT R4, R27, 0x7632, R4 ;  /* 0x000076321b047816 */ /* 0x000fc60000000004 */
[----:B------:R-:W-:Y:S01]  /*1db0*/  FADD.FTZ R6, -R14, R6 ;  /* 0x000000060e067221 */ /* 0x000fe20000010100 */
[----:B------:R-:W-:Y:S02]  /*1dc0*/  SHF.L.U32 R46, R46, 0x10, RZ ;  /* 0x000000102e2e7819 */ /* 0x000fe400000006ff */
[----:B------:R-:W-:Y:S02]  /*1dd0*/  SHF.L.U32 R4, R4, 0x10, RZ ;  /* 0x0000001004047819 */ /* 0x000fe400000006ff */
[----:B--2---:R-:W-:Y:S01]  /*1de0*/  SHF.L.U32 R13, R29, 0x10, RZ ;  /* 0x000000101d0d7819 */ /* 0x004fe200000006ff */
[----:B------:R0:W-:Y:S04]  /*1df0*/  STL [R1+0x10c], R29 ;  /* 0x00010c1d01007387 */ /* 0x0001e80000100800 */
[----:B------:R-:W-:Y:S01]  /*1e00*/  FMUL.FTZ R24, R13, R57 ;  /* 0x000000390d187220 */ /* 0x000fe20000410000 */
[----:B------:R-:W-:-:S04]  /*1e10*/  PRMT R43, R29, 0x7632, R43 ;  /* 0x000076321d2b7816 */ /* 0x000fc8000000002b */
[----:B------:R-:W-:Y:S04]  /*1e20*/  STL [R1+0x28], R24 ;  /* 0x0000281801007387 */ /* 0x000fe80000100800 */
[----:B0-----:R-:W2:Y:S04]  /*1e30*/  LDL.LU R29, [R1+0x58] ;  /* 0x00005800011d7983 */ /* 0x001ea80000300800 */
[----:B------:R-:W4:Y:S01]  /*1e40*/  LDL.LU R28, [R1+0x64] ;  /* 0x00006400011c7983 */ /* 0x000f220000300800 */
[----:B------:R-:W-:Y:S01]  /*1e50*/  FMUL.FTZ R6, R2, R6 ;  /* 0x0000000602067220 */ /* 0x000fe20000410000 */
[----:B------:R-:W-:Y:S01]  /*1e60*/  FADD.FTZ R4, -R14, R4 ;  /* 0x000000040e047221 */ /* 0x000fe20000010100 */
[----:B------:R-:W-:Y:S01]  /*1e70*/  SHF.L.U32 R43, R43, 0x10, RZ ;  /* 0x000000102b2b7819 */ /* 0x000fe200000006ff */
[----:B------:R-:W-:Y:S01]  /*1e80*/  FMUL.FTZ R53, R53, R56 ;  /* 0x0000003835357220 */ /* 0x000fe20000410000 */
[----:B------:R-:W-:Y:S01]  /*1e90*/  FMUL.FTZ R13, R46, R47 ;  /* 0x0000002f2e0d7220 */ /* 0x000fe20000410000 */
[----:B-1----:R-:W-:Y:S01]  /*1ea0*/  FADD.FTZ R55, R55, 1 ;  /* 0x3f80000037377421 */ /* 0x002fe20000010000 */
[----:B------:R-:W-:Y:S01]  /*1eb0*/  FMUL.FTZ R46, R0, R25 ;  /* 0x00000019002e7220 */ /* 0x000fe20000410000 */
[----:B------:R-:W-:Y:S01]  /*1ec0*/  FFMA.FTZ R11, R48, R6, R8 ;  /* 0x00000006300b7223 */ /* 0x000fe20000010008 */
[----:B------:R-:W-:Y:S01]  /*1ed0*/  FMUL.FTZ R4, R2, R4 ;  /* 0x0000000402047220 */ /* 0x000fe20000410000 */
[----:B------:R-:W-:Y:S01]  /*1ee0*/  FMUL.FTZ R47, R43, R53 ;  /* 0x000000352b2f7220 */ /* 0x000fe20000410000 */
[----:B------:R0:W-:Y:S01]  /*1ef0*/  MUFU.RCP R56, R55 ;  /* 0x0000003700387308 */ /* 0x0001e20000001000 */
[----:B------:R-:W-:Y:S01]  /*1f00*/  FFMA.FTZ R46, R18, R46, R52 ;  /* 0x0000002e122e7223 */ /* 0x000fe20000010034 */
[-C--:B------:R-:W-:Y:S01]  /*1f10*/  FMUL.FTZ R43, R48, R13.reuse ;  /* 0x0000000d302b7220 */ /* 0x080fe20000410000 */
[----:B------:R-:W-:Y:S01]  /*1f20*/  FMUL.FTZ R42, R11, -1.4426950216293334961 ;  /* 0xbfb8aa3b0b2a7820 */ /* 0x000fe20000410000 */
[----:B------:R-:W-:-:S02]  /*1f30*/  FFMA.FTZ R50, R7, R13, R50 ;  /* 0x0000000d07327223 */ /* 0x000fc40000010032 */
[----:B------:R-:W-:Y:S01]  /*1f40*/  FFMA.FTZ R43, R7, R43, R46 ;  /* 0x0000002b072b7223 */ /* 0x000fe2000001002e */
[----:B0-----:R-:W-:Y:S02]  /*1f50*/  FFMA.FTZ R55, R15, R4, R9 ;  /* 0x000000040f377223 */ /* 0x001fe40000010009 */
[----:B------:R-:W0:Y:S02]  /*1f60*/  MUFU.EX2 R42, R42 ;  /* 0x0000002a002a7308 */ /* 0x000e240000000800 */
[----:B------:R-:W-:-:S06]  /*1f70*/  FMUL.FTZ R7, R55, -1.4426950216293334961 ;  /* 0xbfb8aa3b37077820 */ /* 0x000fcc0000410000 */
[----:B------:R-:W1:Y:S08]  /*1f80*/  MUFU.EX2 R7, R7 ;  /* 0x0000000700077308 */ /* 0x000e700000000800 */
[----:B------:R-:W1:Y:S01]  /*1f90*/  MUFU.RCP R58, R58 ;  /* 0x0000003a003a7308 */ /* 0x000e620000001000 */
[----:B0-----:R-:W-:-:S07]  /*1fa0*/  FADD.FTZ R42, R42, 1 ;  /* 0x3f8000002a2a7421 */ /* 0x001fce0000010000 */
[----:B------:R0:W-:Y:S01]  /*1fb0*/  MUFU.RCP R53, R42 ;  /* 0x0000002a00357308 */ /* 0x0001e20000001000 */
[----:B-1----:R-:W-:Y:S01]  /*1fc0*/  FADD.FTZ R7, R7, 1 ;  /* 0x3f80000007077421 */ /* 0x002fe20000010000 */
[----:B------:R-:W-:Y:S01]  /*1fd0*/  FADD.FTZ R61, R61, R13 ;  /* 0x0000000d3d3d7221 */ /* 0x000fe20000010000 */
[----:B0-----:R-:W-:Y:S01]  /*1fe0*/  FFMA.FTZ R42, R0, R25, R10 ;  /* 0x00000019002a7223 */ /* 0x001fe2000001000a */
[----:B------:R-:W-:-:S04]  /*1ff0*/  FMUL.FTZ R10, R3, R24 ;  /* 0x00000018030a7220 */ /* 0x000fc80000410000 */
[----:B------:R-:W0:Y:S01]  /*2000*/  MUFU.RCP R51, R7 ;  /* 0x0000000700337308 */ /* 0x000e220000001000 */
[----:B------:R-:W-:Y:S01]  /*2010*/  FFMA.FTZ R42, R48, R13, R42 ;  /* 0x0000000d302a7223 */ /* 0x000fe2000001002a */
[----:B------:R-:W-:Y:S01]  /*2020*/  FFMA.FTZ R13, R23, R10, R43 ;  /* 0x0000000a170d7223 */ /* 0x000fe2000001002b */
[----:B------:R-:W-:Y:S02]  /*2030*/  FADD.FTZ R10, -R58, 1 ;  /* 0x3f8000003a0a7421 */ /* 0x000fe40000010100 */
[----:B------:R-:W-:Y:S01]  /*2040*/  FFMA.FTZ R43, R3, R24, R42 ;  /* 0x00000018032b7223 */ /* 0x000fe2000001002a */
[-C--:B------:R-:W-:Y:S01]  /*2050*/  FMUL.FTZ R42, R15, R47.reuse ;  /* 0x0000002f0f2a7220 */ /* 0x080fe20000410000 */
[----:B------:R-:W-:-:S03]  /*2060*/  FFMA.FTZ R12, R49, R47, R12 ;  /* 0x0000002f310c7223 */ /* 0x000fc6000001000c */
[----:B------:R-:W-:Y:S01]  /*2070*/  FFMA.FTZ R49, R49, R42, R13 ;  /* 0x0000002a31317223 */ /* 0x000fe2000001000d */
[----:B------:R-:W-:Y:S01]  /*2080*/  FFMA.FTZ R42, R5, R10, 1 ;  /* 0x3f800000052a7423 */ /* 0x000fe2000001000a */
[----:B------:R-:W-:Y:S01]  /*2090*/  IADD3.X R45, RZ, R45, RZ, P1, !PT ;  /* 0x0000002dff2d7210 */ /* 0x000fe20000ffe4ff */
[----:B------:R-:W-:Y:S02]  /*20a0*/  STL [R1+0x110], R25 ;  /* 0x0001101901007387 */ /* 0x000fe40000100800 */
[----:B------:R-:W-:Y:S01]  /*20b0*/  FMUL.FTZ R58, R58, R42 ;  /* 0x0000002a3a3a7220 */ /* 0x000fe20000410000 */
[----:B------:R-:W-:Y:S01]  /*20c0*/  IADD3 R42, P0, R17, UR20, RZ ;  /* 0x00000014112a7c10 */ /* 0x000fe2000ff1e0ff */
[----:B------:R-:W-:Y:S01]  /*20d0*/  STL [R1+0x114], R23 ;  /* 0x0001141701007387 */ /* 0x000fe20000100800 */
[----:B0-----:R-:W-:Y:S01]  /*20e0*/  FADD.FTZ R59, -R51, 1 ;  /* 0x3f800000333b7421 */ /* 0x001fe20000010100 */
[----:B------:R-:W-:Y:S01]  /*20f0*/  FADD.FTZ R60, R60, R47 ;  /* 0x0000002f3c3c7221 */ /* 0x000fe20000010000 */
[----:B------:R-:W-:Y:S01]  /*2100*/  FFMA.FTZ R47, R15, R47, R43 ;  /* 0x0000002f0f2f7223 */ /* 0x000fe2000001002b */
[----:B------:R0:W-:Y:S01]  /*2110*/  STL [R1+0x118], R24 ;  /* 0x0001181801007387 */ /* 0x0001e20000100800 */
[----:B------:R-:W-:Y:S01]  /*2120*/  IADD3.X R43, R16, UR21, RZ, P0, !PT ;  /* 0x00000015102b7c10 */ /* 0x000fe200087fe4ff */
[----:B------:R-:W-:Y:S01]  /*2130*/  FFMA.FTZ R55, R55, R59, 1 ;  /* 0x3f80000037377423 */ /* 0x000fe2000001003b */
[----:B------:R-:W-:-:S02]  /*2140*/  SHF.L.U32 R26, R44, 0x1, RZ ;  /* 0x000000012c1a7819 */ /* 0x000fc400000006ff */
[--C-:B0-----:R-:W-:Y:S02]  /*2150*/  SHF.L.U64.HI R24, R44, 0x1, R45.reuse ;  /* 0x000000012c187819 */ /* 0x101fe4000001022d */
[----:B------:R-:W3:Y:S01]  /*2160*/  LDG.E.64.CONSTANT R42, desc[UR12][R42.64] ;  /* 0x0000000c2a2a7981 */ /* 0x000ee2000c1e9b00 */
[----:B------:R-:W-:Y:S01]  /*2170*/  PRMT R45, R33, 0x7632, R45 ;  /* 0x00007632212d7816 */ /* 0x000fe2000000002d */
[----:B------:R-:W-:Y:S01]  /*2180*/  FMUL.FTZ R51, R51, R55 ;  /* 0x0000003733337220 */ /* 0x000fe20000410000 */
[----:B------:R-:W-:Y:S02]  /*2190*/  IADD3 R44, P0, R26, UR18, RZ ;  /* 0x000000121a2c7c10 */ /* 0x000fe4000ff1e0ff */
[----:B------:R-:W-:-:S05]  /*21a0*/  SHF.L.U32 R45, R45, 0x10, RZ ;  /* 0x000000102d2d7819 */ /* 0x000fca00000006ff */
[----:B------:R-:W-:Y:S01]  /*21b0*/  FMUL.FTZ R51, R45, R51 ;  /* 0x000000332d337220 */ /* 0x000fe20000410000 */
[----:B------:R-:W-:-:S06]  /*21c0*/  IADD3.X R45, R24, UR19, RZ, P0, !PT ;  /* 0x00000013182d7c10 */ /* 0x000fcc00087fe4ff */
[----:B------:R-:W3:Y:S01]  /*21d0*/  LDG.E.64.CONSTANT R44, desc[UR12][R44.64] ;  /* 0x0000000c2c2c7981 */ /* 0x000ee2000c1e9b00 */
[----:B------:R-:W-:Y:S01]  /*21e0*/  FADD.FTZ R13, -R56, 1 ;  /* 0x3f800000380d7421 */ /* 0x000fe20000010100 */
[----:B------:R-:W-:-:S03]  /*21f0*/  SHF.L.U32 R5, R30, 0x10, RZ ;  /* 0x000000101e057819 */ /* 0x000fc600000006ff */
[----:B------:R-:W-:Y:S02]  /*2200*/  FFMA.FTZ R54, R54, R13, 1 ;  /* 0x3f80000036367423 */ /* 0x000fe4000001000d */
[--C-:B------:R-:W-:Y:S01]  /*2210*/  FADD.FTZ R13, -R14, R5.reuse ;  /* 0x000000050e0d7221 */ /* 0x100fe20000010100 */
[----:B------:R-:W-:Y:S02]  /*2220*/  PRMT R5, R30, 0x7632, R5 ;  /* 0x000076321e057816 */ /* 0x000fe40000000005 */
[----:B------:R-:W-:Y:S01]  /*2230*/  PRMT R57, R31, 0x7632, R57 ;  /* 0x000076321f397816 */ /* 0x000fe20000000039 */
[----:B------:R-:W-:Y:S01]  /*2240*/  FADD.FTZ R10, -R53, 1 ;  /* 0x3f800000350a7421 */ /* 0x000fe20000010100 */
[----:B------:R-:W-:Y:S02]  /*2250*/  SHF.L.U32 R5, R5, 0x10, RZ ;  /* 0x0000001005057819 */ /* 0x000fe400000006ff */
[----:B------:R-:W-:Y:S01]  /*2260*/  SHF.L.U32 R57, R57, 0x10, RZ ;  /* 0x0000001039397819 */ /* 0x000fe200000006ff */
[----:B------:R-:W-:Y:S01]  /*2270*/  FFMA.FTZ R11, R11, R10, 1 ;  /* 0x3f8000000b0b7423 */ /* 0x000fe2000001000a */
[----:B------:R-:W-:Y:S01]  /*2280*/  SHF.L.U32 R10, R31, 0x10, RZ ;  /* 0x000000101f0a7819 */ /* 0x000fe200000006ff */
[----:B------:R-:W-:Y:S01]  /*2290*/  FMUL.FTZ R19, R2, R13 ;  /* 0x0000000d02137220 */ /* 0x000fe20000410000 */
[C---:B------:R-:W-:Y:S01]  /*22a0*/  FADD.FTZ R5, -R14.reuse, R5 ;  /* 0x000000050e057221 */ /* 0x040fe20000010100 */
[----:B------:R-:W-:-:S02]  /*22b0*/  FADD.FTZ R57, -R14, R57 ;  /* 0x000000390e397221 */ /* 0x000fc40000010100 */
[----:B------:R-:W-:Y:S01]  /*22c0*/  FADD.FTZ R10, -R14, R10 ;  /* 0x0000000a0e0a7221 */ /* 0x000fe20000010100 */
[C---:B------:R-:W-:Y:S01]  /*22d0*/  FMUL.FTZ R5, R2.reuse, R5 ;  /* 0x0000000502057220 */ /* 0x040fe20000410000 */
[C---:B------:R-:W-:Y:S01]  /*22e0*/  FMUL.FTZ R57, R2.reuse, R57 ;  /* 0x0000003902397220 */ /* 0x040fe20000410000 */
[----:B------:R-:W-:Y:S01]  /*22f0*/  FMUL.FTZ R53, R53, R11 ;  /* 0x0000000b35357220 */ /* 0x000fe20000410000 */
[----:B------:R-:W-:Y:S01]  /*2300*/  FMUL.FTZ R18, R2, R10 ;  /* 0x0000000a02127220 */ /* 0x000fe20000410000 */
[----:B------:R-:W-:Y:S01]  /*2310*/  FFMA.FTZ R13, R48, R5, R8 ;  /* 0x00000005300d7223 */ /* 0x000fe20000010008 */
[----:B------:R-:W-:Y:S01]  /*2320*/  FFMA.FTZ R11, R15, R57, R9 ;  /* 0x000000390f0b7223 */ /* 0x000fe20000010009 */
[----:B------:R-:W-:Y:S02]  /*2330*/  FMUL.FTZ R54, R56, R54 ;  /* 0x0000003638367220 */ /* 0x000fe40000410000 */
[----:B------:R-:W-:Y:S01]  /*2340*/  FMUL.FTZ R56, R13, -1.4426950216293334961 ;  /* 0xbfb8aa3b0d387820 */ /* 0x000fe20000410000 */
[----:B------:R-:W-:Y:S01]  /*2350*/  FMUL.FTZ R55, R11, -1.4426950216293334961 ;  /* 0xbfb8aa3b0b377820 */ /* 0x000fe20000410000 */
[----:B------:R-:W-:-:S04]  /*2360*/  PRMT R59, R32, 0x7632, R59 ;  /* 0x00007632203b7816 */ /* 0x000fc8000000003b */
[----:B------:R-:W0:Y:S01]  /*2370*/  MUFU.EX2 R56, R56 ;  /* 0x0000003800387308 */ /* 0x000e220000000800 */
[----:B------:R-:W-:-:S07]  /*2380*/  SHF.L.U32 R59, R59, 0x10, RZ ;  /* 0x000000103b3b7819 */ /* 0x000fce00000006ff */
[----:B------:R-:W1:Y:S01]  /*2390*/  MUFU.EX2 R55, R55 ;  /* 0x0000003700377308 */ /* 0x000e620000000800 */
[----:B------:R-:W-:Y:S01]  /*23a0*/  FMUL.FTZ R53, R59, R53 ;  /* 0x000000353b357220 */ /* 0x000fe20000410000 */
[----:B------:R-:W-:-:S05]  /*23b0*/  SHF.L.U32 R59, R32, 0x10, RZ ;  /* 0x00000010203b7819 */ /* 0x000fca00000006ff */
[----:B------:R-:W-:Y:S01]  /*23c0*/  FMUL.FTZ R21, R59, R58 ;  /* 0x0000003a3b157220 */ /* 0x000fe20000410000 */
[----:B0-----:R-:W-:Y:S01]  /*23d0*/  FADD.FTZ R56, R56, 1 ;  /* 0x3f80000038387421 */ /* 0x001fe20000010000 */
[----:B------:R-:W-:Y:S02]  /*23e0*/  SHF.L.U32 R58, R33, 0x10, RZ ;  /* 0x00000010213a7819 */ /* 0x000fe400000006ff */
[----:B------:R-:W-:Y:S01]  /*23f0*/  FMUL.FTZ R59, R0, R21 ;  /* 0x00000015003b7220 */ /* 0x000fe20000410000 */
[----:B-1----:R-:W-:Y:S02]  /*2400*/  FADD.FTZ R55, R55, 1 ;  /* 0x3f80000037377421 */ /* 0x002fe40000010000 */
[----:B------:R-:W0:Y:S01]  /*2410*/  MUFU.RCP R56, R56 ;  /* 0x0000003800387308 */ /* 0x000e220000001000 */
[----:B------:R-:W-:Y:S01]  /*2420*/  FMUL.FTZ R54, R58, R54 ;  /* 0x000000363a367220 */ /* 0x000fe20000410000 */
[----:B------:R-:W-:Y:S01]  /*2430*/  FFMA.FTZ R49, R22, R59, R49 ;  /* 0x0000003b16317223 */ /* 0x000fe20000010031 */
[----:B------:R-:W-:Y:S01]  /*2440*/  FMUL.FTZ R58, R48, R53 ;  /* 0x00000035303a7220 */ /* 0x000fe20000410000 */
[----:B------:R-:W-:-:S04]  /*2450*/  FFMA.FTZ R47, R0, R21, R47 ;  /* 0x00000015002f7223 */ /* 0x000fc8000001002f */
[----:B------:R-:W-:Y:S01]  /*2460*/  MUFU.RCP R55, R55 ;  /* 0x0000003700377308 */ /* 0x000fe20000001000 */
[C---:B------:R-:W-:Y:S01]  /*2470*/  FFMA.FTZ R49, R6.reuse, R58, R49 ;  /* 0x0000003a06317223 */ /* 0x040fe20000010031 */
[-C--:B------:R-:W-:Y:S01]  /*2480*/  FFMA.FTZ R6, R6, R53.reuse, R50 ;  /* 0x0000003506067223 */ /* 0x080fe20000010032 */
[----:B------:R-:W-:Y:S01]  /*2490*/  FFMA.FTZ R47, R48, R53, R47 ;  /* 0x00000035302f7223 */ /* 0x000fe2000001002f */
[-C--:B------:R-:W-:Y:S01]  /*24a0*/  FMUL.FTZ R50, R3, R54.reuse ;  /* 0x0000003603327220 */ /* 0x080fe20000410000 */
[----:B------:R-:W-:Y:S02]  /*24b0*/  FADD.FTZ R61, R61, R53 ;  /* 0x000000353d3d7221 */ /* 0x000fe40000010000 */
[----:B------:R-:W-:Y:S01]  /*24c0*/  FFMA.FTZ R53, R3, R54, R47 ;  /* 0x0000003603357223 */ /* 0x000fe2000001002f */
[----:B------:R-:W-:Y:S01]  /*24d0*/  FFMA.FTZ R49, R20, R50, R49 ;  /* 0x0000003214317223 */ /* 0x000fe20000010031 */
[-C--:B------:R-:W-:Y:S01]  /*24e0*/  FMUL.FTZ R47, R15, R51.reuse ;  /* 0x000000330f2f7220 */ /* 0x080fe20000410000 */
[----:B------:R-:W-:-:S03]  /*24f0*/  FFMA.FTZ R12, R4, R51, R12 ;  /* 0x00000033040c7223 */ /* 0x000fc6000001000c */
[----:B------:R-:W-:Y:S01]  /*2500*/  FFMA.FTZ R47, R4, R47, R49 ;  /* 0x0000002f042f7223 */ /* 0x000fe20000010031 */
[----:B0-----:R-:W-:Y:S01]  /*2510*/  FADD.FTZ R4, -R56, 1 ;  /* 0x3f80000038047421 */ /* 0x001fe20000010100 */
[----:B------:R-:W-:Y:S01]  /*2520*/  FADD.FTZ R25, R60, R51 ;  /* 0x000000333c197221 */ /* 0x000fe20000010000 */
[----:B------:R-:W-:Y:S02]  /*2530*/  FFMA.FTZ R51, R15, R51, R53 ;  /* 0x000000330f337223 */ /* 0x000fe40000010035 */
[----:B------:R-:W-:-:S04]  /*2540*/  FFMA.FTZ R4, R13, R4, 1 ;  /* 0x3f8000000d047423 */ /* 0x000fc80000010004 */
[----:B------:R-:W-:Y:S01]  /*2550*/  FMUL.FTZ R56, R56, R4 ;  /* 0x0000000438387220 */ /* 0x000fe20000410000 */
[----:B------:R-:W-:-:S05]  /*2560*/  SHF.L.U32 R4, R36, 0x10, RZ ;  /* 0x0000001024047819 */ /* 0x000fca00000006ff */
[----:B------:R-:W-:Y:S01]  /*2570*/  FADD.FTZ R13, -R14, R4 ;  /* 0x000000040e0d7221 */ /* 0x000fe20000010100 */
[----:B------:R-:W-:-:S03]  /*2580*/  SHF.L.U32 R4, R37, 0x10, RZ ;  /* 0x0000001025047819 */ /* 0x000fc600000006ff */
[----:B------:R-:W-:Y:S02]  /*2590*/  FMUL.FTZ R17, R2, R13 ;  /* 0x0000000d02117220 */ /* 0x000fe40000410000 */
[----:B------:R-:W-:-:S04]  /*25a0*/  FADD.FTZ R4, -R14, R4 ;  /* 0x000000040e047221 */ /* 0x000fc80000010100 */
[----:B------:R-:W-:Y:S01]  /*25b0*/  FMUL.FTZ R16, R2, R4 ;  /* 0x0000000402107220 */ /* 0x000fe20000410000 */
[----:B--2---:R-:W-:-:S04]  /*25c0*/  FFMA.FTZ R7, R0, R19, R29 ;  /* 0x0000001300077223 */ /* 0x004fc8000001001d */
[----:B------:R-:W-:Y:S01]  /*25d0*/  FMUL.FTZ R46, R7, -1.4426950216293334961 ;  /* 0xbfb8aa3b072e7820 */ /* 0x000fe20000410000 */
[----:B----4-:R-:W-:-:S05]  /*25e0*/  FFMA.FTZ R10, R3, R18, R28 ;  /* 0x00000012030a7223 */ /* 0x010fca000001001c */
[----:B------:R-:W0:Y:S01]  /*25f0*/  MUFU.EX2 R46, R46 ;  /* 0x0000002e002e7308 */ /* 0x000e220000000800 */
[----:B------:R-:W-:-:S07]  /*2600*/  FMUL.FTZ R52, R10, -1.4426950216293334961 ;  /* 0xbfb8aa3b0a347820 */ /* 0x000fce0000410000 */
[----:B------:R-:W1:Y:S01]  /*2610*/  MUFU.EX2 R52, R52 ;  /* 0x0000003400347308 */ /* 0x000e620000000800 */
[----:B0-----:R-:W-:-:S07]  /*2620*/  FADD.FTZ R46, R46, 1 ;  /* 0x3f8000002e2e7421 */ /* 0x001fce0000010000 */
[----:B------:R-:W0:Y:S01]  /*2630*/  MUFU.RCP R46, R46 ;  /* 0x0000002e002e7308 */ /* 0x000e220000001000 */
[----:B-1----:R-:W-:-:S07]  /*2640*/  FADD.FTZ R52, R52, 1 ;  /* 0x3f80000034347421 */ /* 0x002fce0000010000 */
[----:B------:R-:W1:Y:S01]  /*2650*/  MUFU.RCP R52, R52 ;  /* 0x0000003400347308 */ /* 0x000e620000001000 */
[----:B0-----:R-:W-:-:S04]  /*2660*/  FADD.FTZ R50, -R46, 1 ;  /* 0x3f8000002e327421 */ /* 0x001fc80000010100 */
[----:B------:R-:W-:Y:S01]  /*2670*/  FFMA.FTZ R50, R7, R50, 1 ;  /* 0x3f80000007327423 */ /* 0x000fe20000010032 */
[----:B------:R-:W-:Y:S01]  /*2680*/  FADD.FTZ R7, -R55, 1 ;  /* 0x3f80000037077421 */ /* 0x000fe20000010100 */
[----:B-1----:R-:W-:-:S03]  /*2690*/  FADD.FTZ R53, -R52, 1 ;  /* 0x3f80000034357421 */ /* 0x002fc60000010100 */
[----:B------:R-:W-:Y:S01]  /*26a0*/  FFMA.FTZ R7, R11, R7, 1 ;  /* 0x3f8000000b077423 */ /* 0x000fe20000010007 */
[----:B------:R-:W-:Y:S01]  /*26b0*/  PRMT R11, R34, 0x7632, R11 ;  /* 0x00007632220b7816 */ /* 0x000fe2000000000b */
[----:B------:R-:W-:Y:S01]  /*26c0*/  FFMA.FTZ R53, R10, R53, 1 ;  /* 0x3f8000000a357423 */ /* 0x000fe20000010035 */
[----:B------:R-:W-:Y:S02]  /*26d0*/  PRMT R10, R35, 0x7632, R10 ;  /* 0x00007632230a7816 */ /* 0x000fe4000000000a */
[----:B------:R-:W-:Y:S01]  /*26e0*/  SHF.L.U32 R11, R11, 0x10, RZ ;  /* 0x000000100b0b7819 */ /* 0x000fe200000006ff */
[----:B------:R-:W-:Y:S01]  /*26f0*/  FMUL.FTZ R52, R52, R53 ;  /* 0x0000003534347220 */ /* 0x000fe20000410000 */
[----:B------:R-:W-:Y:S01]  /*2700*/  SHF.L.U32 R10, R10, 0x10, RZ ;  /* 0x000000100a0a7819 */ /* 0x000fe200000006ff */
[----:B------:R-:W-:Y:S01]  /*2710*/  FMUL.FTZ R7, R55, R7 ;  /* 0x0000000737077220 */ /* 0x000fe20000410000 */
[----:B------:R-:W-:Y:S01]  /*2720*/  SHF.L.U32 R53, R34, 0x10, RZ ;  /* 0x0000001022357819 */ /* 0x000fe200000006ff */
[----:B------:R-:W-:Y:S01]  /*2730*/  FMUL.FTZ R56, R11, R56 ;  /* 0x000000380b387220 */ /* 0x000fe20000410000 */
[----:B------:R-:W-:Y:S01]  /*2740*/  FMUL.FTZ R50, R46, R50 ;  /* 0x000000322e327220 */ /* 0x000fe20000410000 */
[----:B------:R-:W-:Y:S01]  /*2750*/  PRMT R11, R36, 0x7632, R11 ;  /* 0x00007632240b7816 */ /* 0x000fe2000000000b */
[----:B------:R-:W-:-:S02]  /*2760*/  FMUL.FTZ R10, R10, R7 ;  /* 0x000000070a0a7220 */ /* 0x000fc40000410000 */
[----:B------:R-:W-:Y:S01]  /*2770*/  FMUL.FTZ R53, R53, R50 ;  /* 0x0000003235357220 */ /* 0x000fe20000410000 */
[----:B------:R-:W-:Y:S02]  /*2780*/  SHF.L.U32 R7, R11, 0x10, RZ ;  /* 0x000000100b077819 */ /* 0x000fe400000006ff */
[----:B------:R-:W-:Y:S01]  /*2790*/  PRMT R11, R37, 0x7632, R11 ;  /* 0x00007632250b7816 */ /* 0x000fe2000000000b */
[C---:B------:R-:W-:Y:S01]  /*27a0*/  FFMA.FTZ R50, R0.reuse, R17, R29 ;  /* 0x0000001100327223 */ /* 0x040fe2000001001d */
[----:B------:R-:W-:Y:S01]  /*27b0*/  FMUL.FTZ R13, R0, R53 ;  /* 0x00000035000d7220 */ /* 0x000fe20000410000 */
[----:B------:R-:W-:Y:S01]  /*27c0*/  FADD.FTZ R7, -R14, R7 ;  /* 0x000000070e077221 */ /* 0x000fe20000010100 */
[----:B------:R-:W-:Y:S01]  /*27d0*/  SHF.L.U32 R11, R11, 0x10, RZ ;  /* 0x000000100b0b7819 */ /* 0x000fe200000006ff */
[----:B------:R-:W-:Y:S01]  /*27e0*/  FMUL.FTZ R59, R50, -1.4426950216293334961 ;  /* 0xbfb8aa3b323b7820 */ /* 0x000fe20000410000 */
[----:B------:R-:W-:Y:S01]  /*27f0*/  FFMA.FTZ R13, R19, R13, R47 ;  /* 0x0000000d130d7223 */ /* 0x000fe2000001002f */
[----:B------:R-:W-:Y:S01]  /*2800*/  FMUL.FTZ R46, R48, R56 ;  /* 0x00000038302e7220 */ /* 0x000fe20000410000 */
[----:B------:R-:W-:Y:S01]  /*2810*/  FFMA.FTZ R4, R3, R16, R28 ;  /* 0x0000001003047223 */ /* 0x000fe2000001001c */
[----:B------:R-:W-:Y:S01]  /*2820*/  FMUL.FTZ R7, R2, R7 ;  /* 0x0000000702077220 */ /* 0x000fe20000410000 */
[C---:B------:R-:W-:Y:S01]  /*2830*/  FFMA.FTZ R23, R5.reuse, R56, R6 ;  /* 0x0000003805177223 */ /* 0x040fe20000010006 */
[----:B------:R-:W-:Y:S01]  /*2840*/  FADD.FTZ R6, -R14, R11 ;  /* 0x0000000b0e067221 */ /* 0x000fe20000010100 */
[----:B------:R-:W-:Y:S01]  /*2850*/  FFMA.FTZ R13, R5, R46, R13 ;  /* 0x0000002e050d7223 */ /* 0x000fe2000001000d */
[----:B------:R-:W-:Y:S01]  /*2860*/  FMUL.FTZ R58, R4, -1.4426950216293334961 ;  /* 0xbfb8aa3b043a7820 */ /* 0x000fe20000410000 */
[----:B------:R-:W-:Y:S01]  /*2870*/  SHF.L.U32 R11, R35, 0x10, RZ ;  /* 0x00000010230b7819 */ /* 0x000fe200000006ff */
[----:B------:R-:W0:Y:S01]  /*2880*/  MUFU.EX2 R59, R59 ;  /* 0x0000003b003b7308 */ /* 0x000e220000000800 */
[----:B------:R-:W-:Y:S01]  /*2890*/  FFMA.FTZ R5, R48, R7, R8 ;  /* 0x0000000730057223 */ /* 0x000fe20000010008 */
[----:B------:R-:W-:-:S02]  /*28a0*/  FMUL.FTZ R6, R2, R6 ;  /* 0x0000000602067220 */ /* 0x000fc40000410000 */
[----:B------:R-:W-:Y:S01]  /*28b0*/  FMUL.FTZ R52, R11, R52 ;  /* 0x000000340b347220 */ /* 0x000fe20000410000 */
[----:B------:R-:W-:Y:S01]  /*28c0*/  FMUL.FTZ R55, R5, -1.4426950216293334961 ;  /* 0xbfb8aa3b05377820 */ /* 0x000fe20000410000 */
[----:B------:R-:W-:Y:S02]  /*28d0*/  FFMA.FTZ R11, R15, R6, R9 ;  /* 0x000000060f0b7223 */ /* 0x000fe40000010009 */
[----:B------:R-:W1:Y:S02]  /*28e0*/  MUFU.EX2 R58, R58 ;  /* 0x0000003a003a7308 */ /* 0x000e640000000800 */
[----:B------:R-:W-:-:S06]  /*28f0*/  FMUL.FTZ R49, R11, -1.4426950216293334961 ;  /* 0xbfb8aa3b0b317820 */ /* 0x000fcc0000410000 */
[----:B------:R-:W2:Y:S01]  /*2900*/  MUFU.EX2 R55, R55 ;  /* 0x0000003700377308 */ /* 0x000ea20000000800 */
[----:B0-----:R-:W-:-:S07]  /*2910*/  FADD.FTZ R59, R59, 1 ;  /* 0x3f8000003b3b7421 */ /* 0x001fce0000010000 */
[----:B------:R-:W0:Y:S01]  /*2920*/  MUFU.EX2 R49, R49 ;  /* 0x0000003100317308 */ /* 0x000e220000000800 */
[----:B-1----:R-:W-:-:S07]  /*2930*/  FADD.FTZ R58, R58, 1 ;  /* 0x3f8000003a3a7421 */ /* 0x002fce0000010000 */
[----:B------:R-:W1:Y:S01]  /*2940*/  MUFU.RCP R59, R59 ;  /* 0x0000003b003b7308 */ /* 0x000e620000001000 */
[----:B--2---:R-:W-:Y:S01]  /*2950*/  FADD.FTZ R55, R55, 1 ;  /* 0x3f80000037377421 */ /* 0x004fe20000010000 */
[----:B------:R-:W-:-:S06]  /*2960*/  IADD3 R46, P0, R26, UR20, RZ ;  /* 0x000000141a2e7c10 */ /* 0x000fcc000ff1e0ff */
[----:B------:R-:W2:Y:S01]  /*2970*/  MUFU.RCP R58, R58 ;  /* 0x0000003a003a7308 */ /* 0x000ea20000001000 */
[----:B0-----:R-:W-:Y:S01]  /*2980*/  FADD.FTZ R49, R49, 1 ;  /* 0x3f80000031317421 */ /* 0x001fe20000010000 */
[----:B------:R-:W-:Y:S01]  /*2990*/  STL [R1+0x11c], R30 ;  /* 0x00011c1e01007387 */ /* 0x000fe20000100800 */
[----:B------:R-:W-:-:S05]  /*29a0*/  FFMA.FTZ R51, R0, R53, R51 ;  /* 0x0000003500337223 */ /* 0x000fca0000010033 */
[----:B------:R-:W0:Y:S01]  /*29b0*/  MUFU.RCP R55, R55 ;  /* 0x0000003700377308 */ /* 0x000e220000001000 */
[----:B------:R-:W-:Y:S01]  /*29c0*/  STL [R1+0x4c], R19 ;  /* 0x00004c1301007387 */ /* 0x000fe20000100800 */
[----:B------:R-:W-:Y:S01]  /*29d0*/  IADD3.X R47, R24, UR21, RZ, P0, !PT ;  /* 0x00000015182f7c10 */ /* 0x000fe200087fe4ff */
[----:B------:R-:W-:Y:S02]  /*29e0*/  FFMA.FTZ R51, R48, R56, R51 ;  /* 0x0000003830337223 */ /* 0x000fe40000010033 */
[----:B------:R-:W-:Y:S03]  /*29f0*/  STL [R1+0x48], R18 ;  /* 0x0000481201007387 */ /* 0x000fe60000100800 */
[----:B------:R-:W4:Y:S01]  /*2a00*/  MUFU.RCP R49, R49 ;  /* 0x0000003100317308 */ /* 0x000f220000001000 */
[----:B------:R3:W-:Y:S01]  /*2a10*/  STL [R1+0x70], R24 ;  /* 0x0000701801007387 */ /* 0x0007e20000100800 */
[----:B------:R-:W-:Y:S01]  /*2a20*/  FMUL.FTZ R60, R3, R52 ;  /* 0x00000034033c7220 */ /* 0x000fe20000410000 */
[----:B------:R-:W-:-:S02]  /*2a30*/  FFMA.FTZ R12, R57, R10, R12 ;  /* 0x0000000a390c7223 */ /* 0x000fc4000001000c */
[----:B------:R-:W4:Y:S01]  /*2a40*/  LDG.E.64.CONSTANT R46, desc[UR12][R46.64] ;  /* 0x0000000c2e2e7981 */ /* 0x000f22000c1e9b00 */
[----:B---3--:R-:W-:Y:S01]  /*2a50*/  FADD.FTZ R24, R61, R56 ;  /* 0x000000383d187221 */ /* 0x008fe20000010000 */
[----:B-1----:R-:W-:-:S04]  /*2a60*/  FADD.FTZ R56, -R59, 1 ;  /* 0x3f8000003b387421 */ /* 0x002fc80000010100 */
[----:B------:R-:W-:Y:S01]  /*2a70*/  FFMA.FTZ R56, R50, R56, 1 ;  /* 0x3f80000032387423 */ /* 0x000fe20000010038 */
[----:B--2---:R-:W-:-:S04]  /*2a80*/  FADD.FTZ R50, -R58, 1 ;  /* 0x3f8000003a327421 */ /* 0x004fc80000010100 */
[----:B------:R-:W-:Y:S01]  /*2a90*/  FFMA.FTZ R50, R4, R50, 1 ;  /* 0x3f80000004327423 */ /* 0x000fe20000010032 */
[----:B0-----:R-:W-:-:S04]  /*2aa0*/  FADD.FTZ R4, -R55, 1 ;  /* 0x3f80000037047421 */ /* 0x001fc80000010100 */
[----:B------:R-:W-:Y:S01]  /*2ab0*/  FFMA.FTZ R4, R5, R4, 1 ;  /* 0x3f80000005047423 */ /* 0x000fe20000010004 */
[----:B----4-:R-:W-:-:S04]  /*2ac0*/  FADD.FTZ R5, -R49, 1 ;  /* 0x3f80000031057421 */ /* 0x010fc80000010100 */
[----:B------:R-:W-:Y:S01]  /*2ad0*/  FFMA.FTZ R5, R11, R5, 1 ;  /* 0x3f8000000b057423 */ /* 0x000fe20000010005 */
[----:B------:R-:W-:Y:S01]  /*2ae0*/  FMUL.FTZ R55, R55, R4 ;  /* 0x0000000437377220 */ /* 0x000fe20000410000 */
[C---:B------:R-:W-:Y:S02]  /*2af0*/  SHF.L.U32 R4, R38.reuse, 0x10, RZ ;  /* 0x0000001026047819 */ /* 0x040fe400000006ff */
[----:B------:R-:W-:Y:S01]  /*2b00*/  FMUL.FTZ R11, R49, R5 ;  /* 0x00000005310b7220 */ /* 0x000fe20000410000 */
[----:B------:R-:W-:Y:S01]  /*2b10*/  PRMT R49, R38, 0x7632, R49 ;  /* 0x0000763226317816 */ /* 0x000fe20000000031 */
[----:B------:R-:W-:Y:S01]  /*2b20*/  FMUL.FTZ R56, R59, R56 ;  /* 0x000000383b387220 */ /* 0x000fe20000410000 */
[----:B------:R-:W-:Y:S02]  /*2b30*/  FFMA.FTZ R13, R18, R60, R13 ;  /* 0x0000003c120d7223 */ /* 0x000fe4000001000d */
[----:B------:R-:W-:Y:S01]  /*2b40*/  SHF.L.U32 R49, R49, 0x10, RZ ;  /* 0x0000001031317819 */ /* 0x000fe200000006ff */
[----:B------:R-:W-:Y:S01]  /*2b50*/  FMUL.FTZ R60, R15, R10 ;  /* 0x0000000a0f3c7220 */ /* 0x000fe20000410000 */
[----:B------:R-:W-:Y:S01]  /*2b60*/  FMUL.FTZ R4, R4, R56 ;  /* 0x0000003804047220 */ /* 0x000fe20000410000 */
[----:B------:R-:W-:Y:S01]  /*2b70*/  SHF.L.U32 R5, R39, 0x10, RZ ;  /* 0x0000001027057819 */ /* 0x000fe200000006ff */
[----:B------:R-:W-:Y:S01]  /*2b80*/  FMUL.FTZ R50, R58, R50 ;  /* 0x000000323a327220 */ /* 0x000fe20000410000 */
[----:B------:R-:W-:Y:S01]  /*2b90*/  FMUL.FTZ R49, R49, R55 ;  /* 0x0000003731317220 */ /* 0x000fe20000410000 */
[----:B------:R-:W-:Y:S01]  /*2ba0*/  FFMA.FTZ R13, R57, R60, R13 ;  /* 0x0000003c390d7223 */ /* 0x000fe2000001000d */
[----:B------:R-:W-:Y:S01]  /*2bb0*/  PRMT R55, R39, 0x7632, R55 ;  /* 0x0000763227377816 */ /* 0x000fe20000000037 */
[----:B------:R-:W-:Y:S01]  /*2bc0*/  FMUL.FTZ R56, R0, R4 ;  /* 0x0000000400387220 */ /* 0x000fe20000410000 */
[----:B------:R-:W-:Y:S01]  /*2bd0*/  FMUL.FTZ R5, R5, R50 ;  /* 0x0000003205057220 */ /* 0x000fe20000410000 */
[----:B------:R-:W-:Y:S01]  /*2be0*/  FFMA.FTZ R50, R3, R52, R51 ;  /* 0x0000003403327223 */ /* 0x000fe20000010033 */
[----:B------:R-:W-:Y:S01]  /*2bf0*/  SHF.L.U32 R55, R55, 0x10, RZ ;  /* 0x0000001037377819 */ /* 0x000fe200000006ff */
[----:B------:R-:W-:Y:S01]  /*2c00*/  FFMA.FTZ R56, R17, R56, R13 ;  /* 0x0000003811387223 */ /* 0x000fe2000001000d */
[----:B------:R-:W-:Y:S01]  /*2c10*/  FMUL.FTZ R57, R48, R49 ;  /* 0x0000003130397220 */ /* 0x000fe20000410000 */
[----:B------:R-:W-:Y:S01]  /*2c20*/  FADD.FTZ R13, R25, R10 ;  /* 0x0000000a190d7221 */ /* 0x000fe20000010000 */
[----:B------:R-:W-:Y:S01]  /*2c30*/  FFMA.FTZ R50, R15, R10, R50 ;  /* 0x0000000a0f327223 */ /* 0x000fe20000010032 */
[----:B------:R-:W-:Y:S01]  /*2c40*/  FMUL.FTZ R10, R3, R5 ;  /* 0x00000005030a7220 */ /* 0x000fe20000410000 */
[----:B------:R-:W-:Y:S01]  /*2c50*/  FFMA.FTZ R57, R7, R57, R56 ;  /* 0x0000003907397223 */ /* 0x000fe20000010038 */
[----:B------:R-:W-:Y:S01]  /*2c60*/  FMUL.FTZ R51, R55, R11 ;  /* 0x0000000b37337220 */ /* 0x000fe20000410000 */
[C---:B------:R-:W-:Y:S01]  /*2c70*/  SHF.L.U32 R56, R40.reuse, 0x10, RZ ;  /* 0x0000001028387819 */ /* 0x040fe200000006ff */
[----:B------:R-:W-:Y:S01]  /*2c80*/  FFMA.FTZ R23, R7, R49, R23 ;  /* 0x0000003107177223 */ /* 0x000fe20000010017 */
[----:B------:R-:W-:Y:S01]  /*2c90*/  PRMT R11, R40, 0x7632, R11 ;  /* 0x00007632280b7816 */ /* 0x000fe2000000000b */
[----:B------:R-:W-:Y:S01]  /*2ca0*/  FFMA.FTZ R7, R16, R10, R57 ;  /* 0x0000000a10077223 */ /* 0x000fe20000010039 */
[----:B------:R-:W-:Y:S01]  /*2cb0*/  PRMT R10, R41, 0x7632, R10 ;  /* 0x00007632290a7816 */ /* 0x000fe2000000000a */
[----:B------:R-:W-:Y:S01]  /*2cc0*/  FADD.FTZ R56, -R14, R56 ;  /* 0x000000380e387221 */ /* 0x000fe20000010100 */
[----:B------:R-:W-:Y:S01]  /*2cd0*/  SHF.L.U32 R11, R11, 0x10, RZ ;  /* 0x000000100b0b7819 */ /* 0x000fe200000006ff */
[----:B------:R-:W-:Y:S01]  /*2ce0*/  FMUL.FTZ R55, R15, R51 ;  /* 0x000000330f377220 */ /* 0x000fe20000410000 */
[----:B------:R-:W-:Y:S01]  /*2cf0*/  SHF.L.U32 R10, R10, 0x10, RZ ;  /* 0x000000100a0a7819 */ /* 0x000fe200000006ff */
[----:B------:R-:W-:-:S02]  /*2d00*/  FMUL.FTZ R56, R2, R56 ;  /* 0x0000003802387220 */ /* 0x000fc40000410000 */
[----:B------:R-:W-:Y:S01]  /*2d10*/  FADD.FTZ R11, -R14, R11 ;  /* 0x0000000b0e0b7221 */ /* 0x000fe20000010100 */
[C---:B------:R-:W-:Y:S01]  /*2d20*/  FFMA.FTZ R25, R6.reuse, R55, R7 ;  /* 0x0000003706197223 */ /* 0x040fe20000010007 */
[----:B------:R-:W-:Y:S01]  /*2d30*/  FFMA.FTZ R27, R6, R51, R12 ;  /* 0x00000033061b7223 */ /* 0x000fe2000001000c */
[----:B------:R-:W-:Y:S01]  /*2d40*/  FFMA.FTZ R7, R0, R56, R29 ;  /* 0x0000003800077223 */ /* 0x000fe2000001001d */
[----:B------:R-:W-:Y:S01]  /*2d50*/  FADD.FTZ R6, -R14, R10 ;  /* 0x0000000a0e067221 */ /* 0x000fe20000010100 */
[C---:B------:R-:W-:Y:S01]  /*2d60*/  FMUL.FTZ R10, R2.reuse, R11 ;  /* 0x0000000b020a7220 */ /* 0x040fe20000410000 */
[----:B------:R-:W-:Y:S01]  /*2d70*/  SHF.L.U32 R55, R41, 0x10, RZ ;  /* 0x0000001029377819 */ /* 0x000fe200000006ff */
[----:B------:R-:W-:Y:S01]  /*2d80*/  FMUL.FTZ R60, R7, -1.4426950216293334961 ;  /* 0xbfb8aa3b073c7820 */ /* 0x000fe20000410000 */
[----:B------:R-:W-:Y:S01]  /*2d90*/  FMUL.FTZ R11, R2, R6 ;  /* 0x00000006020b7220 */ /* 0x000fe20000410000 */
[----:B------:R-:W-:Y:S02]  /*2da0*/  FFMA.FTZ R58, R48, R10, R8 ;  /* 0x0000000a303a7223 */ /* 0x000fe40000010008 */
[----:B------:R-:W-:Y:S01]  /*2db0*/  FADD.FTZ R55, -R14, R55 ;  /* 0x000000370e377221 */ /* 0x000fe20000010100 */
[----:B------:R-:W-:Y:S01]  /*2dc0*/  FFMA.FTZ R12, R15, R11, R9 ;  /* 0x0000000b0f0c7223 */ /* 0x000fe20000010009 */
[----:B------:R-:W-:Y:S01]  /*2dd0*/  FMUL.FTZ R59, R58, -1.4426950216293334961 ;  /* 0xbfb8aa3b3a3b7820 */ /* 0x000fe20000410000 */
[----:B------:R-:W0:Y:S01]  /*2de0*/  MUFU.EX2 R60, R60 ;  /* 0x0000003c003c7308 */ /* 0x000e220000000800 */
[----:B------:R-:W-:Y:S01]  /*2df0*/  FMUL.FTZ R55, R2, R55 ;  /* 0x0000003702377220 */ /* 0x000fe20000410000 */
[----:B------:R-:W-:-:S03]  /*2e00*/  FMUL.FTZ R61, R12, -1.4426950216293334961 ;  /* 0xbfb8aa3b0c3d7820 */ /* 0x000fc60000410000 */
[----:B------:R-:W-:-:S03]  /*2e10*/  FFMA.FTZ R6, R3, R55, R28 ;  /* 0x0000003703067223 */ /* 0x000fc6000001001c */
[----:B------:R-:W1:Y:S01]  /*2e20*/  MUFU.EX2 R59, R59 ;  /* 0x0000003b003b7308 */ /* 0x000e620000000800 */
[----:B------:R-:W-:-:S07]  /*2e30*/  FMUL.FTZ R57, R6, -1.4426950216293334961 ;  /* 0xbfb8aa3b06397820 */ /* 0x000fce0000410000 */
[----:B------:R-:W2:Y:S01]  /*2e40*/  MUFU.EX2 R61, R61 ;  /* 0x0000003d003d7308 */ /* 0x000ea20000000800 */
[----:B0-----:R-:W-:-:S07]  /*2e50*/  FADD.FTZ R60, R60, 1 ;  /* 0x3f8000003c3c7421 */ /* 0x001fce0000010000 */
[----:B------:R-:W0:Y:S01]  /*2e60*/  MUFU.EX2 R57, R57 ;  /* 0x0000003900397308 */ /* 0x000e220000000800 */
[----:B-1----:R-:W-:Y:S01]  /*2e70*/  FADD.FTZ R59, R59, 1 ;  /* 0x3f8000003b3b7421 */ /* 0x002fe20000010000 */
[----:B------:R-:W-:-:S06]  /*2e80*/  FFMA.FTZ R50, R0, R4, R50 ;  /* 0x0000000400327223 */ /* 0x000fcc0000010032 */
[----:B------:R-:W1:Y:S01]  /*2e90*/  MUFU.RCP R60, R60 ;  /* 0x0000003c003c7308 */ /* 0x000e620000001000 */
[----:B--2---:R-:W-:Y:S01]  /*2ea0*/  FADD.FTZ R61, R61, 1 ;  /* 0x3f8000003d3d7421 */ /* 0x004fe20000010000 */
[----:B------:R2:W-:Y:S01]  /*2eb0*/  STL [R1+0x6c], R26 ;  /* 0x00006c1a01007387 */ /* 0x0005e20000100800 */
[----:B------:R-:W-:-:S05]  /*2ec0*/  FFMA.FTZ R50, R48, R49, R50 ;  /* 0x0000003130327223 */ /* 0x000fca0000010032 */
[----:B------:R-:W3:Y:S01]  /*2ed0*/  MUFU.RCP R59, R59 ;  /* 0x0000003b003b7308 */ /* 0x000ee20000001000 */
[----:B--2---:R-:W-:Y:S01]  /*2ee0*/  FADD.FTZ R26, R24, R49 ;  /* 0x00000031181a7221 */ /* 0x004fe20000010000 */
[----:B0-----:R-:W-:-:S06]  /*2ef0*/  FADD.FTZ R49, R57, 1 ;  /* 0x3f80000039317421 */ /* 0x001fcc0000010000 */
[----:B------:R-:W0:Y:S01]  /*2f00*/  MUFU.RCP R61, R61 ;  /* 0x0000003d003d7308 */ /* 0x000e220000001000 */
[----:B-1----:R-:W-:-:S07]  /*2f10*/  FADD.FTZ R57, -R60, 1 ;  /* 0x3f8000003c397421 */ /* 0x002fce0000010100 */
[----:B------:R-:W1:Y:S01]  /*2f20*/  MUFU.RCP R49, R49 ;  /* 0x0000003100317308 */ /* 0x000e620000001000 */
[----:B------:R-:W-:Y:S01]  /*2f30*/  FFMA.FTZ R7, R7, R57, 1 ;  /* 0x3f80000007077423 */ /* 0x000fe20000010039 */
[----:B---3--:R-:W-:-:S04]  /*2f40*/  FADD.FTZ R57, -R59, 1 ;  /* 0x3f8000003b397421 */ /* 0x008fc80000010100 */
[----:B------:R-:W-:Y:S01]  /*2f50*/  FFMA.FTZ R58, R58, R57, 1 ;  /* 0x3f8000003a3a7423 */ /* 0x000fe20000010039 */
[----:B0-----:R-:W-:-:S04]  /*2f60*/  FADD.FTZ R57, -R61, 1 ;  /* 0x3f8000003d397421 */ /* 0x001fc80000010100 */
[----:B------:R-:W-:Y:S01]  /*2f70*/  FFMA.FTZ R57, R12, R57, 1 ;  /* 0x3f8000000c397423 */ /* 0x000fe20000010039 */
[----:B-1----:R-:W-:-:S03]  /*2f80*/  FADD.FTZ R12, -R49, 1 ;  /* 0x3f800000310c7421 */ /* 0x002fc60000010100 */
[----:B------:R-:W-:Y:S01]  /*2f90*/  FMUL.FTZ R57, R61, R57 ;  /* 0x000000393d397220 */ /* 0x000fe20000410000 */
[----:B------:R-:W-:Y:S01]  /*2fa0*/  PRMT R61, R42, 0x7632, R61 ;  /* 0x000076322a3d7816 */ /* 0x000fe2000000003d */
[----:B------:R-:W-:Y:S01]  /*2fb0*/  FFMA.FTZ R12, R6, R12, 1 ;  /* 0x3f800000060c7423 */ /* 0x000fe2000001000c */
[----:B------:R-:W-:Y:S01]  /*2fc0*/  PRMT R6, R43, 0x7632, R6 ;  /* 0x000076322b067816 */ /* 0x000fe20000000006 */
[----:B------:R-:W-:Y:S01]  /*2fd0*/  FMUL.FTZ R58, R59, R58 ;  /* 0x0000003a3b3a7220 */ /* 0x000fe20000410000 */
[----:B------:R-:W-:Y:S02]  /*2fe0*/  SHF.L.U32 R61, R61, 0x10, RZ ;  /* 0x000000103d3d7819 */ /* 0x000fe400000006ff */
[----:B------:R-:W-:Y:S01]  /*2ff0*/  SHF.L.U32 R6, R6, 0x10, RZ ;  /* 0x0000001006067819 */ /* 0x000fe200000006ff */
[----:B------:R-:W-:Y:S02]  /*3000*/  FMUL.FTZ R12, R49, R12 ;  /* 0x0000000c310c7220 */ /* 0x000fe40000410000 */
[----:B------:R-:W-:Y:S01]  /*3010*/  FMUL.FTZ R61, R61, R58 ;  /* 0x0000003a3d3d7220 */ /* 0x000fe20000410000 */
[----:B------:R-:W-:Y:S01]  /*3020*/  SHF.L.U32 R58, R44, 0x10, RZ ;  /* 0x000000102c3a7819 */ /* 0x000fe200000006ff */
[----:B------:R-:W-:Y:S01]  /*3030*/  FMUL.FTZ R49, R6, R57 ;  /* 0x0000003906317220 */ /* 0x000fe20000410000 */
[----:B------:R-:W-:Y:S01]  /*3040*/  SHF.L.U32 R6, R42, 0x10, RZ ;  /* 0x000000102a067819 */ /* 0x000fe200000006ff */
[----:B------:R-:W-:Y:S01]  /*3050*/  FFMA.FTZ R50, R3, R5, R50 ;  /* 0x0000000503327223 */ /* 0x000fe20000010032 */
[----:B------:R-:W-:Y:S01]  /*3060*/  FMUL.FTZ R7, R60, R7 ;  /* 0x000000073c077220 */ /* 0x000fe20000410000 */
[----:B------:R-:W-:-:S02]  /*3070*/  FADD.FTZ R58, -R14, R58 ;  /* 0x0000003a0e3a7221 */ /* 0x000fc40000010100 */
[----:B------:R-:W-:Y:S01]  /*3080*/  FFMA.FTZ R24, R15, R51, R50 ;  /* 0x000000330f187223 */ /* 0x000fe20000010032 */
[----:B------:R-:W-:Y:S01]  /*3090*/  FMUL.FTZ R6, R6, R7 ;  /* 0x0000000706067220 */ /* 0x000fe20000410000 */
[----:B------:R-:W-:-:S03]  /*30a0*/  FMUL.FTZ R58, R2, R58 ;  /* 0x0000003a023a7220 */ /* 0x000fc60000410000 */
[C---:B------:R-:W-:Y:S01]  /*30b0*/  FFMA.FTZ R24, R0.reuse, R6, R24 ;  /* 0x0000000600187223 */ /* 0x040fe20000010018 */
[----:B------:R-:W-:Y:S01]  /*30c0*/  STL [R1+0x8], R21 ;  /* 0x0000081501007387 */ /* 0x000fe20000100800 */
[----:B------:R-:W-:Y:S01]  /*30d0*/  FFMA.FTZ R50, R0, R58, R29 ;  /* 0x0000003a00327223 */ /* 0x000fe2000001001d */
[----:B------:R-:W-:Y:S01]  /*30e0*/  FADD.FTZ R29, R26, R61 ;  /* 0x0000003d1a1d7221 */ /* 0x000fe20000010000 */
[----:B------:R-:W-:Y:S01]  /*30f0*/  FFMA.FTZ R26, R48, R61, R24 ;  /* 0x0000003d301a7223 */ /* 0x000fe20000010018 */
[----:B------:R-:W-:Y:S04]  /*3100*/  STL [R1+0x34], R17 ;  /* 0x0000341101007387 */ /* 0x000fe80000100800 */
[----:B------:R-:W-:Y:S04]  /*3110*/  STL [R1+0x30], R16 ;  /* 0x0000301001007387 */ /* 0x000fe80000100800 */
[----:B------:R-:W2:Y:S01]  /*3120*/  LDL.LU R24, [R1+0xc4] ;  /* 0x0000c40001187983 */ /* 0x000ea20000300800 */
[----:B------:R-:W-:Y:S01]  /*3130*/  SHF.L.U32 R7, R43, 0x10, RZ ;  /* 0x000000102b077819 */ /* 0x000fe200000006ff */
[----:B------:R-:W-:-:S04]  /*3140*/  FADD.FTZ R30, R13, R51 ;  /* 0x000000330d1e7221 */ /* 0x000fc80000010000 */
[----:B------:R-:W-:Y:S01]  /*3150*/  FMUL.FTZ R7, R7, R12 ;  /* 0x0000000c07077220 */ /* 0x000fe20000410000 */
[----:B------:R-:W-:Y:S01]  /*3160*/  FMUL.FTZ R12, R0, R6 ;  /* 0x00000006000c7220 */ /* 0x000fe20000410000 */
[----:B------:R-:W-:-:S03]  /*3170*/  FMUL.FTZ R13, R48, R61 ;  /* 0x0000003d300d7220 */ /* 0x000fc60000410000 */
[----:B------:R-:W-:Y:S01]  /*3180*/  FFMA.FTZ R12, R56, R12, R25 ;  /* 0x0000000c380c7223 */ /* 0x000fe20000010019 */
[----:B------:R-:W-:-:S03]  /*3190*/  FFMA.FTZ R25, R10, R61, R23 ;  /* 0x0000003d0a197223 */ /* 0x000fc60000010017 */
[----:B------:R-:W-:Y:S01]  /*31a0*/  FFMA.FTZ R12, R10, R13, R12 ;  /* 0x0000000d0a0c7223 */ /* 0x000fe2000001000c */
[----:B------:R-:W-:Y:S01]  /*31b0*/  FMUL.FTZ R10, R3, R7 ;  /* 0x00000007030a7220 */ /* 0x000fe20000410000 */
[----:B------:R-:W-:-:S03]  /*31c0*/  PRMT R13, R44, 0x7632, R13 ;  /* 0x000076322c0d7816 */ /* 0x000fc6000000000d */
[----:B------:R-:W-:Y:S01]  /*31d0*/  FFMA.FTZ R10, R55, R10, R12 ;  /* 0x0000000a370a7223 */ /* 0x000fe2000001000c */
[----:B------:R-:W-:Y:S01]  /*31e0*/  FMUL.FTZ R12, R15, R49 ;  /* 0x000000310f0c7220 */ /* 0x000fe20000410000 */
[----:B------:R-:W-:-:S03]  /*31f0*/  SHF.L.U32 R13, R13, 0x10, RZ ;  /* 0x000000100d0d7819 */ /* 0x000fc600000006ff */
[----:B------:R-:W-:Y:S01]  /*3200*/  FFMA.FTZ R23, R11, R12, R10 ;  /* 0x0000000c0b177223 */ /* 0x000fe2000001000a */
[----:B------:R-:W-:Y:S01]  /*3210*/  PRMT R12, R45, 0x7632, R12 ;  /* 0x000076322d0c7816 */ /* 0x000fe2000000000c */
[----:B------:R-:W-:-:S03]  /*3220*/  FADD.FTZ R13, -R14, R13 ;  /* 0x0000000d0e0d7221 */ /* 0x000fc60000010100 */
[----:B------:R-:W-:Y:S01]  /*3230*/  SHF.L.U32 R12, R12, 0x10, RZ ;  /* 0x000000100c0c7819 */ /* 0x000fe200000006ff */
[----:B------:R-:W-:Y:S01]  /*3240*/  FMUL.FTZ R13, R2, R13 ;  /* 0x0000000d020d7220 */ /* 0x000fe20000410000 */
[----:B------:R-:W-:Y:S01]  /*3250*/  SHF.L.U32 R57, R45, 0x10, RZ ;  /* 0x000000102d397819 */ /* 0x000fe200000006ff */
[----:B------:R-:W-:Y:S02]  /*3260*/  FMUL.FTZ R60, R50, -1.4426950216293334961 ;  /* 0xbfb8aa3b323c7820 */ /* 0x000fe40000410000 */
[----:B------:R-:W-:Y:S01]  /*3270*/  FADD.FTZ R12, -R14, R12 ;  /* 0x0000000c0e0c7221 */ /* 0x000fe20000010100 */
[----:B------:R-:W-:Y:S01]  /*3280*/  FFMA.FTZ R8, R48, R13, R8 ;  /* 0x0000000d30087223 */ /* 0x000fe20000010008 */
[----:B------:R-:W-:Y:S02]  /*3290*/  FADD.FTZ R57, -R14, R57 ;  /* 0x000000390e397221 */ /* 0x000fe40000010100 */
[----:B------:R-:W-:Y:S01]  /*32a0*/  FMUL.FTZ R12, R2, R12 ;  /* 0x0000000c020c7220 */ /* 0x000fe20000410000 */
[----:B------:R-:W-:Y:S01]  /*32b0*/  FMUL.FTZ R59, R8, -1.4426950216293334961 ;  /* 0xbfb8aa3b083b7820 */ /* 0x000fe20000410000 */
[----:B------:R-:W0:Y:S01]  /*32c0*/  MUFU.EX2 R60, R60 ;  /* 0x0000003c003c7308 */ /* 0x000e220000000800 */
[----:B------:R-:W-:Y:S01]  /*32d0*/  FMUL.FTZ R57, R2, R57 ;  /* 0x0000003902397220 */ /* 0x000fe20000410000 */
[----:B------:R-:W-:-:S03]  /*32e0*/  FFMA.FTZ R10, R15, R12, R9 ;  /* 0x0000000c0f0a7223 */ /* 0x000fc60000010009 */
[----:B------:R-:W-:Y:S01]  /*32f0*/  FFMA.FTZ R9, R3, R57, R28 ;  /* 0x0000003903097223 */ /* 0x000fe2000001001c */
[----:B------:R-:W-:Y:S02]  /*3300*/  FMUL.FTZ R51, R10, -1.4426950216293334961 ;  /* 0xbfb8aa3b0a337820 */ /* 0x000fe40000410000 */
[----:B------:R-:W1:Y:S01]  /*3310*/  MUFU.EX2 R59, R59 ;  /* 0x0000003b003b7308 */ /* 0x000e620000000800 */
[----:B------:R-:W-:Y:S01]  /*3320*/  FFMA.FTZ R27, R11, R49, R27 ;  /* 0x000000310b1b7223 */ /* 0x000fe2000001001b */
[----:B------:R-:W-:-:S06]  /*3330*/  FMUL.FTZ R11, R9, -1.4426950216293334961 ;  /* 0xbfb8aa3b090b7820 */ /* 0x000fcc0000410000 */
[----:B------:R-:W3:Y:S01]  /*3340*/  MUFU.EX2 R51, R51 ;  /* 0x0000003300337308 */ /* 0x000ee20000000800 */
[----:B0-----:R-:W-:-:S07]  /*3350*/  FADD.FTZ R60, R60, 1 ;  /* 0x3f8000003c3c7421 */ /* 0x001fce0000010000 */
[----:B------:R-:W0:Y:S01]  /*3360*/  MUFU.EX2 R11, R11 ;  /* 0x0000000b000b7308 */ /* 0x000e220000000800 */
[----:B-1----:R-:W-:-:S07]  /*3370*/  FADD.FTZ R59, R59, 1 ;  /* 0x3f8000003b3b7421 */ /* 0x002fce0000010000 */
[----:B------:R-:W1:Y:S01]  /*3380*/  MUFU.RCP R60, R60 ;  /* 0x0000003c003c7308 */ /* 0x000e620000001000 */
[----:B---3--:R-:W-:-:S07]  /*3390*/  FADD.FTZ R51, R51, 1 ;  /* 0x3f80000033337421 */ /* 0x008fce0000010000 */
[----:B------:R-:W3:Y:S01]  /*33a0*/  MUFU.RCP R59, R59 ;  /* 0x0000003b003b7308 */ /* 0x000ee20000001000 */
[----:B0-----:R-:W-:-:S07]  /*33b0*/  FADD.FTZ R61, R11, 1 ;  /* 0x3f8000000b3d7421 */ /* 0x001fce0000010000 */
        /* <DEDUP_REMOVED lines=15> */
[----:B------:R-:W-:-:S03]  /*34b0*/  SHF.L.U32 R10, R10, 0x10, RZ ;  /* 0x000000100a0a7819 */ /* 0x000fc600000006ff */
[----:B------:R-:W-:Y:S02]  /*34c0*/  FMUL.FTZ R51, R51, R50 ;  /* 0x0000003233337220 */ /* 0x000fe40000410000 */
[----:B------:R-:W-:Y:S01]  /*34d0*/  FMUL.FTZ R50, R10, R8 ;  /* 0x000000080a327220 */ /* 0x000fe20000410000 */
[----:B------:R-:W-:Y:S01]  /*34e0*/  SHF.L.U32 R8, R46, 0x10, RZ ;  /* 0x000000102e087819 */ /* 0x000fe200000006ff */
[----:B------:R-:W-:Y:S01]  /*34f0*/  FMUL.FTZ R11, R60, R11 ;  /* 0x0000000b3c0b7220 */ /* 0x000fe20000410000 */
[----:B------:R-:W-:Y:S01]  /*3500*/  SHF.L.U32 R10, R47, 0x10, RZ ;  /* 0x000000102f0a7819 */ /* 0x000fe200000006ff */
[----:B------:R-:W-:Y:S02]  /*3510*/  FMUL.FTZ R9, R61, R9 ;  /* 0x000000093d097220 */ /* 0x000fe40000410000 */
[----:B------:R-:W-:Y:S01]  /*3520*/  FMUL.FTZ R8, R8, R11 ;  /* 0x0000000b08087220 */ /* 0x000fe20000410000 */
[----:B------:R-:W-:Y:S01]  /*3530*/  FFMA.FTZ R11, R3, R7, R26 ;  /* 0x00000007030b7223 */ /* 0x000fe2000001001a */
[----:B------:R-:W-:Y:S01]  /*3540*/  FMUL.FTZ R9, R10, R9 ;  /* 0x000000090a097220 */ /* 0x000fe20000410000 */
[----:B------:R-:W-:Y:S01]  /*3550*/  FMUL.FTZ R59, R48, R51 ;  /* 0x00000033303b7220 */ /* 0x000fe20000410000 */
[----:B------:R-:W-:Y:S01]  /*3560*/  FMUL.FTZ R10, R0, R8 ;  /* 0x00000008000a7220 */ /* 0x000fe20000410000 */
[----:B------:R-:W-:Y:S01]  /*3570*/  FFMA.FTZ R11, R15, R49, R11 ;  /* 0x000000310f0b7223 */ /* 0x000fe2000001000b */
[----:B------:R-:W3:Y:S02]  /*3580*/  LDL R61, [R1+0x24] ;  /* 0x00002400013d7983 */ /* 0x000ee40000100800 */
[----:B------:R-:W-:Y:S01]  /*3590*/  FFMA.FTZ R10, R58, R10, R23 ;  /* 0x0000000a3a0a7223 */ /* 0x000fe20000010017 */
[----:B------:R-:W-:Y:S01]  /*35a0*/  FFMA.FTZ R11, R0, R8, R11 ;  /* 0x00000008000b7223 */ /* 0x000fe2000001000b */
[----:B------:R-:W4:Y:S02]  /*35b0*/  LDL.LU R23, [R1+0x80] ;  /* 0x0000800001177983 */ /* 0x000f240000300800 */
[----:B------:R-:W-:Y:S01]  /*35c0*/  FFMA.FTZ R10, R13, R59, R10 ;  /* 0x0000003b0d0a7223 */ /* 0x000fe2000001000a */
[----:B------:R-:W-:Y:S01]  /*35d0*/  FFMA.FTZ R11, R48, R51, R11 ;  /* 0x00000033300b7223 */ /* 0x000fe2000001000b */
[-C--:B------:R-:W-:Y:S01]  /*35e0*/  FMUL.FTZ R48, R3, R9.reuse ;  /* 0x0000000903307220 */ /* 0x080fe20000410000 */
[----:B------:R-:W3:Y:S03]  /*35f0*/  LDL R28, [R1+0x68] ;  /* 0x00006800011c7983 */ /* 0x000ee60000100800 */
[----:B------:R-:W-:Y:S01]  /*3600*/  FFMA.FTZ R48, R57, R48, R10 ;  /* 0x0000003039307223 */ /* 0x000fe2000001000a */
[----:B------:R-:W-:Y:S01]  /*3610*/  FFMA.FTZ R10, R3, R9, R11 ;  /* 0x00000009030a7223 */ /* 0x000fe2000001000b */
[CC--:B------:R-:W-:Y:S01]  /*3620*/  FMUL.FTZ R11, R15.reuse, R50.reuse ;  /* 0x000000320f0b7220 */ /* 0x0c0fe20000410000 */
[----:B------:R-:W3:Y:S02]  /*3630*/  LDL R26, [R1+0x38] ;  /* 0x00003800011a7983 */ /* 0x000ee40000100800 */
[----:B------:R-:W-:Y:S01]  /*3640*/  FFMA.FTZ R10, R15, R50, R10 ;  /* 0x000000320f0a7223 */ /* 0x000fe2000001000a */
[----:B------:R-:W-:Y:S01]  /*3650*/  FFMA.FTZ R11, R12, R11, R48 ;  /* 0x0000000b0c0b7223 */ /* 0x000fe20000010030 */
[----:B------:R-:W3:Y:S01]  /*3660*/  LDL.LU R59, [R1+0x7c] ;  /* 0x00007c00013b7983 */ /* 0x000ee20000300800 */
[----:B------:R-:W-:-:S03]  /*3670*/  FADD.FTZ R60, R30, R49 ;  /* 0x000000311e3c7221 */ /* 0x000fc60000010000 */
[----:B------:R-:W4:Y:S04]  /*3680*/  LDL R15, [R1+0x40] ;  /* 0x00004000010f7983 */ /* 0x000f280000100800 */
[----:B------:R-:W4:Y:S04]  /*3690*/  LDL R48, [R1+0x20] ;  /* 0x0000200001307983 */ /* 0x000f280000100800 */
[----:B------:R0:W5:Y:S04]  /*36a0*/  LDL.LU R30, [R1+0x11c] ;  /* 0x00011c00011e7983 */ /* 0x0001680000300800 */
[----:B------:R-:W3:Y:S04]  /*36b0*/  LDL R49, [R1+0x44] ;  /* 0x0000440001317983 */ /* 0x000ee80000100800 */
[----:B--2---:R1:W-:Y:S04]  /*36c0*/  STS.64 [R24], R10 ;  /* 0x0000000a18007388 */ /* 0x0043e80000000a00 */
[----:B-1----:R-:W2:Y:S04]  /*36d0*/  LDL.LU R24, [R1+0x118] ;  /* 0x0001180001187983 */ /* 0x002ea80000300800 */
[----:B------:R-:W3:Y:S04]  /*36e0*/  LDL.LU R10, [R1+0x84] ;  /* 0x00008400010a7983 */ /* 0x000ee80000300800 */
[----:B------:R-:W2:Y:S01]  /*36f0*/  LDL.LU R11, [R1+0x78] ;  /* 0x00007800010b7983 */ /* 0x000ea20000300800 */
[----:B------:R-:W-:Y:S01]  /*3700*/  FFMA.FTZ R12, R12, R50, R27 ;  /* 0x000000320c0c7223 */ /* 0x000fe2000001001b */
[----:B----4-:R-:W-:-:S02]  /*3710*/  FFMA.FTZ R15, R15, R48, R23 ;  /* 0x000000300f0f7223 */ /* 0x010fc40000010017 */
[----:B------:R-:W4:Y:S01]  /*3720*/  LDL.LU R23, [R1+0x114] ;  /* 0x0001140001177983 */ /* 0x000f220000300800 */
[----:B---3--:R-:W-:Y:S01]  /*3730*/  FADD.FTZ R48, R48, R10 ;  /* 0x0000000a30307221 */ /* 0x008fe20000010000 */
[----:B------:R-:W-:Y:S02]  /*3740*/  FFMA.FTZ R10, R13, R51, R25 ;  /* 0x000000330d0a7223 */ /* 0x000fe40000010019 */
[----:B------:R-:W3:Y:S01]  /*3750*/  LDL.LU R25, [R1+0x110] ;  /* 0x0001100001197983 */ /* 0x000ee20000300800 */
[----:B--2---:R-:W-:Y:S01]  /*3760*/  FFMA.FTZ R49, R49, R61, R11 ;  /* 0x0000003d31317223 */ /* 0x004fe2000001000b */
[----:B------:R-:W-:Y:S02]  /*3770*/  FADD.FTZ R11, R29, R51 ;  /* 0x000000331d0b7221 */ /* 0x000fe40000010000 */
[----:B------:R0:W5:Y:S01]  /*3780*/  LDL.LU R29, [R1+0x10c] ;  /* 0x00010c00011d7983 */ /* 0x0001620000300800 */
[----:B------:R-:W-:-:S03]  /*3790*/  FADD.FTZ R13, R60, R50 ;  /* 0x000000323c0d7221 */ /* 0x000fc60000010000 */
[----:B------:R-:W2:Y:S04]  /*37a0*/  LDL R51, [R1+0x60] ;  /* 0x0000600001337983 */ /* 0x000ea80000100800 */
[----:B------:R0:W5:Y:S04]  /*37b0*/  LDL.LU R27, [R1+0x108] ;  /* 0x00010800011b7983 */ /* 0x0001680000300800 */
[----:B------:R-:W4:Y:S04]  /*37c0*/  LDL R50, [R1+0x3c] ;  /* 0x00003c0001327983 */ /* 0x000f280000100800 */
[----:B------:R-:W4:Y:S01]  /*37d0*/  LDL R60, [R1+0x74] ;  /* 0x00007400013c7983 */ /* 0x000f220000100800 */
[----:B------:R-:W-:Y:S01]  /*37e0*/  FADD.FTZ R59, R61, R59 ;  /* 0x0000003b3d3b7221 */ /* 0x000fe20000010000 */
[----:B------:R-:W-:Y:S01]  /*37f0*/  FFMA.FTZ R15, R28, R26, R15 ;  /* 0x0000001a1c0f7223 */ /* 0x000fe2000001000f */
[----:B------:R-:W-:Y:S01]  /*3800*/  FADD.FTZ R48, R48, R26 ;  /* 0x0000001a30307221 */ /* 0x000fe20000010000 */
[----:B------:R0:W5:Y:S04]  /*3810*/  LDL.LU R28, [R1+0x104] ;  /* 0x00010400011c7983 */ /* 0x0001680000300800 */
[----:B------:R0:W5:Y:S01]  /*3820*/  LDL.LU R26, [R1+0x100] ;  /* 0x00010000011a7983 */ /* 0x0001620000300800 */
[----:B------:R-:W-:Y:S01]  /*3830*/  UIADD3 UR9, UP0, UR11, 0xa, URZ ;  /* 0x0000000a0b097890 */ /* 0x000fe2000ff1e03f */
[----:B------:R-:W1:Y:S03]  /*3840*/  S2R R61, SR_TID.X ;  /* 0x00000000003d7919 */ /* 0x000e660000002100 */
[----:B------:R-:W-:-:S02]  /*3850*/  UIADD3.X UR10, URZ, UR5, URZ, UP0, !UPT ;  /* 0x000000053f0a7290 */ /* 0x000fc400087fe43f */
[----:B------:R-:W-:-:S04]  /*3860*/  UISETP.GE.U32.AND UP0, UPT, UR9, UR16, UPT ;  /* 0x000000100900728c */ /* 0x000fc8000bf06070 */
[----:B------:R-:W-:Y:S01]  /*3870*/  UISETP.GE.AND.EX UP0, UPT, UR10, UR7, UPT, UP0 ;  /* 0x000000070a00728c */ /* 0x000fe2000bf06300 */
[----:B------:R-:W-:Y:S05]  /*3880*/  BAR.SYNC.DEFER_BLOCKING 0x0 ;  /* 0x0000000000007b1d */ /* 0x000fea0000010000 */
[----:B------:R-:W-:Y:S02]  /*3890*/  PLOP3.LUT P0, PT, PT, PT, UP0, 0x80, 0x0 ;  /* 0x000000000000781c */ /* 0x000fe40003f0f008 */
[----:B-1----:R-:W-:Y:S01]  /*38a0*/  ISETP.GT.U32.AND P1, PT, R61, 0x1f, PT ;  /* 0x0000001f3d00780c */ /* 0x002fe20003f24070 */
[----:B---3--:R-:W-:Y:S01]  /*38b0*/  FADD.FTZ R48, R48, R25 ;  /* 0x0000001930307221 */ /* 0x008fe20000010000 */
[----:B--2---:R-:W-:-:S03]  /*38c0*/  FFMA.FTZ R15, R51, R25, R15 ;  /* 0x00000019330f7223 */ /* 0x004fc6000001000f */
[----:B------:R-:W-:Y:S01]  /*38d0*/  FADD.FTZ R48, R48, R21 ;  /* 0x0000001530307221 */ /* 0x000fe20000010000 */
[----:B------:R0:W5:Y:S01]  /*38e0*/  LDL.LU R25, [R1+0xfc] ;  /* 0x0000fc0001197983 */ /* 0x0001620000300800 */
[----:B----4-:R-:W-:Y:S01]  /*38f0*/  FADD.FTZ R59, R59, R50 ;  /* 0x000000323b3b7221 */ /* 0x010fe20000010000 */
[----:B------:R-:W-:-:S03]  /*3900*/  FFMA.FTZ R49, R60, R50, R49 ;  /* 0x000000323c317223 */ /* 0x000fc60000010031 */
[----:B------:R-:W-:Y:S01]  /*3910*/  FADD.FTZ R59, R59, R24 ;  /* 0x000000183b3b7221 */ /* 0x000fe20000010000 */
[----:B------:R-:W-:Y:S01]  /*3920*/  FFMA.FTZ R15, R22, R21, R15 ;  /* 0x00000015160f7223 */ /* 0x000fe2000001000f */
[----:B------:R-:W-:Y:S02]  /*3930*/  FFMA.FTZ R49, R23, R24, R49 ;  /* 0x0000001817317223 */ /* 0x000fe40000010031 */
[----:B------:R-:W-:Y:S01]  /*3940*/  FADD.FTZ R59, R59, R54 ;  /* 0x000000363b3b7221 */ /* 0x000fe20000010000 */
[----:B------:R-:W-:Y:S01]  /*3950*/  FFMA.FTZ R15, R19, R53, R15 ;  /* 0x00000035130f7223 */ /* 0x000fe2000001000f */
[----:B------:R-:W-:Y:S01]  /*3960*/  FADD.FTZ R48, R48, R53 ;  /* 0x0000003530307221 */ /* 0x000fe20000010000 */
[----:B------:R-:W-:Y:S01]  /*3970*/  FFMA.FTZ R49, R20, R54, R49 ;  /* 0x0000003614317223 */ /* 0x000fe20000010031 */
[----:B------:R-:W-:Y:S01]  /*3980*/  FADD.FTZ R59, R59, R52 ;  /* 0x000000343b3b7221 */ /* 0x000fe20000010000 */
[----:B------:R-:W-:Y:S01]  /*3990*/  FFMA.FTZ R15, R17, R4, R15 ;  /* 0x00000004110f7223 */ /* 0x000fe2000001000f */
[----:B------:R0:W5:Y:S01]  /*39a0*/  LDL.LU R23, [R1+0xf8] ;  /* 0x0000f80001177983 */ /* 0x0001620000300800 */
[----:B------:R-:W-:Y:S01]  /*39b0*/  FFMA.FTZ R49, R18, R52, R49 ;  /* 0x0000003412317223 */ /* 0x000fe20000010031 */
[----:B------:R-:W-:Y:S01]  /*39c0*/  FADD.FTZ R48, R48, R4 ;  /* 0x0000000430307221 */ /* 0x000fe20000010000 */
[----:B------:R-:W-:Y:S01]  /*39d0*/  FADD.FTZ R59, R59, R5 ;  /* 0x000000053b3b7221 */ /* 0x000fe20000010000 */
[----:B------:R-:W-:Y:S01]  /*39e0*/  FFMA.FTZ R15, R56, R6, R15 ;  /* 0x00000006380f7223 */ /* 0x000fe2000001000f */
[----:B------:R-:W-:Y:S01]  /*39f0*/  FFMA.FTZ R49, R16, R5, R49 ;  /* 0x0000000510317223 */ /* 0x000fe20000010031 */
[----:B------:R0:W5:Y:S01]  /*3a00*/  LDL.LU R24, [R1+0xf4] ;  /* 0x0000f40001187983 */ /* 0x0001620000300800 */
[----:B------:R-:W-:Y:S01]  /*3a10*/  FADD.FTZ R48, R48, R6 ;  /* 0x0000000630307221 */ /* 0x000fe20000010000 */
[----:B------:R-:W-:Y:S01]  /*3a20*/  FADD.FTZ R59, R59, R7 ;  /* 0x000000073b3b7221 */ /* 0x000fe20000010000 */
[----:B------:R-:W-:Y:S01]  /*3a30*/  FFMA.FTZ R49, R55, R7, R49 ;  /* 0x0000000737317223 */ /* 0x000fe20000010031 */
[----:B------:R0:W5:Y:S01]  /*3a40*/  LDL.LU R22, [R1+0xf0] ;  /* 0x0000f00001167983 */ /* 0x0001620000300800 */
[----:B------:R-:W-:Y:S01]  /*3a50*/  FFMA.FTZ R15, R58, R8, R15 ;  /* 0x000000083a0f7223 */ /* 0x000fe2000001000f */
[----:B------:R-:W-:-:S02]  /*3a60*/  FADD.FTZ R60, R48, R8 ;  /* 0x00000008303c7221 */ /* 0x000fc40000010000 */
[----:B------:R0:W5:Y:S01]  /*3a70*/  LDL.LU R21, [R1+0xec] ;  /* 0x0000ec0001157983 */ /* 0x0001620000300800 */
[----:B------:R-:W-:-:S03]  /*3a80*/  FADD.FTZ R50, R59, R9 ;  /* 0x000000093b327221 */ /* 0x000fc60000010000 */
[----:B------:R0:W5:Y:S01]  /*3a90*/  LDL.LU R20, [R1+0xe8] ;  /* 0x0000e80001147983 */ /* 0x0001620000300800 */
[----:B------:R-:W-:-:S03]  /*3aa0*/  FFMA.FTZ R51, R57, R9, R49 ;  /* 0x0000000939337223 */ /* 0x000fc60000010031 */
        /* <DEDUP_REMOVED lines=9> */
[----:B------:R1:W-:Y:S04]  /*3b40*/  STL.64 [R1+0xe8], R4 ;  /* 0x0000e80401007387 */ /* 0x0003e80000100a00 */
[----:B------:R2:W-:Y:S04]  /*3b50*/  STL.64 [R1+0xe0], R2 ;  /* 0x0000e00201007387 */ /* 0x0005e80000100a00 */
[----:B------:R-:W-:Y:S01]  /*3b60*/  STL [R1+0xd8], R0 ;  /* 0x0000d80001007387 */ /* 0x000fe20000100800 */
[----:B------:R-:W3:Y:S01]  /*3b70*/  S2UR UR15, SR_CgaCtaId ;  /* 0x00000000000f79c3 */ /* 0x000ee20000008800 */
[----:B------:R-:W-:Y:S01]  /*3b80*/  UMOV UR5, 0x400 ;  /* 0x0000040000057882 */ /* 0x000fe20000000000 */
[----:B------:R-:W-:-:S02]  /*3b90*/  SHF.L.U32 R48, R61, 0x1, RZ ;  /* 0x000000013d307819 */ /* 0x000fc400000006ff */
[----:B-1----:R-:W-:Y:S02]  /*3ba0*/  MOV R4, R15 ;  /* 0x0000000f00047202 */ /* 0x002fe40000000f00 */
[----:B------:R-:W-:Y:S02]  /*3bb0*/  MOV R5, R60 ;  /* 0x0000003c00057202 */ /* 0x000fe40000000f00 */
[----:B--2---:R-:W-:Y:S02]  /*3bc0*/  MOV R2, R51 ;  /* 0x0000003300027202 */ /* 0x004fe40000000f00 */
[----:B0-----:R-:W2:Y:S01]  /*3bd0*/  LDL R51, [R1+0xd4] ;  /* 0x0000d40001337983 */ /* 0x001ea20000100800 */
[----:B------:R-:W-:-:S03]  /*3be0*/  MOV R3, R50 ;  /* 0x0000003200037202 */ /* 0x000fc60000000f00 */
[----:B------:R-:W4:Y:S01]  /*3bf0*/  LDL R50, [R1+0xd0] ;  /* 0x0000d00001327983 */ /* 0x000f220000100800 */
[----:B------:R-:W-:Y:S01]  /*3c00*/  LOP3.LUT R48, R48, 0x18, RZ, 0xc0, !PT ;  /* 0x0000001830307812 */ /* 0x000fe200078ec0ff */
[----:B---3--:R-:W-:-:S06]  /*3c10*/  ULEA UR5, UR15, UR5, 0x18 ;  /* 0x000000050f057291 */ /* 0x008fcc000f8ec03f */
[----:B------:R-:W-:-:S04]  /*3c20*/  LEA R15, R61, UR5, 0x5 ;  /* 0x000000053d0f7c11 */ /* 0x000fc8000f8e28ff */
[----:B------:R-:W-:-:S05]  /*3c30*/  IADD3 R49, R15, R48, RZ ;  /* 0x000000300f317210 */ /* 0x000fca0007ffe0ff */
[----:B------:R0:W-:Y:S04]  /*3c40*/  STS.64 [R49], R4 ;  /* 0x0000000431007388 */ /* 0x0001e80000000a00 */
[----:B0-----:R1:W5:Y:S04]  /*3c50*/  LDL.LU.64 R4, [R1+0xe8] ;  /* 0x0000e80001047983 */ /* 0x0013680000300a00 */
[----:B------:R-:W3:Y:S01]  /*3c60*/  LDL R60, [R1+0xcc] ;  /* 0x0000cc00013c7983 */ /* 0x000ee20000100800 */
[----:B------:R-:W-:-:S04]  /*3c70*/  LOP3.LUT R49, R48, 0x8, RZ, 0x3c, !PT ;  /* 0x0000000830317812 */ /* 0x000fc800078e3cff */
[----:B------:R-:W-:-:S05]  /*3c80*/  IADD3 R49, R15, R49, RZ ;  /* 0x000000310f317210 */ /* 0x000fca0007ffe0ff */
[----:B------:R0:W-:Y:S02]  /*3c90*/  STS.64 [R49], R10 ;  /* 0x0000000a31007388 */ /* 0x0001e40000000a00 */
[----:B0-----:R-:W-:-:S04]  /*3ca0*/  LOP3.LUT R49, R48, 0x10, RZ, 0x3c, !PT ;  /* 0x0000001030317812 */ /* 0x001fc800078e3cff */
[----:B------:R-:W-:-:S05]  /*3cb0*/  IADD3 R49, R15, R49, RZ ;  /* 0x000000310f317210 */ /* 0x000fca0007ffe0ff */
[----:B------:R0:W-:Y:S04]  /*3cc0*/  STS.64 [R49], R2 ;  /* 0x0000000231007388 */ /* 0x0001e80000000a00 */
[----:B0-----:R1:W5:Y:S04]  /*3cd0*/  LDL.LU.64 R2, [R1+0xe0] ;  /* 0x0000e00001027983 */ /* 0x0013680000300a00 */
[----:B------:R-:W3:Y:S01]  /*3ce0*/  LDL R59, [R1+0xc8] ;  /* 0x0000c800013b7983 */ /* 0x000ee20000100800 */
[----:B------:R-:W0:Y:S02]  /*3cf0*/  S2R R0, SR_TID.X ;  /* 0x0000000000007919 */ /* 0x000e240000002100 */
[----:B0-----:R-:W-:-:S04]  /*3d00*/  SHF.R.S32.HI R49, RZ, 0x1f, R0 ;  /* 0x0000001fff317819 */ /* 0x001fc80000011400 */
[----:B------:R-:W-:Y:S02]  /*3d10*/  LEA.HI R49, R49, R0, RZ, 0x2 ;  /* 0x0000000031317211 */ /* 0x000fe400078f10ff */
[----:B------:R1:W5:Y:S01]  /*3d20*/  LDL.LU R0, [R1+0xd8] ;  /* 0x0000d80001007983 */ /* 0x0003620000300800 */
[----:B------:R-:W-:-:S04]  /*3d30*/  LOP3.LUT R48, R48, 0x18, RZ, 0x3c, !PT ;  /* 0x0000001830307812 */ /* 0x000fc800078e3cff */
[----:B------:R-:W-:-:S05]  /*3d40*/  IADD3 R48, R15, R48, RZ ;  /* 0x000000300f307210 */ /* 0x000fca0007ffe0ff */
[----:B------:R2:W-:Y:S01]  /*3d50*/  STS.64 [R48], R12 ;  /* 0x0000000c30007388 */ /* 0x0005e20000000a00 */
[----:B------:R-:W-:-:S04]  /*3d60*/  SHF.R.S32.HI R49, RZ, 0x2, R49 ;  /* 0x00000002ff317819 */ /* 0x000fc80000011431 */
[----:B------:R-:W-:Y:S01]  /*3d70*/  LEA R15, R49, UR5, 0x5 ;  /* 0x00000005310f7c11 */ /* 0x000fe2000f8e28ff */
[----:B------:R-:W-:-:S04]  /*3d80*/  USHF.R.U32.HI UR5, URZ, 0x1, UR6 ;  /* 0x000000013f057899 */ /* 0x000fc80008011606 */
[----:B------:R-:W-:Y:S01]  /*3d90*/  USHF.L.U32 UR5, UR5, 0x5, URZ ;  /* 0x0000000505057899 */ /* 0x000fe2000800063f */
[-C--:B--2---:R-:W-:Y:S01]  /*3da0*/  LEA R48, R51, R15.reuse, 0x3 ;  /* 0x0000000f33307211 */ /* 0x084fe200078e18ff */
[----:B------:R-:W-:Y:S01]  /*3db0*/  BAR.SYNC.DEFER_BLOCKING 0x0 ;  /* 0x0000000000007b1d */ /* 0x000fe20000010000 */
[----:B----4-:R-:W-:-:S05]  /*3dc0*/  LEA R50, R50, R15, 0x3 ;  /* 0x0000000f32327211 */ /* 0x010fca00078e18ff */
[----:B------:R-:W0:Y:S04]  /*3dd0*/  LDS.64 R48, [R48] ;  /* 0x0000000030307984 */ /* 0x000e280000000a00 */
[----:B------:R-:W2:Y:S01]  /*3de0*/  LDS.64 R50, [R50+0xa00] ;  /* 0x000a000032327984 */ /* 0x000ea20000000a00 */
[----:B0-----:R-:W-:Y:S01]  /*3df0*/  FADD.FTZ R48, RZ, R48 ;  /* 0x00000030ff307221 */ /* 0x001fe20000010000 */
[----:B------:R-:W-:-:S03]  /*3e00*/  FADD.FTZ R49, RZ, R49 ;  /* 0x00000031ff317221 */ /* 0x000fc60000010000 */
[----:B--2---:R-:W-:Y:S01]  /*3e10*/  FADD.FTZ R50, R48, R50 ;  /* 0x0000003230327221 */ /* 0x004fe20000010000 */
[----:B---3--:R-:W-:Y:S01]  /*3e20*/  LEA R48, R60, R15, 0x3 ;  /* 0x0000000f3c307211 */ /* 0x008fe200078e18ff */
[----:B------:R-:W-:-:S05]  /*3e30*/  FADD.FTZ R51, R49, R51 ;  /* 0x0000003331337221 */ /* 0x000fca0000010000 */
[----:B------:R-:W0:Y:S02]  /*3e40*/  LDS.64 R48, [R48+0x1400] ;  /* 0x0014000030307984 */ /* 0x000e240000000a00 */
[----:B0-----:R-:W-:Y:S01]  /*3e50*/  FADD.FTZ R50, R50, R48 ;  /* 0x0000003032327221 */ /* 0x001fe20000010000 */
[----:B------:R-:W-:Y:S01]  /*3e60*/  LEA R48, R59, R15, 0x3 ;  /* 0x0000000f3b307211 */ /* 0x000fe200078e18ff */
[----:B------:R-:W-:-:S05]  /*3e70*/  FADD.FTZ R51, R51, R49 ;  /* 0x0000003133337221 */ /* 0x000fca0000010000 */
[----:B------:R-:W0:Y:S01]  /*3e80*/  LDS.64 R48, [R48+0x1e00] ;  /* 0x001e000030307984 */ /* 0x000e220000000a00 */
[----:B------:R-:W-:-:S06]  /*3e90*/  ULOP3.LUT UR5, UR5, 0xffffffe0, UR17, 0xe2, !UPT ;  /* 0xffffffe005057892 */ /* 0x000fcc000f8ee211 */
[----:B------:R-:W-:-:S05]  /*3ea0*/  MOV R15, UR5 ;  /* 0x00000005000f7c02 */ /* 0x000fca0008000f00 */
[----:B------:R-:W-:-:S05]  /*3eb0*/  IMAD R15, R15, 0x280, R61 ;  /* 0x000002800f0f7824 */ /* 0x000fca00078e023d */
[----:B------:R-:W-:Y:S01]  /*3ec0*/  IADD3 R15, R15, UR14, RZ ;  /* 0x0000000e0f0f7c10 */ /* 0x000fe2000fffe0ff */
[----:B0-----:R-:W-:Y:S01]  /*3ed0*/  FADD.FTZ R49, R51, R49 ;  /* 0x0000003133317221 */ /* 0x001fe20000010000 */
[----:B------:R-:W-:Y:S02]  /*3ee0*/  FADD.FTZ R48, R50, R48 ;  /* 0x0000003032307221 */ /* 0x000fe40000010000 */
[----:B------:R-:W0:Y:S01]  /*3ef0*/  LDC.64 R50, c[0x0][0x260] ;  /* 0x00009800ff327b82 */ /* 0x000e220000000a00 */
[----:B------:R-:W-:-:S05]  /*3f00*/  SHF.L.U32 R15, R15, 0x1, RZ ;  /* 0x000000010f0f7819 */ /* 0x000fca00000006ff */
[----:B0-----:R-:W-:-:S05]  /*3f10*/  IMAD.WIDE.U32 R50, R15, 0x4, R50 ;  /* 0x000000040f327825 */ /* 0x001fca00078e0032 */
[----:B------:R1:W-:Y:S02]  /*3f20*/  STG.E.64 desc[UR12][R50.64+0xa000], R48 ;  /* 0x00a0003032007986 */ /* 0x0003e4000c101b0c */
.L_x_1372:
[----:B------:R-:W-:Y:S01]  /*3f30*/  BSSY B0, `(.L_x_1373) ;  /* 0x000006d000007945 */ /* 0x000fe20003800000 */
[----:B-1----:R-:W-:-:S03]  /*3f40*/  CS2R R48, SRZ ;  /* 0x0000000000307805 */ /* 0x002fc6000001ff00 */
[----:B------:R-:W-:Y:S05]  /*3f50*/  @P1 BRA `(.L_x_1374) ;  /* 0x0000000400a81947 */ /* 0x000fea0003800000 */
[----:B------:R-:W-:Y:S01]  /*3f60*/  USHF.L.U32 UR5, UR11, 0x3, URZ ;  /* 0x000000030b057899 */ /* 0x000fe2000800063f */
[----:B------:R-:W-:Y:S01]  /*3f70*/  MOV R48, 0x28 ;  /* 0x0000002800307802 */ /* 0x000fe20000000f00 */
[----:B------:R-:W-:Y:S01]  /*3f80*/  HFMA2.MMA R49, -RZ, RZ, 0, 2.384185791015625e-06 ;  /* 0x00000028ff317435 */ /* 0x000fe200000001ff */
[----:B------:R-:W-:Y:S01]  /*3f90*/  SHF.L.U32 R59, R61, 0x3, RZ ;  /* 0x000000033d3b7819 */ /* 0x000fe200000006ff */
[----:B------:R-:W-:Y:S01]  /*3fa0*/  ULOP3.LUT UR5, UR5, 0x8, URZ, 0xc0, !UPT ;  /* 0x0000000805057892 */ /* 0x000fe2000f8ec03f */
[----:B0-----:R-:W-:Y:S02]  /*3fb0*/  HFMA2.MMA R60, -RZ, RZ, 0, 2.384185791015625e-06 ;  /* 0x00000028ff3c7435 */ /* 0x001fe400000001ff */
[----:B------:R-:W-:-:S03]  /*3fc0*/  LOP3.LUT R59, R59, 0x18, RZ, 0xc0, !PT ;  /* 0x000000183b3b7812 */ /* 0x000fc600078ec0ff */
        /* <DEDUP_REMOVED lines=90> */
[----:B------:R-:W-:-:S03]  /*4570*/  FADD.FTZ R51, R51, R49 ;  /* 0x0000003133337221 */ /* 0x000fc60000010000 */
[----:B------:R-:W-:Y:S02]  /*4580*/  LEA.HI R48, R48, R15, RZ, 0x2 ;  /* 0x0000000f30307211 */ /* 0x000fe400078f10ff */
[----:B------:R-:W-:Y:S02]  /*4590*/  MOV R15, 0x28 ;  /* 0x00000028000f7802 */ /* 0x000fe40000000f00 */
[----:B------:R-:W-:-:S05]  /*45a0*/  SHF.R.S32.HI R48, RZ, 0x2, R48 ;  /* 0x00000002ff307819 */ /* 0x000fca0000011430 */
[----:B------:R-:W-:-:S05]  /*45b0*/  IMAD R48, R48, R15, UR8 ;  /* 0x0000000830307e24 */ /* 0x000fca000f8e020f */
[----:B------:R-:W-:-:S06]  /*45c0*/  IADD3 R48, R59, R48, RZ ;  /* 0x000000303b307210 */ /* 0x000fcc0007ffe0ff */
[----:B------:R-:W0:Y:S02]  /*45d0*/  LDS.64 R48, [R48] ;  /* 0x0000000030307984 */ /* 0x000e240000000a00 */
[----:B0-----:R-:W-:Y:S01]  /*45e0*/  FADD.FTZ R48, R50, R48 ;  /* 0x0000003032307221 */ /* 0x001fe20000010000 */
[----:B------:R-:W-:-:S07]  /*45f0*/  FADD.FTZ R49, R51, R49 ;  /* 0x0000003133317221 */ /* 0x000fce0000010000 */
.L_x_1374:
[----:B------:R-:W-:Y:S05]  /*4600*/  BSYNC B0 ;  /* 0x0000000000007941 */ /* 0x000fea0003800000 */
.L_x_1373:
[----:B-----5:R1:W-:Y:S04]  /*4610*/  STL [R1+0xd8], R0 ;  /* 0x0000d80001007387 */ /* 0x0203e80000100800 */
[----:B-1----:R-:W2:Y:S04]  /*4620*/  LDL.LU R0, [R1+0x18] ;  /* 0x0000180001007983 */ /* 0x002ea80000300800 */
[----:B0-----:R-:W3:Y:S01]  /*4630*/  LDL.LU R51, [R1+0x1c] ;  /* 0x00001c0001337983 */ /* 0x001ee20000300800 */
[----:B------:R-:W-:-:S03]  /*4640*/  LOP3.LUT P1, RZ, R61, 0xffffffe3, RZ, 0xc0, !PT ;  /* 0xffffffe33dff7812 */ /* 0x000fc6000782c0ff */
[----:B------:R-:W0:Y:S04]  /*4650*/  SHFL.BFLY PT, R50, R48, 0x2, 0x1f ;  /* 0x0c401f0030327f89 */ /* 0x000e2800000e0000 */
[----:B------:R-:W1:Y:S01]  /*4660*/  SHFL.BFLY PT, R15, R49, 0x2, 0x1f ;  /* 0x0c401f00310f7f89 */ /* 0x000e6200000e0000 */
[----:B0-----:R-:W-:Y:S01]  /*4670*/  FADD.FTZ R48, R50, R48 ;  /* 0x0000003032307221 */ /* 0x001fe20000010000 */
[----:B-1----:R-:W-:-:S04]  /*4680*/  FADD.FTZ R49, R15, R49 ;  /* 0x000000310f317221 */ /* 0x002fc80000010000 */
[----:B------:R-:W0:Y:S04]  /*4690*/  SHFL.BFLY PT, R50, R48, 0x1, 0x1f ;  /* 0x0c201f0030327f89 */ /* 0x000e2800000e0000 */
[----:B------:R-:W1:Y:S01]  /*46a0*/  SHFL.BFLY PT, R15, R49, 0x1, 0x1f ;  /* 0x0c201f00310f7f89 */ /* 0x000e6200000e0000 */
[----:B--2---:R-:W-:-:S03]  /*46b0*/  PRMT R59, R0, 0x7632, R59 ;  /* 0x00007632003b7816 */ /* 0x004fc6000000003b */
[----:B------:R2:W5:Y:S01]  /*46c0*/  LDL.LU R0, [R1+0xd8] ;  /* 0x0000d80001007983 */ /* 0x0005620000300800 */
[----:B------:R-:W-:Y:S01]  /*46d0*/  BSSY B0, `(.L_x_1375) ;  /* 0x0000011000007945 */ /* 0x000fe20003800000 */
[----:B---3--:R-:W-:Y:S01]  /*46e0*/  PRMT R60, R51, 0x7632, R60 ;  /* 0x00007632333c7816 */ /* 0x008fe2000000003c */
[----:B0-----:R-:W-:Y:S01]  /*46f0*/  FADD.FTZ R48, R48, R50 ;  /* 0x0000003230307221 */ /* 0x001fe20000010000 */
[----:B-1----:R-:W-:Y:S01]  /*4700*/  FADD.FTZ R49, R49, R15 ;  /* 0x0000000f31317221 */ /* 0x002fe20000010000 */
[----:B------:R-:W-:Y:S06]  /*4710*/  @P1 BRA `(.L_x_1376) ;  /* 0x0000000000301947 */ /* 0x000fec0003800000 */
[----:B------:R-:W-:Y:S01]  /*4720*/  SHF.R.U32.HI R50, RZ, 0x2, R61 ;  /* 0x00000002ff327819 */ /* 0x000fe2000001163d */
[----:B------:R-:W-:Y:S01]  /*4730*/  ULDC UR5, c[0x0][0x10] ;  /* 0x0000040000057ab9 */ /* 0x000fe20000000800 */
[----:B------:R-:W-:Y:S01]  /*4740*/  MOV R15, UR17 ;  /* 0x00000011000f7c02 */ /* 0x000fe20008000f00 */
[----:B------:R-:W-:Y:S01]  /*4750*/  UIMAD UR5, UR5, UR4, UR6 ;  /* 0x00000004050572a4 */ /* 0x000fe2000f8e0206 */
[----:B------:R-:W-:-:S04]  /*4760*/  SHF.L.U32 R50, R50, 0x5, RZ ;  /* 0x0000000532327819 */ /* 0x000fc800000006ff */
[----:B------:R-:W-:Y:S02]  /*4770*/  LOP3.LUT R15, R50, 0xffffffe0, R15, 0xe2, !PT ;  /* 0xffffffe0320f7812 */ /* 0x000fe400078ee20f */
[----:B------:R-:W-:-:S04]  /*4780*/  MOV R50, UR5 ;  /* 0x0000000500327c02 */ /* 0x000fc80008000f00 */
[----:B------:R-:W-:Y:S02]  /*4790*/  LEA R15, R50, R15, 0x8 ;  /* 0x0000000f320f7211 */ /* 0x000fe400078e40ff */
[----:B------:R-:W0:Y:S02]  /*47a0*/  LDC.64 R50, c[0x0][0x260] ;  /* 0x00009800ff327b82 */ /* 0x000e240000000a00 */
[----:B------:R-:W-:-:S05]  /*47b0*/  SHF.L.U32 R15, R15, 0x1, RZ ;  /* 0x000000010f0f7819 */ /* 0x000fca00000006ff */
[----:B0-----:R-:W-:-:S05]  /*47c0*/  IMAD.WIDE.U32 R50, R15, 0x4, R50 ;  /* 0x000000040f327825 */ /* 0x001fca00078e0032 */
[----:B------:R0:W-:Y:S02]  /*47d0*/  STG.E.64 desc[UR12][R50.64], R48 ;  /* 0x0000003032007986 */ /* 0x0001e4000c101b0c */
.L_x_1376:
[----:B------:R-:W-:Y:S05]  /*47e0*/  BSYNC B0 ;  /* 0x0000000000007941 */ /* 0x000fea0003800000 */
.L_x_1375:
[----:B0-----:R-:W3:Y:S04]  /*47f0*/  LDL.LU R49, [R1+0x10] ;  /* 0x0000100001317983 */ /* 0x001ee80000300800 */
[----:B------:R-:W4:Y:S01]  /*4800*/  LDL.LU R48, [R1+0x14] ;  /* 0x0000140001307983 */ /* 0x000f220000300800 */
[----:B------:R-:W-:Y:S01]  /*4810*/  PRMT R20, R16, 0x7632, R20 ;  /* 0x0000763210147816 */ /* 0x000fe20000000014 */
[----:B------:R-:W-:Y:S01]  /*4820*/  UISETP.GE.U32.AND UP0, UPT, UR9, UR16, UPT ;  /* 0x000000100900728c */ /* 0x000fe2000bf06070 */
[----:B------:R-:W-:Y:S02]  /*4830*/  PRMT R47, R17, 0x7632, R47 ;  /* 0x00007632112f7816 */ /* 0x000fe4000000002f */
[----:B------:R-:W-:Y:S01]  /*4840*/  PRMT R46, R20, 0x7632, R46 ;  /* 0x00007632142e7816 */ /* 0x000fe2000000002e */
[----:B------:R-:W-:Y:S01]  /*4850*/  UISETP.GE.AND.EX UP0, UPT, UR10, UR7, UPT, UP0 ;  /* 0x000000070a00728c */ /* 0x000fe2000bf06300 */
[----:B------:R-:W-:-:S02]  /*4860*/  PRMT R16, R47, 0x7632, R16 ;  /* 0x000076322f107816 */ /* 0x000fc40000000010 */
[----:B------:R-:W-:Y:S02]  /*4870*/  PRMT R17, R46, 0x7632, R17 ;  /* 0x000076322e117816 */ /* 0x000fe40000000011 */
[----:B------:R-:W-:Y:S01]  /*4880*/  PRMT R21, R21, 0x7632, R21 ;  /* 0x0000763215157816 */ /* 0x000fe20000000015 */
[----:B------:R0:W-:Y:S01]  /*4890*/  STL.S16 [R1], R16 ;  /* 0x0000001001007387 */ /* 0x0001e20000100600 */
[----:B------:R-:W-:Y:S02]  /*48a0*/  PLOP3.LUT P1, PT, PT, PT, UP0, 0x80, 0x0 ;  /* 0x000000000000781c */ /* 0x000fe40003f2f008 */
[----:B------:R-:W-:Y:S01]  /*48b0*/  PRMT R18, R18, 0x7632, R18 ;  /* 0x0000763212127816 */ /* 0x000fe20000000012 */
[----:B------:R0:W-:Y:S01]  /*48c0*/  STL.S16 [R1+0x4], R17 ;  /* 0x0000041101007387 */ /* 0x0001e20000100600 */
        /* <DEDUP_REMOVED lines=24> */
[----:B---3--:R-:W-:Y:S02]  /*4a50*/  PRMT R43, R49, 0x7632, R43 ;  /* 0x00007632312b7816 */ /* 0x008fe4000000002b */
[----:B----4-:R-:W-:-:S02]  /*4a60*/  PRMT R15, R48, 0x7632, R15 ;  /* 0x00007632300f7816 */ /* 0x010fc4000000000f */
[----:B------:R-:W-:Y:S01]  /*4a70*/  PRMT R61, R43, 0x7632, R61 ;  /* 0x000076322b3d7816 */ /* 0x000fe2000000003d */
[----:B0-----:R-:W-:Y:S06]  /*4a80*/  @P1 BRA `(.L_x_1377) ;  /* 0x00000000005c1947 */ /* 0x001fec0003800000 */
[----:B------:R-:W0:Y:S01]  /*4a90*/  S2R R48, SR_TID.X ;  /* 0x0000000000307919 */ /* 0x000e220000002100 */
[----:B------:R-:W-:Y:S01]  /*4aa0*/  BAR.SYNC.DEFER_BLOCKING 0x0 ;  /* 0x0000000000007b1d */ /* 0x000fe20000010000 */
[----:B0-----:R-:W-:-:S13]  /*4ab0*/  ISETP.NE.AND P1, PT, R48, RZ, PT ;  /* 0x000000ff3000720c */ /* 0x001fda0003f25270 */
        /* <DEDUP_REMOVED lines=11> */
.L_x_1379:
[----:B------:R-:W3:Y:S04]  /*4b70*/  LD.E.STRONG.GPU R49, desc[UR12][R16.64] ;  /* 0x0000000c10317980 */ /* 0x000ee8000c10f900 */
[----:B---3--:R-:W-:Y:S01]  /*4b80*/  CCTL.IVALL ;  /* 0x00000000ff00798f */ /* 0x008fe20002000000 */
[----:B------:R-:W-:Y:S05]  /*4b90*/  YIELD ;  /* 0x0000000000007946 */ /* 0x000fea0003800000 */
[----:B-----5:R-:W-:-:S04]  /*4ba0*/  LOP3.LUT R49, R49, R48, RZ, 0x3c, !PT ;  /* 0x0000003031317212 */ /* 0x020fc800078e3cff */
[----:B------:R-:W-:-:S13]  /*4bb0*/  ISETP.GT.AND P1, PT, R49, -0x1, PT ;  /* 0xffffffff3100780c */ /* 0x000fda0003f24270 */
[----:B------:R-:W-:Y:S05]  /*4bc0*/  @P1 BRA `(.L_x_1379) ;  /* 0xfffffffc00e81947 */ /* 0x000fea000383ffff */
.L_x_1378:
[----:B------:R-:W-:Y:S05]  /*4bd0*/  WARPSYNC.ALL ;  /* 0x0000000000007948 */ /* 0x000fea0003800000 */
[----:B------:R-:W-:Y:S06]  /*4be0*/  BAR.SYNC.DEFER_BLOCKING 0x0 ;  /* 0x0000000000007b1d */ /* 0x000fec0000010000 */
[----:B------:R-:W-:Y:S05]  /*4bf0*/  BRA `(.L_x_1380) ;  /* 0x0000000000687947 */ /* 0x000fea0003800000 */
.L_x_1377:
        /* <DEDUP_REMOVED lines=18> */
.L_x_1382:
[----:B------:R-:W3:Y:S04]  /*4d20*/  LD.E.STRONG.GPU R49, desc[UR12][R16.64] ;  /* 0x0000000c10317980 */ /* 0x000ee8000c10f900 */
[----:B---3--:R-:W-:Y:S01]  /*4d30*/  CCTL.IVALL ;  /* 0x00000000ff00798f */ /* 0x008fe20002000000 */
[----:B------:R-:W-:Y:S05]  /*4d40*/  YIELD ;  /* 0x0000000000007946 */ /* 0x000fea0003800000 */
[----:B-----5:R-:W-:-:S04]  /*4d50*/  LOP3.LUT R49, R49, R48, RZ, 0x3c, !PT ;  /* 0x0000003031317212 */ /* 0x020fc800078e3cff */
[----:B------:R-:W-:-:S13]  /*4d60*/  ISETP.GT.AND P1, PT, R49, -0x1, PT ;  /* 0xffffffff3100780c */ /* 0x000fda0003f24270 */
[----:B------:R-:W-:Y:S05]  /*4d70*/  @P1 BRA `(.L_x_1382) ;  /* 0xfffffffc00e81947 */ /* 0x000fea000383ffff */
.L_x_1381:
[----:B------:R-:W-:Y:S05]  /*4d80*/  WARPSYNC.ALL ;  /* 0x0000000000007948 */ /* 0x000fea0003800000 */
[----:B------:R-:W-:Y:S06]  /*4d90*/  BAR.SYNC.DEFER_BLOCKING 0x0 ;  /* 0x0000000000007b1d */ /* 0x000fec0000010000 */
.L_x_1380:
[----:B------:R-:W1:Y:S01]  /*4da0*/  S2R R50, SR_TID.X ;  /* 0x0000000000327919 */ /* 0x000e620000002100 */
[----:B------:R-:W3:Y:S01]  /*4db0*/  LDL.LU R51, [R1+0xc0] ;  /* 0x0000c00001337983 */ /* 0x000ee20000300800 */
[----:B0-----:R-:W-:Y:S01]  /*4dc0*/  MOV R17, UR4 ;  /* 0x0000000400117c02 */ /* 0x001fe20008000f00 */
[----:B------:R-:W0:Y:S01]  /*4dd0*/  S2UR UR14, SR_CgaCtaId ;  /* 0x00000000000e79c3 */ /* 0x000e220000008800 */
[----:B------:R-:W-:Y:S01]  /*4de0*/  UMOV UR5, 0x400 ;  /* 0x0000040000057882 */ /* 0x000fe20000000000 */
[----:B------:R-:W-:Y:S02]  /*4df0*/  SHF.L.U32 R43, R43, 0x10, RZ ;  /* 0x000000102b2b7819 */ /* 0x000fe400000006ff */
[----:B-1----:R-:W-:Y:S01]  /*4e00*/  ISETP.GT.U32.AND P1, PT, R50, 0xff, PT ;  /* 0x000000ff3200780c */ /* 0x002fe20003f24070 */
[----:B------:R-:W-:-:S12]  /*4e10*/  STL [R1+0xd8], R10 ;  /* 0x0000d80a01007387 */ /* 0x000fd80000100800 */
[----:B------:R-:W1:Y:S08]  /*4e20*/  @!P1 LDC R16, c[0x0][0x10] ;  /* 0x00000400ff109b82 */ /* 0x000e700000000800 */
[----:B------:R-:W4:Y:S01]  /*4e30*/  @!P1 LDC.64 R48, c[0x0][0x260] ;  /* 0x00009800ff309b82 */ /* 0x000f220000000a00 */
[----:B-1----:R-:W-:Y:S01]  /*4e40*/  @!P1 IMAD R16, R16, R17, UR6 ;  /* 0x0000000610109e24 */ /* 0x002fe2000f8e0211 */
[----:B------:R-:W-:-:S04]  /*4e50*/  @!P1 LOP3.LUT R17, R50, 0x7fffffe0, RZ, 0xc0, !PT ;  /* 0x7fffffe032119812 */ /* 0x000fc800078ec0ff */
[----:B------:R-:W-:Y:S02]  /*4e60*/  @!P1 LEA R16, R16, R17, 0x8 ;  /* 0x0000001110109211 */ /* 0x000fe400078e40ff */
[----:B------:R-:W-:-:S04]  /*4e70*/  @!P1 LOP3.LUT R17, R50, 0x1f, RZ, 0xc0, !PT ;  /* 0x0000001f32119812 */ /* 0x000fc800078ec0ff */
[----:B------:R-:W-:-:S04]  /*4e80*/  @!P1 IADD3 R16, R16, R17, RZ ;  /* 0x0000001110109210 */ /* 0x000fc80007ffe0ff */
[----:B------:R-:W-:-:S05]  /*4e90*/  @!P1 SHF.L.U32 R16, R16, 0x1, RZ ;  /* 0x0000000110109819 */ /* 0x000fca00000006ff */
[----:B----4-:R-:W-:-:S06]  /*4ea0*/  @!P1 IMAD.WIDE.U32 R16, R16, 0x4, R48 ;  /* 0x0000000410109825 */ /* 0x010fcc00078e0030 */
[----:B------:R-:W4:Y:S01]  /*4eb0*/  @!P1 LDG.E.64 R16, desc[UR12][R16.64] ;  /* 0x0000000c10109981 */ /* 0x000f22000c1e1b00 */
[----:B------:R-:W-:Y:S01]  /*4ec0*/  HFMA2.MMA R48, -RZ, RZ, 0, 0 ;  /* 0x00000000ff307435 */ /* 0x000fe200000001ff */
[----:B------:R-:W-:Y:S01]  /*4ed0*/  UIADD3 UR5, UR5, 0x3480, URZ ;  /* 0x0000348005057890 */ /* 0x000fe2000fffe03f */
[----:B------:R-:W-:-:S03]  /*4ee0*/  FADD.FTZ R43, -R14, R43 ;  /* 0x0000002b0e2b7221 */ /* 0x000fc60000010100 */
[----:B0-----:R-:W-:Y:S01]  /*4ef0*/  ULEA UR5, UR14, UR5, 0x18 ;  /* 0x000000050e057291 */ /* 0x001fe2000f8ec03f */
[----:B------:R-:W-:Y:S01]  /*4f00*/  SHF.L.U32 R59, R59, 0x10, RZ ;  /* 0x000000103b3b7819 */ /* 0x000fe200000006ff */
[----:B------:R-:W-:Y:S01]  /*4f10*/  FMUL.FTZ R43, R2, R43 ;  /* 0x0000002b022b7220 */ /* 0x000fe20000410000 */
[----:B------:R-:W-:Y:S01]  /*4f20*/  SHF.L.U32 R20, R20, 0x10, RZ ;  /* 0x0000001014147819 */ /* 0x000fe200000006ff */
[----:B------:R-:W-:Y:S01]  /*4f30*/  USHF.L.U32 UR11, UR11, 0x3, URZ ;  /* 0x000000030b0b7899 */ /* 0x000fe2000800063f */
[----:B------:R-:W-:Y:S01]  /*4f40*/  SHF.L.U32 R46, R46, 0x10, RZ ;  /* 0x000000102e2e7819 */ /* 0x000fe200000006ff */
[----:B------:R-:W-:Y:S01]  /*4f50*/  ULDC.64 UR14, c[0x0][0x210] ;  /* 0x00008400000e7ab9 */ /* 0x000fe20000000a00 */
[----:B----4-:R-:W-:Y:S01]  /*4f60*/  @!P1 FADD.FTZ R48, RZ, R16 ;  /* 0x00000010ff309221 */ /* 0x010fe20000010000 */
        /* <DEDUP_REMOVED lines=22> */
[----:B------:R-:W-:Y:S01]  /*50d0*/  @!P1 FMUL.FTZ R16, R16, 2.4414062863797880709e-05 ;  /* 0x37cccccd10109820 */ /* 0x000fe20000410000 */
[----:B0-----:R-:W-:Y:S01]  /*50e0*/  FADD.FTZ R17, R17, R48 ;  /* 0x0000003011117221 */ /* 0x001fe20000010000 */
[----:B------:R-:W-:Y:S02]  /*50f0*/  @!P1 SHF.R.U32.HI R48, RZ, 0x2, R50 ;  /* 0x00000002ff309819 */ /* 0x000fe40000011632 */
[----:B------:R-:W4:Y:S01]  /*5100*/  LDL.LU R50, [R1+0x20] ;  /* 0x0000200001327983 */ /* 0x000f220000300800 */
[----:B------:R-:W-:Y:S01]  /*5110*/  @!P1 FMUL.FTZ R17, R17, 2.4414062863797880709e-05 ;  /* 0x37cccccd11119820 */ /* 0x000fe20000410000 */
[----:B------:R-:W-:Y:S02]  /*5120*/  @!P1 LOP3.LUT R48, R48, 0x3ffffff8, RZ, 0xc0, !PT ;  /* 0x3ffffff830309812 */ /* 0x000fe400078ec0ff */
[----:B------:R-:W2:Y:S01]  /*5130*/  LDL.LU R49, [R1+0x40] ;  /* 0x0000400001317983 */ /* 0x000ea20000300800 */
[----:B------:R-:W-:-:S03]  /*5140*/  ULOP3.LUT UR11, UR11, 0x8, URZ, 0xc0, !UPT ;  /* 0x000000080b0b7892 */ /* 0x000fc6000f8ec03f */
        /* <DEDUP_REMOVED lines=8> */
[----:B---3--:R-:W-:Y:S02]  /*51d0*/  IADD3 R16, R51, -UR11, RZ ;  /* 0x8000000b33107c10 */ /* 0x008fe4000fffe0ff */
[----:B------:R-:W3:Y:S01]  /*51e0*/  LDL.LU R51, [R1+0x24] ;  /* 0x0000240001337983 */ /* 0x000ee20000300800 */
[----:B------:R-:W-:Y:S01]  /*51f0*/  FMUL.FTZ R17, R17, R48 ;  /* 0x0000003011117220 */ /* 0x000fe20000410000 */
[----:B------:R-:W-:Y:S02]  /*5200*/  LEA R16, R16, UR5, 0x3 ;  /* 0x0000000510107c11 */ /* 0x000fe4000f8e18ff */
[----:B------:R-:W-:Y:S01]  /*5210*/  SHF.L.U32 R60, R60, 0x10, RZ ;  /* 0x000000103c3c7819 */ /* 0x000fe200000006ff */
[----:B------:R-:W-:Y:S01]  /*5220*/  FMUL.FTZ R46, R46, R17 ;  /* 0x000000112e2e7220 */ /* 0x000fe20000410000 */
[----:B------:R-:W-:Y:S01]  /*5230*/  BAR.SYNC.DEFER_BLOCKING 0x0 ;  /* 0x0000000000007b1d */ /* 0x000fe20000010000 */
[----:B------:R-:W-:-:S02]  /*5240*/  SHF.L.U32 R47, R47, 0x10, RZ ;  /* 0x000000102f2f7819 */ /* 0x000fc400000006ff */
[----:B------:R-:W-:Y:S02]  /*5250*/  SHF.L.U32 R18, R18, 0x10, RZ ;  /* 0x0000001012127819 */ /* 0x000fe400000006ff */
[----:B------:R-:W-:Y:S02]  /*5260*/  SHF.L.U32 R21, R21, 0x10, RZ ;  /* 0x0000001015157819 */ /* 0x000fe400000006ff */
[----:B------:R-:W-:Y:S01]  /*5270*/  SHF.L.U32 R19, R19, 0x10, RZ ;  /* 0x0000001013137819 */ /* 0x000fe200000006ff */
[----:B------:R-:W3:Y:S04]  /*5280*/  LDL.LU R10, [R1+0x44] ;  /* 0x00004400010a7983 */ /* 0x000ee80000300800 */
[----:B------:R-:W4:Y:S01]  /*5290*/  LDS.64 R16, [R16] ;  /* 0x0000000010107984 */ /* 0x000f220000000a00 */
[----:B------:R-:W-:-:S05]  /*52a0*/  SHF.L.U32 R48, R15, 0x10, RZ ;  /* 0x000000100f307819 */ /* 0x000fca00000006ff */
[C---:B------:R-:W-:Y:S01]  /*52b0*/  FADD.FTZ R48, -R14.reuse, R48 ;  /* 0x000000300e307221 */ /* 0x040fe20000010100 */
[C---:B------:R-:W-:Y:S01]  /*52c0*/  FADD.FTZ R18, -R14.reuse, R18 ;  /* 0x000000120e127221 */ /* 0x040fe20000010100 */
[----:B------:R-:W-:-:S04]  /*52d0*/  FADD.FTZ R19, -R14, R19 ;  /* 0x000000130e137221 */ /* 0x000fc80000010100 */
[----:B------:R-:W-:Y:S01]  /*52e0*/  FMUL.FTZ R19, R2, R19 ;  /* 0x0000001302137220 */ /* 0x000fe20000410000 */
[----:B------:R-:W-:Y:S02]  /*52f0*/  SHF.L.U32 R24, R24, 0x10, RZ ;  /* 0x0000001018187819 */ /* 0x000fe400000006ff */
[----:B------:R-:W-:Y:S01]  /*5300*/  SHF.L.U32 R22, R22, 0x10, RZ ;  /* 0x0000001016167819 */ /* 0x000fe200000006ff */
[----:B----45:R-:W-:-:S04]  /*5310*/  FFMA.FTZ R15, R0, R50, -R16 ;  /* 0x00000032000f7223 */ /* 0x030fc80000010810 */
[----:B--2---:R-:W-:Y:S01]  /*5320*/  FFMA.FTZ R15, R49, -R17, R15 ;  /* 0x80000011310f7223 */ /* 0x004fe2000001000f */
[----:B------:R-:W-:Y:S01]  /*5330*/  FFMA.FTZ R49, R59, R46, -R16 ;  /* 0x0000002e3b317223 */ /* 0x000fe20000010810 */
[----:B------:R-:W-:-:S04]  /*5340*/  FMUL.FTZ R46, R2, R48 ;  /* 0x00000030022e7220 */ /* 0x000fc80000410000 */
[----:B------:R-:W-:-:S04]  /*5350*/  FFMA.FTZ R50, R46, R60, R47 ;  /* 0x0000003c2e327223 */ /* 0x000fc8000001002f */
[----:B------:R-:W-:-:S06]  /*5360*/  FMUL.FTZ R48, R50, -1.4426950216293334961 ;  /* 0xbfb8aa3b32307820 */ /* 0x000fcc0000410000 */
[----:B------:R-:W0:Y:S01]  /*5370*/  MUFU.EX2 R48, R48 ;  /* 0x0000003000307308 */ /* 0x000e220000000800 */
[----:B------:R-:W-:Y:S01]  /*5380*/  FFMA.FTZ R43, -R17, R43, R49 ;  /* 0x0000002b112b7223 */ /* 0x000fe20000010131 */
[----:B0-----:R-:W-:-:S06]  /*5390*/  FADD.FTZ R48, R48, 1 ;  /* 0x3f80000030307421 */ /* 0x001fcc0000010000 */
[----:B------:R3:W0:Y:S02]  /*53a0*/  MUFU.RCP R49, R48 ;  /* 0x0000003000317308 */ /* 0x0006240000001000 */
[----:B---3--:R-:W-:Y:S01]  /*53b0*/  FFMA.FTZ R48, R3, R51, -R16 ;  /* 0x0000003303307223 */ /* 0x008fe20000010810 */
        /* <DEDUP_REMOVED lines=170> */
[----:B------:R-:W-:Y:S02]  /*5e60*/  FFMA.FTZ R48, R10, -R17, R48 ;  /* 0x800000110a307223 */ /* 0x000fe40000010030 */
[----:B------:R-:W-:Y:S01]  /*5e70*/  FMUL.FTZ R49, R42, R49 ;  /* 0x000000312a317220 */ /* 0x000fe20000410000 */
[----:B------:R-:W2:Y:S01]  /*5e80*/  LDL.LU R10, [R1+0x28] ;  /* 0x00002800010a7983 */ /* 0x000ea20000300800 */
[----:B------:R-:W-:-:S03]  /*5e90*/  FFMA.FTZ R47, R20, R47, 1 ;  /* 0x3f800000142f7423 */ /* 0x000fc6000001002f */
[----:B------:R-:W3:Y:S01]  /*5ea0*/  LDL.LU R42, [R1] ;  /* 0x00000000012a7983 */ /* 0x000ee20000300800 */
[----:B------:R-:W-:-:S03]  /*5eb0*/  FMUL.FTZ R47, R45, R47 ;  /* 0x0000002f2d2f7220 */ /* 0x000fc60000410000 */
[----:B------:R-:W4:Y:S01]  /*5ec0*/  LDL.LU R45, [R1+0x4] ;  /* 0x00000400012d7983 */ /* 0x000f220000300800 */
[----:B------:R-:W-:-:S03]  /*5ed0*/  SHF.L.U32 R20, R61, 0x10, RZ ;  /* 0x000000103d147819 */ /* 0x000fc600000006ff */
[----:B------:R-:W2:Y:S02]  /*5ee0*/  LDL.LU R61, [R1+0x3c] ;  /* 0x00003c00013d7983 */ /* 0x000ea40000300800 */
[----:B------:R-:W-:Y:S02]  /*5ef0*/  FMUL.FTZ R20, R20, R41 ;  /* 0x0000002914147220 */ /* 0x000fe40000410000 */
[----:B------:R-:W2:Y:S01]  /*5f00*/  LDL.LU R41, [R1+0x38] ;  /* 0x0000380001297983 */ /* 0x000ea20000300800 */
[----:B---3--:R-:W-:Y:S02]  /*5f10*/  SHF.L.U32 R42, R42, 0x10, RZ ;  /* 0x000000102a2a7819 */ /* 0x008fe400000006ff */
[----:B----4-:R-:W-:-:S03]  /*5f20*/  SHF.L.U32 R45, R45, 0x10, RZ ;  /* 0x000000102d2d7819 */ /* 0x010fc600000006ff */
[----:B------:R-:W-:Y:S02]  /*5f30*/  FMUL.FTZ R42, R42, R49 ;  /* 0x000000312a2a7220 */ /* 0x000fe40000410000 */
[----:B------:R-:W3:Y:S01]  /*5f40*/  LDL.LU R49, [R1+0x8] ;  /* 0x0000080001317983 */ /* 0x000ee20000300800 */
[----:B------:R-:W-:-:S03]  /*5f50*/  FMUL.FTZ R45, R45, R47 ;  /* 0x0000002f2d2d7220 */ /* 0x000fc60000410000 */
[----:B------:R-:W4:Y:S01]  /*5f60*/  LDL.LU R47, [R1+0x2c] ;  /* 0x00002c00012f7983 */ /* 0x000f220000300800 */
[C-C-:B--2---:R-:W-:Y:S01]  /*5f70*/  FFMA.FTZ R41, R0.reuse, R41, -R16.reuse ;  /* 0x0000002900297223 */ /* 0x144fe20000010810 */
        /* <DEDUP_REMOVED lines=14> */
[C-C-:B---3--:R-:W-:Y:S01]  /*6060*/  FFMA.FTZ R49, R0.reuse, R49, -R16.reuse ;  /* 0x0000003100317223 */ /* 0x148fe20000010810 */
[C-C-:B----4-:R-:W-:Y:S01]  /*6070*/  FFMA.FTZ R47, R0.reuse, R47, -R16.reuse ;  /* 0x0000002f002f7223 */ /* 0x150fe20000010810 */
[--C-:B------:R-:W-:Y:S01]  /*6080*/  FFMA.FTZ R0, R0, R8, -R16.reuse ;  /* 0x0000000800007223 */ /* 0x100fe20000010810 */
[C-C-:B------:R-:W-:Y:S01]  /*6090*/  FFMA.FTZ R8, R3.reuse, R61, -R16.reuse ;  /* 0x0000003d03087223 */ /* 0x140fe20000010810 */
[C-C-:B------:R-:W-:Y:S01]  /*60a0*/  FFMA.FTZ R61, R3.reuse, R10, -R16.reuse ;  /* 0x0000000a033d7223 */ /* 0x140fe20000010810 */
[--C-:B------:R-:W-:Y:S01]  /*60b0*/  FFMA.FTZ R3, R3, R9, -R16.reuse ;  /* 0x0000000903037223 */ /* 0x100fe20000010810 */
[----:B------:R-:W2:Y:S04]  /*60c0*/  LDL.LU R10, [R1+0x60] ;  /* 0x00006000010a7983 */ /* 0x000ea80000300800 */
[----:B------:R-:W3:Y:S04]  /*60d0*/  LDL.LU R9, [R1+0x74] ;  /* 0x0000740001097983 */ /* 0x000ee80000300800 */
        /* <DEDUP_REMOVED lines=8> */
[----:B------:R-:W-:Y:S01]  /*6160*/  FFMA.FTZ R42, R60, R42, -R16 ;  /* 0x0000002a3c2a7223 */ /* 0x000fe20000010810 */
[C---:B------:R-:W-:Y:S01]  /*6170*/  FFMA.FTZ R18, -R17.reuse, R46, R18 ;  /* 0x0000002e11127223 */ /* 0x040fe20000010112 */
[----:B------:R-:W4:Y:S01]  /*6180*/  LDL.LU R60, [R1+0x50] ;  /* 0x00005000013c7983 */ /* 0x000f220000300800 */
[C---:B------:R-:W-:Y:S01]  /*6190*/  FFMA.FTZ R24, -R17.reuse, R50, R24 ;  /* 0x0000003211187223 */ /* 0x040fe20000010118 */
[----:B------:R-:W-:Y:S01]  /*61a0*/  FFMA.FTZ R28, -R17, R21, R28 ;  /* 0x00000015111c7223 */ /* 0x000fe2000001011c */
[-C--:B--2---:R-:W-:Y:S01]  /*61b0*/  FFMA.FTZ R47, R10, -R17.reuse, R47 ;  /* 0x800000110a2f7223 */ /* 0x084fe2000001002f */
[-C--:B---3--:R-:W-:Y:S01]  /*61c0*/  FFMA.FTZ R8, R9, -R17.reuse, R8 ;  /* 0x8000001109087223 */ /* 0x088fe20000010008 */
[----:B----4-:R-:W-:-:S02]  /*61d0*/  FFMA.FTZ R41, R59, -R17, R41 ;  /* 0x800000113b297223 */ /* 0x010fc40000010029 */
[----:B------:R-:W2:Y:S04]  /*61e0*/  LDL.LU R59, [R1+0x4c] ;  /* 0x00004c00013b7983 */ /* 0x000ea80000300800 */
[----:B------:R-:W3:Y:S04]  /*61f0*/  LDL.LU R46, [R1+0x48] ;  /* 0x00004800012e7983 */ /* 0x000ee80000300800 */
[----:B------:R-:W4:Y:S04]  /*6200*/  LDL.LU R50, [R1+0x54] ;  /* 0x0000540001327983 */ /* 0x000f280000300800 */
[----:B------:R-:W2:Y:S04]  /*6210*/  LDL.LU R9, [R1+0x34] ;  /* 0x0000340001097983 */ /* 0x000ea80000300800 */
[----:B------:R-:W3:Y:S04]  /*6220*/  LDL.LU R16, [R1+0x30] ;  /* 0x0000300001107983 */ /* 0x000ee80000300800 */
[----:B------:R0:W5:Y:S04]  /*6230*/  LDL.LU R10, [R1+0xd8] ;  /* 0x0000d800010a7983 */ /* 0x0001680000300800 */
[----:B------:R-:W4:Y:S01]  /*6240*/  LDL.LU R21, [R1+0x5c] ;  /* 0x00005c0001157983 */ /* 0x000f220000300800 */
[----:B------:R-:W-:-:S03]  /*6250*/  FFMA.FTZ R29, -R17, R22, R29 ;  /* 0x00000016111d7223 */ /* 0x000fc6000001011d */
[----:B------:R-:W3:Y:S01]  /*6260*/  LDL.LU R22, [R1+0x98] ;  /* 0x0000980001167983 */ /* 0x000ee20000300800 */
[----:B----4-:R-:W-:-:S03]  /*6270*/  FFMA.FTZ R61, R21, -R17, R61 ;  /* 0x80000011153d7223 */ /* 0x010fc6000001003d */
[----:B------:R-:W4:Y:S01]  /*6280*/  LDL.LU R21, [R1+0xbc] ;  /* 0x0000bc0001157983 */ /* 0x000f220000300800 */
[-C--:B--2---:R-:W-:Y:S01]  /*6290*/  FFMA.FTZ R9, R9, -R17.reuse, R4 ;  /* 0x8000001109097223 */ /* 0x084fe20000010004 */
[----:B---3--:R-:W-:Y:S02]  /*62a0*/  IADD3 R4, P1, R22, UR14, RZ ;  /* 0x0000000e16047c10 */ /* 0x008fe4000ff3e0ff */
[----:B------:R-:W2:Y:S01]  /*62b0*/  LDL.LU R22, [R1+0xb4] ;  /* 0x0000b40001167983 */ /* 0x000ea20000300800 */
[----:B------:R-:W-:Y:S01]  /*62c0*/  FFMA.FTZ R16, R16, -R17, R5 ;  /* 0x8000001110107223 */ /* 0x000fe20000010005 */
[C---:B------:R-:W-:Y:S01]  /*62d0*/  FMUL.FTZ R15, R2.reuse, R15 ;  /* 0x0000000f020f7220 */ /* 0x040fe20000410000 */
[----:B------:R-:W-:Y:S01]  /*62e0*/  FMUL.FTZ R43, R2, R43 ;  /* 0x0000002b022b7220 */ /* 0x000fe20000410000 */
[----:B------:R-:W-:Y:S01]  /*62f0*/  FFMA.FTZ R3, R57, -R17, R3 ;  /* 0x8000001139037223 */ /* 0x000fe20000010003 */
[----:B------:R-:W-:Y:S01]  /*6300*/  FFMA.FTZ R34, -R17, R27, R34 ;  /* 0x0000001b11227223 */ /* 0x000fe20000010122 */
[----:B----4-:R-:W-:-:S02]  /*6310*/  IADD3.X R5, R21, UR15, RZ, P1, !PT ;  /* 0x0000000f15057c10 */ /* 0x010fc40008ffe4ff */
[----:B------:R-:W3:Y:S01]  /*6320*/  LDL.LU R21, [R1+0xb8] ;  /* 0x0000b80001157983 */ /* 0x000ee20000300800 */
[C---:B------:R-:W-:Y:S01]  /*6330*/  FMUL.FTZ R48, R2.reuse, R48 ;  /* 0x0000003002307220 */ /* 0x040fe20000410000 */
[----:B------:R-:W-:Y:S01]  /*6340*/  FMUL.FTZ R18, R2, R18 ;  /* 0x0000001202127220 */ /* 0x000fe20000410000 */
[----:B------:R-:W-:Y:S01]  /*6350*/  F2FP.BF16.F32.PACK_AB R15, R43, R15 ;  /* 0x0000000f2b0f723e */ /* 0x000fe200000010ff */
[C---:B------:R-:W-:Y:S01]  /*6360*/  FFMA.FTZ R25, -R17.reuse, R19, R25 ;  /* 0x0000001311197223 */ /* 0x040fe20000010119 */
[----:B------:R-:W-:Y:S01]  /*6370*/  FFMA.FTZ R49, R50, -R17, R49 ;  /* 0x8000001132317223 */ /* 0x000fe20000010031 */
[C---:B------:R-:W-:Y:S01]  /*6380*/  FFMA.FTZ R32, -R17.reuse, R23, R32 ;  /* 0x0000001711207223 */ /* 0x040fe20000010120 */
[-C--:B------:R-:W-:Y:S01]  /*6390*/  FFMA.FTZ R54, R60, -R17.reuse, R54 ;  /* 0x800000113c367223 */ /* 0x080fe20000010036 */
[----:B------:R-:W-:Y:S01]  /*63a0*/  FFMA.FTZ R33, -R17, R26, R33 ;  /* 0x0000001a11217223 */ /* 0x000fe20000010121 */
[-C--:B------:R-:W-:Y:S01]  /*63b0*/  FFMA.FTZ R53, R59, -R17.reuse, R53 ;  /* 0x800000113b357223 */ /* 0x080fe20000010035 */
[----:B------:R-:W-:Y:S01]  /*63c0*/  FFMA.FTZ R52, R46, -R17, R52 ;  /* 0x800000112e347223 */ /* 0x000fe20000010034 */
[C---:B------:R-:W-:Y:S01]  /*63d0*/  FFMA.FTZ R35, -R17.reuse, R30, R35 ;  /* 0x0000001e11237223 */ /* 0x040fe20000010123 */
[C---:B------:R-:W-:Y:S01]  /*63e0*/  FFMA.FTZ R38, -R17.reuse, R31, R38 ;  /* 0x0000001f11267223 */ /* 0x040fe20000010126 */
[C---:B------:R-:W-:Y:S01]  /*63f0*/  FFMA.FTZ R39, -R17.reuse, R36, R39 ;  /* 0x0000002411277223 */ /* 0x040fe20000010127 */
[----:B------:R-:W-:Y:S01]  /*6400*/  FFMA.FTZ R6, R56, -R17, R6 ;  /* 0x8000001138067223 */ /* 0x000fe20000010006 */
[----:B------:R-:W-:Y:S01]  /*6410*/  FFMA.FTZ R51, -R17, R37, R51 ;  /* 0x0000002511337223 */ /* 0x000fe20000010133 */
[-C--:B------:R-:W-:Y:S01]  /*6420*/  FFMA.FTZ R7, R55, -R17.reuse, R7 ;  /* 0x8000001137077223 */ /* 0x080fe20000010007 */
[C---:B------:R-:W-:Y:S01]  /*6430*/  FFMA.FTZ R20, -R17.reuse, R40, R20 ;  /* 0x0000002811147223 */ /* 0x040fe20000010114 */
[----:B------:R-:W-:Y:S01]  /*6440*/  FFMA.FTZ R0, R58, -R17, R0 ;  /* 0x800000113a007223 */ /* 0x000fe20000010000 */
[C---:B------:R-:W-:Y:S01]  /*6450*/  FFMA.FTZ R45, -R17.reuse, R44, R45 ;  /* 0x0000002c112d7223 */ /* 0x040fe2000001012d */
[----:B------:R-:W-:Y:S01]  /*6460*/  FFMA.FTZ R42, -R17, R14, R42 ;  /* 0x0000000e112a7223 */ /* 0x000fe2000001012a */
[----:B------:R-:W4:Y:S01]  /*6470*/  LDL.LU R27, [R1+0xac] ;  /* 0x0000ac00011b7983 */ /* 0x000f220000300800 */
[C---:B------:R-:W-:Y:S01]  /*6480*/  FMUL.FTZ R41, R2.reuse, R41 ;  /* 0x0000002902297220 */ /* 0x040fe20000410000 */
[C---:B------:R-:W-:Y:S01]  /*6490*/  FMUL.FTZ R24, R2.reuse, R24 ;  /* 0x0000001802187220 */ /* 0x040fe20000410000 */
[----:B------:R-:W-:Y:S01]  /*64a0*/  FMUL.FTZ R14, R2, R3 ;  /* 0x00000003020e7220 */ /* 0x000fe20000410000 */
[----:B------:R-:W-:Y:S01]  /*64b0*/  PRMT R3, R15, 0x7632, R3 ;  /* 0x000076320f037816 */ /* 0x000fe20000000003 */
[----:B------:R-:W4:Y:S01]  /*64c0*/  LDL.LU R26, [R1+0xb0] ;  /* 0x0000b000011a7983 */ /* 0x000f220000300800 */
        /* <DEDUP_REMOVED lines=26> */
[----:B------:R-:W4:Y:S01]  /*6670*/  LDL.LU R23, [R1+0xa4] ;  /* 0x0000a40001177983 */ /* 0x000f220000300800 */
[----:B--2---:R-:W-:-:S02]  /*6680*/  IADD3 R2, P1, R22, UR14, RZ ;  /* 0x0000000e16027c10 */ /* 0x004fc4000ff3e0ff */
[----:B------:R-:W-:Y:S01]  /*6690*/  F2FP.BF16.F32.PACK_AB R24, R24, R41 ;  /* 0x000000291818723e */ /* 0x000fe200000010ff */
[----:B------:R3:W-:Y:S01]  /*66a0*/  STG.E.U16 desc[UR12][R4.64+0x2], R3 ;  /* 0x0000020304007986 */ /* 0x0007e2000c10150c */
[----:B------:R-:W-:Y:S02]  /*66b0*/  PRMT R17, R18, 0x7632, R17 ;  /* 0x0000763212117816 */ /* 0x000fe40000000011 */
[----:B------:R-:W-:Y:S01]  /*66c0*/  PRMT R19, R24, 0x7632, R19 ;  /* 0x0000763218137816 */ /* 0x000fe20000000013 */
[----:B------:R-:W2:Y:S04]  /*66d0*/  LDL.LU R22, [R1+0xa8] ;  /* 0x0000a80001167983 */ /* 0x000ea80000300800 */
[----:B------:R-:W-:Y:S04]  /*66e0*/  STG.E.U16 desc[UR12][R4.64], R15 ;  /* 0x0000000f04007986 */ /* 0x000fe8000c10150c */
[----:B------:R-:W-:Y:S04]  /*66f0*/  STG.E.U16 desc[UR12][R4.64+0x4], R18 ;  /* 0x0000041204007986 */ /* 0x000fe8000c10150c */
[----:B------:R-:W-:Y:S01]  /*6700*/  STG.E.U16 desc[UR12][R4.64+0x6], R17 ;  /* 0x0000061104007986 */ /* 0x000fe2000c10150c */
[----:B---3--:R-:W-:-:S03]  /*6710*/  IADD3.X R3, R21, UR15, RZ, P1, !PT ;  /* 0x0000000f15037c10 */ /* 0x008fc60008ffe4ff */
[----:B------:R-:W3:Y:S04]  /*6720*/  LDL.LU R21, [R1+0x9c] ;  /* 0x00009c0001157983 */ /* 0x000ee80000300800 */
[----:B------:R1:W-:Y:S04]  /*6730*/  STG.E.U16 desc[UR12][R2.64+0x2], R19 ;  /* 0x0000021302007986 */ /* 0x0003e8000c10150c */
[----:B-1----:R-:W3:Y:S01]  /*6740*/  LDL.LU R19, [R1+0xa0] ;  /* 0x0000a00001137983 */ /* 0x002ee20000300800 */
[----:B------:R-:W-:Y:S02]  /*6750*/  F2FP.BF16.F32.PACK_AB R8, R25, R8 ;  /* 0x000000081908723e */ /* 0x000fe400000010ff */
[----:B----4-:R-:W-:-:S02]  /*6760*/  IADD3 R4, P1, R27, UR14, RZ ;  /* 0x0000000e1b047c10 */ /* 0x010fc4000ff3e0ff */
[----:B------:R-:W-:Y:S02]  /*6770*/  PRMT R15, R8, 0x7632, R15 ;  /* 0x00007632080f7816 */ /* 0x000fe4000000000f */
[----:B------:R-:W-:Y:S02]  /*6780*/  F2FP.BF16.F32.PACK_AB R28, R28, R47 ;  /* 0x0000002f1c1c723e */ /* 0x000fe400000010ff */
[----:B------:R-:W-:Y:S01]  /*6790*/  F2FP.BF16.F32.PACK_AB R29, R29, R61 ;  /* 0x0000003d1d1d723e */ /* 0x000fe200000010ff */
[----:B------:R1:W-:Y:S01]  /*67a0*/  STG.E.U16 desc[UR12][R2.64], R24 ;  /* 0x0000001802007986 */ /* 0x0003e2000c10150c */
[----:B------:R-:W-:Y:S02]  /*67b0*/  IADD3.X R5, R26, UR15, RZ, P1, !PT ;  /* 0x0000000f1a057c10 */ /* 0x000fe40008ffe4ff */
[----:B------:R-:W-:Y:S01]  /*67c0*/  PRMT R18, R28, 0x7632, R18 ;  /* 0x000076321c127816 */ /* 0x000fe20000000012 */
[----:B------:R4:W-:Y:S04]  /*67d0*/  STG.E.U16 desc[UR12][R2.64+0x4], R8 ;  /* 0x0000040802007986 */ /* 0x0009e8000c10150c */
[----:B------:R0:W-:Y:S04]  /*67e0*/  STG.E.U16 desc[UR12][R2.64+0x6], R15 ;  /* 0x0000060f02007986 */ /* 0x0001e8000c10150c */
[----:B-1----:R-:W3:Y:S01]  /*67f0*/  LDL.LU R24, [R1+0x90] ;  /* 0x0000900001187983 */ /* 0x002ee20000300800 */
[----:B----4-:R-:W-:-:S03]  /*6800*/  PRMT R8, R29, 0x7632, R8 ;  /* 0x000076321d087816 */ /* 0x010fc60000000008 */
[----:B------:R-:W-:Y:S01]  /*6810*/  STG.E.U16 desc[UR12][R4.64], R28 ;  /* 0x0000001c04007986 */ /* 0x000fe2000c10150c */
[----:B------:R-:W-:Y:S02]  /*6820*/  F2FP.BF16.F32.PACK_AB R32, R32, R49 ;  /* 0x000000312020723e */ /* 0x000fe400000010ff */
[----:B0-----:R-:W-:Y:S02]  /*6830*/  IADD3 R2, P1, R23, UR14, RZ ;  /* 0x0000000e17027c10 */ /* 0x001fe4000ff3e0ff */
[----:B------:R-:W4:Y:S04]  /*6840*/  LDL.LU R23, [R1+0x94] ;  /* 0x0000940001177983 */ /* 0x000f280000300800 */
[----:B------:R-:W-:Y:S01]  /*6850*/  STG.E.U16 desc[UR12][R4.64+0x2], R18 ;  /* 0x0000021204007986 */ /* 0x000fe2000c10150c */
[----:B--2---:R-:W-:-:S03]  /*6860*/  IADD3.X R3, R22, UR15, RZ, P1, !PT ;  /* 0x0000000f16037c10 */ /* 0x004fc60008ffe4ff */
[----:B------:R-:W-:Y:S04]  /*6870*/  STG.E.U16 desc[UR12][R4.64+0x4], R29 ;  /* 0x0000041d04007986 */ /* 0x000fe8000c10150c */
[----:B------:R-:W2:Y:S04]  /*6880*/  LDL.LU R22, [R1+0x88] ;  /* 0x0000880001167983 */ /* 0x000ea80000300800 */
[----:B------:R3:W-:Y:S01]  /*6890*/  STG.E.U16 desc[UR12][R4.64+0x6], R8 ;  /* 0x0000060804007986 */ /* 0x0007e2000c10150c */
[----:B------:R-:W-:-:S05]  /*68a0*/  PRMT R17, R32, 0x7632, R17 ;  /* 0x0000763220117816 */ /* 0x000fca0000000011 */
[----:B------:R0:W-:Y:S01]  /*68b0*/  STG.E.U16 desc[UR12][R2.64+0x2], R17 ;  /* 0x0000021102007986 */ /* 0x0001e2000c10150c */
[----:B---3--:R-:W-:-:S03]  /*68c0*/  IADD3 R4, P1, R21, UR14, RZ ;  /* 0x0000000e15047c10 */ /* 0x008fc6000ff3e0ff */
[----:B------:R-:W3:Y:S01]  /*68d0*/  LDL.LU R21, [R1+0x8c] ;  /* 0x00008c0001157983 */ /* 0x000ee20000300800 */
[----:B------:R-:W-:-:S03]  /*68e0*/  IADD3.X R5, R19, UR15, RZ, P1, !PT ;  /* 0x0000000f13057c10 */ /* 0x000fc60008ffe4ff */
[----:B------:R-:W3:Y:S04]  /*68f0*/  LDL.LU R19, [R1+0x6c] ;  /* 0x00006c0001137983 */ /* 0x000ee80000300800 */
[----:B0-----:R-:W3:Y:S01]  /*6900*/  LDL.LU R17, [R1+0x70] ;  /* 0x0000700001117983 */ /* 0x001ee20000300800 */
[----:B------:R-:W-:Y:S02]  /*6910*/  F2FP.BF16.F32.PACK_AB R33, R33, R54 ;  /* 0x000000362121723e */ /* 0x000fe400000010ff */
[----:B------:R-:W-:Y:S02]  /*6920*/  F2FP.BF16.F32.PACK_AB R34, R34, R53 ;  /* 0x000000352222723e */ /* 0x000fe400000010ff */
[----:B------:R-:W-:Y:S02]  /*6930*/  PRMT R15, R33, 0x7632, R15 ;  /* 0x00007632210f7816 */ /* 0x000fe4000000000f */
[----:B------:R-:W-:Y:S01]  /*6940*/  F2FP.BF16.F32.PACK_AB R35, R35, R52 ;  /* 0x000000342323723e */ /* 0x000fe200000010ff */
[----:B------:R-:W-:Y:S01]  /*6950*/  STG.E.U16 desc[UR12][R2.64], R32 ;  /* 0x0000002002007986 */ /* 0x000fe2000c10150c */
[----:B------:R-:W-:-:S03]  /*6960*/  PRMT R18, R34, 0x7632, R18 ;  /* 0x0000763222127816 */ /* 0x000fc60000000012 */
[----:B------:R-:W-:Y:S01]  /*6970*/  STG.E.U16 desc[UR12][R2.64+0x4], R33 ;  /* 0x0000042102007986 */ /* 0x000fe2000c10150c */
[----:B------:R-:W-:-:S03]  /*6980*/  F2FP.BF16.F32.PACK_AB R38, R38, R9 ;  /* 0x000000092626723e */ /* 0x000fc600000010ff */
[----:B------:R0:W-:Y:S01]  /*6990*/  STG.E.U16 desc[UR12][R2.64+0x6], R15 ;  /* 0x0000060f02007986 */ /* 0x0001e2000c10150c */
[----:B------:R-:W-:Y:S02]  /*69a0*/  IADD3 R8, P1, R24, UR14, RZ ;  /* 0x0000000e18087c10 */ /* 0x000fe4000ff3e0ff */
[----:B------:R-:W-:Y:S01]  /*69b0*/  F2FP.BF16.F32.PACK_AB R16, R39, R16 ;  /* 0x000000102710723e */ /* 0x000fe200000010ff */
[----:B------:R-:W-:Y:S01]  /*69c0*/  STG.E.U16 desc[UR12][R4.64], R34 ;  /* 0x0000002204007986 */ /* 0x000fe2000c10150c */
[----:B0-----:R-:W-:-:S03]  /*69d0*/  PRMT R3, R35, 0x7632, R3 ;  /* 0x0000763223037816 */ /* 0x001fc60000000003 */
[----:B------:R-:W-:Y:S01]  /*69e0*/  STG.E.U16 desc[UR12][R4.64+0x2], R18 ;  /* 0x0000021204007986 */ /* 0x000fe2000c10150c */
[----:B------:R-:W-:Y:S02]  /*69f0*/  PRMT R15, R38, 0x7632, R15 ;  /* 0x00007632260f7816 */ /* 0x000fe4000000000f */
[----:B----4-:R-:W-:Y:S01]  /*6a00*/  IADD3.X R9, R23, UR15, RZ, P1, !PT ;  /* 0x0000000f17097c10 */ /* 0x010fe20008ffe4ff */
[----:B------:R-:W-:Y:S01]  /*6a10*/  STG.E.U16 desc[UR12][R4.64+0x4], R35 ;  /* 0x0000042304007986 */ /* 0x000fe2000c10150c */
[----:B------:R-:W-:-:S03]  /*6a20*/  F2FP.BF16.F32.PACK_AB R6, R51, R6 ;  /* 0x000000063306723e */ /* 0x000fc600000010ff */
[----:B------:R0:W-:Y:S01]  /*6a30*/  STG.E.U16 desc[UR12][R4.64+0x6], R3 ;  /* 0x0000060304007986 */ /* 0x0001e2000c10150c */
[----:B------:R-:W-:Y:S02]  /*6a40*/  F2FP.BF16.F32.PACK_AB R7, R20, R7 ;  /* 0x000000071407723e */ /* 0x000fe400000010ff */
[----:B--2---:R-:W-:Y:S01]  /*6a50*/  IADD3 R2, P1, R22, UR14, RZ ;  /* 0x0000000e16027c10 */ /* 0x004fe2000ff3e0ff */
[----:B------:R-:W-:Y:S01]  /*6a60*/  STG.E.U16 desc[UR12][R8.64], R38 ;  /* 0x0000002608007986 */ /* 0x000fe2000c10150c */
[----:B0-----:R-:W-:-:S03]  /*6a70*/  PRMT R5, R16, 0x7632, R5 ;  /* 0x0000763210057816 */ /* 0x001fc60000000005 */
[----:B------:R0:W-:Y:S01]  /*6a80*/  STG.E.U16 desc[UR12][R8.64+0x2], R15 ;  /* 0x0000020f08007986 */ /* 0x0001e2000c10150c */
[----:B------:R-:W-:-:S03]  /*6a90*/  F2FP.BF16.F32.PACK_AB R0, R45, R0 ;  /* 0x000000002d00723e */ /* 0x000fc600000010ff */
[----:B------:R-:W-:Y:S01]  /*6aa0*/  STG.E.U16 desc[UR12][R8.64+0x4], R16 ;  /* 0x0000041008007986 */ /* 0x000fe2000c10150c */
[----:B------:R-:W-:-:S03]  /*6ab0*/  F2FP.BF16.F32.PACK_AB R14, R42, R14 ;  /* 0x0000000e2a0e723e */ /* 0x000fc600000010ff */
[----:B------:R1:W-:Y:S01]  /*6ac0*/  STG.E.U16 desc[UR12][R8.64+0x6], R5 ;  /* 0x0000060508007986 */ /* 0x0003e2000c10150c */
[----:B0-----:R-:W-:Y:S02]  /*6ad0*/  PRMT R15, R7, 0x7632, R15 ;  /* 0x00007632070f7816 */ /* 0x001fe4000000000f */
[----:B-1----:R-:W-:Y:S01]  /*6ae0*/  PRMT R9, R6, 0x7632, R9 ;  /* 0x0000763206097816 */ /* 0x002fe20000000009 */
[----:B------:R-:W-:Y:S01]  /*6af0*/  ULOP3.LUT UR4, UR4, 0x1, URZ, 0x3c, !UPT ;  /* 0x0000000104047892 */ /* 0x000fe2000f8e3c3f */
[----:B------:R-:W-:Y:S01]  /*6b00*/  UMOV UR5, UR10 ;  /* 0x0000000a00057c82 */ /* 0x000fe20008000000 */
[----:B------:R-:W-:Y:S01]  /*6b10*/  UMOV UR11, UR9 ;  /* 0x00000009000b7c82 */ /* 0x000fe20008000000 */
[----:B---3--:R-:W-:-:S05]  /*6b20*/  IADD3.X R3, R21, UR15, RZ, P1, !PT ;  /* 0x0000000f15037c10 */ /* 0x008fca0008ffe4ff */
[----:B------:R0:W-:Y:S04]  /*6b30*/  STG.E.U16 desc[UR12][R2.64], R6 ;  /* 0x0000000602007986 */ /* 0x0001e8000c10150c */
[----:B------:R-:W-:Y:S04]  /*6b40*/  STG.E.U16 desc[UR12][R2.64+0x2], R9 ;  /* 0x0000020902007986 */ /* 0x000fe8000c10150c */
[----:B------:R-:W-:Y:S01]  /*6b50*/  STG.E.U16 desc[UR12][R2.64+0x4], R7 ;  /* 0x0000040702007986 */ /* 0x000fe2000c10150c */
[----:B------:R-:W-:-:S03]  /*6b60*/  IADD3 R4, P1, R19, UR14, RZ ;  /* 0x0000000e13047c10 */ /* 0x000fc6000ff3e0ff */
[----:B------:R1:W-:Y:S01]  /*6b70*/  STG.E.U16 desc[UR12][R2.64+0x6], R15 ;  /* 0x0000060f02007986 */ /* 0x0003e2000c10150c */
[----:B0-----:R-:W-:Y:S02]  /*6b80*/  PRMT R6, R14, 0x7632, R6 ;  /* 0x000076320e067816 */ /* 0x001fe40000000006 */
[----:B------:R-:W-:Y:S02]  /*6b90*/  IADD3.X R5, R17, UR15, RZ, P1, !PT ;  /* 0x0000000f11057c10 */ /* 0x000fe40008ffe4ff */
[----:B-1----:R-:W-:-:S03]  /*6ba0*/  PRMT R3, R0, 0x7632, R3 ;  /* 0x0000763200037816 */ /* 0x002fc60000000003 */
[----:B------:R2:W-:Y:S04]  /*6bb0*/  STG.E.U16 desc[UR12][R4.64], R0 ;  /* 0x0000000004007986 */ /* 0x0005e8000c10150c */
[----:B------:R2:W-:Y:S04]  /*6bc0*/  STG.E.U16 desc[UR12][R4.64+0x2], R3 ;  /* 0x0000020304007986 */ /* 0x0005e8000c10150c */
[----:B------:R2:W-:Y:S04]  /*6bd0*/  STG.E.U16 desc[UR12][R4.64+0x4], R14 ;  /* 0x0000040e04007986 */ /* 0x0005e8000c10150c */
[----:B------:R2:W-:Y:S01]  /*6be0*/  STG.E.U16 desc[UR12][R4.64+0x6], R6 ;  /* 0x0000060604007986 */ /* 0x0005e2000c10150c */
[----:B------:R-:W-:Y:S05]  /*6bf0*/  @!P0 BRA `(.L_x_1383) ;  /* 0xffffff9800408947 */ /* 0x000fea000383ffff */
.L_x_1371:
        /* <DEDUP_REMOVED lines=10> */
[----:B--2---:R-:W0:Y:S01]  /*6ca0*/  LDC.64 R14, c[0x0][0x258] ;  /* 0x00009600ff0e7b82 */ /* 0x004e220000000a00 */
        /* <DEDUP_REMOVED lines=17> */
[----:B-----5:R-:W-:Y:S01]  /*6dc0*/  LOP3.LUT R10, RZ, R4, RZ, 0x33, !PT ;  /* 0x00000004ff0a7212 */ /* 0x020fe200078e33ff */
        /* <DEDUP_REMOVED lines=17> */
[----:B------:R-:W-:Y:S02]  /*6ee0*/  IADD3 R9, P2, R0, 0x1e, RZ ;  /* 0x0000001e00097810 */ /* 0x000fe40007f5e0ff */
[----:B------:R-:W-:Y:S02]  /*6ef0*/  IADD3 R51, R51, 0x1, RZ ;  /* 0x0000000133337810 */ /* 0x000fe40007ffe0ff */
[----:B------:R-:W-:Y:S02]  /*6f00*/  SHF.L.U64.HI R48, R49, 0x5, R48 ;  /* 0x0000000531307819 */ /* 0x000fe40000010230 */
[----:B------:R-:W-:Y:S02]  /*6f10*/  LOP3.LUT R10, R56, 0xf, RZ, 0xc0, !PT ;  /* 0x0000000f380a7812 */ /* 0x000fe400078ec0ff */
[----:B------:R-:W-:Y:S02]  /*6f20*/  IADD3.X R11, RZ, RZ, RZ, P0, !PT ;  /* 0x000000ffff0b7210 */ /* 0x000fe400007fe4ff */
[----:B------:R-:W-:-:S02]  /*6f30*/  IADD3.X R12, RZ, RZ, RZ, P1, !PT ;  /* 0x000000ffff0c7210 */ /* 0x000fc40000ffe4ff */
[----:B------:R-:W-:Y:S02]  /*6f40*/  IADD3.X R13, RZ, RZ, RZ, P2, !PT ;  /* 0x000000ffff0d7210 */ /* 0x000fe400017fe4ff */
[----:B------:R-:W-:Y:S02]  /*6f50*/  SHF.L.U32 R49, R49, 0x5, RZ ;  /* 0x0000000531317819 */ /* 0x000fe400000006ff */
[----:B------:R-:W-:Y:S02]  /*6f60*/  LOP3.LUT R50, R50, 0x3, RZ, 0xc0, !PT ;  /* 0x0000000332327812 */ /* 0x000fe400078ec0ff */
[----:B------:R-:W-:-:S07]  /*6f70*/  LOP3.LUT R51, R51, 0x3, RZ, 0xc0, !PT ;  /* 0x0000000333337812 */ /* 0x000fce00078ec0ff */
.L_x_1400:
        /* <DEDUP_REMOVED lines=45> */
.L_x_1387:
[----:B------:R-:W-:Y:S05]  /*7250*/  BSYNC B1 ;  /* 0x0000000000017941 */ /* 0x000fea0003800000 */
.L_x_1386:
        /* <DEDUP_REMOVED lines=21> */
.L_x_1390:
        /* <DEDUP_REMOVED lines=55> */
.L_x_1389:
[----:B------:R-:W-:Y:S05]  /*7720*/  BSYNC B1 ;  /* 0x0000000000017941 */ /* 0x000fea0003800000 */
.L_x_1388:
        /* <DEDUP_REMOVED lines=35> */
.L_x_1392:
[----:B------:R-:W-:Y:S05]  /*7960*/  BSYNC B1 ;  /* 0x0000000000017941 */ /* 0x000fea0003800000 */
.L_x_1391:
        /* <DEDUP_REMOVED lines=15> */
.L_x_1385:
[----:B------:R-:W-:Y:S05]  /*7a60*/  BSYNC B0 ;  /* 0x0000000000007941 */ /* 0x000fea0003800000 */
.L_x_1384:
        /* <DEDUP_REMOVED lines=50> */
.L_x_1409:
        /* <DEDUP_REMOVED lines=46> */
.L_x_1419:
        /* <DEDUP_REMOVED lines=41> */
.L_x_1429:
[----:B--2---:R-:W-:Y:S01]  /*8300*/  FADD.FTZ R15, R14, R30 ;  /* 0x0000001e0e0f7221 */ /* 0x004fe20000010000 */
[----:B------:R-:W-:-:S04]  /*8310*/  @!P1 F2FP.BF16.F32.PACK_AB R14, RZ, R24 ;  /* 0x00000018ff0e923e */ /* 0x000fc800000010ff */
[----:B------:R-:W-:Y:S01]  /*8320*/  @!P1 F2FP.BF16.F32.PACK_AB R15, RZ, R15 ;  /* 0x0000000fff0f923e */ /* 0x000fe200000010ff */
[----:B------:R3:W-:Y:S03]  /*8330*/  @!P1 STG.E.U16 desc[UR12][R16.64+0x50], R14 ;  /* 0x0000500e10009986 */ /* 0x0007e6000c10150c */
[----:B------:R-:W-:Y:S02]  /*8340*/  PRMT R20, R15, 0x7610, R20 ;  /* 0x000076100f147816 */ /* 0x000fe40000000014 */
[----:B------:R-:W-:-:S03]  /*8350*/  LEA.HI R15, R56, 0x3c, RZ, 0x1c ;  /* 0x0000003c380f7811 */ /* 0x000fc600078fe0ff */
[----:B------:R3:W-:Y:S04]  /*8360*/  @!P1 STG.E.U16 desc[UR12][R18.64+0x50], R20 ;  /* 0x0000501412009986 */ /* 0x0007e8000c10150c */
.L_x_1395:
[----:B------:R-:W-:Y:S05]  /*8370*/  BSYNC B0 ;  /* 0x0000000000007941 */ /* 0x000fea0003800000 */
.L_x_1394:
[----:B------:R-:W-:-:S13]  /*8380*/  ISETP.GE.U32.AND P0, PT, R5, 0x3c, PT ;  /* 0x0000003c0500780c */ /* 0x000fda0003f06070 */
[----:B------:R-:W-:Y:S05]  /*8390*/  @!P0 BRA `(.L_x_1393) ;  /* 0x0000000800b08947 */ /* 0x000fea0003800000 */
[----:B------:R-:W-:Y:S01]  /*83a0*/  ISETP.GT.U32.AND P0, PT, R10, 0x9, PT ;  /* 0x000000090a00780c */ /* 0x000fe20003f04070 */
[----:B-123--:R-:W-:Y:S01]  /*83b0*/  HFMA2.MMA R16, -RZ, RZ, 0, 0 ;  /* 0x00000000ff107435 */ /* 0x00efe200000001ff */
[----:B------:R-:W-:-:S11]  /*83c0*/  UMOV UR5, 0xffff ;  /* 0x0000ffff00057882 */ /* 0x000fd60000000000 */
[C---:B0-----:R-:W-:Y:S02]  /*83d0*/  @!P0 SHF.L.U32 R14, R10.reuse, 0x1, RZ ;  /* 0x000000010a0e8819 */ /* 0x041fe400000006ff */
[----:B------:R-:W-:Y:S02]  /*83e0*/  @!P0 LEA R17, R10, UR4, 0x7 ;  /* 0x000000040a118c11 */ /* 0x000fe4000f8e38ff */
[----:B------:R-:W-:-:S04]  /*83f0*/  @!P0 LOP3.LUT R14, R15, R14, RZ, 0x3c, !PT ;  /* 0x0000000e0f0e8212 */ /* 0x000fc800078e3cff */
[----:B------:R-:W-:Y:S02]  /*8400*/  @!P0 LEA R17, R14, R17, 0x2 ;  /* 0x000000110e118211 */ /* 0x000fe400078e10ff */
[----:B------:R-:W-:-:S03]  /*8410*/  MOV R14, RZ ;  /* 0x000000ff000e7202 */ /* 0x000fc60000000f00 */
[----:B------:R0:W1:Y:S04]  /*8420*/  @!P0 LDS R16, [R17] ;  /* 0x0000000011108984 */ /* 0x0000680000000800 */
[----:B------:R0:W2:Y:S01]  /*8430*/  @!P0 LDS R14, [R17+0x500] ;  /* 0x00050000110e8984 */ /* 0x0000a20000000800 */
[----:B------:R-:W-:Y:S05]  /*8440*/  BRA.DIV UR5, `(.L_x_1399) ;  /* 0x0000001605487947 */ /* 0x000fea000b800000 */
[C---:B------:R-:W-:Y:S02]  /*8450*/  @!P0 SHF.L.U32 R19, R10.reuse, 0x1, RZ ;  /* 0x000000010a138819 */ /* 0x040fe400000006ff */
[----:B------:R-:W-:Y:S02]  /*8460*/  @!P0 IADD3 R18, R15, 0x14, RZ ;  /* 0x000000140f128810 */ /* 0x000fe40007ffe0ff */
[----:B------:R-:W-:Y:S02]  /*8470*/  @!P0 LEA R23, R10, UR4, 0x7 ;  /* 0x000000040a178c11 */ /* 0x000fe4000f8e38ff */
[----:B------:R-:W-:Y:S02]  /*8480*/  @!P0 LOP3.LUT R18, R18, R19, RZ, 0x3c, !PT ;  /* 0x0000001312128212 */ /* 0x000fe400078e3cff */
[----:B------:R-:W-:Y:S02]  /*8490*/  @!P0 SHF.L.U32 R22, R10, 0x1, RZ ;  /* 0x000000010a168819 */ /* 0x000fe400000006ff */
[----:B------:R-:W-:-:S02]  /*84a0*/  @!P0 LEA R18, R18, R23, 0x2 ;  /* 0x0000001712128211 */ /* 0x000fc400078e10ff */
[----:B------:R-:W-:Y:S02]  /*84b0*/  @!P0 IADD3 R21, R15, 0x28, RZ ;  /* 0x000000280f158810 */ /* 0x000fe40007ffe0ff */
[----:B------:R-:W-:Y:S01]  /*84c0*/  @!P0 LEA R24, R10, UR4, 0x7 ;  /* 0x000000040a188c11 */ /* 0x000fe2000f8e38ff */
[----:B------:R-:W3:Y:S01]  /*84d0*/  @!P0 LDS R20, [R18] ;  /* 0x0000000012148984 */ /* 0x000ee20000000800 */
[----:B------:R-:W-:Y:S02]  /*84e0*/  @!P0 LOP3.LUT R21, R21, R22, RZ, 0x3c, !PT ;  /* 0x0000001615158212 */ /* 0x000fe400078e3cff */
[----:B0-----:R-:W-:Y:S02]  /*84f0*/  MOV R17, 0xffff ;  /* 0x0000ffff00117802 */ /* 0x001fe40000000f00 */
[----:B------:R-:W-:Y:S02]  /*8500*/  @!P0 LEA R22, R21, R24, 0x2 ;  /* 0x0000001815168211 */ /* 0x000fe400078e10ff */
[----:B------:R0:W-:Y:S01]  /*8510*/  @!P0 LDS R21, [R18+0x500] ;  /* 0x0005000012158984 */ /* 0x0001e20000000800 */
[----:B------:R-:W-:-:S02]  /*8520*/  @!P0 IADD3 R23, R15, 0x3c, RZ ;  /* 0x0000003c0f178810 */ /* 0x000fc40007ffe0ff */
[C---:B------:R-:W-:Y:S01]  /*8530*/  @!P0 SHF.L.U32 R24, R10.reuse, 0x1, RZ ;  /* 0x000000010a188819 */ /* 0x040fe200000006ff */
[----:B------:R-:W-:Y:S01]  /*8540*/  @!P0 LDS R38, [R22+0x500] ;  /* 0x0005000016268984 */ /* 0x000fe20000000800 */
[----:B------:R-:W-:Y:S02]  /*8550*/  @!P0 LEA R30, R10, UR4, 0x7 ;  /* 0x000000040a1e8c11 */ /* 0x000fe4000f8e38ff */
[----:B------:R-:W-:Y:S01]  /*8560*/  @!P0 LOP3.LUT R23, R23, R24, RZ, 0x3c, !PT ;  /* 0x0000001817178212 */ /* 0x000fe200078e3cff */
[----:B------:R-:W-:Y:S01]  /*8570*/  @!P0 LDS R37, [R22] ;  /* 0x0000000016258984 */ /* 0x000fe20000000800 */
[----:B------:R-:W-:Y:S02]  /*8580*/  MOV R27, 0xffff ;  /* 0x0000ffff001b7802 */ /* 0x000fe40000000f00 */
[----:B------:R-:W-:Y:S01]  /*8590*/  @!P0 LEA R39, R23, R30, 0x2 ;  /* 0x0000001e17278211 */ /* 0x000fe200078e10ff */
[----:B-1----:R-:W1:Y:S01]  /*85a0*/  SHFL.BFLY PT, R17, R16, 0x8, 0x101f ;  /* 0x0d101f0010117f89 */ /* 0x002e6200000e0000 */
[----:B------:R-:W-:-:S02]  /*85b0*/  MOV R32, RZ ;  /* 0x000000ff00207202 */ /* 0x000fc40000000f00 */
[----:B------:R-:W-:Y:S01]  /*85c0*/  MOV R23, RZ ;  /* 0x000000ff00177202 */ /* 0x000fe20000000f00 */
[----:B--2---:R-:W2:Y:S01]  /*85d0*/  SHFL.BFLY PT, R30, R14, 0x8, 0x101f ;  /* 0x0d101f000e1e7f89 */ /* 0x004ea200000e0000 */
[----:B------:R-:W-:Y:S02]  /*85e0*/  MOV R29, 0xffff ;  /* 0x0000ffff001d7802 */ /* 0x000fe40000000f00 */
[----:B------:R-:W-:Y:S01]  /*85f0*/  MOV R24, RZ ;  /* 0x000000ff00187202 */ /* 0x000fe20000000f00 */
[----:B------:R-:W4:Y:S01]  /*8600*/  @!P0 LDS R22, [R39] ;  /* 0x0000000027168984 */ /* 0x000f220000000800 */
[----:B------:R-:W-:Y:S02]  /*8610*/  MOV R34, RZ ;  /* 0x000000ff00227202 */ /* 0x000fe40000000f00 */
[----:B------:R-:W-:Y:S02]  /*8620*/  MOV R35, 0xffff ;  /* 0x0000ffff00237802 */ /* 0x000fe40000000f00 */
[----:B0-----:R-:W-:-:S02]  /*8630*/  MOV R18, RZ ;  /* 0x000000ff00127202 */ /* 0x001fc40000000f00 */
[----:B------:R-:W-:Y:S02]  /*8640*/  MOV R28, 0xffff ;  /* 0x0000ffff001c7802 */ /* 0x000fe40000000f00 */
[----:B------:R-:W-:Y:S02]  /*8650*/  MOV R26, 0xffff ;  /* 0x0000ffff001a7802 */ /* 0x000fe40000000f00 */
[----:B------:R-:W-:Y:S02]  /*8660*/  MOV R41, 0xffff ;  /* 0x0000ffff00297802 */ /* 0x000fe40000000f00 */
[----:B---3--:R-:W-:Y:S02]  /*8670*/  @!P0 MOV R32, R20 ;  /* 0x0000001400208202 */ /* 0x008fe40000000f00 */
[----:B------:R0:W-:Y:S01]  /*8680*/  @!P0 LDS R20, [R39+0x500] ;  /* 0x0005000027148984 */ /* 0x0001e20000000800 */
[----:B-1----:R-:W-:Y:S01]  /*8690*/  FADD.FTZ R25, R17, R16 ;  /* 0x0000001011197221 */ /* 0x002fe20000010000 */
[----:B------:R-:W-:-:S02]  /*86a0*/  MOV R16, 0xffff ;  /* 0x0000ffff00107802 */ /* 0x000fc40000000f00 */
[----:B------:R-:W1:Y:S01]  /*86b0*/  SHFL.BFLY PT, R31, R32, 0x8, 0x101f ;  /* 0x0d101f00201f7f89 */ /* 0x000e6200000e0000 */
[----:B------:R-:W-:Y:S01]  /*86c0*/  @!P0 MOV R34, R21 ;  /* 0x0000001500228202 */ /* 0x000fe20000000f00 */
[----:B--2---:R-:W-:Y:S01]  /*86d0*/  FADD.FTZ R17, R30, R14 ;  /* 0x0000000e1e117221 */ /* 0x004fe20000010000 */
[----:B------:R-:W-:Y:S01]  /*86e0*/  MOV R30, 0xffff ;  /* 0x0000ffff001e7802 */ /* 0x000fe20000000f00 */
[----:B------:R-:W2:Y:S01]  /*86f0*/  SHFL.BFLY PT, R16, R25, 0x4, 0x101f ;  /* 0x0c901f0019107f89 */ /* 0x000ea200000e0000 */
[----:B------:R-:W-:Y:S02]  /*8700*/  @!P0 MOV R23, R38 ;  /* 0x0000002600178202 */ /* 0x000fe40000000f00 */
[----:B------:R-:W-:Y:S01]  /*8710*/  MOV R38, 0xffff ;  /* 0x0000ffff00267802 */ /* 0x000fe20000000f00 */
[----:B------:R-:W3:Y:S01]  /*8720*/  SHFL.BFLY PT, R33, R34, 0x8, 0x101f ;  /* 0x0d101f0022217f89 */ /* 0x000ee200000e0000 */
[----:B------:R-:W-:Y:S02]  /*8730*/  @!P0 MOV R24, R37 ;  /* 0x0000002500188202 */ /* 0x000fe40000000f00 */
[----:B------:R-:W-:Y:S01]  /*8740*/  MOV R37, 0xffff ;  /* 0x0000ffff00257802 */ /* 0x000fe20000000f00 */
[----:B------:R-:W5:Y:S01]  /*8750*/  SHFL.BFLY PT, R30, R17, 0x4, 0x101f ;  /* 0x0c901f00111e7f89 */ /* 0x000f6200000e0000 */
[----:B------:R-:W-:-:S02]  /*8760*/  MOV R21, RZ ;  /* 0x000000ff00157202 */ /* 0x000fc40000000f00 */
[----:B0-----:R-:W-:Y:S01]  /*8770*/  MOV R39, 0xffff ;  /* 0x0000ffff00277802 */ /* 0x001fe20000000f00 */
[----:B------:R-:W0:Y:S01]  /*8780*/  SHFL.BFLY PT, R38, R23, 0x8, 0x101f ;  /* 0x0d101f0017267f89 */ /* 0x000e2200000e0000 */
[----:B------:R-:W-:Y:S02]  /*8790*/  MOV R40, 0xffff ;  /* 0x0000ffff00287802 */ /* 0x000fe40000000f00 */
[----:B------:R-:W-:Y:S01]  /*87a0*/  MOV R43, 0xffff ;  /* 0x0000ffff002b7802 */ /* 0x000fe20000000f00 */
[----:B------:R-:W0:Y:S01]  /*87b0*/  SHFL.BFLY PT, R37, R24, 0x8, 0x101f ;  /* 0x0d101f0018257f89 */ /* 0x000e2200000e0000 */
[----:B----4-:R-:W-:Y:S02]  /*87c0*/  @!P0 MOV R21, R22 ;  /* 0x0000001600158202 */ /* 0x010fe40000000f00 */
[----:B------:R-:W-:Y:S01]  /*87d0*/  MOV R22, 0xffff ;  /* 0x0000ffff00167802 */ /* 0x000fe20000000f00 */
[----:B-1----:R-:W-:Y:S02]  /*87e0*/  FADD.FTZ R31, R31, R32 ;  /* 0x000000201f1f7221 */ /* 0x002fe40000010000 */
[----:B------:R-:W1:Y:S01]  /*87f0*/  SHFL.BFLY PT, R42, R21, 0x8, 0x101f ;  /* 0x0d101f00152a7f89 */ /* 0x000e6200000e0000 */
[----:B--2---:R-:W-:Y:S01]  /*8800*/  FADD.FTZ R19, R25, R16 ;  /* 0x0000001019137221 */ /* 0x004fe20000010000 */
[----:B---3--:R-:W-:-:S04]  /*8810*/  FADD.FTZ R33, R33, R34 ;  /* 0x0000002221217221 */ /* 0x008fc80000010000 */
[----:B------:R-:W2:Y:S01]  /*8820*/  SHFL.BFLY PT, R16, R19, 0x2, 0x101f ;  /* 0x0c501f0013107f89 */ /* 0x000ea200000e0000 */
[----:B------:R-:W-:Y:S02]  /*8830*/  MOV R34, 0xffff ;  /* 0x0000ffff00227802 */ /* 0x000fe40000000f00 */
[----:B------:R-:W-:Y:S01]  /*8840*/  @!P0 MOV R18, R20 ;  /* 0x0000001400128202 */ /* 0x000fe20000000f00 */
[----:B-----5:R-:W-:Y:S01]  /*8850*/  FADD.FTZ R14, R17, R30 ;  /* 0x0000001e110e7221 */ /* 0x020fe20000010000 */
[----:B------:R-:W-:Y:S01]  /*8860*/  MOV R20, 0xffff ;  /* 0x0000ffff00147802 */ /* 0x000fe20000000f00 */
[----:B0-----:R-:W-:Y:S01]  /*8870*/  FADD.FTZ R32, R38, R23 ;  /* 0x0000001726207221 */ /* 0x001fe20000010000 */
[----:B------:R-:W-:Y:S02]  /*8880*/  MOV R23, 0xffff ;  /* 0x0000ffff00177802 */ /* 0x000fe40000000f00 */
[----:B------:R-:W-:Y:S01]  /*8890*/  MOV R17, 0xffff ;  /* 0x0000ffff00117802 */ /* 0x000fe20000000f00 */
[----:B------:R-:W-:Y:S01]  /*88a0*/  FADD.FTZ R25, R37, R24 ;  /* 0x0000001825197221 */ /* 0x000fe20000010000 */
[----:B------:R-:W-:Y:S01]  /*88b0*/  MOV R24, 0xffff ;  /* 0x0000ffff00187802 */ /* 0x000fe20000000f00 */
[----:B------:R-:W0:Y:S01]  /*88c0*/  SHFL.BFLY PT, R20, R31, 0x4, 0x101f ;  /* 0x0c901f001f147f89 */ /* 0x000e2200000e0000 */
[----:B------:R-:W-:-:S03]  /*88d0*/  ISETP.NE.AND P0, PT, R10, RZ, PT ;  /* 0x000000ff0a00720c */ /* 0x000fc60003f05270 */
[----:B------:R-:W3:Y:S01]  /*88e0*/  SHFL.BFLY PT, R23, R18, 0x8, 0x101f ;  /* 0x0d101f0012177f89 */ /* 0x000ee200000e0000 */
[----:B-1----:R-:W-:Y:S01]  /*88f0*/  FADD.FTZ R42, R42, R21 ;  /* 0x000000152a2a7221 */ /* 0x002fe20000010000 */
[----:B------:R-:W-:Y:S02]  /*8900*/  MOV R21, 0xffff ;  /* 0x0000ffff00157802 */ /* 0x000fe40000000f00 */
[----:B------:R-:W1:Y:S01]  /*8910*/  SHFL.BFLY PT, R36, R33, 0x4, 0x101f ;  /* 0x0c901f0021247f89 */ /* 0x000e6200000e0000 */
[----:B--2---:R-:W-:-:S03]  /*8920*/  FADD.FTZ R16, R19, R16 ;  /* 0x0000001013107221 */ /* 0x004fc60000010000 */
[----:B------:R-:W2:Y:S01]  /*8930*/  SHFL.BFLY PT, R38, R25, 0x4, 0x101f ;  /* 0x0c901f0019267f89 */ /* 0x000ea200000e0000 */
[----:B------:R-:W-:-:S03]  /*8940*/  MOV R19, 0xffff ;  /* 0x0000ffff00137802 */ /* 0x000fc60000000f00 */
[----:B------:R-:W4:Y:S04]  /*8950*/  SHFL.BFLY PT, R37, R32, 0x4, 0x101f ;  /* 0x0c901f0020257f89 */ /* 0x000f2800000e0000 */
[----:B------:R-:W5:Y:S01]  /*8960*/  SHFL.BFLY PT, R30, R14, 0x2, 0x101f ;  /* 0x0c501f000e1e7f89 */ /* 0x000f6200000e0000 */
[----:B0-----:R-:W-:Y:S01]  /*8970*/  FADD.FTZ R35, R31, R20 ;  /* 0x000000141f237221 */ /* 0x001fe20000010000 */
[----:B------:R-:W-:Y:S02]  /*8980*/  MOV R20, 0xffff ;  /* 0x0000ffff00147802 */ /* 0x000fe40000000f00 */
[----:B------:R-:W0:Y:S01]  /*8990*/  SHFL.BFLY PT, R41, R42, 0x4, 0x101f ;  /* 0x0c901f002a297f89 */ /* 0x000e2200000e0000 */
[----:B---3--:R-:W-:Y:S01]  /*89a0*/  FADD.FTZ R31, R23, R18 ;  /* 0x00000012171f7221 */ /* 0x008fe20000010000 */
[----:B------:R-:W-:-:S02]  /*89b0*/  MOV R18, 0xffff ;  /* 0x0000ffff00127802 */ /* 0x000fc40000000f00 */
[----:B------:R-:W3:Y:S01]  /*89c0*/  SHFL.BFLY PT, R19, R16, 0x1, 0x101f ;  /* 0x0c301f0010137f89 */ /* 0x000ee200000e0000 */
[----:B------:R-:W-:Y:S01]  /*89d0*/  MOV R23, 0xffff ;  /* 0x0000ffff00177802 */ /* 0x000fe20000000f00 */
[----:B-1----:R-:W-:Y:S01]  /*89e0*/  FADD.FTZ R36, R33, R36 ;  /* 0x0000002421247221 */ /* 0x002fe20000010000 */
[----:B------:R-:W-:Y:S01]  /*89f0*/  MOV R33, 0xffff ;  /* 0x0000ffff00217802 */ /* 0x000fe20000000f00 */
[----:B------:R-:W1:Y:S01]  /*8a00*/  SHFL.BFLY PT, R20, R31, 0x4, 0x101f ;  /* 0x0c901f001f147f89 */ /* 0x000e6200000e0000 */
[----:B--2---:R-:W-:-:S03]  /*8a10*/  FADD.FTZ R38, R25, R38 ;  /* 0x0000002619267221 */ /* 0x004fc60000010000 */
[----:B------:R-:W2:Y:S01]  /*8a20*/  SHFL.BFLY PT, R18, R35, 0x2, 0x101f ;  /* 0x0c501f0023127f89 */ /* 0x000ea200000e0000 */
[----:B----4-:R-:W-:Y:S01]  /*8a30*/  FADD.FTZ R37, R32, R37 ;  /* 0x0000002520257221 */ /* 0x010fe20000010000 */
[----:B------:R-:W-:Y:S02]  /*8a40*/  MOV R32, 0xffff ;  /* 0x0000ffff00207802 */ /* 0x000fe40000000f00 */
[----:B------:R-:W4:Y:S01]  /*8a50*/  SHFL.BFLY PT, R21, R36, 0x2, 0x101f ;  /* 0x0c501f0024157f89 */ /* 0x000f2200000e0000 */
[----:B-----5:R-:W-:Y:S01]  /*8a60*/  FADD.FTZ R17, R14, R30 ;  /* 0x0000001e0e117221 */ /* 0x020fe20000010000 */
[----:B------:R-:W-:Y:S02]  /*8a70*/  MOV R14, 0xffff ;  /* 0x0000ffff000e7802 */ /* 0x000fe40000000f00 */
[----:B------:R-:W5:Y:S04]  /*8a80*/  SHFL.BFLY PT, R23, R38, 0x2, 0x101f ;  /* 0x0c501f0026177f89 */ /* 0x000f6800000e0000 */
[----:B------:R-:W5:Y:S01]  /*8a90*/  SHFL.BFLY PT, R24, R37, 0x2, 0x101f ;  /* 0x0c501f0025187f89 */ /* 0x000f6200000e0000 */
[----:B0-----:R-:W-:Y:S01]  /*8aa0*/  FADD.FTZ R42, R42, R41 ;  /* 0x000000292a2a7221 */ /* 0x001fe20000010000 */
[----:B------:R-:W-:-:S02]  /*8ab0*/  IADD3 R41, R15, R6, RZ ;  /* 0x000000060f297210 */ /* 0x000fc40007ffe0ff */
[----:B------:R-:W0:Y:S01]  /*8ac0*/  SHFL.BFLY PT, R14, R17, 0x1, 0x101f ;  /* 0x0c301f00110e7f89 */ /* 0x000e2200000e0000 */
[----:B---3--:R-:W-:Y:S01]  /*8ad0*/  FADD.FTZ R16, R16, R19 ;  /* 0x0000001310107221 */ /* 0x008fe20000010000 */
[----:B-1----:R-:W-:Y:S02]  /*8ae0*/  FADD.FTZ R31, R31, R20 ;  /* 0x000000141f1f7221 */ /* 0x002fe40000010000 */
[----:B------:R-:W1:Y:S02]  /*8af0*/  SHFL.BFLY PT, R43, R42, 0x2, 0x101f ;  /* 0x0c501f002a2b7f89 */ /* 0x000e6400000e0000 */
[----:B------:R-:W-:Y:S01]  /*8b00*/  @!P0 F2FP.BF16.F32.PACK_AB R30, RZ, R16 ;  /* 0x00000010ff1e823e */ /* 0x000fe200000010ff */
[----:B--2---:R-:W-:Y:S01]  /*8b10*/  FADD.FTZ R35, R35, R18 ;  /* 0x0000001223237221 */ /* 0x004fe20000010000 */
[----:B------:R-:W2:Y:S01]  /*8b20*/  SHFL.BFLY PT, R32, R31, 0x2, 0x101f ;  /* 0x0c501f001f207f89 */ /* 0x000ea200000e0000 */
[----:B------:R-:W3:Y:S01]  /*8b30*/  @!P0 LDC.64 R18, c[0x0][0x220] ;  /* 0x00008800ff128b82 */ /* 0x000ee20000000a00 */
[----:B----4-:R-:W-:-:S02]  /*8b40*/  FADD.FTZ R36, R36, R21 ;  /* 0x0000001524247221 */ /* 0x010fc40000010000 */
[----:B------:R-:W4:Y:S01]  /*8b50*/  SHFL.BFLY PT, R34, R35, 0x1, 0x101f ;  /* 0x0c301f0023227f89 */ /* 0x000f2200000e0000 */
[----:B-----5:R-:W-:-:S03]  /*8b60*/  FADD.FTZ R38, R38, R23 ;  /* 0x0000001726267221 */ /* 0x020fc60000010000 */
[----:B------:R-:W5:Y:S01]  /*8b70*/  SHFL.BFLY PT, R33, R36, 0x1, 0x101f ;  /* 0x0c301f0024217f89 */ /* 0x000f6200000e0000 */
[----:B------:R-:W5:Y:S01]  /*8b80*/  @!P0 LDC.64 R22, c[0x0][0x220] ;  /* 0x00008800ff168b82 */ /* 0x000f620000000a00 */
[----:B------:R-:W-:Y:S02]  /*8b90*/  FADD.FTZ R37, R37, R24 ;  /* 0x0000001825257221 */ /* 0x000fe40000010000 */
[----:B------:R-:W5:Y:S01]  /*8ba0*/  SHFL.BFLY PT, R39, R38, 0x1, 0x101f ;  /* 0x0c301f0026277f89 */ /* 0x000f6200000e0000 */
[----:B0-----:R-:W-:-:S03]  /*8bb0*/  FADD.FTZ R44, R17, R14 ;  /* 0x0000000e112c7221 */ /* 0x001fc60000010000 */
[----:B------:R-:W0:Y:S01]  /*8bc0*/  SHFL.BFLY PT, R40, R37, 0x1, 0x101f ;  /* 0x0c301f0025287f89 */ /* 0x000e2200000e0000 */
[----:B------:R-:W0:Y:S01]  /*8bd0*/  @!P0 LDC.64 R24, c[0x0][0x218] ;  /* 0x00008600ff188b82 */ /* 0x000e220000000a00 */
[----:B------:R-:W-:Y:S01]  /*8be0*/  @!P0 F2FP.BF16.F32.PACK_AB R44, RZ, R44 ;  /* 0x0000002cff2c823e */ /* 0x000fe200000010ff */
[----:B-1----:R-:W-:Y:S01]  /*8bf0*/  FADD.FTZ R42, R42, R43 ;  /* 0x0000002b2a2a7221 */ /* 0x002fe20000010000 */
[----:B--2---:R-:W-:-:S05]  /*8c00*/  FADD.FTZ R31, R31, R32 ;  /* 0x000000201f1f7221 */ /* 0x004fca0000010000 */
[----:B------:R-:W1:Y:S01]  /*8c10*/  @!P0 LDC.64 R20, c[0x0][0x218] ;  /* 0x00008600ff148b82 */ /* 0x000e620000000a00 */
[----:B---3--:R-:W-:-:S04]  /*8c20*/  @!P0 IMAD.WIDE R18, R41, 0x2, R18 ;  /* 0x0000000229128825 */ /* 0x008fc800078e0212 */
[----:B----4-:R-:W-:Y:S01]  /*8c30*/  FADD.FTZ R34, R35, R34 ;  /* 0x0000002223227221 */ /* 0x010fe20000010000 */
[----:B------:R-:W-:Y:S01]  /*8c40*/  MOV R35, 0xffff ;  /* 0x0000ffff00237802 */ /* 0x000fe20000000f00 */
[----:B-----5:R-:W-:Y:S01]  /*8c50*/  FADD.FTZ R33, R36, R33 ;  /* 0x0000002124217221 */ /* 0x020fe20000010000 */
[----:B------:R-:W2:Y:S01]  /*8c60*/  @!P0 LDC.64 R16, c[0x0][0x218] ;  /* 0x00008600ff108b82 */ /* 0x000ea20000000a00 */
[----:B------:R-:W-:-:S03]  /*8c70*/  @!P0 IMAD.WIDE R22, R41, 0x2, R22 ;  /* 0x0000000229168825 */ /* 0x000fc600078e0216 */
[----:B------:R-:W3:Y:S01]  /*8c80*/  SHFL.BFLY PT, R35, R42, 0x1, 0x101f ;  /* 0x0c301f002a237f89 */ /* 0x000ee200000e0000 */
[----:B------:R-:W-:Y:S01]  /*8c90*/  FADD.FTZ R38, R38, R39 ;  /* 0x0000002726267221 */ /* 0x000fe20000010000 */
[----:B0-----:R-:W-:Y:S02]  /*8ca0*/  FADD.FTZ R37, R37, R40 ;  /* 0x0000002825257221 */ /* 0x001fe40000010000 */
[----:B------:R-:W0:Y:S01]  /*8cb0*/  @!P0 LDC.64 R14, c[0x0][0x220] ;  /* 0x00008800ff0e8b82 */ /* 0x000e220000000a00 */
[----:B------:R-:W-:Y:S01]  /*8cc0*/  @!P0 IMAD.WIDE R24, R41, 0x2, R24 ;  /* 0x0000000229188825 */ /* 0x000fe200078e0218 */
[----:B------:R-:W-:-:S04]  /*8cd0*/  @!P0 F2FP.BF16.F32.PACK_AB R26, RZ, R38 ;  /* 0x00000026ff1a823e */ /* 0x000fc800000010ff */
[----:B------:R4:W-:Y:S01]  /*8ce0*/  @!P0 STG.E.U16 desc[UR12][R24.64], R30 ;  /* 0x0000001e18008986 */ /* 0x0009e2000c10150c */
[----:B-1----:R-:W-:-:S03]  /*8cf0*/  @!P0 IMAD.WIDE R20, R41, 0x2, R20 ;  /* 0x0000000229148825 */ /* 0x002fc600078e0214 */
[----:B------:R1:W-:Y:S01]  /*8d00*/  @!P0 STG.E.U16 desc[UR12][R22.64], R44 ;  /* 0x0000002c16008986 */ /* 0x0003e2000c10150c */
[----:B--2---:R-:W-:Y:S01]  /*8d10*/  @!P0 IMAD.WIDE R16, R41, 0x2, R16 ;  /* 0x0000000229108825 */ /* 0x004fe200078e0210 */
[----:B----4-:R-:W-:-:S03]  /*8d20*/  @!P0 F2FP.BF16.F32.PACK_AB R25, RZ, R33 ;  /* 0x00000021ff19823e */ /* 0x010fc600000010ff */
[----:B---3--:R-:W-:Y:S01]  /*8d30*/  FADD.FTZ R35, R42, R35 ;  /* 0x000000232a237221 */ /* 0x008fe20000010000 */
[----:B------:R-:W-:Y:S02]  /*8d40*/  MOV R30, 0xffff ;  /* 0x0000ffff001e7802 */ /* 0x000fe40000000f00 */
[----:B-1----:R-:W-:Y:S02]  /*8d50*/  @!P0 F2FP.BF16.F32.PACK_AB R23, RZ, R34 ;  /* 0x00000022ff17823e */ /* 0x002fe400000010ff */
[----:B------:R-:W-:Y:S01]  /*8d60*/  @!P0 F2FP.BF16.F32.PACK_AB R33, RZ, R37 ;  /* 0x00000025ff21823e */ /* 0x000fe200000010ff */
[----:B0-----:R-:W-:Y:S01]  /*8d70*/  @!P0 IMAD.WIDE R14, R41, 0x2, R14 ;  /* 0x00000002290e8825 */ /* 0x001fe200078e020e */
[----:B------:R0:W1:Y:S04]  /*8d80*/  SHFL.BFLY PT, R30, R31, 0x1, 0x101f ;  /* 0x0c301f001f1e7f89 */ /* 0x00006800000e0000 */
[----:B------:R0:W-:Y:S04]  /*8d90*/  @!P0 STG.E.U16 desc[UR12][R20.64+0x28], R23 ;  /* 0x0000281714008986 */ /* 0x0001e8000c10150c */
[----:B------:R0:W-:Y:S04]  /*8da0*/  @!P0 STG.E.U16 desc[UR12][R18.64+0x28], R25 ;  /* 0x0000281912008986 */ /* 0x0001e8000c10150c */
[----:B------:R0:W-:Y:S04]  /*8db0*/  @!P0 STG.E.U16 desc[UR12][R16.64+0x50], R26 ;  /* 0x0000501a10008986 */ /* 0x0001e8000c10150c */
[----:B------:R0:W-:Y:S02]  /*8dc0*/  @!P0 STG.E.U16 desc[UR12][R14.64+0x50], R33 ;  /* 0x000050210e008986 */ /* 0x0001e4000c10150c */
.L_x_1463:
[----:B0-----:R-:W0:Y:S01]  /*8dd0*/  @!P0 LDC.64 R14, c[0x0][0x218] ;  /* 0x00008600ff0e8b82 */ /* 0x001e220000000a00 */
[----:B-1----:R-:W-:Y:S01]  /*8de0*/  FADD.FTZ R19, R31, R30 ;  /* 0x0000001e1f137221 */ /* 0x002fe20000010000 */
[----:B------:R-:W-:-:S04]  /*8df0*/  @!P0 F2FP.BF16.F32.PACK_AB R18, RZ, R35 ;  /* 0x00000023ff12823e */ /* 0x000fc800000010ff */
[----:B------:R-:W-:Y:S02]  /*8e00*/  @!P0 F2FP.BF16.F32.PACK_AB R19, RZ, R19 ;  /* 0x00000013ff13823e */ /* 0x000fe400000010ff */
[----:B------:R-:W1:Y:S01]  /*8e10*/  @!P0 LDC.64 R16, c[0x0][0x220] ;  /* 0x00008800ff108b82 */ /* 0x000e620000000a00 */
[----:B0-----:R-:W-:-:S05]  /*8e20*/  @!P0 IMAD.WIDE R14, R41, 0x2, R14 ;  /* 0x00000002290e8825 */ /* 0x001fca00078e020e */
[----:B------:R4:W-:Y:S01]  /*8e30*/  @!P0 STG.E.U16 desc[UR12][R14.64+0x78], R18 ;  /* 0x000078120e008986 */ /* 0x0009e2000c10150c */
[----:B-1----:R-:W-:-:S05]  /*8e40*/  @!P0 IMAD.WIDE R16, R41, 0x2, R16 ;  /* 0x0000000229108825 */ /* 0x002fca00078e0210 */
[----:B------:R4:W-:Y:S02]  /*8e50*/  @!P0 STG.E.U16 desc[UR12][R16.64+0x78], R19 ;  /* 0x0000781310008986 */ /* 0x0009e4000c10150c */
.L_x_1393:
        /* <DEDUP_REMOVED lines=8> */
.L_x_1396:
[----:B------:R-:W-:Y:S01]  /*8ee0*/  HFMA2.MMA R28, -RZ, RZ, 0, 4.76837158203125e-07 ;  /* 0x00000008ff1c7435 */ /* 0x000fe200000001ff */
[----:B-1----:R-:W-:Y:S02]  /*8ef0*/  MOV R29, R14 ;  /* 0x0000000e001d7202 */ /* 0x002fe40000000f00 */
[----:B------:R-:W-:Y:S02]  /*8f00*/  MOV R27, 0x101f ;  /* 0x0000101f001b7802 */ /* 0x000fe40000000f00 */
[----:B------:R-:W-:-:S07]  /*8f10*/  MOV R26, 0xffff ;  /* 0x0000ffff001a7802 */ /* 0x000fce0000000f00 */
[----:B0-2---:R-:W-:Y:S05]  /*8f20*/  WARPSYNC.COLLECTIVE R26, `(.L_x_1401) ;  /* 0x000000001a087348 */ /* 0x005fea0003c00000 */
[----:B------:R1:W3:Y:S02]  /*8f30*/  SHFL.BFLY P2, R30, R29, R28, R27 ;  /* 0x0c00001c1d1e7389 */ /* 0x0002e4000004001b */
[----:B0123--:R-:W-:Y:S01]  /*8f40*/  ENDCOLLECTIVE ;  /* 0x000000000000791b */ /* 0x00ffe20003800000 */
.L_x_1401:
[----:B------:R-:W-:Y:S02]  /*8f50*/  MOV R29, R15 ;  /* 0x0000000f001d7202 */ /* 0x000fe40000000f00 */
[----:B------:R-:W-:-:S07]  /*8f60*/  MOV R17, R30 ;  /* 0x0000001e00117202 */ /* 0x000fce0000000f00 */
[----:B------:R-:W-:Y:S05]  /*8f70*/  WARPSYNC.COLLECTIVE R26, `(.L_x_1402) ;  /* 0x000000001a087348 */ /* 0x000fea0003c00000 */
[----:B------:R0:W1:Y:S02]  /*8f80*/  SHFL.BFLY P2, R30, R29, R28, R27 ;  /* 0x0c00001c1d1e7389 */ /* 0x000064000004001b */
[----:B01----:R-:W-:Y:S01]  /*8f90*/  ENDCOLLECTIVE ;  /* 0x000000000000791b */ /* 0x003fe20003800000 */
.L_x_1402:
[----:B------:R-:W-:Y:S01]  /*8fa0*/  FADD.FTZ R17, R17, R14 ;  /* 0x0000000e11117221 */ /* 0x000fe20000010000 */
[----:B------:R-:W-:-:S04]  /*8fb0*/  HFMA2.MMA R28, -RZ, RZ, 0, 2.384185791015625e-07 ;  /* 0x00000004ff1c7435 */ /* 0x000fc800000001ff */
[----:B------:R-:W-:Y:S02]  /*8fc0*/  MOV R29, R17 ;  /* 0x00000011001d7202 */ /* 0x000fe40000000f00 */
[----:B------:R-:W-:-:S07]  /*8fd0*/  MOV R16, R30 ;  /* 0x0000001e00107202 */ /* 0x000fce0000000f00 */
[----:B------:R-:W-:Y:S05]  /*8fe0*/  WARPSYNC.COLLECTIVE R26, `(.L_x_1403) ;  /* 0x000000001a087348 */ /* 0x000fea0003c00000 */
[----:B------:R0:W1:Y:S02]  /*8ff0*/  SHFL.BFLY P2, R30, R29, R28, R27 ;  /* 0x0c00001c1d1e7389 */ /* 0x000064000004001b */
[----:B01----:R-:W-:Y:S01]  /*9000*/  ENDCOLLECTIVE ;  /* 0x000000000000791b */ /* 0x003fe20003800000 */
.L_x_1403:
[----:B------:R-:W-:-:S05]  /*9010*/  FADD.FTZ R16, R16, R15 ;  /* 0x0000000f10107221 */ /* 0x000fca0000010000 */
[----:B------:R-:W-:Y:S02]  /*9020*/  MOV R29, R16 ;  /* 0x00000010001d7202 */ /* 0x000fe40000000f00 */
[----:B------:R-:W-:-:S07]  /*9030*/  MOV R18, R30 ;  /* 0x0000001e00127202 */ /* 0x000fce0000000f00 */
[----:B------:R-:W-:Y:S05]  /*9040*/  WARPSYNC.COLLECTIVE R26, `(.L_x_1404) ;  /* 0x000000001a087348 */ /* 0x000fea0003c00000 */
[----:B------:R0:W1:Y:S02]  /*9050*/  SHFL.BFLY P2, R30, R29, R28, R27 ;  /* 0x0c00001c1d1e7389 */ /* 0x000064000004001b */
[----:B01----:R-:W-:Y:S01]  /*9060*/  ENDCOLLECTIVE ;  /* 0x000000000000791b */ /* 0x003fe20003800000 */
.L_x_1404:
[----:B------:R-:W-:Y:S01]  /*9070*/  FADD.FTZ R18, R17, R18 ;  /* 0x0000001211127221 */ /* 0x000fe20000010000 */
[----:B------:R-:W-:-:S04]  /*9080*/  HFMA2.MMA R28, -RZ, RZ, 0, 1.1920928955078125e-07 ;  /* 0x00000002ff1c7435 */ /* 0x000fc800000001ff */
[----:B------:R-:W-:Y:S02]  /*9090*/  MOV R29, R18 ;  /* 0x00000012001d7202 */ /* 0x000fe40000000f00 */
[----:B------:R-:W-:-:S07]  /*90a0*/  MOV R19, R30 ;  /* 0x0000001e00137202 */ /* 0x000fce0000000f00 */
[----:B------:R-:W-:Y:S05]  /*90b0*/  WARPSYNC.COLLECTIVE R26, `(.L_x_1405) ;  /* 0x000000001a087348 */ /* 0x000fea0003c00000 */
[----:B------:R0:W1:Y:S02]  /*90c0*/  SHFL.BFLY P2, R30, R29, R28, R27 ;  /* 0x0c00001c1d1e7389 */ /* 0x000064000004001b */
[----:B01----:R-:W-:Y:S01]  /*90d0*/  ENDCOLLECTIVE ;  /* 0x000000000000791b */ /* 0x003fe20003800000 */
.L_x_1405:
[----:B------:R-:W-:-:S05]  /*90e0*/  FADD.FTZ R19, R16, R19 ;  /* 0x0000001310137221 */ /* 0x000fca0000010000 */
[----:B------:R-:W-:Y:S02]  /*90f0*/  MOV R29, R19 ;  /* 0x00000013001d7202 */ /* 0x000fe40000000f00 */
[----:B------:R-:W-:-:S07]  /*9100*/  MOV R21, R30 ;  /* 0x0000001e00157202 */ /* 0x000fce0000000f00 */
[----:B------:R-:W-:Y:S05]  /*9110*/  WARPSYNC.COLLECTIVE R26, `(.L_x_1406) ;  /* 0x000000001a087348 */ /* 0x000fea0003c00000 */
[----:B------:R0:W1:Y:S02]  /*9120*/  SHFL.BFLY P2, R30, R29, R28, R27 ;  /* 0x0c00001c1d1e7389 */ /* 0x000064000004001b */
[----:B01----:R-:W-:Y:S01]  /*9130*/  ENDCOLLECTIVE ;  /* 0x000000000000791b */ /* 0x003fe20003800000 */
.L_x_1406:
[----:B------:R-:W-:Y:S01]  /*9140*/  FADD.FTZ R21, R18, R21 ;  /* 0x0000001512157221 */ /* 0x000fe20000010000 */
[----:B------:R-:W-:-:S04]  /*9150*/  HFMA2.MMA R28, -RZ, RZ, 0, 5.9604644775390625e-08 ;  /* 0x00000001ff1c7435 */ /* 0x000fc800000001ff */
[----:B------:R-:W-:Y:S02]  /*9160*/  MOV R29, R21 ;  /* 0x00000015001d7202 */ /* 0x000fe40000000f00 */
[----:B------:R-:W-:-:S07]  /*9170*/  MOV R14, R30 ;  /* 0x0000001e000e7202 */ /* 0x000fce0000000f00 */
[----:B------:R-:W-:Y:S05]  /*9180*/  WARPSYNC.COLLECTIVE R26, `(.L_x_1407) ;  /* 0x000000001a087348 */ /* 0x000fea0003c00000 */
[----:B------:R0:W1:Y:S02]  /*9190*/  SHFL.BFLY P2, R30, R29, R28, R27 ;  /* 0x0c00001c1d1e7389 */ /* 0x000064000004001b */
[----:B01----:R-:W-:Y:S01]  /*91a0*/  ENDCOLLECTIVE ;  /* 0x000000000000791b */ /* 0x003fe20003800000 */
.L_x_1407:
[----:B------:R-:W-:-:S05]  /*91b0*/  FADD.FTZ R14, R19, R14 ;  /* 0x0000000e130e7221 */ /* 0x000fca0000010000 */
[----:B------:R-:W-:Y:S02]  /*91c0*/  MOV R29, R14 ;  /* 0x0000000e001d7202 */ /* 0x000fe40000000f00 */
[----:B------:R-:W-:-:S07]  /*91d0*/  MOV R20, R30 ;  /* 0x0000001e00147202 */ /* 0x000fce0000000f00 */
[----:B------:R-:W-:Y:S05]  /*91e0*/  WARPSYNC.COLLECTIVE R26, `(.L_x_1408) ;  /* 0x000000001a087348 */ /* 0x000fea0003c00000 */
[----:B------:R0:W1:Y:S02]  /*91f0*/  SHFL.BFLY P2, R30, R29, R28, R27 ;  /* 0x0c00001c1d1e7389 */ /* 0x000064000004001b */
[----:B01----:R-:W-:Y:S01]  /*9200*/  ENDCOLLECTIVE ;  /* 0x000000000000791b */ /* 0x003fe20003800000 */
.L_x_1408:
[----:B------:R-:W-:Y:S01]  /*9210*/  FADD.FTZ R20, R21, R20 ;  /* 0x0000001415147221 */ /* 0x000fe20000010000 */
[----:B------:R-:W-:Y:S06]  /*9220*/  BRA `(.L_x_1409) ;  /* 0xffffffe800d87947 */ /* 0x000fec000383ffff */
.L_x_1397:
[----:B------:R-:W-:Y:S01]  /*9230*/  HFMA2.MMA R28, -RZ, RZ, 0, 4.76837158203125e-07 ;  /* 0x00000008ff1c7435 */ /* 0x000fe200000001ff */
[----:B------:R-:W-:Y:S01]  /*9240*/  BSSY B1, `(.L_x_1410) ;  /* 0x0000007000017945 */ /* 0x000fe20003800000 */
[----:B-1----:R-:W-:Y:S02]  /*9250*/  MOV R29, R14 ;  /* 0x0000000e001d7202 */ /* 0x002fe40000000f00 */
[----:B------:R-:W-:Y:S02]  /*9260*/  MOV R27, 0x101f ;  /* 0x0000101f001b7802 */ /* 0x000fe40000000f00 */
[----:B------:R-:W-:-:S07]  /*9270*/  MOV R26, 0xffff ;  /* 0x0000ffff001a7802 */ /* 0x000fce0000000f00 */
[----:B0-2---:R-:W-:Y:S05]  /*9280*/  WARPSYNC.COLLECTIVE R26, `(.L_x_1411) ;  /* 0x000000001a087348 */ /* 0x005fea0003c00000 */
[----:B------:R1:W3:Y:S02]  /*9290*/  SHFL.BFLY P2, R30, R29, R28, R27 ;  /* 0x0c00001c1d1e7389 */ /* 0x0002e4000004001b */
[----:B0123--:R-:W-:Y:S01]  /*92a0*/  ENDCOLLECTIVE ;  /* 0x000000000000791b */ /* 0x00ffe20003800000 */
.L_x_1411:
[----:B------:R-:W-:Y:S05]  /*92b0*/  BSYNC B1 ;  /* 0x0000000000017941 */ /* 0x000fea0003800000 */
.L_x_1410:
        /* <DEDUP_REMOVED lines=8> */
.L_x_1412:
[----:B------:R-:W-:Y:S01]  /*9340*/  FADD.FTZ R21, R21, R14 ;  /* 0x0000000e15157221 */ /* 0x000fe20000010000 */
[----:B------:R-:W-:-:S04]  /*9350*/  HFMA2.MMA R28, -RZ, RZ, 0, 2.384185791015625e-07 ;  /* 0x00000004ff1c7435 */ /* 0x000fc800000001ff */
[----:B------:R-:W-:Y:S02]  /*9360*/  MOV R29, R21 ;  /* 0x00000015001d7202 */ /* 0x000fe40000000f00 */
[----:B------:R-:W-:-:S07]  /*9370*/  MOV R20, R30 ;  /* 0x0000001e00147202 */ /* 0x000fce0000000f00 */
[----:B------:R-:W-:Y:S05]  /*9380*/  WARPSYNC.COLLECTIVE R26, `(.L_x_1413) ;  /* 0x000000001a087348 */ /* 0x000fea0003c00000 */
[----:B------:R0:W1:Y:S02]  /*9390*/  SHFL.BFLY P2, R30, R29, R28, R27 ;  /* 0x0c00001c1d1e7389 */ /* 0x000064000004001b */
[----:B01----:R-:W-:Y:S01]  /*93a0*/  ENDCOLLECTIVE ;  /* 0x000000000000791b */ /* 0x003fe20003800000 */
.L_x_1413:
[----:B------:R-:W-:-:S05]  /*93b0*/  FADD.FTZ R20, R20, R15 ;  /* 0x0000000f14147221 */ /* 0x000fca0000010000 */
[----:B------:R-:W-:Y:S02]  /*93c0*/  MOV R29, R20 ;  /* 0x00000014001d7202 */ /* 0x000fe40000000f00 */
[----:B------:R-:W-:-:S07]  /*93d0*/  MOV R22, R30 ;  /* 0x0000001e00167202 */ /* 0x000fce0000000f00 */
[----:B------:R-:W-:Y:S05]  /*93e0*/  WARPSYNC.COLLECTIVE R26, `(.L_x_1414) ;  /* 0x000000001a087348 */ /* 0x000fea0003c00000 */
[----:B------:R0:W1:Y:S02]  /*93f0*/  SHFL.BFLY P2, R30, R29, R28, R27 ;  /* 0x0c00001c1d1e7389 */ /* 0x000064000004001b */
[----:B01----:R-:W-:Y:S01]  /*9400*/  ENDCOLLECTIVE ;  /* 0x000000000000791b */ /* 0x003fe20003800000 */
.L_x_1414:
[----:B------:R-:W-:Y:S01]  /*9410*/  FADD.FTZ R22, R21, R22 ;  /* 0x0000001615167221 */ /* 0x000fe20000010000 */
[----:B------:R-:W-:-:S04]  /*9420*/  HFMA2.MMA R28, -RZ, RZ, 0, 1.1920928955078125e-07 ;  /* 0x00000002ff1c7435 */ /* 0x000fc800000001ff */
[----:B------:R-:W-:Y:S02]  /*9430*/  MOV R29, R22 ;  /* 0x00000016001d7202 */ /* 0x000fe40000000f00 */
[----:B------:R-:W-:-:S07]  /*9440*/  MOV R23, R30 ;  /* 0x0000001e00177202 */ /* 0x000fce0000000f00 */
[----:B------:R-:W-:Y:S05]  /*9450*/  WARPSYNC.COLLECTIVE R26, `(.L_x_1415) ;  /* 0x000000001a087348 */ /* 0x000fea0003c00000 */
[----:B------:R0:W1:Y:S02]  /*9460*/  SHFL.BFLY P2, R30, R29, R28, R27 ;  /* 0x0c00001c1d1e7389 */ /* 0x000064000004001b */
[----:B01----:R-:W-:Y:S01]  /*9470*/  ENDCOLLECTIVE ;  /* 0x000000000000791b */ /* 0x003fe20003800000 */
.L_x_1415:
[----:B------:R-:W-:-:S05]  /*9480*/  FADD.FTZ R23, R20, R23 ;  /* 0x0000001714177221 */ /* 0x000fca0000010000 */
[----:B------:R-:W-:Y:S02]  /*9490*/  MOV R29, R23 ;  /* 0x00000017001d7202 */ /* 0x000fe40000000f00 */
[----:B------:R-:W-:-:S07]  /*94a0*/  MOV R25, R30 ;  /* 0x0000001e00197202 */ /* 0x000fce0000000f00 */
[----:B------:R-:W-:Y:S05]  /*94b0*/  WARPSYNC.COLLECTIVE R26, `(.L_x_1416) ;  /* 0x000000001a087348 */ /* 0x000fea0003c00000 */
[----:B------:R0:W1:Y:S02]  /*94c0*/  SHFL.BFLY P2, R30, R29, R28, R27 ;  /* 0x0c00001c1d1e7389 */ /* 0x000064000004001b */
[----:B01----:R-:W-:Y:S01]  /*94d0*/  ENDCOLLECTIVE ;  /* 0x000000000000791b */ /* 0x003fe20003800000 */
.L_x_1416:
[----:B------:R-:W-:Y:S01]  /*94e0*/  FADD.FTZ R25, R22, R25 ;  /* 0x0000001916197221 */ /* 0x000fe20000010000 */
[----:B------:R-:W-:-:S04]  /*94f0*/  HFMA2.MMA R28, -RZ, RZ, 0, 5.9604644775390625e-08 ;  /* 0x00000001ff1c7435 */ /* 0x000fc800000001ff */
[----:B------:R-:W-:Y:S02]  /*9500*/  MOV R29, R25 ;  /* 0x00000019001d7202 */ /* 0x000fe40000000f00 */
[----:B------:R-:W-:-:S07]  /*9510*/  MOV R14, R30 ;  /* 0x0000001e000e7202 */ /* 0x000fce0000000f00 */
[----:B------:R-:W-:Y:S05]  /*9520*/  WARPSYNC.COLLECTIVE R26, `(.L_x_1417) ;  /* 0x000000001a087348 */ /* 0x000fea0003c00000 */
[----:B------:R0:W1:Y:S02]  /*9530*/  SHFL.BFLY P2, R30, R29, R28, R27 ;  /* 0x0c00001c1d1e7389 */ /* 0x000064000004001b */
[----:B01----:R-:W-:Y:S01]  /*9540*/  ENDCOLLECTIVE ;  /* 0x000000000000791b */ /* 0x003fe20003800000 */
.L_x_1417:
[----:B------:R-:W-:-:S05]  /*9550*/  FADD.FTZ R14, R23, R14 ;  /* 0x0000000e170e7221 */ /* 0x000fca0000010000 */
[----:B------:R-:W-:Y:S02]  /*9560*/  MOV R29, R14 ;  /* 0x0000000e001d7202 */ /* 0x000fe40000000f00 */
[----:B------:R-:W-:-:S07]  /*9570*/  MOV R24, R30 ;  /* 0x0000001e00187202 */ /* 0x000fce0000000f00 */
[----:B------:R-:W-:Y:S05]  /*9580*/  WARPSYNC.COLLECTIVE R26, `(.L_x_1418) ;  /* 0x000000001a087348 */ /* 0x000fea0003c00000 */
[----:B------:R0:W1:Y:S02]  /*9590*/  SHFL.BFLY P2, R30, R29, R28, R27 ;  /* 0x0c00001c1d1e7389 */ /* 0x000064000004001b */
[----:B01----:R-:W-:Y:S01]  /*95a0*/  ENDCOLLECTIVE ;  /* 0x000000000000791b */ /* 0x003fe20003800000 */
.L_x_1418:
[----:B------:R-:W-:Y:S01]  /*95b0*/  FADD.FTZ R24, R25, R24 ;  /* 0x0000001819187221 */ /* 0x000fe20000010000 */
[----:B------:R-:W-:Y:S06]  /*95c0*/  BRA `(.L_x_1419) ;  /* 0xffffffe800a87947 */ /* 0x000fec000383ffff */
.L_x_1398:
        /* <DEDUP_REMOVED lines=8> */
.L_x_1421:
[----:B------:R-:W-:Y:S05]  /*9650*/  BSYNC B1 ;  /* 0x0000000000017941 */ /* 0x000fea0003800000 */
.L_x_1420:
        /* <DEDUP_REMOVED lines=8> */
.L_x_1422:
[----:B------:R-:W-:Y:S01]  /*96e0*/  FADD.FTZ R21, R21, R14 ;  /* 0x0000000e15157221 */ /* 0x000fe20000010000 */
[----:B------:R-:W-:-:S04]  /*96f0*/  HFMA2.MMA R28, -RZ, RZ, 0, 2.384185791015625e-07 ;  /* 0x00000004ff1c7435 */ /* 0x000fc800000001ff */
[----:B------:R-:W-:Y:S02]  /*9700*/  MOV R29, R21 ;  /* 0x00000015001d7202 */ /* 0x000fe40000000f00 */
[----:B------:R-:W-:-:S07]  /*9710*/  MOV R20, R30 ;  /* 0x0000001e00147202 */ /* 0x000fce0000000f00 */
[----:B------:R-:W-:Y:S05]  /*9720*/  WARPSYNC.COLLECTIVE R26, `(.L_x_1423) ;  /* 0x000000001a087348 */ /* 0x000fea0003c00000 */
[----:B------:R0:W1:Y:S02]  /*9730*/  SHFL.BFLY P2, R30, R29, R28, R27 ;  /* 0x0c00001c1d1e7389 */ /* 0x000064000004001b */
[----:B01----:R-:W-:Y:S01]  /*9740*/  ENDCOLLECTIVE ;  /* 0x000000000000791b */ /* 0x003fe20003800000 */
.L_x_1423:
[----:B------:R-:W-:-:S05]  /*9750*/  FADD.FTZ R20, R20, R15 ;  /* 0x0000000f14147221 */ /* 0x000fca0000010000 */
[----:B------:R-:W-:Y:S02]  /*9760*/  MOV R29, R20 ;  /* 0x00000014001d7202 */ /* 0x000fe40000000f00 */
[----:B------:R-:W-:-:S07]  /*9770*/  MOV R22, R30 ;  /* 0x0000001e00167202 */ /* 0x000fce0000000f00 */
[----:B------:R-:W-:Y:S05]  /*9780*/  WARPSYNC.COLLECTIVE R26, `(.L_x_1424) ;  /* 0x000000001a087348 */ /* 0x000fea0003c00000 */
[----:B------:R0:W1:Y:S02]  /*9790*/  SHFL.BFLY P2, R30, R29, R28, R27 ;  /* 0x0c00001c1d1e7389 */ /* 0x000064000004001b */
[----:B01----:R-:W-:Y:S01]  /*97a0*/  ENDCOLLECTIVE ;  /* 0x000000000000791b */ /* 0x003fe20003800000 */
.L_x_1424:
[----:B------:R-:W-:Y:S01]  /*97b0*/  FADD.FTZ R22, R21, R22 ;  /* 0x0000001615167221 */ /* 0x000fe20000010000 */
[----:B------:R-:W-:-:S04]  /*97c0*/  HFMA2.MMA R28, -RZ, RZ, 0, 1.1920928955078125e-07 ;  /* 0x00000002ff1c7435 */ /* 0x000fc800000001ff */
[----:B------:R-:W-:Y:S02]  /*97d0*/  MOV R29, R22 ;  /* 0x00000016001d7202 */ /* 0x000fe40000000f00 */
[----:B------:R-:W-:-:S07]  /*97e0*/  MOV R23, R30 ;  /* 0x0000001e00177202 */ /* 0x000fce0000000f00 */
[----:B------:R-:W-:Y:S05]  /*97f0*/  WARPSYNC.COLLECTIVE R26, `(.L_x_1425) ;  /* 0x000000001a087348 */ /* 0x000fea0003c00000 */
[----:B------:R0:W1:Y:S02]  /*9800*/  SHFL.BFLY P2, R30, R29, R28, R27 ;  /* 0x0c00001c1d1e7389 */ /* 0x000064000004001b */
[----:B01----:R-:W-:Y:S01]  /*9810*/  ENDCOLLECTIVE ;  /* 0x000000000000791b */ /* 0x003fe20003800000 */
.L_x_1425:
[----:B------:R-:W-:-:S05]  /*9820*/  FADD.FTZ R23, R20, R23 ;  /* 0x0000001714177221 */ /* 0x000fca0000010000 */
[----:B------:R-:W-:Y:S02]  /*9830*/  MOV R29, R23 ;  /* 0x00000017001d7202 */ /* 0x000fe40000000f00 */
[----:B------:R-:W-:-:S07]  /*9840*/  MOV R25, R30 ;  /* 0x0000001e00197202 */ /* 0x000fce0000000f00 */
[----:B------:R-:W-:Y:S05]  /*9850*/  WARPSYNC.COLLECTIVE R26, `(.L_x_1426) ;  /* 0x000000001a087348 */ /* 0x000fea0003c00000 */
[----:B------:R0:W1:Y:S02]  /*9860*/  SHFL.BFLY P2, R30, R29, R28, R27 ;  /* 0x0c00001c1d1e7389 */ /* 0x000064000004001b */
[----:B01----:R-:W-:Y:S01]  /*9870*/  ENDCOLLECTIVE ;  /* 0x000000000000791b */ /* 0x003fe20003800000 */
.L_x_1426:
[----:B------:R-:W-:Y:S01]  /*9880*/  FADD.FTZ R25, R22, R25 ;  /* 0x0000001916197221 */ /* 0x000fe20000010000 */
[----:B------:R-:W-:-:S04]  /*9890*/  HFMA2.MMA R28, -RZ, RZ, 0, 5.9604644775390625e-08 ;  /* 0x00000001ff1c7435 */ /* 0x000fc800000001ff */
[----:B------:R-:W-:Y:S02]  /*98a0*/  MOV R29, R25 ;  /* 0x00000019001d7202 */ /* 0x000fe40000000f00 */
[----:B------:R-:W-:-:S07]  /*98b0*/  MOV R14, R30 ;  /* 0x0000001e000e7202 */ /* 0x000fce0000000f00 */
[----:B------:R-:W-:Y:S05]  /*98c0*/  WARPSYNC.COLLECTIVE R26, `(.L_x_1427) ;  /* 0x000000001a087348 */ /* 0x000fea0003c00000 */
[----:B------:R0:W1:Y:S02]  /*98d0*/  SHFL.BFLY P2, R30, R29, R28, R27 ;  /* 0x0c00001c1d1e7389 */ /* 0x000064000004001b */
[----:B01----:R-:W-:Y:S01]  /*98e0*/  ENDCOLLECTIVE ;  /* 0x000000000000791b */ /* 0x003fe20003800000 */
.L_x_1427:
[----:B------:R-:W-:-:S05]  /*98f0*/  FADD.FTZ R14, R23, R14 ;  /* 0x0000000e170e7221 */ /* 0x000fca0000010000 */
[----:B------:R-:W-:Y:S02]  /*9900*/  MOV R29, R14 ;  /* 0x0000000e001d7202 */ /* 0x000fe40000000f00 */
[----:B------:R-:W-:-:S07]  /*9910*/  MOV R24, R30 ;  /* 0x0000001e00187202 */ /* 0x000fce0000000f00 */
[----:B------:R-:W-:Y:S05]  /*9920*/  WARPSYNC.COLLECTIVE R26, `(.L_x_1428) ;  /* 0x000000001a087348 */ /* 0x000fea0003c00000 */
[----:B------:R0:W1:Y:S02]  /*9930*/  SHFL.BFLY P2, R30, R29, R28, R27 ;  /* 0x0c00001c1d1e7389 */ /* 0x000064000004001b */
[----:B01----:R-:W-:Y:S01]  /*9940*/  ENDCOLLECTIVE ;  /* 0x000000000000791b */ /* 0x003fe20003800000 */
.L_x_1428:
[----:B------:R-:W-:Y:S01]  /*9950*/  FADD.FTZ R24, R25, R24 ;  /* 0x0000001819187221 */ /* 0x000fe20000010000 */
[----:B------:R-:W-:Y:S06]  /*9960*/  BRA `(.L_x_1429) ;  /* 0xffffffe800647947 */ /* 0x000fec000383ffff */
.L_x_1399:
        /* <DEDUP_REMOVED lines=8> */
.L_x_1431:
[----:B------:R-:W-:Y:S05]  /*99f0*/  BSYNC B0 ;  /* 0x0000000000007941 */ /* 0x000fea0003800000 */
.L_x_1430:
        /* <DEDUP_REMOVED lines=10> */
.L_x_1432:
[----:B------:R-:W-:Y:S01]  /*9aa0*/  @!P0 IADD3 R18, R15, 0x14, RZ ;  /* 0x000000140f128810 */ /* 0x000fe20007ffe0ff */
[----:B------:R-:W-:Y:S01]  /*9ab0*/  FADD.FTZ R25, R17, R16 ;  /* 0x0000001011197221 */ /* 0x000fe20000010000 */
[----:B------:R-:W-:Y:S02]  /*9ac0*/  @!P0 LEA R23, R10, UR4, 0x7 ;  /* 0x000000040a178c11 */ /* 0x000fe4000f8e38ff */
[----:B------:R-:W-:Y:S02]  /*9ad0*/  @!P0 LOP3.LUT R18, R18, R19, RZ, 0x3c, !PT ;  /* 0x0000001312128212 */ /* 0x000fe400078e3cff */
[----:B------:R-:W-:Y:S02]  /*9ae0*/  MOV R34, RZ ;  /* 0x000000ff00227202 */ /* 0x000fe40000000f00 */
[----:B------:R-:W-:Y:S02]  /*9af0*/  @!P0 LEA R18, R18, R23, 0x2 ;  /* 0x0000001712128211 */ /* 0x000fe400078e10ff */
[----:B------:R-:W-:-:S02]  /*9b00*/  @!P0 SHF.L.U32 R22, R10, 0x1, RZ ;  /* 0x000000010a168819 */ /* 0x000fc400000006ff */
[----:B------:R-:W-:Y:S01]  /*9b10*/  @!P0 LEA R24, R10, UR4, 0x7 ;  /* 0x000000040a188c11 */ /* 0x000fe2000f8e38ff */
[----:B------:R-:W-:Y:S01]  /*9b20*/  HFMA2.MMA R28, -RZ, RZ, 0, 2.384185791015625e-07 ;  /* 0x00000004ff1c7435 */ /* 0x000fe200000001ff */
[----:B------:R-:W-:Y:S01]  /*9b30*/  MOV R29, R25 ;  /* 0x00000019001d7202 */ /* 0x000fe20000000f00 */
[----:B------:R0:W1:Y:S01]  /*9b40*/  @!P0 LDS R20, [R18] ;  /* 0x0000000012148984 */ /* 0x0000620000000800 */
[----:B------:R-:W-:-:S03]  /*9b50*/  MOV R23, RZ ;  /* 0x000000ff00177202 */ /* 0x000fc60000000f00 */
[----:B------:R0:W2:Y:S01]  /*9b60*/  @!P0 LDS R21, [R18+0x500] ;  /* 0x0005000012158984 */ /* 0x0000a20000000800 */
[----:B------:R-:W-:-:S07]  /*9b70*/  FADD.FTZ R17, R30, R14 ;  /* 0x0000000e1e117221 */ /* 0x000fce0000010000 */
[----:B012---:R-:W-:Y:S05]  /*9b80*/  WARPSYNC.COLLECTIVE R26, `(.L_x_1433) ;  /* 0x000000001a087348 */ /* 0x007fea0003c00000 */
[----:B------:R3:W4:Y:S02]  /*9b90*/  SHFL.BFLY P2, R30, R29, R28, R27 ;  /* 0x0c00001c1d1e7389 */ /* 0x000724000004001b */
[----:B01234-:R-:W-:Y:S01]  /*9ba0*/  ENDCOLLECTIVE ;  /* 0x000000000000791b */ /* 0x01ffe20003800000 */
.L_x_1433:
[----:B------:R-:W-:Y:S02]  /*9bb0*/  MOV R29, R17 ;  /* 0x00000011001d7202 */ /* 0x000fe40000000f00 */
[----:B------:R-:W-:-:S07]  /*9bc0*/  MOV R16, R30 ;  /* 0x0000001e00107202 */ /* 0x000fce0000000f00 */
[----:B------:R-:W-:Y:S05]  /*9bd0*/  WARPSYNC.COLLECTIVE R26, `(.L_x_1434) ;  /* 0x000000001a087348 */ /* 0x000fea0003c00000 */
[----:B------:R0:W1:Y:S02]  /*9be0*/  SHFL.BFLY P2, R30, R29, R28, R27 ;  /* 0x0c00001c1d1e7389 */ /* 0x000064000004001b */
[----:B01----:R-:W-:Y:S01]  /*9bf0*/  ENDCOLLECTIVE ;  /* 0x000000000000791b */ /* 0x003fe20003800000 */
.L_x_1434:
[----:B------:R-:W-:Y:S01]  /*9c00*/  FADD.FTZ R19, R25, R16 ;  /* 0x0000001019137221 */ /* 0x000fe20000010000 */
[----:B------:R-:W-:Y:S02]  /*9c10*/  @!P0 MOV R32, R20 ;  /* 0x0000001400208202 */ /* 0x000fe40000000f00 */
[----:B------:R-:W-:Y:S02]  /*9c20*/  @!P0 MOV R34, R21 ;  /* 0x0000001500228202 */ /* 0x000fe40000000f00 */
[----:B------:R-:W-:Y:S01]  /*9c30*/  @!P0 IADD3 R21, R15, 0x28, RZ ;  /* 0x000000280f158810 */ /* 0x000fe20007ffe0ff */
[----:B------:R-:W-:Y:S01]  /*9c40*/  HFMA2.MMA R28, -RZ, RZ, 0, 1.1920928955078125e-07 ;  /* 0x00000002ff1c7435 */ /* 0x000fe200000001ff */
[----:B------:R-:W-:Y:S02]  /*9c50*/  MOV R29, R19 ;  /* 0x00000013001d7202 */ /* 0x000fe40000000f00 */
[----:B------:R-:W-:-:S04]  /*9c60*/  @!P0 LOP3.LUT R21, R21, R22, RZ, 0x3c, !PT ;  /* 0x0000001615158212 */ /* 0x000fc800078e3cff */
[----:B------:R-:W-:Y:S01]  /*9c70*/  @!P0 LEA R22, R21, R24, 0x2 ;  /* 0x0000001815168211 */ /* 0x000fe200078e10ff */
[----:B------:R-:W-:Y:S01]  /*9c80*/  HFMA2.MMA R24, -RZ, RZ, 0, 0 ;  /* 0x00000000ff187435 */ /* 0x000fe200000001ff */
[----:B------:R-:W-:-:S10]  /*9c90*/  FADD.FTZ R14, R17, R30 ;  /* 0x0000001e110e7221 */ /* 0x000fd40000010000 */
[----:B------:R-:W-:Y:S05]  /*9ca0*/  WARPSYNC.COLLECTIVE R26, `(.L_x_1435) ;  /* 0x000000001a087348 */ /* 0x000fea0003c00000 */
[----:B------:R0:W1:Y:S02]  /*9cb0*/  SHFL.BFLY P2, R30, R29, R28, R27 ;  /* 0x0c00001c1d1e7389 */ /* 0x000064000004001b */
[----:B01----:R-:W-:Y:S01]  /*9cc0*/  ENDCOLLECTIVE ;  /* 0x000000000000791b */ /* 0x003fe20003800000 */
.L_x_1435:
[----:B------:R0:W1:Y:S04]  /*9cd0*/  @!P0 LDS R37, [R22] ;  /* 0x0000000016258984 */ /* 0x0000680000000800 */
[----:B------:R0:W2:Y:S01]  /*9ce0*/  @!P0 LDS R38, [R22+0x500] ;  /* 0x0005000016268984 */ /* 0x0000a20000000800 */
[----:B------:R-:W-:Y:S02]  /*9cf0*/  MOV R29, R14 ;  /* 0x0000000e001d7202 */ /* 0x000fe40000000f00 */
[----:B------:R-:W-:-:S07]  /*9d00*/  MOV R16, R30 ;  /* 0x0000001e00107202 */ /* 0x000fce0000000f00 */
[----:B012---:R-:W-:Y:S05]  /*9d10*/  WARPSYNC.COLLECTIVE R26, `(.L_x_1436) ;  /* 0x000000001a087348 */ /* 0x007fea0003c00000 */
[----:B------:R3:W4:Y:S02]  /*9d20*/  SHFL.BFLY P2, R30, R29, R28, R27 ;  /* 0x0c00001c1d1e7389 */ /* 0x000724000004001b */
[----:B01234-:R-:W-:Y:S01]  /*9d30*/  ENDCOLLECTIVE ;  /* 0x000000000000791b */ /* 0x01ffe20003800000 */
.L_x_1436:
[----:B------:R-:W-:Y:S01]  /*9d40*/  FADD.FTZ R16, R19, R16 ;  /* 0x0000001013107221 */ /* 0x000fe20000010000 */
[----:B------:R-:W-:-:S04]  /*9d50*/  HFMA2.MMA R28, -RZ, RZ, 0, 5.9604644775390625e-08 ;  /* 0x00000001ff1c7435 */ /* 0x000fc800000001ff */
[----:B------:R-:W-:Y:S02]  /*9d60*/  MOV R29, R16 ;  /* 0x00000010001d7202 */ /* 0x000fe40000000f00 */
[----:B------:R-:W-:Y:S02]  /*9d70*/  @!P0 MOV R24, R37 ;  /* 0x0000002500188202 */ /* 0x000fe40000000f00 */
[----:B------:R-:W-:Y:S01]  /*9d80*/  @!P0 MOV R23, R38 ;  /* 0x0000002600178202 */ /* 0x000fe20000000f00 */
[----:B------:R-:W-:-:S07]  /*9d90*/  FADD.FTZ R17, R14, R30 ;  /* 0x0000001e0e117221 */ /* 0x000fce0000010000 */
[----:B------:R-:W-:Y:S05]  /*9da0*/  WARPSYNC.COLLECTIVE R26, `(.L_x_1437) ;  /* 0x000000001a087348 */ /* 0x000fea0003c00000 */
[----:B------:R0:W1:Y:S02]  /*9db0*/  SHFL.BFLY P2, R30, R29, R28, R27 ;  /* 0x0c00001c1d1e7389 */ /* 0x000064000004001b */
[----:B01----:R-:W-:Y:S01]  /*9dc0*/  ENDCOLLECTIVE ;  /* 0x000000000000791b */ /* 0x003fe20003800000 */
.L_x_1437:
[----:B------:R-:W-:Y:S02]  /*9dd0*/  MOV R29, R17 ;  /* 0x00000011001d7202 */ /* 0x000fe40000000f00 */
[----:B------:R-:W-:-:S07]  /*9de0*/  MOV R19, R30 ;  /* 0x0000001e00137202 */ /* 0x000fce0000000f00 */
[----:B------:R-:W-:Y:S05]  /*9df0*/  WARPSYNC.COLLECTIVE R26, `(.L_x_1438) ;  /* 0x000000001a087348 */ /* 0x000fea0003c00000 */
[----:B------:R0:W1:Y:S02]  /*9e00*/  SHFL.BFLY P2, R30, R29, R28, R27 ;  /* 0x0c00001c1d1e7389 */ /* 0x000064000004001b */
[----:B01----:R-:W-:Y:S01]  /*9e10*/  ENDCOLLECTIVE ;  /* 0x000000000000791b */ /* 0x003fe20003800000 */
.L_x_1438:
[----:B------:R-:W-:Y:S01]  /*9e20*/  FADD.FTZ R16, R16, R19 ;  /* 0x0000001310107221 */ /* 0x000fe20000010000 */
[----:B------:R-:W-:Y:S01]  /*9e30*/  HFMA2.MMA R28, -RZ, RZ, 0, 4.76837158203125e-07 ;  /* 0x00000008ff1c7435 */ /* 0x000fe200000001ff */
[----:B------:R-:W-:Y:S02]  /*9e40*/  MOV R29, R32 ;  /* 0x00000020001d7202 */ /* 0x000fe40000000f00 */
[----:B------:R-:W-:-:S08]  /*9e50*/  MOV R14, R30 ;  /* 0x0000001e000e7202 */ /* 0x000fd00000000f00 */
[----:B------:R-:W-:Y:S05]  /*9e60*/  WARPSYNC.COLLECTIVE R26, `(.L_x_1439) ;  /* 0x000000001a087348 */ /* 0x000fea0003c00000 */
[----:B------:R0:W1:Y:S02]  /*9e70*/  SHFL.BFLY P2, R30, R29, R28, R27 ;  /* 0x0c00001c1d1e7389 */ /* 0x000064000004001b */
[----:B01----:R-:W-:Y:S01]  /*9e80*/  ENDCOLLECTIVE ;  /* 0x000000000000791b */ /* 0x003fe20003800000 */
.L_x_1439:
[----:B------:R-:W-:Y:S01]  /*9e90*/  FADD.FTZ R44, R17, R14 ;  /* 0x0000000e112c7221 */ /* 0x000fe20000010000 */
[----:B------:R-:W-:Y:S02]  /*9ea0*/  MOV R29, R34 ;  /* 0x00000022001d7202 */ /* 0x000fe40000000f00 */
[----:B------:R-:W-:-:S07]  /*9eb0*/  MOV R31, R30 ;  /* 0x0000001e001f7202 */ /* 0x000fce0000000f00 */
[----:B------:R-:W-:Y:S05]  /*9ec0*/  WARPSYNC.COLLECTIVE R26, `(.L_x_1440) ;  /* 0x000000001a087348 */ /* 0x000fea0003c00000 */
[----:B------:R0:W1:Y:S02]  /*9ed0*/  SHFL.BFLY P2, R30, R29, R28, R27 ;  /* 0x0c00001c1d1e7389 */ /* 0x000064000004001b */
[----:B01----:R-:W-:Y:S01]  /*9ee0*/  ENDCOLLECTIVE ;  /* 0x000000000000791b */ /* 0x003fe20003800000 */
.L_x_1440:
[----:B------:R-:W-:Y:S01]  /*9ef0*/  FADD.FTZ R31, R31, R32 ;  /* 0x000000201f1f7221 */ /* 0x000fe20000010000 */
[----:B------:R-:W-:-:S04]  /*9f00*/  HFMA2.MMA R28, -RZ, RZ, 0, 2.384185791015625e-07 ;  /* 0x00000004ff1c7435 */ /* 0x000fc800000001ff */
[----:B------:R-:W-:Y:S02]  /*9f10*/  MOV R29, R31 ;  /* 0x0000001f001d7202 */ /* 0x000fe40000000f00 */
[----:B------:R-:W-:-:S07]  /*9f20*/  MOV R33, R30 ;  /* 0x0000001e00217202 */ /* 0x000fce0000000f00 */
[----:B------:R-:W-:Y:S05]  /*9f30*/  WARPSYNC.COLLECTIVE R26, `(.L_x_1441) ;  /* 0x000000001a087348 */ /* 0x000fea0003c00000 */
[----:B------:R0:W1:Y:S02]  /*9f40*/  SHFL.BFLY P2, R30, R29, R28, R27 ;  /* 0x0c00001c1d1e7389 */ /* 0x000064000004001b */
[----:B01----:R-:W-:Y:S01]  /*9f50*/  ENDCOLLECTIVE ;  /* 0x000000000000791b */ /* 0x003fe20003800000 */
.L_x_1441:
[----:B------:R-:W-:-:S05]  /*9f60*/  FADD.FTZ R33, R33, R34 ;  /* 0x0000002221217221 */ /* 0x000fca0000010000 */
[----:B------:R-:W-:Y:S02]  /*9f70*/  MOV R29, R33 ;  /* 0x00000021001d7202 */ /* 0x000fe40000000f00 */
[----:B------:R-:W-:-:S07]  /*9f80*/  MOV R20, R30 ;  /* 0x0000001e00147202 */ /* 0x000fce0000000f00 */
[----:B------:R-:W-:Y:S05]  /*9f90*/  WARPSYNC.COLLECTIVE R26, `(.L_x_1442) ;  /* 0x000000001a087348 */ /* 0x000fea0003c00000 */
[----:B------:R0:W1:Y:S02]  /*9fa0*/  SHFL.BFLY P2, R30, R29, R28, R27 ;  /* 0x0c00001c1d1e7389 */ /* 0x000064000004001b */
[----:B01----:R-:W-:Y:S01]  /*9fb0*/  ENDCOLLECTIVE ;  /* 0x000000000000791b */ /* 0x003fe20003800000 */
.L_x_1442:
[----:B------:R-:W-:Y:S01]  /*9fc0*/  FADD.FTZ R35, R31, R20 ;  /* 0x000000141f237221 */ /* 0x000fe20000010000 */
[----:B------:R-:W-:-:S04]  /*9fd0*/  HFMA2.MMA R28, -RZ, RZ, 0, 1.1920928955078125e-07 ;  /* 0x00000002ff1c7435 */ /* 0x000fc800000001ff */
[----:B------:R-:W-:Y:S02]  /*9fe0*/  MOV R29, R35 ;  /* 0x00000023001d7202 */ /* 0x000fe40000000f00 */
[----:B------:R-:W-:-:S07]  /*9ff0*/  MOV R36, R30 ;  /* 0x0000001e00247202 */ /* 0x000fce0000000f00 */
[----:B------:R-:W-:Y:S05]  /*a000*/  WARPSYNC.COLLECTIVE R26, `(.L_x_1443) ;  /* 0x000000001a087348 */ /* 0x000fea0003c00000 */
[----:B------:R0:W1:Y:S02]  /*a010*/  SHFL.BFLY P2, R30, R29, R28, R27 ;  /* 0x0c00001c1d1e7389 */ /* 0x000064000004001b */
[----:B01----:R-:W-:Y:S01]  /*a020*/  ENDCOLLECTIVE ;  /* 0x000000000000791b */ /* 0x003fe20003800000 */
.L_x_1443:
[----:B------:R-:W-:-:S05]  /*a030*/  FADD.FTZ R36, R33, R36 ;  /* 0x0000002421247221 */ /* 0x000fca0000010000 */
[----:B------:R-:W-:Y:S02]  /*a040*/  MOV R29, R36 ;  /* 0x00000024001d7202 */ /* 0x000fe40000000f00 */
[----:B------:R-:W-:-:S07]  /*a050*/  MOV R18, R30 ;  /* 0x0000001e00127202 */ /* 0x000fce0000000f00 */
[----:B------:R-:W-:Y:S05]  /*a060*/  WARPSYNC.COLLECTIVE R26, `(.L_x_1444) ;  /* 0x000000001a087348 */ /* 0x000fea0003c00000 */
[----:B------:R0:W1:Y:S02]  /*a070*/  SHFL.BFLY P2, R30, R29, R28, R27 ;  /* 0x0c00001c1d1e7389 */ /* 0x000064000004001b */
[----:B01----:R-:W-:Y:S01]  /*a080*/  ENDCOLLECTIVE ;  /* 0x000000000000791b */ /* 0x003fe20003800000 */
.L_x_1444:
        /* <DEDUP_REMOVED lines=8> */
.L_x_1445:
[----:B------:R-:W-:Y:S01]  /*a110*/  FADD.FTZ R36, R36, R21 ;  /* 0x0000001524247221 */ /* 0x000fe20000010000 */
[----:B------:R-:W-:-:S04]  /*a120*/  HFMA2.MMA R21, -RZ, RZ, 0, 0 ;  /* 0x00000000ff157435 */ /* 0x000fc800000001ff */
[----:B------:R-:W-:Y:S02]  /*a130*/  MOV R29, R36 ;  /* 0x00000024001d7202 */ /* 0x000fe40000000f00 */
[----:B------:R-:W-:-:S07]  /*a140*/  MOV R34, R30 ;  /* 0x0000001e00227202 */ /* 0x000fce0000000f00 */
[----:B------:R-:W-:Y:S05]  /*a150*/  WARPSYNC.COLLECTIVE R26, `(.L_x_1446) ;  /* 0x000000001a087348 */ /* 0x000fea0003c00000 */
[----:B------:R0:W1:Y:S02]  /*a160*/  SHFL.BFLY P2, R30, R29, R28, R27 ;  /* 0x0c00001c1d1e7389 */ /* 0x000064000004001b */
[----:B01----:R-:W-:Y:S01]  /*a170*/  ENDCOLLECTIVE ;  /* 0x000000000000791b */ /* 0x003fe20003800000 */
.L_x_1446:
[----:B------:R-:W-:Y:S01]  /*a180*/  FADD.FTZ R34, R35, R34 ;  /* 0x0000002223227221 */ /* 0x000fe20000010000 */
[----:B------:R-:W-:Y:S01]  /*a190*/  HFMA2.MMA R28, -RZ, RZ, 0, 4.76837158203125e-07 ;  /* 0x00000008ff1c7435 */ /* 0x000fe200000001ff */
[----:B------:R-:W-:Y:S02]  /*a1a0*/  MOV R29, R24 ;  /* 0x00000018001d7202 */ /* 0x000fe40000000f00 */
[----:B------:R-:W-:-:S08]  /*a1b0*/  MOV R33, R30 ;  /* 0x0000001e00217202 */ /* 0x000fd00000000f00 */
[----:B------:R-:W-:Y:S05]  /*a1c0*/  WARPSYNC.COLLECTIVE R26, `(.L_x_1447) ;  /* 0x000000001a087348 */ /* 0x000fea0003c00000 */
[----:B------:R0:W1:Y:S02]  /*a1d0*/  SHFL.BFLY P2, R30, R29, R28, R27 ;  /* 0x0c00001c1d1e7389 */ /* 0x000064000004001b */
[----:B01----:R-:W-:Y:S01]  /*a1e0*/  ENDCOLLECTIVE ;  /* 0x000000000000791b */ /* 0x003fe20003800000 */
.L_x_1447:
[----:B------:R-:W-:Y:S01]  /*a1f0*/  FADD.FTZ R33, R36, R33 ;  /* 0x0000002124217221 */ /* 0x000fe20000010000 */
[----:B------:R-:W-:Y:S02]  /*a200*/  MOV R29, R23 ;  /* 0x00000017001d7202 */ /* 0x000fe40000000f00 */
[----:B------:R-:W-:-:S07]  /*a210*/  MOV R37, R30 ;  /* 0x0000001e00257202 */ /* 0x000fce0000000f00 */
[----:B------:R-:W-:Y:S05]  /*a220*/  WARPSYNC.COLLECTIVE R26, `(.L_x_1448) ;  /* 0x000000001a087348 */ /* 0x000fea0003c00000 */
[----:B------:R0:W1:Y:S02]  /*a230*/  SHFL.BFLY P2, R30, R29, R28, R27 ;  /* 0x0c00001c1d1e7389 */ /* 0x000064000004001b */
[----:B01----:R-:W-:Y:S01]  /*a240*/  ENDCOLLECTIVE ;  /* 0x000000000000791b */ /* 0x003fe20003800000 */
.L_x_1448:
[----:B------:R-:W-:Y:S01]  /*a250*/  FADD.FTZ R25, R37, R24 ;  /* 0x0000001825197221 */ /* 0x000fe20000010000 */
[----:B------:R-:W-:Y:S01]  /*a260*/  @!P0 SHF.L.U32 R24, R10, 0x1, RZ ;  /* 0x000000010a188819 */ /* 0x000fe200000006ff */
[----:B------:R-:W-:-:S03]  /*a270*/  HFMA2.MMA R28, -RZ, RZ, 0, 2.384185791015625e-07 ;  /* 0x00000004ff1c7435 */ /* 0x000fc600000001ff */
[----:B------:R-:W-:Y:S02]  /*a280*/  MOV R29, R25 ;  /* 0x00000019001d7202 */ /* 0x000fe40000000f00 */
[----:B------:R-:W-:-:S07]  /*a290*/  MOV R38, R30 ;  /* 0x0000001e00267202 */ /* 0x000fce0000000f00 */
[----:B------:R-:W-:Y:S05]  /*a2a0*/  WARPSYNC.COLLECTIVE R26, `(.L_x_1449) ;  /* 0x000000001a087348 */ /* 0x000fea0003c00000 */
[----:B------:R0:W1:Y:S02]  /*a2b0*/  SHFL.BFLY P2, R30, R29, R28, R27 ;  /* 0x0c00001c1d1e7389 */ /* 0x000064000004001b */
[----:B01----:R-:W-:Y:S01]  /*a2c0*/  ENDCOLLECTIVE ;  /* 0x000000000000791b */ /* 0x003fe20003800000 */
.L_x_1449:
        /* <DEDUP_REMOVED lines=8> */
.L_x_1450:
[----:B------:R-:W-:Y:S01]  /*a350*/  FADD.FTZ R38, R25, R38 ;  /* 0x0000002619267221 */ /* 0x000fe20000010000 */
[----:B------:R-:W-:-:S04]  /*a360*/  HFMA2.MMA R28, -RZ, RZ, 0, 1.1920928955078125e-07 ;  /* 0x00000002ff1c7435 */ /* 0x000fc800000001ff */
[----:B------:R-:W-:Y:S02]  /*a370*/  MOV R29, R38 ;  /* 0x00000026001d7202 */ /* 0x000fe40000000f00 */
[----:B------:R-:W-:Y:S02]  /*a380*/  MOV R37, R30 ;  /* 0x0000001e00257202 */ /* 0x000fe40000000f00 */
[----:B------:R-:W-:-:S03]  /*a390*/  @!P0 LEA R30, R10, UR4, 0x7 ;  /* 0x000000040a1e8c11 */ /* 0x000fc6000f8e38ff */
[----:B------:R-:W-:Y:S01]  /*a3a0*/  FADD.FTZ R37, R32, R37 ;  /* 0x0000002520257221 */ /* 0x000fe20000010000 */
[----:B------:R-:W-:-:S07]  /*a3b0*/  @!P0 LEA R39, R23, R30, 0x2 ;  /* 0x0000001e17278211 */ /* 0x000fce00078e10ff */
[----:B------:R-:W-:Y:S05]  /*a3c0*/  WARPSYNC.COLLECTIVE R26, `(.L_x_1451) ;  /* 0x000000001a087348 */ /* 0x000fea0003c00000 */
[----:B------:R0:W1:Y:S02]  /*a3d0*/  SHFL.BFLY P2, R30, R29, R28, R27 ;  /* 0x0c00001c1d1e7389 */ /* 0x000064000004001b */
[----:B01----:R-:W-:Y:S01]  /*a3e0*/  ENDCOLLECTIVE ;  /* 0x000000000000791b */ /* 0x003fe20003800000 */
.L_x_1451:
[----:B------:R0:W1:Y:S04]  /*a3f0*/  @!P0 LDS R22, [R39] ;  /* 0x0000000027168984 */ /* 0x0000680000000800 */
[----:B------:R0:W2:Y:S01]  /*a400*/  @!P0 LDS R20, [R39+0x500] ;  /* 0x0005000027148984 */ /* 0x0000a20000000800 */
[----:B------:R-:W-:Y:S02]  /*a410*/  MOV R29, R37 ;  /* 0x00000025001d7202 */ /* 0x000fe40000000f00 */
[----:B------:R-:W-:-:S07]  /*a420*/  MOV R23, R30 ;  /* 0x0000001e00177202 */ /* 0x000fce0000000f00 */
[----:B012---:R-:W-:Y:S05]  /*a430*/  WARPSYNC.COLLECTIVE R26, `(.L_x_1452) ;  /* 0x000000001a087348 */ /* 0x007fea0003c00000 */
[----:B------:R3:W4:Y:S02]  /*a440*/  SHFL.BFLY P2, R30, R29, R28, R27 ;  /* 0x0c00001c1d1e7389 */ /* 0x000724000004001b */
[----:B01234-:R-:W-:Y:S01]  /*a450*/  ENDCOLLECTIVE ;  /* 0x000000000000791b */ /* 0x01ffe20003800000 */
.L_x_1452:
        /* <DEDUP_REMOVED lines=9> */
.L_x_1453:
[----:B------:R-:W-:Y:S01]  /*a4f0*/  ISETP.NE.AND P0, PT, R10, RZ, PT ;  /* 0x000000ff0a00720c */ /* 0x000fe20003f05270 */
[----:B------:R-:W-:-:S05]  /*a500*/  FADD.FTZ R37, R37, R24 ;  /* 0x0000001825257221 */ /* 0x000fca0000010000 */
[----:B------:R-:W-:-:S07]  /*a510*/  MOV R29, R37 ;  /* 0x00000025001d7202 */ /* 0x000fce0000000f00 */
[----:B------:R-:W0:Y:S01]  /*a520*/  @!P0 LDC.64 R24, c[0x0][0x218] ;  /* 0x00008600ff188b82 */ /* 0x000e220000000a00 */
[----:B------:R-:W-:Y:S02]  /*a530*/  @!P0 F2FP.BF16.F32.PACK_AB R44, RZ, R44 ;  /* 0x0000002cff2c823e */ /* 0x000fe400000010ff */
[----:B------:R-:W-:-:S07]  /*a540*/  MOV R39, R30 ;  /* 0x0000001e00277202 */ /* 0x000fce0000000f00 */
[----:B0-----:R-:W-:Y:S05]  /*a550*/  WARPSYNC.COLLECTIVE R26, `(.L_x_1454) ;  /* 0x000000001a087348 */ /* 0x001fea0003c00000 */
[----:B------:R1:W2:Y:S02]  /*a560*/  SHFL.BFLY P2, R30, R29, R28, R27 ;  /* 0x0c00001c1d1e7389 */ /* 0x0002a4000004001b */
[----:B012---:R-:W-:Y:S01]  /*a570*/  ENDCOLLECTIVE ;  /* 0x000000000000791b */ /* 0x007fe20003800000 */
.L_x_1454:
[----:B------:R-:W-:Y:S01]  /*a580*/  FADD.FTZ R38, R38, R39 ;  /* 0x0000002726267221 */ /* 0x000fe20000010000 */
[----:B------:R-:W-:Y:S01]  /*a590*/  HFMA2.MMA R28, -RZ, RZ, 0, 4.76837158203125e-07 ;  /* 0x00000008ff1c7435 */ /* 0x000fe200000001ff */
[----:B------:R-:W-:Y:S02]  /*a5a0*/  MOV R29, R21 ;  /* 0x00000015001d7202 */ /* 0x000fe40000000f00 */
[----:B------:R-:W-:-:S08]  /*a5b0*/  MOV R40, R30 ;  /* 0x0000001e00287202 */ /* 0x000fd00000000f00 */
[----:B------:R-:W-:Y:S05]  /*a5c0*/  WARPSYNC.COLLECTIVE R26, `(.L_x_1455) ;  /* 0x000000001a087348 */ /* 0x000fea0003c00000 */
[----:B------:R0:W1:Y:S02]  /*a5d0*/  SHFL.BFLY P2, R30, R29, R28, R27 ;  /* 0x0c00001c1d1e7389 */ /* 0x000064000004001b */
[----:B01----:R-:W-:Y:S01]  /*a5e0*/  ENDCOLLECTIVE ;  /* 0x000000000000791b */ /* 0x003fe20003800000 */
.L_x_1455:
[----:B------:R-:W-:Y:S01]  /*a5f0*/  FADD.FTZ R37, R37, R40 ;  /* 0x0000002825257221 */ /* 0x000fe20000010000 */
[----:B------:R-:W-:Y:S02]  /*a600*/  MOV R29, R18 ;  /* 0x00000012001d7202 */ /* 0x000fe40000000f00 */
[----:B------:R-:W-:-:S07]  /*a610*/  MOV R42, R30 ;  /* 0x0000001e002a7202 */ /* 0x000fce0000000f00 */
[----:B------:R-:W-:Y:S05]  /*a620*/  WARPSYNC.COLLECTIVE R26, `(.L_x_1456) ;  /* 0x000000001a087348 */ /* 0x000fea0003c00000 */
[----:B------:R0:W1:Y:S02]  /*a630*/  SHFL.BFLY P2, R30, R29, R28, R27 ;  /* 0x0c00001c1d1e7389 */ /* 0x000064000004001b */
[----:B01----:R-:W-:Y:S01]  /*a640*/  ENDCOLLECTIVE ;  /* 0x000000000000791b */ /* 0x003fe20003800000 */
.L_x_1456:
[----:B------:R-:W-:Y:S01]  /*a650*/  FADD.FTZ R42, R42, R21 ;  /* 0x000000152a2a7221 */ /* 0x000fe20000010000 */
[----:B------:R-:W-:-:S04]  /*a660*/  HFMA2.MMA R28, -RZ, RZ, 0, 2.384185791015625e-07 ;  /* 0x00000004ff1c7435 */ /* 0x000fc800000001ff */
[----:B------:R-:W-:Y:S02]  /*a670*/  MOV R29, R42 ;  /* 0x0000002a001d7202 */ /* 0x000fe40000000f00 */
[----:B------:R-:W-:-:S07]  /*a680*/  MOV R23, R30 ;  /* 0x0000001e00177202 */ /* 0x000fce0000000f00 */
[----:B------:R-:W-:Y:S05]  /*a690*/  WARPSYNC.COLLECTIVE R26, `(.L_x_1457) ;  /* 0x000000001a087348 */ /* 0x000fea0003c00000 */
[----:B------:R0:W1:Y:S02]  /*a6a0*/  SHFL.BFLY P2, R30, R29, R28, R27 ;  /* 0x0c00001c1d1e7389 */ /* 0x000064000004001b */
[----:B01----:R-:W-:Y:S01]  /*a6b0*/  ENDCOLLECTIVE ;  /* 0x000000000000791b */ /* 0x003fe20003800000 */
.L_x_1457:
        /* <DEDUP_REMOVED lines=8> */
.L_x_1458:
[----:B------:R-:W-:Y:S01]  /*a740*/  FADD.FTZ R42, R42, R41 ;  /* 0x000000292a2a7221 */ /* 0x000fe20000010000 */
[----:B------:R-:W-:Y:S02]  /*a750*/  IADD3 R41, R15, R6, RZ ;  /* 0x000000060f297210 */ /* 0x000fe40007ffe0ff */
[----:B------:R-:W0:Y:S03]  /*a760*/  @!P0 LDC.64 R14, c[0x0][0x220] ;  /* 0x00008800ff0e8b82 */ /* 0x000e260000000a00 */
[----:B------:R-:W-:-:S04]  /*a770*/  @!P0 IMAD.WIDE R24, R41, 0x2, R24 ;  /* 0x0000000229188825 */ /* 0x000fc800078e0218 */
[C---:B------:R-:W-:Y:S01]  /*a780*/  @!P0 IMAD.WIDE R22, R41.reuse, 0x2, R22 ;  /* 0x0000000229168825 */ /* 0x040fe200078e0216 */
[----:B------:R-:W-:Y:S01]  /*a790*/  HFMA2.MMA R28, -RZ, RZ, 0, 1.1920928955078125e-07 ;  /* 0x00000002ff1c7435 */ /* 0x000fe200000001ff */
[----:B------:R-:W-:Y:S02]  /*a7a0*/  MOV R29, R42 ;  /* 0x0000002a001d7202 */ /* 0x000fe40000000f00 */
[----:B------:R-:W-:Y:S01]  /*a7b0*/  @!P0 IMAD.WIDE R18, R41, 0x2, R18 ;  /* 0x0000000229128825 */ /* 0x000fe200078e0212 */
[----:B------:R-:W-:-:S07]  /*a7c0*/  MOV R20, R30 ;  /* 0x0000001e00147202 */ /* 0x000fce0000000f00 */
[----:B0-----:R-:W-:Y:S05]  /*a7d0*/  WARPSYNC.COLLECTIVE R26, `(.L_x_1459) ;  /* 0x000000001a087348 */ /* 0x001fea0003c00000 */
[----:B------:R1:W2:Y:S02]  /*a7e0*/  SHFL.BFLY P2, R30, R29, R28, R27 ;  /* 0x0c00001c1d1e7389 */ /* 0x0002a4000004001b */
[----:B012---:R-:W-:Y:S01]  /*a7f0*/  ENDCOLLECTIVE ;  /* 0x000000000000791b */ /* 0x007fe20003800000 */
.L_x_1459:
[----:B------:R-:W-:Y:S01]  /*a800*/  FADD.FTZ R31, R31, R20 ;  /* 0x000000141f1f7221 */ /* 0x000fe20000010000 */
[C---:B------:R-:W-:Y:S01]  /*a810*/  @!P0 IMAD.WIDE R14, R41.reuse, 0x2, R14 ;  /* 0x00000002290e8825 */ /* 0x040fe200078e020e */
[----:B------:R-:W0:Y:S03]  /*a820*/  @!P0 LDC.64 R20, c[0x0][0x218] ;  /* 0x00008600ff148b82 */ /* 0x000e260000000a00 */
        /* <DEDUP_REMOVED lines=10> */
.L_x_1460:
        /* <DEDUP_REMOVED lines=14> */
.L_x_1461:
        /* <DEDUP_REMOVED lines=11> */
.L_x_1462:
[----:B------:R-:W-:Y:S01]  /*aa60*/  FADD.FTZ R35, R42, R35 ;  /* 0x000000232a237221 */ /* 0x000fe20000010000 */
[----:B------:R-:W-:Y:S06]  /*aa70*/  BRA `(.L_x_1463) ;  /* 0xffffffe000d47947 */ /* 0x000fec000383ffff */
.L_x_1464:
        /* <DEDUP_REMOVED lines=16> */
.L_x_3480:


//--------------------- .text._ZN13group_norm_v218gn_bwd_cuda_kernelI13__nv_bfloat16Li320ELi3ELi16ELi40ELi1024ELb1ELb1ELi32ELi320ELi320ELi4ELb1ELi12ELb0ELb0ELNS_15WgradSyncMethodE3ENS_16CompileConditionILi900EEEEEvPT_S6_S6_PKS5_S8_S8_S8_PKfflPfPj --------------------------
	.section	.text._ZN13group_norm_v218gn_bwd_cuda_kernelI13__nv_bfloat16Li320ELi3ELi16ELi40ELi1024ELb1ELb1ELi32ELi320ELi320ELi4ELb1ELi12ELb0ELb0ELNS_15WgradSyncMethodE3ENS_16CompileConditionILi900EEEEEvPT_S6_S6_PKS5_S8_S8_S8_PKfflPfPj,"ax",@progbits
	.align	128
        .global         _ZN13group_norm_v218gn_bwd_cuda_kernelI13__nv_bfloat16Li320ELi3ELi16ELi40ELi1024ELb1ELb1ELi32ELi320ELi320ELi4ELb1ELi12ELb0ELb0ELNS_15WgradSyncMethodE3ENS_16CompileConditionILi900EEEEEvPT_S6_S6_PKS5_S8_S8_S8_PKfflPfPj
        .type           _ZN13group_norm_v218gn_bwd_cuda_kernelI13__nv_bfloat16Li320ELi3ELi16ELi40ELi1024ELb1ELb1ELi32ELi320ELi320ELi4ELb1ELi12ELb0ELb0ELNS_15WgradSyncMethodE3ENS_16CompileConditionILi900EEEEEvPT_S6_S6_PKS5_S8_S8_S8_PKfflPfPj,@function
        .size           _ZN13group_norm_v218gn_bwd_cuda_kernelI13__nv_bfloat16Li320ELi3ELi16ELi40ELi1024ELb1ELb1ELi32ELi320ELi320ELi4ELb1ELi12ELb0ELb0ELNS_15WgradSyncMethodE3ENS_16CompileConditionILi900EEEEEvPT_S6_S6_PKS5_S8_S8_S8_PKfflPfPj,(.L_x_3481 - _ZN13group_norm_v218gn_bwd_cuda_kernelI13__nv_bfloat16Li320ELi3ELi16ELi40ELi1024ELb1ELb1ELi32ELi320ELi320ELi4ELb1ELi12ELb0ELb0ELNS_15WgradSyncMethodE3ENS_16CompileConditionILi900EEEEEvPT_S6_S6_PKS5_S8_S8_S8_PKfflPfPj)
        .other          _ZN13group_norm_v218gn_bwd_cuda_kernelI13__nv_bfloat16Li320ELi3ELi16ELi40ELi1024ELb1ELb1ELi32ELi320ELi320ELi4ELb1ELi12ELb0ELb0ELNS_15WgradSyncMethodE3ENS_16CompileConditionILi900EEEEEvPT_S6_S6_PKS5_S8_S8_S8_PKfflPfPj,@"STO_CUDA_ENTRY STV_DEFAULT"
_ZN13group_norm_v218gn_bwd_cuda_kernelI13__nv_bfloat16Li320ELi3ELi16ELi40ELi1024ELb1ELb1ELi32ELi320ELi320ELi4ELb1ELi12ELb0ELb0ELNS_15WgradSyncMethodE3ENS_16CompileConditionILi900EEEEEvPT_S6_S6_PKS5_S8_S8_S8_PKfflPfPj:
.text._ZN13group_norm_v218gn_bwd_cuda_kernelI13__nv_bfloat16Li320ELi3ELi16ELi40ELi1024ELb1ELb1ELi32ELi320ELi320ELi4ELb1ELi12ELb0ELb0ELNS_15WgradSyncMethodE3ENS_16CompileConditionILi900EEEEEvPT_S6_S6_PKS5_S8_S8_S8_PKfflPfPj:
        /* <DEDUP_REMOVED lines=32> */
.L_x_1467:
[----:B------:R-:W2:Y:S04]  /*0200*/  LD.E.STRONG.GPU R0, desc[UR12][R2.64] ;  /* 0x0000000c02007980 */ /* 0x000ea8000c10f900 */
[----:B--2---:R-:W-:Y:S01]  /*0210*/  CCTL.IVALL ;  /* 0x00000000ff00798f */ /* 0x004fe20002000000 */
[----:B------:R-:W-:Y:S05]  /*0220*/  YIELD ;  /* 0x0000000000007946 */ /* 0x000fea0003800000 */
[----:B-----5:R-:W-:-:S04]  /*0230*/  LOP3.LUT R0, R0, R5, RZ, 0x3c, !PT ;  /* 0x0000000500007212 */ /* 0x020fc800078e3cff */
[----:B------:R-:W-:-:S13]  /*0240*/  ISETP.GT.AND P0, PT, R0, -0x1, PT ;  /* 0xffffffff0000780c */ /* 0x000fda0003f04270 */
[----:B------:R-:W-:Y:S05]  /*0250*/  @P0 BRA `(.L_x_1467) ;  /* 0xfffffffc00e80947 */ /* 0x000fea000383ffff */
.L_x_1466:
[----:B------:R-:W-:Y:S05]  /*0260*/  WARPSYNC.ALL ;  /* 0x0000000000007948 */ /* 0x000fea0003800000 */
[----:B------:R-:W-:Y:S06]  /*0270*/  BAR.SYNC.DEFER_BLOCKING 0x0 ;  /* 0x0000000000007b1d */ /* 0x000fec0000010000 */
[----:B------:R-:W-:Y:S05]  /*0280*/  BRA `(.L_x_1468) ;  /* 0x00000068005c7947 */ /* 0x000fea0003800000 */
.L_x_1465:
        /* <DEDUP_REMOVED lines=39> */
.L_x_1480:
        /* <DEDUP_REMOVED lines=931> */
.L_x_1469:
        /* <DEDUP_REMOVED lines=109> */
.L_x_1471:
[----:B------:R-:W-:Y:S05]  /*4600*/  BSYNC B0 ;  /* 0x0000000000007941 */ /* 0x000fea0003800000 */
.L_x_1470:
        /* <DEDUP_REMOVED lines=29> */
.L_x_1473:
[----:B------:R-:W-:Y:S05]  /*47e0*/  BSYNC B0 ;  /* 0x0000000000007941 */ /* 0x000fea0003800000 */
.L_x_1472:
        /* <DEDUP_REMOVED lines=56> */
.L_x_1476:
[----:B------:R-:W3:Y:S04]  /*4b70*/  LD.E.STRONG.GPU R49, desc[UR12][R16.64] ;  /* 0x0000000c10317980 */ /* 0x000ee8000c10f900 */
[----:B---3--:R-:W-:Y:S01]  /*4b80*/  CCTL.IVALL ;  /* 0x00000000ff00798f */ /* 0x008fe20002000000 */
[----:B------:R-:W-:Y:S05]  /*4b90*/  YIELD ;  /* 0x0000000000007946 */ /* 0x000fea0003800000 */
[----:B-----5:R-:W-:-:S04]  /*4ba0*/  LOP3.LUT R49, R49, R48, RZ, 0x3c, !PT ;  /* 0x0000003031317212 */ /* 0x020fc800078e3cff */
[----:B------:R-:W-:-:S13]  /*4bb0*/  ISETP.GT.AND P1, PT, R49, -0x1, PT ;  /* 0xffffffff3100780c */ /* 0x000fda0003f24270 */
[----:B------:R-:W-:Y:S05]  /*4bc0*/  @P1 BRA `(.L_x_1476) ;  /* 0xfffffffc00e81947 */ /* 0x000fea000383ffff */
.L_x_1475:
[----:B------:R-:W-:Y:S05]  /*4bd0*/  WARPSYNC.ALL ;  /* 0x0000000000007948 */ /* 0x000fea0003800000 */
[----:B------:R-:W-:Y:S06]  /*4be0*/  BAR.SYNC.DEFER_BLOCKING 0x0 ;  /* 0x0000000000007b1d */ /* 0x000fec0000010000 */
[----:B------:R-:W-:Y:S05]  /*4bf0*/  BRA `(.L_x_1477) ;  /* 0x0000000000687947 */ /* 0x000fea0003800000 */
.L_x_1474:
        /* <DEDUP_REMOVED lines=18> */
.L_x_1479:
[----:B------:R-:W3:Y:S04]  /*4d20*/  LD.E.STRONG.GPU R49, desc[UR12][R16.64] ;  /* 0x0000000c10317980 */ /* 0x000ee8000c10f900 */
[----:B---3--:R-:W-:Y:S01]  /*4d30*/  CCTL.IVALL ;  /* 0x00000000ff00798f */ /* 0x008fe20002000000 */
[----:B------:R-:W-:Y:S05]  /*4d40*/  YIELD ;  /* 0x0000000000007946 */ /* 0x000fea0003800000 */
[----:B-----5:R-:W-:-:S04]  /*4d50*/  LOP3.LUT R49, R49, R48, RZ, 0x3c, !PT ;  /* 0x0000003031317212 */ /* 0x020fc800078e3cff */
[----:B------:R-:W-:-:S13]  /*4d60*/  ISETP.GT.AND P1, PT, R49, -0x1, PT ;  /* 0xffffffff3100780c */ /* 0x000fda0003f24270 */
[----:B------:R-:W-:Y:S05]  /*4d70*/  @P1 BRA `(.L_x_1479) ;  /* 0xfffffffc00e81947 */ /* 0x000fea000383ffff */
.L_x_1478:
[----:B------:R-:W-:Y:S05]  /*4d80*/  WARPSYNC.ALL ;  /* 0x0000000000007948 */ /* 0x000fea0003800000 */
[----:B------:R-:W-:Y:S06]  /*4d90*/  BAR.SYNC.DEFER_BLOCKING 0x0 ;  /* 0x0000000000007b1d */ /* 0x000fec0000010000 */
.L_x_1477:
        /* <DEDUP_REMOVED lines=486> */
.L_x_1468:
        /* <DEDUP_REMOVED lines=56> */
.L_x_1497:
        /* <DEDUP_REMOVED lines=45> */
.L_x_1484:
[----:B------:R-:W-:Y:S05]  /*7250*/  BSYNC B1 ;  /* 0x0000000000017941 */ /* 0x000fea0003800000 */
.L_x_1483:
        /* <DEDUP_REMOVED lines=21> */
.L_x_1487:
        /* <DEDUP_REMOVED lines=55> */
.L_x_1486:
[----:B------:R-:W-:Y:S05]  /*7720*/  BSYNC B1 ;  /* 0x0000000000017941 */ /* 0x000fea0003800000 */
.L_x_1485:
        /* <DEDUP_REMOVED lines=35> */
.L_x_1489:
[----:B------:R-:W-:Y:S05]  /*7960*/  BSYNC B1 ;  /* 0x0000000000017941 */ /* 0x000fea0003800000 */
.L_x_1488:
        /* <DEDUP_REMOVED lines=15> */
.L_x_1482:
[----:B------:R-:W-:Y:S05]  /*7a60*/  BSYNC B0 ;  /* 0x0000000000007941 */ /* 0x000fea0003800000 */
.L_x_1481:
        /* <DEDUP_REMOVED lines=50> */
.L_x_1506:
        /* <DEDUP_REMOVED lines=46> */
.L_x_1516:
        /* <DEDUP_REMOVED lines=41> */
.L_x_1526:
[----:B--2---:R-:W-:Y:S01]  /*8300*/  FADD.FTZ R15, R14, R30 ;  /* 0x0000001e0e0f7221 */ /* 0x004fe20000010000 */
[----:B------:R-:W-:-:S04]  /*8310*/  @!P1 F2FP.BF16.F32.PACK_AB R14, RZ, R24 ;  /* 0x00000018ff0e923e */ /* 0x000fc800000010ff */
[----:B------:R-:W-:Y:S01]  /*8320*/  @!P1 F2FP.BF16.F32.PACK_AB R15, RZ, R15 ;  /* 0x0000000fff0f923e */ /* 0x000fe200000010ff */
[----:B------:R3:W-:Y:S03]  /*8330*/  @!P1 STG.E.U16 desc[UR12][R16.64+0x50], R14 ;  /* 0x0000500e10009986 */ /* 0x0007e6000c10150c */
[----:B------:R-:W-:Y:S02]  /*8340*/  PRMT R20, R15, 0x7610, R20 ;  /* 0x000076100f147816 */ /* 0x000fe40000000014 */
[----:B------:R-:W-:-:S03]  /*8350*/  LEA.HI R15, R56, 0x3c, RZ, 0x1c ;  /* 0x0000003c380f7811 */ /* 0x000fc600078fe0ff */
[----:B------:R3:W-:Y:S04]  /*8360*/  @!P1 STG.E.U16 desc[UR12][R18.64+0x50], R20 ;  /* 0x0000501412009986 */ /* 0x0007e8000c10150c */
.L_x_1492:
[----:B------:R-:W-:Y:S05]  /*8370*/  BSYNC B0 ;  /* 0x0000000000007941 */ /* 0x000fea0003800000 */
.L_x_1491:
        /* <DEDUP_REMOVED lines=165> */
.L_x_1560:
        /* <DEDUP_REMOVED lines=9> */
.L_x_1490:
        /* <DEDUP_REMOVED lines=8> */
.L_x_1493:
[----:B------:R-:W-:Y:S01]  /*8ee0*/  HFMA2.MMA R28, -RZ, RZ, 0, 4.76837158203125e-07 ;  /* 0x00000008ff1c7435 */ /* 0x000fe200000001ff */
[----:B-1----:R-:W-:Y:S02]  /*8ef0*/  MOV R29, R14 ;  /* 0x0000000e001d7202 */ /* 0x002fe40000000f00 */
[----:B------:R-:W-:Y:S02]  /*8f00*/  MOV R27, 0x101f ;  /* 0x0000101f001b7802 */ /* 0x000fe40000000f00 */
[----:B------:R-:W-:-:S07]  /*8f10*/  MOV R26, 0xffff ;  /* 0x0000ffff001a7802 */ /* 0x000fce0000000f00 */
[----:B0-2---:R-:W-:Y:S05]  /*8f20*/  WARPSYNC.COLLECTIVE R26, `(.L_x_1498) ;  /* 0x000000001a087348 */ /* 0x005fea0003c00000 */
[----:B------:R1:W3:Y:S02]  /*8f30*/  SHFL.BFLY P2, R30, R29, R28, R27 ;  /* 0x0c00001c1d1e7389 */ /* 0x0002e4000004001b */
[----:B0123--:R-:W-:Y:S01]  /*8f40*/  ENDCOLLECTIVE ;  /* 0x000000000000791b */ /* 0x00ffe20003800000 */
.L_x_1498:
[----:B------:R-:W-:Y:S02]  /*8f50*/  MOV R29, R15 ;  /* 0x0000000f001d7202 */ /* 0x000fe40000000f00 */
[----:B------:R-:W-:-:S07]  /*8f60*/  MOV R17, R30 ;  /* 0x0000001e00117202 */ /* 0x000fce0000000f00 */
[----:B------:R-:W-:Y:S05]  /*8f70*/  WARPSYNC.COLLECTIVE R26, `(.L_x_1499) ;  /* 0x000000001a087348 */ /* 0x000fea0003c00000 */
[----:B------:R0:W1:Y:S02]  /*8f80*/  SHFL.BFLY P2, R30, R29, R28, R27 ;  /* 0x0c00001c1d1e7389 */ /* 0x000064000004001b */
[----:B01----:R-:W-:Y:S01]  /*8f90*/  ENDCOLLECTIVE ;  /* 0x000000000000791b */ /* 0x003fe20003800000 */
.L_x_1499:
[----:B------:R-:W-:Y:S01]  /*8fa0*/  FADD.FTZ R17, R17, R14 ;  /* 0x0000000e11117221 */ /* 0x000fe20000010000 */
[----:B------:R-:W-:-:S04]  /*8fb0*/  HFMA2.MMA R28, -RZ, RZ, 0, 2.384185791015625e-07 ;  /* 0x00000004ff1c7435 */ /* 0x000fc800000001ff */
[----:B------:R-:W-:Y:S02]  /*8fc0*/  MOV R29, R17 ;  /* 0x00000011001d7202 */ /* 0x000fe40000000f00 */
[----:B------:R-:W-:-:S07]  /*8fd0*/  MOV R16, R30 ;  /* 0x0000001e00107202 */ /* 0x000fce0000000f00 */
[----:B------:R-:W-:Y:S05]  /*8fe0*/  WARPSYNC.COLLECTIVE R26, `(.L_x_1500) ;  /* 0x000000001a087348 */ /* 0x000fea0003c00000 */
[----:B------:R0:W1:Y:S02]  /*8ff0*/  SHFL.BFLY P2, R30, R29, R28, R27 ;  /* 0x0c00001c1d1e7389 */ /* 0x000064000004001b */
[----:B01----:R-:W-:Y:S01]  /*9000*/  ENDCOLLECTIVE ;  /* 0x000000000000791b */ /* 0x003fe20003800000 */
.L_x_1500:
[----:B------:R-:W-:-:S05]  /*9010*/  FADD.FTZ R16, R16, R15 ;  /* 0x0000000f10107221 */ /* 0x000fca0000010000 */
[----:B------:R-:W-:Y:S02]  /*9020*/  MOV R29, R16 ;  /* 0x00000010001d7202 */ /* 0x000fe40000000f00 */
[----:B------:R-:W-:-:S07]  /*9030*/  MOV R18, R30 ;  /* 0x0000001e00127202 */ /* 0x000fce0000000f00 */
[----:B------:R-:W-:Y:S05]  /*9040*/  WARPSYNC.COLLECTIVE R26, `(.L_x_1501) ;  /* 0x000000001a087348 */ /* 0x000fea0003c00000 */
[----:B------:R0:W1:Y:S02]  /*9050*/  SHFL.BFLY P2, R30, R29, R28, R27 ;  /* 0x0c00001c1d1e7389 */ /* 0x000064000004001b */
[----:B01----:R-:W-:Y:S01]  /*9060*/  ENDCOLLECTIVE ;  /* 0x000000000000791b */ /* 0x003fe20003800000 */
.L_x_1501:
[----:B------:R-:W-:Y:S01]  /*9070*/  FADD.FTZ R18, R17, R18 ;  /* 0x0000001211127221 */ /* 0x000fe20000010000 */
[----:B------:R-:W-:-:S04]  /*9080*/  HFMA2.MMA R28, -RZ, RZ, 0, 1.1920928955078125e-07 ;  /* 0x00000002ff1c7435 */ /* 0x000fc800000001ff */
[----:B------:R-:W-:Y:S02]  /*9090*/  MOV R29, R18 ;  /* 0x00000012001d7202 */ /* 0x000fe40000000f00 */
[----:B------:R-:W-:-:S07]  /*90a0*/  MOV R19, R30 ;  /* 0x0000001e00137202 */ /* 0x000fce0000000f00 */
[----:B------:R-:W-:Y:S05]  /*90b0*/  WARPSYNC.COLLECTIVE R26, `(.L_x_1502) ;  /* 0x000000001a087348 */ /* 0x000fea0003c00000 */
[----:B------:R0:W1:Y:S02]  /*90c0*/  SHFL.BFLY P2, R30, R29, R28, R27 ;  /* 0x0c00001c1d1e7389 */ /* 0x000064000004001b */
[----:B01----:R-:W-:Y:S01]  /*90d0*/  ENDCOLLECTIVE ;  /* 0x000000000000791b */ /* 0x003fe20003800000 */
.L_x_1502:
[----:B------:R-:W-:-:S05]  /*90e0*/  FADD.FTZ R19, R16, R19 ;  /* 0x0000001310137221 */ /* 0x000fca0000010000 */
[----:B------:R-:W-:Y:S02]  /*90f0*/  MOV R29, R19 ;  /* 0x00000013001d7202 */ /* 0x000fe40000000f00 */
[----:B------:R-:W-:-:S07]  /*9100*/  MOV R21, R30 ;  /* 0x0000001e00157202 */ /* 0x000fce0000000f00 */
[----:B------:R-:W-:Y:S05]  /*9110*/  WARPSYNC.COLLECTIVE R26, `(.L_x_1503) ;  /* 0x000000001a087348 */ /* 0x000fea0003c00000 */
[----:B------:R0:W1:Y:S02]  /*9120*/  SHFL.BFLY P2, R30, R29, R28, R27 ;  /* 0x0c00001c1d1e7389 */ /* 0x000064000004001b */
[----:B01----:R-:W-:Y:S01]  /*9130*/  ENDCOLLECTIVE ;  /* 0x000000000000791b */ /* 0x003fe20003800000 */
.L_x_1503:
[----:B------:R-:W-:Y:S01]  /*9140*/  FADD.FTZ R21, R18, R21 ;  /* 0x0000001512157221 */ /* 0x000fe20000010000 */
[----:B------:R-:W-:-:S04]  /*9150*/  HFMA2.MMA R28, -RZ, RZ, 0, 5.9604644775390625e-08 ;  /* 0x00000001ff1c7435 */ /* 0x000fc800000001ff */
[----:B------:R-:W-:Y:S02]  /*9160*/  MOV R29, R21 ;  /* 0x00000015001d7202 */ /* 0x000fe40000000f00 */
[----:B------:R-:W-:-:S07]  /*9170*/  MOV R14, R30 ;  /* 0x0000001e000e7202 */ /* 0x000fce0000000f00 */
[----:B------:R-:W-:Y:S05]  /*9180*/  WARPSYNC.COLLECTIVE R26, `(.L_x_1504) ;  /* 0x000000001a087348 */ /* 0x000fea0003c00000 */
[----:B------:R0:W1:Y:S02]  /*9190*/  SHFL.BFLY P2, R30, R29, R28, R27 ;  /* 0x0c00001c1d1e7389 */ /* 0x000064000004001b */
[----:B01----:R-:W-:Y:S01]  /*91a0*/  ENDCOLLECTIVE ;  /* 0x000000000000791b */ /* 0x003fe20003800000 */
.L_x_1504:
[----:B------:R-:W-:-:S05]  /*91b0*/  FADD.FTZ R14, R19, R14 ;  /* 0x0000000e130e7221 */ /* 0x000fca0000010000 */
[----:B------:R-:W-:Y:S02]  /*91c0*/  MOV R29, R14 ;  /* 0x0000000e001d7202 */ /* 0x000fe40000000f00 */
[----:B------:R-:W-:-:S07]  /*91d0*/  MOV R20, R30 ;  /* 0x0000001e00147202 */ /* 0x000fce0000000f00 */
[----:B------:R-:W-:Y:S05]  /*91e0*/  WARPSYNC.COLLECTIVE R26, `(.L_x_1505) ;  /* 0x000000001a087348 */ /* 0x000fea0003c00000 */
[----:B------:R0:W1:Y:S02]  /*91f0*/  SHFL.BFLY P2, R30, R29, R28, R27 ;  /* 0x0c00001c1d1e7389 */ /* 0x000064000004001b */
[----:B01----:R-:W-:Y:S01]  /*9200*/  ENDCOLLECTIVE ;  /* 0x000000000000791b */ /* 0x003fe20003800000 */
.L_x_1505:
[----:B------:R-:W-:Y:S01]  /*9210*/  FADD.FTZ R20, R21, R20 ;  /* 0x0000001415147221 */ /* 0x000fe20000010000 */
[----:B------:R-:W-:Y:S06]  /*9220*/  BRA `(.L_x_1506) ;  /* 0xffffffe800d87947 */ /* 0x000fec000383ffff */
.L_x_1494:
        /* <DEDUP_REMOVED lines=8> */
.L_x_1508:
[----:B------:R-:W-:Y:S05]  /*92b0*/  BSYNC B1 ;  /* 0x0000000000017941 */ /* 0x000fea0003800000 */
.L_x_1507:
        /* <DEDUP_REMOVED lines=8> */
.L_x_1509:
[----:B------:R-:W-:Y:S01]  /*9340*/  FADD.FTZ R21, R21, R14 ;  /* 0x0000000e15157221 */ /* 0x000fe20000010000 */
[----:B------:R-:W-:-:S04]  /*9350*/  HFMA2.MMA R28, -RZ, RZ, 0, 2.384185791015625e-07 ;  /* 0x00000004ff1c7435 */ /* 0x000fc800000001ff */
[----:B------:R-:W-:Y:S02]  /*9360*/  MOV R29, R21 ;  /* 0x00000015001d7202 */ /* 0x000fe40000000f00 */
[----:B------:R-:W-:-:S07]  /*9370*/  MOV R20, R30 ;  /* 0x0000001e00147202 */ /* 0x000fce0000000f00 */
[----:B------:R-:W-:Y:S05]  /*9380*/  WARPSYNC.COLLECTIVE R26, `(.L_x_1510) ;  /* 0x000000001a087348 */ /* 0x000fea0003c00000 */
[----:B------:R0:W1:Y:S02]  /*9390*/  SHFL.BFLY P2, R30, R29, R28, R27 ;  /* 0x0c00001c1d1e7389 */ /* 0x000064000004001b */
[----:B01----:R-:W-:Y:S01]  /*93a0*/  ENDCOLLECTIVE ;  /* 0x000000000000791b */ /* 0x003fe20003800000 */
.L_x_1510:
[----:B------:R-:W-:-:S05]  /*93b0*/  FADD.FTZ R20, R20, R15 ;  /* 0x0000000f14147221 */ /* 0x000fca0000010000 */
[----:B------:R-:W-:Y:S02]  /*93c0*/  MOV R29, R20 ;  /* 0x00000014001d7202 */ /* 0x000fe40000000f00 */
[----:B------:R-:W-:-:S07]  /*93d0*/  MOV R22, R30 ;  /* 0x0000001e00167202 */ /* 0x000fce0000000f00 */
[----:B------:R-:W-:Y:S05]  /*93e0*/  WARPSYNC.COLLECTIVE R26, `(.L_x_1511) ;  /* 0x000000001a087348 */ /* 0x000fea0003c00000 */
[----:B------:R0:W1:Y:S02]  /*93f0*/  SHFL.BFLY P2, R30, R29, R28, R27 ;  /* 0x0c00001c1d1e7389 */ /* 0x000064000004001b */
[----:B01----:R-:W-:Y:S01]  /*9400*/  ENDCOLLECTIVE ;  /* 0x000000000000791b */ /* 0x003fe20003800000 */
.L_x_1511:
[----:B------:R-:W-:Y:S01]  /*9410*/  FADD.FTZ R22, R21, R22 ;  /* 0x0000001615167221 */ /* 0x000fe20000010000 */
[----:B------:R-:W-:-:S04]  /*9420*/  HFMA2.MMA R28, -RZ, RZ, 0, 1.1920928955078125e-07 ;  /* 0x00000002ff1c7435 */ /* 0x000fc800000001ff */
[----:B------:R-:W-:Y:S02]  /*9430*/  MOV R29, R22 ;  /* 0x00000016001d7202 */ /* 0x000fe40000000f00 */
[----:B------:R-:W-:-:S07]  /*9440*/  MOV R23, R30 ;  /* 0x0000001e00177202 */ /* 0x000fce0000000f00 */
[----:B------:R-:W-:Y:S05]  /*9450*/  WARPSYNC.COLLECTIVE R26, `(.L_x_1512) ;  /* 0x000000001a087348 */ /* 0x000fea0003c00000 */
[----:B------:R0:W1:Y:S02]  /*9460*/  SHFL.BFLY P2, R30, R29, R28, R27 ;  /* 0x0c00001c1d1e7389 */ /* 0x000064000004001b */
[----:B01----:R-:W-:Y:S01]  /*9470*/  ENDCOLLECTIVE ;  /* 0x000000000000791b */ /* 0x003fe20003800000 */
.L_x_1512:
[----:B------:R-:W-:-:S05]  /*9480*/  FADD.FTZ R23, R20, R23 ;  /* 0x0000001714177221 */ /* 0x000fca0000010000 */
[----:B------:R-:W-:Y:S02]  /*9490*/  MOV R29, R23 ;  /* 0x00000017001d7202 */ /* 0x000fe40000000f00 */
[----:B------:R-:W-:-:S07]  /*94a0*/  MOV R25, R30 ;  /* 0x0000001e00197202 */ /* 0x000fce0000000f00 */
[----:B------:R-:W-:Y:S05]  /*94b0*/  WARPSYNC.COLLECTIVE R26, `(.L_x_1513) ;  /* 0x000000001a087348 */ /* 0x000fea0003c00000 */
[----:B------:R0:W1:Y:S02]  /*94c0*/  SHFL.BFLY P2, R30, R29, R28, R27 ;  /* 0x0c00001c1d1e7389 */ /* 0x000064000004001b */
[----:B01----:R-:W-:Y:S01]  /*94d0*/  ENDCOLLECTIVE ;  /* 0x000000000000791b */ /* 0x003fe20003800000 */
.L_x_1513:
[----:B------:R-:W-:Y:S01]  /*94e0*/  FADD.FTZ R25, R22, R25 ;  /* 0x0000001916197221 */ /* 0x000fe20000010000 */
[----:B------:R-:W-:-:S04]  /*94f0*/  HFMA2.MMA R28, -RZ, RZ, 0, 5.9604644775390625e-08 ;  /* 0x00000001ff1c7435 */ /* 0x000fc800000001ff */
[----:B------:R-:W-:Y:S02]  /*9500*/  MOV R29, R25 ;  /* 0x00000019001d7202 */ /* 0x000fe40000000f00 */
[----:B------:R-:W-:-:S07]  /*9510*/  MOV R14, R30 ;  /* 0x0000001e000e7202 */ /* 0x000fce0000000f00 */
[----:B------:R-:W-:Y:S05]  /*9520*/  WARPSYNC.COLLECTIVE R26, `(.L_x_1514) ;  /* 0x000000001a087348 */ /* 0x000fea0003c00000 */
[----:B------:R0:W1:Y:S02]  /*9530*/  SHFL.BFLY P2, R30, R29, R28, R27 ;  /* 0x0c00001c1d1e7389 */ /* 0x000064000004001b */
[----:B01----:R-:W-:Y:S01]  /*9540*/  ENDCOLLECTIVE ;  /* 0x000000000000791b */ /* 0x003fe20003800000 */
.L_x_1514:
[----:B------:R-:W-:-:S05]  /*9550*/  FADD.FTZ R14, R23, R14 ;  /* 0x0000000e170e7221 */ /* 0x000fca0000010000 */
[----:B------:R-:W-:Y:S02]  /*9560*/  MOV R29, R14 ;  /* 0x0000000e001d7202 */ /* 0x000fe40000000f00 */
[----:B------:R-:W-:-:S07]  /*9570*/  MOV R24, R30 ;  /* 0x0000001e00187202 */ /* 0x000fce0000000f00 */
[----:B------:R-:W-:Y:S05]  /*9580*/  WARPSYNC.COLLECTIVE R26, `(.L_x_1515) ;  /* 0x000000001a087348 */ /* 0x000fea0003c00000 */
[----:B------:R0:W1:Y:S02]  /*9590*/  SHFL.BFLY P2, R30, R29, R28, R27 ;  /* 0x0c00001c1d1e7389 */ /* 0x000064000004001b */
[----:B01----:R-:W-:Y:S01]  /*95a0*/  ENDCOLLECTIVE ;  /* 0x000000000000791b */ /* 0x003fe20003800000 */
.L_x_1515:
[----:B------:R-:W-:Y:S01]  /*95b0*/  FADD.FTZ R24, R25, R24 ;  /* 0x0000001819187221 */ /* 0x000fe20000010000 */
[----:B------:R-:W-:Y:S06]  /*95c0*/  BRA `(.L_x_1516) ;  /* 0xffffffe800a87947 */ /* 0x000fec000383ffff */
.L_x_1495:
        /* <DEDUP_REMOVED lines=8> */
.L_x_1518:
[----:B------:R-:W-:Y:S05]  /*9650*/  BSYNC B1 ;  /* 0x0000000000017941 */ /* 0x000fea0003800000 */
.L_x_1517:
        /* <DEDUP_REMOVED lines=8> */
.L_x_1519:
[----:B------:R-:W-:Y:S01]  /*96e0*/  FADD.FTZ R21, R21, R14 ;  /* 0x0000000e15157221 */ /* 0x000fe20000010000 */
[----:B------:R-:W-:-:S04]  /*96f0*/  HFMA2.MMA R28, -RZ, RZ, 0, 2.384185791015625e-07 ;  /* 0x00000004ff1c7435 */ /* 0x000fc800000001ff */
[----:B------:R-:W-:Y:S02]  /*9700*/  MOV R29, R21 ;  /* 0x00000015001d7202 */ /* 0x000fe40000000f00 */
[----:B------:R-:W-:-:S07]  /*9710*/  MOV R20, R30 ;  /* 0x0000001e00147202 */ /* 0x000fce0000000f00 */
[----:B------:R-:W-:Y:S05]  /*9720*/  WARPSYNC.COLLECTIVE R26, `(.L_x_1520) ;  /* 0x000000001a087348 */ /* 0x000fea0003c00000 */
[----:B------:R0:W1:Y:S02]  /*9730*/  SHFL.BFLY P2, R30, R29, R28, R27 ;  /* 0x0c00001c1d1e7389 */ /* 0x000064000004001b */
[----:B01----:R-:W-:Y:S01]  /*9740*/  ENDCOLLECTIVE ;  /* 0x000000000000791b */ /* 0x003fe20003800000 */
.L_x_1520:
[----:B------:R-:W-:-:S05]  /*9750*/  FADD.FTZ R20, R20, R15 ;  /* 0x0000000f14147221 */ /* 0x000fca0000010000 */
[----:B------:R-:W-:Y:S02]  /*9760*/  MOV R29, R20 ;  /* 0x00000014001d7202 */ /* 0x000fe40000000f00 */
[----:B------:R-:W-:-:S07]  /*9770*/  MOV R22, R30 ;  /* 0x0000001e00167202 */ /* 0x000fce0000000f00 */
[----:B------:R-:W-:Y:S05]  /*9780*/  WARPSYNC.COLLECTIVE R26, `(.L_x_1521) ;  /* 0x000000001a087348 */ /* 0x000fea0003c00000 */
[----:B------:R0:W1:Y:S02]  /*9790*/  SHFL.BFLY P2, R30, R29, R28, R27 ;  /* 0x0c00001c1d1e7389 */ /* 0x000064000004001b */
[----:B01----:R-:W-:Y:S01]  /*97a0*/  ENDCOLLECTIVE ;  /* 0x000000000000791b */ /* 0x003fe20003800000 */
.L_x_1521:
[----:B------:R-:W-:Y:S01]  /*97b0*/  FADD.FTZ R22, R21, R22 ;  /* 0x0000001615167221 */ /* 0x000fe20000010000 */
[----:B------:R-:W-:-:S04]  /*97c0*/  HFMA2.MMA R28, -RZ, RZ, 0, 1.1920928955078125e-07 ;  /* 0x00000002ff1c7435 */ /* 0x000fc800000001ff */
[----:B------:R-:W-:Y:S02]  /*97d0*/  MOV R29, R22 ;  /* 0x00000016001d7202 */ /* 0x000fe40000000f00 */
[----:B------:R-:W-:-:S07]  /*97e0*/  MOV R23, R30 ;  /* 0x0000001e00177202 */ /* 0x000fce0000000f00 */
[----:B------:R-:W-:Y:S05]  /*97f0*/  WARPSYNC.COLLECTIVE R26, `(.L_x_1522) ;  /* 0x000000001a087348 */ /* 0x000fea0003c00000 */
[----:B------:R0:W1:Y:S02]  /*9800*/  SHFL.BFLY P2, R30, R29, R28, R27 ;  /* 0x0c00001c1d1e7389 */ /* 0x000064000004001b */
[----:B01----:R-:W-:Y:S01]  /*9810*/  ENDCOLLECTIVE ;  /* 0x000000000000791b */ /* 0x003fe20003800000 */
.L_x_1522:
[----:B------:R-:W-:-:S05]  /*9820*/  FADD.FTZ R23, R20, R23 ;  /* 0x0000001714177221 */ /* 0x000fca0000010000 */
[----:B------:R-:W-:Y:S02]  /*9830*/  MOV R29, R23 ;  /* 0x00000017001d7202 */ /* 0x000fe40000000f00 */
[----:B------:R-:W-:-:S07]  /*9840*/  MOV R25, R30 ;  /* 0x0000001e00197202 */ /* 0x000fce0000000f00 */
[----:B------:R-:W-:Y:S05]  /*9850*/  WARPSYNC.COLLECTIVE R26, `(.L_x_1523) ;  /* 0x000000001a087348 */ /* 0x000fea0003c00000 */
[----:B------:R0:W1:Y:S02]  /*9860*/  SHFL.BFLY P2, R30, R29, R28, R27 ;  /* 0x0c00001c1d1e7389 */ /* 0x000064000004001b */
[----:B01----:R-:W-:Y:S01]  /*9870*/  ENDCOLLECTIVE ;  /* 0x000000000000791b */ /* 0x003fe20003800000 */
.L_x_1523:
[----:B------:R-:W-:Y:S01]  /*9880*/  FADD.FTZ R25, R22, R25 ;  /* 0x0000001916197221 */ /* 0x000fe20000010000 */
[----:B------:R-:W-:-:S04]  /*9890*/  HFMA2.MMA R28, -RZ, RZ, 0, 5.9604644775390625e-08 ;  /* 0x00000001ff1c7435 */ /* 0x000fc800000001ff */
[----:B------:R-:W-:Y:S02]  /*98a0*/  MOV R29, R25 ;  /* 0x00000019001d7202 */ /* 0x000fe40000000f00 */
[----:B------:R-:W-:-:S07]  /*98b0*/  MOV R14, R30 ;  /* 0x0000001e000e7202 */ /* 0x000fce0000000f00 */
[----:B------:R-:W-:Y:S05]  /*98c0*/  WARPSYNC.COLLECTIVE R26, `(.L_x_1524) ;  /* 0x000000001a087348 */ /* 0x000fea0003c00000 */
[----:B------:R0:W1:Y:S02]  /*98d0*/  SHFL.BFLY P2, R30, R29, R28, R27 ;  /* 0x0c00001c1d1e7389 */ /* 0x000064000004001b */
[----:B01----:R-:W-:Y:S01]  /*98e0*/  ENDCOLLECTIVE ;  /* 0x000000000000791b */ /* 0x003fe20003800000 */
.L_x_1524:
[----:B------:R-:W-:-:S05]  /*98f0*/  FADD.FTZ R14, R23, R14 ;  /* 0x0000000e170e7221 */ /* 0x000fca0000010000 */
[----:B------:R-:W-:Y:S02]  /*9900*/  MOV R29, R14 ;  /* 0x0000000e001d7202 */ /* 0x000fe40000000f00 */
[----:B------:R-:W-:-:S07]  /*9910*/  MOV R24, R30 ;  /* 0x0000001e00187202 */ /* 0x000fce0000000f00 */
[----:B------:R-:W-:Y:S05]  /*9920*/  WARPSYNC.COLLECTIVE R26, `(.L_x_1525) ;  /* 0x000000001a087348 */ /* 0x000fea0003c00000 */
[----:B------:R0:W1:Y:S02]  /*9930*/  SHFL.BFLY P2, R30, R29, R28, R27 ;  /* 0x0c00001c1d1e7389 */ /* 0x000064000004001b */
[----:B01----:R-:W-:Y:S01]  /*9940*/  ENDCOLLECTIVE ;  /* 0x000000000000791b */ /* 0x003fe20003800000 */
.L_x_1525:
[----:B------:R-:W-:Y:S01]  /*9950*/  FADD.FTZ R24, R25, R24 ;  /* 0x0000001819187221 */ /* 0x000fe20000010000 */
[----:B------:R-:W-:Y:S06]  /*9960*/  BRA `(.L_x_1526) ;  /* 0xffffffe800647947 */ /* 0x000fec000383ffff */
.L_x_1496:
        /* <DEDUP_REMOVED lines=8> */
.L_x_1528:
[----:B------:R-:W-:Y:S05]  /*99f0*/  BSYNC B0 ;  /* 0x0000000000007941 */ /* 0x000fea0003800000 */
.L_x_1527:
        /* <DEDUP_REMOVED lines=10> */
.L_x_1529:
        /* <DEDUP_REMOVED lines=17> */
.L_x_1530:
[----:B------:R-:W-:Y:S02]  /*9bb0*/  MOV R29, R17 ;  /* 0x00000011001d7202 */ /* 0x000fe40000000f00 */
[----:B------:R-:W-:-:S07]  /*9bc0*/  MOV R16, R30 ;  /* 0x0000001e00107202 */ /* 0x000fce0000000f00 */
[----:B------:R-:W-:Y:S05]  /*9bd0*/  WARPSYNC.COLLECTIVE R26, `(.L_x_1531) ;  /* 0x000000001a087348 */ /* 0x000fea0003c00000 */
[----:B------:R0:W1:Y:S02]  /*9be0*/  SHFL.BFLY P2, R30, R29, R28, R27 ;  /* 0x0c00001c1d1e7389 */ /* 0x000064000004001b */
[----:B01----:R-:W-:Y:S01]  /*9bf0*/  ENDCOLLECTIVE ;  /* 0x000000000000791b */ /* 0x003fe20003800000 */
.L_x_1531:
        /* <DEDUP_REMOVED lines=13> */
.L_x_1532:
[----:B------:R0:W1:Y:S04]  /*9cd0*/  @!P0 LDS R37, [R22] ;  /* 0x0000000016258984 */ /* 0x0000680000000800 */
[----:B------:R0:W2:Y:S01]  /*9ce0*/  @!P0 LDS R38, [R22+0x500] ;  /* 0x0005000016268984 */ /* 0x0000a20000000800 */
[----:B------:R-:W-:Y:S02]  /*9cf0*/  MOV R29, R14 ;  /* 0x0000000e001d7202 */ /* 0x000fe40000000f00 */
[----:B------:R-:W-:-:S07]  /*9d00*/  MOV R16, R30 ;  /* 0x0000001e00107202 */ /* 0x000fce0000000f00 */
[----:B012---:R-:W-:Y:S05]  /*9d10*/  WARPSYNC.COLLECTIVE R26, `(.L_x_1533) ;  /* 0x000000001a087348 */ /* 0x007fea0003c00000 */
[----:B------:R3:W4:Y:S02]  /*9d20*/  SHFL.BFLY P2, R30, R29, R28, R27 ;  /* 0x0c00001c1d1e7389 */ /* 0x000724000004001b */
[----:B01234-:R-:W-:Y:S01]  /*9d30*/  ENDCOLLECTIVE ;  /* 0x000000000000791b */ /* 0x01ffe20003800000 */
.L_x_1533:
        /* <DEDUP_REMOVED lines=9> */
.L_x_1534:
[----:B------:R-:W-:Y:S02]  /*9dd0*/  MOV R29, R17 ;  /* 0x00000011001d7202 */ /* 0x000fe40000000f00 */
[----:B------:R-:W-:-:S07]  /*9de0*/  MOV R19, R30 ;  /* 0x0000001e00137202 */ /* 0x000fce0000000f00 */
[----:B------:R-:W-:Y:S05]  /*9df0*/  WARPSYNC.COLLECTIVE R26, `(.L_x_1535) ;  /* 0x000000001a087348 */ /* 0x000fea0003c00000 */
[----:B------:R0:W1:Y:S02]  /*9e00*/  SHFL.BFLY P2, R30, R29, R28, R27 ;  /* 0x0c00001c1d1e7389 */ /* 0x000064000004001b */
[----:B01----:R-:W-:Y:S01]  /*9e10*/  ENDCOLLECTIVE ;  /* 0x000000000000791b */ /* 0x003fe20003800000 */
.L_x_1535:
[----:B------:R-:W-:Y:S01]  /*9e20*/  FADD.FTZ R16, R16, R19 ;  /* 0x0000001310107221 */ /* 0x000fe20000010000 */
[----:B------:R-:W-:Y:S01]  /*9e30*/  HFMA2.MMA R28, -RZ, RZ, 0, 4.76837158203125e-07 ;  /* 0x00000008ff1c7435 */ /* 0x000fe200000001ff */
[----:B------:R-:W-:Y:S02]  /*9e40*/  MOV R29, R32 ;  /* 0x00000020001d7202 */ /* 0x000fe40000000f00 */
[----:B------:R-:W-:-:S08]  /*9e50*/  MOV R14, R30 ;  /* 0x0000001e000e7202 */ /* 0x000fd00000000f00 */
[----:B------:R-:W-:Y:S05]  /*9e60*/  WARPSYNC.COLLECTIVE R26, `(.L_x_1536) ;  /* 0x000000001a087348 */ /* 0x000fea0003c00000 */
[----:B------:R0:W1:Y:S02]  /*9e70*/  SHFL.BFLY P2, R30, R29, R28, R27 ;  /* 0x0c00001c1d1e7389 */ /* 0x000064000004001b */
[----:B01----:R-:W-:Y:S01]  /*9e80*/  ENDCOLLECTIVE ;  /* 0x000000000000791b */ /* 0x003fe20003800000 */
.L_x_1536:
[----:B------:R-:W-:Y:S01]  /*9e90*/  FADD.FTZ R44, R17, R14 ;  /* 0x0000000e112c7221 */ /* 0x000fe20000010000 */
[----:B------:R-:W-:Y:S02]  /*9ea0*/  MOV R29, R34 ;  /* 0x00000022001d7202 */ /* 0x000fe40000000f00 */
[----:B------:R-:W-:-:S07]  /*9eb0*/  MOV R31, R30 ;  /* 0x0000001e001f7202 */ /* 0x000fce0000000f00 */
[----:B------:R-:W-:Y:S05]  /*9ec0*/  WARPSYNC.COLLECTIVE R26, `(.L_x_1537) ;  /* 0x000000001a087348 */ /* 0x000fea0003c00000 */
[----:B------:R0:W1:Y:S02]  /*9ed0*/  SHFL.BFLY P2, R30, R29, R28, R27 ;  /* 0x0c00001c1d1e7389 */ /* 0x000064000004001b */
[----:B01----:R-:W-:Y:S01]  /*9ee0*/  ENDCOLLECTIVE ;  /* 0x000000000000791b */ /* 0x003fe20003800000 */
.L_x_1537:
[----:B------:R-:W-:Y:S01]  /*9ef0*/  FADD.FTZ R31, R31, R32 ;  /* 0x000000201f1f7221 */ /* 0x000fe20000010000 */
[----:B------:R-:W-:-:S04]  /*9f00*/  HFMA2.MMA R28, -RZ, RZ, 0, 2.384185791015625e-07 ;  /* 0x00000004ff1c7435 */ /* 0x000fc800000001ff */
[----:B------:R-:W-:Y:S02]  /*9f10*/  MOV R29, R31 ;  /* 0x0000001f001d7202 */ /* 0x000fe40000000f00 */
[----:B------:R-:W-:-:S07]  /*9f20*/  MOV R33, R30 ;  /* 0x0000001e00217202 */ /* 0x000fce0000000f00 */
[----:B------:R-:W-:Y:S05]  /*9f30*/  WARPSYNC.COLLECTIVE R26, `(.L_x_1538) ;  /* 0x000000001a087348 */ /* 0x000fea0003c00000 */
[----:B------:R0:W1:Y:S02]  /*9f40*/  SHFL.BFLY P2, R30, R29, R28, R27 ;  /* 0x0c00001c1d1e7389 */ /* 0x000064000004001b */
[----:B01----:R-:W-:Y:S01]  /*9f50*/  ENDCOLLECTIVE ;  /* 0x000000000000791b */ /* 0x003fe20003800000 */
.L_x_1538:
[----:B------:R-:W-:-:S05]  /*9f60*/  FADD.FTZ R33, R33, R34 ;  /* 0x0000002221217221 */ /* 0x000fca0000010000 */
[----:B------:R-:W-:Y:S02]  /*9f70*/  MOV R29, R33 ;  /* 0x00000021001d7202 */ /* 0x000fe40000000f00 */
[----:B------:R-:W-:-:S07]  /*9f80*/  MOV R20, R30 ;  /* 0x0000001e00147202 */ /* 0x000fce0000000f00 */
[----:B------:R-:W-:Y:S05]  /*9f90*/  WARPSYNC.COLLECTIVE R26, `(.L_x_1539) ;  /* 0x000000001a087348 */ /* 0x000fea0003c00000 */
[----:B------:R0:W1:Y:S02]  /*9fa0*/  SHFL.BFLY P2, R30, R29, R28, R27 ;  /* 0x0c00001c1d1e7389 */ /* 0x000064000004001b */
[----:B01----:R-:W-:Y:S01]  /*9fb0*/  ENDCOLLECTIVE ;  /* 0x000000000000791b */ /* 0x003fe20003800000 */
.L_x_1539:
[----:B------:R-:W-:Y:S01]  /*9fc0*/  FADD.FTZ R35, R31, R20 ;  /* 0x000000141f237221 */ /* 0x000fe20000010000 */
[----:B------:R-:W-:-:S04]  /*9fd0*/  HFMA2.MMA R28, -RZ, RZ, 0, 1.1920928955078125e-07 ;  /* 0x00000002ff1c7435 */ /* 0x000fc800000001ff */
[----:B------:R-:W-:Y:S02]  /*9fe0*/  MOV R29, R35 ;  /* 0x00000023001d7202 */ /* 0x000fe40000000f00 */
[----:B------:R-:W-:-:S07]  /*9ff0*/  MOV R36, R30 ;  /* 0x0000001e00247202 */ /* 0x000fce0000000f00 */
[----:B------:R-:W-:Y:S05]  /*a000*/  WARPSYNC.COLLECTIVE R26, `(.L_x_1540) ;  /* 0x000000001a087348 */ /* 0x000fea0003c00000 */
[----:B------:R0:W1:Y:S02]  /*a010*/  SHFL.BFLY P2, R30, R29, R28, R27 ;  /* 0x0c00001c1d1e7389 */ /* 0x000064000004001b */
[----:B01----:R-:W-:Y:S01]  /*a020*/  ENDCOLLECTIVE ;  /* 0x000000000000791b */ /* 0x003fe20003800000 */
.L_x_1540:
[----:B------:R-:W-:-:S05]  /*a030*/  FADD.FTZ R36, R33, R36 ;  /* 0x0000002421247221 */ /* 0x000fca0000010000 */
[----:B------:R-:W-:Y:S02]  /*a040*/  MOV R29, R36 ;  /* 0x00000024001d7202 */ /* 0x000fe40000000f00 */
[----:B------:R-:W-:-:S07]  /*a050*/  MOV R18, R30 ;  /* 0x0000001e00127202 */ /* 0x000fce0000000f00 */
[----:B------:R-:W-:Y:S05]  /*a060*/  WARPSYNC.COLLECTIVE R26, `(.L_x_1541) ;  /* 0x000000001a087348 */ /* 0x000fea0003c00000 */
[----:B------:R0:W1:Y:S02]  /*a070*/  SHFL.BFLY P2, R30, R29, R28, R27 ;  /* 0x0c00001c1d1e7389 */ /* 0x000064000004001b */
[----:B01----:R-:W-:Y:S01]  /*a080*/  ENDCOLLECTIVE ;  /* 0x000000000000791b */ /* 0x003fe20003800000 */
.L_x_1541:
        /* <DEDUP_REMOVED lines=8> */
.L_x_1542:
[----:B------:R-:W-:Y:S01]  /*a110*/  FADD.FTZ R36, R36, R21 ;  /* 0x0000001524247221 */ /* 0x000fe20000010000 */
[----:B------:R-:W-:-:S04]  /*a120*/  HFMA2.MMA R21, -RZ, RZ, 0, 0 ;  /* 0x00000000ff157435 */ /* 0x000fc800000001ff */
[----:B------:R-:W-:Y:S02]  /*a130*/  MOV R29, R36 ;  /* 0x00000024001d7202 */ /* 0x000fe40000000f00 */
[----:B------:R-:W-:-:S07]  /*a140*/  MOV R34, R30 ;  /* 0x0000001e00227202 */ /* 0x000fce0000000f00 */
[----:B------:R-:W-:Y:S05]  /*a150*/  WARPSYNC.COLLECTIVE R26, `(.L_x_1543) ;  /* 0x000000001a087348 */ /* 0x000fea0003c00000 */
[----:B------:R0:W1:Y:S02]  /*a160*/  SHFL.BFLY P2, R30, R29, R28, R27 ;  /* 0x0c00001c1d1e7389 */ /* 0x000064000004001b */
[----:B01----:R-:W-:Y:S01]  /*a170*/  ENDCOLLECTIVE ;  /* 0x000000000000791b */ /* 0x003fe20003800000 */
.L_x_1543:
[----:B------:R-:W-:Y:S01]  /*a180*/  FADD.FTZ R34, R35, R34 ;  /* 0x0000002223227221 */ /* 0x000fe20000010000 */
[----:B------:R-:W-:Y:S01]  /*a190*/  HFMA2.MMA R28, -RZ, RZ, 0, 4.76837158203125e-07 ;  /* 0x00000008ff1c7435 */ /* 0x000fe200000001ff */
[----:B------:R-:W-:Y:S02]  /*a1a0*/  MOV R29, R24 ;  /* 0x00000018001d7202 */ /* 0x000fe40000000f00 */
[----:B------:R-:W-:-:S08]  /*a1b0*/  MOV R33, R30 ;  /* 0x0000001e00217202 */ /* 0x000fd00000000f00 */
[----:B------:R-:W-:Y:S05]  /*a1c0*/  WARPSYNC.COLLECTIVE R26, `(.L_x_1544) ;  /* 0x000000001a087348 */ /* 0x000fea0003c00000 */
[----:B------:R0:W1:Y:S02]  /*a1d0*/  SHFL.BFLY P2, R30, R29, R28, R27 ;  /* 0x0c00001c1d1e7389 */ /* 0x000064000004001b */
[----:B01----:R-:W-:Y:S01]  /*a1e0*/  ENDCOLLECTIVE ;  /* 0x000000000000791b */ /* 0x003fe20003800000 */
.L_x_1544:
[----:B------:R-:W-:Y:S01]  /*a1f0*/  FADD.FTZ R33, R36, R33 ;  /* 0x0000002124217221 */ /* 0x000fe20000010000 */
[----:B------:R-:W-:Y:S02]  /*a200*/  MOV R29, R23 ;  /* 0x00000017001d7202 */ /* 0x000fe40000000f00 */
[----:B------:R-:W-:-:S07]  /*a210*/  MOV R37, R30 ;  /* 0x0000001e00257202 */ /* 0x000fce0000000f00 */
[----:B------:R-:W-:Y:S05]  /*a220*/  WARPSYNC.COLLECTIVE R26, `(.L_x_1545) ;  /* 0x000000001a087348 */ /* 0x000fea0003c00000 */
[----:B------:R0:W1:Y:S02]  /*a230*/  SHFL.BFLY P2, R30, R29, R28, R27 ;  /* 0x0c00001c1d1e7389 */ /* 0x000064000004001b */
[----:B01----:R-:W-:Y:S01]  /*a240*/  ENDCOLLECTIVE ;  /* 0x000000000000791b */ /* 0x003fe20003800000 */
.L_x_1545:
        /* <DEDUP_REMOVED lines=8> */
.L_x_1546:
        /* <DEDUP_REMOVED lines=8> */
.L_x_1547:
        /* <DEDUP_REMOVED lines=10> */
.L_x_1548:
[----:B------:R0:W1:Y:S04]  /*a3f0*/  @!P0 LDS R22, [R39] ;  /* 0x0000000027168984 */ /* 0x0000680000000800 */
[----:B------:R0:W2:Y:S01]  /*a400*/  @!P0 LDS R20, [R39+0x500] ;  /* 0x0005000027148984 */ /* 0x0000a20000000800 */
[----:B------:R-:W-:Y:S02]  /*a410*/  MOV R29, R37 ;  /* 0x00000025001d7202 */ /* 0x000fe40000000f00 */
[----:B------:R-:W-:-:S07]  /*a420*/  MOV R23, R30 ;  /* 0x0000001e00177202 */ /* 0x000fce0000000f00 */
[----:B012---:R-:W-:Y:S05]  /*a430*/  WARPSYNC.COLLECTIVE R26, `(.L_x_1549) ;  /* 0x000000001a087348 */ /* 0x007fea0003c00000 */
[----:B------:R3:W4:Y:S02]  /*a440*/  SHFL.BFLY P2, R30, R29, R28, R27 ;  /* 0x0c00001c1d1e7389 */ /* 0x000724000004001b */
[----:B01234-:R-:W-:Y:S01]  /*a450*/  ENDCOLLECTIVE ;  /* 0x000000000000791b */ /* 0x01ffe20003800000 */
.L_x_1549:
        /* <DEDUP_REMOVED lines=9> */
.L_x_1550:
        /* <DEDUP_REMOVED lines=9> */
.L_x_1551:
[----:B------:R-:W-:Y:S01]  /*a580*/  FADD.FTZ R38, R38, R39 ;  /* 0x0000002726267221 */ /* 0x000fe20000010000 */
[----:B------:R-:W-:Y:S01]  /*a590*/  HFMA2.MMA R28, -RZ, RZ, 0, 4.76837158203125e-07 ;  /* 0x00000008ff1c7435 */ /* 0x000fe200000001ff */
[----:B------:R-:W-:Y:S02]  /*a5a0*/  MOV R29, R21 ;  /* 0x00000015001d7202 */ /* 0x000fe40000000f00 */
[----:B------:R-:W-:-:S08]  /*a5b0*/  MOV R40, R30 ;  /* 0x0000001e00287202 */ /* 0x000fd00000000f00 */
[----:B------:R-:W-:Y:S05]  /*a5c0*/  WARPSYNC.COLLECTIVE R26, `(.L_x_1552) ;  /* 0x000000001a087348 */ /* 0x000fea0003c00000 */
[----:B------:R0:W1:Y:S02]  /*a5d0*/  SHFL.BFLY P2, R30, R29, R28, R27 ;  /* 0x0c00001c1d1e7389 */ /* 0x000064000004001b */
[----:B01----:R-:W-:Y:S01]  /*a5e0*/  ENDCOLLECTIVE ;  /* 0x000000000000791b */ /* 0x003fe20003800000 */
.L_x_1552:
[----:B------:R-:W-:Y:S01]  /*a5f0*/  FADD.FTZ R37, R37, R40 ;  /* 0x0000002825257221 */ /* 0x000fe20000010000 */
[----:B------:R-:W-:Y:S02]  /*a600*/  MOV R29, R18 ;  /* 0x00000012001d7202 */ /* 0x000fe40000000f00 */
[----:B------:R-:W-:-:S07]  /*a610*/  MOV R42, R30 ;  /* 0x0000001e002a7202 */ /* 0x000fce0000000f00 */
[----:B------:R-:W-:Y:S05]  /*a620*/  WARPSYNC.COLLECTIVE R26, `(.L_x_1553) ;  /* 0x000000001a087348 */ /* 0x000fea0003c00000 */
[----:B------:R0:W1:Y:S02]  /*a630*/  SHFL.BFLY P2, R30, R29, R28, R27 ;  /* 0x0c00001c1d1e7389 */ /* 0x000064000004001b */
[----:B01----:R-:W-:Y:S01]  /*a640*/  ENDCOLLECTIVE ;  /* 0x000000000000791b */ /* 0x003fe20003800000 */
.L_x_1553:
[----:B------:R-:W-:Y:S01]  /*a650*/  FADD.FTZ R42, R42, R21 ;  /* 0x000000152a2a7221 */ /* 0x000fe20000010000 */
[----:B------:R-:W-:-:S04]  /*a660*/  HFMA2.MMA R28, -RZ, RZ, 0, 2.384185791015625e-07 ;  /* 0x00000004ff1c7435 */ /* 0x000fc800000001ff */
[----:B------:R-:W-:Y:S02]  /*a670*/  MOV R29, R42 ;  /* 0x0000002a001d7202 */ /* 0x000fe40000000f00 */
[----:B------:R-:W-:-:S07]  /*a680*/  MOV R23, R30 ;  /* 0x0000001e00177202 */ /* 0x000fce0000000f00 */
[----:B------:R-:W-:Y:S05]  /*a690*/  WARPSYNC.COLLECTIVE R26, `(.L_x_1554) ;  /* 0x000000001a087348 */ /* 0x000fea0003c00000 */
[----:B------:R0:W1:Y:S02]  /*a6a0*/  SHFL.BFLY P2, R30, R29, R28, R27 ;  /* 0x0c00001c1d1e7389 */ /* 0x000064000004001b */
[----:B01----:R-:W-:Y:S01]  /*a6b0*/  ENDCOLLECTIVE ;  /* 0x000000000000791b */ /* 0x003fe20003800000 */
.L_x_1554:
        /* <DEDUP_REMOVED lines=8> */
.L_x_1555:
        /* <DEDUP_REMOVED lines=12> */
.L_x_1556:
        /* <DEDUP_REMOVED lines=13> */
.L_x_1557:
        /* <DEDUP_REMOVED lines=14> */
.L_x_1558:
        /* <DEDUP_REMOVED lines=11> */
.L_x_1559:
[----:B------:R-:W-:Y:S01]  /*aa60*/  FADD.FTZ R35, R42, R35 ;  /* 0x000000232a237221 */ /* 0x000fe20000010000 */
[----:B------:R-:W-:Y:S06]  /*aa70*/  BRA `(.L_x_1560) ;  /* 0xffffffe000d47947 */ /* 0x000fec000383ffff */
.L_x_1561:
        /* <DEDUP_REMOVED lines=16> */
.L_x_3481:


//--------------------- .text._ZN13group_norm_v214gn_cuda_kernelI13__nv_bfloat16Li320ELi3ELi32ELi20ELi1024ELb0ELi8ELi320ELi320ELi4ELb1ELi2ELb0ELb0ENS_16CompileConditionILi900EEEEEvPT_PKS4_S7_S7_flPfS8_Pj --------------------------
	.section	.text._ZN13group_norm_v214gn_cuda_kernelI13__nv_bfloat16Li320ELi3ELi32ELi20ELi1024ELb0ELi8ELi320ELi320ELi4ELb1ELi2ELb0ELb0ENS_16CompileConditionILi900EEEEEvPT_PKS4_S7_S7_flPfS8_Pj,"ax",@progbits
	.align	128
        .global         _ZN13group_norm_v214gn_cuda_kernelI13__nv_bfloat16Li320ELi3ELi32ELi20ELi1024ELb0ELi8ELi320ELi320ELi4ELb1ELi2ELb0ELb0ENS_16CompileConditionILi900EEEEEvPT_PKS4_S7_S7_flPfS8_Pj
        .type           _ZN13group_norm_v214gn_cuda_kernelI13__nv_bfloat16Li320ELi3ELi32ELi20ELi1024ELb0ELi8ELi320ELi320ELi4ELb1ELi2ELb0ELb0ENS_16CompileConditionILi900EEEEEvPT_PKS4_S7_S7_flPfS8_Pj,@function
        .size           _ZN13group_norm_v214gn_cuda_kernelI13__nv_bfloat16Li320ELi3ELi32ELi20ELi1024ELb0ELi8ELi320ELi320ELi4ELb1ELi2ELb0ELb0ENS_16CompileConditionILi900EEEEEvPT_PKS4_S7_S7_flPfS8_Pj,(.L_x_3482 - _ZN13group_norm_v214gn_cuda_kernelI13__nv_bfloat16Li320ELi3ELi32ELi20ELi1024ELb0ELi8ELi320ELi320ELi4ELb1ELi2ELb0ELb0ENS_16CompileConditionILi900EEEEEvPT_PKS4_S7_S7_flPfS8_Pj)
        .other          _ZN13group_norm_v214gn_cuda_kernelI13__nv_bfloat16Li320ELi3ELi32ELi20ELi1024ELb0ELi8ELi320ELi320ELi4ELb1ELi2ELb0ELb0ENS_16CompileConditionILi900EEEEEvPT_PKS4_S7_S7_flPfS8_Pj,@"STO_CUDA_ENTRY STV_DEFAULT"
_ZN13group_norm_v214gn_cuda_kernelI13__nv_bfloat16Li320ELi3ELi32ELi20ELi1024ELb0ELi8ELi320ELi320ELi4ELb1ELi2ELb0ELb0ENS_16CompileConditionILi900EEEEEvPT_PKS4_S7_S7_flPfS8_Pj:
.text._ZN13group_norm_v214gn_cuda_kernelI13__nv_bfloat16Li320ELi3ELi32ELi20ELi1024ELb0ELi8ELi320ELi320ELi4ELb1ELi2ELb0ELb0ENS_16CompileConditionILi900EEEEEvPT_PKS4_S7_S7_flPfS8_Pj:
[----:B------:R-:W-:Y:S01]  /*0000*/  LDC R1, c[0x0][0x28] ;  /* 0x00000a00ff017b82 */ /* 0x000fe20000000800 */
[----:B------:R-:W0:Y:S01]  /*0010*/  S2R R12, SR_CTAID.Y ;  /* 0x00000000000c7919 */ /* 0x000e220000002600 */
[----:B------:R-:W-:Y:S01]  /*0020*/  ULDC.64 UR4, c[0x0][0x238] ;  /* 0x00008e0000047ab9 */ /* 0x000fe20000000a00 */
[----:B0-----:R-:W-:-:S04]  /*0030*/  SHF.R.U32.HI R5, RZ, 0x1, R12 ;  /* 0x00000001ff057819 */ /* 0x001fc8000001160c */
[----:B------:R-:W-:-:S04]  /*0040*/  ISETP.GE.U32.AND P0, PT, R5, UR4, PT ;  /* 0x0000000405007c0c */ /* 0x000fc8000bf06070 */
[----:B------:R-:W-:-:S13]  /*0050*/  ISETP.GE.AND.EX P0, PT, RZ, UR5, PT, P0 ;  /* 0x00000005ff007c0c */ /* 0x000fda000bf06300 */
[----:B------:R-:W-:Y:S05]  /*0060*/  @P0 EXIT ;  /* 0x000000000000094d */ /* 0x000fea0003800000 */
[----:B------:R-:W0:Y:S01]  /*0070*/  S2R R11, SR_TID.X ;  /* 0x00000000000b7919 */ /* 0x000e220000002100 */
[----:B------:R-:W1:Y:S01]  /*0080*/  S2UR UR5, SR_CgaCtaId ;  /* 0x00000000000579c3 */ /* 0x000e620000008800 */
[----:B------:R-:W-:Y:S01]  /*0090*/  UMOV UR4, 0x400 ;  /* 0x0000040000047882 */ /* 0x000fe20000000000 */
[C---:B------:R-:W-:Y:S01]  /*00a0*/  LOP3.LUT R0, R12.reuse, 0x1, RZ, 0xc0, !PT ;  /* 0x000000010c007812 */ /* 0x040fe200078ec0ff */
[----:B------:R-:W2:Y:S01]  /*00b0*/  S2R R9, SR_CTAID.X ;  /* 0x0000000000097919 */ /* 0x000ea20000002500 */
[----:B------:R-:W-:-:S03]  /*00c0*/  SHF.L.U32 R44, R12, 0x4, RZ ;  /* 0x000000040c2c7819 */ /* 0x000fc600000006ff */
[----:B------:R-:W-:Y:S01]  /*00d0*/  IMAD R0, R0, 0x140, RZ ;  /* 0x0000014000007824 */ /* 0x000fe200078e02ff */
[----:B------:R-:W-:-:S04]  /*00e0*/  LOP3.LUT R44, R44, 0x10, RZ, 0xc0, !PT ;  /* 0x000000102c2c7812 */ /* 0x000fc800078ec0ff */
[----:B------:R-:W-:Y:S01]  /*00f0*/  IADD3 R6, RZ, -R44, RZ ;  /* 0x8000002cff067210 */ /* 0x000fe20007ffe0ff */
[----:B-1----:R-:W-:Y:S02]  /*0100*/  ULEA UR6, UR5, UR4, 0x18 ;  /* 0x0000000405067291 */ /* 0x002fe4000f8ec03f */
[----:B------:R-:W-:-:S04]  /*0110*/  UIADD3 UR4, UR4, 0xc80, URZ ;  /* 0x00000c8004047890 */ /* 0x000fc8000fffe03f */
[----:B------:R-:W-:Y:S01]  /*0120*/  MOV R15, UR6 ;  /* 0x00000006000f7c02 */ /* 0x000fe20008000f00 */
[C---:B0-----:R-:W-:Y:S01]  /*0130*/  IMAD.WIDE.U32 R2, R11.reuse, -0x33333333, RZ ;  /* 0xcccccccd0b027825 */ /* 0x041fe200078e00ff */
[C---:B------:R-:W-:Y:S01]  /*0140*/  LEA.HI R7, R11.reuse, R44, RZ, 0x1e ;  /* 0x0000002c0b077211 */ /* 0x040fe200078ff0ff */
[----:B------:R-:W-:Y:S01]  /*0150*/  ULEA UR5, UR5, UR4, 0x18 ;  /* 0x0000000405057291 */ /* 0x000fe2000f8ec03f */
[----:B------:R-:W-:Y:S01]  /*0160*/  SHF.L.U32 R10, R11, 0x3, RZ ;  /* 0x000000030b0a7819 */ /* 0x000fe200000006ff */
[----:B------:R-:W-:Y:S01]  /*0170*/  ULDC.64 UR6, c[0x0][0x208] ;  /* 0x0000820000067ab9 */ /* 0x000fe20000000a00 */
[----:B------:R-:W-:Y:S01]  /*0180*/  SHF.R.U32.HI R4, RZ, 0x6, R3 ;  /* 0x00000006ff047819 */ /* 0x000fe20000011603 */
[----:B------:R-:W-:Y:S01]  /*0190*/  IMAD R7, R7, 0x14, -R0 ;  /* 0x0000001407077824 */ /* 0x000fe200078e0a00 */
[----:B------:R-:W-:Y:S01]  /*01a0*/  LOP3.LUT R13, R10, 0x18, RZ, 0xc0, !PT ;  /* 0x000000180a0d7812 */ /* 0x000fe200078ec0ff */
[----:B------:R-:W-:Y:S02]  /*01b0*/  UMOV UR4, URZ ;  /* 0x0000003f00047c82 */ /* 0x000fe40008000000 */
[----:B------:R-:W-:-:S04]  /*01c0*/  IMAD R3, R4, -0x50, R11 ;  /* 0xffffffb004037824 */ /* 0x000fc800078e020b */
[C---:B------:R-:W-:Y:S01]  /*01d0*/  IMAD R2, R3.reuse, 0x4, R0 ;  /* 0x0000000403027824 */ /* 0x040fe200078e0200 */
[----:B------:R-:W-:Y:S01]  /*01e0*/  SHF.R.S32.HI R0, RZ, 0x2, R7 ;  /* 0x00000002ff007819 */ /* 0x000fe20000011407 */
[--C-:B------:R-:W-:Y:S02]  /*01f0*/  IMAD R46, R3, 0x28, R15.reuse ;  /* 0x00000028032e7824 */ /* 0x100fe400078e020f */
[----:B------:R-:W-:Y:S01]  /*0200*/  IMAD.WIDE.U32 R2, R2, -0x33333333, RZ ;  /* 0xcccccccd02027825 */ /* 0x000fe200078e00ff */
[----:B------:R-:W-:Y:S02]  /*0210*/  MOV R2, R6 ;  /* 0x0000000600027202 */ /* 0x000fe40000000f00 */
[----:B------:R-:W-:Y:S01]  /*0220*/  IADD3 R6, R7, 0xc, RZ ;  /* 0x0000000c07067810 */ /* 0x000fe20007ffe0ff */
[----:B------:R-:W-:Y:S01]  /*0230*/  IMAD R46, R4, 0x8, R46 ;  /* 0x00000008042e7824 */ /* 0x000fe200078e022e */
[----:B------:R-:W-:Y:S01]  /*0240*/  LEA.HI R3, R3, R2, RZ, 0x1c ;  /* 0x0000000203037211 */ /* 0x000fe200078fe0ff */
[C---:B------:R-:W-:Y:S01]  /*0250*/  VIADD R4, R7.reuse, 0x8 ;  /* 0x0000000807047836 */ /* 0x040fe20000000000 */
[C---:B------:R-:W-:Y:S01]  /*0260*/  IADD3 R2, R7.reuse, 0x4, RZ ;  /* 0x0000000407027810 */ /* 0x040fe20007ffe0ff */
[----:B------:R-:W-:Y:S01]  /*0270*/  IMAD R0, R0, 0x28, R15 ;  /* 0x0000002800007824 */ /* 0x000fe200078e020f */
[----:B------:R-:W-:-:S02]  /*0280*/  IADD3 R7, R7, 0x10, RZ ;  /* 0x0000001007077810 */ /* 0x000fc40007ffe0ff */
[----:B------:R-:W-:Y:S01]  /*0290*/  SHF.R.S32.HI R2, RZ, 0x2, R2 ;  /* 0x00000002ff027819 */ /* 0x000fe20000011402 */
[----:B------:R-:W-:Y:S01]  /*02a0*/  IMAD.IADD R8, R0, 0x1, R13 ;  /* 0x0000000100087824 */ /* 0x000fe200078e020d */
[----:B------:R-:W-:Y:S01]  /*02b0*/  SHF.R.S32.HI R4, RZ, 0x2, R4 ;  /* 0x00000002ff047819 */ /* 0x000fe20000011404 */
[----:B------:R-:W-:Y:S01]  /*02c0*/  HFMA2.MMA R0, -RZ, RZ, 0, 0 ;  /* 0x00000000ff007435 */ /* 0x000fe200000001ff */
[----:B------:R-:W-:Y:S01]  /*02d0*/  SHF.R.S32.HI R7, RZ, 0x2, R7 ;  /* 0x00000002ff077819 */ /* 0x000fe20000011407 */
[--C-:B------:R-:W-:Y:S01]  /*02e0*/  IMAD R2, R2, 0x28, R15.reuse ;  /* 0x0000002802027824 */ /* 0x100fe200078e020f */
[----:B------:R-:W-:Y:S01]  /*02f0*/  SHF.R.S32.HI R6, RZ, 0x2, R6 ;  /* 0x00000002ff067819 */ /* 0x000fe20000011406 */
[--C-:B------:R-:W-:Y:S01]  /*0300*/  IMAD R4, R4, 0x28, R15.reuse ;  /* 0x0000002804047824 */ /* 0x100fe200078e020f */
[----:B------:R-:W-:Y:S01]  /*0310*/  LEA R42, R3, UR5, 0x3 ;  /* 0x00000005032a7c11 */ /* 0x000fe2000f8e18ff */
[--C-:B------:R-:W-:Y:S01]  /*0320*/  IMAD R16, R7, 0x28, R15.reuse ;  /* 0x0000002807107824 */ /* 0x100fe200078e020f */
[C---:B------:R-:W-:Y:S01]  /*0330*/  IADD3 R7, R13.reuse, R2, RZ ;  /* 0x000000020d077210 */ /* 0x040fe20007ffe0ff */
[----:B------:R-:W-:Y:S01]  /*0340*/  IMAD R14, R6, 0x28, R15 ;  /* 0x00000028060e7824 */ /* 0x000fe200078e020f */
[----:B------:R-:W-:-:S02]  /*0350*/  IADD3 R6, R13, R4, RZ ;  /* 0x000000040d067210 */ /* 0x000fc40007ffe0ff */
[C---:B------:R-:W-:Y:S01]  /*0360*/  IADD3 R2, R13.reuse, R16, RZ ;  /* 0x000000100d027210 */ /* 0x040fe20007ffe0ff */
[----:B--2---:R-:W-:-:S07]  /*0370*/  IMAD.IADD R4, R13, 0x1, R14 ;  /* 0x000000010d047824 */ /* 0x004fce00078e020e */
.L_x_1570:
[----:B0-----:R-:W-:Y:S01]  /*0380*/  IMAD.WIDE.U32 R14, R11, -0x33333333, RZ ;  /* 0xcccccccd0b0e7825 */ /* 0x001fe200078e00ff */
[----:B------:R-:W-:Y:S01]  /*0390*/  LOP3.LUT R20, R12, 0x1, RZ, 0xc0, !PT ;  /* 0x000000010c147812 */ /* 0x000fe200078ec0ff */
[----:B------:R-:W-:Y:S01]  /*03a0*/  ULDC.64 UR8, c[0x0][0x218] ;  /* 0x0000860000087ab9 */ /* 0x000fe20000000a00 */
[----:B------:R-:W-:Y:S01]  /*03b0*/  ULDC.64 UR10, c[0x0][0x228] ;  /* 0x00008a00000a7ab9 */ /* 0x000fe20000000a00 */
[----:B------:R-:W-:Y:S01]  /*03c0*/  IMAD.SHL.U32 R3, R9, 0x8, RZ ;  /* 0x0000000809037824 */ /* 0x000fe200078e00ff */
[----:B------:R-:W-:Y:S01]  /*03d0*/  SHF.R.U32.HI R14, RZ, 0x6, R15 ;  /* 0x00000006ff0e7819 */ /* 0x000fe2000001160f */
[----:B------:R-:W-:-:S03]  /*03e0*/  IMAD.MOV.U32 R21, RZ, RZ, RZ ;  /* 0x000000ffff157224 */ /* 0x000fc600078e00ff */
[----:B------:R-:W-:Y:S01]  /*03f0*/  LOP3.LUT R3, R3, 0x3f8, RZ, 0xc0, !PT ;  /* 0x000003f803037812 */ /* 0x000fe200078ec0ff */
[----:B------:R-:W-:-:S03]  /*0400*/  IMAD R13, R14, -0x50, R11 ;  /* 0xffffffb00e0d7824 */ /* 0x000fc600078e020b */
[----:B------:R-:W-:Y:S01]  /*0410*/  IADD3 R3, R3, R14, RZ ;  /* 0x0000000e03037210 */ /* 0x000fe20007ffe0ff */
[----:B------:R-:W-:Y:S02]  /*0420*/  IMAD R20, R20, 0x50, R13 ;  /* 0x0000005014147824 */ /* 0x000fe400078e020d */
[----:B------:R-:W-:Y:S02]  /*0430*/  IMAD R13, R0, 0xa0000, RZ ;  /* 0x000a0000000d7824 */ /* 0x000fe400078e02ff */
[----:B------:R-:W-:Y:S01]  /*0440*/  IMAD R3, R3, 0x280, RZ ;  /* 0x0000028003037824 */ /* 0x000fe200078e02ff */
[----:B------:R-:W-:-:S03]  /*0450*/  SHF.L.U32 R20, R20, 0x2, RZ ;  /* 0x0000000214147819 */ /* 0x000fc600000006ff */
[----:B------:R-:W-:Y:S02]  /*0460*/  VIADD R15, R3, 0xa00 ;  /* 0x00000a00030f7836 */ /* 0x000fe40000000000 */
[----:B------:R-:W-:-:S05]  /*0470*/  IMAD.WIDE.U32 R18, R5, 0xa0000, R20 ;  /* 0x000a000005127825 */ /* 0x000fca00078e0014 */
[----:B------:R-:W-:Y:S02]  /*0480*/  IADD3 R40, R19, R13, RZ ;  /* 0x0000000d13287210 */ /* 0x000fe40007ffe0ff */
[----:B------:R-:W-:-:S04]  /*0490*/  IADD3 R13, P0, R3, R18, RZ ;  /* 0x00000012030d7210 */ /* 0x000fc80007f1e0ff */
[----:B------:R-:W-:Y:S02]  /*04a0*/  IADD3.X R14, RZ, R40, RZ, P0, !PT ;  /* 0x00000028ff0e7210 */ /* 0x000fe400007fe4ff */
[----:B------:R-:W-:-:S04]  /*04b0*/  LEA R16, P0, R13, UR8, 0x1 ;  /* 0x000000080d107c11 */ /* 0x000fc8000f8008ff */
[----:B------:R-:W-:Y:S02]  /*04c0*/  LEA.HI.X R17, R13, UR9, R14, 0x1, P0 ;  /* 0x000000090d117c11 */ /* 0x000fe400080f0c0e */
[----:B------:R-:W-:-:S04]  /*04d0*/  IADD3 R15, P0, R15, R18, RZ ;  /* 0x000000120f0f7210 */ /* 0x000fc80007f1e0ff */
[----:B------:R-:W2:Y:S01]  /*04e0*/  LDG.E.64.CONSTANT R16, desc[UR6][R16.64] ;  /* 0x0000000610107981 */ /* 0x000ea2000c1e9b00 */
[----:B------:R-:W-:Y:S02]  /*04f0*/  IADD3.X R40, RZ, R40, RZ, P0, !PT ;  /* 0x00000028ff287210 */ /* 0x000fe400007fe4ff */
[----:B------:R-:W-:-:S04]  /*0500*/  LEA R18, P0, R15, UR8, 0x1 ;  /* 0x000000080f127c11 */ /* 0x000fc8000f8008ff */
[----:B------:R-:W-:Y:S01]  /*0510*/  LEA.HI.X R19, R15, UR9, R40, 0x1, P0 ;  /* 0x000000090f137c11 */ /* 0x000fe200080f0c28 */
[----:B------:R-:W-:-:S05]  /*0520*/  ULDC.64 UR8, c[0x0][0x220] ;  /* 0x0000880000087ab9 */ /* 0x000fca0000000a00 */
[----:B------:R-:W3:Y:S01]  /*0530*/  LDG.E.64.CONSTANT R18, desc[UR6][R18.64] ;  /* 0x0000000612127981 */ /* 0x000ee2000c1e9b00 */
[----:B------:R-:W-:Y:S02]  /*0540*/  SHF.L.U32 R22, R20, 0x1, RZ ;  /* 0x0000000114167819 */ /* 0x000fe400000006ff */
[----:B------:R-:W-:Y:S02]  /*0550*/  SHF.R.U32.HI R3, RZ, 0x1f, R20 ;  /* 0x0000001fff037819 */ /* 0x000fe40000011614 */
[C---:B------:R-:W-:Y:S02]  /*0560*/  IADD3 R20, P0, R22.reuse, UR8, RZ ;  /* 0x0000000816147c10 */ /* 0x040fe4000ff1e0ff */
[----:B------:R-:W-:Y:S02]  /*0570*/  IADD3 R22, P1, R22, UR10, RZ ;  /* 0x0000000a16167c10 */ /* 0x000fe4000ff3e0ff */
[C---:B------:R-:W-:Y:S02]  /*0580*/  IADD3.X R21, R3.reuse, UR9, RZ, P0, !PT ;  /* 0x0000000903157c10 */ /* 0x040fe400087fe4ff */
[----:B------:R-:W-:-:S04]  /*0590*/  IADD3.X R23, R3, UR11, RZ, P1, !PT ;  /* 0x0000000b03177c10 */ /* 0x000fc80008ffe4ff */
[----:B------:R-:W5:Y:S04]  /*05a0*/  LDG.E.64.CONSTANT R20, desc[UR6][R20.64] ;  /* 0x0000000614147981 */ /* 0x000f68000c1e9b00 */
[----:B------:R-:W5:Y:S01]  /*05b0*/  LDG.E.64.CONSTANT R22, desc[UR6][R22.64] ;  /* 0x0000000616167981 */ /* 0x000f62000c1e9b00 */
[C---:B------:R-:W-:Y:S01]  /*05c0*/  ISETP.GT.U32.AND P0, PT, R11.reuse, 0x3f, PT ;  /* 0x0000003f0b00780c */ /* 0x040fe20003f04070 */
[----:B------:R-:W-:Y:S01]  /*05d0*/  BSSY B0, `(.L_x_1562) ;  /* 0x0000045000007945 */ /* 0x000fe20003800000 */
[C---:B------:R-:W-:Y:S02]  /*05e0*/  LOP3.LUT P1, RZ, R11.reuse, 0xffffffc3, RZ, 0xc0, !PT ;  /* 0xffffffc30bff7812 */ /* 0x040fe4000782c0ff */
[----:B------:R-:W-:Y:S02]  /*05f0*/  ISETP.NE.AND P2, PT, R11, RZ, PT ;  /* 0x000000ff0b00720c */ /* 0x000fe40003f45270 */
[C---:B--2---:R-:W-:Y:S01]  /*0600*/  PRMT R24, R16.reuse, 0x7632, R24 ;  /* 0x0000763210187816 */ /* 0x044fe20000000018 */
[----:B------:R-:W-:Y:S01]  /*0610*/  IMAD.U32 R3, R16, 0x10000, RZ ;  /* 0x0001000010037824 */ /* 0x000fe200078e00ff */
[----:B------:R-:W-:-:S02]  /*0620*/  SHF.L.U32 R41, R17, 0x10, RZ ;  /* 0x0000001011297819 */ /* 0x000fc400000006ff */
[----:B------:R-:W-:Y:S01]  /*0630*/  SHF.L.U32 R27, R24, 0x10, RZ ;  /* 0x00000010181b7819 */ /* 0x000fe200000006ff */
[----:B------:R-:W-:Y:S01]  /*0640*/  FFMA.FTZ R26, R3, R3, RZ ;  /* 0x00000003031a7223 */ /* 0x000fe200000100ff */
[----:B------:R-:W-:Y:S01]  /*0650*/  FADD.FTZ R25, RZ, R3 ;  /* 0x00000003ff197221 */ /* 0x000fe20000010000 */
[----:B------:R-:W-:Y:S02]  /*0660*/  PRMT R24, R17, 0x7632, R24 ;  /* 0x0000763211187816 */ /* 0x000fe40000000018 */
[----:B------:R-:W-:Y:S01]  /*0670*/  FFMA.FTZ R28, R27, R27, R26 ;  /* 0x0000001b1b1c7223 */ /* 0x000fe2000001001a */
[----:B------:R-:W-:Y:S01]  /*0680*/  FADD.FTZ R26, R25, R27 ;  /* 0x0000001b191a7221 */ /* 0x000fe20000010000 */
[----:B------:R-:W-:Y:S02]  /*0690*/  SHF.L.U32 R25, R24, 0x10, RZ ;  /* 0x0000001018197819 */ /* 0x000fe400000006ff */
[----:B------:R-:W-:Y:S01]  /*06a0*/  FFMA.FTZ R28, R41, R41, R28 ;  /* 0x00000029291c7223 */ /* 0x000fe2000001001c */
[----:B------:R-:W-:Y:S01]  /*06b0*/  FADD.FTZ R26, R26, R41 ;  /* 0x000000291a1a7221 */ /* 0x000fe20000010000 */
[C---:B---3--:R-:W-:Y:S01]  /*06c0*/  PRMT R24, R18.reuse, 0x7632, R24 ;  /* 0x0000763212187816 */ /* 0x048fe20000000018 */
[----:B------:R-:W-:-:S02]  /*06d0*/  IMAD.U32 R43, R18, 0x10000, RZ ;  /* 0x00010000122b7824 */ /* 0x000fc400078e00ff */
[----:B------:R-:W-:Y:S01]  /*06e0*/  FFMA.FTZ R28, R25, R25, R28 ;  /* 0x00000019191c7223 */ /* 0x000fe2000001001c */
[----:B------:R-:W-:Y:S01]  /*06f0*/  FADD.FTZ R26, R26, R25 ;  /* 0x000000191a1a7221 */ /* 0x000fe20000010000 */
[----:B------:R-:W-:Y:S02]  /*0700*/  SHF.L.U32 R25, R24, 0x10, RZ ;  /* 0x0000001018197819 */ /* 0x000fe400000006ff */
[----:B------:R-:W-:Y:S01]  /*0710*/  FFMA.FTZ R28, R43, R43, R28 ;  /* 0x0000002b2b1c7223 */ /* 0x000fe2000001001c */
[----:B------:R-:W-:Y:S01]  /*0720*/  FADD.FTZ R26, R26, R43 ;  /* 0x0000002b1a1a7221 */ /* 0x000fe20000010000 */
[C---:B------:R-:W-:Y:S02]  /*0730*/  SHF.L.U32 R45, R19.reuse, 0x10, RZ ;  /* 0x00000010132d7819 */ /* 0x040fe400000006ff */
[----:B------:R-:W-:Y:S01]  /*0740*/  PRMT R24, R19, 0x7632, R24 ;  /* 0x0000763213187816 */ /* 0x000fe20000000018 */
[----:B------:R-:W-:Y:S01]  /*0750*/  FFMA.FTZ R28, R25, R25, R28 ;  /* 0x00000019191c7223 */ /* 0x000fe2000001001c */
[----:B------:R-:W-:-:S02]  /*0760*/  FADD.FTZ R26, R26, R25 ;  /* 0x000000191a1a7221 */ /* 0x000fc40000010000 */
[----:B------:R-:W-:Y:S01]  /*0770*/  SHF.L.U32 R25, R24, 0x10, RZ ;  /* 0x0000001018197819 */ /* 0x000fe200000006ff */
[----:B------:R-:W-:Y:S01]  /*0780*/  FFMA.FTZ R28, R45, R45, R28 ;  /* 0x0000002d2d1c7223 */ /* 0x000fe2000001001c */
[----:B------:R-:W-:-:S03]  /*0790*/  FADD.FTZ R26, R26, R45 ;  /* 0x0000002d1a1a7221 */ /* 0x000fc60000010000 */
[----:B------:R-:W-:Y:S01]  /*07a0*/  FFMA.FTZ R35, R25, R25, R28 ;  /* 0x0000001919237223 */ /* 0x000fe2000001001c */
[----:B------:R-:W-:-:S05]  /*07b0*/  FADD.FTZ R34, R26, R25 ;  /* 0x000000191a227221 */ /* 0x000fca0000010000 */
[----:B------:R-:W-:Y:S01]  /*07c0*/  STS.64 [R46], R34 ;  /* 0x000000222e007388 */ /* 0x000fe20000000a00 */
[----:B------:R-:W-:Y:S06]  /*07d0*/  BAR.SYNC.DEFER_BLOCKING 0x0 ;  /* 0x0000000000007b1d */ /* 0x000fec0000010000 */
[----:B------:R-:W0:Y:S04]  /*07e0*/  @!P0 LDS.64 R24, [R8] ;  /* 0x0000000008188984 */ /* 0x000e280000000a00 */
[----:B------:R-:W1:Y:S04]  /*07f0*/  @!P0 LDS.64 R26, [R7] ;  /* 0x00000000071a8984 */ /* 0x000e680000000a00 */
[----:B------:R-:W2:Y:S04]  /*0800*/  @!P0 LDS.64 R28, [R6] ;  /* 0x00000000061c8984 */ /* 0x000ea80000000a00 */
[----:B------:R-:W3:Y:S04]  /*0810*/  @!P0 LDS.64 R30, [R4] ;  /* 0x00000000041e8984 */ /* 0x000ee80000000a00 */
[----:B------:R-:W4:Y:S01]  /*0820*/  @!P0 LDS.64 R32, [R2] ;  /* 0x0000000002208984 */ /* 0x000f220000000a00 */
[----:B0-----:R-:W-:Y:S01]  /*0830*/  @!P0 FADD.FTZ R37, RZ, R24 ;  /* 0x00000018ff258221 */ /* 0x001fe20000010000 */
[----:B------:R-:W-:-:S03]  /*0840*/  @!P0 FADD.FTZ R24, RZ, R25 ;  /* 0x00000019ff188221 */ /* 0x000fc60000010000 */
[----:B-1----:R-:W-:Y:S01]  /*0850*/  @!P0 FADD.FTZ R37, R37, R26 ;  /* 0x0000001a25258221 */ /* 0x002fe20000010000 */
[----:B------:R-:W-:Y:S01]  /*0860*/  @!P0 FADD.FTZ R24, R24, R27 ;  /* 0x0000001b18188221 */ /* 0x000fe20000010000 */
[----:B------:R-:W-:Y:S02]  /*0870*/  CS2R R26, SRZ ;  /* 0x00000000001a7805 */ /* 0x000fe4000001ff00 */
[----:B--2---:R-:W-:Y:S01]  /*0880*/  @!P0 FADD.FTZ R37, R37, R28 ;  /* 0x0000001c25258221 */ /* 0x004fe20000010000 */
[----:B------:R-:W-:-:S03]  /*0890*/  @!P0 FADD.FTZ R24, R24, R29 ;  /* 0x0000001d18188221 */ /* 0x000fc60000010000 */
[----:B---3--:R-:W-:Y:S01]  /*08a0*/  @!P0 FADD.FTZ R37, R37, R30 ;  /* 0x0000001e25258221 */ /* 0x008fe20000010000 */
[----:B------:R-:W-:-:S03]  /*08b0*/  @!P0 FADD.FTZ R24, R24, R31 ;  /* 0x0000001f18188221 */ /* 0x000fc60000010000 */
[----:B----4-:R-:W-:Y:S01]  /*08c0*/  @!P0 FADD.FTZ R26, R37, R32 ;  /* 0x00000020251a8221 */ /* 0x010fe20000010000 */
[----:B------:R-:W-:Y:S01]  /*08d0*/  @!P0 FADD.FTZ R27, R24, R33 ;  /* 0x00000021181b8221 */ /* 0x000fe20000010000 */
[----:B------:R-:W-:-:S03]  /*08e0*/  ISETP.GT.U32.AND P0, PT, R11, 0xff, PT ;  /* 0x000000ff0b00780c */ /* 0x000fc60003f04070 */
        /* <DEDUP_REMOVED lines=15> */
[----:B------:R-:W-:-:S04]  /*09e0*/  LEA R28, R28, R29, 0xb ;  /* 0x0000001d1c1c7211 */ /* 0x000fc800078e58ff */
[----:B------:R-:W-:-:S05]  /*09f0*/  SHF.L.U32 R29, R28, 0x1, RZ ;  /* 0x000000011c1d7819 */ /* 0x000fca00000006ff */
[----:B-1----:R-:W-:-:S05]  /*0a00*/  IMAD.WIDE.U32 R26, R29, 0x4, R26 ;  /* 0x000000041d1a7825 */ /* 0x002fca00078e001a */
[----:B------:R0:W-:Y:S02]  /*0a10*/  STG.E.64 desc[UR6][R26.64], R24 ;  /* 0x000000181a007986 */ /* 0x0001e4000c101b06 */
.L_x_1563:
[----:B------:R-:W-:Y:S05]  /*0a20*/  BSYNC B0 ;  /* 0x0000000000007941 */ /* 0x000fea0003800000 */
.L_x_1562:
[----:B------:R-:W-:Y:S01]  /*0a30*/  BAR.SYNC.DEFER_BLOCKING 0x0 ;  /* 0x0000000000007b1d */ /* 0x000fe20000010000 */
[----:B------:R-:W-:-:S05]  /*0a40*/  CS2R R38, SRZ ;  /* 0x0000000000267805 */ /* 0x000fca000001ff00 */
[----:B------:R-:W-:Y:S05]  /*0a50*/  @P2 BRA `(.L_x_1564) ;  /* 0x00000000003c2947 */ /* 0x000fea0003800000 */
[----:B0-----:R-:W0:Y:S01]  /*0a60*/  LDC.64 R24, c[0x0][0x250] ;  /* 0x00009400ff187b82 */ /* 0x001e220000000a00 */
        /* <DEDUP_REMOVED lines=8> */
.L_x_1565:
[----:B------:R-:W2:Y:S04]  /*0af0*/  LD.E.STRONG.GPU R26, desc[UR6][R24.64] ;  /* 0x00000006181a7980 */ /* 0x000ea8000c10f900 */
[----:B--2---:R-:W-:Y:S01]  /*0b00*/  CCTL.IVALL ;  /* 0x00000000ff00798f */ /* 0x004fe20002000000 */
[----:B------:R-:W-:Y:S05]  /*0b10*/  YIELD ;  /* 0x0000000000007946 */ /* 0x000fea0003800000 */
[----:B-----5:R-:W-:-:S04]  /*0b20*/  LOP3.LUT R26, R26, R27, RZ, 0x3c, !PT ;  /* 0x0000001b1a1a7212 */ /* 0x020fc800078e3cff */
[----:B------:R-:W-:-:S13]  /*0b30*/  ISETP.GT.AND P1, PT, R26, -0x1, PT ;  /* 0xffffffff1a00780c */ /* 0x000fda0003f24270 */
[----:B------:R-:W-:Y:S05]  /*0b40*/  @P1 BRA `(.L_x_1565) ;  /* 0xfffffffc00e81947 */ /* 0x000fea000383ffff */
.L_x_1564:
[----:B------:R-:W-:Y:S05]  /*0b50*/  WARPSYNC.ALL ;  /* 0x0000000000007948 */ /* 0x000fea0003800000 */
[----:B------:R-:W-:Y:S06]  /*0b60*/  BAR.SYNC.DEFER_BLOCKING 0x0 ;  /* 0x0000000000007b1d */ /* 0x000fec0000010000 */
[----:B------:R-:W-:Y:S04]  /*0b70*/  BSSY B0, `(.L_x_1566) ;  /* 0x0000031000007945 */ /* 0x000fe80003800000 */
[----:B------:R-:W-:Y:S05]  /*0b80*/  @P0 BRA `(.L_x_1567) ;  /* 0x0000000000bc0947 */ /* 0x000fea0003800000 */
[----:B0-----:R-:W0:Y:S01]  /*0b90*/  LDC R25, c[0x0][0x10] ;  /* 0x00000400ff197b82 */ /* 0x001e220000000800 */
[----:B------:R-:W-:-:S07]  /*0ba0*/  LOP3.LUT R27, R11, 0xf, RZ, 0xc0, !PT ;  /* 0x0000000f0b1b7812 */ /* 0x000fce00078ec0ff */
[----:B------:R-:W1:Y:S01]  /*0bb0*/  LDC.64 R38, c[0x0][0x248] ;  /* 0x00009200ff267b82 */ /* 0x000e620000000a00 */
[----:B0-----:R-:W-:Y:S01]  /*0bc0*/  IMAD R24, R25, UR4, R12 ;  /* 0x0000000419187c24 */ /* 0x001fe2000f8e020c */
[----:B------:R-:W-:-:S05]  /*0bd0*/  LOP3.LUT R25, R10, 0x7fffff80, RZ, 0xc0, !PT ;  /* 0x7fffff800a197812 */ /* 0x000fca00078ec0ff */
[----:B------:R-:W-:-:S05]  /*0be0*/  IMAD R24, R24, 0x800, R25 ;  /* 0x0000080018187824 */ /* 0x000fca00078e0219 */
[----:B------:R-:W-:-:S04]  /*0bf0*/  IADD3 R24, R24, R27, RZ ;  /* 0x0000001b18187210 */ /* 0x000fc80007ffe0ff */
[----:B------:R-:W-:-:S04]  /*0c00*/  SHF.L.U32 R37, R24, 0x1, RZ ;  /* 0x0000000118257819 */ /* 0x000fc800000006ff */
[C---:B------:R-:W-:Y:S01]  /*0c10*/  IADD3 R27, R37.reuse, 0x20, RZ ;  /* 0x00000020251b7810 */ /* 0x040fe20007ffe0ff */
[C---:B-1----:R-:W-:Y:S01]  /*0c20*/  IMAD.WIDE.U32 R24, R37.reuse, 0x4, R38 ;  /* 0x0000000425187825 */ /* 0x042fe200078e0026 */
[----:B------:R-:W-:-:S03]  /*0c30*/  IADD3 R31, R37, 0x60, RZ ;  /* 0x00000060251f7810 */ /* 0x000fc60007ffe0ff */
[----:B------:R-:W-:Y:S02]  /*0c40*/  VIADD R29, R37, 0x40 ;  /* 0x00000040251d7836 */ /* 0x000fe40000000000 */
[--C-:B------:R-:W-:Y:S01]  /*0c50*/  IMAD.WIDE.U32 R26, R27, 0x4, R38.reuse ;  /* 0x000000041b1a7825 */ /* 0x100fe200078e0026 */
[----:B------:R-:W2:Y:S03]  /*0c60*/  LDG.E.64 R24, desc[UR6][R24.64] ;  /* 0x0000000618187981 */ /* 0x000ea6000c1e1b00 */
[--C-:B------:R-:W-:Y:S01]  /*0c70*/  IMAD.WIDE.U32 R28, R29, 0x4, R38.reuse ;  /* 0x000000041d1c7825 */ /* 0x100fe200078e0026 */
[----:B------:R-:W-:Y:S01]  /*0c80*/  IADD3 R33, R37, 0x80, RZ ;  /* 0x0000008025217810 */ /* 0x000fe20007ffe0ff */
[----:B------:R-:W3:Y:S02]  /*0c90*/  LDG.E.64 R26, desc[UR6][R26.64] ;  /* 0x000000061a1a7981 */ /* 0x000ee4000c1e1b00 */
[--C-:B------:R-:W-:Y:S01]  /*0ca0*/  IMAD.WIDE.U32 R30, R31, 0x4, R38.reuse ;  /* 0x000000041f1e7825 */ /* 0x100fe200078e0026 */
[----:B------:R-:W-:Y:S01]  /*0cb0*/  IADD3 R35, R37, 0xa0, RZ ;  /* 0x000000a025237810 */ /* 0x000fe20007ffe0ff */
[----:B------:R-:W4:Y:S02]  /*0cc0*/  LDG.E.64 R28, desc[UR6][R28.64] ;  /* 0x000000061c1c7981 */ /* 0x000f24000c1e1b00 */
[----:B------:R-:W-:-:S02]  /*0cd0*/  IMAD.WIDE.U32 R32, R33, 0x4, R38 ;  /* 0x0000000421207825 */ /* 0x000fc400078e0026 */
[----:B------:R-:W4:Y:S02]  /*0ce0*/  LDG.E.64 R30, desc[UR6][R30.64] ;  /* 0x000000061e1e7981 */ /* 0x000f24000c1e1b00 */
[----:B------:R-:W-:Y:S02]  /*0cf0*/  VIADD R47, R37, 0xc0 ;  /* 0x000000c0252f7836 */ /* 0x000fe40000000000 */
[--C-:B------:R-:W-:Y:S01]  /*0d00*/  IMAD.WIDE.U32 R34, R35, 0x4, R38.reuse ;  /* 0x0000000423227825 */ /* 0x100fe200078e0026 */
[----:B------:R-:W4:Y:S01]  /*0d10*/  LDG.E.64 R32, desc[UR6][R32.64] ;  /* 0x0000000620207981 */ /* 0x000f22000c1e1b00 */
[----:B------:R-:W-:Y:S02]  /*0d20*/  IADD3 R49, R37, 0xe0, RZ ;  /* 0x000000e025317810 */ /* 0x000fe40007ffe0ff */
[--C-:B------:R-:W-:Y:S02]  /*0d30*/  IMAD.WIDE.U32 R36, R47, 0x4, R38.reuse ;  /* 0x000000042f247825 */ /* 0x100fe400078e0026 */
[----:B------:R-:W4:Y:S02]  /*0d40*/  LDG.E.64 R34, desc[UR6][R34.64] ;  /* 0x0000000622227981 */ /* 0x000f24000c1e1b00 */
[----:B------:R-:W-:-:S02]  /*0d50*/  IMAD.WIDE.U32 R38, R49, 0x4, R38 ;  /* 0x0000000431267825 */ /* 0x000fc400078e0026 */
[----:B------:R-:W4:Y:S04]  /*0d60*/  LDG.E.64 R36, desc[UR6][R36.64] ;  /* 0x0000000624247981 */ /* 0x000f28000c1e1b00 */
[----:B------:R-:W4:Y:S01]  /*0d70*/  LDG.E.64 R38, desc[UR6][R38.64] ;  /* 0x0000000626267981 */ /* 0x000f22000c1e1b00 */
[----:B--2---:R-:W-:Y:S01]  /*0d80*/  FADD.FTZ R47, RZ, R24 ;  /* 0x00000018ff2f7221 */ /* 0x004fe20000010000 */
[----:B------:R-:W-:-:S03]  /*0d90*/  FADD.FTZ R24, RZ, R25 ;  /* 0x00000019ff187221 */ /* 0x000fc60000010000 */
[----:B---3--:R-:W-:Y:S01]  /*0da0*/  FADD.FTZ R47, R26, R47 ;  /* 0x0000002f1a2f7221 */ /* 0x008fe20000010000 */
[----:B------:R-:W-:-:S03]  /*0db0*/  FADD.FTZ R24, R27, R24 ;  /* 0x000000181b187221 */ /* 0x000fc60000010000 */
[----:B----4-:R-:W-:Y:S01]  /*0dc0*/  FADD.FTZ R47, R28, R47 ;  /* 0x0000002f1c2f7221 */ /* 0x010fe20000010000 */
        /* <DEDUP_REMOVED lines=11> */
.L_x_1567:
[----:B------:R-:W-:Y:S05]  /*0e80*/  BSYNC B0 ;  /* 0x0000000000007941 */ /* 0x000fea0003800000 */
.L_x_1566:
[----:B0-----:R-:W0:Y:S01]  /*0e90*/  SHFL.BFLY PT, R25, R38, 0x8, 0x1f ;  /* 0x0d001f0026197f89 */ /* 0x001e2200000e0000 */
[----:B------:R-:W-:Y:S01]  /*0ea0*/  LOP3.LUT P0, RZ, R11, 0xffffff0f, RZ, 0xc0, !PT ;  /* 0xffffff0f0bff7812 */ /* 0x000fe2000780c0ff */
[----:B------:R-:W-:Y:S01]  /*0eb0*/  ULDC.64 UR8, c[0x0][0x240] ;  /* 0x0000900000087ab9 */ /* 0x000fe20000000a00 */
[----:B------:R-:W-:Y:S01]  /*0ec0*/  BSSY B0, `(.L_x_1568) ;  /* 0x000002d000007945 */ /* 0x000fe20003800000 */
[----:B------:R-:W1:Y:S01]  /*0ed0*/  SHFL.BFLY PT, R24, R39, 0x8, 0x1f ;  /* 0x0d001f0027187f89 */ /* 0x000e6200000e0000 */
[----:B------:R-:W-:Y:S02]  /*0ee0*/  ISETP.EQ.U32.AND P1, PT, RZ, UR8, PT ;  /* 0x00000008ff007c0c */ /* 0x000fe4000bf22070 */
[----:B------:R-:W-:Y:S02]  /*0ef0*/  PRMT R32, R18, 0x7632, R32 ;  /* 0x0000763212207816 */ /* 0x000fe40000000020 */
[----:B------:R-:W-:Y:S01]  /*0f00*/  PRMT R33, R19, 0x7632, R33 ;  /* 0x0000763213217816 */ /* 0x000fe20000000021 */
        /* <DEDUP_REMOVED lines=9> */
[----:B------:R-:W-:Y:S01]  /*0fa0*/  @!P0 SHF.R.U32.HI R26, RZ, 0x1, R11 ;  /* 0x00000001ff1a8819 */ /* 0x000fe2000001160b */
[----:B-1----:R-:W-:-:S03]  /*0fb0*/  FADD.FTZ R28, R27, R28 ;  /* 0x0000001c1b1c7221 */ /* 0x002fc60000010000 */
[----:B------:R-:W0:Y:S01]  /*0fc0*/  SHFL.BFLY PT, R30, R29, 0x1, 0x1f ;  /* 0x0c201f001d1e7f89 */ /* 0x000e2200000e0000 */
[----:B------:R-:W-:Y:S02]  /*0fd0*/  @!P0 LOP3.LUT R26, R26, 0x7ffffff8, RZ, 0xc0, !PT ;  /* 0x7ffffff81a1a8812 */ /* 0x000fe400078ec0ff */
[----:B-----5:R-:W-:Y:S01]  /*0fe0*/  PRMT R27, R21, 0x7632, R27 ;  /* 0x00007632151b7816 */ /* 0x020fe2000000001b */
[----:B------:R-:W1:Y:S01]  /*0ff0*/  SHFL.BFLY PT, R31, R28, 0x1, 0x1f ;  /* 0x0c201f001c1f7f89 */ /* 0x000e6200000e0000 */
[----:B0-----:R-:W-:Y:S01]  /*1000*/  FADD.FTZ R30, R29, R30 ;  /* 0x0000001e1d1e7221 */ /* 0x001fe20000010000 */
[----:B------:R-:W-:-:S03]  /*1010*/  PRMT R29, R22, 0x7632, R29 ;  /* 0x00007632161d7816 */ /* 0x000fc6000000001d */
[----:B------:R-:W-:Y:S01]  /*1020*/  @!P0 FMUL.FTZ R24, R30, 4.8828125727595761418e-05 ;  /* 0x384ccccd1e188820 */ /* 0x000fe20000410000 */
[--C-:B-1----:R-:W-:Y:S01]  /*1030*/  FADD.FTZ R30, R28, R31.reuse ;  /* 0x0000001f1c1e7221 */ /* 0x102fe20000010000 */
[----:B------:R-:W-:Y:S02]  /*1040*/  PRMT R31, R17, 0x7632, R31 ;  /* 0x00007632111f7816 */ /* 0x000fe4000000001f */
[----:B------:R-:W-:Y:S01]  /*1050*/  @!P0 FMUL.FTZ R25, R24, R24 ;  /* 0x0000001818198220 */ /* 0x000fe20000410000 */
[----:B------:R-:W-:-:S03]  /*1060*/  PRMT R28, R20, 0x7632, R28 ;  /* 0x00007632141c7816 */ /* 0x000fc6000000001c */
[----:B------:R-:W-:Y:S01]  /*1070*/  @!P0 FFMA.FTZ R25, R30, 4.8828125727595761418e-05, -R25 ;  /* 0x384ccccd1e198823 */ /* 0x000fe20000010819 */
[----:B------:R-:W-:-:S04]  /*1080*/  PRMT R30, R16, 0x7632, R30 ;  /* 0x00007632101e7816 */ /* 0x000fc8000000001e */
[----:B------:R-:W-:-:S05]  /*1090*/  @!P0 FMNMX.FTZ R25, RZ, R25, !PT ;  /* 0x00000019ff198209 */ /* 0x000fca0007810000 */
[----:B------:R0:W-:Y:S01]  /*10a0*/  @!P0 STS.64 [R26+UR5], R24 ;  /* 0x000000181a008988 */ /* 0x0001e20008000a05 */
[----:B------:R-:W-:Y:S01]  /*10b0*/  BAR.SYNC.DEFER_BLOCKING 0x0 ;  /* 0x0000000000007b1d */ /* 0x000fe20000010000 */
[----:B------:R-:W-:-:S04]  /*10c0*/  LOP3.LUT P0, RZ, R9, 0x7f, RZ, 0xc0, !PT ;  /* 0x0000007f09ff7812 */ /* 0x000fc8000780c0ff */
[----:B------:R-:W-:Y:S02]  /*10d0*/  ISETP.GT.U32.OR P0, PT, R11, 0xf, P0 ;  /* 0x0000000f0b00780c */ /* 0x000fe40000704470 */
[----:B0-----:R-:W-:Y:S02]  /*10e0*/  PRMT R26, R23, 0x7632, R26 ;  /* 0x00007632171a7816 */ /* 0x001fe4000000001a */
[----:B------:R-:W-:-:S13]  /*10f0*/  ISETP.EQ.OR.EX P0, PT, RZ, UR9, P0, P1 ;  /* 0x00000009ff007c0c */ /* 0x000fda0008702710 */
[----:B------:R-:W-:Y:S05]  /*1100*/  @P0 BRA `(.L_x_1569) ;  /* 0x0000000000200947 */ /* 0x000fea0003800000 */
[----:B------:R-:W0:Y:S01]  /*1110*/  LDS.64 R16, [R10+UR5] ;  /* 0x000000050a107984 */ /* 0x000e220008000a00 */
[----:B------:R-:W-:-:S04]  /*1120*/  IADD3 R18, R44, R11, RZ ;  /* 0x0000000b2c127210 */ /* 0x000fc80007ffe0ff */
[----:B------:R-:W-:Y:S02]  /*1130*/  SHF.R.S32.HI R19, RZ, 0x1f, R18 ;  /* 0x0000001fff137819 */ /* 0x000fe40000011412 */
[----:B------:R-:W-:-:S04]  /*1140*/  LEA R24, P0, R5, R18, 0x5 ;  /* 0x0000001205187211 */ /* 0x000fc800078028ff */
[----:B------:R-:W-:Y:S02]  /*1150*/  LEA.HI.X R19, R5, R19, R0, 0x5, P0 ;  /* 0x0000001305137211 */ /* 0x000fe400000f2c00 */
[----:B------:R-:W-:-:S04]  /*1160*/  LEA R18, P0, R24, UR8, 0x3 ;  /* 0x0000000818127c11 */ /* 0x000fc8000f8018ff */
[----:B------:R-:W-:-:S05]  /*1170*/  LEA.HI.X R19, R24, UR9, R19, 0x3, P0 ;  /* 0x0000000918137c11 */ /* 0x000fca00080f1c13 */
[----:B0-----:R0:W-:Y:S04]  /*1180*/  STG.E.64 desc[UR6][R18.64], R16 ;  /* 0x0000001012007986 */ /* 0x0011e8000c101b06 */
.L_x_1569:
[----:B------:R-:W-:Y:S05]  /*1190*/  BSYNC B0 ;  /* 0x0000000000007941 */ /* 0x000fea0003800000 */
.L_x_1568:
[----:B0-----:R-:W0:Y:S01]  /*11a0*/  LDS.64 R16, [R42] ;  /* 0x000000002a107984 */ /* 0x001e220000000a00 */
[----:B------:R-:W-:Y:S01]  /*11b0*/  ULDC.64 UR8, c[0x0][0x210] ;  /* 0x0000840000087ab9 */ /* 0x000fe20000000a00 */
[----:B------:R-:W-:Y:S01]  /*11c0*/  IMAD.U32 R31, R31, 0x10000, RZ ;  /* 0x000100001f1f7824 */ /* 0x000fe200078e00ff */
[----:B------:R-:W-:Y:S01]  /*11d0*/  LEA R24, P0, R13, UR8, 0x1 ;  /* 0x000000080d187c11 */ /* 0x000fe2000f8008ff */
[----:B------:R-:W-:Y:S01]  /*11e0*/  IMAD.U32 R21, R21, 0x10000, RZ ;  /* 0x0001000015157824 */ /* 0x000fe200078e00ff */
[----:B------:R-:W-:Y:S01]  /*11f0*/  LEA R18, P1, R15, UR8, 0x1 ;  /* 0x000000080f127c11 */ /* 0x000fe2000f8208ff */
[----:B------:R-:W-:Y:S01]  /*1200*/  ULDC UR8, c[0x0][0x230] ;  /* 0x00008c0000087ab9 */ /* 0x000fe20000000800 */
[----:B------:R-:W-:Y:S01]  /*1210*/  LEA.HI.X R25, R13, UR9, R14, 0x1, P0 ;  /* 0x000000090d197c11 */ /* 0x000fe200080f0c0e */
[----:B------:R-:W-:Y:S01]  /*1220*/  ULOP3.LUT UR4, UR4, 0x1, URZ, 0x3c, !UPT ;  /* 0x0000000104047892 */ /* 0x000fe2000f8e3c3f */
[----:B------:R-:W-:Y:S02]  /*1230*/  LEA.HI.X R19, R15, UR9, R40, 0x1, P1 ;  /* 0x000000090f137c11 */ /* 0x000fe400088f0c28 */
[----:B------:R-:W-:-:S02]  /*1240*/  SHF.L.U32 R15, R30, 0x10, RZ ;  /* 0x000000101e0f7819 */ /* 0x000fc400000006ff */
[----:B------:R-:W-:Y:S02]  /*1250*/  SHF.L.U32 R33, R33, 0x10, RZ ;  /* 0x0000001021217819 */ /* 0x000fe400000006ff */
[----:B------:R-:W-:Y:S02]  /*1260*/  SHF.L.U32 R20, R20, 0x10, RZ ;  /* 0x0000001014147819 */ /* 0x000fe400000006ff */
[----:B------:R-:W-:Y:S02]  /*1270*/  SHF.L.U32 R14, R23, 0x10, RZ ;  /* 0x00000010170e7819 */ /* 0x000fe400000006ff */
[----:B------:R-:W-:Y:S02]  /*1280*/  SHF.L.U32 R27, R27, 0x10, RZ ;  /* 0x000000101b1b7819 */ /* 0x000fe400000006ff */
[----:B------:R-:W-:Y:S02]  /*1290*/  SHF.L.U32 R26, R26, 0x10, RZ ;  /* 0x000000101a1a7819 */ /* 0x000fe400000006ff */
[----:B------:R-:W-:-:S04]  /*12a0*/  IADD3 R5, P0, R5, 0x1, RZ ;  /* 0x0000000105057810 */ /* 0x000fc80007f1e0ff */
[----:B------:R-:W-:Y:S01]  /*12b0*/  IADD3.X R0, RZ, R0, RZ, P0, !PT ;  /* 0x00000000ff007210 */ /* 0x000fe200007fe4ff */
[----:B0-----:R-:W-:Y:S01]  /*12c0*/  FADD.FTZ R13, R17, UR8 ;  /* 0x00000008110d7e21 */ /* 0x001fe20008010000 */
[----:B------:R-:W-:Y:S01]  /*12d0*/  SHF.L.U32 R17, R32, 0x10, RZ ;  /* 0x0000001020117819 */ /* 0x000fe200000006ff */
[--C-:B------:R-:W-:Y:S01]  /*12e0*/  FADD.FTZ R30, R3, -R16.reuse ;  /* 0x80000010031e7221 */ /* 0x100fe20000010000 */
[C---:B------:R-:W-:Y:S01]  /*12f0*/  FADD.FTZ R32, -R16.reuse, R15 ;  /* 0x0000000f10207221 */ /* 0x040fe20000010100 */
[--C-:B------:R-:W-:Y:S01]  /*1300*/  FADD.FTZ R34, R41, -R16.reuse ;  /* 0x8000001029227221 */ /* 0x100fe20000010000 */
[C---:B------:R-:W-:Y:S01]  /*1310*/  FADD.FTZ R36, -R16.reuse, R31 ;  /* 0x0000001f10247221 */ /* 0x040fe20000010100 */
[----:B------:R-:W0:Y:S01]  /*1320*/  MUFU.RSQ R13, R13 ;  /* 0x0000000d000d7308 */ /* 0x000e220000001400 */
[--C-:B------:R-:W-:Y:S01]  /*1330*/  FADD.FTZ R38, R43, -R16.reuse ;  /* 0x800000102b267221 */ /* 0x100fe20000010000 */
[C---:B------:R-:W-:Y:S01]  /*1340*/  FADD.FTZ R40, -R16.reuse, R17 ;  /* 0x0000001110287221 */ /* 0x040fe20000010100 */
[----:B------:R-:W-:Y:S01]  /*1350*/  FADD.FTZ R48, R45, -R16 ;  /* 0x800000102d307221 */ /* 0x000fe20000010000 */
[----:B------:R-:W-:Y:S01]  /*1360*/  FADD.FTZ R50, -R16, R33 ;  /* 0x0000002110327221 */ /* 0x000fe20000010100 */
[----:B------:R-:W-:Y:S01]  /*1370*/  SHF.L.U32 R15, R22, 0x10, RZ ;  /* 0x00000010160f7819 */ /* 0x000fe200000006ff */
[----:B------:R-:W-:Y:S01]  /*1380*/  IMAD.U32 R16, R29, 0x10000, RZ ;  /* 0x000100001d107824 */ /* 0x000fe200078e00ff */
[----:B------:R-:W-:Y:S01]  /*1390*/  SHF.L.U32 R17, R28, 0x10, RZ ;  /* 0x000000101c117819 */ /* 0x000fe200000006ff */
[----:B------:R-:W-:-:S02]  /*13a0*/  ULDC.64 UR8, c[0x0][0x238] ;  /* 0x00008e0000087ab9 */ /* 0x000fc40000000a00 */
[----:B------:R-:W-:-:S04]  /*13b0*/  ISETP.GE.U32.AND P0, PT, R5, UR8, PT ;  /* 0x0000000805007c0c */ /* 0x000fc8000bf06070 */
[----:B------:R-:W-:Y:S01]  /*13c0*/  ISETP.GE.AND.EX P0, PT, R0, UR9, PT, P0 ;  /* 0x0000000900007c0c */ /* 0x000fe2000bf06300 */
[----:B0-----:R-:W-:Y:S01]  /*13d0*/  FMUL.FTZ R3, R30, R13 ;  /* 0x0000000d1e037220 */ /* 0x001fe20000410000 */
[C---:B------:R-:W-:Y:S01]  /*13e0*/  FMUL.FTZ R32, R13.reuse, R32 ;  /* 0x000000200d207220 */ /* 0x040fe20000410000 */
[C---:B------:R-:W-:Y:S01]  /*13f0*/  FMUL.FTZ R23, R13.reuse, R34 ;  /* 0x000000220d177220 */ /* 0x040fe20000410000 */
[C---:B------:R-:W-:Y:S01]  /*1400*/  FMUL.FTZ R36, R13.reuse, R36 ;  /* 0x000000240d247220 */ /* 0x040fe20000410000 */
[C---:B------:R-:W-:Y:S01]  /*1410*/  FMUL.FTZ R38, R13.reuse, R38 ;  /* 0x000000260d267220 */ /* 0x040fe20000410000 */
[C---:B------:R-:W-:Y:S01]  /*1420*/  FMUL.FTZ R40, R13.reuse, R40 ;  /* 0x000000280d287220 */ /* 0x040fe20000410000 */
[C---:B------:R-:W-:Y:S01]  /*1430*/  FMUL.FTZ R48, R13.reuse, R48 ;  /* 0x000000300d307220 */ /* 0x040fe20000410000 */
[----:B------:R-:W-:Y:S01]  /*1440*/  FMUL.FTZ R50, R13, R50 ;  /* 0x000000320d327220 */ /* 0x000fe20000410000 */
[--C-:B------:R-:W-:Y:S01]  /*1450*/  FFMA.FTZ R3, R3, R20, R15.reuse ;  /* 0x0000001403037223 */ /* 0x100fe2000001000f */
[----:B------:R-:W-:Y:S01]  /*1460*/  FFMA.FTZ R32, R32, R17, R16 ;  /* 0x0000001120207223 */ /* 0x000fe20000010010 */
[----:B------:R-:W-:Y:S01]  /*1470*/  FFMA.FTZ R23, R23, R21, R14 ;  /* 0x0000001517177223 */ /* 0x000fe2000001000e */
[----:B------:R-:W-:Y:S01]  /*1480*/  FFMA.FTZ R36, R36, R27, R26 ;  /* 0x0000001b24247223 */ /* 0x000fe2000001001a */
[----:B------:R-:W-:Y:S01]  /*1490*/  FFMA.FTZ R38, R20, R38, R15 ;  /* 0x0000002614267223 */ /* 0x000fe2000001000f */
[----:B------:R-:W-:Y:S01]  /*14a0*/  FFMA.FTZ R17, R17, R40, R16 ;  /* 0x0000002811117223 */ /* 0x000fe20000010010 */
[----:B------:R-:W-:Y:S01]  /*14b0*/  FFMA.FTZ R48, R21, R48, R14 ;  /* 0x0000003015307223 */ /* 0x000fe2000001000e */
[----:B------:R-:W-:Y:S01]  /*14c0*/  FFMA.FTZ R27, R27, R50, R26 ;  /* 0x000000321b1b7223 */ /* 0x000fe2000001001a */
[----:B------:R-:W-:-:S02]  /*14d0*/  F2FP.BF16.F32.PACK_AB R3, R32, R3 ;  /* 0x000000032003723e */ /* 0x000fc400000010ff */
[----:B------:R-:W-:Y:S02]  /*14e0*/  F2FP.BF16.F32.PACK_AB R23, R36, R23 ;  /* 0x000000172417723e */ /* 0x000fe400000010ff */
[----:B------:R-:W-:Y:S01]  /*14f0*/  F2FP.BF16.F32.PACK_AB R38, R17, R38 ;  /* 0x000000261126723e */ /* 0x000fe200000010ff */
[----:B------:R0:W-:Y:S01]  /*1500*/  STG.E.U16 desc[UR6][R24.64], R3 ;  /* 0x0000000318007986 */ /* 0x0001e2000c101506 */
[----:B------:R-:W-:Y:S02]  /*1510*/  F2FP.BF16.F32.PACK_AB R48, R27, R48 ;  /* 0x000000301b30723e */ /* 0x000fe400000010ff */
[----:B------:R-:W-:Y:S01]  /*1520*/  PRMT R13, R3, 0x7632, R13 ;  /* 0x00007632030d7816 */ /* 0x000fe2000000000d */
[----:B------:R0:W-:Y:S01]  /*1530*/  STG.E.U16 desc[UR6][R24.64+0x4], R23 ;  /* 0x0000041718007986 */ /* 0x0001e2000c101506 */
[----:B------:R-:W-:Y:S02]  /*1540*/  PRMT R14, R23, 0x7632, R14 ;  /* 0x00007632170e7816 */ /* 0x000fe4000000000e */
[----:B------:R-:W-:Y:S01]  /*1550*/  PRMT R15, R38, 0x7632, R15 ;  /* 0x00007632260f7816 */ /* 0x000fe2000000000f */
[----:B------:R0:W-:Y:S01]  /*1560*/  STG.E.U16 desc[UR6][R24.64+0x2], R13 ;  /* 0x0000020d18007986 */ /* 0x0001e2000c101506 */
[----:B------:R-:W-:-:S03]  /*1570*/  PRMT R16, R48, 0x7632, R16 ;  /* 0x0000763230107816 */ /* 0x000fc60000000010 */
[----:B------:R0:W-:Y:S04]  /*1580*/  STG.E.U16 desc[UR6][R24.64+0x6], R14 ;  /* 0x0000060e18007986 */ /* 0x0001e8000c101506 */
[----:B------:R0:W-:Y:S04]  /*1590*/  STG.E.U16 desc[UR6][R18.64], R38 ;  /* 0x0000002612007986 */ /* 0x0001e8000c101506 */
[----:B------:R0:W-:Y:S04]  /*15a0*/  STG.E.U16 desc[UR6][R18.64+0x2], R15 ;  /* 0x0000020f12007986 */ /* 0x0001e8000c101506 */
[----:B------:R0:W-:Y:S04]  /*15b0*/  STG.E.U16 desc[UR6][R18.64+0x4], R48 ;  /* 0x0000043012007986 */ /* 0x0001e8000c101506 */
[----:B------:R0:W-:Y:S01]  /*15c0*/  STG.E.U16 desc[UR6][R18.64+0x6], R16 ;  /* 0x0000061012007986 */ /* 0x0001e2000c101506 */
[----:B------:R-:W-:Y:S05]  /*15d0*/  @!P0 BRA `(.L_x_1570) ;  /* 0xffffffec00688947 */ /* 0x000fea000383ffff */
[----:B------:R-:W-:Y:S05]  /*15e0*/  EXIT ;  /* 0x000000000000794d */ /* 0x000fea0003800000 */
.L_x_1571:
        /* <DEDUP_REMOVED lines=9> */
.L_x_3482:


//--------------------- .text._ZN13group_norm_v214gn_cuda_kernelI13__nv_bfloat16Li320ELi1ELi32ELi20ELi1024ELb0ELi16ELi320ELi320ELi4ELb1ELi2ELb0ELb0ENS_16CompileConditionILi900EEEEEvPT_PKS4_S7_S7_flPfS8_Pj --------------------------
	.section	.text._ZN13group_norm_v214gn_cuda_kernelI13__nv_bfloat16Li320ELi1ELi32ELi20ELi1024ELb0ELi16ELi320ELi320ELi4ELb1ELi2ELb0ELb0ENS_16CompileConditionILi900EEEEEvPT_PKS4_S7_S7_flPfS8_Pj,"ax",@progbits
	.align	128
        .global         _ZN13group_norm_v214gn_cuda_kernelI13__nv_bfloat16Li320ELi1ELi32ELi20ELi1024ELb0ELi16ELi320ELi320ELi4ELb1ELi2ELb0ELb0ENS_16CompileConditionILi900EEEEEvPT_PKS4_S7_S7_flPfS8_Pj
        .type           _ZN13group_norm_v214gn_cuda_kernelI13__nv_bfloat16Li320ELi1ELi32ELi20ELi1024ELb0ELi16ELi320ELi320ELi4ELb1ELi2ELb0ELb0ENS_16CompileConditionILi900EEEEEvPT_PKS4_S7_S7_flPfS8_Pj,@function
        .size           _ZN13group_norm_v214gn_cuda_kernelI13__nv_bfloat16Li320ELi1ELi32ELi20ELi1024ELb0ELi16ELi320ELi320ELi4ELb1ELi2ELb0ELb0ENS_16CompileConditionILi900EEEEEvPT_PKS4_S7_S7_flPfS8_Pj,(.L_x_3483 - _ZN13group_norm_v214gn_cuda_kernelI13__nv_bfloat16Li320ELi1ELi32ELi20ELi1024ELb0ELi16ELi320ELi320ELi4ELb1ELi2ELb0ELb0ENS_16CompileConditionILi900EEEEEvPT_PKS4_S7_S7_flPfS8_Pj)
        .other          _ZN13group_norm_v214gn_cuda_kernelI13__nv_bfloat16Li320ELi1ELi32ELi20ELi1024ELb0ELi16ELi320ELi320ELi4ELb1ELi2ELb0ELb0ENS_16CompileConditionILi900EEEEEvPT_PKS4_S7_S7_flPfS8_Pj,@"STO_CUDA_ENTRY STV_DEFAULT"
_ZN13group_norm_v214gn_cuda_kernelI13__nv_bfloat16Li320ELi1ELi32ELi20ELi1024ELb0ELi16ELi320ELi320ELi4ELb1ELi2ELb0ELb0ENS_16CompileConditionILi900EEEEEvPT_PKS4_S7_S7_flPfS8_Pj:
.text._ZN13group_norm_v214gn_cuda_kernelI13__nv_bfloat16Li320ELi1ELi32ELi20ELi1024ELb0ELi16ELi320ELi320ELi4ELb1ELi2ELb0ELb0ENS_16CompileConditionILi900EEEEEvPT_PKS4_S7_S7_flPfS8_Pj:
        /* <DEDUP_REMOVED lines=9> */
[----:B------:R-:W-:Y:S01]  /*0090*/  LOP3.LUT R3, R0, 0x1, RZ, 0xc0, !PT ;  /* 0x0000000100037812 */ /* 0x000fe200078ec0ff */
[----:B------:R-:W-:Y:S01]  /*00a0*/  UMOV UR4, 0x400 ;  /* 0x0000040000047882 */ /* 0x000fe20000000000 */
[----:B------:R-:W2:Y:S01]  /*00b0*/  S2R R54, SR_CTAID.X ;  /* 0x0000000000367919 */ /* 0x000ea20000002500 */
[----:B------:R-:W-:Y:S01]  /*00c0*/  MOV R50, 0x7fffffc1 ;  /* 0x7fffffc100327802 */ /* 0x000fe20000000f00 */
[----:B------:R-:W-:Y:S01]  /*00d0*/  ULDC.64 UR8, c[0x0][0x208] ;  /* 0x0000820000087ab9 */ /* 0x000fe20000000a00 */
[----:B------:R-:W-:Y:S02]  /*00e0*/  IMAD R3, R3, 0x140, RZ ;  /* 0x0000014003037824 */ /* 0x000fe400078e02ff */
[----:B------:R-:W3:Y:S01]  /*00f0*/  LDC.64 R58, c[0x0][0x250] ;  /* 0x00009400ff3a7b82 */ /* 0x000ee20000000a00 */
[----:B-1----:R-:W-:-:S02]  /*0100*/  ULEA UR6, UR5, UR4, 0x18 ;  /* 0x0000000405067291 */ /* 0x002fc4000f8ec03f */
[----:B------:R-:W-:-:S04]  /*0110*/  UIADD3 UR4, UR4, 0xc80, URZ ;  /* 0x00000c8004047890 */ /* 0x000fc8000fffe03f */
[----:B------:R-:W-:Y:S01]  /*0120*/  MOV R12, UR6 ;  /* 0x00000006000c7c02 */ /* 0x000fe20008000f00 */
[----:B0-----:R-:W-:Y:S01]  /*0130*/  IMAD.WIDE.U32 R4, R2, -0x33333333, RZ ;  /* 0xcccccccd02047825 */ /* 0x001fe200078e00ff */
[----:B------:R-:W-:Y:S01]  /*0140*/  SHF.L.U32 R4, R0, 0x4, RZ ;  /* 0x0000000400047819 */ /* 0x000fe200000006ff */
[----:B------:R-:W-:Y:S01]  /*0150*/  ULDC.64 UR6, c[0x0][0x240] ;  /* 0x0000900000067ab9 */ /* 0x000fe20000000a00 */
[--C-:B------:R-:W-:Y:S01]  /*0160*/  SHF.R.U32.HI R6, RZ, 0x2, R2.reuse ;  /* 0x00000002ff067819 */ /* 0x100fe20000011602 */
[----:B------:R-:W-:Y:S01]  /*0170*/  IMAD.SHL.U32 R44, R2, 0x8, RZ ;  /* 0x00000008022c7824 */ /* 0x000fe200078e00ff */
[----:B------:R-:W-:Y:S01]  /*0180*/  SHF.R.U32.HI R7, RZ, 0x6, R5 ;  /* 0x00000006ff077819 */ /* 0x000fe20000011605 */
[----:B------:R-:W-:Y:S01]  /*0190*/  ULEA UR5, UR5, UR4, 0x18 ;  /* 0x0000000405057291 */ /* 0x000fe2000f8ec03f */
[----:B------:R-:W-:Y:S01]  /*01a0*/  LOP3.LUT R57, R4, 0x10, RZ, 0xc0, !PT ;  /* 0x0000001004397812 */ /* 0x000fe200078ec0ff */
[----:B------:R-:W-:Y:S01]  /*01b0*/  IMAD.SHL.U32 R9, R6, 0x40, RZ ;  /* 0x0000004006097824 */ /* 0x000fe200078e00ff */
[----:B--2---:R-:W-:Y:S01]  /*01c0*/  ISETP.NE.AND P2, PT, R54, RZ, PT ;  /* 0x000000ff3600720c */ /* 0x004fe20003f45270 */
[----:B------:R-:W-:Y:S01]  /*01d0*/  IMAD R4, R7, -0x50, R2 ;  /* 0xffffffb007047824 */ /* 0x000fe200078e0202 */
[----:B------:R-:W-:Y:S01]  /*01e0*/  IADD3 R6, R6, R57, RZ ;  /* 0x0000003906067210 */ /* 0x000fe20007ffe0ff */
[----:B------:R-:W-:Y:S01]  /*01f0*/  IMAD.MOV R8, RZ, RZ, -R57 ;  /* 0x000000ffff087224 */ /* 0x000fe200078e0a39 */
[----:B------:R-:W-:Y:S01]  /*0200*/  LOP3.LUT P0, RZ, R54, 0x3f, RZ, 0xc0, !PT ;  /* 0x0000003f36ff7812 */ /* 0x000fe2000780c0ff */
[C---:B------:R-:W-:Y:S01]  /*0210*/  IMAD R56, R4.reuse, 0x28, R12 ;  /* 0x0000002804387824 */ /* 0x040fe200078e020c */
[----:B------:R-:W-:Y:S01]  /*0220*/  LEA R5, R4, R3, 0x2 ;  /* 0x0000000304057211 */ /* 0x000fe200078e10ff */
[----:B------:R-:W-:Y:S01]  /*0230*/  IMAD R6, R6, 0x14, -R3 ;  /* 0x0000001406067824 */ /* 0x000fe200078e0a03 */
[----:B------:R-:W-:Y:S01]  /*0240*/  LOP3.LUT R54, R54, 0x3f, RZ, 0xc0, !PT ;  /* 0x0000003f36367812 */ /* 0x000fe200078ec0ff */
[----:B------:R-:W-:Y:S01]  /*0250*/  IMAD.IADD R57, R57, 0x1, R2 ;  /* 0x0000000139397824 */ /* 0x000fe200078e0202 */
[----:B------:R-:W-:Y:S01]  /*0260*/  LEA R56, R7, R56, 0x3 ;  /* 0x0000003807387211 */ /* 0x000fe200078e18ff */
[----:B------:R-:W-:Y:S01]  /*0270*/  IMAD.WIDE.U32 R4, R5, -0x33333333, RZ ;  /* 0xcccccccd05047825 */ /* 0x000fe200078e00ff */
[----:B------:R-:W-:Y:S01]  /*0280*/  MOV R4, R8 ;  /* 0x0000000800047202 */ /* 0x000fe20000000f00 */
[----:B------:R-:W-:Y:S01]  /*0290*/  UMOV UR4, URZ ;  /* 0x0000003f00047c82 */ /* 0x000fe20008000000 */
[C---:B------:R-:W-:Y:S01]  /*02a0*/  IADD3 R11, R6.reuse, 0x10, RZ ;  /* 0x00000010060b7810 */ /* 0x040fe20007ffe0ff */
[----:B------:R-:W-:Y:S01]  /*02b0*/  VIADD R7, R6, 0xc ;  /* 0x0000000c06077836 */ /* 0x000fe20000000000 */
[----:B------:R-:W-:Y:S01]  /*02c0*/  LEA.HI R46, R5, R4, RZ, 0x1c ;  /* 0x00000004052e7211 */ /* 0x000fe200078fe0ff */
[----:B---3--:R-:W-:Y:S01]  /*02d0*/  IMAD.WIDE.U32 R58, R0, 0x4, R58 ;  /* 0x00000004003a7825 */ /* 0x008fe200078e003a */
[----:B------:R-:W-:-:S02]  /*02e0*/  IADD3 R4, R6, 0x4, RZ ;  /* 0x0000000406047810 */ /* 0x000fc40007ffe0ff */
[----:B------:R-:W-:Y:S02]  /*02f0*/  IADD3 R5, R6, 0x8, RZ ;  /* 0x0000000806057810 */ /* 0x000fe40007ffe0ff */
[----:B------:R-:W-:Y:S02]  /*0300*/  SHF.R.S32.HI R3, RZ, 0x2, R6 ;  /* 0x00000002ff037819 */ /* 0x000fe40000011406 */
[----:B------:R-:W-:Y:S02]  /*0310*/  LOP3.LUT R54, R9, 0xffffffc0, R54, 0xe2, !PT ;  /* 0xffffffc009367812 */ /* 0x000fe400078ee236 */
[----:B------:R-:W-:Y:S01]  /*0320*/  SHF.R.S32.HI R4, RZ, 0x2, R4 ;  /* 0x00000002ff047819 */ /* 0x000fe20000011404 */
[--C-:B------:R-:W-:Y:S01]  /*0330*/  IMAD R3, R3, 0x28, R12.reuse ;  /* 0x0000002803037824 */ /* 0x100fe200078e020c */
[----:B------:R-:W-:Y:S02]  /*0340*/  SHF.R.S32.HI R6, RZ, 0x2, R5 ;  /* 0x00000002ff067819 */ /* 0x000fe40000011405 */
[----:B------:R-:W-:Y:S01]  /*0350*/  SHF.R.S32.HI R9, RZ, 0x2, R7 ;  /* 0x00000002ff097819 */ /* 0x000fe20000011407 */
[--C-:B------:R-:W-:Y:S01]  /*0360*/  IMAD R5, R4, 0x28, R12.reuse ;  /* 0x0000002804057824 */ /* 0x100fe200078e020c */
[----:B------:R-:W-:Y:S01]  /*0370*/  SHF.R.S32.HI R11, RZ, 0x2, R11 ;  /* 0x00000002ff0b7819 */ /* 0x000fe2000001140b */
[--C-:B------:R-:W-:Y:S01]  /*0380*/  IMAD R7, R6, 0x28, R12.reuse ;  /* 0x0000002806077824 */ /* 0x100fe200078e020c */
[----:B------:R-:W-:Y:S01]  /*0390*/  LOP3.LUT R8, R44, 0x18, RZ, 0xc0, !PT ;  /* 0x000000182c087812 */ /* 0x000fe200078ec0ff */
[--C-:B------:R-:W-:Y:S01]  /*03a0*/  IMAD R9, R9, 0x28, R12.reuse ;  /* 0x0000002809097824 */ /* 0x100fe200078e020c */
[----:B------:R-:W-:Y:S01]  /*03b0*/  ISETP.EQ.U32.AND P1, PT, RZ, UR6, PT ;  /* 0x00000006ff007c0c */ /* 0x000fe2000bf22070 */
[----:B------:R-:W-:Y:S01]  /*03c0*/  IMAD R11, R11, 0x28, R12 ;  /* 0x000000280b0b7824 */ /* 0x000fe200078e020c */
[----:B------:R-:W-:Y:S01]  /*03d0*/  ISETP.GT.U32.OR P0, PT, R2, 0xf, P0 ;  /* 0x0000000f0200780c */ /* 0x000fe20000704470 */
[C---:B------:R-:W-:Y:S01]  /*03e0*/  IMAD.IADD R4, R8.reuse, 0x1, R5 ;  /* 0x0000000108047824 */ /* 0x040fe200078e0205 */
[C---:B------:R-:W-:Y:S01]  /*03f0*/  IADD3 R5, R8.reuse, R7, RZ ;  /* 0x0000000708057210 */ /* 0x040fe20007ffe0ff */
[----:B------:R-:W-:Y:S01]  /*0400*/  IMAD.IADD R7, R8, 0x1, R11 ;  /* 0x0000000108077824 */ /* 0x000fe200078e020b */
[----:B------:R-:W-:-:S02]  /*0410*/  SHF.R.U32.HI R48, RZ, 0x4, R2 ;  /* 0x00000004ff307819 */ /* 0x000fc40000011602 */
[----:B------:R-:W-:Y:S02]  /*0420*/  IADD3 R20, R3, R8, RZ ;  /* 0x0000000803147210 */ /* 0x000fe40007ffe0ff */
[----:B------:R-:W-:Y:S01]  /*0430*/  IADD3 R6, R8, R9, RZ ;  /* 0x0000000908067210 */ /* 0x000fe20007ffe0ff */
[----:B------:R-:W-:Y:S01]  /*0440*/  HFMA2.MMA R8, -RZ, RZ, 0, 0 ;  /* 0x00000000ff087435 */ /* 0x000fe200000001ff */
[----:B------:R-:W-:Y:S02]  /*0450*/  ISETP.EQ.OR.EX P0, PT, RZ, UR7, P0, P1 ;  /* 0x00000007ff007c0c */ /* 0x000fe40008702710 */
[----:B------:R-:W-:Y:S02]  /*0460*/  SEL R50, R50, 0x1, !P2 ;  /* 0x0000000132327807 */ /* 0x000fe40005000000 */
[----:B------:R-:W-:Y:S02]  /*0470*/  LEA R48, R48, UR5, 0x3 ;  /* 0x0000000530307c11 */ /* 0x000fe4000f8e18ff */
[----:B------:R-:W-:-:S02]  /*0480*/  SHF.R.S32.HI R9, RZ, 0x1f, R57 ;  /* 0x0000001fff097819 */ /* 0x000fc40000011439 */
[----:B------:R-:W-:-:S07]  /*0490*/  LEA R46, R46, UR5, 0x3 ;  /* 0x000000052e2e7c11 */ /* 0x000fce000f8e18ff */
.L_x_1578:
[----:B------:R-:W0:Y:S01]  /*04a0*/  S2UR UR6, SR_CTAID.X ;  /* 0x00000000000679c3 */ /* 0x000e220000002500 */
[----:B--2---:R-:W-:Y:S01]  /*04b0*/  IMAD.WIDE.U32 R12, R2, -0x33333333, RZ ;  /* 0xcccccccd020c7825 */ /* 0x004fe200078e00ff */
[----:B------:R-:W-:Y:S01]  /*04c0*/  LOP3.LUT R22, R0, 0x1, RZ, 0xc0, !PT ;  /* 0x0000000100167812 */ /* 0x000fe200078ec0ff */
[----:B------:R-:W-:Y:S02]  /*04d0*/  ULDC.64 UR10, c[0x0][0x228] ;  /* 0x00008a00000a7ab9 */ /* 0x000fe40000000a00 */
[----:B------:R-:W-:Y:S01]  /*04e0*/  IMAD.MOV.U32 R23, RZ, RZ, RZ ;  /* 0x000000ffff177224 */ /* 0x000fe200078e00ff */
[----:B------:R-:W-:Y:S01]  /*04f0*/  SHF.R.U32.HI R13, RZ, 0x6, R13 ;  /* 0x00000006ff0d7819 */ /* 0x000fe2000001160d */
[----:B------:R-:W-:-:S04]  /*0500*/  IMAD R55, R8, 0xa0000, RZ ;  /* 0x000a000008377824 */ /* 0x000fc800078e02ff */
[----:B------:R-:W-:-:S04]  /*0510*/  IMAD R3, R13, -0x50, R2 ;  /* 0xffffffb00d037824 */ /* 0x000fc800078e0202 */
[----:B------:R-:W-:-:S05]  /*0520*/  IMAD R22, R22, 0x50, R3 ;  /* 0x0000005016167824 */ /* 0x000fca00078e0203 */
[----:B------:R-:W-:Y:S01]  /*0530*/  SHF.L.U32 R22, R22, 0x2, RZ ;  /* 0x0000000216167819 */ /* 0x000fe200000006ff */
[----:B0-----:R-:W-:-:S04]  /*0540*/  USHF.L.U32 UR6, UR6, 0x4, URZ ;  /* 0x0000000406067899 */ /* 0x001fc8000800063f */
[----:B------:R-:W-:Y:S01]  /*0550*/  IMAD.WIDE.U32 R18, R10, 0xa0000, R22 ;  /* 0x000a00000a127825 */ /* 0x000fe200078e0016 */
[----:B------:R-:W-:-:S04]  /*0560*/  ULOP3.LUT UR6, UR6, 0x3f0, URZ, 0xc0, !UPT ;  /* 0x000003f006067892 */ /* 0x000fc8000f8ec03f */
[----:B------:R-:W-:Y:S02]  /*0570*/  IADD3 R55, R19, R55, RZ ;  /* 0x0000003713377210 */ /* 0x000fe40007ffe0ff */
[----:B------:R-:W-:Y:S01]  /*0580*/  IADD3 R3, R13, UR6, RZ ;  /* 0x000000060d037c10 */ /* 0x000fe2000fffe0ff */
[----:B------:R-:W-:-:S04]  /*0590*/  ULDC.64 UR6, c[0x0][0x218] ;  /* 0x0000860000067ab9 */ /* 0x000fc80000000a00 */
[----:B------:R-:W-:-:S04]  /*05a0*/  IMAD R3, R3, 0x280, RZ ;  /* 0x0000028003037824 */ /* 0x000fc800078e02ff */
[C---:B------:R-:W-:Y:S01]  /*05b0*/  VIADD R13, R3.reuse, 0xa00 ;  /* 0x00000a00030d7836 */ /* 0x040fe20000000000 */
[----:B------:R-:W-:-:S04]  /*05c0*/  IADD3 R12, P1, R3, R18, RZ ;  /* 0x00000012030c7210 */ /* 0x000fc80007f3e0ff */
[----:B------:R-:W-:Y:S02]  /*05d0*/  IADD3.X R11, RZ, R55, RZ, P1, !PT ;  /* 0x00000037ff0b7210 */ /* 0x000fe40000ffe4ff */
[----:B------:R-:W-:-:S04]  /*05e0*/  LEA R32, P1, R12, UR6, 0x1 ;  /* 0x000000060c207c11 */ /* 0x000fc8000f8208ff */
[----:B------:R-:W-:Y:S02]  /*05f0*/  LEA.HI.X R33, R12, UR7, R11, 0x1, P1 ;  /* 0x000000070c217c11 */ /* 0x000fe400088f0c0b */
[----:B------:R-:W-:-:S04]  /*0600*/  IADD3 R14, P1, R13, R18, RZ ;  /* 0x000000120d0e7210 */ /* 0x000fc80007f3e0ff */
[----:B------:R-:W2:Y:S01]  /*0610*/  LDG.E.64.CONSTANT R32, desc[UR8][R32.64] ;  /* 0x0000000820207981 */ /* 0x000ea2000c1e9b00 */
[----:B------:R-:W-:Y:S02]  /*0620*/  IADD3.X R13, RZ, R55, RZ, P1, !PT ;  /* 0x00000037ff0d7210 */ /* 0x000fe40000ffe4ff */
[C---:B------:R-:W-:Y:S02]  /*0630*/  LEA R30, P1, R14.reuse, UR6, 0x1 ;  /* 0x000000060e1e7c11 */ /* 0x040fe4000f8208ff */
[----:B------:R-:W-:Y:S02]  /*0640*/  IADD3 R51, R3, 0x1400, RZ ;  /* 0x0000140003337810 */ /* 0x000fe40007ffe0ff */
[----:B------:R-:W-:Y:S02]  /*0650*/  LEA.HI.X R31, R14, UR7, R13, 0x1, P1 ;  /* 0x000000070e1f7c11 */ /* 0x000fe400088f0c0d */
[----:B------:R-:W-:-:S04]  /*0660*/  IADD3 R51, P1, R51, R18, RZ ;  /* 0x0000001233337210 */ /* 0x000fc80007f3e0ff */
[----:B------:R-:W3:Y:S01]  /*0670*/  LDG.E.64.CONSTANT R30, desc[UR8][R30.64] ;  /* 0x000000081e1e7981 */ /* 0x000ee2000c1e9b00 */
[----:B------:R-:W-:Y:S01]  /*0680*/  IMAD.X R16, RZ, RZ, R55, P1 ;  /* 0x000000ffff107224 */ /* 0x000fe200008e0637 */
[----:B------:R-:W-:Y:S02]  /*0690*/  LEA R28, P1, R51, UR6, 0x1 ;  /* 0x00000006331c7c11 */ /* 0x000fe4000f8208ff */
[----:B------:R-:W-:Y:S02]  /*06a0*/  IADD3 R3, R3, 0x1e00, RZ ;  /* 0x00001e0003037810 */ /* 0x000fe40007ffe0ff */
[----:B------:R-:W-:Y:S02]  /*06b0*/  LEA.HI.X R29, R51, UR7, R16, 0x1, P1 ;  /* 0x00000007331d7c11 */ /* 0x000fe400088f0c10 */
[----:B------:R-:W-:-:S04]  /*06c0*/  IADD3 R18, P1, R3, R18, RZ ;  /* 0x0000001203127210 */ /* 0x000fc80007f3e0ff */
[----:B------:R-:W4:Y:S01]  /*06d0*/  LDG.E.64.CONSTANT R28, desc[UR8][R28.64] ;  /* 0x000000081c1c7981 */ /* 0x000f22000c1e9b00 */
[----:B------:R-:W-:Y:S02]  /*06e0*/  IADD3.X R55, RZ, R55, RZ, P1, !PT ;  /* 0x00000037ff377210 */ /* 0x000fe40000ffe4ff */
[----:B------:R-:W-:-:S04]  /*06f0*/  LEA R26, P1, R18, UR6, 0x1 ;  /* 0x00000006121a7c11 */ /* 0x000fc8000f8208ff */
[----:B------:R-:W-:Y:S01]  /*0700*/  LEA.HI.X R27, R18, UR7, R55, 0x1, P1 ;  /* 0x00000007121b7c11 */ /* 0x000fe200088f0c37 */
[----:B------:R-:W-:Y:S01]  /*0710*/  IMAD.SHL.U32 R23, R22, 0x2, RZ ;  /* 0x0000000216177824 */ /* 0x000fe200078e00ff */
[----:B------:R-:W-:-:S04]  /*0720*/  ULDC.64 UR6, c[0x0][0x220] ;  /* 0x0000880000067ab9 */ /* 0x000fc80000000a00 */
[----:B------:R-:W4:Y:S01]  /*0730*/  LDG.E.64.CONSTANT R26, desc[UR8][R26.64] ;  /* 0x000000081a1a7981 */ /* 0x000f22000c1e9b00 */
        /* <DEDUP_REMOVED lines=9> */
[----:B------:R-:W-:Y:S02]  /*07d0*/  ISETP.NE.AND P2, PT, R2, RZ, PT ;  /* 0x000000ff0200720c */ /* 0x000fe40003f45270 */
[C---:B--2---:R-:W-:Y:S01]  /*07e0*/  PRMT R15, R32.reuse, 0x7632, R15 ;  /* 0x00007632200f7816 */ /* 0x044fe2000000000f */
[----:B------:R-:W-:Y:S01]  /*07f0*/  IMAD.U32 R49, R33, 0x10000, RZ ;  /* 0x0001000021317824 */ /* 0x000fe200078e00ff */
[----:B------:R-:W-:-:S02]  /*0800*/  SHF.L.U32 R3, R32, 0x10, RZ ;  /* 0x0000001020037819 */ /* 0x000fc400000006ff */
[----:B------:R-:W-:Y:S02]  /*0810*/  SHF.L.U32 R34, R15, 0x10, RZ ;  /* 0x000000100f227819 */ /* 0x000fe400000006ff */
[----:B------:R-:W-:Y:S01]  /*0820*/  PRMT R15, R33, 0x7632, R15 ;  /* 0x00007632210f7816 */ /* 0x000fe2000000000f */
[----:B------:R-:W-:Y:S01]  /*0830*/  FFMA.FTZ R19, R3, R3, RZ ;  /* 0x0000000303137223 */ /* 0x000fe200000100ff */
[----:B------:R-:W-:-:S03]  /*0840*/  FADD.FTZ R17, RZ, R3 ;  /* 0x00000003ff117221 */ /* 0x000fc60000010000 */
[----:B------:R-:W-:Y:S01]  /*0850*/  FFMA.FTZ R36, R34, R34, R19 ;  /* 0x0000002222247223 */ /* 0x000fe20000010013 */
[----:B------:R-:W-:Y:S01]  /*0860*/  FADD.FTZ R34, R17, R34 ;  /* 0x0000002211227221 */ /* 0x000fe20000010000 */
[----:B------:R-:W-:Y:S02]  /*0870*/  SHF.L.U32 R19, R15, 0x10, RZ ;  /* 0x000000100f137819 */ /* 0x000fe400000006ff */
[----:B------:R-:W-:Y:S01]  /*0880*/  FFMA.FTZ R36, R49, R49, R36 ;  /* 0x0000003131247223 */ /* 0x000fe20000010024 */
[----:B------:R-:W-:Y:S01]  /*0890*/  FADD.FTZ R34, R34, R49 ;  /* 0x0000003122227221 */ /* 0x000fe20000010000 */
[C---:B---3--:R-:W-:Y:S02]  /*08a0*/  SHF.L.U32 R15, R30.reuse, 0x10, RZ ;  /* 0x000000101e0f7819 */ /* 0x048fe400000006ff */
[----:B------:R-:W-:Y:S01]  /*08b0*/  PRMT R17, R30, 0x7632, R17 ;  /* 0x000076321e117816 */ /* 0x000fe20000000011 */
[----:B------:R-:W-:Y:S01]  /*08c0*/  FFMA.FTZ R36, R19, R19, R36 ;  /* 0x0000001313247223 */ /* 0x000fe20000010024 */
[----:B------:R-:W-:Y:S01]  /*08d0*/  FADD.FTZ R34, R34, R19 ;  /* 0x0000001322227221 */ /* 0x000fe20000010000 */
[----:B------:R-:W-:-:S02]  /*08e0*/  SHF.L.U32 R45, R31, 0x10, RZ ;  /* 0x000000101f2d7819 */ /* 0x000fc400000006ff */
[----:B------:R-:W-:Y:S02]  /*08f0*/  IMAD.U32 R19, R17, 0x10000, RZ ;  /* 0x0001000011137824 */ /* 0x000fe400078e00ff */
[----:B------:R-:W-:Y:S01]  /*0900*/  FFMA.FTZ R36, R15, R15, R36 ;  /* 0x0000000f0f247223 */ /* 0x000fe20000010024 */
[----:B------:R-:W-:Y:S01]  /*0910*/  FADD.FTZ R34, R34, R15 ;  /* 0x0000000f22227221 */ /* 0x000fe20000010000 */
[----:B------:R-:W-:Y:S02]  /*0920*/  PRMT R17, R31, 0x7632, R17 ;  /* 0x000076321f117816 */ /* 0x000fe40000000011 */
[----:B------:R-:W-:Y:S01]  /*0930*/  FFMA.FTZ R36, R19, R19, R36 ;  /* 0x0000001313247223 */ /* 0x000fe20000010024 */
[----:B------:R-:W-:Y:S01]  /*0940*/  FADD.FTZ R34, R34, R19 ;  /* 0x0000001322227221 */ /* 0x000fe20000010000 */
[----:B------:R-:W-:Y:S02]  /*0950*/  SHF.L.U32 R21, R17, 0x10, RZ ;  /* 0x0000001011157819 */ /* 0x000fe400000006ff */
[----:B------:R-:W-:Y:S01]  /*0960*/  FFMA.FTZ R36, R45, R45, R36 ;  /* 0x0000002d2d247223 */ /* 0x000fe20000010024 */
[----:B------:R-:W-:Y:S01]  /*0970*/  FADD.FTZ R34, R34, R45 ;  /* 0x0000002d22227221 */ /* 0x000fe20000010000 */
[----:B----4-:R-:W-:-:S02]  /*0980*/  SHF.L.U32 R17, R28, 0x10, RZ ;  /* 0x000000101c117819 */ /* 0x010fc400000006ff */
[----:B------:R-:W-:Y:S01]  /*0990*/  PRMT R19, R28, 0x7632, R19 ;  /* 0x000076321c137816 */ /* 0x000fe20000000013 */
[----:B------:R-:W-:Y:S01]  /*09a0*/  FFMA.FTZ R36, R21, R21, R36 ;  /* 0x0000001515247223 */ /* 0x000fe20000010024 */
[----:B------:R-:W-:Y:S01]  /*09b0*/  FADD.FTZ R34, R34, R21 ;  /* 0x0000001522227221 */ /* 0x000fe20000010000 */
[----:B------:R-:W-:Y:S02]  /*09c0*/  SHF.L.U32 R21, R29, 0x10, RZ ;  /* 0x000000101d157819 */ /* 0x000fe400000006ff */
[----:B------:R-:W-:Y:S02]  /*09d0*/  IMAD.U32 R35, R19, 0x10000, RZ ;  /* 0x0001000013237824 */ /* 0x000fe400078e00ff */
[----:B------:R-:W-:Y:S01]  /*09e0*/  FFMA.FTZ R36, R17, R17, R36 ;  /* 0x0000001111247223 */ /* 0x000fe20000010024 */
[----:B------:R-:W-:Y:S01]  /*09f0*/  FADD.FTZ R34, R34, R17 ;  /* 0x0000001122227221 */ /* 0x000fe20000010000 */
[----:B------:R-:W-:Y:S02]  /*0a00*/  PRMT R19, R29, 0x7632, R19 ;  /* 0x000076321d137816 */ /* 0x000fe40000000013 */
[----:B------:R-:W-:Y:S01]  /*0a10*/  FFMA.FTZ R36, R35, R35, R36 ;  /* 0x0000002323247223 */ /* 0x000fe20000010024 */
[----:B------:R-:W-:Y:S01]  /*0a20*/  FADD.FTZ R34, R34, R35 ;  /* 0x0000002322227221 */ /* 0x000fe20000010000 */
[----:B------:R-:W-:-:S02]  /*0a30*/  SHF.L.U32 R37, R19, 0x10, RZ ;  /* 0x0000001013257819 */ /* 0x000fc400000006ff */
[----:B------:R-:W-:Y:S01]  /*0a40*/  FFMA.FTZ R36, R21, R21, R36 ;  /* 0x0000001515247223 */ /* 0x000fe20000010024 */
[----:B------:R-:W-:Y:S01]  /*0a50*/  FADD.FTZ R35, R34, R21 ;  /* 0x0000001522237221 */ /* 0x000fe20000010000 */
[C---:B------:R-:W-:Y:S02]  /*0a60*/  SHF.L.U32 R19, R26.reuse, 0x10, RZ ;  /* 0x000000101a137819 */ /* 0x040fe400000006ff */
[----:B------:R-:W-:Y:S01]  /*0a70*/  PRMT R34, R26, 0x7632, R34 ;  /* 0x000076321a227816 */ /* 0x000fe20000000022 */
[----:B------:R-:W-:Y:S01]  /*0a80*/  FFMA.FTZ R38, R37, R37, R36 ;  /* 0x0000002525267223 */ /* 0x000fe20000010024 */
[----:B------:R-:W-:Y:S01]  /*0a90*/  FADD.FTZ R36, R35, R37 ;  /* 0x0000002523247221 */ /* 0x000fe20000010000 */
[----:B------:R-:W-:Y:S02]  /*0aa0*/  SHF.L.U32 R47, R27, 0x10, RZ ;  /* 0x000000101b2f7819 */ /* 0x000fe400000006ff */
[----:B------:R-:W-:Y:S02]  /*0ab0*/  IMAD.U32 R35, R34, 0x10000, RZ ;  /* 0x0001000022237824 */ /* 0x000fe400078e00ff */
[----:B------:R-:W-:Y:S01]  /*0ac0*/  FFMA.FTZ R38, R19, R19, R38 ;  /* 0x0000001313267223 */ /* 0x000fe20000010026 */
[----:B------:R-:W-:Y:S01]  /*0ad0*/  FADD.FTZ R36, R36, R19 ;  /* 0x0000001324247221 */ /* 0x000fe20000010000 */
[----:B------:R-:W-:-:S02]  /*0ae0*/  PRMT R34, R27, 0x7632, R34 ;  /* 0x000076321b227816 */ /* 0x000fc40000000022 */
[----:B------:R-:W-:Y:S01]  /*0af0*/  FFMA.FTZ R38, R35, R35, R38 ;  /* 0x0000002323267223 */ /* 0x000fe20000010026 */
[----:B------:R-:W-:Y:S01]  /*0b00*/  FADD.FTZ R36, R36, R35 ;  /* 0x0000002324247221 */ /* 0x000fe20000010000 */
[----:B------:R-:W-:Y:S02]  /*0b10*/  SHF.L.U32 R35, R34, 0x10, RZ ;  /* 0x0000001022237819 */ /* 0x000fe400000006ff */
        /* <DEDUP_REMOVED lines=14> */
[----:B------:R-:W-:-:S03]  /*0c00*/  @!P1 FADD.FTZ R34, R34, R37 ;  /* 0x0000002522229221 */ /* 0x000fc60000010000 */
[----:B--2---:R-:W-:Y:S01]  /*0c10*/  @!P1 FADD.FTZ R61, R61, R38 ;  /* 0x000000263d3d9221 */ /* 0x004fe20000010000 */
[----:B------:R-:W-:Y:S01]  /*0c20*/  @!P1 FADD.FTZ R36, R34, R39 ;  /* 0x0000002722249221 */ /* 0x000fe20000010000 */
[----:B------:R-:W-:Y:S02]  /*0c30*/  CS2R R34, SRZ ;  /* 0x0000000000227805 */ /* 0x000fe4000001ff00 */
[----:B---3--:R-:W-:Y:S01]  /*0c40*/  @!P1 FADD.FTZ R61, R61, R40 ;  /* 0x000000283d3d9221 */ /* 0x008fe20000010000 */
[----:B------:R-:W-:-:S03]  /*0c50*/  @!P1 FADD.FTZ R36, R36, R41 ;  /* 0x0000002924249221 */ /* 0x000fc60000010000 */
[----:B----4-:R-:W-:Y:S01]  /*0c60*/  @!P1 FADD.FTZ R34, R61, R42 ;  /* 0x0000002a3d229221 */ /* 0x010fe20000010000 */
[----:B------:R-:W-:Y:S01]  /*0c70*/  @!P1 FADD.FTZ R35, R36, R43 ;  /* 0x0000002b24239221 */ /* 0x000fe20000010000 */
[----:B------:R-:W-:-:S03]  /*0c80*/  LOP3.LUT P1, RZ, R2, 0xffffffc3, RZ, 0xc0, !PT ;  /* 0xffffffc302ff7812 */ /* 0x000fc6000782c0ff */
[----:B------:R-:W0:Y:S04]  /*0c90*/  SHFL.BFLY PT, R37, R34, 0x2, 0x1f ;  /* 0x0c401f0022257f89 */ /* 0x000e2800000e0000 */
[----:B------:R-:W1:Y:S01]  /*0ca0*/  SHFL.BFLY PT, R36, R35, 0x2, 0x1f ;  /* 0x0c401f0023247f89 */ /* 0x000e6200000e0000 */
[----:B0-----:R-:W-:Y:S01]  /*0cb0*/  FADD.FTZ R38, R37, R34 ;  /* 0x0000002225267221 */ /* 0x001fe20000010000 */
[----:B-1----:R-:W-:-:S04]  /*0cc0*/  FADD.FTZ R40, R36, R35 ;  /* 0x0000002324287221 */ /* 0x002fc80000010000 */
[----:B------:R0:W1:Y:S04]  /*0cd0*/  SHFL.BFLY PT, R41, R38, 0x1, 0x1f ;  /* 0x0c201f0026297f89 */ /* 0x00006800000e0000 */
[----:B------:R0:W2:Y:S01]  /*0ce0*/  SHFL.BFLY PT, R43, R40, 0x1, 0x1f ;  /* 0x0c201f00282b7f89 */ /* 0x0000a200000e0000 */
[----:B------:R-:W-:Y:S05]  /*0cf0*/  @P1 BRA `(.L_x_1573) ;  /* 0x0000000000241947 */ /* 0x000fea0003800000 */
[----:B------:R-:W3:Y:S01]  /*0d00*/  LDC R35, c[0x0][0x10] ;  /* 0x00000400ff237b82 */ /* 0x000ee20000000800 */
[----:B-1----:R-:W-:-:S07]  /*0d10*/  FADD.FTZ R34, R38, R41 ;  /* 0x0000002926227221 */ /* 0x002fce0000010000 */
[----:B------:R-:W1:Y:S01]  /*0d20*/  LDC.64 R36, c[0x0][0x248] ;  /* 0x00009200ff247b82 */ /* 0x000e620000000a00 */
[----:B---3--:R-:W-:-:S05]  /*0d30*/  IMAD R35, R35, UR4, R0 ;  /* 0x0000000423237c24 */ /* 0x008fca000f8e0200 */
[----:B------:R-:W-:-:S05]  /*0d40*/  LEA R35, R35, R54, 0xa ;  /* 0x0000003623237211 */ /* 0x000fca00078e50ff */
[----:B------:R-:W-:Y:S02]  /*0d50*/  IMAD.SHL.U32 R39, R35, 0x2, RZ ;  /* 0x0000000223277824 */ /* 0x000fe400078e00ff */
[----:B--2---:R-:W-:Y:S02]  /*0d60*/  FADD.FTZ R35, R40, R43 ;  /* 0x0000002b28237221 */ /* 0x004fe40000010000 */
[----:B-1----:R-:W-:-:S05]  /*0d70*/  IMAD.WIDE.U32 R36, R39, 0x4, R36 ;  /* 0x0000000427247825 */ /* 0x002fca00078e0024 */
[----:B------:R3:W-:Y:S02]  /*0d80*/  STG.E.64 desc[UR8][R36.64], R34 ;  /* 0x0000002224007986 */ /* 0x0007e4000c101b08 */
.L_x_1573:
[----:B------:R-:W-:Y:S05]  /*0d90*/  BSYNC B0 ;  /* 0x0000000000007941 */ /* 0x000fea0003800000 */
.L_x_1572:
[----:B------:R-:W-:Y:S06]  /*0da0*/  BAR.SYNC.DEFER_BLOCKING 0x0 ;  /* 0x0000000000007b1d */ /* 0x000fec0000010000 */
[----:B------:R-:W-:Y:S05]  /*0db0*/  @P2 BRA `(.L_x_1574) ;  /* 0x0000000000282947 */ /* 0x000fea0003800000 */
[----:B------:R-:W-:Y:S06]  /*0dc0*/  MEMBAR.ALL.GPU ;  /* 0x0000000000007992 */ /* 0x000fec000000a000 */
[----:B------:R-:W-:-:S00]  /*0dd0*/  ERRBAR ;  /* 0x00000000000079ab */ /* 0x000fc00000000000 */
[----:B------:R-:W-:Y:S06]  /*0de0*/  CGAERRBAR ;  /* 0x00000000000075ab */ /* 0x000fec0000000000 */
[----:B---3--:R3:W5:Y:S02]  /*0df0*/  ATOM.E.ADD.STRONG.GPU PT, R34, desc[UR8][R58.64], R50 ;  /* 0x000000323a22798a */ /* 0x00876400081ee1c8 */
.L_x_1575:
[----:B------:R-:W4:Y:S04]  /*0e00*/  LD.E.STRONG.GPU R35, desc[UR8][R58.64] ;  /* 0x000000083a237980 */ /* 0x000f28000c10f900 */
[----:B----4-:R-:W-:Y:S01]  /*0e10*/  CCTL.IVALL ;  /* 0x00000000ff00798f */ /* 0x010fe20002000000 */
[----:B------:R-:W-:Y:S05]  /*0e20*/  YIELD ;  /* 0x0000000000007946 */ /* 0x000fea0003800000 */
[----:B-----5:R-:W-:-:S04]  /*0e30*/  LOP3.LUT R35, R35, R34, RZ, 0x3c, !PT ;  /* 0x0000002223237212 */ /* 0x020fc800078e3cff */
[----:B------:R-:W-:-:S13]  /*0e40*/  ISETP.GT.AND P1, PT, R35, -0x1, PT ;  /* 0xffffffff2300780c */ /* 0x000fda0003f24270 */
[----:B------:R-:W-:Y:S05]  /*0e50*/  @P1 BRA `(.L_x_1575) ;  /* 0xfffffffc00e81947 */ /* 0x000fea000383ffff */
.L_x_1574:
[----:B------:R-:W-:Y:S01]  /*0e60*/  ISETP.GT.U32.AND P1, PT, R2, 0xff, PT ;  /* 0x000000ff0200780c */ /* 0x000fe20003f24070 */
[----:B------:R-:W-:Y:S05]  /*0e70*/  WARPSYNC.ALL ;  /* 0x0000000000007948 */ /* 0x000fea0003800000 */
[----:B------:R-:W-:Y:S01]  /*0e80*/  BAR.SYNC.DEFER_BLOCKING 0x0 ;  /* 0x0000000000007b1d */ /* 0x000fe20000010000 */
[----:B---3--:R-:W-:Y:S02]  /*0e90*/  PRMT R36, R26, 0x7632, R36 ;  /* 0x000076321a247816 */ /* 0x008fe40000000024 */
[----:B------:R-:W-:Y:S02]  /*0ea0*/  PRMT R37, R27, 0x7632, R37 ;  /* 0x000076321b257816 */ /* 0x000fe40000000025 */
[----:B------:R-:W-:-:S02]  /*0eb0*/  CS2R R26, SRZ ;  /* 0x00000000001a7805 */ /* 0x000fc4000001ff00 */
[----:B------:R-:W-:Y:S01]  /*0ec0*/  PRMT R53, R32, 0x7632, R53 ;  /* 0x0000763220357816 */ /* 0x000fe20000000035 */
[----:B------:R-:W-:Y:S01]  /*0ed0*/  BSSY B0, `(.L_x_1576) ;  /* 0x0000026000007945 */ /* 0x000fe20003800000 */
[----:B------:R-:W-:Y:S02]  /*0ee0*/  PRMT R52, R33, 0x7632, R52 ;  /* 0x0000763221347816 */ /* 0x000fe40000000034 */
[----:B--2---:R-:W-:Y:S02]  /*0ef0*/  PRMT R43, R30, 0x7632, R43 ;  /* 0x000076321e2b7816 */ /* 0x004fe4000000002b */
[----:B------:R-:W-:Y:S02]  /*0f00*/  PRMT R42, R31, 0x7632, R42 ;  /* 0x000076321f2a7816 */ /* 0x000fe4000000002a */
[----:B------:R-:W-:Y:S02]  /*0f10*/  PRMT R34, R28, 0x7632, R34 ;  /* 0x000076321c227816 */ /* 0x000fe40000000022 */
[----:B------:R-:W-:-:S02]  /*0f20*/  PRMT R35, R29, 0x7632, R35 ;  /* 0x000076321d237816 */ /* 0x000fc40000000023 */
[----:B0----5:R-:W-:Y:S02]  /*0f30*/  PRMT R38, R24, 0x7632, R38 ;  /* 0x0000763218267816 */ /* 0x021fe40000000026 */
[----:B------:R-:W-:Y:S02]  /*0f40*/  PRMT R39, R25, 0x7632, R39 ;  /* 0x0000763219277816 */ /* 0x000fe40000000027 */
[----:B------:R-:W-:Y:S02]  /*0f50*/  PRMT R40, R22, 0x7632, R40 ;  /* 0x0000763216287816 */ /* 0x000fe40000000028 */
[----:B-1----:R-:W-:Y:S01]  /*0f60*/  PRMT R41, R23, 0x7632, R41 ;  /* 0x0000763217297816 */ /* 0x002fe20000000029 */
[----:B------:R-:W-:Y:S06]  /*0f70*/  @P1 BRA `(.L_x_1577) ;  /* 0x00000000006c1947 */ /* 0x000fec0003800000 */
[----:B------:R-:W0:Y:S01]  /*0f80*/  LDC R27, c[0x0][0x10] ;  /* 0x00000400ff1b7b82 */ /* 0x000e220000000800 */
[----:B------:R-:W-:Y:S02]  /*0f90*/  SHF.R.U32.HI R28, RZ, 0x4, R2 ;  /* 0x00000004ff1c7819 */ /* 0x000fe40000011602 */
[----:B------:R-:W-:-:S05]  /*0fa0*/  LOP3.LUT R26, R2, 0xf, RZ, 0xc0, !PT ;  /* 0x0000000f021a7812 */ /* 0x000fca00078ec0ff */
[----:B------:R-:W1:Y:S01]  /*0fb0*/  LDC.64 R32, c[0x0][0x248] ;  /* 0x00009200ff207b82 */ /* 0x000e620000000a00 */
[----:B0-----:R-:W-:-:S05]  /*0fc0*/  IMAD R27, R27, UR4, R0 ;  /* 0x000000041b1b7c24 */ /* 0x001fca000f8e0200 */
[----:B------:R-:W-:-:S04]  /*0fd0*/  LEA R27, R27, R28, 0x4 ;  /* 0x0000001c1b1b7211 */ /* 0x000fc800078e20ff */
[----:B------:R-:W-:-:S04]  /*0fe0*/  LEA R26, R27, R26, 0x6 ;  /* 0x0000001a1b1a7211 */ /* 0x000fc800078e30ff */
        /* <DEDUP_REMOVED lines=20> */
.L_x_1577:
[----:B------:R-:W-:Y:S05]  /*1130*/  BSYNC B0 ;  /* 0x0000000000007941 */ /* 0x000fea0003800000 */
.L_x_1576:
[----:B------:R-:W0:Y:S01]  /*1140*/  SHFL.BFLY PT, R28, R27, 0x8, 0x1f ;  /* 0x0d001f001b1c7f89 */ /* 0x000e2200000e0000 */
[----:B------:R-:W-:Y:S01]  /*1150*/  LOP3.LUT P1, RZ, R2, 0xffffff0f, RZ, 0xc0, !PT ;  /* 0xffffff0f02ff7812 */ /* 0x000fe2000782c0ff */
[----:B------:R-:W-:Y:S01]  /*1160*/  ULDC.64 UR6, c[0x0][0x210] ;  /* 0x0000840000067ab9 */ /* 0x000fe20000000a00 */
[----:B------:R-:W-:Y:S01]  /*1170*/  SHF.L.U32 R43, R43, 0x10, RZ ;  /* 0x000000102b2b7819 */ /* 0x000fe200000006ff */
[----:B------:R-:W1:Y:S01]  /*1180*/  SHFL.BFLY PT, R29, R26, 0x8, 0x1f ;  /* 0x0d001f001a1d7f89 */ /* 0x000e6200000e0000 */
[C---:B------:R-:W-:Y:S01]  /*1190*/  LEA R62, P2, R14.reuse, UR6, 0x1 ;  /* 0x000000060e3e7c11 */ /* 0x040fe2000f8408ff */
[----:B------:R-:W-:Y:S01]  /*11a0*/  IMAD.U32 R35, R35, 0x10000, RZ ;  /* 0x0001000023237824 */ /* 0x000fe200078e00ff */
[----:B------:R-:W-:Y:S01]  /*11b0*/  SHF.L.U32 R37, R37, 0x10, RZ ;  /* 0x0000001025257819 */ /* 0x000fe200000006ff */
[----:B------:R-:W-:Y:S01]  /*11c0*/  ULOP3.LUT UR4, UR4, 0x1, URZ, 0x3c, !UPT ;  /* 0x0000000104047892 */ /* 0x000fe2000f8e3c3f */
[----:B------:R-:W-:Y:S02]  /*11d0*/  LEA.HI.X R63, R14, UR7, R13, 0x1, P2 ;  /* 0x000000070e3f7c11 */ /* 0x000fe400090f0c0d */
[----:B------:R-:W-:-:S02]  /*11e0*/  SHF.L.U32 R13, R42, 0x10, RZ ;  /* 0x000000102a0d7819 */ /* 0x000fc400000006ff */
[----:B------:R-:W-:Y:S02]  /*11f0*/  SHF.L.U32 R24, R24, 0x10, RZ ;  /* 0x0000001018187819 */ /* 0x000fe400000006ff */
[----:B------:R-:W-:Y:S02]  /*1200*/  SHF.L.U32 R38, R38, 0x10, RZ ;  /* 0x0000001026267819 */ /* 0x000fe400000006ff */
[----:B------:R-:W-:Y:S01]  /*1210*/  SHF.L.U32 R40, R40, 0x10, RZ ;  /* 0x0000001028287819 */ /* 0x000fe200000006ff */
[----:B0-----:R-:W-:Y:S01]  /*1220*/  FADD.FTZ R28, R28, R27 ;  /* 0x0000001b1c1c7221 */ /* 0x001fe20000010000 */
[----:B-1----:R-:W-:-:S04]  /*1230*/  FADD.FTZ R29, R29, R26 ;  /* 0x0000001a1d1d7221 */ /* 0x002fc80000010000 */
[----:B------:R-:W0:Y:S04]  /*1240*/  SHFL.BFLY PT, R31, R28, 0x4, 0x1f ;  /* 0x0c801f001c1f7f89 */ /* 0x000e2800000e0000 */
[----:B------:R-:W1:Y:S01]  /*1250*/  SHFL.BFLY PT, R30, R29, 0x4, 0x1f ;  /* 0x0c801f001d1e7f89 */ /* 0x000e6200000e0000 */
[----:B0-----:R-:W-:Y:S01]  /*1260*/  FADD.FTZ R31, R28, R31 ;  /* 0x0000001f1c1f7221 */ /* 0x001fe20000010000 */
[----:B-1----:R-:W-:-:S04]  /*1270*/  FADD.FTZ R30, R29, R30 ;  /* 0x0000001e1d1e7221 */ /* 0x002fc80000010000 */
[----:B------:R-:W0:Y:S01]  /*1280*/  SHFL.BFLY PT, R32, R31, 0x2, 0x1f ;  /* 0x0c401f001f207f89 */ /* 0x000e2200000e0000 */
[----:B------:R-:W1:Y:S03]  /*1290*/  @!P0 LDC.64 R28, c[0x0][0x240] ;  /* 0x00009000ff1c8b82 */ /* 0x000e660000000a00 */
[----:B------:R-:W2:Y:S01]  /*12a0*/  SHFL.BFLY PT, R33, R30, 0x2, 0x1f ;  /* 0x0c401f001e217f89 */ /* 0x000ea200000e0000 */
[----:B0-----:R-:W-:Y:S01]  /*12b0*/  FADD.FTZ R60, R31, R32 ;  /* 0x000000201f3c7221 */ /* 0x001fe20000010000 */
[----:B--2---:R-:W-:-:S04]  /*12c0*/  FADD.FTZ R61, R30, R33 ;  /* 0x000000211e3d7221 */ /* 0x004fc80000010000 */
[----:B------:R-:W0:Y:S04]  /*12d0*/  SHFL.BFLY PT, R27, R60, 0x1, 0x1f ;  /* 0x0c201f003c1b7f89 */ /* 0x000e2800000e0000 */
[----:B------:R-:W2:Y:S01]  /*12e0*/  SHFL.BFLY PT, R26, R61, 0x1, 0x1f ;  /* 0x0c201f003d1a7f89 */ /* 0x000ea200000e0000 */
[----:B0-----:R-:W-:-:S04]  /*12f0*/  @!P1 FADD.FTZ R32, R60, R27 ;  /* 0x0000001b3c209221 */ /* 0x001fc80000010000 */
[----:B------:R-:W-:Y:S01]  /*1300*/  @!P1 FMUL.FTZ R32, R32, 4.8828125727595761418e-05 ;  /* 0x384ccccd20209820 */ /* 0x000fe20000410000 */
[----:B--2---:R-:W-:-:S03]  /*1310*/  @!P1 FADD.FTZ R27, R61, R26 ;  /* 0x0000001a3d1b9221 */ /* 0x004fc60000010000 */
[----:B------:R-:W-:-:S04]  /*1320*/  @!P1 FMUL.FTZ R26, R32, R32 ;  /* 0x00000020201a9220 */ /* 0x000fc80000410000 */
[----:B------:R-:W-:-:S05]  /*1330*/  @!P1 FFMA.FTZ R26, R27, 4.8828125727595761418e-05, -R26 ;  /* 0x384ccccd1b1a9823 */ /* 0x000fca000001081a */
[----:B------:R-:W-:-:S05]  /*1340*/  @!P1 FMNMX.FTZ R33, RZ, R26, !PT ;  /* 0x0000001aff219209 */ /* 0x000fca0007810000 */
[----:B------:R0:W-:Y:S01]  /*1350*/  @!P1 STS.64 [R48], R32 ;  /* 0x0000002030009388 */ /* 0x0001e20000000a00 */
[----:B------:R-:W-:Y:S01]  /*1360*/  BAR.SYNC.DEFER_BLOCKING 0x0 ;  /* 0x0000000000007b1d */ /* 0x000fe20000010000 */
[----:B------:R-:W-:-:S04]  /*1370*/  @!P0 LEA R60, P1, R10, R57, 0x5 ;  /* 0x000000390a3c8211 */ /* 0x000fc800078228ff */
[----:B------:R-:W-:Y:S02]  /*1380*/  @!P0 LEA.HI.X R61, R10, R9, R8, 0x5, P1 ;  /* 0x000000090a3d8211 */ /* 0x000fe400008f2c08 */
[----:B-1----:R-:W-:Y:S02]  /*1390*/  @!P0 LEA R28, P1, R60, R28, 0x3 ;  /* 0x0000001c3c1c8211 */ /* 0x002fe400078218ff */
[----:B0-----:R-:W-:Y:S02]  /*13a0*/  LEA R32, P4, R18, UR6, 0x1 ;  /* 0x0000000612207c11 */ /* 0x001fe4000f8808ff */
[----:B------:R-:W-:Y:S02]  /*13b0*/  @!P0 LEA.HI.X R29, R60, R29, R61, 0x3, P1 ;  /* 0x0000001d3c1d8211 */ /* 0x000fe400008f1c3d */
[----:B------:R-:W-:Y:S02]  /*13c0*/  LEA R64, P1, R12, UR6, 0x1 ;  /* 0x000000060c407c11 */ /* 0x000fe4000f8208ff */
[----:B------:R-:W-:Y:S01]  /*13d0*/  LEA R60, P3, R51, UR6, 0x1 ;  /* 0x00000006333c7c11 */ /* 0x000fe2000f8608ff */
[----:B------:R-:W-:Y:S01]  /*13e0*/  ULDC UR6, c[0x0][0x230] ;  /* 0x00008c0000067ab9 */ /* 0x000fe20000000800 */
[----:B------:R-:W-:-:S02]  /*13f0*/  LEA.HI.X R33, R18, UR7, R55, 0x1, P4 ;  /* 0x0000000712217c11 */ /* 0x000fc4000a0f0c37 */
[----:B------:R-:W-:Y:S02]  /*1400*/  LEA.HI.X R61, R51, UR7, R16, 0x1, P3 ;  /* 0x00000007333d7c11 */ /* 0x000fe400098f0c10 */
[----:B------:R-:W-:Y:S02]  /*1410*/  SHF.L.U32 R55, R53, 0x10, RZ ;  /* 0x0000001035377819 */ /* 0x000fe400000006ff */
[----:B------:R-:W-:Y:S01]  /*1420*/  LEA.HI.X R65, R12, UR7, R11, 0x1, P1 ;  /* 0x000000070c417c11 */ /* 0x000fe200088f0c0b */
[----:B------:R-:W0:Y:S01]  /*1430*/  LDS.64 R30, [R46] ;  /* 0x000000002e1e7984 */ /* 0x000e220000000a00 */
[----:B------:R-:W-:Y:S01]  /*1440*/  SHF.L.U32 R51, R34, 0x10, RZ ;  /* 0x0000001022337819 */ /* 0x000fe200000006ff */
[----:B------:R-:W-:Y:S01]  /*1450*/  IMAD.U32 R11, R52, 0x10000, RZ ;  /* 0x00010000340b7824 */ /* 0x000fe200078e00ff */
[----:B------:R-:W-:Y:S01]  /*1460*/  SHF.L.U32 R53, R36, 0x10, RZ ;  /* 0x0000001024357819 */ /* 0x000fe200000006ff */
[----:B------:R-:W1:Y:S01]  /*1470*/  @!P0 LDS.64 R26, [R44+UR5] ;  /* 0x000000052c1a8984 */ /* 0x000e620008000a00 */
[----:B------:R-:W-:-:S04]  /*1480*/  IADD3 R10, P1, R10, 0x1, RZ ;  /* 0x000000010a0a7810 */ /* 0x000fc80007f3e0ff */
[----:B------:R-:W-:Y:S01]  /*1490*/  IADD3.X R8, RZ, R8, RZ, P1, !PT ;  /* 0x00000008ff087210 */ /* 0x000fe20000ffe4ff */
[----:B0-----:R-:W-:Y:S01]  /*14a0*/  FADD.FTZ R14, R31, UR6 ;  /* 0x000000061f0e7e21 */ /* 0x001fe20008010000 */
[--C-:B------:R-:W-:Y:S01]  /*14b0*/  FADD.FTZ R12, R3, -R30.reuse ;  /* 0x8000001e030c7221 */ /* 0x100fe20000010000 */
[--C-:B------:R-:W-:Y:S01]  /*14c0*/  FADD.FTZ R15, R15, -R30.reuse ;  /* 0x8000001e0f0f7221 */ /* 0x100fe20000010000 */
[--C-:B------:R-:W-:Y:S01]  /*14d0*/  FADD.FTZ R17, R17, -R30.reuse ;  /* 0x8000001e11117221 */ /* 0x100fe20000010000 */
[--C-:B------:R-:W-:Y:S01]  /*14e0*/  FADD.FTZ R19, R19, -R30.reuse ;  /* 0x8000001e13137221 */ /* 0x100fe20000010000 */
[----:B-1----:R0:W-:Y:S01]  /*14f0*/  @!P0 STG.E.64 desc[UR8][R28.64], R26 ;  /* 0x0000001a1c008986 */ /* 0x0021e2000c101b08 */
[----:B------:R-:W1:Y:S01]  /*1500*/  MUFU.RSQ R14, R14 ;  /* 0x0000000e000e7308 */ /* 0x000e620000001400 */
[C---:B------:R-:W-:Y:S01]  /*1510*/  FADD.FTZ R3, -R30.reuse, R55 ;  /* 0x000000371e037221 */ /* 0x040fe20000010100 */
[--C-:B------:R-:W-:Y:S01]  /*1520*/  FADD.FTZ R49, R49, -R30.reuse ;  /* 0x8000001e31317221 */ /* 0x100fe20000010000 */
[C---:B------:R-:W-:Y:S01]  /*1530*/  FADD.FTZ R11, -R30.reuse, R11 ;  /* 0x0000000b1e0b7221 */ /* 0x040fe20000010100 */
[C---:B------:R-:W-:Y:S01]  /*1540*/  FADD.FTZ R43, -R30.reuse, R43 ;  /* 0x0000002b1e2b7221 */ /* 0x040fe20000010100 */
[--C-:B------:R-:W-:Y:S01]  /*1550*/  FADD.FTZ R45, R45, -R30.reuse ;  /* 0x8000001e2d2d7221 */ /* 0x100fe20000010000 */
[C---:B------:R-:W-:Y:S01]  /*1560*/  FADD.FTZ R13, -R30.reuse, R13 ;  /* 0x0000000d1e0d7221 */ /* 0x040fe20000010100 */
[C---:B------:R-:W-:Y:S01]  /*1570*/  FADD.FTZ R51, -R30.reuse, R51 ;  /* 0x000000331e337221 */ /* 0x040fe20000010100 */
[--C-:B------:R-:W-:Y:S01]  /*1580*/  FADD.FTZ R21, R21, -R30.reuse ;  /* 0x8000001e15157221 */ /* 0x100fe20000010000 */
[C---:B------:R-:W-:Y:S01]  /*1590*/  FADD.FTZ R35, -R30.reuse, R35 ;  /* 0x000000231e237221 */ /* 0x040fe20000010100 */
[C---:B------:R-:W-:Y:S01]  /*15a0*/  FADD.FTZ R53, -R30.reuse, R53 ;  /* 0x000000351e357221 */ /* 0x040fe20000010100 */
[----:B------:R-:W-:Y:S01]  /*15b0*/  FADD.FTZ R47, R47, -R30 ;  /* 0x8000001e2f2f7221 */ /* 0x000fe20000010000 */
[----:B------:R-:W-:Y:S01]  /*15c0*/  FADD.FTZ R37, -R30, R37 ;  /* 0x000000251e257221 */ /* 0x000fe20000010100 */
[----:B0-----:R-:W-:Y:S01]  /*15d0*/  IMAD.U32 R27, R22, 0x10000, RZ ;  /* 0x00010000161b7824 */ /* 0x001fe200078e00ff */
[----:B------:R-:W-:Y:S01]  /*15e0*/  SHF.L.U32 R26, R25, 0x10, RZ ;  /* 0x00000010191a7819 */ /* 0x000fe200000006ff */
[----:B------:R-:W-:Y:S01]  /*15f0*/  IMAD.U32 R28, R23, 0x10000, RZ ;  /* 0x00010000171c7824 */ /* 0x000fe200078e00ff */
[----:B------:R-:W-:Y:S01]  /*1600*/  ULDC.64 UR6, c[0x0][0x238] ;  /* 0x00008e0000067ab9 */ /* 0x000fe20000000a00 */
[----:B-1----:R-:W-:Y:S01]  /*1610*/  FMUL.FTZ R12, R12, R14 ;  /* 0x0000000e0c0c7220 */ /* 0x002fe20000410000 */
        /* <DEDUP_REMOVED lines=18> */
[----:B------:R-:W-:Y:S01]  /*1740*/  FFMA.FTZ R24, R24, R18, R27 ;  /* 0x0000001218187223 */ /* 0x000fe2000001001b */
[----:B------:R-:W-:Y:S01]  /*1750*/  SHF.L.U32 R16, R39, 0x10, RZ ;  /* 0x0000001027107819 */ /* 0x000fe200000006ff */
[----:B------:R-:W-:Y:S01]  /*1760*/  FFMA.FTZ R3, R3, R38, R40 ;  /* 0x0000002603037223 */ /* 0x000fe20000010028 */
[----:B------:R-:W-:Y:S01]  /*1770*/  SHF.L.U32 R18, R41, 0x10, RZ ;  /* 0x0000001029127819 */ /* 0x000fe200000006ff */
[--C-:B------:R-:W-:Y:S01]  /*1780*/  FFMA.FTZ R49, R49, R26, R28.reuse ;  /* 0x0000001a31317223 */ /* 0x100fe2000001001c */
[C-C-:B------:R-:W-:Y:S01]  /*1790*/  FFMA.FTZ R45, R26.reuse, R45, R28.reuse ;  /* 0x0000002d1a2d7223 */ /* 0x140fe2000001001c */
[C-C-:B------:R-:W-:Y:S01]  /*17a0*/  FFMA.FTZ R21, R26.reuse, R21, R28.reuse ;  /* 0x000000151a157223 */ /* 0x140fe2000001001c */
[----:B------:R-:W-:Y:S01]  /*17b0*/  FFMA.FTZ R47, R26, R47, R28 ;  /* 0x0000002f1a2f7223 */ /* 0x000fe2000001001c */
[----:B------:R-:W-:Y:S01]  /*17c0*/  FFMA.FTZ R30, R11, R16, R18 ;  /* 0x000000100b1e7223 */ /* 0x000fe20000010012 */
[----:B------:R-:W-:Y:S01]  /*17d0*/  FFMA.FTZ R22, R38, R43, R40 ;  /* 0x0000002b26167223 */ /* 0x000fe20000010028 */
[----:B------:R-:W-:Y:S01]  /*17e0*/  F2FP.BF16.F32.PACK_AB R14, R3, R14 ;  /* 0x0000000e030e723e */ /* 0x000fe200000010ff */
[----:B------:R-:W-:Y:S01]  /*17f0*/  FFMA.FTZ R26, R16, R13, R18 ;  /* 0x0000000d101a7223 */ /* 0x000fe20000010012 */
[----:B------:R-:W-:Y:S01]  /*1800*/  FFMA.FTZ R51, R38, R51, R40 ;  /* 0x0000003326337223 */ /* 0x000fe20000010028 */
[----:B------:R-:W-:Y:S01]  /*1810*/  F2FP.BF16.F32.PACK_AB R49, R30, R49 ;  /* 0x000000311e31723e */ /* 0x000fe200000010ff */
[----:B------:R-:W-:Y:S01]  /*1820*/  FFMA.FTZ R28, R16, R35, R18 ;  /* 0x00000023101c7223 */ /* 0x000fe20000010012 */
[----:B------:R-:W-:Y:S01]  /*1830*/  FFMA.FTZ R53, R38, R53, R40 ;  /* 0x0000003526357223 */ /* 0x000fe20000010028 */
[----:B------:R-:W-:Y:S01]  /*1840*/  FFMA.FTZ R16, R16, R37, R18 ;  /* 0x0000002510107223 */ /* 0x000fe20000010012 */
[----:B------:R-:W-:Y:S01]  /*1850*/  PRMT R3, R14, 0x7632, R3 ;  /* 0x000076320e037816 */ /* 0x000fe20000000003 */
[----:B------:R-:W-:Y:S01]  /*1860*/  STG.E.U16 desc[UR8][R64.64], R14 ;  /* 0x0000000e40007986 */ /* 0x000fe2000c101508 */
[----:B------:R-:W-:-:S02]  /*1870*/  F2FP.BF16.F32.PACK_AB R15, R22, R15 ;  /* 0x0000000f160f723e */ /* 0x000fc400000010ff */
[----:B------:R-:W-:Y:S01]  /*1880*/  PRMT R11, R49, 0x7632, R11 ;  /* 0x00007632310b7816 */ /* 0x000fe2000000000b */
[----:B------:R0:W-:Y:S01]  /*1890*/  STG.E.U16 desc[UR8][R64.64+0x2], R3 ;  /* 0x0000020340007986 */ /* 0x0001e2000c101508 */
[----:B------:R-:W-:Y:S02]  /*18a0*/  F2FP.BF16.F32.PACK_AB R45, R26, R45 ;  /* 0x0000002d1a2d723e */ /* 0x000fe400000010ff */
[----:B------:R-:W-:Y:S01]  /*18b0*/  F2FP.BF16.F32.PACK_AB R12, R51, R12 ;  /* 0x0000000c330c723e */ /* 0x000fe200000010ff */
[----:B------:R1:W-:Y:S01]  /*18c0*/  STG.E.U16 desc[UR8][R64.64+0x6], R11 ;  /* 0x0000060b40007986 */ /* 0x0003e2000c101508 */
[----:B------:R-:W-:Y:S02]  /*18d0*/  F2FP.BF16.F32.PACK_AB R21, R28, R21 ;  /* 0x000000151c15723e */ /* 0x000fe400000010ff */
[----:B------:R-:W-:Y:S01]  /*18e0*/  F2FP.BF16.F32.PACK_AB R24, R53, R24 ;  /* 0x000000183518723e */ /* 0x000fe200000010ff */
[----:B------:R2:W-:Y:S01]  /*18f0*/  STG.E.U16 desc[UR8][R64.64+0x4], R49 ;  /* 0x0000043140007986 */ /* 0x0005e2000c101508 */
[----:B------:R-:W-:-:S02]  /*1900*/  F2FP.BF16.F32.PACK_AB R47, R16, R47 ;  /* 0x0000002f102f723e */ /* 0x000fc400000010ff */
[----:B------:R-:W-:Y:S01]  /*1910*/  PRMT R31, R15, 0x7632, R31 ;  /* 0x000076320f1f7816 */ /* 0x000fe2000000001f */
[----:B------:R2:W-:Y:S01]  /*1920*/  STG.E.U16 desc[UR8][R62.64], R15 ;  /* 0x0000000f3e007986 */ /* 0x0005e2000c101508 */
[----:B------:R-:W-:Y:S02]  /*1930*/  PRMT R13, R45, 0x7632, R13 ;  /* 0x000076322d0d7816 */ /* 0x000fe4000000000d */
[----:B------:R-:W-:Y:S01]  /*1940*/  PRMT R30, R12, 0x7632, R30 ;  /* 0x000076320c1e7816 */ /* 0x000fe2000000001e */
[----:B------:R2:W-:Y:S01]  /*1950*/  STG.E.U16 desc[UR8][R62.64+0x2], R31 ;  /* 0x0000021f3e007986 */ /* 0x0005e2000c101508 */
[----:B0-----:R-:W-:Y:S02]  /*1960*/  PRMT R3, R21, 0x7632, R3 ;  /* 0x0000763215037816 */ /* 0x001fe40000000003 */
[----:B------:R-:W-:Y:S01]  /*1970*/  PRMT R16, R24, 0x7632, R16 ;  /* 0x0000763218107816 */ /* 0x000fe20000000010 */
[----:B------:R2:W-:Y:S01]  /*1980*/  STG.E.U16 desc[UR8][R62.64+0x4], R45 ;  /* 0x0000042d3e007986 */ /* 0x0005e2000c101508 */
[----:B-1----:R-:W-:-:S02]  /*1990*/  PRMT R11, R47, 0x7632, R11 ;  /* 0x000076322f0b7816 */ /* 0x002fc4000000000b */
[----:B------:R-:W-:Y:S01]  /*19a0*/  ISETP.GE.U32.AND P1, PT, R10, UR6, PT ;  /* 0x000000060a007c0c */ /* 0x000fe2000bf26070 */
[----:B------:R2:W-:Y:S03]  /*19b0*/  STG.E.U16 desc[UR8][R62.64+0x6], R13 ;  /* 0x0000060d3e007986 */ /* 0x0005e6000c101508 */
[----:B------:R-:W-:Y:S01]  /*19c0*/  ISETP.GE.AND.EX P1, PT, R8, UR7, PT, P1 ;  /* 0x0000000708007c0c */ /* 0x000fe2000bf26310 */
        /* <DEDUP_REMOVED lines=9> */
[----:B------:R-:W-:Y:S05]  /*1a60*/  EXIT ;  /* 0x000000000000794d */ /* 0x000fea0003800000 */
.L_x_1579:
        /* <DEDUP_REMOVED lines=9> */
.L_x_3483:


//--------------------- .text._ZN13group_norm_v214gn_cuda_kernelI13__nv_bfloat16Li320ELi3ELi32ELi20ELi1024ELb0ELi16ELi320ELi320ELi4ELb1ELi5ELb0ELb0ENS_16CompileConditionILi900EEEEEvPT_PKS4_S7_S7_flPfS8_Pj --------------------------
	.section	.text._ZN13group_norm_v214gn_cuda_kernelI13__nv_bfloat16Li320ELi3ELi32ELi20ELi1024ELb0ELi16ELi320ELi320ELi4ELb1ELi5ELb0ELb0ENS_16CompileConditionILi900EEEEEvPT_PKS4_S7_S7_flPfS8_Pj,"ax",@progbits
	.align	128
        .global         _ZN13group_norm_v214gn_cuda_kernelI13__nv_bfloat16Li320ELi3ELi32ELi20ELi1024ELb0ELi16ELi320ELi320ELi4ELb1ELi5ELb0ELb0ENS_16CompileConditionILi900EEEEEvPT_PKS4_S7_S7_flPfS8_Pj
        .type           _ZN13group_norm_v214gn_cuda_kernelI13__nv_bfloat16Li320ELi3ELi32ELi20ELi1024ELb0ELi16ELi320ELi320ELi4ELb1ELi5ELb0ELb0ENS_16CompileConditionILi900EEEEEvPT_PKS4_S7_S7_flPfS8_Pj,@function
        .size           _ZN13group_norm_v214gn_cuda_kernelI13__nv_bfloat16Li320ELi3ELi32ELi20ELi1024ELb0ELi16ELi320ELi320ELi4ELb1ELi5ELb0ELb0ENS_16CompileConditionILi900EEEEEvPT_PKS4_S7_S7_flPfS8_Pj,(.L_x_3484 - _ZN13group_norm_v214gn_cuda_kernelI13__nv_bfloat16Li320ELi3ELi32ELi20ELi1024ELb0ELi16ELi320ELi320ELi4ELb1ELi5ELb0ELb0ENS_16CompileConditionILi900EEEEEvPT_PKS4_S7_S7_flPfS8_Pj)
        .other          _ZN13group_norm_v214gn_cuda_kernelI13__nv_bfloat16Li320ELi3ELi32ELi20ELi1024ELb0ELi16ELi320ELi320ELi4ELb1ELi5ELb0ELb0ENS_16CompileConditionILi900EEEEEvPT_PKS4_S7_S7_flPfS8_Pj,@"STO_CUDA_ENTRY STV_DEFAULT"
_ZN13group_norm_v214gn_cuda_kernelI13__nv_bfloat16Li320ELi3ELi32ELi20ELi1024ELb0ELi16ELi320ELi320ELi4ELb1ELi5ELb0ELb0ENS_16CompileConditionILi900EEEEEvPT_PKS4_S7_S7_flPfS8_Pj:
.text._ZN13group_norm_v214gn_cuda_kernelI13__nv_bfloat16Li320ELi3ELi32ELi20ELi1024ELb0ELi16ELi320ELi320ELi4ELb1ELi5ELb0ELb0ENS_16CompileConditionILi900EEEEEvPT_PKS4_S7_S7_flPfS8_Pj:
[----:B------:R-:W-:Y:S01]  /*0000*/  LDC R1, c[0x0][0x28] ;  /* 0x00000a00ff017b82 */ /* 0x000fe20000000800 */
[----:B------:R-:W0:Y:S01]  /*0010*/  S2R R10, SR_CTAID.Y ;  /* 0x00000000000a7919 */ /* 0x000e220000002600 */
[----:B------:R-:W-:Y:S02]  /*0020*/  ULDC.64 UR6, c[0x0][0x238] ;  /* 0x00008e0000067ab9 */ /* 0x000fe40000000a00 */
[----:B------:R-:W-:Y:S02]  /*0030*/  USHF.L.U32 UR10, UR6, 0x1, URZ ;  /* 0x00000001060a7899 */ /* 0x000fe4000800063f */
[----:B------:R-:W-:-:S06]  /*0040*/  USHF.L.U64.HI UR6, UR6, 0x1, UR7 ;  /* 0x0000000106067899 */ /* 0x000fcc0008010207 */
[----:B------:R-:W-:Y:S02]  /*0050*/  MOV R0, UR6 ;  /* 0x0000000600007c02 */ /* 0x000fe40008000f00 */
[----:B0-----:R-:W-:-:S04]  /*0060*/  ISETP.LT.U32.AND P0, PT, R10, UR10, PT ;  /* 0x0000000a0a007c0c */ /* 0x001fc8000bf01070 */
[----:B------:R-:W-:-:S13]  /*0070*/  ISETP.GT.AND.EX P0, PT, R0, RZ, PT, P0 ;  /* 0x000000ff0000720c */ /* 0x000fda0003f04300 */
[----:B------:R-:W-:Y:S05]  /*0080*/  @!P0 EXIT ;  /* 0x000000000000894d */ /* 0x000fea0003800000 */
[----:B------:R-:W0:Y:S01]  /*0090*/  S2R R8, SR_TID.X ;  /* 0x0000000000087919 */ /* 0x000e220000002100 */
[----:B------:R-:W-:Y:S01]  /*00a0*/  MOV R0, 0x400 ;  /* 0x0000040000007802 */ /* 0x000fe20000000f00 */
[----:B------:R-:W-:Y:S01]  /*00b0*/  IMAD.MOV.U32 R41, RZ, RZ, R10 ;  /* 0x000000ffff297224 */ /* 0x000fe200078e000a */
[----:B------:R-:W-:Y:S01]  /*00c0*/  UMOV UR4, URZ ;  /* 0x0000003f00047c82 */ /* 0x000fe20008000000 */
[----:B------:R-:W1:Y:S01]  /*00d0*/  S2R R5, SR_CgaCtaId ;  /* 0x0000000000057919 */ /* 0x000e620000008800 */
[----:B------:R-:W-:Y:S01]  /*00e0*/  IMAD.MOV.U32 R4, RZ, RZ, RZ ;  /* 0x000000ffff047224 */ /* 0x000fe200078e00ff */
[----:B------:R-:W-:Y:S01]  /*00f0*/  ULDC.64 UR8, c[0x0][0x208] ;  /* 0x0000820000087ab9 */ /* 0x000fe20000000a00 */
[----:B------:R-:W2:Y:S01]  /*0100*/  S2R R6, SR_CTAID.X ;  /* 0x0000000000067919 */ /* 0x000ea20000002500 */
[----:B0-----:R-:W-:-:S05]  /*0110*/  IMAD.WIDE.U32 R2, R8, -0x33333333, RZ ;  /* 0xcccccccd08027825 */ /* 0x001fca00078e00ff */
[----:B------:R-:W-:Y:S02]  /*0120*/  SHF.R.U32.HI R7, RZ, 0x6, R3 ;  /* 0x00000006ff077819 */ /* 0x000fe40000011603 */
[----:B-1----:R-:W-:-:S03]  /*0130*/  LEA R3, R5, R0, 0x18 ;  /* 0x0000000005037211 */ /* 0x002fc600078ec0ff */
[----:B------:R-:W-:-:S04]  /*0140*/  IMAD R0, R7, -0x50, R8 ;  /* 0xffffffb007007824 */ /* 0x000fc800078e0208 */
[----:B------:R-:W-:-:S05]  /*0150*/  IMAD R0, R0, 0x28, R3 ;  /* 0x0000002800007824 */ /* 0x000fca00078e0203 */
[----:B--2---:R-:W-:-:S07]  /*0160*/  LEA R42, R7, R0, 0x3 ;  /* 0x00000000072a7211 */ /* 0x004fce00078e18ff */
.L_x_1592:
[----:B-1----:R-:W-:Y:S01]  /*0170*/  IMAD.WIDE.U32 R2, R8, -0x33333333, RZ ;  /* 0xcccccccd08027825 */ /* 0x002fe200078e00ff */
[----:B------:R-:W-:Y:S01]  /*0180*/  LOP3.LUT R44, R41, 0x1, RZ, 0xc0, !PT ;  /* 0x00000001292c7812 */ /* 0x000fe200078ec0ff */
[----:B------:R-:W-:Y:S01]  /*0190*/  ULDC.64 UR12, c[0x0][0x218] ;  /* 0x00008600000c7ab9 */ /* 0x000fe20000000a00 */
[----:B------:R-:W-:Y:S01]  /*01a0*/  SHF.L.U32 R0, R6, 0x4, RZ ;  /* 0x0000000406007819 */ /* 0x000fe200000006ff */
[----:B------:R-:W0:Y:S01]  /*01b0*/  LDC.64 R30, c[0x0][0x220] ;  /* 0x00008800ff1e7b82 */ /* 0x000e220000000a00 */
[----:B------:R-:W-:Y:S01]  /*01c0*/  SHF.R.U32.HI R5, RZ, 0x6, R3 ;  /* 0x00000006ff057819 */ /* 0x000fe20000011603 */
[----:B------:R-:W-:Y:S01]  /*01d0*/  IMAD R32, R44, 0x140, RZ ;  /* 0x000001402c207824 */ /* 0x000fe200078e02ff */
[----:B------:R-:W-:Y:S02]  /*01e0*/  LOP3.LUT R0, R0, 0x3f0, RZ, 0xc0, !PT ;  /* 0x000003f000007812 */ /* 0x000fe400078ec0ff */
[----:B------:R-:W-:Y:S01]  /*01f0*/  SHF.R.U32.HI R3, RZ, 0x1, R4 ;  /* 0x00000001ff037819 */ /* 0x000fe20000011604 */
[----:B------:R-:W-:Y:S01]  /*0200*/  IMAD R43, R5, -0x50, R8 ;  /* 0xffffffb0052b7824 */ /* 0x000fe200078e0208 */
[----:B------:R-:W-:-:S02]  /*0210*/  SHF.R.U64 R2, R41, 0x1, R4 ;  /* 0x0000000129027819 */ /* 0x000fc40000001204 */
[----:B------:R-:W-:Y:S01]  /*0220*/  IADD3 R40, R0, R5, RZ ;  /* 0x0000000500287210 */ /* 0x000fe20007ffe0ff */
[----:B------:R-:W-:Y:S02]  /*0230*/  IMAD R26, R43, 0x4, R32 ;  /* 0x000000042b1a7824 */ /* 0x000fe400078e0220 */
[----:B------:R-:W-:Y:S02]  /*0240*/  IMAD R0, R3, 0xa0000, RZ ;  /* 0x000a000003007824 */ /* 0x000fe400078e02ff */
[----:B------:R-:W-:Y:S01]  /*0250*/  IMAD R40, R40, 0x280, RZ ;  /* 0x0000028028287824 */ /* 0x000fe200078e02ff */
[----:B------:R-:W-:-:S03]  /*0260*/  SHF.R.S32.HI R27, RZ, 0x1f, R26 ;  /* 0x0000001fff1b7819 */ /* 0x000fc6000001141a */
[----:B------:R-:W-:Y:S02]  /*0270*/  VIADD R16, R40, 0xa00 ;  /* 0x00000a0028107836 */ /* 0x000fe40000000000 */
[----:B------:R-:W-:-:S04]  /*0280*/  IMAD.WIDE.U32 R24, R2, 0xa0000, R26 ;  /* 0x000a000002187825 */ /* 0x000fc800078e001a */
[----:B------:R-:W-:Y:S01]  /*0290*/  IMAD.IADD R28, R25, 0x1, R0 ;  /* 0x00000001191c7824 */ /* 0x000fe200078e0200 */
[----:B------:R-:W-:-:S04]  /*02a0*/  IADD3 R3, P0, R40, R24, RZ ;  /* 0x0000001828037210 */ /* 0x000fc80007f1e0ff */
[----:B------:R-:W-:Y:S02]  /*02b0*/  IADD3.X R12, RZ, R28, RZ, P0, !PT ;  /* 0x0000001cff0c7210 */ /* 0x000fe400007fe4ff */
[----:B------:R-:W-:-:S04]  /*02c0*/  LEA R18, P0, R3, UR12, 0x1 ;  /* 0x0000000c03127c11 */ /* 0x000fc8000f8008ff */
[----:B------:R-:W-:Y:S02]  /*02d0*/  LEA.HI.X R19, R3, UR13, R12, 0x1, P0 ;  /* 0x0000000d03137c11 */ /* 0x000fe400080f0c0c */
[----:B------:R-:W-:-:S04]  /*02e0*/  IADD3 R3, P0, R16, R24, RZ ;  /* 0x0000001810037210 */ /* 0x000fc80007f1e0ff */
[----:B------:R-:W2:Y:S01]  /*02f0*/  LDG.E.64.CONSTANT R18, desc[UR8][R18.64] ;  /* 0x0000000812127981 */ /* 0x000ea2000c1e9b00 */
[----:B------:R-:W-:Y:S01]  /*0300*/  IADD3.X R12, RZ, R28, RZ, P0, !PT ;  /* 0x0000001cff0c7210 */ /* 0x000fe200007fe4ff */
[----:B------:R-:W-:Y:S01]  /*0310*/  VIADD R14, R40, 0x1400 ;  /* 0x00001400280e7836 */ /* 0x000fe20000000000 */
[----:B------:R-:W-:-:S04]  /*0320*/  LEA R20, P0, R3, UR12, 0x1 ;  /* 0x0000000c03147c11 */ /* 0x000fc8000f8008ff */
[----:B------:R-:W-:Y:S02]  /*0330*/  LEA.HI.X R21, R3, UR13, R12, 0x1, P0 ;  /* 0x0000000d03157c11 */ /* 0x000fe400080f0c0c */
[----:B------:R-:W-:-:S04]  /*0340*/  IADD3 R3, P0, R14, R24, RZ ;  /* 0x000000180e037210 */ /* 0x000fc80007f1e0ff */
[----:B------:R-:W3:Y:S01]  /*0350*/  LDG.E.64.CONSTANT R20, desc[UR8][R20.64] ;  /* 0x0000000814147981 */ /* 0x000ee2000c1e9b00 */
[----:B------:R-:W-:Y:S02]  /*0360*/  IADD3.X R12, RZ, R28, RZ, P0, !PT ;  /* 0x0000001cff0c7210 */ /* 0x000fe400007fe4ff */
[----:B------:R-:W-:-:S04]  /*0370*/  LEA R22, P0, R3, UR12, 0x1 ;  /* 0x0000000c03167c11 */ /* 0x000fc8000f8008ff */
[----:B------:R-:W-:Y:S01]  /*0380*/  LEA.HI.X R23, R3, UR13, R12, 0x1, P0 ;  /* 0x0000000d03177c11 */ /* 0x000fe200080f0c0c */
[----:B------:R-:W-:-:S05]  /*0390*/  VIADD R12, R40, 0x1e00 ;  /* 0x00001e00280c7836 */ /* 0x000fca0000000000 */
[----:B------:R-:W4:Y:S01]  /*03a0*/  LDG.E.64.CONSTANT R22, desc[UR8][R22.64] ;  /* 0x0000000816167981 */ /* 0x000f22000c1e9b00 */
[----:B------:R-:W-:-:S04]  /*03b0*/  IADD3 R25, P0, R12, R24, RZ ;  /* 0x000000180c197210 */ /* 0x000fc80007f1e0ff */
[----:B------:R-:W-:Y:S02]  /*03c0*/  IADD3.X R28, RZ, R28, RZ, P0, !PT ;  /* 0x0000001cff1c7210 */ /* 0x000fe400007fe4ff */
[----:B------:R-:W-:-:S04]  /*03d0*/  LEA R24, P0, R25, UR12, 0x1 ;  /* 0x0000000c19187c11 */ /* 0x000fc8000f8008ff */
[----:B------:R-:W-:Y:S02]  /*03e0*/  LEA.HI.X R25, R25, UR13, R28, 0x1, P0 ;  /* 0x0000000d19197c11 */ /* 0x000fe400080f0c1c */
[----:B------:R-:W1:Y:S04]  /*03f0*/  LDC.64 R28, c[0x0][0x228] ;  /* 0x00008a00ff1c7b82 */ /* 0x000e680000000a00 */
[----:B------:R-:W4:Y:S01]  /*0400*/  LDG.E.64.CONSTANT R24, desc[UR8][R24.64] ;  /* 0x0000000818187981 */ /* 0x000f22000c1e9b00 */
[----:B0-----:R-:W-:-:S04]  /*0410*/  IMAD.WIDE R30, R26, 0x2, R30 ;  /* 0x000000021a1e7825 */ /* 0x001fc800078e021e */
[----:B-1----:R-:W-:Y:S02]  /*0420*/  IMAD.WIDE R28, R26, 0x2, R28 ;  /* 0x000000021a1c7825 */ /* 0x002fe400078e021c */
[----:B------:R0:W5:Y:S04]  /*0430*/  LDG.E.64.CONSTANT R26, desc[UR8][R30.64] ;  /* 0x000000081e1a7981 */ /* 0x000168000c1e9b00 */
[----:B------:R-:W5:Y:S01]  /*0440*/  LDG.E.64.CONSTANT R28, desc[UR8][R28.64] ;  /* 0x000000081c1c7981 */ /* 0x000f62000c1e9b00 */
[----:B------:R-:W-:Y:S01]  /*0450*/  ISETP.GT.U32.AND P0, PT, R8, 0x3f, PT ;  /* 0x0000003f0800780c */ /* 0x000fe20003f04070 */
[----:B------:R-:W-:Y:S01]  /*0460*/  BSSY B0, `(.L_x_1580) ;  /* 0x0000072000007945 */ /* 0x000fe20003800000 */
[C---:B--2---:R-:W-:Y:S01]  /*0470*/  PRMT R5, R18.reuse, 0x7632, R5 ;  /* 0x0000763212057816 */ /* 0x044fe20000000005 */
[----:B------:R-:W-:-:S02]  /*0480*/  IMAD.U32 R3, R18, 0x10000, RZ ;  /* 0x0001000012037824 */ /* 0x000fc400078e00ff */
[----:B------:R-:W-:Y:S01]  /*0490*/  IMAD.U32 R17, R19, 0x10000, RZ ;  /* 0x0001000013117824 */ /* 0x000fe200078e00ff */
        /* <DEDUP_REMOVED lines=13> */
[----:B------:R-:W-:Y:S01]  /*0570*/  SHF.L.U32 R7, R5, 0x10, RZ ;  /* 0x0000001005077819 */ /* 0x000fe200000006ff */
[----:B------:R-:W-:Y:S02]  /*0580*/  IMAD.U32 R13, R21, 0x10000, RZ ;  /* 0x00010000150d7824 */ /* 0x000fe400078e00ff */
[----:B------:R-:W-:Y:S01]  /*0590*/  FFMA.FTZ R36, R15, R15, R36 ;  /* 0x0000000f0f247223 */ /* 0x000fe20000010024 */
[----:B------:R-:W-:Y:S01]  /*05a0*/  FADD.FTZ R34, R34, R15 ;  /* 0x0000000f22227221 */ /* 0x000fe20000010000 */
[----:B------:R-:W-:Y:S02]  /*05b0*/  PRMT R5, R21, 0x7632, R5 ;  /* 0x0000763215057816 */ /* 0x000fe40000000005 */
[----:B------:R-:W-:Y:S01]  /*05c0*/  FFMA.FTZ R36, R7, R7, R36 ;  /* 0x0000000707247223 */ /* 0x000fe20000010024 */
[----:B------:R-:W-:Y:S01]  /*05d0*/  FADD.FTZ R34, R34, R7 ;  /* 0x0000000722227221 */ /* 0x000fe20000010000 */
[----:B------:R-:W-:Y:S01]  /*05e0*/  SHF.L.U32 R7, R5, 0x10, RZ ;  /* 0x0000001005077819 */ /* 0x000fe200000006ff */
[----:B----4-:R-:W-:-:S02]  /*05f0*/  IMAD.U32 R11, R22, 0x10000, RZ ;  /* 0x00010000160b7824 */ /* 0x010fc400078e00ff */
[----:B------:R-:W-:Y:S01]  /*0600*/  FFMA.FTZ R36, R13, R13, R36 ;  /* 0x0000000d0d247223 */ /* 0x000fe20000010024 */
[----:B------:R-:W-:Y:S01]  /*0610*/  FADD.FTZ R34, R34, R13 ;  /* 0x0000000d22227221 */ /* 0x000fe20000010000 */
[----:B------:R-:W-:Y:S01]  /*0620*/  PRMT R5, R22, 0x7632, R5 ;  /* 0x0000763216057816 */ /* 0x000fe20000000005 */
[----:B------:R-:W-:Y:S02]  /*0630*/  IMAD.U32 R9, R23, 0x10000, RZ ;  /* 0x0001000017097824 */ /* 0x000fe400078e00ff */
[----:B------:R-:W-:Y:S01]  /*0640*/  FFMA.FTZ R36, R7, R7, R36 ;  /* 0x0000000707247223 */ /* 0x000fe20000010024 */
[----:B------:R-:W-:Y:S01]  /*0650*/  FADD.FTZ R34, R34, R7 ;  /* 0x0000000722227221 */ /* 0x000fe20000010000 */
[----:B------:R-:W-:Y:S02]  /*0660*/  SHF.L.U32 R7, R5, 0x10, RZ ;  /* 0x0000001005077819 */ /* 0x000fe400000006ff */
[----:B------:R-:W-:Y:S01]  /*0670*/  FFMA.FTZ R36, R11, R11, R36 ;  /* 0x0000000b0b247223 */ /* 0x000fe20000010024 */
[----:B------:R-:W-:Y:S01]  /*0680*/  FADD.FTZ R34, R34, R11 ;  /* 0x0000000b22227221 */ /* 0x000fe20000010000 */
[----:B------:R-:W-:-:S02]  /*0690*/  PRMT R5, R23, 0x7632, R5 ;  /* 0x0000763217057816 */ /* 0x000fc40000000005 */
[----:B------:R-:W-:Y:S01]  /*06a0*/  FFMA.FTZ R36, R7, R7, R36 ;  /* 0x0000000707247223 */ /* 0x000fe20000010024 */
[----:B------:R-:W-:Y:S01]  /*06b0*/  FADD.FTZ R34, R34, R7 ;  /* 0x0000000722227221 */ /* 0x000fe20000010000 */
[----:B0-----:R-:W-:Y:S01]  /*06c0*/  SHF.L.U32 R31, R5, 0x10, RZ ;  /* 0x00000010051f7819 */ /* 0x001fe200000006ff */
[----:B------:R-:W-:Y:S02]  /*06d0*/  IMAD.U32 R7, R24, 0x10000, RZ ;  /* 0x0001000018077824 */ /* 0x000fe400078e00ff */
[----:B------:R-:W-:Y:S01]  /*06e0*/  FFMA.FTZ R36, R9, R9, R36 ;  /* 0x0000000909247223 */ /* 0x000fe20000010024 */
[----:B------:R-:W-:Y:S01]  /*06f0*/  FADD.FTZ R34, R34, R9 ;  /* 0x0000000922227221 */ /* 0x000fe20000010000 */
[----:B------:R-:W-:Y:S02]  /*0700*/  PRMT R5, R24, 0x7632, R5 ;  /* 0x0000763218057816 */ /* 0x000fe40000000005 */
[----:B------:R-:W-:Y:S01]  /*0710*/  FFMA.FTZ R36, R31, R31, R36 ;  /* 0x0000001f1f247223 */ /* 0x000fe20000010024 */
[----:B------:R-:W-:Y:S01]  /*0720*/  FADD.FTZ R34, R34, R31 ;  /* 0x0000001f22227221 */ /* 0x000fe20000010000 */
[----:B------:R-:W-:Y:S01]  /*0730*/  SHF.L.U32 R31, R5, 0x10, RZ ;  /* 0x00000010051f7819 */ /* 0x000fe200000006ff */
[----:B------:R-:W-:-:S02]  /*0740*/  IMAD.U32 R5, R25, 0x10000, RZ ;  /* 0x0001000019057824 */ /* 0x000fc400078e00ff */
[----:B------:R-:W-:Y:S01]  /*0750*/  FFMA.FTZ R36, R7, R7, R36 ;  /* 0x0000000707247223 */ /* 0x000fe20000010024 */
[----:B------:R-:W-:Y:S01]  /*0760*/  FADD.FTZ R34, R34, R7 ;  /* 0x0000000722227221 */ /* 0x000fe20000010000 */
[----:B------:R-:W-:Y:S02]  /*0770*/  PRMT R30, R25, 0x7632, R30 ;  /* 0x00007632191e7816 */ /* 0x000fe4000000001e */
[----:B------:R-:W-:Y:S01]  /*0780*/  FFMA.FTZ R36, R31, R31, R36 ;  /* 0x0000001f1f247223 */ /* 0x000fe20000010024 */
[----:B------:R-:W-:Y:S01]  /*0790*/  FADD.FTZ R34, R34, R31 ;  /* 0x0000001f22227221 */ /* 0x000fe20000010000 */
[----:B------:R-:W-:Y:S02]  /*07a0*/  SHF.L.U32 R38, R30, 0x10, RZ ;  /* 0x000000101e267819 */ /* 0x000fe400000006ff */
[----:B------:R-:W-:Y:S01]  /*07b0*/  FFMA.FTZ R31, R5, R5, R36 ;  /* 0x00000005051f7223 */ /* 0x000fe20000010024 */
[----:B------:R-:W-:-:S03]  /*07c0*/  FADD.FTZ R30, R34, R5 ;  /* 0x00000005221e7221 */ /* 0x000fc60000010000 */
[----:B------:R-:W-:Y:S01]  /*07d0*/  FFMA.FTZ R31, R38, R38, R31 ;  /* 0x00000026261f7223 */ /* 0x000fe2000001001f */
[----:B------:R-:W-:Y:S01]  /*07e0*/  FADD.FTZ R30, R30, R38 ;  /* 0x000000261e1e7221 */ /* 0x000fe20000010000 */
[----:B------:R-:W-:-:S04]  /*07f0*/  CS2R R38, SRZ ;  /* 0x0000000000267805 */ /* 0x000fc8000001ff00 */
[----:B------:R0:W-:Y:S01]  /*0800*/  STS.64 [R42], R30 ;  /* 0x0000001e2a007388 */ /* 0x0001e20000000a00 */
[----:B------:R-:W-:Y:S06]  /*0810*/  BAR.SYNC.DEFER_BLOCKING 0x0 ;  /* 0x0000000000007b1d */ /* 0x000fec0000010000 */
[----:B------:R-:W-:Y:S05]  /*0820*/  @P0 BRA `(.L_x_1581) ;  /* 0x0000000000d40947 */ /* 0x000fea0003800000 */
[----:B------:R-:W1:Y:S01]  /*0830*/  S2R R33, SR_CgaCtaId ;  /* 0x0000000000217919 */ /* 0x000e620000008800 */
[----:B0-----:R-:W-:Y:S01]  /*0840*/  IMAD.SHL.U32 R30, R41, 0x10, RZ ;  /* 0x00000010291e7824 */ /* 0x001fe200078e00ff */
[----:B------:R-:W-:-:S04]  /*0850*/  MOV R34, 0x400 ;  /* 0x0000040000227802 */ /* 0x000fc80000000f00 */
[----:B------:R-:W-:-:S04]  /*0860*/  LOP3.LUT R31, R30, 0x10, RZ, 0xc0, !PT ;  /* 0x000000101e1f7812 */ /* 0x000fc800078ec0ff */
[----:B------:R-:W-:-:S05]  /*0870*/  LEA.HI R31, R8, R31, RZ, 0x1e ;  /* 0x0000001f081f7211 */ /* 0x000fca00078ff0ff */
[----:B------:R-:W-:-:S04]  /*0880*/  IMAD R32, R31, 0x14, -R32 ;  /* 0x000000141f207824 */ /* 0x000fc800078e0a20 */
[C---:B------:R-:W-:Y:S01]  /*0890*/  VIADD R38, R32.reuse, 0x8 ;  /* 0x0000000820267836 */ /* 0x040fe20000000000 */
[----:B------:R-:W-:Y:S02]  /*08a0*/  SHF.R.S32.HI R31, RZ, 0x1f, R32 ;  /* 0x0000001fff1f7819 */ /* 0x000fe40000011420 */
[----:B------:R-:W-:Y:S02]  /*08b0*/  IADD3 R30, R32, 0x4, RZ ;  /* 0x00000004201e7810 */ /* 0x000fe40007ffe0ff */
[----:B------:R-:W-:Y:S02]  /*08c0*/  LEA.HI R35, R31, R32, RZ, 0x2 ;  /* 0x000000201f237211 */ /* 0x000fe400078f10ff */
[----:B------:R-:W-:Y:S02]  /*08d0*/  SHF.R.S32.HI R37, RZ, 0x1f, R30 ;  /* 0x0000001fff257819 */ /* 0x000fe4000001141e */
[----:B------:R-:W-:Y:S02]  /*08e0*/  SHF.R.S32.HI R39, RZ, 0x1f, R38 ;  /* 0x0000001fff277819 */ /* 0x000fe40000011426 */
[----:B------:R-:W-:-:S02]  /*08f0*/  SHF.R.S32.HI R35, RZ, 0x2, R35 ;  /* 0x00000002ff237819 */ /* 0x000fc40000011423 */
[----:B-1----:R-:W-:Y:S02]  /*0900*/  LEA R34, R33, R34, 0x18 ;  /* 0x0000002221227211 */ /* 0x002fe400078ec0ff */
[----:B------:R-:W-:Y:S02]  /*0910*/  IADD3 R33, R32, 0xc, RZ ;  /* 0x0000000c20217810 */ /* 0x000fe40007ffe0ff */
[----:B------:R-:W-:Y:S01]  /*0920*/  LEA.HI R31, R37, R30, RZ, 0x2 ;  /* 0x0000001e251f7211 */ /* 0x000fe200078f10ff */
[----:B------:R-:W-:Y:S01]  /*0930*/  IMAD R35, R35, 0x28, R34 ;  /* 0x0000002823237824 */ /* 0x000fe200078e0222 */
[----:B------:R-:W-:Y:S02]  /*0940*/  SHF.R.S32.HI R36, RZ, 0x1f, R33 ;  /* 0x0000001fff247819 */ /* 0x000fe40000011421 */
[----:B------:R-:W-:Y:S02]  /*0950*/  LEA.HI R30, R39, R38, RZ, 0x2 ;  /* 0x00000026271e7211 */ /* 0x000fe400078f10ff */
[----:B------:R-:W-:Y:S01]  /*0960*/  LEA.HI R33, R36, R33, RZ, 0x2 ;  /* 0x0000002124217211 */ /* 0x000fe200078f10ff */
[----:B------:R-:W-:Y:S01]  /*0970*/  IMAD.SHL.U32 R36, R8, 0x8, RZ ;  /* 0x0000000808247824 */ /* 0x000fe200078e00ff */
[----:B------:R-:W-:-:S02]  /*0980*/  SHF.R.S32.HI R31, RZ, 0x2, R31 ;  /* 0x00000002ff1f7819 */ /* 0x000fc4000001141f */
[----:B------:R-:W-:Y:S02]  /*0990*/  IADD3 R32, R32, 0x10, RZ ;  /* 0x0000001020207810 */ /* 0x000fe40007ffe0ff */
[----:B------:R-:W-:Y:S01]  /*09a0*/  LOP3.LUT R36, R36, 0x18, RZ, 0xc0, !PT ;  /* 0x0000001824247812 */ /* 0x000fe200078ec0ff */
[----:B------:R-:W-:Y:S01]  /*09b0*/  IMAD R45, R31, 0x28, R34 ;  /* 0x000000281f2d7824 */ /* 0x000fe200078e0222 */
[----:B------:R-:W-:Y:S02]  /*09c0*/  SHF.R.S32.HI R37, RZ, 0x2, R30 ;  /* 0x00000002ff257819 */ /* 0x000fe4000001141e */
[----:B------:R-:W-:Y:S01]  /*09d0*/  SHF.R.S32.HI R39, RZ, 0x1f, R32 ;  /* 0x0000001fff277819 */ /* 0x000fe20000011420 */
[----:B------:R-:W-:Y:S01]  /*09e0*/  IMAD.IADD R30, R35, 0x1, R36 ;  /* 0x00000001231e7824 */ /* 0x000fe200078e0224 */
[----:B------:R-:W-:Y:S01]  /*09f0*/  SHF.R.S32.HI R33, RZ, 0x2, R33 ;  /* 0x00000002ff217819 */ /* 0x000fe20000011421 */
[----:B------:R-:W-:Y:S01]  /*0a00*/  IMAD R37, R37, 0x28, R34 ;  /* 0x0000002825257824 */ /* 0x000fe200078e0222 */
[----:B------:R-:W-:-:S02]  /*0a10*/  LEA.HI R32, R39, R32, RZ, 0x2 ;  /* 0x0000002027207211 */ /* 0x000fc400078f10ff */
[C---:B------:R-:W-:Y:S01]  /*0a20*/  IADD3 R45, R36.reuse, R45, RZ ;  /* 0x0000002d242d7210 */ /* 0x040fe20007ffe0ff */
[----:B------:R-:W0:Y:S01]  /*0a30*/  LDS.64 R30, [R30] ;  /* 0x000000001e1e7984 */ /* 0x000e220000000a00 */
[----:B------:R-:W-:Y:S01]  /*0a40*/  IMAD R39, R33, 0x28, R34 ;  /* 0x0000002821277824 */ /* 0x000fe200078e0222 */
[----:B------:R-:W-:Y:S01]  /*0a50*/  SHF.R.S32.HI R35, RZ, 0x2, R32 ;  /* 0x00000002ff237819 */ /* 0x000fe20000011420 */
[C---:B------:R-:W-:Y:S01]  /*0a60*/  IMAD.IADD R46, R36.reuse, 0x1, R37 ;  /* 0x00000001242e7824 */ /* 0x040fe200078e0225 */
[----:B------:R-:W1:Y:S02]  /*0a70*/  LDS.64 R32, [R45] ;  /* 0x000000002d207984 */ /* 0x000e640000000a00 */
[C---:B------:R-:W-:Y:S01]  /*0a80*/  IADD3 R37, R36.reuse, R39, RZ ;  /* 0x0000002724257210 */ /* 0x040fe20007ffe0ff */
[----:B------:R-:W-:Y:S02]  /*0a90*/  IMAD R47, R35, 0x28, R34 ;  /* 0x00000028232f7824 */ /* 0x000fe400078e0222 */
[----:B------:R-:W2:Y:S02]  /*0aa0*/  LDS.64 R34, [R46] ;  /* 0x000000002e227984 */ /* 0x000ea40000000a00 */
[----:B------:R-:W-:-:S02]  /*0ab0*/  IMAD.IADD R48, R36, 0x1, R47 ;  /* 0x0000000124307824 */ /* 0x000fc400078e022f */
        /* <DEDUP_REMOVED lines=12> */
.L_x_1581:
[----:B------:R-:W-:Y:S05]  /*0b80*/  BSYNC B0 ;  /* 0x0000000000007941 */ /* 0x000fea0003800000 */
.L_x_1580:
[----:B0-----:R-:W0:Y:S01]  /*0b90*/  SHFL.BFLY PT, R31, R38, 0x2, 0x1f ;  /* 0x0c401f00261f7f89 */ /* 0x001e2200000e0000 */
[C---:B------:R-:W-:Y:S01]  /*0ba0*/  LOP3.LUT P1, RZ, R8.reuse, 0xffffffc3, RZ, 0xc0, !PT ;  /* 0xffffffc308ff7812 */ /* 0x040fe2000782c0ff */
[----:B------:R-:W-:Y:S01]  /*0bb0*/  BSSY B0, `(.L_x_1582) ;  /* 0x0000015000007945 */ /* 0x000fe20003800000 */
[C---:B------:R-:W-:Y:S01]  /*0bc0*/  ISETP.NE.AND P2, PT, R8.reuse, RZ, PT ;  /* 0x000000ff0800720c */ /* 0x040fe20003f45270 */
[----:B------:R-:W1:Y:S01]  /*0bd0*/  SHFL.BFLY PT, R30, R39, 0x2, 0x1f ;  /* 0x0c401f00271e7f89 */ /* 0x000e6200000e0000 */
[----:B------:R-:W-:Y:S01]  /*0be0*/  ISETP.GT.U32.AND P0, PT, R8, 0xff, PT ;  /* 0x000000ff0800780c */ /* 0x000fe20003f04070 */
        /* <DEDUP_REMOVED lines=13> */
[----:B------:R-:W-:-:S05]  /*0cc0*/  LEA R34, R34, R35, 0xa ;  /* 0x0000002322227211 */ /* 0x000fca00078e50ff */
[----:B------:R-:W-:-:S04]  /*0cd0*/  IMAD.SHL.U32 R35, R34, 0x2, RZ ;  /* 0x0000000222237824 */ /* 0x000fc800078e00ff */
[----:B-1----:R-:W-:-:S05]  /*0ce0*/  IMAD.WIDE.U32 R32, R35, 0x4, R32 ;  /* 0x0000000423207825 */ /* 0x002fca00078e0020 */
[----:B------:R0:W-:Y:S02]  /*0cf0*/  STG.E.64 desc[UR8][R32.64], R30 ;  /* 0x0000001e20007986 */ /* 0x0001e4000c101b08 */
.L_x_1583:
[----:B------:R-:W-:Y:S05]  /*0d00*/  BSYNC B0 ;  /* 0x0000000000007941 */ /* 0x000fea0003800000 */
.L_x_1582:
[----:B------:R-:W-:Y:S01]  /*0d10*/  BAR.SYNC.DEFER_BLOCKING 0x0 ;  /* 0x0000000000007b1d */ /* 0x000fe20000010000 */
[----:B0-----:R-:W-:Y:S01]  /*0d20*/  HFMA2.MMA R32, -RZ, RZ, 0, 0 ;  /* 0x00000000ff207435 */ /* 0x001fe200000001ff */
[----:B------:R-:W-:-:S04]  /*0d30*/  MOV R38, RZ ;  /* 0x000000ff00267202 */ /* 0x000fc80000000f00 */
[----:B------:R-:W-:Y:S06]  /*0d40*/  @P2 BRA `(.L_x_1584) ;  /* 0x00000000003c2947 */ /* 0x000fec0003800000 */
[----:B------:R-:W0:Y:S01]  /*0d50*/  LDC.64 R30, c[0x0][0x250] ;  /* 0x00009400ff1e7b82 */ /* 0x000e220000000a00 */
[----:B------:R-:W-:Y:S01]  /*0d60*/  IMAD.MOV.U32 R33, RZ, RZ, 0x7fffffc1 ;  /* 0x7fffffc1ff217424 */ /* 0x000fe200078e00ff */
[----:B------:R-:W-:-:S04]  /*0d70*/  ISETP.NE.AND P1, PT, R6, RZ, PT ;  /* 0x000000ff0600720c */ /* 0x000fc80003f25270 */
[----:B------:R-:W-:Y:S01]  /*0d80*/  SEL R33, R33, 0x1, !P1 ;  /* 0x0000000121217807 */ /* 0x000fe20004800000 */
[----:B0-----:R-:W-:Y:S01]  /*0d90*/  IMAD.WIDE.U32 R30, R10, 0x4, R30 ;  /* 0x000000040a1e7825 */ /* 0x001fe200078e001e */
[----:B------:R-:W-:Y:S06]  /*0da0*/  MEMBAR.ALL.GPU ;  /* 0x0000000000007992 */ /* 0x000fec000000a000 */
[----:B------:R-:W-:-:S00]  /*0db0*/  ERRBAR ;  /* 0x00000000000079ab */ /* 0x000fc00000000000 */
[----:B------:R-:W-:Y:S06]  /*0dc0*/  CGAERRBAR ;  /* 0x00000000000075ab */ /* 0x000fec0000000000 */
[----:B------:R0:W5:Y:S02]  /*0dd0*/  ATOM.E.ADD.STRONG.GPU PT, R33, desc[UR8][R30.64], R33 ;  /* 0x000000211e21798a */ /* 0x00016400081ee1c8 */
.L_x_1585:
[----:B------:R-:W2:Y:S04]  /*0de0*/  LD.E.STRONG.GPU R34, desc[UR8][R30.64] ;  /* 0x000000081e227980 */ /* 0x000ea8000c10f900 */
[----:B--2---:R-:W-:Y:S01]  /*0df0*/  CCTL.IVALL ;  /* 0x00000000ff00798f */ /* 0x004fe20002000000 */
[----:B------:R-:W-:Y:S05]  /*0e00*/  YIELD ;  /* 0x0000000000007946 */ /* 0x000fea0003800000 */
[----:B-----5:R-:W-:-:S04]  /*0e10*/  LOP3.LUT R34, R34, R33, RZ, 0x3c, !PT ;  /* 0x0000002122227212 */ /* 0x020fc800078e3cff */
[----:B------:R-:W-:-:S13]  /*0e20*/  ISETP.GT.AND P1, PT, R34, -0x1, PT ;  /* 0xffffffff2200780c */ /* 0x000fda0003f24270 */
[----:B------:R-:W-:Y:S05]  /*0e30*/  @P1 BRA `(.L_x_1585) ;  /* 0xfffffffc00e81947 */ /* 0x000fea000383ffff */
.L_x_1584:
[----:B------:R-:W-:Y:S05]  /*0e40*/  WARPSYNC.ALL ;  /* 0x0000000000007948 */ /* 0x000fea0003800000 */
[----:B------:R-:W-:Y:S06]  /*0e50*/  BAR.SYNC.DEFER_BLOCKING 0x0 ;  /* 0x0000000000007b1d */ /* 0x000fec0000010000 */
[----:B------:R-:W-:Y:S04]  /*0e60*/  BSSY B0, `(.L_x_1586) ;  /* 0x000001e000007945 */ /* 0x000fe80003800000 */
[----:B------:R-:W-:Y:S05]  /*0e70*/  @P0 BRA `(.L_x_1587) ;  /* 0x0000000000700947 */ /* 0x000fea0003800000 */
[----:B------:R-:W1:Y:S01]  /*0e80*/  LDC R33, c[0x0][0x10] ;  /* 0x00000400ff217b82 */ /* 0x000e620000000800 */
[----:B0-----:R-:W-:-:S04]  /*0e90*/  SHF.L.U32 R31, R8, 0x2, RZ ;  /* 0x00000002081f7819 */ /* 0x001fc800000006ff */
[----:B------:R-:W-:-:S03]  /*0ea0*/  LOP3.LUT R31, R31, 0x7fffffc0, RZ, 0xc0, !PT ;  /* 0x7fffffc01f1f7812 */ /* 0x000fc600078ec0ff */
[----:B------:R-:W0:Y:S01]  /*0eb0*/  LDC.64 R36, c[0x0][0x248] ;  /* 0x00009200ff247b82 */ /* 0x000e220000000a00 */
[----:B-1----:R-:W-:Y:S01]  /*0ec0*/  IMAD R30, R33, UR4, R10 ;  /* 0x00000004211e7c24 */ /* 0x002fe2000f8e020a */
[----:B------:R-:W-:-:S04]  /*0ed0*/  LOP3.LUT R33, R8, 0xf, RZ, 0xc0, !PT ;  /* 0x0000000f08217812 */ /* 0x000fc800078ec0ff */
[----:B------:R-:W-:-:S05]  /*0ee0*/  LEA R30, R30, R31, 0xa ;  /* 0x0000001f1e1e7211 */ /* 0x000fca00078e50ff */
[----:B------:R-:W-:-:S05]  /*0ef0*/  IMAD.IADD R30, R30, 0x1, R33 ;  /* 0x000000011e1e7824 */ /* 0x000fca00078e0221 */
[----:B------:R-:W-:-:S04]  /*0f00*/  SHF.L.U32 R39, R30, 0x1, RZ ;  /* 0x000000011e277819 */ /* 0x000fc800000006ff */
[C---:B------:R-:W-:Y:S01]  /*0f10*/  IADD3 R33, R39.reuse, 0x20, RZ ;  /* 0x0000002027217810 */ /* 0x040fe20007ffe0ff */
[----:B0-----:R-:W-:-:S04]  /*0f20*/  IMAD.WIDE.U32 R30, R39, 0x4, R36 ;  /* 0x00000004271e7825 */ /* 0x001fc800078e0024 */
[----:B------:R-:W-:Y:S02]  /*0f30*/  VIADD R35, R39, 0x40 ;  /* 0x0000004027237836 */ /* 0x000fe40000000000 */
[--C-:B------:R-:W-:Y:S01]  /*0f40*/  IMAD.WIDE.U32 R32, R33, 0x4, R36.reuse ;  /* 0x0000000421207825 */ /* 0x100fe200078e0024 */
[----:B------:R-:W2:Y:S01]  /*0f50*/  LDG.E.64 R30, desc[UR8][R30.64] ;  /* 0x000000081e1e7981 */ /* 0x000ea2000c1e1b00 */
[----:B------:R-:W-:Y:S02]  /*0f60*/  IADD3 R39, R39, 0x60, RZ ;  /* 0x0000006027277810 */ /* 0x000fe40007ffe0ff */
[--C-:B------:R-:W-:Y:S02]  /*0f70*/  IMAD.WIDE.U32 R34, R35, 0x4, R36.reuse ;  /* 0x0000000423227825 */ /* 0x100fe400078e0024 */
[----:B------:R-:W3:Y:S02]  /*0f80*/  LDG.E.64 R32, desc[UR8][R32.64] ;  /* 0x0000000820207981 */ /* 0x000ee4000c1e1b00 */
        /* <DEDUP_REMOVED lines=10> */
[----:B------:R-:W-:-:S07]  /*1030*/  FADD.FTZ R32, R37, R30 ;  /* 0x0000001e25207221 */ /* 0x000fce0000010000 */
.L_x_1587:
[----:B------:R-:W-:Y:S05]  /*1040*/  BSYNC B0 ;  /* 0x0000000000007941 */ /* 0x000fea0003800000 */
.L_x_1586:
        /* <DEDUP_REMOVED lines=20> */
[----:B------:R-:W-:Y:S01]  /*1190*/  FMUL.FTZ R30, R32, 4.8828125727595761418e-05 ;  /* 0x384ccccd201e7820 */ /* 0x000fe20000410000 */
[----:B------:R-:W-:Y:S01]  /*11a0*/  UMOV UR5, 0x400 ;  /* 0x0000040000057882 */ /* 0x000fe20000000000 */
[----:B------:R-:W-:Y:S01]  /*11b0*/  SHF.R.U32.HI R32, RZ, 0x1, R8 ;  /* 0x00000001ff207819 */ /* 0x000fe20000011608 */
[----:B------:R-:W-:Y:S01]  /*11c0*/  UIADD3 UR5, UR5, 0xc80, URZ ;  /* 0x00000c8005057890 */ /* 0x000fe2000fffe03f */
[----:B------:R-:W-:Y:S02]  /*11d0*/  FMUL.FTZ R31, R30, R30 ;  /* 0x0000001e1e1f7220 */ /* 0x000fe40000410000 */
[----:B------:R-:W-:Y:S02]  /*11e0*/  LOP3.LUT R32, R32, 0x7ffffff8, RZ, 0xc0, !PT ;  /* 0x7ffffff820207812 */ /* 0x000fe400078ec0ff */
[----:B------:R-:W-:-:S05]  /*11f0*/  FFMA.FTZ R31, R36, 4.8828125727595761418e-05, -R31 ;  /* 0x384ccccd241f7823 */ /* 0x000fca000001081f */
[----:B------:R-:W-:Y:S01]  /*1200*/  FMNMX.FTZ R31, RZ, R31, !PT ;  /* 0x0000001fff1f7209 */ /* 0x000fe20007810000 */
[----:B0-----:R-:W-:-:S09]  /*1210*/  ULEA UR5, UR7, UR5, 0x18 ;  /* 0x0000000507057291 */ /* 0x001fd2000f8ec03f */
[----:B------:R0:W-:Y:S03]  /*1220*/  STS.64 [R32+UR5], R30 ;  /* 0x0000001e20007988 */ /* 0x0001e60008000a05 */
.L_x_1589:
[----:B------:R-:W-:Y:S05]  /*1230*/  BSYNC B0 ;  /* 0x0000000000007941 */ /* 0x000fea0003800000 */
.L_x_1588:
[----:B------:R-:W-:Y:S01]  /*1240*/  LOP3.LUT P0, RZ, R6, 0x3f, RZ, 0xc0, !PT ;  /* 0x0000003f06ff7812 */ /* 0x000fe2000780c0ff */
[----:B------:R-:W-:Y:S01]  /*1250*/  ULDC.64 UR12, c[0x0][0x240] ;  /* 0x00009000000c7ab9 */ /* 0x000fe20000000a00 */
[----:B------:R-:W-:Y:S01]  /*1260*/  BSSY B0, `(.L_x_1590) ;  /* 0x0000023000007945 */ /* 0x000fe20003800000 */
[----:B------:R-:W-:Y:S02]  /*1270*/  ISETP.EQ.U32.AND P1, PT, RZ, UR12, PT ;  /* 0x0000000cff007c0c */ /* 0x000fe4000bf22070 */
[----:B------:R-:W-:Y:S02]  /*1280*/  ISETP.GT.U32.OR P0, PT, R8, 0xf, P0 ;  /* 0x0000000f0800780c */ /* 0x000fe40000704470 */
[----:B------:R-:W-:Y:S02]  /*1290*/  PRMT R33, R20, 0x7632, R33 ;  /* 0x0000763214217816 */ /* 0x000fe40000000021 */
[----:B------:R-:W-:Y:S02]  /*12a0*/  ISETP.EQ.OR.EX P0, PT, RZ, UR13, P0, P1 ;  /* 0x0000000dff007c0c */ /* 0x000fe40008702710 */
[----:B------:R-:W-:-:S02]  /*12b0*/  PRMT R37, R18, 0x7632, R37 ;  /* 0x0000763212257816 */ /* 0x000fc40000000025 */
[----:B0-----:R-:W-:Y:S02]  /*12c0*/  PRMT R32, R19, 0x7632, R32 ;  /* 0x0000763213207816 */ /* 0x001fe40000000020 */
[----:B------:R-:W-:Y:S02]  /*12d0*/  PRMT R21, R21, 0x7632, R21 ;  /* 0x0000763215157816 */ /* 0x000fe40000000015 */
[----:B------:R-:W-:Y:S02]  /*12e0*/  PRMT R22, R22, 0x7632, R22 ;  /* 0x0000763216167816 */ /* 0x000fe40000000016 */
[----:B------:R-:W-:Y:S02]  /*12f0*/  PRMT R23, R23, 0x7632, R23 ;  /* 0x0000763217177816 */ /* 0x000fe40000000017 */
[----:B------:R-:W-:Y:S02]  /*1300*/  PRMT R34, R24, 0x7632, R34 ;  /* 0x0000763218227816 */ /* 0x000fe40000000022 */
[----:B------:R-:W-:-:S02]  /*1310*/  PRMT R30, R25, 0x7632, R30 ;  /* 0x00007632191e7816 */ /* 0x000fc4000000001e */
[----:B-----5:R-:W-:Y:S02]  /*1320*/  PRMT R20, R26, 0x7632, R20 ;  /* 0x000076321a147816 */ /* 0x020fe40000000014 */
[----:B------:R-:W-:Y:S02]  /*1330*/  PRMT R31, R27, 0x7632, R31 ;  /* 0x000076321b1f7816 */ /* 0x000fe4000000001f */
[----:B------:R-:W-:Y:S02]  /*1340*/  PRMT R36, R28, 0x7632, R36 ;  /* 0x000076321c247816 */ /* 0x000fe40000000024 */
[----:B------:R-:W-:Y:S01]  /*1350*/  PRMT R35, R29, 0x7632, R35 ;  /* 0x000076321d237816 */ /* 0x000fe20000000023 */
[----:B------:R-:W-:Y:S06]  /*1360*/  BAR.SYNC.DEFER_BLOCKING 0x0 ;  /* 0x0000000000007b1d */ /* 0x000fec0000010000 */
[----:B------:R-:W-:Y:S05]  /*1370*/  @P0 BRA `(.L_x_1591) ;  /* 0x0000000000440947 */ /* 0x000fea0003800000 */
[----:B------:R-:W0:Y:S01]  /*1380*/  S2UR UR7, SR_CgaCtaId ;  /* 0x00000000000779c3 */ /* 0x000e220000008800 */
[----:B------:R-:W-:Y:S01]  /*1390*/  UMOV UR5, 0x400 ;  /* 0x0000040000057882 */ /* 0x000fe20000000000 */
[C---:B------:R-:W-:Y:S01]  /*13a0*/  SHF.L.U32 R25, R41.reuse, 0x4, RZ ;  /* 0x0000000429197819 */ /* 0x040fe200000006ff */
[----:B------:R-:W-:Y:S01]  /*13b0*/  UIADD3 UR5, UR5, 0xc80, URZ ;  /* 0x00000c8005057890 */ /* 0x000fe2000fffe03f */
[----:B------:R-:W-:Y:S02]  /*13c0*/  SHF.L.U64.HI R39, R41, 0x4, R4 ;  /* 0x0000000429277819 */ /* 0x000fe40000010204 */
[C---:B------:R-:W-:Y:S02]  /*13d0*/  LOP3.LUT R45, R25.reuse, 0x10, RZ, 0xc0, !PT ;  /* 0x00000010192d7812 */ /* 0x040fe400078ec0ff */
[----:B------:R-:W-:Y:S02]  /*13e0*/  LOP3.LUT R25, R25, 0xffffffe0, RZ, 0xc0, !PT ;  /* 0xffffffe019197812 */ /* 0x000fe400078ec0ff */
[----:B------:R-:W-:Y:S01]  /*13f0*/  LOP3.LUT R39, R39, 0x1fffffff, RZ, 0xc0, !PT ;  /* 0x1fffffff27277812 */ /* 0x000fe200078ec0ff */
[----:B------:R-:W-:-:S05]  /*1400*/  IMAD.IADD R24, R45, 0x1, R8 ;  /* 0x000000012d187824 */ /* 0x000fca00078e0208 */
[----:B------:R-:W-:-:S04]  /*1410*/  IADD3 R25, P0, R24, R25, RZ ;  /* 0x0000001918197210 */ /* 0x000fc80007f1e0ff */
[----:B------:R-:W-:Y:S02]  /*1420*/  LEA.HI.X.SX32 R38, R24, R39, 0x1, P0 ;  /* 0x0000002718267211 */ /* 0x000fe400000f0eff */
[----:B------:R-:W-:Y:S01]  /*1430*/  LEA R24, P0, R25, UR12, 0x3 ;  /* 0x0000000c19187c11 */ /* 0x000fe2000f8018ff */
[----:B0-----:R-:W-:-:S03]  /*1440*/  ULEA UR5, UR7, UR5, 0x18 ;  /* 0x0000000507057291 */ /* 0x001fc6000f8ec03f */
[----:B------:R-:W-:-:S03]  /*1450*/  LEA.HI.X R25, R25, UR13, R38, 0x3, P0 ;  /* 0x0000000d19197c11 */ /* 0x000fc600080f1c26 */
[----:B------:R-:W-:-:S06]  /*1460*/  LEA R18, R8, UR5, 0x3 ;  /* 0x0000000508127c11 */ /* 0x000fcc000f8e18ff */
[----:B------:R-:W0:Y:S04]  /*1470*/  LDS.64 R18, [R18] ;  /* 0x0000000012127984 */ /* 0x000e280000000a00 */
[----:B0-----:R0:W-:Y:S02]  /*1480*/  STG.E.64 desc[UR8][R24.64], R18 ;  /* 0x0000001218007986 */ /* 0x0011e4000c101b08 */
.L_x_1591:
[----:B------:R-:W-:Y:S05]  /*1490*/  BSYNC B0 ;  /* 0x0000000000007941 */ /* 0x000fea0003800000 */
.L_x_1590:
[----:B------:R-:W1:Y:S01]  /*14a0*/  S2UR UR7, SR_CgaCtaId ;  /* 0x00000000000779c3 */ /* 0x000e620000008800 */
[----:B0-----:R-:W-:Y:S01]  /*14b0*/  SHF.L.U32 R18, R41, 0x4, RZ ;  /* 0x0000000429127819 */ /* 0x001fe200000006ff */
[----:B------:R-:W-:Y:S01]  /*14c0*/  IMAD R24, R44, 0x50, R43 ;  /* 0x000000502c187824 */ /* 0x000fe200078e022b */
[----:B------:R-:W-:Y:S01]  /*14d0*/  UMOV UR5, 0x400 ;  /* 0x0000040000057882 */ /* 0x000fe20000000000 */
[----:B------:R-:W-:Y:S01]  /*14e0*/  ULDC.64 UR12, c[0x0][0x210] ;  /* 0x00008400000c7ab9 */ /* 0x000fe20000000a00 */
[----:B------:R-:W-:Y:S01]  /*14f0*/  LOP3.LUT R18, R18, 0x10, RZ, 0xc0, !PT ;  /* 0x0000001012127812 */ /* 0x000fe200078ec0ff */
[----:B------:R-:W-:Y:S01]  /*1500*/  UIADD3 UR5, UR5, 0xc80, URZ ;  /* 0x00000c8005057890 */ /* 0x000fe2000fffe03f */
[----:B------:R-:W-:Y:S01]  /*1510*/  SHF.L.U32 R24, R24, 0x2, RZ ;  /* 0x0000000218187819 */ /* 0x000fe200000006ff */
[----:B------:R-:W-:Y:S01]  /*1520*/  IMAD.U32 R33, R33, 0x10000, RZ ;  /* 0x0001000021217824 */ /* 0x000fe200078e00ff */
[----:B------:R-:W-:Y:S01]  /*1530*/  SHF.L.U32 R37, R37, 0x10, RZ ;  /* 0x0000001025257819 */ /* 0x000fe200000006ff */
[----:B------:R-:W-:Y:S01]  /*1540*/  IMAD.MOV R25, RZ, RZ, -R18 ;  /* 0x000000ffff197224 */ /* 0x000fe200078e0a12 */
[----:B------:R-:W-:Y:S01]  /*1550*/  SHF.L.U32 R21, R21, 0x10, RZ ;  /* 0x0000001015157819 */ /* 0x000fe200000006ff */
[----:B------:R-:W-:Y:S01]  /*1560*/  IMAD.WIDE.U32 R18, R24, -0x33333333, RZ ;  /* 0xcccccccd18127825 */ /* 0x000fe200078e00ff */
[----:B------:R-:W-:Y:S01]  /*1570*/  SHF.L.U32 R49, R22, 0x10, RZ ;  /* 0x0000001016317819 */ /* 0x000fe200000006ff */
[----:B------:R-:W-:Y:S01]  /*1580*/  ULOP3.LUT UR4, UR4, 0x1, URZ, 0x3c, !UPT ;  /* 0x0000000104047892 */ /* 0x000fe2000f8e3c3f */
[----:B------:R-:W-:Y:S01]  /*1590*/  MOV R18, R25 ;  /* 0x0000001900127202 */ /* 0x000fe20000000f00 */
[----:B------:R-:W-:Y:S01]  /*15a0*/  IMAD.U32 R23, R23, 0x10000, RZ ;  /* 0x0001000017177824 */ /* 0x000fe200078e00ff */
[--C-:B------:R-:W-:Y:S01]  /*15b0*/  SHF.R.S32.HI R25, RZ, 0x1f, R24.reuse ;  /* 0x0000001fff197819 */ /* 0x100fe20000011418 */
[----:B------:R-:W-:Y:S01]  /*15c0*/  IMAD.U32 R26, R26, 0x10000, RZ ;  /* 0x000100001a1a7824 */ /* 0x000fe200078e00ff */
[----:B------:R-:W-:Y:S01]  /*15d0*/  LEA.HI R18, R19, R18, RZ, 0x1c ;  /* 0x0000001213127211 */ /* 0x000fe200078fe0ff */
[----:B------:R-:W-:Y:S01]  /*15e0*/  IMAD.U32 R36, R36, 0x10000, RZ ;  /* 0x0001000024247824 */ /* 0x000fe200078e00ff */
[----:B------:R-:W-:Y:S01]  /*15f0*/  SHF.L.U32 R51, R34, 0x10, RZ ;  /* 0x0000001022337819 */ /* 0x000fe200000006ff */
[----:B------:R-:W-:Y:S01]  /*1600*/  IMAD.WIDE.U32 R24, R2, 0xa0000, R24 ;  /* 0x000a000002187825 */ /* 0x000fe200078e0018 */
[----:B------:R-:W-:Y:S01]  /*1610*/  SHF.L.U32 R53, R28, 0x10, RZ ;  /* 0x000000101c357819 */ /* 0x000fe200000006ff */
[----:B-1----:R-:W-:Y:S01]  /*1620*/  ULEA UR5, UR7, UR5, 0x18 ;  /* 0x0000000507057291 */ /* 0x002fe2000f8ec03f */
[----:B------:R-:W-:-:S02]  /*1630*/  SHF.L.U32 R22, R20, 0x10, RZ ;  /* 0x0000001014167819 */ /* 0x000fc400000006ff */
[----:B------:R-:W-:Y:S02]  /*1640*/  IADD3 R0, R0, R25, RZ ;  /* 0x0000001900007210 */ /* 0x000fe40007ffe0ff */
[-C--:B------:R-:W-:Y:S02]  /*1650*/  IADD3 R12, P0, R12, R24.reuse, RZ ;  /* 0x000000180c0c7210 */ /* 0x080fe40007f1e0ff */
[----:B------:R-:W-:Y:S01]  /*1660*/  LEA R18, R18, UR5, 0x3 ;  /* 0x0000000512127c11 */ /* 0x000fe2000f8e18ff */
[----:B------:R-:W-:Y:S01]  /*1670*/  ULDC UR5, c[0x0][0x230] ;  /* 0x00008c0000057ab9 */ /* 0x000fe20000000800 */
[-C--:B------:R-:W-:Y:S01]  /*1680*/  IADD3 R14, P1, R14, R24.reuse, RZ ;  /* 0x000000180e0e7210 */ /* 0x080fe20007f3e0ff */
[----:B------:R-:W-:Y:S01]  /*1690*/  IMAD.X R25, RZ, RZ, R0, P0 ;  /* 0x000000ffff197224 */ /* 0x000fe200000e0600 */
[-C--:B------:R-:W-:Y:S02]  /*16a0*/  IADD3 R16, P2, R16, R24.reuse, RZ ;  /* 0x0000001810107210 */ /* 0x080fe40007f5e0ff */
[----:B------:R-:W0:Y:S01]  /*16b0*/  LDS.64 R18, [R18] ;  /* 0x0000000012127984 */ /* 0x000e220000000a00 */
[----:B------:R-:W-:-:S02]  /*16c0*/  IADD3 R43, P3, R40, R24, RZ ;  /* 0x00000018282b7210 */ /* 0x000fc40007f7e0ff */
[-C--:B------:R-:W-:Y:S02]  /*16d0*/  IADD3.X R39, RZ, R0.reuse, RZ, P1, !PT ;  /* 0x00000000ff277210 */ /* 0x080fe40000ffe4ff */
[----:B------:R-:W-:Y:S01]  /*16e0*/  IADD3.X R45, RZ, R0, RZ, P2, !PT ;  /* 0x00000000ff2d7210 */ /* 0x000fe200017fe4ff */
[----:B------:R-:W-:Y:S01]  /*16f0*/  IMAD.X R0, RZ, RZ, R0, P3 ;  /* 0x000000ffff007224 */ /* 0x000fe200018e0600 */
[C---:B------:R-:W-:Y:S02]  /*1700*/  LEA R46, P0, R43.reuse, UR12, 0x1 ;  /* 0x0000000c2b2e7c11 */ /* 0x040fe4000f8008ff */
[----:B------:R-:W-:Y:S02]  /*1710*/  LEA R24, P3, R12, UR12, 0x1 ;  /* 0x0000000c0c187c11 */ /* 0x000fe4000f8608ff */
[----:B------:R-:W-:Y:S02]  /*1720*/  LEA.HI.X R47, R43, UR13, R0, 0x1, P0 ;  /* 0x0000000d2b2f7c11 */ /* 0x000fe400080f0c00 */
[----:B------:R-:W-:-:S02]  /*1730*/  LEA R38, P2, R14, UR12, 0x1 ;  /* 0x0000000c0e267c11 */ /* 0x000fc4000f8408ff */
[----:B------:R-:W-:Y:S02]  /*1740*/  SHF.L.U32 R43, R32, 0x10, RZ ;  /* 0x00000010202b7819 */ /* 0x000fe400000006ff */
[----:B------:R-:W-:Y:S02]  /*1750*/  LEA.HI.X R25, R12, UR13, R25, 0x1, P3 ;  /* 0x0000000d0c197c11 */ /* 0x000fe400098f0c19 */
[----:B------:R-:W-:Y:S02]  /*1760*/  LEA.HI.X R39, R14, UR13, R39, 0x1, P2 ;  /* 0x0000000d0e277c11 */ /* 0x000fe400090f0c27 */
[C---:B------:R-:W-:Y:S02]  /*1770*/  LEA R44, P1, R16.reuse, UR12, 0x1 ;  /* 0x0000000c102c7c11 */ /* 0x040fe4000f8208ff */
[----:B------:R-:W-:Y:S02]  /*1780*/  IADD3 R41, P0, R41, 0x5, RZ ;  /* 0x0000000529297810 */ /* 0x000fe40007f1e0ff */
[----:B------:R-:W-:-:S02]  /*1790*/  LEA.HI.X R45, R16, UR13, R45, 0x1, P1 ;  /* 0x0000000d102d7c11 */ /* 0x000fc400088f0c2d */
[----:B------:R-:W-:Y:S02]  /*17a0*/  SHF.L.U32 R16, R35, 0x10, RZ ;  /* 0x0000001023107819 */ /* 0x000fe400000006ff */
[----:B------:R-:W-:Y:S02]  /*17b0*/  IADD3.X R4, RZ, R4, RZ, P0, !PT ;  /* 0x00000004ff047210 */ /* 0x000fe400007fe4ff */
[----:B------:R-:W-:-:S04]  /*17c0*/  ISETP.GE.U32.AND P0, PT, R41, UR10, PT ;  /* 0x0000000a29007c0c */ /* 0x000fc8000bf06070 */
[----:B------:R-:W-:Y:S01]  /*17d0*/  ISETP.GE.AND.EX P0, PT, R4, UR6, PT, P0 ;  /* 0x0000000604007c0c */ /* 0x000fe2000bf06300 */
[----:B0-----:R-:W-:Y:S01]  /*17e0*/  FADD.FTZ R0, R19, UR5 ;  /* 0x0000000513007e21 */ /* 0x001fe20008010000 */
[--C-:B------:R-:W-:Y:S01]  /*17f0*/  FADD.FTZ R3, R3, -R18.reuse ;  /* 0x8000001203037221 */ /* 0x100fe20000010000 */
[--C-:B------:R-:W-:Y:S01]  /*1800*/  FADD.FTZ R15, R15, -R18.reuse ;  /* 0x800000120f0f7221 */ /* 0x100fe20000010000 */
[--C-:B------:R-:W-:Y:S01]  /*1810*/  FADD.FTZ R11, R11, -R18.reuse ;  /* 0x800000120b0b7221 */ /* 0x100fe20000010000 */
[----:B------:R-:W-:Y:S01]  /*1820*/  SHF.L.U32 R19, R30, 0x10, RZ ;  /* 0x000000101e137819 */ /* 0x000fe200000006ff */
[--C-:B------:R-:W-:Y:S01]  /*1830*/  FADD.FTZ R7, R7, -R18.reuse ;  /* 0x8000001207077221 */ /* 0x100fe20000010000 */
[----:B------:R-:W0:Y:S01]  /*1840*/  MUFU.RSQ R0, R0 ;  /* 0x0000000000007308 */ /* 0x000e220000001400 */
        /* <DEDUP_REMOVED lines=12> */
[----:B------:R-:W-:Y:S01]  /*1910*/  SHF.L.U32 R18, R29, 0x10, RZ ;  /* 0x000000101d127819 */ /* 0x000fe200000006ff */
[----:B0-----:R-:W-:Y:S01]  /*1920*/  FMUL.FTZ R2, R3, R0 ;  /* 0x0000000003027220 */ /* 0x001fe20000410000 */
[C---:B------:R-:W-:Y:S01]  /*1930*/  FMUL.FTZ R15, R0.reuse, R15 ;  /* 0x0000000f000f7220 */ /* 0x040fe20000410000 */
[C---:B------:R-:W-:Y:S01]  /*1940*/  FMUL.FTZ R12, R0.reuse, R11 ;  /* 0x0000000b000c7220 */ /* 0x040fe20000410000 */
[----:B------:R-:W-:Y:S01]  /*1950*/  FMUL.FTZ R14, R0, R7 ;  /* 0x00000007000e7220 */ /* 0x000fe20000410000 */
[--C-:B------:R-:W-:Y:S01]  /*1960*/  FFMA.FTZ R2, R2, R26, R53.reuse ;  /* 0x0000001a02027223 */ /* 0x100fe20000010035 */
[C-C-:B------:R-:W-:Y:S01]  /*1970*/  FFMA.FTZ R15, R26.reuse, R15, R53.reuse ;  /* 0x0000000f1a0f7223 */ /* 0x140fe20000010035 */
[C-C-:B------:R-:W-:Y:S01]  /*1980*/  FFMA.FTZ R12, R26.reuse, R12, R53.reuse ;  /* 0x0000000c1a0c7223 */ /* 0x140fe20000010035 */
[----:B------:R-:W-:Y:S01]  /*1990*/  FFMA.FTZ R26, R26, R14, R53 ;  /* 0x0000000e1a1a7223 */ /* 0x000fe20000010035 */
        /* <DEDUP_REMOVED lines=12> */
[----:B------:R-:W-:Y:S01]  /*1a60*/  SHF.L.U32 R14, R27, 0x10, RZ ;  /* 0x000000101b0e7819 */ /* 0x000fe200000006ff */
[----:B------:R-:W-:-:S02]  /*1a70*/  IMAD.U32 R0, R31, 0x10000, RZ ;  /* 0x000100001f007824 */ /* 0x000fc400078e00ff */
[--C-:B------:R-:W-:Y:S01]  /*1a80*/  FFMA.FTZ R37, R37, R22, R36.reuse ;  /* 0x0000001625257223 */ /* 0x100fe20000010024 */
[C-C-:B------:R-:W-:Y:S01]  /*1a90*/  FFMA.FTZ R20, R22.reuse, R33, R36.reuse ;  /* 0x0000002116147223 */ /* 0x140fe20000010024 */
[C-C-:B------:R-:W-:Y:S01]  /*1aa0*/  FFMA.FTZ R49, R22.reuse, R49, R36.reuse ;  /* 0x0000003116317223 */ /* 0x140fe20000010024 */
[----:B------:R-:W-:Y:S01]  /*1ab0*/  FFMA.FTZ R51, R22, R51, R36 ;  /* 0x0000003316337223 */ /* 0x000fe20000010024 */
[----:B------:R-:W-:Y:S01]  /*1ac0*/  FFMA.FTZ R17, R17, R14, R18 ;  /* 0x0000000e11117223 */ /* 0x000fe20000010012 */
[----:B------:R-:W-:Y:S01]  /*1ad0*/  FFMA.FTZ R22, R43, R0, R16 ;  /* 0x000000002b167223 */ /* 0x000fe20000010010 */
[C-C-:B------:R-:W-:Y:S01]  /*1ae0*/  FFMA.FTZ R13, R14.reuse, R13, R18.reuse ;  /* 0x0000000d0e0d7223 */ /* 0x140fe20000010012 */
[C-C-:B------:R-:W-:Y:S01]  /*1af0*/  FFMA.FTZ R9, R14.reuse, R9, R18.reuse ;  /* 0x000000090e097223 */ /* 0x140fe20000010012 */
[----:B------:R-:W-:Y:S01]  /*1b00*/  FFMA.FTZ R5, R14, R5, R18 ;  /* 0x000000050e057223 */ /* 0x000fe20000010012 */
[C-C-:B------:R-:W-:Y:S01]  /*1b10*/  FFMA.FTZ R14, R0.reuse, R21, R16.reuse ;  /* 0x00000015000e7223 */ /* 0x140fe20000010010 */
[----:B------:R-:W-:Y:S01]  /*1b20*/  F2FP.BF16.F32.PACK_AB R2, R37, R2 ;  /* 0x000000022502723e */ /* 0x000fe200000010ff */
[--C-:B------:R-:W-:Y:S01]  /*1b30*/  FFMA.FTZ R18, R0, R23, R16.reuse ;  /* 0x0000001700127223 */ /* 0x100fe20000010010 */
[----:B------:R-:W-:Y:S01]  /*1b40*/  F2FP.BF16.F32.PACK_AB R17, R22, R17 ;  /* 0x000000111611723e */ /* 0x000fe200000010ff */
[----:B------:R-:W-:Y:S01]  /*1b50*/  FFMA.FTZ R0, R0, R19, R16 ;  /* 0x0000001300007223 */ /* 0x000fe20000010010 */
[----:B------:R-:W-:Y:S01]  /*1b60*/  F2FP.BF16.F32.PACK_AB R13, R14, R13 ;  /* 0x0000000d0e0d723e */ /* 0x000fe200000010ff */
[----:B------:R0:W-:Y:S01]  /*1b70*/  STG.E.U16 desc[UR8][R46.64], R2 ;  /* 0x000000022e007986 */ /* 0x0001e2000c101508 */
[----:B------:R-:W-:-:S02]  /*1b80*/  PRMT R23, R2, 0x7632, R23 ;  /* 0x0000763202177816 */ /* 0x000fc40000000017 */
[----:B------:R-:W-:Y:S01]  /*1b90*/  PRMT R3, R17, 0x7632, R3 ;  /* 0x0000763211037816 */ /* 0x000fe20000000003 */
[----:B------:R-:W-:Y:S01]  /*1ba0*/  STG.E.U16 desc[UR8][R46.64+0x4], R17 ;  /* 0x000004112e007986 */ /* 0x000fe2000c101508 */
[----:B------:R-:W-:Y:S02]  /*1bb0*/  F2FP.BF16.F32.PACK_AB R15, R20, R15 ;  /* 0x0000000f140f723e */ /* 0x000fe400000010ff */
[----:B------:R-:W-:Y:S01]  /*1bc0*/  F2FP.BF16.F32.PACK_AB R12, R49, R12 ;  /* 0x0000000c310c723e */ /* 0x000fe200000010ff */
[----:B------:R-:W-:Y:S01]  /*1bd0*/  STG.E.U16 desc[UR8][R46.64+0x2], R23 ;  /* 0x000002172e007986 */ /* 0x000fe2000c101508 */
[----:B------:R-:W-:Y:S02]  /*1be0*/  F2FP.BF16.F32.PACK_AB R9, R18, R9 ;  /* 0x000000091209723e */ /* 0x000fe400000010ff */
[----:B------:R-:W-:Y:S01]  /*1bf0*/  F2FP.BF16.F32.PACK_AB R26, R51, R26 ;  /* 0x0000001a331a723e */ /* 0x000fe200000010ff */
[----:B------:R1:W-:Y:S01]  /*1c00*/  STG.E.U16 desc[UR8][R46.64+0x6], R3 ;  /* 0x000006032e007986 */ /* 0x0003e2000c101508 */
[----:B0-----:R-:W-:-:S02]  /*1c10*/  PRMT R2, R13, 0x7632, R2 ;  /* 0x000076320d027816 */ /* 0x001fc40000000002 */
[----:B------:R-:W-:Y:S01]  /*1c20*/  F2FP.BF16.F32.PACK_AB R5, R0, R5 ;  /* 0x000000050005723e */ /* 0x000fe200000010ff */
[----:B------:R-:W-:Y:S01]  /*1c30*/  STG.E.U16 desc[UR8][R44.64], R15 ;  /* 0x0000000f2c007986 */ /* 0x000fe2000c101508 */
[----:B------:R-:W-:Y:S02]  /*1c40*/  PRMT R22, R15, 0x7632, R22 ;  /* 0x000076320f167816 */ /* 0x000fe40000000016 */
[----:B------:R-:W-:Y:S01]  /*1c50*/  PRMT R19, R12, 0x7632, R19 ;  /* 0x000076320c137816 */ /* 0x000fe20000000013 */
[----:B------:R0:W-:Y:S01]  /*1c60*/  STG.E.U16 desc[UR8][R44.64+0x6], R2 ;  /* 0x000006022c007986 */ /* 0x0001e2000c101508 */
[----:B------:R-:W-:Y:S02]  /*1c70*/  PRMT R0, R26, 0x7632, R0 ;  /* 0x000076321a007816 */ /* 0x000fe40000000000 */
[----:B-1----:R-:W-:Y:S01]  /*1c80*/  PRMT R3, R9, 0x7632, R3 ;  /* 0x0000763209037816 */ /* 0x002fe20000000003 */
[----:B------:R1:W-:Y:S04]  /*1c90*/  STG.E.U16 desc[UR8][R44.64+0x2], R22 ;  /* 0x000002162c007986 */ /* 0x0003e8000c101508 */
        /* <DEDUP_REMOVED lines=12> */
.L_x_1593:
        /* <DEDUP_REMOVED lines=10> */
.L_x_3484:


//--------------------- .text._ZN13group_norm_v214gn_cuda_kernelI13__nv_bfloat16Li320ELi1ELi32ELi20ELi1024ELb0ELi32ELi320ELi320ELi4ELb1ELi4ELb0ELb0ENS_16CompileConditionILi900EEEEEvPT_PKS4_S7_S7_flPfS8_Pj --------------------------
	.section	.text._ZN13group_norm_v214gn_cuda_kernelI13__nv_bfloat16Li320ELi1ELi32ELi20ELi1024ELb0ELi32ELi320ELi320ELi4ELb1ELi4ELb0ELb0ENS_16CompileConditionILi900EEEEEvPT_PKS4_S7_S7_flPfS8_Pj,"ax",@progbits
	.align	128
        .global         _ZN13group_norm_v214gn_cuda_kernelI13__nv_bfloat16Li320ELi1ELi32ELi20ELi1024ELb0ELi32ELi320ELi320ELi4ELb1ELi4ELb0ELb0ENS_16CompileConditionILi900EEEEEvPT_PKS4_S7_S7_flPfS8_Pj
        .type           _ZN13group_norm_v214gn_cuda_kernelI13__nv_bfloat16Li320ELi1ELi32ELi20ELi1024ELb0ELi32ELi320ELi320ELi4ELb1ELi4ELb0ELb0ENS_16CompileConditionILi900EEEEEvPT_PKS4_S7_S7_flPfS8_Pj,@function
        .size           _ZN13group_norm_v214gn_cuda_kernelI13__nv_bfloat16Li320ELi1ELi32ELi20ELi1024ELb0ELi32ELi320ELi320ELi4ELb1ELi4ELb0ELb0ENS_16CompileConditionILi900EEEEEvPT_PKS4_S7_S7_flPfS8_Pj,(.L_x_3485 - _ZN13group_norm_v214gn_cuda_kernelI13__nv_bfloat16Li320ELi1ELi32ELi20ELi1024ELb0ELi32ELi320ELi320ELi4ELb1ELi4ELb0ELb0ENS_16CompileConditionILi900EEEEEvPT_PKS4_S7_S7_flPfS8_Pj)
        .other          _ZN13group_norm_v214gn_cuda_kernelI13__nv_bfloat16Li320ELi1ELi32ELi20ELi1024ELb0ELi32ELi320ELi320ELi4ELb1ELi4ELb0ELb0ENS_16CompileConditionILi900EEEEEvPT_PKS4_S7_S7_flPfS8_Pj,@"STO_CUDA_ENTRY STV_DEFAULT"
_ZN13group_norm_v214gn_cuda_kernelI13__nv_bfloat16Li320ELi1ELi32ELi20ELi1024ELb0ELi32ELi320ELi320ELi4ELb1ELi4ELb0ELb0ENS_16CompileConditionILi900EEEEEvPT_PKS4_S7_S7_flPfS8_Pj:
.text._ZN13group_norm_v214gn_cuda_kernelI13__nv_bfloat16Li320ELi1ELi32ELi20ELi1024ELb0ELi32ELi320ELi320ELi4ELb1ELi4ELb0ELb0ENS_16CompileConditionILi900EEEEEvPT_PKS4_S7_S7_flPfS8_Pj:
        /* <DEDUP_REMOVED lines=10> */
[----:B------:R-:W-:Y:S01]  /*00a0*/  ULDC.64 UR8, c[0x0][0x208] ;  /* 0x0000820000087ab9 */ /* 0x000fe20000000a00 */
[----:B------:R-:W2:Y:S05]  /*00b0*/  S2R R66, SR_CTAID.X ;  /* 0x0000000000427919 */ /* 0x000eaa0000002500 */
[----:B------:R-:W3:Y:S01]  /*00c0*/  LDC.64 R78, c[0x0][0x250] ;  /* 0x00009400ff4e7b82 */ /* 0x000ee20000000a00 */
[----:B-1----:R-:W-:-:S02]  /*00d0*/  ULEA UR6, UR5, UR4, 0x18 ;  /* 0x0000000405067291 */ /* 0x002fc4000f8ec03f */
[----:B------:R-:W-:-:S04]  /*00e0*/  UIADD3 UR4, UR4, 0xc80, URZ ;  /* 0x00000c8004047890 */ /* 0x000fc8000fffe03f */
[----:B------:R-:W-:Y:S01]  /*00f0*/  MOV R26, UR6 ;  /* 0x00000006001a7c02 */ /* 0x000fe20008000f00 */
[----:B0-----:R-:W-:Y:S01]  /*0100*/  IMAD.WIDE.U32 R4, R2, -0x33333333, RZ ;  /* 0xcccccccd02047825 */ /* 0x001fe200078e00ff */
[----:B------:R-:W-:Y:S01]  /*0110*/  LOP3.LUT R4, R0, 0x1, RZ, 0xc0, !PT ;  /* 0x0000000100047812 */ /* 0x000fe200078ec0ff */
[----:B------:R-:W-:Y:S01]  /*0120*/  ULDC.64 UR6, c[0x0][0x240] ;  /* 0x0000900000067ab9 */ /* 0x000fe20000000a00 */
[----:B------:R-:W-:Y:S01]  /*0130*/  SHF.R.U32.HI R7, RZ, 0x2, R2 ;  /* 0x00000002ff077819 */ /* 0x000fe20000011602 */
[----:B------:R-:W-:Y:S01]  /*0140*/  ULEA UR5, UR5, UR4, 0x18 ;  /* 0x0000000405057291 */ /* 0x000fe2000f8ec03f */
[----:B------:R-:W-:Y:S01]  /*0150*/  SHF.R.U32.HI R11, RZ, 0x6, R5 ;  /* 0x00000006ff0b7819 */ /* 0x000fe20000011605 */
[----:B------:R-:W-:Y:S01]  /*0160*/  IMAD R6, R4, 0x140, RZ ;  /* 0x0000014004067824 */ /* 0x000fe200078e02ff */
[C---:B------:R-:W-:Y:S01]  /*0170*/  SHF.L.U32 R5, R0.reuse, 0x4, RZ ;  /* 0x0000000400057819 */ /* 0x040fe200000006ff */
[----:B---3--:R-:W-:Y:S01]  /*0180*/  IMAD.WIDE.U32 R78, R0, 0x4, R78 ;  /* 0x00000004004e7825 */ /* 0x008fe200078e004e */
[C---:B--2---:R-:W-:Y:S01]  /*0190*/  LOP3.LUT P0, RZ, R66.reuse, 0x1f, RZ, 0xc0, !PT ;  /* 0x0000001f42ff7812 */ /* 0x044fe2000780c0ff */
[----:B------:R-:W-:Y:S01]  /*01a0*/  UMOV UR4, URZ ;  /* 0x0000003f00047c82 */ /* 0x000fe20008000000 */
[----:B------:R-:W-:Y:S01]  /*01b0*/  LOP3.LUT R36, R5, 0x10, RZ, 0xc0, !PT ;  /* 0x0000001005247812 */ /* 0x000fe200078ec0ff */
[----:B------:R-:W-:Y:S01]  /*01c0*/  IMAD R5, R11, -0x50, R2 ;  /* 0xffffffb00b057824 */ /* 0x000fe200078e0202 */
[----:B------:R-:W-:-:S02]  /*01d0*/  LOP3.LUT R66, R66, 0x1f, RZ, 0xc0, !PT ;  /* 0x0000001f42427812 */ /* 0x000fc400078ec0ff */
[-C--:B------:R-:W-:Y:S01]  /*01e0*/  IADD3 R9, R7, R36.reuse, RZ ;  /* 0x0000002407097210 */ /* 0x080fe20007ffe0ff */
[C---:B------:R-:W-:Y:S01]  /*01f0*/  IMAD R4, R5.reuse, 0x4, R6 ;  /* 0x0000000405047824 */ /* 0x040fe200078e0206 */
[----:B------:R-:W-:Y:S01]  /*0200*/  IADD3 R8, RZ, -R36, RZ ;  /* 0x80000024ff087210 */ /* 0x000fe20007ffe0ff */
[----:B------:R-:W-:Y:S01]  /*0210*/  IMAD R70, R5, 0x28, R26 ;  /* 0x0000002805467824 */ /* 0x000fe200078e021a */
[----:B------:R-:W-:Y:S01]  /*0220*/  ISETP.EQ.U32.AND P1, PT, RZ, UR6, PT ;  /* 0x00000006ff007c0c */ /* 0x000fe2000bf22070 */
[----:B------:R-:W-:Y:S01]  /*0230*/  IMAD.SHL.U32 R7, R7, 0x20, RZ ;  /* 0x0000002007077824 */ /* 0x000fe200078e00ff */
[----:B------:R-:W-:Y:S01]  /*0240*/  ISETP.GT.U32.OR P0, PT, R2, 0xf, P0 ;  /* 0x0000000f0200780c */ /* 0x000fe20000704470 */
[----:B------:R-:W-:Y:S01]  /*0250*/  IMAD.WIDE.U32 R4, R4, -0x33333333, RZ ;  /* 0xcccccccd04047825 */ /* 0x000fe200078e00ff */
[----:B------:R-:W-:Y:S02]  /*0260*/  MOV R4, R8 ;  /* 0x0000000800047202 */ /* 0x000fe40000000f00 */
[----:B------:R-:W-:Y:S01]  /*0270*/  LOP3.LUT R66, R7, 0xffffffe0, R66, 0xe2, !PT ;  /* 0xffffffe007427812 */ /* 0x000fe200078ee242 */
[----:B------:R-:W-:Y:S01]  /*0280*/  IMAD R9, R9, 0x14, -R6 ;  /* 0x0000001409097824 */ /* 0x000fe200078e0a06 */
[----:B------:R-:W-:Y:S01]  /*0290*/  LEA.HI R64, R5, R4, RZ, 0x1c ;  /* 0x0000000405407211 */ /* 0x000fe200078fe0ff */
[----:B------:R-:W-:Y:S01]  /*02a0*/  IMAD.SHL.U32 R5, R2, 0x8, RZ ;  /* 0x0000000802057824 */ /* 0x000fe200078e00ff */
[----:B------:R-:W-:Y:S01]  /*02b0*/  LEA R70, R11, R70, 0x3 ;  /* 0x000000460b467211 */ /* 0x000fe200078e18ff */
[C---:B------:R-:W-:Y:S01]  /*02c0*/  VIADD R8, R9.reuse, 0xc ;  /* 0x0000000c09087836 */ /* 0x040fe20000000000 */
[C---:B------:R-:W-:Y:S01]  /*02d0*/  IADD3 R6, R9.reuse, 0x4, RZ ;  /* 0x0000000409067810 */ /* 0x040fe20007ffe0ff */
[----:B------:R-:W-:Y:S01]  /*02e0*/  IMAD.IADD R36, R36, 0x1, R2 ;  /* 0x0000000124247824 */ /* 0x000fe200078e0202 */
[----:B------:R-:W-:-:S02]  /*02f0*/  IADD3 R7, R9, 0x8, RZ ;  /* 0x0000000809077810 */ /* 0x000fc40007ffe0ff */
[----:B------:R-:W-:Y:S02]  /*0300*/  SHF.R.S32.HI R4, RZ, 0x2, R9 ;  /* 0x00000002ff047819 */ /* 0x000fe40000011409 */
[----:B------:R-:W-:Y:S02]  /*0310*/  IADD3 R9, R9, 0x10, RZ ;  /* 0x0000001009097810 */ /* 0x000fe40007ffe0ff */
[----:B------:R-:W-:Y:S01]  /*0320*/  SHF.R.S32.HI R6, RZ, 0x2, R6 ;  /* 0x00000002ff067819 */ /* 0x000fe20000011406 */
[----:B------:R-:W-:Y:S01]  /*0330*/  IMAD R4, R4, 0x28, R26 ;  /* 0x0000002804047824 */ /* 0x000fe200078e021a */
[----:B------:R-:W-:Y:S02]  /*0340*/  SHF.R.S32.HI R7, RZ, 0x2, R7 ;  /* 0x00000002ff077819 */ /* 0x000fe40000011407 */
[----:B------:R-:W-:Y:S01]  /*0350*/  SHF.R.S32.HI R8, RZ, 0x2, R8 ;  /* 0x00000002ff087819 */ /* 0x000fe20000011408 */
[--C-:B------:R-:W-:Y:S01]  /*0360*/  IMAD R6, R6, 0x28, R26.reuse ;  /* 0x0000002806067824 */ /* 0x100fe200078e021a */
[----:B------:R-:W-:Y:S01]  /*0370*/  SHF.R.S32.HI R9, RZ, 0x2, R9 ;  /* 0x00000002ff097819 */ /* 0x000fe20000011409 */
[--C-:B------:R-:W-:Y:S01]  /*0380*/  IMAD R30, R7, 0x28, R26.reuse ;  /* 0x00000028071e7824 */ /* 0x100fe200078e021a */
[----:B------:R-:W-:Y:S01]  /*0390*/  LOP3.LUT R5, R5, 0x18, RZ, 0xc0, !PT ;  /* 0x0000001805057812 */ /* 0x000fe200078ec0ff */
[--C-:B------:R-:W-:Y:S01]  /*03a0*/  IMAD R8, R8, 0x28, R26.reuse ;  /* 0x0000002808087824 */ /* 0x100fe200078e021a */
[----:B------:R-:W-:Y:S01]  /*03b0*/  ISETP.EQ.OR.EX P0, PT, RZ, UR7, P0, P1 ;  /* 0x00000007ff007c0c */ /* 0x000fe20008702710 */
[----:B------:R-:W-:Y:S01]  /*03c0*/  IMAD R26, R9, 0x28, R26 ;  /* 0x00000028091a7824 */ /* 0x000fe200078e021a */
[----:B------:R-:W-:Y:S01]  /*03d0*/  IADD3 R34, R4, R5, RZ ;  /* 0x0000000504227210 */ /* 0x000fe20007ffe0ff */
[C---:B------:R-:W-:Y:S01]  /*03e0*/  IMAD.IADD R32, R5.reuse, 0x1, R6 ;  /* 0x0000000105207824 */ /* 0x040fe200078e0206 */
[----:B------:R-:W-:-:S02]  /*03f0*/  IADD3 R30, R5, R30, RZ ;  /* 0x0000001e051e7210 */ /* 0x000fc40007ffe0ff */
[C---:B------:R-:W-:Y:S02]  /*0400*/  IADD3 R28, R5.reuse, R8, RZ ;  /* 0x00000008051c7210 */ /* 0x040fe40007ffe0ff */
[----:B------:R-:W-:Y:S02]  /*0410*/  IADD3 R26, R5, R26, RZ ;  /* 0x0000001a051a7210 */ /* 0x000fe40007ffe0ff */
[----:B------:R-:W-:Y:S01]  /*0420*/  MOV R5, R3 ;  /* 0x0000000300057202 */ /* 0x000fe20000000f00 */
[----:B------:R-:W-:Y:S01]  /*0430*/  HFMA2.MMA R3, -RZ, RZ, 0, 0 ;  /* 0x00000000ff037435 */ /* 0x000fe200000001ff */
[----:B------:R-:W-:Y:S02]  /*0440*/  SHF.R.S32.HI R4, RZ, 0x1f, R36 ;  /* 0x0000001fff047819 */ /* 0x000fe40000011424 */
[----:B------:R-:W-:-:S08]  /*0450*/  LEA R64, R64, UR5, 0x3 ;  /* 0x0000000540407c11 */ /* 0x000fd0000f8e18ff */
.L_x_1598:
[----:B0-----:R-:W0:Y:S01]  /*0460*/  S2UR UR12, SR_CTAID.X ;  /* 0x00000000000c79c3 */ /* 0x001e220000002500 */
[----:B---3--:R-:W-:Y:S01]  /*0470*/  IMAD.WIDE.U32 R6, R2, -0x33333333, RZ ;  /* 0xcccccccd02067825 */ /* 0x008fe200078e00ff */
[----:B------:R-:W-:Y:S01]  /*0480*/  LOP3.LUT R9, R0, 0x1, RZ, 0xc0, !PT ;  /* 0x0000000100097812 */ /* 0x000fe200078ec0ff */
[----:B------:R-:W-:Y:S01]  /*0490*/  ULDC.64 UR10, c[0x0][0x228] ;  /* 0x00008a00000a7ab9 */ /* 0x000fe20000000a00 */
[----:B------:R-:W-:Y:S01]  /*04a0*/  MOV R73, RZ ;  /* 0x000000ff00497202 */ /* 0x000fe20000000f00 */
[----:B------:R-:W-:Y:S01]  /*04b0*/  IMAD R71, R3, 0xa0000, RZ ;  /* 0x000a000003477824 */ /* 0x000fe200078e02ff */
[----:B------:R-:W-:-:S05]  /*04c0*/  SHF.R.U32.HI R7, RZ, 0x6, R7 ;  /* 0x00000006ff077819 */ /* 0x000fca0000011607 */
[----:B------:R-:W-:-:S04]  /*04d0*/  IMAD R72, R7, -0x50, R2 ;  /* 0xffffffb007487824 */ /* 0x000fc800078e0202 */
[----:B------:R-:W-:-:S05]  /*04e0*/  IMAD R72, R9, 0x50, R72 ;  /* 0x0000005009487824 */ /* 0x000fca00078e0248 */
[----:B------:R-:W-:Y:S01]  /*04f0*/  SHF.L.U32 R72, R72, 0x2, RZ ;  /* 0x0000000248487819 */ /* 0x000fe200000006ff */
[----:B0-----:R-:W-:-:S04]  /*0500*/  USHF.L.U32 UR6, UR12, 0x5, URZ ;  /* 0x000000050c067899 */ /* 0x001fc8000800063f */
[----:B------:R-:W-:Y:S01]  /*0510*/  IMAD.WIDE.U32 R16, R5, 0xa0000, R72 ;  /* 0x000a000005107825 */ /* 0x000fe200078e0048 */
[----:B------:R-:W-:-:S04]  /*0520*/  ULOP3.LUT UR6, UR6, 0x3e0, URZ, 0xc0, !UPT ;  /* 0x000003e006067892 */ /* 0x000fc8000f8ec03f */
[----:B------:R-:W-:Y:S02]  /*0530*/  IADD3 R71, R17, R71, RZ ;  /* 0x0000004711477210 */ /* 0x000fe40007ffe0ff */
[----:B------:R-:W-:Y:S01]  /*0540*/  VIADD R6, R7, UR6 ;  /* 0x0000000607067c36 */ /* 0x000fe20008000000 */
[----:B------:R-:W-:-:S03]  /*0550*/  ULDC.64 UR6, c[0x0][0x218] ;  /* 0x0000860000067ab9 */ /* 0x000fc60000000a00 */
        /* <DEDUP_REMOVED lines=9> */
[----:B------:R-:W-:Y:S02]  /*05f0*/  LEA R50, P1, R27, UR6, 0x1 ;  /* 0x000000061b327c11 */ /* 0x000fe4000f8208ff */
[----:B------:R-:W-:Y:S02]  /*0600*/  IADD3 R77, R9, 0x1400, RZ ;  /* 0x00001400094d7810 */ /* 0x000fe40007ffe0ff */
[----:B------:R-:W-:Y:S02]  /*0610*/  LEA.HI.X R51, R27, UR7, R12, 0x1, P1 ;  /* 0x000000071b337c11 */ /* 0x000fe400088f0c0c */
[----:B------:R-:W-:-:S04]  /*0620*/  IADD3 R77, P1, R77, R16, RZ ;  /* 0x000000104d4d7210 */ /* 0x000fc80007f3e0ff */
[----:B------:R-:W3:Y:S01]  /*0630*/  LDG.E.64.CONSTANT R50, desc[UR8][R50.64] ;  /* 0x0000000832327981 */ /* 0x000ee2000c1e9b00 */
[----:B------:R-:W-:Y:S01]  /*0640*/  IADD3.X R14, RZ, R71, RZ, P1, !PT ;  /* 0x00000047ff0e7210 */ /* 0x000fe20000ffe4ff */
[----:B------:R-:W-:Y:S01]  /*0650*/  VIADD R7, R9, 0x1e00 ;  /* 0x00001e0009077836 */ /* 0x000fe20000000000 */
[----:B------:R-:W-:-:S04]  /*0660*/  LEA R48, P1, R77, UR6, 0x1 ;  /* 0x000000064d307c11 */ /* 0x000fc8000f8208ff */
[----:B------:R-:W-:Y:S02]  /*0670*/  LEA.HI.X R49, R77, UR7, R14, 0x1, P1 ;  /* 0x000000074d317c11 */ /* 0x000fe400088f0c0e */
[----:B------:R-:W-:-:S04]  /*0680*/  IADD3 R20, P1, R7, R16, RZ ;  /* 0x0000001007147210 */ /* 0x000fc80007f3e0ff */
[----:B------:R-:W4:Y:S01]  /*0690*/  LDG.E.64.CONSTANT R48, desc[UR8][R48.64] ;  /* 0x0000000830307981 */ /* 0x000f22000c1e9b00 */
[----:B------:R-:W-:Y:S02]  /*06a0*/  IADD3.X R75, RZ, R71, RZ, P1, !PT ;  /* 0x00000047ff4b7210 */ /* 0x000fe40000ffe4ff */
[C---:B------:R-:W-:Y:S02]  /*06b0*/  LEA R46, P1, R20.reuse, UR6, 0x1 ;  /* 0x00000006142e7c11 */ /* 0x040fe4000f8208ff */
[----:B------:R-:W-:Y:S02]  /*06c0*/  IADD3 R7, R9, 0x2800, RZ ;  /* 0x0000280009077810 */ /* 0x000fe40007ffe0ff */
[----:B------:R-:W-:Y:S02]  /*06d0*/  LEA.HI.X R47, R20, UR7, R75, 0x1, P1 ;  /* 0x00000007142f7c11 */ /* 0x000fe400088f0c4b */
[----:B------:R-:W-:-:S04]  /*06e0*/  IADD3 R7, P1, R7, R16, RZ ;  /* 0x0000001007077210 */ /* 0x000fc80007f3e0ff */
[----:B------:R-:W5:Y:S01]  /*06f0*/  LDG.E.64.CONSTANT R46, desc[UR8][R46.64] ;  /* 0x000000082e2e7981 */ /* 0x000f62000c1e9b00 */
[----:B------:R-:W-:Y:S01]  /*0700*/  IADD3.X R6, RZ, R71, RZ, P1, !PT ;  /* 0x00000047ff067210 */ /* 0x000fe20000ffe4ff */
[----:B------:R-:W-:Y:S01]  /*0710*/  VIADD R11, R9, 0x3200 ;  /* 0x00003200090b7836 */ /* 0x000fe20000000000 */
[----:B------:R-:W-:-:S04]  /*0720*/  LEA R44, P1, R7, UR6, 0x1 ;  /* 0x00000006072c7c11 */ /* 0x000fc8000f8208ff */
[----:B------:R-:W-:Y:S02]  /*0730*/  LEA.HI.X R45, R7, UR7, R6, 0x1, P1 ;  /* 0x00000007072d7c11 */ /* 0x000fe400088f0c06 */
[----:B------:R-:W-:-:S04]  /*0740*/  IADD3 R11, P1, R11, R16, RZ ;  /* 0x000000100b0b7210 */ /* 0x000fc80007f3e0ff */
[----:B------:R-:W5:Y:S01]  /*0750*/  LDG.E.64.CONSTANT R44, desc[UR8][R44.64] ;  /* 0x000000082c2c7981 */ /* 0x000f62000c1e9b00 */
[----:B------:R-:W-:Y:S02]  /*0760*/  IADD3.X R8, RZ, R71, RZ, P1, !PT ;  /* 0x00000047ff087210 */ /* 0x000fe40000ffe4ff */
[----:B------:R-:W-:Y:S02]  /*0770*/  LEA R42, P1, R11, UR6, 0x1 ;  /* 0x000000060b2a7c11 */ /* 0x000fe4000f8208ff */
        /* <DEDUP_REMOVED lines=11> */
[----:B------:R-:W-:-:S04]  /*0830*/  LEA R38, P1, R16, UR6, 0x1 ;  /* 0x0000000610267c11 */ /* 0x000fc8000f8208ff */
[----:B------:R-:W-:Y:S01]  /*0840*/  LEA.HI.X R39, R16, UR7, R71, 0x1, P1 ;  /* 0x0000000710277c11 */ /* 0x000fe200088f0c47 */
[----:B------:R-:W-:-:S05]  /*0850*/  ULDC.64 UR6, c[0x0][0x220] ;  /* 0x0000880000067ab9 */ /* 0x000fca0000000a00 */
[----:B------:R-:W5:Y:S01]  /*0860*/  LDG.E.64.CONSTANT R38, desc[UR8][R38.64] ;  /* 0x0000000826267981 */ /* 0x000f62000c1e9b00 */
[C---:B------:R-:W-:Y:S02]  /*0870*/  ISETP.GT.U32.AND P1, PT, R2.reuse, 0x3f, PT ;  /* 0x0000003f0200780c */ /* 0x040fe40003f24070 */
[----:B------:R-:W-:Y:S02]  /*0880*/  LOP3.LUT P2, RZ, R2, 0xffffffc3, RZ, 0xc0, !PT ;  /* 0xffffffc302ff7812 */ /* 0x000fe4000784c0ff */
[C---:B--2---:R-:W-:Y:S01]  /*0890*/  PRMT R9, R52.reuse, 0x7632, R9 ;  /* 0x0000763234097816 */ /* 0x044fe20000000009 */
[----:B------:R-:W-:Y:S01]  /*08a0*/  IMAD.U32 R22, R53, 0x10000, RZ ;  /* 0x0001000035167824 */ /* 0x000fe200078e00ff */
[----:B------:R-:W-:Y:S02]  /*08b0*/  SHF.L.U32 R24, R52, 0x10, RZ ;  /* 0x0000001034187819 */ /* 0x000fe400000006ff */
[----:B------:R-:W-:Y:S02]  /*08c0*/  SHF.L.U32 R54, R9, 0x10, RZ ;  /* 0x0000001009367819 */ /* 0x000fe400000006ff */
[----:B------:R-:W-:Y:S01]  /*08d0*/  PRMT R9, R53, 0x7632, R9 ;  /* 0x0000763235097816 */ /* 0x000fe20000000009 */
[----:B------:R-:W-:Y:S01]  /*08e0*/  FFMA.FTZ R15, R24, R24, RZ ;  /* 0x00000018180f7223 */ /* 0x000fe200000100ff */
[----:B------:R-:W-:-:S03]  /*08f0*/  FADD.FTZ R13, RZ, R24 ;  /* 0x00000018ff0d7221 */ /* 0x000fc60000010000 */
[----:B------:R-:W-:Y:S01]  /*0900*/  FFMA.FTZ R15, R54, R54, R15 ;  /* 0x00000036360f7223 */ /* 0x000fe2000001000f */
[----:B------:R-:W-:Y:S01]  /*0910*/  FADD.FTZ R13, R13, R54 ;  /* 0x000000360d0d7221 */ /* 0x000fe20000010000 */
[----:B------:R-:W-:Y:S01]  /*0920*/  SHF.L.U32 R54, R9, 0x10, RZ ;  /* 0x0000001009367819 */ /* 0x000fe200000006ff */
[----:B---3--:R-:W-:Y:S02]  /*0930*/  IMAD.U32 R37, R51, 0x10000, RZ ;  /* 0x0001000033257824 */ /* 0x008fe400078e00ff */
        /* <DEDUP_REMOVED lines=8> */
[----:B------:R-:W-:Y:S01]  /*09c0*/  FADD.FTZ R54, R54, R9 ;  /* 0x0000000936367221 */ /* 0x000fe20000010000 */
[----:B------:R-:W-:Y:S01]  /*09d0*/  PRMT R13, R51, 0x7632, R13 ;  /* 0x00007632330d7816 */ /* 0x000fe2000000000d */
[----:B----4-:R-:W-:Y:S02]  /*09e0*/  IMAD.U32 R35, R49, 0x10000, RZ ;  /* 0x0001000031237824 */ /* 0x010fe400078e00ff */
[----:B------:R-:W-:Y:S01]  /*09f0*/  FFMA.FTZ R56, R15, R15, R56 ;  /* 0x0000000f0f387223 */ /* 0x000fe20000010038 */
[----:B------:R-:W-:Y:S01]  /*0a00*/  FADD.FTZ R54, R54, R15 ;  /* 0x0000000f36367221 */ /* 0x000fe20000010000 */
[----:B------:R-:W-:Y:S02]  /*0a10*/  SHF.L.U32 R17, R13, 0x10, RZ ;  /* 0x000000100d117819 */ /* 0x000fe400000006ff */
[----:B------:R-:W-:Y:S01]  /*0a20*/  FFMA.FTZ R56, R37, R37, R56 ;  /* 0x0000002525387223 */ /* 0x000fe20000010038 */
[----:B------:R-:W-:Y:S01]  /*0a30*/  FADD.FTZ R54, R54, R37 ;  /* 0x0000002536367221 */ /* 0x000fe20000010000 */
[----:B------:R-:W-:-:S02]  /*0a40*/  SHF.L.U32 R13, R48, 0x10, RZ ;  /* 0x00000010300d7819 */ /* 0x000fc400000006ff */
[----:B------:R-:W-:Y:S01]  /*0a50*/  PRMT R15, R48, 0x7632, R15 ;  /* 0x00007632300f7816 */ /* 0x000fe2000000000f */
[----:B------:R-:W-:Y:S01]  /*0a60*/  FFMA.FTZ R56, R17, R17, R56 ;  /* 0x0000001111387223 */ /* 0x000fe20000010038 */
[----:B------:R-:W-:Y:S01]  /*0a70*/  FADD.FTZ R54, R54, R17 ;  /* 0x0000001136367221 */ /* 0x000fe20000010000 */
[----:B-----5:R-:W-:Y:S01]  /*0a80*/  SHF.L.U32 R33, R46, 0x10, RZ ;  /* 0x000000102e217819 */ /* 0x020fe200000006ff */
[----:B------:R-:W-:Y:S01]  /*0a90*/  IMAD.U32 R31, R47, 0x10000, RZ ;  /* 0x000100002f1f7824 */ /* 0x000fe200078e00ff */
[----:B------:R-:W-:Y:S01]  /*0aa0*/  SHF.L.U32 R17, R15, 0x10, RZ ;  /* 0x000000100f117819 */ /* 0x000fe200000006ff */
        /* <DEDUP_REMOVED lines=18> */
[----:B------:R-:W-:Y:S01]  /*0bd0*/  SHF.L.U32 R17, R15, 0x10, RZ ;  /* 0x000000100f117819 */ /* 0x000fe200000006ff */
[----:B------:R-:W-:Y:S02]  /*0be0*/  IMAD.U32 R23, R43, 0x10000, RZ ;  /* 0x000100002b177824 */ /* 0x000fe400078e00ff */
[----:B------:R-:W-:Y:S01]  /*0bf0*/  FFMA.FTZ R56, R31, R31, R56 ;  /* 0x0000001f1f387223 */ /* 0x000fe20000010038 */
[----:B------:R-:W-:Y:S01]  /*0c00*/  FADD.FTZ R54, R54, R31 ;  /* 0x0000001f36367221 */ /* 0x000fe20000010000 */
[C---:B------:R-:W-:Y:S02]  /*0c10*/  SHF.L.U32 R29, R44.reuse, 0x10, RZ ;  /* 0x000000102c1d7819 */ /* 0x040fe400000006ff */
[----:B------:R-:W-:Y:S01]  /*0c20*/  PRMT R15, R44, 0x7632, R15 ;  /* 0x000076322c0f7816 */ /* 0x000fe2000000000f */
[----:B------:R-:W-:Y:S01]  /*0c30*/  FFMA.FTZ R56, R17, R17, R56 ;  /* 0x0000001111387223 */ /* 0x000fe20000010038 */
[----:B------:R-:W-:Y:S01]  /*0c40*/  FADD.FTZ R54, R54, R17 ;  /* 0x0000001136367221 */ /* 0x000fe20000010000 */
[----:B------:R-:W-:-:S02]  /*0c50*/  SHF.L.U32 R25, R42, 0x10, RZ ;  /* 0x000000102a197819 */ /* 0x000fc400000006ff */
[----:B------:R-:W-:Y:S01]  /*0c60*/  SHF.L.U32 R17, R15, 0x10, RZ ;  /* 0x000000100f117819 */ /* 0x000fe200000006ff */
        /* <DEDUP_REMOVED lines=25> */
[----:B------:R-:W-:Y:S01]  /*0e00*/  IMAD.U32 R17, R41, 0x10000, RZ ;  /* 0x0001000029117824 */ /* 0x000fe200078e00ff */
[----:B------:R-:W-:Y:S01]  /*0e10*/  SHF.L.U32 R55, R15, 0x10, RZ ;  /* 0x000000100f377819 */ /* 0x000fe200000006ff */
[----:B------:R-:W-:Y:S01]  /*0e20*/  FFMA.FTZ R56, R21, R21, R56 ;  /* 0x0000001515387223 */ /* 0x000fe20000010038 */
[----:B------:R-:W-:Y:S01]  /*0e30*/  FADD.FTZ R54, R54, R21 ;  /* 0x0000001536367221 */ /* 0x000fe20000010000 */
[----:B------:R-:W-:-:S02]  /*0e40*/  PRMT R15, R41, 0x7632, R15 ;  /* 0x00007632290f7816 */ /* 0x000fc4000000000f */
        /* <DEDUP_REMOVED lines=31> */
[----:B------:R-:W-:Y:S02]  /*1040*/  MOV R56, RZ ;  /* 0x000000ff00387202 */ /* 0x000fe40000000f00 */
[----:B--2---:R-:W-:Y:S01]  /*1050*/  @!P1 FADD.FTZ R81, R81, R58 ;  /* 0x0000003a51519221 */ /* 0x004fe20000010000 */
[----:B------:R-:W-:Y:S01]  /*1060*/  @!P1 FADD.FTZ R54, R54, R59 ;  /* 0x0000003b36369221 */ /* 0x000fe20000010000 */
[----:B------:R-:W-:Y:S01]  /*1070*/  MOV R58, RZ ;  /* 0x000000ff003a7202 */ /* 0x000fe20000000f00 */
[----:B------:R-:W0:Y:S01]  /*1080*/  @!P2 LDC R59, c[0x0][0x10] ;  /* 0x00000400ff3bab82 */ /* 0x000e220000000800 */
[----:B---3--:R-:W-:Y:S01]  /*1090*/  @!P1 FADD.FTZ R81, R81, R60 ;  /* 0x0000003c51519221 */ /* 0x008fe20000010000 */
[----:B------:R-:W-:-:S03]  /*10a0*/  @!P1 FADD.FTZ R54, R54, R61 ;  /* 0x0000003d36369221 */ /* 0x000fc60000010000 */
[----:B----4-:R-:W-:Y:S01]  /*10b0*/  @!P1 FADD.FTZ R56, R81, R62 ;  /* 0x0000003e51389221 */ /* 0x010fe20000010000 */
[----:B------:R-:W-:Y:S01]  /*10c0*/  @!P1 FADD.FTZ R58, R54, R63 ;  /* 0x0000003f363a9221 */ /* 0x000fe20000010000 */
[----:B------:R-:W-:Y:S01]  /*10d0*/  ISETP.GT.U32.AND P1, PT, R2, 0xff, PT ;  /* 0x000000ff0200780c */ /* 0x000fe20003f24070 */
[----:B------:R-:W1:Y:S02]  /*10e0*/  @!P2 LDC.64 R60, c[0x0][0x248] ;  /* 0x00009200ff3cab82 */ /* 0x000e640000000a00 */
[----:B------:R-:W2:Y:S04]  /*10f0*/  SHFL.BFLY PT, R57, R56, 0x2, 0x1f ;  /* 0x0c401f0038397f89 */ /* 0x000ea800000e0000 */
[----:B------:R-:W3:Y:S06]  /*1100*/  SHFL.BFLY PT, R55, R58, 0x2, 0x1f ;  /* 0x0c401f003a377f89 */ /* 0x000eec00000e0000 */
[----:B------:R-:W4:Y:S01]  /*1110*/  @!P1 LDC R69, c[0x0][0x10] ;  /* 0x00000400ff459b82 */ /* 0x000f220000000800 */
[----:B0-----:R-:W-:-:S05]  /*1120*/  @!P2 IMAD R59, R59, UR4, R0 ;  /* 0x000000043b3bac24 */ /* 0x001fca000f8e0200 */
[----:B------:R-:W-:-:S04]  /*1130*/  @!P2 LEA R63, R59, R66, 0x9 ;  /* 0x000000423b3fa211 */ /* 0x000fc800078e48ff */
[----:B------:R-:W-:Y:S01]  /*1140*/  @!P2 SHF.L.U32 R63, R63, 0x1, RZ ;  /* 0x000000013f3fa819 */ /* 0x000fe200000006ff */
[----:B--2---:R-:W-:Y:S01]  /*1150*/  FADD.FTZ R57, R57, R56 ;  /* 0x0000003839397221 */ /* 0x004fe20000010000 */
[----:B------:R-:W-:Y:S02]  /*1160*/  @!P1 IMAD.SHL.U32 R56, R2, 0x2, RZ ;  /* 0x0000000202389824 */ /* 0x000fe400078e00ff */
[----:B---3--:R-:W-:Y:S02]  /*1170*/  FADD.FTZ R55, R55, R58 ;  /* 0x0000003a37377221 */ /* 0x008fe40000010000 */
[----:B------:R-:W0:Y:S01]  /*1180*/  SHFL.BFLY PT, R54, R57, 0x1, 0x1f ;  /* 0x0c201f0039367f89 */ /* 0x000e2200000e0000 */
[----:B------:R-:W2:Y:S01]  /*1190*/  @!P1 LDC.64 R58, c[0x0][0x248] ;  /* 0x00009200ff3a9b82 */ /* 0x000ea20000000a00 */
[----:B------:R-:W-:Y:S01]  /*11a0*/  @!P1 LOP3.LUT R56, R56, 0x7fffffe0, RZ, 0xc0, !PT ;  /* 0x7fffffe038389812 */ /* 0x000fe200078ec0ff */
[----:B-1----:R-:W-:Y:S01]  /*11b0*/  @!P2 IMAD.WIDE.U32 R60, R63, 0x4, R60 ;  /* 0x000000043f3ca825 */ /* 0x002fe200078e003c */
[----:B------:R-:W1:Y:S03]  /*11c0*/  SHFL.BFLY PT, R62, R55, 0x1, 0x1f ;  /* 0x0c201f00373e7f89 */ /* 0x000e6600000e0000 */
[----:B----4-:R-:W-:-:S05]  /*11d0*/  @!P1 IMAD R69, R69, UR4, R0 ;  /* 0x0000000445459c24 */ /* 0x010fca000f8e0200 */
[----:B------:R-:W-:Y:S01]  /*11e0*/  @!P1 LEA R56, R69, R56, 0x9 ;  /* 0x0000003845389211 */ /* 0x000fe200078e48ff */
[----:B0-----:R-:W-:Y:S01]  /*11f0*/  FADD.FTZ R54, R57, R54 ;  /* 0x0000003639367221 */ /* 0x001fe20000010000 */
[----:B------:R-:W-:Y:S01]  /*1200*/  @!P1 LOP3.LUT R57, R2, 0xf, RZ, 0xc0, !PT ;  /* 0x0000000f02399812 */ /* 0x000fe200078ec0ff */
[----:B-1----:R-:W-:-:S04]  /*1210*/  FADD.FTZ R55, R55, R62 ;  /* 0x0000003e37377221 */ /* 0x002fc80000010000 */
[----:B------:R-:W-:Y:S01]  /*1220*/  @!P1 IMAD.IADD R56, R56, 0x1, R57 ;  /* 0x0000000138389824 */ /* 0x000fe200078e0239 */
[----:B------:R0:W-:Y:S01]  /*1230*/  @!P2 STG.E.64 desc[UR8][R60.64], R54 ;  /* 0x000000363c00a986 */ /* 0x0001e2000c101b08 */
[----:B------:R-:W-:Y:S01]  /*1240*/  BAR.SYNC.DEFER_BLOCKING 0x0 ;  /* 0x0000000000007b1d */ /* 0x000fe20000010000 */
[----:B------:R-:W-:Y:S02]  /*1250*/  ISETP.NE.AND P2, PT, R2, RZ, PT ;  /* 0x000000ff0200720c */ /* 0x000fe40003f45270 */
[----:B------:R-:W-:Y:S02]  /*1260*/  @!P1 SHF.L.U32 R69, R56, 0x1, RZ ;  /* 0x0000000138459819 */ /* 0x000fe400000006ff */
[----:B------:R-:W-:Y:S02]  /*1270*/  SHF.L.U32 R56, R72, 0x1, RZ ;  /* 0x0000000148387819 */ /* 0x000fe400000006ff */
[C---:B------:R-:W-:Y:S01]  /*1280*/  @!P1 IADD3 R57, R69.reuse, 0x20, RZ ;  /* 0x0000002045399810 */ /* 0x040fe20007ffe0ff */
[----:B--2---:R-:W-:Y:S01]  /*1290*/  @!P1 IMAD.WIDE.U32 R68, R69, 0x4, R58 ;  /* 0x0000000445449825 */ /* 0x004fe200078e003a */
[----:B------:R-:W-:-:S02]  /*12a0*/  IADD3 R62, P3, R56, UR6, RZ ;  /* 0x00000006383e7c10 */ /* 0x000fc4000ff7e0ff */
[----:B------:R-:W-:Y:S01]  /*12b0*/  SHF.R.U32.HI R72, RZ, 0x1f, R72 ;  /* 0x0000001fff487819 */ /* 0x000fe20000011648 */
[----:B0-----:R-:W-:Y:S01]  /*12c0*/  @!P1 IMAD.WIDE.U32 R60, R57, 0x4, R58 ;  /* 0x00000004393c9825 */ /* 0x001fe200078e003a */
[----:B------:R-:W-:Y:S02]  /*12d0*/  IADD3 R56, P4, R56, UR10, RZ ;  /* 0x0000000a38387c10 */ /* 0x000fe4000ff9e0ff */
[C---:B------:R-:W-:Y:S02]  /*12e0*/  IADD3.X R63, R72.reuse, UR7, RZ, P3, !PT ;  /* 0x00000007483f7c10 */ /* 0x040fe40009ffe4ff */
[----:B------:R-:W-:Y:S01]  /*12f0*/  IADD3.X R57, R72, UR11, RZ, P4, !PT ;  /* 0x0000000b48397c10 */ /* 0x000fe2000a7fe4ff */
[----:B------:R-:W-:Y:S08]  /*1300*/  @P2 BRA `(.L_x_1594) ;  /* 0x0000000000342947 */ /* 0x000ff00003800000 */
[----:B------:R-:W-:Y:S01]  /*1310*/  IMAD.MOV.U32 R55, RZ, RZ, 0x7fffffe1 ;  /* 0x7fffffe1ff377424 */ /* 0x000fe200078e00ff */
[----:B------:R-:W-:-:S04]  /*1320*/  ISETP.NE.AND P2, PT, RZ, UR12, PT ;  /* 0x0000000cff007c0c */ /* 0x000fc8000bf45270 */
[----:B------:R-:W-:Y:S01]  /*1330*/  SEL R55, R55, 0x1, !P2 ;  /* 0x0000000137377807 */ /* 0x000fe20005000000 */
[----:B------:R-:W-:Y:S06]  /*1340*/  MEMBAR.ALL.GPU ;  /* 0x0000000000007992 */ /* 0x000fec000000a000 */
[----:B------:R-:W-:-:S00]  /*1350*/  ERRBAR ;  /* 0x00000000000079ab */ /* 0x000fc00000000000 */
[----:B------:R-:W-:Y:S06]  /*1360*/  CGAERRBAR ;  /* 0x00000000000075ab */ /* 0x000fec0000000000 */
[----:B------:R0:W5:Y:S02]  /*1370*/  ATOM.E.ADD.STRONG.GPU PT, R55, desc[UR8][R78.64], R55 ;  /* 0x000000374e37798a */ /* 0x00016400081ee1c8 */
.L_x_1595:
[----:B------:R-:W2:Y:S04]  /*1380*/  LD.E.STRONG.GPU R54, desc[UR8][R78.64] ;  /* 0x000000084e367980 */ /* 0x000ea8000c10f900 */
[----:B--2---:R-:W-:Y:S01]  /*1390*/  CCTL.IVALL ;  /* 0x00000000ff00798f */ /* 0x004fe20002000000 */
[----:B------:R-:W-:Y:S05]  /*13a0*/  YIELD ;  /* 0x0000000000007946 */ /* 0x000fea0003800000 */
[----:B-----5:R-:W-:-:S04]  /*13b0*/  LOP3.LUT R54, R54, R55, RZ, 0x3c, !PT ;  /* 0x0000003736367212 */ /* 0x020fc800078e3cff */
[----:B------:R-:W-:-:S13]  /*13c0*/  ISETP.GT.AND P2, PT, R54, -0x1, PT ;  /* 0xffffffff3600780c */ /* 0x000fda0003f44270 */
[----:B------:R-:W-:Y:S05]  /*13d0*/  @P2 BRA `(.L_x_1595) ;  /* 0xfffffffc00e82947 */ /* 0x000fea000383ffff */
.L_x_1594:
[----:B------:R-:W-:Y:S05]  /*13e0*/  WARPSYNC.ALL ;  /* 0x0000000000007948 */ /* 0x000fea0003800000 */
[----:B------:R-:W-:Y:S06]  /*13f0*/  BAR.SYNC.DEFER_BLOCKING 0x0 ;  /* 0x0000000000007b1d */ /* 0x000fec0000010000 */
[----:B------:R1:W2:Y:S04]  /*1400*/  LDG.E.64.CONSTANT R54, desc[UR8][R62.64] ;  /* 0x000000083e367981 */ /* 0x0002a8000c1e9b00 */
[----:B------:R-:W3:Y:S04]  /*1410*/  LDG.E.64.CONSTANT R56, desc[UR8][R56.64] ;  /* 0x0000000838387981 */ /* 0x000ee8000c1e9b00 */
[----:B------:R-:W4:Y:S04]  /*1420*/  @!P1 LDG.E.64 R58, desc[UR8][R68.64] ;  /* 0x00000008443a9981 */ /* 0x000f28000c1e1b00 */
[----:B------:R-:W5:Y:S01]  /*1430*/  @!P1 LDG.E.64 R60, desc[UR8][R60.64] ;  /* 0x000000083c3c9981 */ /* 0x000f62000c1e1b00 */
[----:B------:R-:W-:Y:S01]  /*1440*/  HFMA2.MMA R72, -RZ, RZ, 0, 0 ;  /* 0x00000000ff487435 */ /* 0x000fe200000001ff */
[----:B------:R-:W-:Y:S01]  /*1450*/  BSSY B0, `(.L_x_1596) ;  /* 0x000003c000007945 */ /* 0x000fe20003800000 */
[----:B------:R-:W-:-:S02]  /*1460*/  PRMT R53, R53, 0x7632, R53 ;  /* 0x0000763235357816 */ /* 0x000fc40000000035 */
[----:B------:R-:W-:Y:S02]  /*1470*/  PRMT R51, R51, 0x7632, R51 ;  /* 0x0000763233337816 */ /* 0x000fe40000000033 */
[----:B------:R-:W-:Y:S02]  /*1480*/  PRMT R48, R48, 0x7632, R48 ;  /* 0x0000763230307816 */ /* 0x000fe40000000030 */
[----:B------:R-:W-:Y:S01]  /*1490*/  PRMT R49, R49, 0x7632, R49 ;  /* 0x0000763231317816 */ /* 0x000fe20000000031 */
[----:B----4-:R-:W-:-:S04]  /*14a0*/  @!P1 FADD.FTZ R81, RZ, R58 ;  /* 0x0000003aff519221 */ /* 0x010fc80000010000 */
[----:B-----5:R-:W-:Y:S01]  /*14b0*/  @!P1 FADD.FTZ R72, R60, R81 ;  /* 0x000000513c489221 */ /* 0x020fe20000010000 */
[----:B------:R-:W-:Y:S01]  /*14c0*/  @!P1 FADD.FTZ R74, RZ, R59 ;  /* 0x0000003bff4a9221 */ /* 0x000fe20000010000 */
[----:B------:R-:W-:-:S03]  /*14d0*/  MOV R58, RZ ;  /* 0x000000ff003a7202 */ /* 0x000fc60000000f00 */
[----:B------:R-:W4:Y:S01]  /*14e0*/  SHFL.BFLY PT, R59, R72, 0x8, 0x1f ;  /* 0x0d001f00483b7f89 */ /* 0x000f2200000e0000 */
[----:B------:R-:W-:-:S05]  /*14f0*/  @!P1 FADD.FTZ R58, R61, R74 ;  /* 0x0000004a3d3a9221 */ /* 0x000fca0000010000 */
[----:B------:R-:W5:Y:S01]  /*1500*/  SHFL.BFLY PT, R69, R58, 0x8, 0x1f ;  /* 0x0d001f003a457f89 */ /* 0x000f6200000e0000 */
[----:B----4-:R-:W-:-:S05]  /*1510*/  FADD.FTZ R59, R59, R72 ;  /* 0x000000483b3b7221 */ /* 0x010fca0000010000 */
[----:B------:R-:W4:Y:S01]  /*1520*/  SHFL.BFLY PT, R60, R59, 0x4, 0x1f ;  /* 0x0c801f003b3c7f89 */ /* 0x000f2200000e0000 */
[----:B-----5:R-:W-:-:S05]  /*1530*/  FADD.FTZ R69, R69, R58 ;  /* 0x0000003a45457221 */ /* 0x020fca0000010000 */
[----:B-1----:R-:W1:Y:S01]  /*1540*/  SHFL.BFLY PT, R62, R69, 0x4, 0x1f ;  /* 0x0c801f00453e7f89 */ /* 0x002e6200000e0000 */
[----:B----4-:R-:W-:-:S05]  /*1550*/  FADD.FTZ R60, R59, R60 ;  /* 0x0000003c3b3c7221 */ /* 0x010fca0000010000 */
[----:B------:R-:W4:Y:S01]  /*1560*/  SHFL.BFLY PT, R61, R60, 0x2, 0x1f ;  /* 0x0c401f003c3d7f89 */ /* 0x000f2200000e0000 */
[----:B-1----:R-:W-:-:S05]  /*1570*/  FADD.FTZ R62, R69, R62 ;  /* 0x0000003e453e7221 */ /* 0x002fca0000010000 */
[----:B------:R-:W1:Y:S01]  /*1580*/  SHFL.BFLY PT, R63, R62, 0x2, 0x1f ;  /* 0x0c401f003e3f7f89 */ /* 0x000e6200000e0000 */
[----:B----4-:R-:W-:-:S05]  /*1590*/  FADD.FTZ R61, R60, R61 ;  /* 0x0000003d3c3d7221 */ /* 0x010fca0000010000 */
[----:B------:R-:W4:Y:S01]  /*15a0*/  SHFL.BFLY PT, R68, R61, 0x1, 0x1f ;  /* 0x0c201f003d447f89 */ /* 0x000f2200000e0000 */
[----:B-1----:R-:W-:-:S05]  /*15b0*/  FADD.FTZ R63, R62, R63 ;  /* 0x0000003f3e3f7221 */ /* 0x002fca0000010000 */
[----:B------:R-:W1:Y:S01]  /*15c0*/  SHFL.BFLY PT, R72, R63, 0x1, 0x1f ;  /* 0x0c201f003f487f89 */ /* 0x000e6200000e0000 */
[----:B------:R-:W-:Y:S01]  /*15d0*/  LOP3.LUT P1, RZ, R2, 0xffffff0f, RZ, 0xc0, !PT ;  /* 0xffffff0f02ff7812 */ /* 0x000fe2000782c0ff */
[----:B----4-:R-:W-:-:S12]  /*15e0*/  FADD.FTZ R58, R61, R68 ;  /* 0x000000443d3a7221 */ /* 0x010fd80000010000 */
[----:B------:R-:W-:Y:S01]  /*15f0*/  @!P1 FMUL.FTZ R58, R58, 4.8828125727595761418e-05 ;  /* 0x384ccccd3a3a9820 */ /* 0x000fe20000410000 */
[----:B-1----:R-:W-:-:S03]  /*1600*/  FADD.FTZ R72, R63, R72 ;  /* 0x000000483f487221 */ /* 0x002fc60000010000 */
[----:B------:R-:W-:Y:S01]  /*1610*/  @!P1 FMUL.FTZ R59, R58, R58 ;  /* 0x0000003a3a3b9220 */ /* 0x000fe20000410000 */
[----:B------:R-:W-:-:S03]  /*1620*/  @!P1 SHF.R.U32.HI R60, RZ, 0x1, R2 ;  /* 0x00000001ff3c9819 */ /* 0x000fc60000011602 */
[----:B------:R-:W-:Y:S01]  /*1630*/  @!P1 FFMA.FTZ R59, R72, 4.8828125727595761418e-05, -R59 ;  /* 0x384ccccd483b9823 */ /* 0x000fe2000001083b */
[----:B------:R-:W-:-:S04]  /*1640*/  @!P1 LOP3.LUT R68, R60, 0x7ffffff8, RZ, 0xc0, !PT ;  /* 0x7ffffff83c449812 */ /* 0x000fc800078ec0ff */
[----:B------:R-:W-:Y:S02]  /*1650*/  @!P1 FMNMX.FTZ R59, RZ, R59, !PT ;  /* 0x0000003bff3b9209 */ /* 0x000fe40007810000 */
[----:B------:R-:W-:Y:S02]  /*1660*/  PRMT R63, R52, 0x7632, R63 ;  /* 0x00007632343f7816 */ /* 0x000fe4000000003f */
[----:B------:R-:W-:Y:S01]  /*1670*/  PRMT R60, R50, 0x7632, R60 ;  /* 0x00007632323c7816 */ /* 0x000fe2000000003c */
[----:B------:R3:W-:Y:S01]  /*1680*/  @!P1 STS.64 [R68+UR5], R58 ;  /* 0x0000003a44009988 */ /* 0x0007e20008000a05 */
        /* <DEDUP_REMOVED lines=10> */
[----:B--2---:R-:W-:Y:S02]  /*1730*/  PRMT R40, R54, 0x7632, R40 ;  /* 0x0000763236287816 */ /* 0x004fe40000000028 */
[----:B------:R-:W-:Y:S02]  /*1740*/  PRMT R41, R55, 0x7632, R41 ;  /* 0x0000763237297816 */ /* 0x000fe40000000029 */
[----:B---3--:R-:W-:Y:S02]  /*1750*/  PRMT R59, R56, 0x7632, R59 ;  /* 0x00007632383b7816 */ /* 0x008fe4000000003b */
[----:B------:R-:W-:Y:S01]  /*1760*/  PRMT R58, R57, 0x7632, R58 ;  /* 0x00007632393a7816 */ /* 0x000fe2000000003a */
[----:B------:R-:W-:Y:S06]  /*1770*/  BAR.SYNC.DEFER_BLOCKING 0x0 ;  /* 0x0000000000007b1d */ /* 0x000fec0000010000 */
[----:B------:R-:W-:Y:S05]  /*1780*/  @P0 BRA `(.L_x_1597) ;  /* 0x0000000000200947 */ /* 0x000fea0003800000 */
[----:B------:R-:W-:Y:S01]  /*1790*/  LEA R38, R2, UR5, 0x3 ;  /* 0x0000000502267c11 */ /* 0x000fe2000f8e18ff */
[----:B------:R-:W-:Y:S01]  /*17a0*/  ULDC.64 UR6, c[0x0][0x240] ;  /* 0x0000900000067ab9 */ /* 0x000fe20000000a00 */
[----:B------:R-:W-:-:S04]  /*17b0*/  LEA R68, P1, R5, R36, 0x5 ;  /* 0x0000002405447211 */ /* 0x000fc800078228ff */
[----:B------:R-:W1:Y:S01]  /*17c0*/  LDS.64 R38, [R38] ;  /* 0x0000000026267984 */ /* 0x000e620000000a00 */
[----:B------:R-:W-:Y:S02]  /*17d0*/  LEA.HI.X R69, R5, R4, R3, 0x5, P1 ;  /* 0x0000000405457211 */ /* 0x000fe400008f2c03 */
[----:B------:R-:W-:-:S04]  /*17e0*/  LEA R80, P1, R68, UR6, 0x3 ;  /* 0x0000000644507c11 */ /* 0x000fc8000f8218ff */
[----:B------:R-:W-:-:S05]  /*17f0*/  LEA.HI.X R81, R68, UR7, R69, 0x3, P1 ;  /* 0x0000000744517c11 */ /* 0x000fca00088f1c45 */
[----:B-1----:R1:W-:Y:S04]  /*1800*/  STG.E.64 desc[UR8][R80.64], R38 ;  /* 0x0000002650007986 */ /* 0x0023e8000c101b08 */
.L_x_1597:
[----:B------:R-:W-:Y:S05]  /*1810*/  BSYNC B0 ;  /* 0x0000000000007941 */ /* 0x000fea0003800000 */
.L_x_1596:
[----:B-1----:R-:W1:Y:S01]  /*1820*/  LDS.64 R38, [R64] ;  /* 0x0000000040267984 */ /* 0x002e620000000a00 */
[----:B------:R-:W-:Y:S01]  /*1830*/  ULDC.64 UR6, c[0x0][0x210] ;  /* 0x0000840000067ab9 */ /* 0x000fe20000000a00 */
[----:B------:R-:W-:Y:S01]  /*1840*/  SHF.L.U32 R63, R63, 0x10, RZ ;  /* 0x000000103f3f7819 */ /* 0x000fe200000006ff */
[----:B------:R-:W-:Y:S01]  /*1850*/  IMAD.U32 R53, R53, 0x10000, RZ ;  /* 0x0001000035357824 */ /* 0x000fe200078e00ff */
[----:B------:R-:W-:Y:S01]  /*1860*/  LEA R82, P1, R19, UR6, 0x1 ;  /* 0x0000000613527c11 */ /* 0x000fe2000f8208ff */
[----:B------:R-:W-:Y:S01]  /*1870*/  IMAD.U32 R49, R49, 0x10000, RZ ;  /* 0x0001000031317824 */ /* 0x000fe200078e00ff */
[----:B------:R-:W-:Y:S01]  /*1880*/  LEA R80, P2, R27, UR6, 0x1 ;  /* 0x000000061b507c11 */ /* 0x000fe2000f8408ff */
[----:B------:R-:W-:Y:S01]  /*1890*/  IMAD.U32 R87, R50, 0x10000, RZ ;  /* 0x0001000032577824 */ /* 0x000fe200078e00ff */
[----:B------:R-:W-:Y:S01]  /*18a0*/  LEA R76, P3, R77, UR6, 0x1 ;  /* 0x000000064d4c7c11 */ /* 0x000fe2000f8608ff */
[----:B------:R-:W-:Y:S01]  /*18b0*/  IMAD.U32 R91, R44, 0x10000, RZ ;  /* 0x000100002c5b7824 */ /* 0x000fe200078e00ff */
[----:B------:R-:W-:Y:S01]  /*18c0*/  LEA R68, P4, R20, UR6, 0x1 ;  /* 0x0000000614447c11 */ /* 0x000fe2000f8808ff */
[----:B------:R-:W-:Y:S01]  /*18d0*/  ULOP3.LUT UR4, UR4, 0x1, URZ, 0x3c, !UPT ;  /* 0x0000000104047892 */ /* 0x000fe2000f8e3c3f */
[----:B------:R-:W-:-:S02]  /*18e0*/  LEA.HI.X R83, R19, UR7, R10, 0x1, P1 ;  /* 0x0000000713537c11 */ /* 0x000fc400088f0c0a */
[----:B------:R-:W-:Y:S02]  /*18f0*/  LEA.HI.X R81, R27, UR7, R12, 0x1, P2 ;  /* 0x000000071b517c11 */ /* 0x000fe400090f0c0c */
[----:B------:R-:W-:Y:S02]  /*1900*/  LEA.HI.X R77, R77, UR7, R14, 0x1, P3 ;  /* 0x000000074d4d7c11 */ /* 0x000fe400098f0c0e */
[----:B------:R-:W-:Y:S02]  /*1910*/  LEA.HI.X R69, R20, UR7, R75, 0x1, P4 ;  /* 0x0000000714457c11 */ /* 0x000fe4000a0f0c4b */
[----:B------:R-:W-:Y:S02]  /*1920*/  LEA R84, P1, R7, UR6, 0x1 ;  /* 0x0000000607547c11 */ /* 0x000fe4000f8208ff */
[----:B------:R-:W-:Y:S02]  /*1930*/  LEA R74, P2, R11, UR6, 0x1 ;  /* 0x000000060b4a7c11 */ /* 0x000fe4000f8408ff */
[----:B------:R-:W-:-:S02]  /*1940*/  LEA R72, P3, R18, UR6, 0x1 ;  /* 0x0000000612487c11 */ /* 0x000fc4000f8608ff */
[C---:B------:R-:W-:Y:S01]  /*1950*/  LEA R10, P4, R16.reuse, UR6, 0x1 ;  /* 0x00000006100a7c11 */ /* 0x040fe2000f8808ff */
[----:B------:R-:W-:Y:S01]  /*1960*/  ULDC UR6, c[0x0][0x230] ;  /* 0x00008c0000067ab9 */ /* 0x000fe20000000800 */
[----:B------:R-:W-:Y:S02]  /*1970*/  LEA.HI.X R85, R7, UR7, R6, 0x1, P1 ;  /* 0x0000000707557c11 */ /* 0x000fe400088f0c06 */
[----:B------:R-:W-:Y:S02]  /*1980*/  LEA.HI.X R75, R11, UR7, R8, 0x1, P2 ;  /* 0x000000070b4b7c11 */ /* 0x000fe400090f0c08 */
[----:B------:R-:W-:Y:S02]  /*1990*/  LEA.HI.X R11, R16, UR7, R71, 0x1, P4 ;  /* 0x00000007100b7c11 */ /* 0x000fe4000a0f0c47 */
[----:B------:R-:W-:Y:S02]  /*19a0*/  SHF.L.U32 R7, R60, 0x10, RZ ;  /* 0x000000103c077819 */ /* 0x000fe400000006ff */
[----:B------:R-:W-:-:S02]  /*19b0*/  SHF.L.U32 R51, R51, 0x10, RZ ;  /* 0x0000001033337819 */ /* 0x000fc400000006ff */
[----:B------:R-:W-:Y:S01]  /*19c0*/  SHF.L.U32 R19, R48, 0x10, RZ ;  /* 0x0000001030137819 */ /* 0x000fe200000006ff */
[----:B-1----:R-:W-:Y:S01]  /*19d0*/  FADD.FTZ R39, R39, UR6 ;  /* 0x0000000627277e21 */ /* 0x002fe20008010000 */
[----:B------:R-:W-:Y:S01]  /*19e0*/  SHF.L.U32 R27, R62, 0x10, RZ ;  /* 0x000000103e1b7819 */ /* 0x000fe200000006ff */
[--C-:B------:R-:W-:Y:S01]  /*19f0*/  FADD.FTZ R24, R24, -R38.reuse ;  /* 0x8000002618187221 */ /* 0x100fe20000010000 */
[----:B------:R-:W-:Y:S01]  /*1a00*/  SHF.L.U32 R61, R61, 0x10, RZ ;  /* 0x000000103d3d7819 */ /* 0x000fe200000006ff */
[----:B------:R-:W1:Y:S01]  /*1a10*/  MUFU.RSQ R6, R39 ;  /* 0x0000002700067308 */ /* 0x000e620000001400 */
[----:B------:R-:W-:Y:S01]  /*1a20*/  SHF.L.U32 R71, R52, 0x10, RZ ;  /* 0x0000001034477819 */ /* 0x000fe200000006ff */
[----:B------:R-:W-:Y:S01]  /*1a30*/  FADD.FTZ R63, -R38, R63 ;  /* 0x0000003f263f7221 */ /* 0x000fe20000010100 */
[----:B------:R-:W-:Y:S01]  /*1a40*/  SHF.L.U32 R47, R47, 0x10, RZ ;  /* 0x000000102f2f7819 */ /* 0x000fe200000006ff */
[--C-:B------:R-:W-:Y:S01]  /*1a50*/  FADD.FTZ R22, R22, -R38.reuse ;  /* 0x8000002616167221 */ /* 0x100fe20000010000 */
[----:B------:R-:W-:Y:S01]  /*1a60*/  SHF.L.U32 R89, R46, 0x10, RZ ;  /* 0x000000102e597819 */ /* 0x000fe200000006ff */
[C---:B------:R-:W-:Y:S01]  /*1a70*/  FADD.FTZ R53, -R38.reuse, R53 ;  /* 0x0000003526357221 */ /* 0x040fe20000010100 */
[----:B------:R-:W-:Y:S01]  /*1a80*/  SHF.L.U32 R45, R45, 0x10, RZ ;  /* 0x000000102d2d7819 */ /* 0x000fe200000006ff */
[--C-:B------:R-:W-:Y:S01]  /*1a90*/  FADD.FTZ R9, R9, -R38.reuse ;  /* 0x8000002609097221 */ /* 0x100fe20000010000 */
[----:B------:R-:W-:Y:S01]  /*1aa0*/  SHF.L.U32 R43, R43, 0x10, RZ ;  /* 0x000000102b2b7819 */ /* 0x000fe200000006ff */
[----:B------:R-:W-:Y:S01]  /*1ab0*/  FADD.FTZ R7, -R38, R7 ;  /* 0x0000000726077221 */ /* 0x000fe20000010100 */
[----:B------:R-:W-:Y:S01]  /*1ac0*/  SHF.L.U32 R93, R42, 0x10, RZ ;  /* 0x000000102a5d7819 */ /* 0x000fe200000006ff */
[--C-:B------:R-:W-:Y:S01]  /*1ad0*/  FADD.FTZ R37, R37, -R38.reuse ;  /* 0x8000002625257221 */ /* 0x100fe20000010000 */
[C---:B------:R-:W-:Y:S01]  /*1ae0*/  FADD.FTZ R51, -R38.reuse, R51 ;  /* 0x0000003326337221 */ /* 0x040fe20000010100 */
        /* <DEDUP_REMOVED lines=22> */
[----:B------:R-:W-:Y:S01]  /*1c50*/  FADD.FTZ R65, R65, -R38 ;  /* 0x8000002641417221 */ /* 0x000fe20000010000 */
[----:B------:R-:W-:Y:S01]  /*1c60*/  FADD.FTZ R93, -R38, R93 ;  /* 0x0000005d265d7221 */ /* 0x000fe20000010100 */
[----:B------:R-:W-:Y:S01]  /*1c70*/  LEA.HI.X R73, R18, UR7, R73, 0x1, P3 ;  /* 0x0000000712497c11 */ /* 0x000fe200098f0c49 */
        /* <DEDUP_REMOVED lines=33> */
[----:B------:R-:W-:Y:S01]  /*1e90*/  IMAD.U32 R39, R56, 0x10000, RZ ;  /* 0x0001000038277824 */ /* 0x000fe200078e00ff */
[----:B------:R-:W-:Y:S01]  /*1ea0*/  SHF.L.U32 R6, R59, 0x10, RZ ;  /* 0x000000103b067819 */ /* 0x000fe200000006ff */
[----:B------:R-:W-:Y:S01]  /*1eb0*/  IMAD.U32 R42, R57, 0x10000, RZ ;  /* 0x00010000392a7824 */ /* 0x000fe200078e00ff */
[----:B------:R-:W-:Y:S01]  /*1ec0*/  SHF.L.U32 R54, R54, 0x10, RZ ;  /* 0x0000001036367819 */ /* 0x000fe200000006ff */
[----:B------:R-:W-:Y:S01]  /*1ed0*/  ULDC.64 UR6, c[0x0][0x238] ;  /* 0x00008e0000067ab9 */ /* 0x000fe20000000a00 */
[----:B------:R-:W-:Y:S01]  /*1ee0*/  SHF.L.U32 R38, R55, 0x10, RZ ;  /* 0x0000001037267819 */ /* 0x000fe200000006ff */
[--C-:B------:R-:W-:Y:S01]  /*1ef0*/  FFMA.FTZ R46, R40, R7, R6.reuse ;  /* 0x00000007282e7223 */ /* 0x100fe20000010006 */
[----:B------:R-:W-:Y:S01]  /*1f00*/  SHF.L.U32 R44, R41, 0x10, RZ ;  /* 0x00000010292c7819 */ /* 0x000fe200000006ff */
[--C-:B------:R-:W-:Y:S01]  /*1f10*/  FFMA.FTZ R24, R24, R54, R39.reuse ;  /* 0x0000003618187223 */ /* 0x100fe20000010027 */
[----:B------:R-:W-:Y:S01]  /*1f20*/  SHF.L.U32 R58, R58, 0x10, RZ ;  /* 0x000000103a3a7819 */ /* 0x000fe200000006ff */
[----:B------:R-:W-:Y:S01]  /*1f30*/  FFMA.FTZ R63, R63, R40, R6 ;  /* 0x000000283f3f7223 */ /* 0x000fe20000010006 */
[--C-:B------:R-:W-:Y:S01]  /*1f40*/  FFMA.FTZ R22, R22, R38, R42.reuse ;  /* 0x0000002616167223 */ /* 0x100fe2000001002a */
[C-C-:B------:R-:W-:Y:S01]  /*1f50*/  FFMA.FTZ R37, R38.reuse, R37, R42.reuse ;  /* 0x0000002526257223 */ /* 0x140fe2000001002a */
[C---:B------:R-:W-:Y:S01]  /*1f60*/  FFMA.FTZ R35, R38.reuse, R35, R42 ;  /* 0x0000002326237223 */ /* 0x040fe2000001002a */
[----:B------:R-:W-:Y:S01]  /*1f70*/  FFMA.FTZ R7, R53, R44, R58 ;  /* 0x0000002c35077223 */ /* 0x000fe2000001003a */
[C-C-:B------:R-:W-:Y:S01]  /*1f80*/  FFMA.FTZ R31, R38.reuse, R31, R42.reuse ;  /* 0x0000001f261f7223 */ /* 0x140fe2000001002a */
[C-C-:B------:R-:W-:Y:S01]  /*1f90*/  FFMA.FTZ R67, R38.reuse, R67, R42.reuse ;  /* 0x0000004326437223 */ /* 0x140fe2000001002a */
[C-C-:B------:R-:W-:Y:S01]  /*1fa0*/  FFMA.FTZ R23, R38.reuse, R23, R42.reuse ;  /* 0x0000001726177223 */ /* 0x140fe2000001002a */
[C-C-:B------:R-:W-:Y:S01]  /*1fb0*/  FFMA.FTZ R17, R38.reuse, R17, R42.reuse ;  /* 0x0000001126117223 */ /* 0x140fe2000001002a */
[----:B------:R-:W-:Y:S01]  /*1fc0*/  FFMA.FTZ R65, R38, R65, R42 ;  /* 0x0000004126417223 */ /* 0x000fe2000001002a */
[--C-:B------:R-:W-:Y:S01]  /*1fd0*/  FFMA.FTZ R9, R54, R9, R39.reuse ;  /* 0x0000000936097223 */ /* 0x100fe20000010027 */
[----:B------:R-:W-:Y:S01]  /*1fe0*/  FFMA.FTZ R42, R44, R51, R58 ;  /* 0x000000332c2a7223 */ /* 0x000fe2000001003a */
[----:B------:R-:W-:Y:S01]  /*1ff0*/  FFMA.FTZ R8, R54, R8, R39 ;  /* 0x0000000836087223 */ /* 0x000fe20000010027 */
[C-C-:B------:R-:W-:Y:S01]  /*2000*/  FFMA.FTZ R19, R40.reuse, R19, R6.reuse ;  /* 0x0000001328137223 */ /* 0x140fe20000010006 */
[----:B------:R-:W-:Y:S01]  /*2010*/  F2FP.BF16.F32.PACK_AB R63, R63, R24 ;  /* 0x000000183f3f723e */ /* 0x000fe200000010ff */
[C-C-:B------:R-:W-:Y:S01]  /*2020*/  FFMA.FTZ R27, R40.reuse, R27, R6.reuse ;  /* 0x0000001b281b7223 */ /* 0x140fe20000010006 */
[----:B------:R-:W-:Y:S01]  /*2030*/  F2FP.BF16.F32.PACK_AB R7, R7, R22 ;  /* 0x000000160707723e */ /* 0x000fe200000010ff */
[C-C-:B------:R-:W-:Y:S01]  /*2040*/  FFMA.FTZ R71, R40.reuse, R71, R6.reuse ;  /* 0x0000004728477223 */ /* 0x140fe20000010006 */
[C-C-:B------:R-:W-:Y:S01]  /*2050*/  FFMA.FTZ R47, R40.reuse, R47, R6.reuse ;  /* 0x0000002f282f7223 */ /* 0x140fe20000010006 */
[C-C-:B------:R-:W-:Y:S01]  /*2060*/  FFMA.FTZ R45, R40.reuse, R45, R6.reuse ;  /* 0x0000002d282d7223 */ /* 0x140fe20000010006 */
[----:B------:R-:W-:Y:S01]  /*2070*/  FFMA.FTZ R43, R40, R43, R6 ;  /* 0x0000002b282b7223 */ /* 0x000fe20000010006 */
[----:B------:R-:W-:Y:S01]  /*2080*/  F2FP.BF16.F32.PACK_AB R9, R46, R9 ;  /* 0x000000092e09723e */ /* 0x000fe200000010ff */
[--C-:B------:R-:W-:Y:S01]  /*2090*/  FFMA.FTZ R40, R44, R49, R58.reuse ;  /* 0x000000312c287223 */ /* 0x100fe2000001003a */
[----:B------:R-:W-:Y:S01]  /*20a0*/  F2FP.BF16.F32.PACK_AB R37, R42, R37 ;  /* 0x000000252a25723e */ /* 0x000fe200000010ff */
[--C-:B------:R-:W-:Y:S01]  /*20b0*/  FFMA.FTZ R38, R44, R61, R58.reuse ;  /* 0x0000003d2c267223 */ /* 0x100fe2000001003a */
[----:B------:R-:W-:Y:S01]  /*20c0*/  PRMT R41, R63, 0x7632, R41 ;  /* 0x000076323f297816 */ /* 0x000fe20000000029 */
[C---:B------:R-:W-:Y:S01]  /*20d0*/  FFMA.FTZ R12, R54.reuse, R12, R39 ;  /* 0x0000000c360c7223 */ /* 0x040fe20000010027 */
[----:B------:R-:W-:Y:S01]  /*20e0*/  PRMT R13, R7, 0x7632, R13 ;  /* 0x00007632070d7816 */ /* 0x000fe2000000000d */
[----:B------:R-:W-:Y:S01]  /*20f0*/  FFMA.FTZ R14, R54, R14, R39 ;  /* 0x0000000e360e7223 */ /* 0x000fe20000010027 */
[----:B------:R-:W-:Y:S01]  /*2100*/  F2FP.BF16.F32.PACK_AB R8, R19, R8 ;  /* 0x000000081308723e */ /* 0x000fe200000010ff */
[C-C-:B------:R-:W-:Y:S01]  /*2110*/  FFMA.FTZ R24, R44.reuse, R87, R58.reuse ;  /* 0x000000572c187223 */ /* 0x140fe2000001003a */
[----:B------:R-:W-:Y:S01]  /*2120*/  PRMT R15, R9, 0x7632, R15 ;  /* 0x00007632090f7816 */ /* 0x000fe2000000000f */
[--C-:B------:R-:W-:Y:S01]  /*2130*/  FFMA.FTZ R22, R44, R89, R58.reuse ;  /* 0x000000592c167223 */ /* 0x100fe2000001003a */
[----:B------:R-:W-:Y:S01]  /*2140*/  PRMT R19, R37, 0x7632, R19 ;  /* 0x0000763225137816 */ /* 0x000fe20000000013 */
[----:B------:R-:W-:Y:S01]  /*2150*/  STG.E.U16 desc[UR8][R82.64], R63 ;  /* 0x0000003f52007986 */ /* 0x000fe2000c101508 */
[----:B------:R-:W-:Y:S01]  /*2160*/  F2FP.BF16.F32.PACK_AB R35, R40, R35 ;  /* 0x000000232823723e */ /* 0x000fe200000010ff */
[--C-:B------:R-:W-:Y:S01]  /*2170*/  FFMA.FTZ R16, R54, R16, R39.reuse ;  /* 0x0000001036107223 */ /* 0x100fe20000010027 */
[----:B------:R-:W-:Y:S01]  /*2180*/  F2FP.BF16.F32.PACK_AB R31, R38, R31 ;  /* 0x0000001f261f723e */ /* 0x000fe200000010ff */
[----:B------:R-:W-:Y:S01]  /*2190*/  STG.E.U16 desc[UR8][R82.64+0x2], R41 ;  /* 0x0000022952007986 */ /* 0x000fe2000c101508 */
[----:B------:R-:W-:Y:S01]  /*21a0*/  F2FP.BF16.F32.PACK_AB R12, R27, R12 ;  /* 0x0000000c1b0c723e */ /* 0x000fe200000010ff */
[--C-:B------:R-:W-:Y:S01]  /*21b0*/  FFMA.FTZ R18, R54, R18, R39.reuse ;  /* 0x0000001236127223 */ /* 0x100fe20000010027 */
[----:B------:R-:W-:Y:S01]  /*21c0*/  F2FP.BF16.F32.PACK_AB R14, R71, R14 ;  /* 0x0000000e470e723e */ /* 0x000fe200000010ff */
[----:B------:R1:W-:Y:S01]  /*21d0*/  STG.E.U16 desc[UR8][R82.64+0x4], R7 ;  /* 0x0000040752007986 */ /* 0x0003e2000c101508 */
[----:B------:R-:W-:Y:S01]  /*21e0*/  F2FP.BF16.F32.PACK_AB R24, R24, R67 ;  /* 0x000000431818723e */ /* 0x000fe200000010ff */
[--C-:B------:R-:W-:Y:S01]  /*21f0*/  FFMA.FTZ R6, R44, R91, R58.reuse ;  /* 0x0000005b2c067223 */ /* 0x100fe2000001003a */
[----:B------:R-:W-:Y:S01]  /*2200*/  F2FP.BF16.F32.PACK_AB R22, R22, R23 ;  /* 0x000000171616723e */ /* 0x000fe200000010ff */
[----:B------:R2:W-:Y:S01]  /*2210*/  STG.E.U16 desc[UR8][R82.64+0x6], R13 ;  /* 0x0000060d52007986 */ /* 0x0005e2000c101508 */
[----:B------:R-:W-:Y:S01]  /*2220*/  FFMA.FTZ R20, R54, R20, R39 ;  /* 0x0000001436147223 */ /* 0x000fe20000010027 */
[----:B------:R-:W-:Y:S01]  /*2230*/  FFMA.FTZ R44, R44, R93, R58 ;  /* 0x0000005d2c2c7223 */ /* 0x000fe2000001003a */
[----:B------:R-:W-:Y:S01]  /*2240*/  PRMT R42, R14, 0x7632, R42 ;  /* 0x000076320e2a7816 */ /* 0x000fe2000000002a */
[----:B------:R3:W-:Y:S01]  /*2250*/  STG.E.U16 desc[UR8][R80.64], R9 ;  /* 0x0000000950007986 */ /* 0x0007e2000c101508 */
[----:B------:R-:W-:-:S02]  /*2260*/  F2FP.BF16.F32.PACK_AB R16, R47, R16 ;  /* 0x000000102f10723e */ /* 0x000fc400000010ff */
[----:B------:R-:W-:Y:S01]  /*2270*/  F2FP.BF16.F32.PACK_AB R18, R45, R18 ;  /* 0x000000122d12723e */ /* 0x000fe200000010ff */
[----:B------:R-:W-:Y:S01]  /*2280*/  STG.E.U16 desc[UR8][R80.64+0x2], R15 ;  /* 0x0000020f50007986 */ /* 0x000fe2000c101508 */
[----:B-1----:R-:W-:Y:S02]  /*2290*/  PRMT R7, R8, 0x7632, R7 ;  /* 0x0000763208077816 */ /* 0x002fe40000000007 */
[----:B------:R-:W-:Y:S01]  /*22a0*/  F2FP.BF16.F32.PACK_AB R6, R6, R17 ;  /* 0x000000110606723e */ /* 0x000fe200000010ff */
[----:B------:R1:W-:Y:S01]  /*22b0*/  STG.E.U16 desc[UR8][R80.64+0x4], R37 ;  /* 0x0000042550007986 */ /* 0x0003e2000c101508 */
[----:B--2---:R-:W-:Y:S02]  /*22c0*/  PRMT R13, R12, 0x7632, R13 ;  /* 0x000076320c0d7816 */ /* 0x004fe4000000000d */
[----:B------:R-:W-:Y:S01]  /*22d0*/  F2FP.BF16.F32.PACK_AB R20, R43, R20 ;  /* 0x000000142b14723e */ /* 0x000fe200000010ff */
[----:B------:R-:W-:Y:S01]  /*22e0*/  STG.E.U16 desc[UR8][R80.64+0x6], R19 ;  /* 0x0000061350007986 */ /* 0x000fe2000c101508 */
[----:B---3--:R-:W-:-:S02]  /*22f0*/  PRMT R9, R35, 0x7632, R9 ;  /* 0x0000763223097816 */ /* 0x008fc40000000009 */
[----:B------:R-:W-:Y:S01]  /*2300*/  F2FP.BF16.F32.PACK_AB R44, R44, R65 ;  /* 0x000000412c2c723e */ /* 0x000fe200000010ff */
[----:B------:R2:W-:Y:S01]  /*2310*/  STG.E.U16 desc[UR8][R76.64], R8 ;  /* 0x000000084c007986 */ /* 0x0005e2000c101508 */
[----:B------:R-:W-:-:S03]  /*2320*/  IADD3 R5, P1, R5, 0x2, RZ ;  /* 0x0000000205057810 */ /* 0x000fc60007f3e0ff */
[----:B------:R3:W-:Y:S01]  /*2330*/  STG.E.U16 desc[UR8][R76.64+0x2], R7 ;  /* 0x000002074c007986 */ /* 0x0007e2000c101508 */
[----:B-1----:R-:W-:Y:S02]  /*2340*/  PRMT R37, R16, 0x7632, R37 ;  /* 0x0000763210257816 */ /* 0x002fe40000000025 */
[----:B------:R-:W-:Y:S01]  /*2350*/  IADD3.X R3, RZ, R3, RZ, P1, !PT ;  /* 0x00000003ff037210 */ /* 0x000fe20000ffe4ff */
[----:B------:R-:W-:Y:S01]  /*2360*/  STG.E.U16 desc[UR8][R76.64+0x4], R35 ;  /* 0x000004234c007986 */ /* 0x000fe2000c101508 */
[----:B------:R-:W-:Y:S02]  /*2370*/  ISETP.GE.U32.AND P1, PT, R5, UR6, PT ;  /* 0x0000000605007c0c */ /* 0x000fe4000bf26070 */
[----:B--2---:R-:W-:Y:S01]  /*2380*/  PRMT R8, R31, 0x7632, R8 ;  /* 0x000076321f087816 */ /* 0x004fe20000000008 */
[----:B------:R1:W-:Y:S01]  /*2390*/  STG.E.U16 desc[UR8][R76.64+0x6], R9 ;  /* 0x000006094c007986 */ /* 0x0003e2000c101508 */
[----:B------:R-:W-:Y:S02]  /*23a0*/  ISETP.GE.AND.EX P1, PT, R3, UR7, PT, P1 ;  /* 0x0000000703007c0c */ /* 0x000fe4000bf26310 */
[----:B---3--:R-:W-:Y:S01]  /*23b0*/  PRMT R7, R24, 0x7632, R7 ;  /* 0x0000763218077816 */ /* 0x008fe20000000007 */
[----:B------:R2:W-:Y:S04]  /*23c0*/  STG.E.U16 desc[UR8][R68.64+0x6], R8 ;  /* 0x0000060844007986 */ /* 0x0005e8000c101508 */
[----:B------:R3:W-:Y:S04]  /*23d0*/  STG.E.U16 desc[UR8][R68.64], R12 ;  /* 0x0000000c44007986 */ /* 0x0007e8000c101508 */
[----:B------:R-:W-:Y:S01]  /*23e0*/  STG.E.U16 desc[UR8][R68.64+0x2], R13 ;  /* 0x0000020d44007986 */ /* 0x000fe2000c101508 */
[----:B-1----:R-:W-:-:S02]  /*23f0*/  PRMT R9, R6, 0x7632, R9 ;  /* 0x0000763206097816 */ /* 0x002fc40000000009 */
[----:B--2---:R-:W-:Y:S01]  /*2400*/  PRMT R8, R22, 0x7632, R8 ;  /* 0x0000763216087816 */ /* 0x004fe20000000008 */
[----:B------:R-:W-:Y:S01]  /*2410*/  STG.E.U16 desc[UR8][R68.64+0x4], R31 ;  /* 0x0000041f44007986 */ /* 0x000fe2000c101508 */
[----:B---3--:R-:W-:-:S03]  /*2420*/  PRMT R12, R44, 0x7632, R12 ;  /* 0x000076322c0c7816 */ /* 0x008fc6000000000c */
[----:B------:R-:W-:Y:S04]  /*2430*/  STG.E.U16 desc[UR8][R84.64], R14 ;  /* 0x0000000e54007986 */ /* 0x000fe8000c101508 */
[----:B------:R-:W-:Y:S04]  /*2440*/  STG.E.U16 desc[UR8][R84.64+0x2], R42 ;  /* 0x0000022a54007986 */ /* 0x000fe8000c101508 */
[----:B------:R-:W-:Y:S04]  /*2450*/  STG.E.U16 desc[UR8][R84.64+0x4], R24 ;  /* 0x0000041854007986 */ /* 0x000fe8000c101508 */
[----:B------:R1:W-:Y:S04]  /*2460*/  STG.E.U16 desc[UR8][R84.64+0x6], R7 ;  /* 0x0000060754007986 */ /* 0x0003e8000c101508 */
[----:B------:R2:W-:Y:S04]  /*2470*/  STG.E.U16 desc[UR8][R74.64+0x6], R8 ;  /* 0x000006084a007986 */ /* 0x0005e8000c101508 */
[----:B------:R3:W-:Y:S01]  /*2480*/  STG.E.U16 desc[UR8][R74.64], R16 ;  /* 0x000000104a007986 */ /* 0x0007e2000c101508 */
[----:B-1----:R-:W-:-:S03]  /*2490*/  PRMT R7, R18, 0x7632, R7 ;  /* 0x0000763212077816 */ /* 0x002fc60000000007 */
[----:B------:R3:W-:Y:S01]  /*24a0*/  STG.E.U16 desc[UR8][R74.64+0x2], R37 ;  /* 0x000002254a007986 */ /* 0x0007e2000c101508 */
[----:B--2---:R-:W-:-:S03]  /*24b0*/  PRMT R8, R20, 0x7632, R8 ;  /* 0x0000763214087816 */ /* 0x004fc60000000008 */
        /* <DEDUP_REMOVED lines=11> */
.L_x_1599:
        /* <DEDUP_REMOVED lines=9> */
.L_x_3485:


//--------------------- .text._ZN13group_norm_v214gn_cuda_kernelI13__nv_bfloat16Li320ELi3ELi32ELi20ELi1024ELb0ELi32ELi320ELi320ELi4ELb1ELi10ELb0ELb0ENS_16CompileConditionILi900EEEEEvPT_PKS4_S7_S7_flPfS8_Pj --------------------------
	.section	.text._ZN13group_norm_v214gn_cuda_kernelI13__nv_bfloat16Li320ELi3ELi32ELi20ELi1024ELb0ELi32ELi320ELi320ELi4ELb1ELi10ELb0ELb0ENS_16CompileConditionILi900EEEEEvPT_PKS4_S7_S7_flPfS8_Pj,"ax",@progbits
	.align	128
        .global         _ZN13group_norm_v214gn_cuda_kernelI13__nv_bfloat16Li320ELi3ELi32ELi20ELi1024ELb0ELi32ELi320ELi320ELi4ELb1ELi10ELb0ELb0ENS_16CompileConditionILi900EEEEEvPT_PKS4_S7_S7_flPfS8_Pj
        .type           _ZN13group_norm_v214gn_cuda_kernelI13__nv_bfloat16Li320ELi3ELi32ELi20ELi1024ELb0ELi32ELi320ELi320ELi4ELb1ELi10ELb0ELb0ENS_16CompileConditionILi900EEEEEvPT_PKS4_S7_S7_flPfS8_Pj,@function
        .size           _ZN13group_norm_v214gn_cuda_kernelI13__nv_bfloat16Li320ELi3ELi32ELi20ELi1024ELb0ELi32ELi320ELi320ELi4ELb1ELi10ELb0ELb0ENS_16CompileConditionILi900EEEEEvPT_PKS4_S7_S7_flPfS8_Pj,(.L_x_3486 - _ZN13group_norm_v214gn_cuda_kernelI13__nv_bfloat16Li320ELi3ELi32ELi20ELi1024ELb0ELi32ELi320ELi320ELi4ELb1ELi10ELb0ELb0ENS_16CompileConditionILi900EEEEEvPT_PKS4_S7_S7_flPfS8_Pj)
        .other          _ZN13group_norm_v214gn_cuda_kernelI13__nv_bfloat16Li320ELi3ELi32ELi20ELi1024ELb0ELi32ELi320ELi320ELi4ELb1ELi10ELb0ELb0ENS_16CompileConditionILi900EEEEEvPT_PKS4_S7_S7_flPfS8_Pj,@"STO_CUDA_ENTRY STV_DEFAULT"
_ZN13group_norm_v214gn_cuda_kernelI13__nv_bfloat16Li320ELi3ELi32ELi20ELi1024ELb0ELi32ELi320ELi320ELi4ELb1ELi10ELb0ELb0ENS_16CompileConditionILi900EEEEEvPT_PKS4_S7_S7_flPfS8_Pj:
.text._ZN13group_norm_v214gn_cuda_kernelI13__nv_bfloat16Li320ELi3ELi32ELi20ELi1024ELb0ELi32ELi320ELi320ELi4ELb1ELi10ELb0ELb0ENS_16CompileConditionILi900EEEEEvPT_PKS4_S7_S7_flPfS8_Pj:
[----:B------:R-:W0:Y:S08]  /*0000*/  LDC R1, c[0x0][0x28] ;  /* 0x00000a00ff017b82 */ /* 0x000e300000000800 */
[----:B------:R-:W1:Y:S01]  /*0010*/  S2UR UR12, SR_CTAID.Y ;  /* 0x00000000000c79c3 */ /* 0x000e620000002600 */
[----:B------:R-:W-:Y:S01]  /*0020*/  ULDC.64 UR6, c[0x0][0x238] ;  /* 0x00008e0000067ab9 */ /* 0x000fe20000000a00 */
[----:B0-----:R-:W-:Y:S01]  /*0030*/  IADD3 R1, R1, -0x28, RZ ;  /* 0xffffffd801017810 */ /* 0x001fe20007ffe0ff */
[----:B-1----:R-:W-:-:S04]  /*0040*/  USHF.R.U32.HI UR4, URZ, 0x1, UR12 ;  /* 0x000000013f047899 */ /* 0x002fc8000801160c */
[----:B------:R-:W-:-:S04]  /*0050*/  UISETP.GE.U32.AND UP0, UPT, UR4, UR6, UPT ;  /* 0x000000060400728c */ /* 0x000fc8000bf06070 */
[----:B------:R-:W-:-:S06]  /*0060*/  UISETP.GE.AND.EX UP0, UPT, URZ, UR7, UPT, UP0 ;  /* 0x000000073f00728c */ /* 0x000fcc000bf06300 */
[----:B------:R-:W-:-:S13]  /*0070*/  PLOP3.LUT P0, PT, PT, PT, UP0, 0x80, 0x0 ;  /* 0x000000000000781c */ /* 0x000fda0003f0f008 */
[----:B------:R-:W-:Y:S05]  /*0080*/  @P0 EXIT ;  /* 0x000000000000094d */ /* 0x000fea0003800000 */
[----:B------:R-:W0:Y:S01]  /*0090*/  S2R R8, SR_TID.X ;  /* 0x0000000000087919 */ /* 0x000e220000002100 */
[----:B------:R-:W1:Y:S01]  /*00a0*/  S2UR UR8, SR_CgaCtaId ;  /* 0x00000000000879c3 */ /* 0x000e620000008800 */
[----:B------:R-:W-:Y:S01]  /*00b0*/  UMOV UR6, 0x400 ;  /* 0x0000040000067882 */ /* 0x000fe20000000000 */
[----:B------:R-:W-:Y:S02]  /*00c0*/  ULOP3.LUT UR5, UR12, 0x1, URZ, 0xc0, !UPT ;  /* 0x000000010c057892 */ /* 0x000fe4000f8ec03f */
[----:B------:R-:W-:Y:S02]  /*00d0*/  USHF.L.U32 UR7, UR12, 0x4, URZ ;  /* 0x000000040c077899 */ /* 0x000fe4000800063f */
[----:B------:R-:W-:Y:S02]  /*00e0*/  UIMAD UR5, UR5, 0x140, URZ ;  /* 0x00000140050578a4 */ /* 0x000fe4000f8e023f */
[----:B------:R-:W-:Y:S01]  /*00f0*/  ULOP3.LUT UR7, UR7, 0x10, URZ, 0xc0, !UPT ;  /* 0x0000001007077892 */ /* 0x000fe2000f8ec03f */
[----:B------:R-:W-:-:S03]  /*0100*/  ULDC.64 UR10, c[0x0][0x208] ;  /* 0x00008200000a7ab9 */ /* 0x000fc60000000a00 */
[----:B------:R-:W-:Y:S02]  /*0110*/  MOV R7, UR5 ;  /* 0x0000000500077c02 */ /* 0x000fe40008000f00 */
[----:B------:R-:W-:Y:S01]  /*0120*/  IMAD R6, RZ, RZ, -UR7 ;  /* 0x80000007ff067e24 */ /* 0x000fe2000f8e02ff */
[----:B-1----:R-:W-:Y:S02]  /*0130*/  ULEA UR9, UR8, UR6, 0x18 ;  /* 0x0000000608097291 */ /* 0x002fe4000f8ec03f */
[----:B------:R-:W-:-:S04]  /*0140*/  UIADD3 UR6, UR6, 0xc80, URZ ;  /* 0x00000c8006067890 */ /* 0x000fc8000fffe03f */
[----:B------:R-:W-:Y:S01]  /*0150*/  MOV R10, UR9 ;  /* 0x00000009000a7c02 */ /* 0x000fe20008000f00 */
[C---:B0-----:R-:W-:Y:S01]  /*0160*/  IMAD.WIDE.U32 R2, R8.reuse, -0x33333333, RZ ;  /* 0xcccccccd08027825 */ /* 0x041fe200078e00ff */
[----:B------:R-:W-:Y:S01]  /*0170*/  LEA.HI R4, R8, UR7, RZ, 0x1e ;  /* 0x0000000708047c11 */ /* 0x000fe2000f8ff0ff */
[----:B------:R-:W-:Y:S01]  /*0180*/  ULEA UR6, UR8, UR6, 0x18 ;  /* 0x0000000608067291 */ /* 0x000fe2000f8ec03f */
[----:B------:R-:W-:Y:S02]  /*0190*/  UMOV UR9, UR4 ;  /* 0x0000000400097c82 */ /* 0x000fe40008000000 */
[----:B------:R-:W-:Y:S01]  /*01a0*/  SHF.R.U32.HI R5, RZ, 0x6, R3 ;  /* 0x00000006ff057819 */ /* 0x000fe20000011603 */
[----:B------:R-:W-:Y:S01]  /*01b0*/  IMAD R4, R4, 0x14, -R7 ;  /* 0x0000001404047824 */ /* 0x000fe200078e0a07 */
[----:B------:R-:W-:-:S03]  /*01c0*/  UMOV UR4, URZ ;  /* 0x0000003f00047c82 */ /* 0x000fc60008000000 */
[----:B------:R-:W-:Y:S01]  /*01d0*/  IMAD R0, R5, -0x50, R8 ;  /* 0xffffffb005007824 */ /* 0x000fe200078e0208 */
[----:B------:R-:W-:-:S04]  /*01e0*/  IADD3 R7, R4, 0xc, RZ ;  /* 0x0000000c04077810 */ /* 0x000fc80007ffe0ff */
[C---:B------:R-:W-:Y:S01]  /*01f0*/  LEA R2, R0.reuse, UR5, 0x2 ;  /* 0x0000000500027c11 */ /* 0x040fe2000f8e10ff */
[----:B------:R-:W-:Y:S01]  /*0200*/  IMAD R0, R0, 0x28, R10 ;  /* 0x0000002800007824 */ /* 0x000fe200078e020a */
[----:B------:R-:W-:Y:S01]  /*0210*/  SHF.R.S32.HI R7, RZ, 0x2, R7 ;  /* 0x00000002ff077819 */ /* 0x000fe20000011407 */
[----:B------:R-:W-:Y:S02]  /*0220*/  UMOV UR5, URZ ;  /* 0x0000003f00057c82 */ /* 0x000fe40008000000 */
[----:B------:R-:W-:Y:S01]  /*0230*/  IMAD R5, R5, 0x8, R0 ;  /* 0x0000000805057824 */ /* 0x000fe200078e0200 */
[----:B------:R-:W-:Y:S01]  /*0240*/  SHF.L.U32 R0, R8, 0x3, RZ ;  /* 0x0000000308007819 */ /* 0x000fe200000006ff */
[----:B------:R-:W-:Y:S01]  /*0250*/  IMAD.WIDE.U32 R2, R2, -0x33333333, RZ ;  /* 0xcccccccd02027825 */ /* 0x000fe200078e00ff */
[----:B------:R-:W-:Y:S02]  /*0260*/  MOV R2, R6 ;  /* 0x0000000600027202 */ /* 0x000fe40000000f00 */
[----:B------:R0:W-:Y:S01]  /*0270*/  STL [R1+0x1c], R5 ;  /* 0x00001c0501007387 */ /* 0x0001e20000100800 */
[----:B------:R-:W-:Y:S01]  /*0280*/  VIADD R6, R4, 0x8 ;  /* 0x0000000804067836 */ /* 0x000fe20000000000 */
[----:B------:R-:W-:Y:S01]  /*0290*/  LEA.HI R2, R3, R2, RZ, 0x1c ;  /* 0x0000000203027211 */ /* 0x000fe200078fe0ff */
[----:B------:R-:W-:Y:S01]  /*02a0*/  IMAD R8, R7, 0x28, R10 ;  /* 0x0000002807087824 */ /* 0x000fe200078e020a */
[----:B------:R-:W-:-:S02]  /*02b0*/  LOP3.LUT R3, R0, 0x18, RZ, 0xc0, !PT ;  /* 0x0000001800037812 */ /* 0x000fc400078ec0ff */
[----:B------:R-:W-:Y:S02]  /*02c0*/  SHF.R.S32.HI R0, RZ, 0x2, R4 ;  /* 0x00000002ff007819 */ /* 0x000fe40000011404 */
[----:B------:R-:W-:Y:S02]  /*02d0*/  SHF.R.S32.HI R6, RZ, 0x2, R6 ;  /* 0x00000002ff067819 */ /* 0x000fe40000011406 */
[----:B0-----:R-:W-:Y:S01]  /*02e0*/  IADD3 R5, R4, 0x4, RZ ;  /* 0x0000000404057810 */ /* 0x001fe20007ffe0ff */
[--C-:B------:R-:W-:Y:S01]  /*02f0*/  IMAD R0, R0, 0x28, R10.reuse ;  /* 0x0000002800007824 */ /* 0x100fe200078e020a */
[----:B------:R-:W-:Y:S01]  /*0300*/  IADD3 R4, R4, 0x10, RZ ;  /* 0x0000001004047810 */ /* 0x000fe20007ffe0ff */
[----:B------:R-:W-:Y:S01]  /*0310*/  IMAD R6, R6, 0x28, R10 ;  /* 0x0000002806067824 */ /* 0x000fe200078e020a */
[----:B------:R-:W-:Y:S01]  /*0320*/  SHF.R.S32.HI R5, RZ, 0x2, R5 ;  /* 0x00000002ff057819 */ /* 0x000fe20000011405 */
[----:B------:R-:W-:Y:S01]  /*0330*/  IMAD.IADD R7, R0, 0x1, R3 ;  /* 0x0000000100077824 */ /* 0x000fe200078e0203 */
[----:B------:R-:W-:-:S03]  /*0340*/  SHF.R.S32.HI R9, RZ, 0x2, R4 ;  /* 0x00000002ff097819 */ /* 0x000fc60000011404 */
[--C-:B------:R-:W-:Y:S01]  /*0350*/  IMAD R4, R5, 0x28, R10.reuse ;  /* 0x0000002805047824 */ /* 0x100fe200078e020a */
[----:B------:R-:W-:Y:S01]  /*0360*/  IADD3 R5, R3, R6, RZ ;  /* 0x0000000603057210 */ /* 0x000fe20007ffe0ff */
[----:B------:R-:W-:Y:S01]  /*0370*/  IMAD R10, R9, 0x28, R10 ;  /* 0x00000028090a7824 */ /* 0x000fe200078e020a */
[----:B------:R-:W-:Y:S02]  /*0380*/  STL [R1+0x14], R7 ;  /* 0x0000140701007387 */ /* 0x000fe40000100800 */
[C---:B------:R-:W-:Y:S02]  /*0390*/  IADD3 R0, R3.reuse, R4, RZ ;  /* 0x0000000403007210 */ /* 0x040fe40007ffe0ff */
[----:B------:R-:W-:-:S03]  /*03a0*/  IADD3 R4, R3, R8, RZ ;  /* 0x0000000803047210 */ /* 0x000fc60007ffe0ff */
[----:B------:R0:W-:Y:S04]  /*03b0*/  STL [R1+0x10], R0 ;  /* 0x0000100001007387 */ /* 0x0001e80000100800 */
[----:B------:R-:W-:Y:S04]  /*03c0*/  STL [R1+0xc], R5 ;  /* 0x00000c0501007387 */ /* 0x000fe80000100800 */
[----:B------:R-:W-:Y:S01]  /*03d0*/  STL [R1+0x8], R4 ;  /* 0x0000080401007387 */ /* 0x000fe20000100800 */
[----:B0-----:R-:W-:-:S05]  /*03e0*/  IMAD.IADD R0, R3, 0x1, R10 ;  /* 0x0000000103007824 */ /* 0x001fca00078e020a */
[----:B------:R0:W-:Y:S02]  /*03f0*/  STL [R1+0x4], R0 ;  /* 0x0000040001007387 */ /* 0x0001e40000100800 */
[----:B0-----:R-:W-:-:S05]  /*0400*/  LEA R0, R2, UR6, 0x3 ;  /* 0x0000000602007c11 */ /* 0x001fca000f8e18ff */
[----:B------:R0:W-:Y:S02]  /*0410*/  STL [R1+0x18], R0 ;  /* 0x0000180001007387 */ /* 0x0001e40000100800 */
.L_x_1606:
[----:B01----:R-:W0:Y:S01]  /*0420*/  S2R R0, SR_TID.X ;  /* 0x0000000000007919 */ /* 0x003e220000002100 */
[----:B------:R-:W1:Y:S01]  /*0430*/  S2R R61, SR_CTAID.X ;  /* 0x00000000003d7919 */ /* 0x000e620000002500 */
[----:B------:R-:W-:Y:S01]  /*0440*/  ULOP3.LUT UR8, UR12, 0x1, URZ, 0xc0, !UPT ;  /* 0x000000010c087892 */ /* 0x000fe2000f8ec03f */
[----:B------:R-:W-:Y:S01]  /*0450*/  HFMA2.MMA R35, -RZ, RZ, 0, 0 ;  /* 0x00000000ff237435 */ /* 0x000fe200000001ff */
[----:B------:R-:W-:Y:S01]  /*0460*/  ULDC.64 UR14, c[0x0][0x218] ;  /* 0x00008600000e7ab9 */ /* 0x000fe20000000a00 */
[----:B------:R-:W2:Y:S01]  /*0470*/  LDL R45, [R1+0x1c] ;  /* 0x00001c00012d7983 */ /* 0x000ea20000100800 */
[----:B------:R-:W-:Y:S02]  /*0480*/  ULDC.64 UR16, c[0x0][0x228] ;  /* 0x00008a0000107ab9 */ /* 0x000fe40000000a00 */
[----:B------:R-:W-:Y:S01]  /*0490*/  MOV R5, UR8 ;  /* 0x0000000800057c02 */ /* 0x000fe20008000f00 */
[----:B------:R-:W3:Y:S04]  /*04a0*/  LDL R43, [R1+0x14] ;  /* 0x00001400012b7983 */ /* 0x000ee80000100800 */
[----:B------:R-:W4:Y:S04]  /*04b0*/  LDL R39, [R1+0x10] ;  /* 0x0000100001277983 */ /* 0x000f280000100800 */
[----:B------:R-:W4:Y:S04]  /*04c0*/  LDL R41, [R1+0xc] ;  /* 0x00000c0001297983 */ /* 0x000f280000100800 */
[----:B------:R-:W4:Y:S04]  /*04d0*/  LDL R42, [R1+0x8] ;  /* 0x00000800012a7983 */ /* 0x000f280000100800 */
[----:B------:R-:W4:Y:S01]  /*04e0*/  LDL R44, [R1+0x4] ;  /* 0x00000400012c7983 */ /* 0x000f220000100800 */
[----:B------:R-:W-:Y:S01]  /*04f0*/  UIMAD UR8, UR5, 0xa0000, URZ ;  /* 0x000a0000050878a4 */ /* 0x000fe2000f8e023f */
[----:B0-----:R-:W-:-:S05]  /*0500*/  IMAD.WIDE.U32 R2, R0, -0x33333333, RZ ;  /* 0xcccccccd00027825 */ /* 0x001fca00078e00ff */
[----:B------:R-:W-:-:S05]  /*0510*/  SHF.R.U32.HI R3, RZ, 0x6, R3 ;  /* 0x00000006ff037819 */ /* 0x000fca0000011603 */
[----:B------:R-:W-:Y:S01]  /*0520*/  IMAD R34, R3, -0x50, R0 ;  /* 0xffffffb003227824 */ /* 0x000fe200078e0200 */
[----:B-1----:R-:W-:-:S03]  /*0530*/  SHF.L.U32 R0, R61, 0x5, RZ ;  /* 0x000000053d007819 */ /* 0x002fc600000006ff */
[----:B------:R-:W-:Y:S01]  /*0540*/  IMAD R34, R5, 0x50, R34 ;  /* 0x0000005005227824 */ /* 0x000fe200078e0222 */
[----:B------:R-:W-:Y:S01]  /*0550*/  LOP3.LUT R0, R0, 0x3e0, RZ, 0xc0, !PT ;  /* 0x000003e000007812 */ /* 0x000fe200078ec0ff */
[----:B------:R-:W-:-:S03]  /*0560*/  IMAD.U32 R5, RZ, RZ, UR9 ;  /* 0x00000009ff057e24 */ /* 0x000fc6000f8e00ff */
[----:B------:R-:W-:Y:S02]  /*0570*/  SHF.L.U32 R34, R34, 0x2, RZ ;  /* 0x0000000222227819 */ /* 0x000fe400000006ff */
[----:B------:R-:W-:-:S03]  /*0580*/  IADD3 R0, R0, R3, RZ ;  /* 0x0000000300007210 */ /* 0x000fc60007ffe0ff */
[----:B------:R-:W-:-:S04]  /*0590*/  IMAD.WIDE.U32 R2, R5, 0xa0000, R34 ;  /* 0x000a000005027825 */ /* 0x000fc800078e0022 */
[----:B------:R-:W-:Y:S01]  /*05a0*/  IMAD R11, R0, 0x280, RZ ;  /* 0x00000280000b7824 */ /* 0x000fe200078e02ff */
[----:B------:R-:W-:-:S04]  /*05b0*/  IADD3 R60, R3, UR8, RZ ;  /* 0x00000008033c7c10 */ /* 0x000fc8000fffe0ff */
[C---:B------:R-:W-:Y:S02]  /*05c0*/  IADD3 R9, P0, R11.reuse, R2, RZ ;  /* 0x000000020b097210 */ /* 0x040fe40007f1e0ff */
[----:B------:R-:W-:-:S03]  /*05d0*/  IADD3 R3, R11, 0xa00, RZ ;  /* 0x00000a000b037810 */ /* 0x000fc60007ffe0ff */
[----:B------:R-:W-:Y:S01]  /*05e0*/  IMAD.X R53, RZ, RZ, R60, P0 ;  /* 0x000000ffff357224 */ /* 0x000fe200000e063c */
        /* <DEDUP_REMOVED lines=21> */
[----:B------:R-:W4:Y:S01]  /*0740*/  LDG.E.64.CONSTANT R26, desc[UR10][R26.64] ;  /* 0x0000000a1a1a7981 */ /* 0x000f22000c1e9b00 */
        /* <DEDUP_REMOVED lines=21> */
[----:B------:R-:W-:-:S05]  /*08a0*/  ULDC.64 UR14, c[0x0][0x220] ;  /* 0x00008800000e7ab9 */ /* 0x000fca0000000a00 */
[----:B------:R-:W4:Y:S01]  /*08b0*/  LDG.E.64.CONSTANT R18, desc[UR10][R18.64] ;  /* 0x0000000a12127981 */ /* 0x000f22000c1e9b00 */
[C---:B--2---:R-:W-:Y:S02]  /*08c0*/  PRMT R10, R32.reuse, 0x7632, R10 ;  /* 0x00007632200a7816 */ /* 0x044fe4000000000a */
[----:B------:R-:W-:Y:S02]  /*08d0*/  SHF.L.U32 R0, R32, 0x10, RZ ;  /* 0x0000001020007819 */ /* 0x000fe400000006ff */
[C---:B------:R-:W-:Y:S01]  /*08e0*/  SHF.L.U32 R52, R33.reuse, 0x10, RZ ;  /* 0x0000001021347819 */ /* 0x040fe200000006ff */
[----:B------:R-:W-:Y:S01]  /*08f0*/  IMAD.U32 R13, R10, 0x10000, RZ ;  /* 0x000100000a0d7824 */ /* 0x000fe200078e00ff */
        /* <DEDUP_REMOVED lines=26> */
[----:B------:R-:W-:Y:S02]  /*0aa0*/  PRMT R12, R29, 0x7632, R12 ;  /* 0x000076321d0c7816 */ /* 0x000fe4000000000c */
[----:B------:R-:W-:Y:S02]  /*0ab0*/  IMAD.U32 R14, R11, 0x10000, RZ ;  /* 0x000100000b0e7824 */ /* 0x000fe400078e00ff */
[----:B------:R-:W-:Y:S01]  /*0ac0*/  FFMA.FTZ R15, R10, R10, R15 ;  /* 0x0000000a0a0f7223 */ /* 0x000fe2000001000f */
[----:B------:R-:W-:Y:S01]  /*0ad0*/  FADD.FTZ R13, R13, R10 ;  /* 0x0000000a0d0d7221 */ /* 0x000fe20000010000 */
[----:B------:R-:W-:Y:S02]  /*0ae0*/  SHF.L.U32 R11, R29, 0x10, RZ ;  /* 0x000000101d0b7819 */ /* 0x000fe400000006ff */
        /* <DEDUP_REMOVED lines=9> */
[----:B------:R-:W-:Y:S02]  /*0b80*/  PRMT R14, R27, 0x7632, R14 ;  /* 0x000076321b0e7816 */ /* 0x000fe4000000000e */
[----:B------:R-:W-:Y:S02]  /*0b90*/  IMAD.U32 R16, R13, 0x10000, RZ ;  /* 0x000100000d107824 */ /* 0x000fe400078e00ff */
[----:B------:R-:W-:Y:S01]  /*0ba0*/  FFMA.FTZ R17, R12, R12, R17 ;  /* 0x0000000c0c117223 */ /* 0x000fe20000010011 */
[----:B------:R-:W-:Y:S01]  /*0bb0*/  FADD.FTZ R15, R15, R12 ;  /* 0x0000000c0f0f7221 */ /* 0x000fe20000010000 */
[----:B------:R-:W-:-:S02]  /*0bc0*/  SHF.L.U32 R13, R27, 0x10, RZ ;  /* 0x000000101b0d7819 */ /* 0x000fc400000006ff */
        /* <DEDUP_REMOVED lines=8> */
[----:B------:R-:W-:Y:S01]  /*0c50*/  FADD.FTZ R17, R16, R17 ;  /* 0x0000001110117221 */ /* 0x000fe20000010000 */
[----:B------:R-:W-:-:S02]  /*0c60*/  PRMT R16, R25, 0x7632, R16 ;  /* 0x0000763219107816 */ /* 0x000fc40000000010 */
[----:B------:R-:W-:Y:S02]  /*0c70*/  IMAD.U32 R36, R15, 0x10000, RZ ;  /* 0x000100000f247824 */ /* 0x000fe400078e00ff */
[----:B------:R-:W-:Y:S01]  /*0c80*/  FFMA.FTZ R35, R14, R14, R35 ;  /* 0x0000000e0e237223 */ /* 0x000fe20000010023 */
[----:B------:R-:W-:Y:S01]  /*0c90*/  FADD.FTZ R17, R17, R14 ;  /* 0x0000000e11117221 */ /* 0x000fe20000010000 */
[----:B------:R-:W-:Y:S02]  /*0ca0*/  SHF.L.U32 R15, R25, 0x10, RZ ;  /* 0x00000010190f7819 */ /* 0x000fe400000006ff */
        /* <DEDUP_REMOVED lines=33> */
[C---:B------:R-:W-:Y:S01]  /*0ec0*/  SHF.L.U32 R48, R18.reuse, 0x10, RZ ;  /* 0x0000001012307819 */ /* 0x040fe200000006ff */
[----:B------:R-:W0:Y:S01]  /*0ed0*/  S2R R40, SR_TID.X ;  /* 0x0000000000287919 */ /* 0x000e220000002100 */
        /* <DEDUP_REMOVED lines=16> */
[----:B------:R-:W-:Y:S01]  /*0fe0*/  BAR.SYNC.DEFER_BLOCKING 0x0 ;  /* 0x0000000000007b1d */ /* 0x000fe20000010000 */
[----:B0-----:R-:W-:-:S13]  /*0ff0*/  ISETP.GT.U32.AND P0, PT, R40, 0x3f, PT ;  /* 0x0000003f2800780c */ /* 0x001fda0003f04070 */
        /* <DEDUP_REMOVED lines=9> */
[----:B------:R-:W-:Y:S02]  /*1090*/  SHF.R.U32.HI R37, RZ, 0x1f, R34 ;  /* 0x0000001fff257819 */ /* 0x000fe40000011622 */
[----:B--2---:R-:W-:Y:S01]  /*10a0*/  @!P0 FADD.FTZ R40, R36, R40 ;  /* 0x0000002824288221 */ /* 0x004fe20000010000 */
[----:B------:R-:W-:Y:S02]  /*10b0*/  IMAD.SHL.U32 R36, R34, 0x2, RZ ;  /* 0x0000000222247824 */ /* 0x000fe400078e00ff */
[----:B------:R-:W-:Y:S01]  /*10c0*/  @!P0 FADD.FTZ R39, R39, R41 ;  /* 0x0000002927278221 */ /* 0x000fe20000010000 */
[----:B------:R-:W-:Y:S01]  /*10d0*/  MOV R38, RZ ;  /* 0x000000ff00267202 */ /* 0x000fe20000000f00 */
[----:B---3--:R-:W-:Y:S01]  /*10e0*/  @!P0 FADD.FTZ R40, R40, R42 ;  /* 0x0000002a28288221 */ /* 0x008fe20000010000 */
[----:B------:R-:W-:-:S02]  /*10f0*/  IADD3 R34, P1, R36, UR14, RZ ;  /* 0x0000000e24227c10 */ /* 0x000fc4000ff3e0ff */
[----:B------:R-:W-:Y:S01]  /*1100*/  IADD3 R36, P2, R36, UR16, RZ ;  /* 0x0000001024247c10 */ /* 0x000fe2000ff5e0ff */
[----:B------:R-:W-:Y:S01]  /*1110*/  @!P0 FADD.FTZ R43, R39, R43 ;  /* 0x0000002b272b8221 */ /* 0x000fe20000010000 */
[C---:B------:R-:W-:Y:S01]  /*1120*/  IADD3.X R35, R37.reuse, UR15, RZ, P1, !PT ;  /* 0x0000000f25237c10 */ /* 0x040fe20008ffe4ff */
[----:B----4-:R-:W-:Y:S01]  /*1130*/  @!P0 FADD.FTZ R38, R40, R44 ;  /* 0x0000002c28268221 */ /* 0x010fe20000010000 */
[----:B------:R-:W-:-:S04]  /*1140*/  IADD3.X R37, R37, UR17, RZ, P2, !PT ;  /* 0x0000001125257c10 */ /* 0x000fc800097fe4ff */
[----:B------:R-:W5:Y:S04]  /*1150*/  LDG.E.64.CONSTANT R34, desc[UR10][R34.64] ;  /* 0x0000000a22227981 */ /* 0x000f68000c1e9b00 */
[----:B------:R-:W5:Y:S01]  /*1160*/  LDG.E.64.CONSTANT R36, desc[UR10][R36.64] ;  /* 0x0000000a24247981 */ /* 0x000f62000c1e9b00 */
[----:B------:R-:W-:Y:S01]  /*1170*/  HFMA2.MMA R39, -RZ, RZ, 0, 0 ;  /* 0x00000000ff277435 */ /* 0x000fe200000001ff */
[----:B------:R-:W-:Y:S02]  /*1180*/  BSSY B0, `(.L_x_1600) ;  /* 0x0000018000007945 */ /* 0x000fe40003800000 */
[----:B------:R-:W0:Y:S03]  /*1190*/  SHFL.BFLY PT, R41, R38, 0x2, 0x1f ;  /* 0x0c401f0026297f89 */ /* 0x000e2600000e0000 */
[----:B------:R-:W-:Y:S01]  /*11a0*/  @!P0 FADD.FTZ R39, R43, R45 ;  /* 0x0000002d2b278221 */ /* 0x000fe20000010000 */
[----:B------:R-:W1:Y:S04]  /*11b0*/  S2R R42, SR_TID.X ;  /* 0x00000000002a7919 */ /* 0x000e680000002100 */
[----:B------:R-:W2:Y:S01]  /*11c0*/  SHFL.BFLY PT, R40, R39, 0x2, 0x1f ;  /* 0x0c401f0027287f89 */ /* 0x000ea200000e0000 */
[----:B0-----:R-:W-:-:S05]  /*11d0*/  FADD.FTZ R38, R41, R38 ;  /* 0x0000002629267221 */ /* 0x001fca0000010000 */
[----:B------:R-:W0:Y:S01]  /*11e0*/  SHFL.BFLY PT, R41, R38, 0x1, 0x1f ;  /* 0x0c201f0026297f89 */ /* 0x000e2200000e0000 */
[----:B--2---:R-:W-:Y:S01]  /*11f0*/  FADD.FTZ R39, R40, R39 ;  /* 0x0000002728277221 */ /* 0x004fe20000010000 */
[----:B-1----:R-:W-:-:S04]  /*1200*/  LOP3.LUT P0, RZ, R42, 0xffffffc3, RZ, 0xc0, !PT ;  /* 0xffffffc32aff7812 */ /* 0x002fc8000780c0ff */
[----:B------:R-:W1:Y:S01]  /*1210*/  SHFL.BFLY PT, R40, R39, 0x1, 0x1f ;  /* 0x0c201f0027287f89 */ /* 0x000e6200000e0000 */
[----:B0-----:R-:W-:Y:S01]  /*1220*/  FADD.FTZ R38, R38, R41 ;  /* 0x0000002926267221 */ /* 0x001fe20000010000 */
[----:B-1----:R-:W-:-:S07]  /*1230*/  FADD.FTZ R39, R39, R40 ;  /* 0x0000002827277221 */ /* 0x002fce0000010000 */
[----:B------:R-:W-:Y:S05]  /*1240*/  @P0 BRA `(.L_x_1601) ;  /* 0x00000000002c0947 */ /* 0x000fea0003800000 */
[----:B------:R-:W-:Y:S01]  /*1250*/  SHF.R.U32.HI R40, RZ, 0x2, R42 ;  /* 0x00000002ff287819 */ /* 0x000fe2000001162a */
[----:B------:R-:W-:Y:S01]  /*1260*/  ULDC UR8, c[0x0][0x10] ;  /* 0x0000040000087ab9 */ /* 0x000fe20000000800 */
[----:B------:R-:W0:Y:S01]  /*1270*/  LDC.64 R42, c[0x0][0x248] ;  /* 0x00009200ff2a7b82 */ /* 0x000e220000000a00 */
[----:B------:R-:W-:Y:S01]  /*1280*/  UIMAD UR8, UR8, UR4, UR12 ;  /* 0x00000004080872a4 */ /* 0x000fe2000f8e020c */
[----:B------:R-:W-:-:S04]  /*1290*/  SHF.L.U32 R40, R40, 0x5, RZ ;  /* 0x0000000528287819 */ /* 0x000fc800000006ff */
[----:B------:R-:W-:Y:S02]  /*12a0*/  LOP3.LUT R40, R40, 0xffffffe0, R61, 0xe2, !PT ;  /* 0xffffffe028287812 */ /* 0x000fe400078ee23d */
[----:B------:R-:W-:-:S05]  /*12b0*/  MOV R41, UR8 ;  /* 0x0000000800297c02 */ /* 0x000fca0008000f00 */
[----:B------:R-:W-:-:S05]  /*12c0*/  IMAD R40, R41, 0x200, R40 ;  /* 0x0000020029287824 */ /* 0x000fca00078e0228 */
[----:B------:R-:W-:-:S05]  /*12d0*/  SHF.L.U32 R40, R40, 0x1, RZ ;  /* 0x0000000128287819 */ /* 0x000fca00000006ff */
[----:B0-----:R-:W-:-:S05]  /*12e0*/  IMAD.WIDE.U32 R40, R40, 0x4, R42 ;  /* 0x0000000428287825 */ /* 0x001fca00078e002a */
[----:B------:R0:W-:Y:S02]  /*12f0*/  STG.E.64 desc[UR10][R40.64], R38 ;  /* 0x0000002628007986 */ /* 0x0001e4000c101b0a */
.L_x_1601:
[----:B------:R-:W-:Y:S05]  /*1300*/  BSYNC B0 ;  /* 0x0000000000007941 */ /* 0x000fea0003800000 */
.L_x_1600:
[----:B0-----:R-:W0:Y:S01]  /*1310*/  S2R R39, SR_TID.X ;  /* 0x0000000000277919 */ /* 0x001e220000002100 */
[----:B------:R-:W-:Y:S02]  /*1320*/  PRMT R33, R32, 0x7632, R33 ;  /* 0x0000763220217816 */ /* 0x000fe40000000021 */
[----:B------:R-:W-:Y:S01]  /*1330*/  PRMT R45, R30, 0x7632, R45 ;  /* 0x000076321e2d7816 */ /* 0x000fe2000000002d */
[----:B------:R-:W-:Y:S01]  /*1340*/  BAR.SYNC.DEFER_BLOCKING 0x0 ;  /* 0x0000000000007b1d */ /* 0x000fe20000010000 */
        /* <DEDUP_REMOVED lines=14> */
[C---:B0-----:R-:W-:Y:S02]  /*1430*/  ISETP.NE.AND P1, PT, R39.reuse, RZ, PT ;  /* 0x000000ff2700720c */ /* 0x041fe40003f25270 */
[----:B------:R-:W-:-:S11]  /*1440*/  ISETP.GT.U32.AND P0, PT, R39, 0xff, PT ;  /* 0x000000ff2700780c */ /* 0x000fd60003f04070 */
[----:B------:R-:W-:Y:S05]  /*1450*/  @P1 BRA `(.L_x_1602) ;  /* 0x0000000000401947 */ /* 0x000fea0003800000 */
[----:B------:R-:W0:Y:S01]  /*1460*/  LDC.64 R20, c[0x0][0x250] ;  /* 0x00009400ff147b82 */ /* 0x000e220000000a00 */
[----:B------:R-:W-:Y:S02]  /*1470*/  MOV R18, UR12 ;  /* 0x0000000c00127c02 */ /* 0x000fe40008000f00 */
[----:B------:R-:W-:-:S03]  /*1480*/  ISETP.NE.AND P1, PT, R61, RZ, PT ;  /* 0x000000ff3d00720c */ /* 0x000fc60003f25270 */
[----:B0-----:R-:W-:Y:S01]  /*1490*/  IMAD.WIDE.U32 R18, R18, 0x4, R20 ;  /* 0x0000000412127825 */ /* 0x001fe200078e0014 */
[----:B------:R-:W-:-:S04]  /*14a0*/  MOV R20, 0x7fffffe1 ;  /* 0x7fffffe100147802 */ /* 0x000fc80000000f00 */
[----:B------:R-:W-:Y:S01]  /*14b0*/  SEL R20, R20, 0x1, !P1 ;  /* 0x0000000114147807 */ /* 0x000fe20004800000 */
[----:B------:R-:W-:Y:S06]  /*14c0*/  MEMBAR.ALL.GPU ;  /* 0x0000000000007992 */ /* 0x000fec000000a000 */
[----:B------:R-:W-:-:S00]  /*14d0*/  ERRBAR ;  /* 0x00000000000079ab */ /* 0x000fc00000000000 */
[----:B------:R-:W-:Y:S06]  /*14e0*/  CGAERRBAR ;  /* 0x00000000000075ab */ /* 0x000fec0000000000 */
[----:B------:R0:W5:Y:S02]  /*14f0*/  ATOM.E.ADD.STRONG.GPU PT, R20, desc[UR10][R18.64], R20 ;  /* 0x000000141214798a */ /* 0x00016400081ee1ca */
.L_x_1603:
[----:B------:R-:W2:Y:S04]  /*1500*/  LD.E.STRONG.GPU R21, desc[UR10][R18.64] ;  /* 0x0000000a12157980 */ /* 0x000ea8000c10f900 */
[----:B--2---:R-:W-:Y:S01]  /*1510*/  CCTL.IVALL ;  /* 0x00000000ff00798f */ /* 0x004fe20002000000 */
[----:B------:R-:W-:Y:S05]  /*1520*/  YIELD ;  /* 0x0000000000007946 */ /* 0x000fea0003800000 */
[----:B-----5:R-:W-:-:S04]  /*1530*/  LOP3.LUT R21, R21, R20, RZ, 0x3c, !PT ;  /* 0x0000001415157212 */ /* 0x020fc800078e3cff */
[----:B------:R-:W-:-:S13]  /*1540*/  ISETP.GT.AND P1, PT, R21, -0x1, PT ;  /* 0xffffffff1500780c */ /* 0x000fda0003f24270 */
[----:B------:R-:W-:Y:S05]  /*1550*/  @P1 BRA `(.L_x_1603) ;  /* 0xfffffffc00e81947 */ /* 0x000fea000383ffff */
.L_x_1602:
[----:B------:R-:W-:Y:S05]  /*1560*/  WARPSYNC.ALL ;  /* 0x0000000000007948 */ /* 0x000fea0003800000 */
[----:B-----5:R-:W-:Y:S02]  /*1570*/  PRMT R39, R34, 0x7632, R39 ;  /* 0x0000763222277816 */ /* 0x020fe40000000027 */
[----:B------:R-:W-:Y:S02]  /*1580*/  PRMT R40, R35, 0x7632, R40 ;  /* 0x0000763223287816 */ /* 0x000fe40000000028 */
[----:B------:R-:W-:Y:S02]  /*1590*/  PRMT R41, R36, 0x7632, R41 ;  /* 0x0000763224297816 */ /* 0x000fe40000000029 */
[----:B------:R-:W-:Y:S01]  /*15a0*/  PRMT R42, R37, 0x7632, R42 ;  /* 0x00007632252a7816 */ /* 0x000fe2000000002a */
[----:B------:R-:W1:Y:S01]  /*15b0*/  S2R R21, SR_TID.X ;  /* 0x0000000000157919 */ /* 0x000e620000002100 */
[----:B0-----:R-:W0:Y:S01]  /*15c0*/  @!P0 LDC R18, c[0x0][0x10] ;  /* 0x00000400ff128b82 */ /* 0x001e220000000800 */
[----:B------:R-:W-:Y:S01]  /*15d0*/  IMAD.U32 R19, RZ, RZ, UR4 ;  /* 0x00000004ff137e24 */ /* 0x000fe2000f8e00ff */
[----:B------:R2:W-:Y:S06]  /*15e0*/  STL.64 [R1+0x20], R2 ;  /* 0x0000200201007387 */ /* 0x0005ec0000100a00 */
[----:B------:R-:W-:Y:S01]  /*15f0*/  BAR.SYNC.DEFER_BLOCKING 0x0 ;  /* 0x0000000000007b1d */ /* 0x000fe20000010000 */
[----:B------:R-:W-:-:S05]  /*1600*/  HFMA2.MMA R61, -RZ, RZ, 0, 0 ;  /* 0x00000000ff3d7435 */ /* 0x000fca00000001ff */
[----:B------:R-:W-:Y:S02]  /*1610*/  ULDC.64 UR14, c[0x0][0x240] ;  /* 0x00009000000e7ab9 */ /* 0x000fe40000000a00 */
[----:B--2---:R-:W2:Y:S01]  /*1620*/  @!P0 LDC.64 R2, c[0x0][0x248] ;  /* 0x00009200ff028b82 */ /* 0x004ea20000000a00 */
[----:B0-----:R-:W-:Y:S01]  /*1630*/  @!P0 IMAD R18, R18, R19, UR12 ;  /* 0x0000000c12128e24 */ /* 0x001fe2000f8e0213 */
[----:B-1----:R-:W-:-:S04]  /*1640*/  @!P0 SHF.L.U32 R19, R21, 0x1, RZ ;  /* 0x0000000115138819 */ /* 0x002fc800000006ff */
[----:B------:R-:W-:-:S04]  /*1650*/  @!P0 LOP3.LUT R19, R19, 0x7fffffe0, RZ, 0xc0, !PT ;  /* 0x7fffffe013138812 */ /* 0x000fc800078ec0ff */
[----:B------:R-:W-:Y:S02]  /*1660*/  @!P0 LEA R18, R18, R19, 0x9 ;  /* 0x0000001312128211 */ /* 0x000fe400078e48ff */
[----:B------:R-:W-:-:S04]  /*1670*/  @!P0 LOP3.LUT R19, R21, 0xf, RZ, 0xc0, !PT ;  /* 0x0000000f15138812 */ /* 0x000fc800078ec0ff */
[----:B------:R-:W-:-:S05]  /*1680*/  @!P0 IADD3 R18, R18, R19, RZ ;  /* 0x0000001312128210 */ /* 0x000fca0007ffe0ff */
[----:B------:R-:W-:-:S05]  /*1690*/  @!P0 IMAD.SHL.U32 R20, R18, 0x2, RZ ;  /* 0x0000000212148824 */ /* 0x000fca00078e00ff */
[C---:B------:R-:W-:Y:S01]  /*16a0*/  @!P0 IADD3 R18, R20.reuse, 0x20, RZ ;  /* 0x0000002014128810 */ /* 0x040fe20007ffe0ff */
[----:B--2---:R-:W-:-:S04]  /*16b0*/  @!P0 IMAD.WIDE.U32 R20, R20, 0x4, R2 ;  /* 0x0000000414148825 */ /* 0x004fc800078e0002 */
[----:B------:R-:W-:Y:S02]  /*16c0*/  @!P0 IMAD.WIDE.U32 R18, R18, 0x4, R2 ;  /* 0x0000000412128825 */ /* 0x000fe400078e0002 */
[----:B------:R-:W2:Y:S04]  /*16d0*/  @!P0 LDG.E.64 R20, desc[UR10][R20.64] ;  /* 0x0000000a14148981 */ /* 0x000ea8000c1e1b00 */
[----:B------:R-:W3:Y:S04]  /*16e0*/  @!P0 LDG.E.64 R18, desc[UR10][R18.64] ;  /* 0x0000000a12128981 */ /* 0x000ee8000c1e1b00 */
[----:B------:R0:W5:Y:S01]  /*16f0*/  LDL.LU.64 R2, [R1+0x20] ;  /* 0x0000200001027983 */ /* 0x0001620000300a00 */
[----:B------:R-:W-:Y:S01]  /*1700*/  ISETP.EQ.U32.AND P1, PT, RZ, UR14, PT ;  /* 0x0000000eff007c0c */ /* 0x000fe2000bf22070 */
[----:B------:R-:W-:Y:S01]  /*1710*/  BSSY B0, `(.L_x_1604) ;  /* 0x0000032000007945 */ /* 0x000fe20003800000 */
[----:B--2---:R-:W-:Y:S01]  /*1720*/  @!P0 FADD.FTZ R20, RZ, R20 ;  /* 0x00000014ff148221 */ /* 0x004fe20000010000 */
[----:B------:R-:W-:-:S03]  /*1730*/  @!P0 FADD.FTZ R21, RZ, R21 ;  /* 0x00000015ff158221 */ /* 0x000fc60000010000 */
[----:B---3--:R-:W-:Y:S01]  /*1740*/  @!P0 FADD.FTZ R61, R18, R20 ;  /* 0x00000014123d8221 */ /* 0x008fe20000010000 */
[----:B------:R-:W-:Y:S01]  /*1750*/  MOV R18, RZ ;  /* 0x000000ff00127202 */ /* 0x000fe20000000f00 */
[----:B------:R-:W-:-:S03]  /*1760*/  @!P0 FADD.FTZ R18, R19, R21 ;  /* 0x0000001513128221 */ /* 0x000fc60000010000 */
[----:B------:R-:W1:Y:S04]  /*1770*/  SHFL.BFLY PT, R20, R61, 0x8, 0x1f ;  /* 0x0d001f003d147f89 */ /* 0x000e6800000e0000 */
        /* <DEDUP_REMOVED lines=8> */
[----:B------:R-:W2:Y:S01]  /*1800*/  SHFL.BFLY PT, R19, R18, 0x2, 0x1f ;  /* 0x0c401f0012137f89 */ /* 0x000ea200000e0000 */
[----:B------:R-:W3:Y:S01]  /*1810*/  S2R R21, SR_TID.X ;  /* 0x0000000000157919 */ /* 0x000ee20000002100 */
[----:B-1----:R-:W-:Y:S01]  /*1820*/  FADD.FTZ R61, R61, R20 ;  /* 0x000000143d3d7221 */ /* 0x002fe20000010000 */
[----:B--2---:R-:W-:-:S04]  /*1830*/  FADD.FTZ R19, R18, R19 ;  /* 0x0000001312137221 */ /* 0x004fc80000010000 */
[----:B------:R-:W1:Y:S04]  /*1840*/  SHFL.BFLY PT, R18, R61, 0x1, 0x1f ;  /* 0x0c201f003d127f89 */ /* 0x000e6800000e0000 */
[----:B------:R-:W2:Y:S01]  /*1850*/  SHFL.BFLY PT, R20, R19, 0x1, 0x1f ;  /* 0x0c201f0013147f89 */ /* 0x000ea200000e0000 */
[----:B---3--:R-:W-:Y:S02]  /*1860*/  LOP3.LUT P0, RZ, R21, 0xffffff0f, RZ, 0xc0, !PT ;  /* 0xffffff0f15ff7812 */ /* 0x008fe4000780c0ff */
[----:B------:R-:W3:Y:S01]  /*1870*/  S2R R21, SR_CTAID.X ;  /* 0x0000000000157919 */ /* 0x000ee20000002500 */
[----:B-1----:R-:W-:Y:S02]  /*1880*/  FADD.FTZ R18, R61, R18 ;  /* 0x000000123d127221 */ /* 0x002fe40000010000 */
[----:B------:R-:W1:Y:S08]  /*1890*/  S2R R61, SR_TID.X ;  /* 0x00000000003d7919 */ /* 0x000e700000002100 */
[----:B------:R-:W-:Y:S01]  /*18a0*/  @!P0 FMUL.FTZ R18, R18, 4.8828125727595761418e-05 ;  /* 0x384ccccd12128820 */ /* 0x000fe20000410000 */
[----:B--2---:R-:W-:-:S03]  /*18b0*/  FADD.FTZ R19, R19, R20 ;  /* 0x0000001413137221 */ /* 0x004fc60000010000 */
[----:B------:R-:W-:-:S04]  /*18c0*/  @!P0 FMUL.FTZ R20, R18, R18 ;  /* 0x0000001212148220 */ /* 0x000fc80000410000 */
[----:B------:R-:W-:-:S05]  /*18d0*/  @!P0 FFMA.FTZ R19, R19, 4.8828125727595761418e-05, -R20 ;  /* 0x384ccccd13138823 */ /* 0x000fca0000010814 */
[----:B------:R-:W-:Y:S02]  /*18e0*/  @!P0 FMNMX.FTZ R19, RZ, R19, !PT ;  /* 0x00000013ff138209 */ /* 0x000fe40007810000 */
[----:B-1----:R-:W-:-:S04]  /*18f0*/  @!P0 SHF.R.U32.HI R20, RZ, 0x1, R61 ;  /* 0x00000001ff148819 */ /* 0x002fc8000001163d */
[----:B------:R-:W-:-:S05]  /*1900*/  @!P0 LOP3.LUT R20, R20, 0x7ffffff8, RZ, 0xc0, !PT ;  /* 0x7ffffff814148812 */ /* 0x000fca00078ec0ff */
[----:B------:R0:W-:Y:S01]  /*1910*/  @!P0 STS.64 [R20+UR6], R18 ;  /* 0x0000001214008988 */ /* 0x0001e20008000a06 */
[----:B------:R-:W-:Y:S01]  /*1920*/  BAR.SYNC.DEFER_BLOCKING 0x0 ;  /* 0x0000000000007b1d */ /* 0x000fe20000010000 */
[----:B---3--:R-:W-:-:S04]  /*1930*/  LOP3.LUT P0, RZ, R21, 0x1f, RZ, 0xc0, !PT ;  /* 0x0000001f15ff7812 */ /* 0x008fc8000780c0ff */
[----:B------:R-:W-:-:S04]  /*1940*/  ISETP.GT.U32.OR P0, PT, R61, 0xf, P0 ;  /* 0x0000000f3d00780c */ /* 0x000fc80000704470 */
[----:B------:R-:W-:-:S13]  /*1950*/  ISETP.EQ.OR.EX P0, PT, RZ, UR15, P0, P1 ;  /* 0x0000000fff007c0c */ /* 0x000fda0008702710 */
[----:B0-----:R-:W-:Y:S05]  /*1960*/  @P0 BRA `(.L_x_1605) ;  /* 0x0000000000300947 */ /* 0x001fea0003800000 */
[----:B------:R-:W-:Y:S01]  /*1970*/  VIADD R18, R61, UR7 ;  /* 0x000000073d127c36 */ /* 0x000fe20008000000 */
[----:B------:R-:W-:Y:S02]  /*1980*/  MOV R19, UR9 ;  /* 0x0000000900137c02 */ /* 0x000fe40008000f00 */
[----:B------:R-:W-:Y:S02]  /*1990*/  MOV R20, UR9 ;  /* 0x0000000900147c02 */ /* 0x000fe40008000f00 */
[----:B------:R-:W-:Y:S02]  /*19a0*/  LEA R19, P0, R19, R18, 0x5 ;  /* 0x0000001213137211 */ /* 0x000fe400078028ff */
[----:B------:R-:W-:Y:S02]  /*19b0*/  SHF.R.S32.HI R18, RZ, 0x1f, R18 ;  /* 0x0000001fff127819 */ /* 0x000fe40000011412 */
[----:B------:R-:W-:-:S04]  /*19c0*/  MOV R21, UR5 ;  /* 0x0000000500157c02 */ /* 0x000fc80008000f00 */
[----:B------:R-:W-:Y:S02]  /*19d0*/  LEA.HI.X R20, R20, R18, R21, 0x5, P0 ;  /* 0x0000001214147211 */ /* 0x000fe400000f2c15 */
[----:B------:R-:W-:-:S04]  /*19e0*/  LEA R18, P0, R19, UR14, 0x3 ;  /* 0x0000000e13127c11 */ /* 0x000fc8000f8018ff */
[----:B------:R-:W-:Y:S02]  /*19f0*/  LEA.HI.X R19, R19, UR15, R20, 0x3, P0 ;  /* 0x0000000f13137c11 */ /* 0x000fe400080f1c14 */
[----:B------:R-:W-:-:S06]  /*1a00*/  LEA R20, R61, UR6, 0x3 ;  /* 0x000000063d147c11 */ /* 0x000fcc000f8e18ff */
[----:B------:R-:W0:Y:S04]  /*1a10*/  LDS.64 R20, [R20] ;  /* 0x0000000014147984 */ /* 0x000e280000000a00 */
[----:B0-----:R0:W-:Y:S02]  /*1a20*/  STG.E.64 desc[UR10][R18.64], R20 ;  /* 0x0000001412007986 */ /* 0x0011e4000c101b0a */
.L_x_1605:
[----:B------:R-:W-:Y:S05]  /*1a30*/  BSYNC B0 ;  /* 0x0000000000007941 */ /* 0x000fea0003800000 */
.L_x_1604:
[----:B0-----:R-:W2:Y:S01]  /*1a40*/  LDL R18, [R1+0x18] ;  /* 0x0000180001127983 */ /* 0x001ea20000100800 */
[----:B------:R-:W-:Y:S01]  /*1a50*/  ULDC UR8, c[0x0][0x230] ;  /* 0x00008c0000087ab9 */ /* 0x000fe20000000800 */
[----:B------:R-:W-:Y:S01]  /*1a60*/  IMAD.U32 R33, R33, 0x10000, RZ ;  /* 0x0001000021217824 */ /* 0x000fe200078e00ff */
[----:B------:R-:W-:Y:S01]  /*1a70*/  SHF.L.U32 R34, R34, 0x10, RZ ;  /* 0x0000001022227819 */ /* 0x000fe200000006ff */
[----:B------:R-:W-:Y:S01]  /*1a80*/  IMAD.U32 R41, R41, 0x10000, RZ ;  /* 0x0001000029297824 */ /* 0x000fe200078e00ff */
[----:B------:R-:W-:Y:S01]  /*1a90*/  SHF.L.U32 R36, R36, 0x10, RZ ;  /* 0x0000001024247819 */ /* 0x000fe200000006ff */
[----:B------:R-:W-:Y:S01]  /*1aa0*/  ULDC.64 UR14, c[0x0][0x210] ;  /* 0x00008400000e7ab9 */ /* 0x000fe20000000a00 */
[----:B------:R-:W-:Y:S01]  /*1ab0*/  SHF.L.U32 R39, R39, 0x10, RZ ;  /* 0x0000001027277819 */ /* 0x000fe200000006ff */
[----:B------:R-:W-:Y:S01]  /*1ac0*/  IMAD.U32 R40, R40, 0x10000, RZ ;  /* 0x0001000028287824 */ /* 0x000fe200078e00ff */
[C---:B------:R-:W-:Y:S01]  /*1ad0*/  LEA R20, P0, R9.reuse, UR14, 0x1 ;  /* 0x0000000e09147c11 */ /* 0x040fe2000f8008ff */
[----:B------:R-:W-:Y:S01]  /*1ae0*/  UIADD3 UR9, UP0, UR9, 0x5, URZ ;  /* 0x0000000509097890 */ /* 0x000fe2000ff1e03f */
[----:B------:R-:W-:Y:S01]  /*1af0*/  SHF.L.U32 R38, R38, 0x10, RZ ;  /* 0x0000001026267819 */ /* 0x000fe200000006ff */
[----:B------:R-:W-:Y:S01]  /*1b00*/  ULOP3.LUT UR4, UR4, 0x1, URZ, 0x3c, !UPT ;  /* 0x0000000104047892 */ /* 0x000fe2000f8e3c3f */
[----:B------:R-:W-:Y:S01]  /*1b10*/  LEA.HI.X R21, R9, UR15, R53, 0x1, P0 ;  /* 0x0000000f09157c11 */ /* 0x000fe200080f0c35 */
[----:B------:R-:W-:Y:S01]  /*1b20*/  UIADD3.X UR5, URZ, UR5, URZ, UP0, !UPT ;  /* 0x000000053f057290 */ /* 0x000fe200087fe43f */
[----:B------:R-:W-:-:S02]  /*1b30*/  SHF.L.U32 R35, R35, 0x10, RZ ;  /* 0x0000001023237819 */ /* 0x000fc400000006ff */
[----:B------:R-:W-:Y:S02]  /*1b40*/  SHF.L.U32 R37, R37, 0x10, RZ ;  /* 0x0000001025257819 */ /* 0x000fe400000006ff */
[----:B------:R-:W-:Y:S02]  /*1b50*/  SHF.L.U32 R42, R42, 0x10, RZ ;  /* 0x000000102a2a7819 */ /* 0x000fe400000006ff */
[----:B------:R-:W-:Y:S02]  /*1b60*/  SHF.L.U32 R45, R45, 0x10, RZ ;  /* 0x000000102d2d7819 */ /* 0x000fe400000006ff */
[----:B------:R-:W-:Y:S01]  /*1b70*/  SHF.L.U32 R29, R29, 0x10, RZ ;  /* 0x000000101d1d7819 */ /* 0x000fe200000006ff */
[----:B--2---:R-:W0:Y:S02]  /*1b80*/  LDS.64 R18, [R18] ;  /* 0x0000000012127984 */ /* 0x004e240000000a00 */
[----:B0-----:R-:W-:Y:S01]  /*1b90*/  FADD.FTZ R19, R19, UR8 ;  /* 0x0000000813137e21 */ /* 0x001fe20008010000 */
[--C-:B------:R-:W-:Y:S01]  /*1ba0*/  FADD.FTZ R0, R0, -R18.reuse ;  /* 0x8000001200007221 */ /* 0x100fe20000010000 */
[----:B------:R-:W-:Y:S01]  /*1bb0*/  FADD.FTZ R33, -R18, R33 ;  /* 0x0000002112217221 */ /* 0x000fe20000010100 */
[----:B------:R-:W-:Y:S01]  /*1bc0*/  FADD.FTZ R52, R52, -R18 ;  /* 0x8000001234347221 */ /* 0x000fe20000010000 */
[----:B------:R-:W-:Y:S01]  /*1bd0*/  FADD.FTZ R38, -R18, R38 ;  /* 0x0000002612267221 */ /* 0x000fe20000010100 */
[--C-:B------:R-:W-:Y:S01]  /*1be0*/  FADD.FTZ R51, R51, -R18.reuse ;  /* 0x8000001233337221 */ /* 0x100fe20000010000 */
[----:B------:R-:W0:Y:S01]  /*1bf0*/  MUFU.RSQ R19, R19 ;  /* 0x0000001300137308 */ /* 0x000e220000001400 */
[--C-:B------:R-:W-:Y:S01]  /*1c00*/  FADD.FTZ R10, R10, -R18.reuse ;  /* 0x800000120a0a7221 */ /* 0x100fe20000010000 */
[--C-:B------:R-:W-:Y:S01]  /*1c10*/  FADD.FTZ R12, R12, -R18.reuse ;  /* 0x800000120c0c7221 */ /* 0x100fe20000010000 */
[--C-:B------:R-:W-:Y:S01]  /*1c20*/  FADD.FTZ R14, R14, -R18.reuse ;  /* 0x800000120e0e7221 */ /* 0x100fe20000010000 */
[--C-:B------:R-:W-:Y:S01]  /*1c30*/  FADD.FTZ R16, R16, -R18.reuse ;  /* 0x8000001210107221 */ /* 0x100fe20000010000 */
[--C-:B------:R-:W-:Y:S01]  /*1c40*/  FADD.FTZ R46, R46, -R18.reuse ;  /* 0x800000122e2e7221 */ /* 0x100fe20000010000 */
[--C-:B------:R-:W-:Y:S01]  /*1c50*/  FADD.FTZ R48, R48, -R18.reuse ;  /* 0x8000001230307221 */ /* 0x100fe20000010000 */
[----:B------:R-:W-:Y:S01]  /*1c60*/  FADD.FTZ R29, -R18, R29 ;  /* 0x0000001d121d7221 */ /* 0x000fe20000010100 */
[--C-:B------:R-:W-:Y:S01]  /*1c70*/  FADD.FTZ R47, R47, -R18.reuse ;  /* 0x800000122f2f7221 */ /* 0x100fe20000010000 */
[----:B------:R-:W-:Y:S01]  /*1c80*/  FADD.FTZ R49, R49, -R18 ;  /* 0x8000001231317221 */ /* 0x000fe20000010000 */
[----:B0-----:R-:W-:Y:S01]  /*1c90*/  FMUL.FTZ R0, R0, R19 ;  /* 0x0000001300007220 */ /* 0x001fe20000410000 */
[C---:B------:R-:W-:Y:S01]  /*1ca0*/  FMUL.FTZ R33, R19.reuse, R33 ;  /* 0x0000002113217220 */ /* 0x040fe20000410000 */
[C---:B------:R-:W-:Y:S01]  /*1cb0*/  FMUL.FTZ R52, R19.reuse, R52 ;  /* 0x0000003413347220 */ /* 0x040fe20000410000 */
[----:B------:R-:W-:Y:S01]  /*1cc0*/  FMUL.FTZ R38, R19, R38 ;  /* 0x0000002613267220 */ /* 0x000fe20000410000 */
[----:B------:R-:W-:Y:S01]  /*1cd0*/  FFMA.FTZ R0, R0, R34, R36 ;  /* 0x0000002200007223 */ /* 0x000fe20000010024 */
[----:B------:R-:W-:Y:S01]  /*1ce0*/  FFMA.FTZ R33, R33, R39, R41 ;  /* 0x0000002721217223 */ /* 0x000fe20000010029 */
[C---:B------:R-:W-:Y:S01]  /*1cf0*/  FMUL.FTZ R10, R19.reuse, R10 ;  /* 0x0000000a130a7220 */ /* 0x040fe20000410000 */
[C---:B------:R-:W-:Y:S01]  /*1d00*/  FMUL.FTZ R12, R19.reuse, R12 ;  /* 0x0000000c130c7220 */ /* 0x040fe20000410000 */
[C---:B------:R-:W-:Y:S01]  /*1d10*/  FMUL.FTZ R14, R19.reuse, R14 ;  /* 0x0000000e130e7220 */ /* 0x040fe20000410000 */
[----:B------:R-:W-:Y:S01]  /*1d20*/  FMUL.FTZ R16, R19, R16 ;  /* 0x0000001013107220 */ /* 0x000fe20000410000 */
[----:B------:R-:W-:Y:S01]  /*1d30*/  F2FP.BF16.F32.PACK_AB R0, R33, R0 ;  /* 0x000000002100723e */ /* 0x000fe200000010ff */
[C---:B------:R-:W-:Y:S01]  /*1d40*/  FMUL.FTZ R46, R19.reuse, R46 ;  /* 0x0000002e132e7220 */ /* 0x040fe20000410000 */
[----:B------:R-:W-:Y:S01]  /*1d50*/  FMUL.FTZ R9, R19, R48 ;  /* 0x0000003013097220 */ /* 0x000fe20000410000 */
[----:B------:R-:W-:Y:S01]  /*1d60*/  FFMA.FTZ R33, R52, R35, R37 ;  /* 0x0000002334217223 */ /* 0x000fe20000010025 */
[----:B------:R-:W-:Y:S01]  /*1d70*/  FFMA.FTZ R38, R38, R40, R42 ;  /* 0x0000002826267223 */ /* 0x000fe2000001002a */
[----:B------:R0:W-:Y:S01]  /*1d80*/  STG.E.U16 desc[UR10][R20.64], R0 ;  /* 0x0000000014007986 */ /* 0x0001e2000c10150a */
[C-C-:B------:R-:W-:Y:S01]  /*1d90*/  FFMA.FTZ R53, R34.reuse, R10, R36.reuse ;  /* 0x0000000a22357223 */ /* 0x140fe20000010024 */
[C-C-:B------:R-:W-:Y:S01]  /*1da0*/  FFMA.FTZ R52, R34.reuse, R12, R36.reuse ;  /* 0x0000000c22347223 */ /* 0x140fe20000010024 */
[C-C-:B------:R-:W-:Y:S01]  /*1db0*/  FFMA.FTZ R48, R34.reuse, R16, R36.reuse ;  /* 0x0000001022307223 */ /* 0x140fe20000010024 */
[----:B------:R-:W-:Y:S01]  /*1dc0*/  FFMA.FTZ R46, R34, R46, R36 ;  /* 0x0000002e222e7223 */ /* 0x000fe20000010024 */
[----:B------:R-:W-:Y:S01]  /*1dd0*/  SHF.L.U32 R10, R44, 0x10, RZ ;  /* 0x000000102c0a7819 */ /* 0x000fe200000006ff */
[----:B------:R-:W-:Y:S01]  /*1de0*/  IMAD.U32 R44, R24, 0x10000, RZ ;  /* 0x00010000182c7824 */ /* 0x000fe200078e00ff */
[----:B------:R-:W-:Y:S01]  /*1df0*/  SHF.L.U32 R24, R30, 0x10, RZ ;  /* 0x000000101e187819 */ /* 0x000fe200000006ff */
[----:B------:R-:W-:Y:S01]  /*1e00*/  IMAD.U32 R16, R28, 0x10000, RZ ;  /* 0x000100001c107824 */ /* 0x000fe200078e00ff */
[----:B------:R-:W-:Y:S01]  /*1e10*/  F2FP.BF16.F32.PACK_AB R33, R38, R33 ;  /* 0x000000212621723e */ /* 0x000fe200000010ff */
[----:B------:R-:W-:Y:S01]  /*1e20*/  IMAD.U32 R12, R43, 0x10000, RZ ;  /* 0x000100002b0c7824 */ /* 0x000fe200078e00ff */
[----:B------:R-:W-:Y:S01]  /*1e30*/  SHF.L.U32 R43, R31, 0x10, RZ ;  /* 0x000000101f2b7819 */ /* 0x000fe200000006ff */
[----:B------:R-:W-:Y:S01]  /*1e40*/  FADD.FTZ R16, -R18, R16 ;  /* 0x0000001012107221 */ /* 0x000fe20000010100 */
[----:B0-----:R-:W-:Y:S01]  /*1e50*/  PRMT R0, R0, 0x7632, R0 ;  /* 0x0000763200007816 */ /* 0x001fe20000000000 */
[C---:B------:R-:W-:Y:S01]  /*1e60*/  FADD.FTZ R10, -R18.reuse, R10 ;  /* 0x0000000a120a7221 */ /* 0x040fe20000010100 */
[----:B------:R-:W-:Y:S01]  /*1e70*/  SHF.L.U32 R38, R23, 0x10, RZ ;  /* 0x0000001017267819 */ /* 0x000fe200000006ff */
[----:B------:R-:W-:Y:S01]  /*1e80*/  FADD.FTZ R12, -R18, R12 ;  /* 0x0000000c120c7221 */ /* 0x000fe20000010100 */
[----:B------:R-:W-:Y:S01]  /*1e90*/  SHF.L.U32 R31, R32, 0x10, RZ ;  /* 0x00000010201f7819 */ /* 0x000fe200000006ff */
[----:B------:R0:W-:Y:S01]  /*1ea0*/  STG.E.U16 desc[UR10][R20.64+0x2], R0 ;  /* 0x0000020014007986 */ /* 0x0001e2000c10150a */
[--C-:B------:R-:W-:Y:S01]  /*1eb0*/  FADD.FTZ R30, R11, -R18.reuse ;  /* 0x800000120b1e7221 */ /* 0x100fe20000010000 */
[----:B------:R-:W-:Y:S01]  /*1ec0*/  FADD.FTZ R28, R13, -R18 ;  /* 0x800000120d1c7221 */ /* 0x000fe20000010000 */
[C---:B------:R-:W-:Y:S01]  /*1ed0*/  FADD.FTZ R23, -R18.reuse, R44 ;  /* 0x0000002c12177221 */ /* 0x040fe20000010100 */
[----:B------:R-:W-:Y:S01]  /*1ee0*/  FADD.FTZ R38, -R18, R38 ;  /* 0x0000002612267221 */ /* 0x000fe20000010100 */
[C---:B------:R-:W-:Y:S01]  /*1ef0*/  FMUL.FTZ R11, R19.reuse, R12 ;  /* 0x0000000c130b7220 */ /* 0x040fe20000410000 */
[C---:B------:R-:W-:Y:S01]  /*1f00*/  FMUL.FTZ R10, R19.reuse, R10 ;  /* 0x0000000a130a7220 */ /* 0x040fe20000410000 */
[C---:B------:R-:W-:Y:S01]  /*1f10*/  FMUL.FTZ R12, R19.reuse, R30 ;  /* 0x0000001e130c7220 */ /* 0x040fe20000410000 */
[C---:B------:R-:W-:Y:S01]  /*1f20*/  FMUL.FTZ R13, R19.reuse, R29 ;  /* 0x0000001d130d7220 */ /* 0x040fe20000410000 */
[C---:B------:R-:W-:Y:S01]  /*1f30*/  FMUL.FTZ R23, R19.reuse, R23 ;  /* 0x0000001713177220 */ /* 0x040fe20000410000 */
[C---:B------:R-:W-:Y:S01]  /*1f40*/  FMUL.FTZ R38, R19.reuse, R38 ;  /* 0x0000002613267220 */ /* 0x040fe20000410000 */
[C---:B------:R-:W-:Y:S01]  /*1f50*/  FMUL.FTZ R47, R19.reuse, R47 ;  /* 0x0000002f132f7220 */ /* 0x040fe20000410000 */
[C---:B0-----:R-:W-:Y:S01]  /*1f60*/  FMUL.FTZ R0, R19.reuse, R51 ;  /* 0x0000003313007220 */ /* 0x041fe20000410000 */
[--C-:B------:R-:W-:Y:S01]  /*1f70*/  FFMA.FTZ R51, R34, R14, R36.reuse ;  /* 0x0000000e22337223 */ /* 0x100fe20000010024 */
[----:B------:R-:W-:Y:S01]  /*1f80*/  SHF.L.U32 R14, R26, 0x10, RZ ;  /* 0x000000101a0e7819 */ /* 0x000fe200000006ff */
[----:B------:R-:W-:Y:S01]  /*1f90*/  FMUL.FTZ R49, R19, R49 ;  /* 0x0000003113317220 */ /* 0x000fe20000410000 */
[C-C-:B------:R-:W-:Y:S01]  /*1fa0*/  FFMA.FTZ R0, R34.reuse, R0, R36.reuse ;  /* 0x0000000022007223 */ /* 0x140fe20000010024 */
[----:B------:R-:W-:Y:S01]  /*1fb0*/  FFMA.FTZ R34, R34, R9, R36 ;  /* 0x0000000922227223 */ /* 0x000fe20000010024 */
[----:B------:R-:W-:Y:S01]  /*1fc0*/  SHF.L.U32 R36, R22, 0x10, RZ ;  /* 0x0000001016247819 */ /* 0x000fe200000006ff */
[----:B------:R-:W-:Y:S01]  /*1fd0*/  FADD.FTZ R9, R50, -R18 ;  /* 0x8000001232097221 */ /* 0x000fe20000010000 */
[----:B------:R-:W-:Y:S01]  /*1fe0*/  SHF.L.U32 R26, R27, 0x10, RZ ;  /* 0x000000101b1a7819 */ /* 0x000fe200000006ff */
[C---:B------:R-:W-:Y:S01]  /*1ff0*/  FADD.FTZ R14, -R18.reuse, R14 ;  /* 0x0000000e120e7221 */ /* 0x040fe20000010100 */
[----:B------:R-:W-:Y:S01]  /*2000*/  SHF.L.U32 R27, R25, 0x10, RZ ;  /* 0x00000010191b7819 */ /* 0x000fe200000006ff */
[C---:B------:R-:W-:Y:S01]  /*2010*/  FADD.FTZ R32, -R18.reuse, R36 ;  /* 0x0000002412207221 */ /* 0x040fe20000010100 */
[----:B------:R-:W-:Y:S01]  /*2020*/  FADD.FTZ R36, R17, -R18 ;  /* 0x8000001211247221 */ /* 0x000fe20000010000 */
[C---:B------:R-:W-:Y:S01]  /*2030*/  FADD.FTZ R17, -R18.reuse, R24 ;  /* 0x0000001812117221 */ /* 0x040fe20000010100 */
[C---:B------:R-:W-:Y:S01]  /*2040*/  FADD.FTZ R22, -R18.reuse, R26 ;  /* 0x0000001a12167221 */ /* 0x040fe20000010100 */
[C---:B------:R-:W-:Y:S01]  /*2050*/  FADD.FTZ R24, -R18.reuse, R43 ;  /* 0x0000002b12187221 */ /* 0x040fe20000010100 */
[C---:B------:R-:W-:Y:S01]  /*2060*/  FADD.FTZ R25, -R18.reuse, R45 ;  /* 0x0000002d12197221 */ /* 0x040fe20000010100 */
[----:B------:R-:W-:Y:S01]  /*2070*/  FADD.FTZ R26, R15, -R18 ;  /* 0x800000120f1a7221 */ /* 0x000fe20000010000 */
[C---:B------:R-:W-:Y:S01]  /*2080*/  FADD.FTZ R27, -R18.reuse, R27 ;  /* 0x0000001b121b7221 */ /* 0x040fe20000010100 */
[C---:B------:R-:W-:Y:S01]  /*2090*/  FMUL.FTZ R43, R19.reuse, R16 ;  /* 0x00000010132b7220 */ /* 0x040fe20000410000 */
[----:B------:R-:W-:Y:S01]  /*20a0*/  FADD.FTZ R18, -R18, R31 ;  /* 0x0000001f12127221 */ /* 0x000fe20000010100 */
[C---:B------:R-:W-:Y:S01]  /*20b0*/  LEA R16, P0, R8.reuse, UR14, 0x1 ;  /* 0x0000000e08107c11 */ /* 0x040fe2000f8008ff */
[C---:B------:R-:W-:Y:S01]  /*20c0*/  FMUL.FTZ R44, R19.reuse, R17 ;  /* 0x00000011132c7220 */ /* 0x040fe20000410000 */
[C---:B------:R-:W-:Y:S01]  /*20d0*/  FMUL.FTZ R25, R19.reuse, R25 ;  /* 0x0000001913197220 */ /* 0x040fe20000410000 */
[C---:B------:R-:W-:Y:S01]  /*20e0*/  FMUL.FTZ R50, R19.reuse, R18 ;  /* 0x0000001213327220 */ /* 0x040fe20000410000 */
[----:B------:R-:W-:Y:S01]  /*20f0*/  LEA.HI.X R17, R8, UR15, R54, 0x1, P0 ;  /* 0x0000000f08117c11 */ /* 0x000fe200080f0c36 */
[----:B------:R-:W-:Y:S01]  /*2100*/  FMUL.FTZ R9, R19, R9 ;  /* 0x0000000913097220 */ /* 0x000fe20000410000 */
[----:B------:R-:W-:Y:S01]  /*2110*/  LEA R18, P0, R7, UR14, 0x1 ;  /* 0x0000000e07127c11 */ /* 0x000fe2000f8008ff */
[C---:B------:R-:W-:Y:S01]  /*2120*/  FMUL.FTZ R14, R19.reuse, R14 ;  /* 0x0000000e130e7220 */ /* 0x040fe20000410000 */
[C---:B------:R-:W-:Y:S01]  /*2130*/  FMUL.FTZ R15, R19.reuse, R28 ;  /* 0x0000001c130f7220 */ /* 0x040fe20000410000 */
[C---:B------:R-:W-:Y:S01]  /*2140*/  FMUL.FTZ R22, R19.reuse, R22 ;  /* 0x0000001613167220 */ /* 0x040fe20000410000 */
[C---:B------:R-:W-:Y:S01]  /*2150*/  FMUL.FTZ R26, R19.reuse, R26 ;  /* 0x0000001a131a7220 */ /* 0x040fe20000410000 */
[C---:B------:R-:W-:Y:S01]  /*2160*/  FMUL.FTZ R27, R19.reuse, R27 ;  /* 0x0000001b131b7220 */ /* 0x040fe20000410000 */
[C---:B------:R-:W-:Y:S01]  /*2170*/  FMUL.FTZ R32, R19.reuse, R32 ;  /* 0x0000002013207220 */ /* 0x040fe20000410000 */
[----:B------:R-:W-:Y:S01]  /*2180*/  FMUL.FTZ R36, R19, R36 ;  /* 0x0000002413247220 */ /* 0x000fe20000410000 */
[----:B------:R-:W-:Y:S01]  /*2190*/  FFMA.FTZ R25, R39, R25, R41 ;  /* 0x0000001927197223 */ /* 0x000fe20000010029 */
[----:B------:R-:W-:Y:S01]  /*21a0*/  FMUL.FTZ R45, R19, R24 ;  /* 0x00000018132d7220 */ /* 0x000fe20000410000 */
[----:B------:R-:W-:Y:S01]  /*21b0*/  LEA.HI.X R19, R7, UR15, R55, 0x1, P0 ;  /* 0x0000000f07137c11 */ /* 0x000fe200080f0c37 */
[--C-:B------:R-:W-:Y:S01]  /*21c0*/  FFMA.FTZ R9, R35, R9, R37.reuse ;  /* 0x0000000923097223 */ /* 0x100fe20000010025 */
[----:B------:R-:W-:Y:S01]  /*21d0*/  LEA R24, P0, R6, UR14, 0x1 ;  /* 0x0000000e06187c11 */ /* 0x000fe2000f8008ff */
[----:B------:R-:W-:Y:S01]  /*21e0*/  FFMA.FTZ R10, R40, R10, R42 ;  /* 0x0000000a280a7223 */ /* 0x000fe2000001002a */
[----:B------:R-:W-:Y:S01]  /*21f0*/  F2FP.BF16.F32.PACK_AB R0, R25, R0 ;  /* 0x000000001900723e */ /* 0x000fe200000010ff */
[--C-:B------:R-:W-:Y:S01]  /*2200*/  FFMA.FTZ R12, R35, R12, R37.reuse ;  /* 0x0000000c230c7223 */ /* 0x100fe20000010025 */
[----:B------:R-:W-:Y:S01]  /*2210*/  LEA.HI.X R25, R6, UR15, R56, 0x1, P0 ;  /* 0x0000000f06197c11 */ /* 0x000fe200080f0c38 */
[--C-:B------:R-:W-:Y:S01]  /*2220*/  FFMA.FTZ R13, R40, R13, R42.reuse ;  /* 0x0000000d280d7223 */ /* 0x100fe2000001002a */
[----:B------:R-:W-:Y:S01]  /*2230*/  LEA R6, P0, R5, UR14, 0x1 ;  /* 0x0000000e05067c11 */ /* 0x000fe2000f8008ff */
[----:B------:R-:W-:Y:S01]  /*2240*/  FFMA.FTZ R15, R35, R15, R37 ;  /* 0x0000000f230f7223 */ /* 0x000fe20000010025 */
[----:B-----5:R-:W-:Y:S01]  /*2250*/  LEA R30, P1, R2, UR14, 0x1 ;  /* 0x0000000e021e7c11 */ /* 0x020fe2000f8208ff */
[----:B------:R-:W-:Y:S01]  /*2260*/  FFMA.FTZ R22, R40, R22, R42 ;  /* 0x0000001628167223 */ /* 0x000fe2000001002a */
[----:B------:R-:W-:Y:S01]  /*2270*/  LEA.HI.X R7, R5, UR15, R57, 0x1, P0 ;  /* 0x0000000f05077c11 */ /* 0x000fe200080f0c39 */
[----:B------:R-:W-:Y:S01]  /*2280*/  STG.E.U16 desc[UR10][R20.64+0x4], R33 ;  /* 0x0000042114007986 */ /* 0x000fe2000c10150a */
[----:B------:R-:W-:Y:S01]  /*2290*/  LEA R28, P0, R4, UR14, 0x1 ;  /* 0x0000000e041c7c11 */ /* 0x000fe2000f8008ff */
[C-C-:B------:R-:W-:Y:S01]  /*22a0*/  FFMA.FTZ R8, R39.reuse, R23, R41.reuse ;  /* 0x0000001727087223 */ /* 0x140fe20000010029 */
[----:B------:R-:W-:Y:S01]  /*22b0*/  LEA.HI.X R31, R2, UR15, R60, 0x1, P1 ;  /* 0x0000000f021f7c11 */ /* 0x000fe200088f0c3c */
[----:B------:R-:W-:Y:S01]  /*22c0*/  FFMA.FTZ R2, R39, R11, R41 ;  /* 0x0000000b27027223 */ /* 0x000fe20000010029 */
[----:B------:R-:W-:Y:S01]  /*22d0*/  LEA.HI.X R29, R4, UR15, R58, 0x1, P0 ;  /* 0x0000000f041d7c11 */ /* 0x000fe200080f0c3a */
[--C-:B------:R-:W-:Y:S01]  /*22e0*/  FFMA.FTZ R26, R35, R26, R37.reuse ;  /* 0x0000001a231a7223 */ /* 0x100fe20000010025 */
[----:B------:R-:W-:Y:S01]  /*22f0*/  LEA R4, P0, R3, UR14, 0x1 ;  /* 0x0000000e03047c11 */ /* 0x000fe2000f8008ff */
[----:B------:R-:W-:Y:S01]  /*2300*/  FFMA.FTZ R27, R40, R27, R42 ;  /* 0x0000001b281b7223 */ /* 0x000fe2000001002a */
[----:B------:R-:W-:Y:S01]  /*2310*/  F2FP.BF16.F32.PACK_AB R9, R10, R9 ;  /* 0x000000090a09723e */ /* 0x000fe200000010ff */
[----:B------:R-:W-:Y:S01]  /*2320*/  FFMA.FTZ R36, R35, R36, R37 ;  /* 0x0000002423247223 */ /* 0x000fe20000010025 */
[----:B------:R-:W-:Y:S01]  /*2330*/  LEA.HI.X R5, R3, UR15, R59, 0x1, P0 ;  /* 0x0000000f03057c11 */ /* 0x000fe200080f0c3b */
[--C-:B------:R-:W-:Y:S01]  /*2340*/  FFMA.FTZ R3, R39, R14, R41.reuse ;  /* 0x0000000e27037223 */ /* 0x100fe20000010029 */
[----:B------:R-:W-:Y:S01]  /*2350*/  PRMT R14, R33, 0x7632, R14 ;  /* 0x00007632210e7816 */ /* 0x000fe2000000000e */
[----:B------:R-:W-:Y:S01]  /*2360*/  FFMA.FTZ R23, R40, R38, R42 ;  /* 0x0000002628177223 */ /* 0x000fe2000001002a */
[----:B------:R-:W-:Y:S01]  /*2370*/  PRMT R10, R0, 0x7632, R10 ;  /* 0x00007632000a7816 */ /* 0x000fe2000000000a */
[--C-:B------:R-:W-:Y:S01]  /*2380*/  FFMA.FTZ R11, R39, R32, R41.reuse ;  /* 0x00000020270b7223 */ /* 0x100fe20000010029 */
[----:B------:R-:W-:Y:S01]  /*2390*/  F2FP.BF16.F32.PACK_AB R2, R2, R53 ;  /* 0x000000350202723e */ /* 0x000fe200000010ff */
[----:B------:R0:W-:Y:S01]  /*23a0*/  STG.E.U16 desc[UR10][R20.64+0x6], R14 ;  /* 0x0000060e14007986 */ /* 0x0001e2000c10150a */
[----:B------:R-:W-:Y:S01]  /*23b0*/  F2FP.BF16.F32.PACK_AB R12, R13, R12 ;  /* 0x0000000c0d0c723e */ /* 0x000fe200000010ff */
[----:B------:R-:W-:Y:S01]  /*23c0*/  FFMA.FTZ R43, R39, R43, R41 ;  /* 0x0000002b272b7223 */ /* 0x000fe20000010029 */
[----:B------:R-:W-:Y:S01]  /*23d0*/  F2FP.BF16.F32.PACK_AB R15, R22, R15 ;  /* 0x0000000f160f723e */ /* 0x000fe200000010ff */
[----:B------:R1:W-:Y:S01]  /*23e0*/  STG.E.U16 desc[UR10][R16.64], R0 ;  /* 0x0000000010007986 */ /* 0x0003e2000c10150a */
[----:B------:R-:W-:Y:S01]  /*23f0*/  PRMT R13, R2, 0x7632, R13 ;  /* 0x00007632020d7816 */ /* 0x000fe2000000000d */
[----:B------:R-:W-:Y:S01]  /*2400*/  FFMA.FTZ R47, R35, R47, R37 ;  /* 0x0000002f232f7223 */ /* 0x000fe20000010025 */
[----:B------:R-:W-:Y:S01]  /*2410*/  F2FP.BF16.F32.PACK_AB R3, R3, R52 ;  /* 0x000000340303723e */ /* 0x000fe200000010ff */
[----:B------:R-:W-:Y:S01]  /*2420*/  STG.E.U16 desc[UR10][R16.64+0x2], R10 ;  /* 0x0000020a10007986 */ /* 0x000fe2000c10150a */
[----:B------:R-:W-:Y:S01]  /*2430*/  F2FP.BF16.F32.PACK_AB R8, R8, R51 ;  /* 0x000000330808723e */ /* 0x000fe200000010ff */
[----:B------:R-:W-:Y:S01]  /*2440*/  FFMA.FTZ R44, R40, R44, R42 ;  /* 0x0000002c282c7223 */ /* 0x000fe2000001002a */
[----:B------:R-:W-:Y:S01]  /*2450*/  F2FP.BF16.F32.PACK_AB R26, R27, R26 ;  /* 0x0000001a1b1a723e */ /* 0x000fe200000010ff */
[----:B------:R2:W-:Y:S01]  /*2460*/  STG.E.U16 desc[UR10][R16.64+0x4], R9 ;  /* 0x0000040910007986 */ /* 0x0005e2000c10150a */
[----:B0-----:R-:W-:Y:S01]  /*2470*/  PRMT R21, R9, 0x7632, R21 ;  /* 0x0000763209157816 */ /* 0x001fe20000000015 */
[----:B------:R-:W-:Y:S01]  /*2480*/  FFMA.FTZ R45, R39, R45, R41 ;  /* 0x0000002d272d7223 */ /* 0x000fe20000010029 */
[----:B------:R-:W-:Y:S01]  /*2490*/  F2FP.BF16.F32.PACK_AB R23, R23, R36 ;  /* 0x000000241717723e */ /* 0x000fe200000010ff */
[----:B------:R-:W-:Y:S01]  /*24a0*/  FFMA.FTZ R49, R35, R49, R37 ;  /* 0x0000003123317223 */ /* 0x000fe20000010025 */
[----:B-1----:R-:W-:Y:S01]  /*24b0*/  PRMT R0, R12, 0x7632, R0 ;  /* 0x000076320c007816 */ /* 0x002fe20000000000 */
[----:B------:R-:W-:Y:S01]  /*24c0*/  STG.E.U16 desc[UR10][R16.64+0x6], R21 ;  /* 0x0000061510007986 */ /* 0x000fe2000c10150a */
[----:B------:R-:W-:Y:S01]  /*24d0*/  FFMA.FTZ R50, R40, R50, R42 ;  /* 0x0000003228327223 */ /* 0x000fe2000001002a */
[----:B------:R-:W-:Y:S01]  /*24e0*/  F2FP.BF16.F32.PACK_AB R11, R11, R48 ;  /* 0x000000300b0b723e */ /* 0x000fe200000010ff */
[----:B------:R-:W-:Y:S01]  /*24f0*/  ULDC.64 UR14, c[0x0][0x238] ;  /* 0x00008e00000e7ab9 */ /* 0x000fe20000000a00 */
[----:B------:R0:W-:Y:S01]  /*2500*/  STG.E.U16 desc[UR10][R18.64], R2 ;  /* 0x0000000212007986 */ /* 0x0001e2000c10150a */
[----:B------:R-:W-:Y:S01]  /*2510*/  F2FP.BF16.F32.PACK_AB R43, R43, R46 ;  /* 0x0000002e2b2b723e */ /* 0x000fe200000010ff */
[----:B------:R-:W-:Y:S01]  /*2520*/  UISETP.GE.U32.AND UP0, UPT, UR9, UR14, UPT ;  /* 0x0000000e0900728c */ /* 0x000fe2000bf06070 */
[----:B--2---:R-:W-:Y:S01]  /*2530*/  PRMT R9, R3, 0x7632, R9 ;  /* 0x0000763203097816 */ /* 0x004fe20000000009 */
[----:B------:R-:W-:Y:S01]  /*2540*/  STG.E.U16 desc[UR10][R18.64+0x2], R13 ;  /* 0x0000020d12007986 */ /* 0x000fe2000c10150a */
[----:B------:R-:W-:Y:S01]  /*2550*/  F2FP.BF16.F32.PACK_AB R44, R44, R47 ;  /* 0x0000002f2c2c723e */ /* 0x000fe200000010ff */
[----:B------:R-:W-:Y:S01]  /*2560*/  UISETP.GE.AND.EX UP0, UPT, UR5, UR15, UPT, UP0 ;  /* 0x0000000f0500728c */ /* 0x000fe2000bf06300 */
[----:B------:R-:W-:Y:S01]  /*2570*/  F2FP.BF16.F32.PACK_AB R34, R45, R34 ;  /* 0x000000222d22723e */ /* 0x000fe200000010ff */
[----:B------:R-:W-:Y:S01]  /*2580*/  STG.E.U16 desc[UR10][R18.64+0x4], R12 ;  /* 0x0000040c12007986 */ /* 0x000fe2000c10150a */
[----:B------:R-:W-:-:S02]  /*2590*/  F2FP.BF16.F32.PACK_AB R49, R50, R49 ;  /* 0x000000313231723e */ /* 0x000fc400000010ff */
[----:B------:R-:W-:Y:S01]  /*25a0*/  PRMT R14, R11, 0x7632, R14 ;  /* 0x000076320b0e7816 */ /* 0x000fe2000000000e */
[----:B------:R1:W-:Y:S01]  /*25b0*/  STG.E.U16 desc[UR10][R18.64+0x6], R0 ;  /* 0x0000060012007986 */ /* 0x0003e2000c10150a */
[----:B0-----:R-:W-:Y:S02]  /*25c0*/  PRMT R2, R15, 0x7632, R2 ;  /* 0x000076320f027816 */ /* 0x001fe40000000002 */
[----:B------:R-:W-:Y:S01]  /*25d0*/  PLOP3.LUT P0, PT, PT, PT, UP0, 0x80, 0x0 ;  /* 0x000000000000781c */ /* 0x000fe20003f0f008 */
[----:B------:R0:W-:Y:S04]  /*25e0*/  STG.E.U16 desc[UR10][R24.64], R3 ;  /* 0x0000000318007986 */ /* 0x0001e8000c10150a */
[----:B------:R2:W-:Y:S01]  /*25f0*/  STG.E.U16 desc[UR10][R24.64+0x6], R2 ;  /* 0x0000060218007986 */ /* 0x0005e2000c10150a */
[----:B-1----:R-:W-:-:S03]  /*2600*/  PRMT R0, R8, 0x7632, R0 ;  /* 0x0000763208007816 */ /* 0x002fc60000000000 */
[----:B------:R-:W-:Y:S01]  /*2610*/  STG.E.U16 desc[UR10][R24.64+0x2], R9 ;  /* 0x0000020918007986 */ /* 0x000fe2000c10150a */
[----:B0-----:R-:W-:-:S03]  /*2620*/  PRMT R3, R26, 0x7632, R3 ;  /* 0x000076321a037816 */ /* 0x001fc60000000003 */
[----:B------:R0:W-:Y:S01]  /*2630*/  STG.E.U16 desc[UR10][R24.64+0x4], R15 ;  /* 0x0000040f18007986 */ /* 0x0001e2000c10150a */
[----:B--2---:R-:W-:-:S03]  /*2640*/  PRMT R2, R23, 0x7632, R2 ;  /* 0x0000763217027816 */ /* 0x004fc60000000002 */
[----:B------:R-:W-:Y:S04]  /*2650*/  STG.E.U16 desc[UR10][R6.64], R8 ;  /* 0x0000000806007986 */ /* 0x000fe8000c10150a */
[----:B------:R1:W-:Y:S04]  /*2660*/  STG.E.U16 desc[UR10][R6.64+0x2], R0 ;  /* 0x0000020006007986 */ /* 0x0003e8000c10150a */
[----:B------:R-:W-:Y:S01]  /*2670*/  STG.E.U16 desc[UR10][R6.64+0x4], R26 ;  /* 0x0000041a06007986 */ /* 0x000fe2000c10150a */
[----:B0-----:R-:W-:-:S03]  /*2680*/  PRMT R15, R34, 0x7632, R15 ;  /* 0x00007632220f7816 */ /* 0x001fc6000000000f */
[----:B------:R0:W-:Y:S04]  /*2690*/  STG.E.U16 desc[UR10][R6.64+0x6], R3 ;  /* 0x0000060306007986 */ /* 0x0001e8000c10150a */
[----:B------:R2:W-:Y:S01]  /*26a0*/  STG.E.U16 desc[UR10][R28.64+0x6], R2 ;  /* 0x000006021c007986 */ /* 0x0005e2000c10150a */
[----:B-1----:R-:W-:-:S03]  /*26b0*/  PRMT R0, R43, 0x7632, R0 ;  /* 0x000076322b007816 */ /* 0x002fc60000000000 */
[----:B------:R1:W-:Y:S01]  /*26c0*/  STG.E.U16 desc[UR10][R28.64], R11 ;  /* 0x0000000b1c007986 */ /* 0x0003e2000c10150a */
[----:B0-----:R-:W-:-:S03]  /*26d0*/  PRMT R3, R44, 0x7632, R3 ;  /* 0x000076322c037816 */ /* 0x001fc60000000003 */
        /* <DEDUP_REMOVED lines=13> */
.L_x_1607:
        /* <DEDUP_REMOVED lines=13> */
.L_x_3486:


//--------------------- .text._ZN13group_norm_v214gn_cuda_kernelI13__nv_bfloat16Li320ELi1ELi32ELi20ELi1024ELb0ELi64ELi320ELi320ELi4ELb1ELi9ELb0ELb0ENS_16CompileConditionILi900EEEEEvPT_PKS4_S7_S7_flPfS8_Pj --------------------------
	.section	.text._ZN13group_norm_v214gn_cuda_kernelI13__nv_bfloat16Li320ELi1ELi32ELi20ELi1024ELb0ELi64ELi320ELi320ELi4ELb1ELi9ELb0ELb0ENS_16CompileConditionILi900EEEEEvPT_PKS4_S7_S7_flPfS8_Pj,"ax",@progbits
	.align	128
        .global         _ZN13group_norm_v214gn_cuda_kernelI13__nv_bfloat16Li320ELi1ELi32ELi20ELi1024ELb0ELi64ELi320ELi320ELi4ELb1ELi9ELb0ELb0ENS_16CompileConditionILi900EEEEEvPT_PKS4_S7_S7_flPfS8_Pj
        .type           _ZN13group_norm_v214gn_cuda_kernelI13__nv_bfloat16Li320ELi1ELi32ELi20ELi1024ELb0ELi64ELi320ELi320ELi4ELb1ELi9ELb0ELb0ENS_16CompileConditionILi900EEEEEvPT_PKS4_S7_S7_flPfS8_Pj,@function
        .size           _ZN13group_norm_v214gn_cuda_kernelI13__nv_bfloat16Li320ELi1ELi32ELi20ELi1024ELb0ELi64ELi320ELi320ELi4ELb1ELi9ELb0ELb0ENS_16CompileConditionILi900EEEEEvPT_PKS4_S7_S7_flPfS8_Pj,(.L_x_3487 - _ZN13group_norm_v214gn_cuda_kernelI13__nv_bfloat16Li320ELi1ELi32ELi20ELi1024ELb0ELi64ELi320ELi320ELi4ELb1ELi9ELb0ELb0ENS_16CompileConditionILi900EEEEEvPT_PKS4_S7_S7_flPfS8_Pj)
        .other          _ZN13group_norm_v214gn_cuda_kernelI13__nv_bfloat16Li320ELi1ELi32ELi20ELi1024ELb0ELi64ELi320ELi320ELi4ELb1ELi9ELb0ELb0ENS_16CompileConditionILi900EEEEEvPT_PKS4_S7_S7_flPfS8_Pj,@"STO_CUDA_ENTRY STV_DEFAULT"
_ZN13group_norm_v214gn_cuda_kernelI13__nv_bfloat16Li320ELi1ELi32ELi20ELi1024ELb0ELi64ELi320ELi320ELi4ELb1ELi9ELb0ELb0ENS_16CompileConditionILi900EEEEEvPT_PKS4_S7_S7_flPfS8_Pj:
.text._ZN13group_norm_v214gn_cuda_kernelI13__nv_bfloat16Li320ELi1ELi32ELi20ELi1024ELb0ELi64ELi320ELi320ELi4ELb1ELi9ELb0ELb0ENS_16CompileConditionILi900EEEEEvPT_PKS4_S7_S7_flPfS8_Pj:
[----:B------:R-:W-:Y:S08]  /*0000*/  LDC R1, c[0x0][0x28] ;  /* 0x00000a00ff017b82 */ /* 0x000ff00000000800 */
[----:B------:R-:W0:Y:S08]  /*0010*/  LDC.64 R28, c[0x0][0x238] ;  /* 0x00008e00ff1c7b82 */ /* 0x000e300000000a00 */
[----:B------:R-:W1:Y:S01]  /*0020*/  S2UR UR8, SR_CTAID.Y ;  /* 0x00000000000879c3 */ /* 0x000e620000002600 */
[----:B0-----:R-:W-:-:S02]  /*0030*/  SHF.L.U32 R27, R28, 0x1, RZ ;  /* 0x000000011c1b7819 */ /* 0x001fc400000006ff */
[----:B------:R-:W-:Y:S02]  /*0040*/  SHF.L.U64.HI R28, R28, 0x1, R29 ;  /* 0x000000011c1c7819 */ /* 0x000fe4000001021d */
[----:B-1----:R-:W-:-:S04]  /*0050*/  ISETP.GT.U32.AND P0, PT, R27, UR8, PT ;  /* 0x000000081b007c0c */ /* 0x002fc8000bf04070 */
[----:B------:R-:W-:-:S13]  /*0060*/  ISETP.GT.AND.EX P0, PT, R28, RZ, PT, P0 ;  /* 0x000000ff1c00720c */ /* 0x000fda0003f04300 */
[----:B------:R-:W-:Y:S05]  /*0070*/  @!P0 EXIT ;  /* 0x000000000000894d */ /* 0x000fea0003800000 */
[----:B------:R-:W0:Y:S01]  /*0080*/  S2R R26, SR_TID.X ;  /* 0x00000000001a7919 */ /* 0x000e220000002100 */
[----:B------:R-:W1:Y:S01]  /*0090*/  S2UR UR5, SR_CgaCtaId ;  /* 0x00000000000579c3 */ /* 0x000e620000008800 */
[----:B------:R-:W-:Y:S01]  /*00a0*/  UMOV UR4, 0x400 ;  /* 0x0000040000047882 */ /* 0x000fe20000000000 */
[----:B------:R-:W-:Y:S01]  /*00b0*/  HFMA2.MMA R20, -RZ, RZ, 0, 5.9604644775390625e-08 ;  /* 0x00000001ff147435 */ /* 0x000fe200000001ff */
[----:B------:R-:W2:Y:S01]  /*00c0*/  S2R R4, SR_CTAID.X ;  /* 0x0000000000047919 */ /* 0x000ea20000002500 */
[----:B------:R-:W-:Y:S01]  /*00d0*/  ULDC.64 UR10, c[0x0][0x240] ;  /* 0x00009000000a7ab9 */ /* 0x000fe20000000a00 */
[----:B------:R-:W-:Y:S01]  /*00e0*/  HFMA2.MMA R21, -RZ, RZ, 0, 0 ;  /* 0x00000000ff157435 */ /* 0x000fe200000001ff */
[----:B------:R-:W-:Y:S01]  /*00f0*/  ISETP.EQ.U32.AND P2, PT, RZ, UR10, PT ;  /* 0x0000000aff007c0c */ /* 0x000fe2000bf42070 */
[----:B------:R-:W-:Y:S01]  /*0100*/  IMAD.U32 R22, RZ, RZ, UR8 ;  /* 0x00000008ff167e24 */ /* 0x000fe2000f8e00ff */
[----:B------:R-:W-:Y:S01]  /*0110*/  MOV R23, RZ ;  /* 0x000000ff00177202 */ /* 0x000fe20000000f00 */
[----:B-1----:R-:W-:-:S02]  /*0120*/  ULEA UR6, UR5, UR4, 0x18 ;  /* 0x0000000405067291 */ /* 0x002fc4000f8ec03f */
[----:B------:R-:W-:-:S04]  /*0130*/  UIADD3 UR4, UR4, 0xc80, URZ ;  /* 0x00000c8004047890 */ /* 0x000fc8000fffe03f */
[----:B------:R-:W-:Y:S01]  /*0140*/  IMAD.U32 R5, RZ, RZ, UR6 ;  /* 0x00000006ff057e24 */ /* 0x000fe2000f8e00ff */
[----:B0-----:R-:W-:Y:S01]  /*0150*/  SHF.R.U32.HI R0, RZ, 0x2, R26 ;  /* 0x00000002ff007819 */ /* 0x001fe2000001161a */
[----:B------:R-:W-:Y:S01]  /*0160*/  IMAD.WIDE.U32 R2, R26, -0x33333333, RZ ;  /* 0xcccccccd1a027825 */ /* 0x000fe200078e00ff */
[----:B------:R-:W-:Y:S01]  /*0170*/  ULDC.64 UR6, c[0x0][0x250] ;  /* 0x0000940000067ab9 */ /* 0x000fe20000000a00 */
[----:B------:R-:W-:Y:S01]  /*0180*/  ULEA UR4, UR5, UR4, 0x18 ;  /* 0x0000000405047291 */ /* 0x000fe2000f8ec03f */
[C---:B--2---:R-:W-:Y:S01]  /*0190*/  SHF.L.U32 R2, R4.reuse, 0x6, RZ ;  /* 0x0000000604027819 */ /* 0x044fe200000006ff */
[----:B------:R-:W-:Y:S01]  /*01a0*/  ULEA UR6, UP0, UR8, UR6, 0x2 ;  /* 0x0000000608067291 */ /* 0x000fe2000f80103f */
[----:B------:R-:W-:Y:S02]  /*01b0*/  SHF.R.U32.HI R3, RZ, 0x6, R3 ;  /* 0x00000006ff037819 */ /* 0x000fe40000011603 */
[----:B------:R-:W-:Y:S01]  /*01c0*/  LOP3.LUT R25, R4, 0xf, RZ, 0xc0, !PT ;  /* 0x0000000f04197812 */ /* 0x000fe200078ec0ff */
[----:B------:R-:W-:Y:S01]  /*01d0*/  ULEA.HI.X UR7, UR8, UR7, URZ, 0x2, UP0 ;  /* 0x0000000708077291 */ /* 0x000fe200080f143f */
[----:B------:R-:W-:-:S02]  /*01e0*/  SHF.L.U32 R0, R0, 0x4, RZ ;  /* 0x0000000400007819 */ /* 0x000fc400000006ff */
[----:B------:R-:W-:Y:S02]  /*01f0*/  LOP3.LUT R2, R2, 0x3c0, RZ, 0xc0, !PT ;  /* 0x000003c002027812 */ /* 0x000fe400078ec0ff */
[----:B------:R-:W-:Y:S01]  /*0200*/  LOP3.LUT R25, R0, 0xfffffff0, R25, 0xe2, !PT ;  /* 0xfffffff000197812 */ /* 0x000fe200078ee219 */
[C-C-:B------:R-:W-:Y:S01]  /*0210*/  IMAD R0, R3.reuse, -0x50, R26.reuse ;  /* 0xffffffb003007824 */ /* 0x140fe200078e021a */
[----:B------:R-:W-:Y:S01]  /*0220*/  IADD3 R2, R2, R3, RZ ;  /* 0x0000000302027210 */ /* 0x000fe20007ffe0ff */
[----:B------:R-:W-:Y:S01]  /*0230*/  IMAD.U32 R91, RZ, RZ, UR7 ;  /* 0x00000007ff5b7e24 */ /* 0x000fe2000f8e00ff */
[----:B------:R-:W-:Y:S01]  /*0240*/  LOP3.LUT P0, RZ, R4, 0xf, RZ, 0xc0, !PT ;  /* 0x0000000f04ff7812 */ /* 0x000fe2000780c0ff */
[----:B------:R-:W-:Y:S01]  /*0250*/  IMAD R0, R0, 0x28, R5 ;  /* 0x0000002800007824 */ /* 0x000fe200078e0205 */
[----:B------:R-:W-:Y:S01]  /*0260*/  ISETP.NE.AND P1, PT, R4, RZ, PT ;  /* 0x000000ff0400720c */ /* 0x000fe20003f25270 */
[----:B------:R-:W-:Y:S01]  /*0270*/  IMAD R19, R2, 0x280, RZ ;  /* 0x0000028002137824 */ /* 0x000fe200078e02ff */
[----:B------:R-:W-:Y:S01]  /*0280*/  SHF.R.U32.HI R18, RZ, 0x1, R26 ;  /* 0x00000001ff127819 */ /* 0x000fe2000001161a */
[----:B------:R-:W-:Y:S01]  /*0290*/  IMAD R24, R3, 0x8, R0 ;  /* 0x0000000803187824 */ /* 0x000fe200078e0200 */
[----:B------:R-:W-:Y:S01]  /*02a0*/  ISETP.GT.U32.OR P0, PT, R26, 0xf, P0 ;  /* 0x0000000f1a00780c */ /* 0x000fe20000704470 */
[C---:B------:R-:W-:Y:S01]  /*02b0*/  VIADD R14, R19.reuse, 0x1e00 ;  /* 0x00001e00130e7836 */ /* 0x040fe20000000000 */
[----:B------:R-:W-:Y:S01]  /*02c0*/  SEL R20, R20, 0x7ffffff1, P1 ;  /* 0x7ffffff114147807 */ /* 0x000fe20000800000 */
[C---:B------:R-:W-:Y:S01]  /*02d0*/  VIADD R11, R19.reuse, 0x3c00 ;  /* 0x00003c00130b7836 */ /* 0x040fe20000000000 */
[----:B------:R-:W-:Y:S01]  /*02e0*/  LOP3.LUT R18, R18, 0x7ffffff8, RZ, 0xc0, !PT ;  /* 0x7ffffff812127812 */ /* 0x000fe200078ec0ff */
[C---:B------:R-:W-:Y:S01]  /*02f0*/  VIADD R8, R19.reuse, 0x5a00 ;  /* 0x00005a0013087836 */ /* 0x040fe20000000000 */
[----:B------:R-:W-:Y:S01]  /*0300*/  MOV R90, UR6 ;  /* 0x00000006005a7c02 */ /* 0x000fe20008000f00 */
[C---:B------:R-:W-:Y:S01]  /*0310*/  VIADD R5, R19.reuse, 0x7800 ;  /* 0x0000780013057836 */ /* 0x040fe20000000000 */
[----:B------:R-:W-:Y:S01]  /*0320*/  LEA R17, R26, UR4, 0x3 ;  /* 0x000000041a117c11 */ /* 0x000fe2000f8e18ff */
[C---:B------:R-:W-:Y:S01]  /*0330*/  VIADD R0, R19.reuse, 0x9600 ;  /* 0x0000960013007836 */ /* 0x040fe20000000000 */
[----:B------:R-:W-:-:S02]  /*0340*/  IADD3 R16, R19, 0xa00, RZ ;  /* 0x00000a0013107810 */ /* 0x000fc40007ffe0ff */
[C---:B------:R-:W-:Y:S02]  /*0350*/  IADD3 R15, R19.reuse, 0x1400, RZ ;  /* 0x00001400130f7810 */ /* 0x040fe40007ffe0ff */
[C---:B------:R-:W-:Y:S02]  /*0360*/  IADD3 R13, R19.reuse, 0x2800, RZ ;  /* 0x00002800130d7810 */ /* 0x040fe40007ffe0ff */
[C---:B------:R-:W-:Y:S02]  /*0370*/  IADD3 R12, R19.reuse, 0x3200, RZ ;  /* 0x00003200130c7810 */ /* 0x040fe40007ffe0ff */
[C---:B------:R-:W-:Y:S02]  /*0380*/  IADD3 R10, R19.reuse, 0x4600, RZ ;  /* 0x00004600130a7810 */ /* 0x040fe40007ffe0ff */
[C---:B------:R-:W-:Y:S02]  /*0390*/  IADD3 R9, R19.reuse, 0x5000, RZ ;  /* 0x0000500013097810 */ /* 0x040fe40007ffe0ff */
[----:B------:R-:W-:-:S02]  /*03a0*/  IADD3 R7, R19, 0x6400, RZ ;  /* 0x0000640013077810 */ /* 0x000fc40007ffe0ff */
[C---:B------:R-:W-:Y:S02]  /*03b0*/  IADD3 R6, R19.reuse, 0x6e00, RZ ;  /* 0x00006e0013067810 */ /* 0x040fe40007ffe0ff */
[C---:B------:R-:W-:Y:S02]  /*03c0*/  IADD3 R4, R19.reuse, 0x8200, RZ ;  /* 0x0000820013047810 */ /* 0x040fe40007ffe0ff */
[----:B------:R-:W-:Y:S02]  /*03d0*/  IADD3 R2, R19, 0x8c00, RZ ;  /* 0x00008c0013027810 */ /* 0x000fe40007ffe0ff */
[----:B------:R-:W-:Y:S01]  /*03e0*/  ISETP.EQ.OR.EX P0, PT, RZ, UR11, P0, P2 ;  /* 0x0000000bff007c0c */ /* 0x000fe20008702720 */
[----:B------:R-:W-:-:S12]  /*03f0*/  ULDC.64 UR10, c[0x0][0x208] ;  /* 0x00008200000a7ab9 */ /* 0x000fd80000000a00 */
.L_x_1618:
[----:B--2---:R-:W-:Y:S01]  /*0400*/  IMAD.WIDE.U32 R30, R26, -0x33333333, RZ ;  /* 0xcccccccd1a1e7825 */ /* 0x004fe200078e00ff */
[----:B------:R-:W-:Y:S01]  /*0410*/  LOP3.LUT R114, R22, 0x1, RZ, 0xc0, !PT ;  /* 0x0000000116727812 */ /* 0x000fe200078ec0ff */
[----:B------:R-:W-:Y:S01]  /*0420*/  ULDC.64 UR6, c[0x0][0x218] ;  /* 0x0000860000067ab9 */ /* 0x000fe20000000a00 */
[----:B------:R-:W-:Y:S01]  /*0430*/  SHF.R.U32.HI R120, RZ, 0x1, R21 ;  /* 0x00000001ff787819 */ /* 0x000fe20000011615 */
[----:B------:R-:W0:Y:S01]  /*0440*/  LDC.64 R94, c[0x0][0x220] ;  /* 0x00008800ff5e7b82 */ /* 0x000e220000000a00 */
[----:B------:R-:W-:Y:S01]  /*0450*/  SHF.R.U32.HI R31, RZ, 0x6, R31 ;  /* 0x00000006ff1f7819 */ /* 0x000fe2000001161f */
[----:B------:R-:W-:Y:S01]  /*0460*/  IMAD R101, R114, 0x140, RZ ;  /* 0x0000014072657824 */ /* 0x000fe200078e02ff */
[----:B------:R-:W-:Y:S01]  /*0470*/  SHF.R.U64 R118, R22, 0x1, R21 ;  /* 0x0000000116767819 */ /* 0x000fe20000001215 */
[----:B------:R-:W-:Y:S02]  /*0480*/  IMAD R59, R120, 0xa0000, RZ ;  /* 0x000a0000783b7824 */ /* 0x000fe400078e02ff */
[----:B------:R-:W-:-:S02]  /*0490*/  IMAD R116, R31, -0x50, R26 ;  /* 0xffffffb01f747824 */ /* 0x000fc400078e021a */
[----:B------:R-:W1:Y:S03]  /*04a0*/  LDC.64 R96, c[0x0][0x228] ;  /* 0x00008a00ff607b82 */ /* 0x000e660000000a00 */
[----:B------:R-:W-:-:S04]  /*04b0*/  LEA R98, R116, R101, 0x2 ;  /* 0x0000006574627211 */ /* 0x000fc800078e10ff */
[----:B------:R-:W-:-:S03]  /*04c0*/  SHF.R.S32.HI R99, RZ, 0x1f, R98 ;  /* 0x0000001fff637819 */ /* 0x000fc60000011462 */
[----:B------:R-:W-:-:S05]  /*04d0*/  IMAD.WIDE.U32 R60, R118, 0xa0000, R98 ;  /* 0x000a0000763c7825 */ /* 0x000fca00078e0062 */
[----:B------:R-:W-:Y:S02]  /*04e0*/  IADD3 R59, R61, R59, RZ ;  /* 0x0000003b3d3b7210 */ /* 0x000fe40007ffe0ff */
[----:B------:R-:W-:-:S04]  /*04f0*/  IADD3 R30, P1, R19, R60, RZ ;  /* 0x0000003c131e7210 */ /* 0x000fc80007f3e0ff */
[----:B------:R-:W-:Y:S01]  /*0500*/  SHF.L.U32 R29, R30, 0x1, RZ ;  /* 0x000000011e1d7819 */ /* 0x000fe200000006ff */
[----:B------:R-:W-:-:S03]  /*0510*/  IMAD.X R3, RZ, RZ, R59, P1 ;  /* 0x000000ffff037224 */ /* 0x000fc600008e063b */
[----:B------:R-:W-:Y:S02]  /*0520*/  IADD3 R88, P1, R29, UR6, RZ ;  /* 0x000000061d587c10 */ /* 0x000fe4000ff3e0ff */
[----:B------:R-:W-:-:S04]  /*0530*/  SHF.L.U64.HI R30, R30, 0x1, R3 ;  /* 0x000000011e1e7819 */ /* 0x000fc80000010203 */
[----:B------:R-:W-:Y:S02]  /*0540*/  IADD3.X R89, R30, UR7, RZ, P1, !PT ;  /* 0x000000071e597c10 */ /* 0x000fe40008ffe4ff */
[----:B------:R-:W-:-:S04]  /*0550*/  IADD3 R32, P1, R16, R60, RZ ;  /* 0x0000003c10207210 */ /* 0x000fc80007f3e0ff */
[----:B------:R-:W2:Y:S01]  /*0560*/  LDG.E.64.CONSTANT R88, desc[UR10][R88.64] ;  /* 0x0000000a58587981 */ /* 0x000ea2000c1e9b00 */
[----:B------:R-:W-:Y:S01]  /*0570*/  IMAD.SHL.U32 R31, R32, 0x2, RZ ;  /* 0x00000002201f7824 */ /* 0x000fe200078e00ff */
[----:B------:R-:W-:-:S04]  /*0580*/  IADD3.X R3, RZ, R59, RZ, P1, !PT ;  /* 0x0000003bff037210 */ /* 0x000fc80000ffe4ff */
[----:B------:R-:W-:Y:S02]  /*0590*/  SHF.L.U64.HI R32, R32, 0x1, R3 ;  /* 0x0000000120207819 */ /* 0x000fe40000010203 */
[----:B------:R-:W-:-:S04]  /*05a0*/  IADD3 R86, P1, R31, UR6, RZ ;  /* 0x000000061f567c10 */ /* 0x000fc8000ff3e0ff */
[----:B------:R-:W-:Y:S02]  /*05b0*/  IADD3.X R87, R32, UR7, RZ, P1, !PT ;  /* 0x0000000720577c10 */ /* 0x000fe40008ffe4ff */
[----:B------:R-:W-:-:S04]  /*05c0*/  IADD3 R34, P1, R15, R60, RZ ;  /* 0x0000003c0f227210 */ /* 0x000fc80007f3e0ff */
[----:B---3--:R-:W3:Y:S01]  /*05d0*/  LDG.E.64.CONSTANT R86, desc[UR10][R86.64] ;  /* 0x0000000a56567981 */ /* 0x008ee2000c1e9b00 */
[----:B------:R-:W-:Y:S02]  /*05e0*/  IADD3.X R3, RZ, R59, RZ, P1, !PT ;  /* 0x0000003bff037210 */ /* 0x000fe40000ffe4ff */
[C---:B------:R-:W-:Y:S02]  /*05f0*/  SHF.L.U32 R33, R34.reuse, 0x1, RZ ;  /* 0x0000000122217819 */ /* 0x040fe400000006ff */
[----:B------:R-:W-:Y:S02]  /*0600*/  SHF.L.U64.HI R34, R34, 0x1, R3 ;  /* 0x0000000122227819 */ /* 0x000fe40000010203 */
[----:B------:R-:W-:-:S04]  /*0610*/  IADD3 R84, P1, R33, UR6, RZ ;  /* 0x0000000621547c10 */ /* 0x000fc8000ff3e0ff */
[----:B------:R-:W-:Y:S02]  /*0620*/  IADD3.X R85, R34, UR7, RZ, P1, !PT ;  /* 0x0000000722557c10 */ /* 0x000fe40008ffe4ff */
[----:B------:R-:W-:-:S04]  /*0630*/  IADD3 R36, P1, R14, R60, RZ ;  /* 0x0000003c0e247210 */ /* 0x000fc80007f3e0ff */
[----:B------:R-:W4:Y:S01]  /*0640*/  LDG.E.64.CONSTANT R84, desc[UR10][R84.64] ;  /* 0x0000000a54547981 */ /* 0x000f22000c1e9b00 */
[----:B------:R-:W-:Y:S01]  /*0650*/  IMAD.X R3, RZ, RZ, R59, P1 ;  /* 0x000000ffff037224 */ /* 0x000fe200008e063b */
[----:B------:R-:W-:-:S04]  /*0660*/  SHF.L.U32 R35, R36, 0x1, RZ ;  /* 0x0000000124237819 */ /* 0x000fc800000006ff */
[----:B------:R-:W-:Y:S02]  /*0670*/  SHF.L.U64.HI R36, R36, 0x1, R3 ;  /* 0x0000000124247819 */ /* 0x000fe40000010203 */
[----:B------:R-:W-:-:S04]  /*0680*/  IADD3 R82, P1, R35, UR6, RZ ;  /* 0x0000000623527c10 */ /* 0x000fc8000ff3e0ff */
[----:B------:R-:W-:Y:S02]  /*0690*/  IADD3.X R83, R36, UR7, RZ, P1, !PT ;  /* 0x0000000724537c10 */ /* 0x000fe40008ffe4ff */
[----:B------:R-:W-:-:S04]  /*06a0*/  IADD3 R38, P1, R13, R60, RZ ;  /* 0x0000003c0d267210 */ /* 0x000fc80007f3e0ff */
[----:B------:R-:W4:Y:S01]  /*06b0*/  LDG.E.64.CONSTANT R82, desc[UR10][R82.64] ;  /* 0x0000000a52527981 */ /* 0x000f22000c1e9b00 */
[----:B------:R-:W-:Y:S01]  /*06c0*/  IMAD.SHL.U32 R37, R38, 0x2, RZ ;  /* 0x0000000226257824 */ /* 0x000fe200078e00ff */
[----:B------:R-:W-:-:S04]  /*06d0*/  IADD3.X R3, RZ, R59, RZ, P1, !PT ;  /* 0x0000003bff037210 */ /* 0x000fc80000ffe4ff */
[----:B------:R-:W-:Y:S02]  /*06e0*/  SHF.L.U64.HI R38, R38, 0x1, R3 ;  /* 0x0000000126267819 */ /* 0x000fe40000010203 */
[----:B------:R-:W-:-:S04]  /*06f0*/  IADD3 R80, P1, R37, UR6, RZ ;  /* 0x0000000625507c10 */ /* 0x000fc8000ff3e0ff */
[----:B------:R-:W-:Y:S02]  /*0700*/  IADD3.X R81, R38, UR7, RZ, P1, !PT ;  /* 0x0000000726517c10 */ /* 0x000fe40008ffe4ff */
[----:B------:R-:W-:-:S04]  /*0710*/  IADD3 R40, P1, R12, R60, RZ ;  /* 0x0000003c0c287210 */ /* 0x000fc80007f3e0ff */
[----:B------:R-:W4:Y:S01]  /*0720*/  LDG.E.64.CONSTANT R80, desc[UR10][R80.64] ;  /* 0x0000000a50507981 */ /* 0x000f22000c1e9b00 */
        /* <DEDUP_REMOVED lines=68> */
[----:B------:R-:W-:-:S03]  /*0b70*/  IADD3 R108, P1, R0, R60, RZ ;  /* 0x0000003c006c7210 */ /* 0x000fc60007f3e0ff */
[----:B------:R2:W4:Y:S02]  /*0b80*/  LDG.E.64.CONSTANT R60, desc[UR10][R102.64] ;  /* 0x0000000a663c7981 */ /* 0x000524000c1e9b00 */
[----:B------:R-:W-:Y:S01]  /*0b90*/  IMAD.X R3, RZ, RZ, R59, P1 ;  /* 0x000000ffff037224 */ /* 0x000fe200008e063b */
[----:B------:R-:W-:-:S04]  /*0ba0*/  SHF.L.U32 R59, R108, 0x1, RZ ;  /* 0x000000016c3b7819 */ /* 0x000fc800000006ff */
[----:B------:R-:W-:Y:S02]  /*0bb0*/  SHF.L.U64.HI R108, R108, 0x1, R3 ;  /* 0x000000016c6c7819 */ /* 0x000fe40000010203 */
[----:B------:R-:W-:-:S04]  /*0bc0*/  IADD3 R92, P1, R59, UR6, RZ ;  /* 0x000000063b5c7c10 */ /* 0x000fc8000ff3e0ff */
[----:B------:R-:W-:-:S06]  /*0bd0*/  IADD3.X R93, R108, UR7, RZ, P1, !PT ;  /* 0x000000076c5d7c10 */ /* 0x000fcc0008ffe4ff */
[----:B------:R-:W4:Y:S01]  /*0be0*/  LDG.E.64.CONSTANT R92, desc[UR10][R92.64] ;  /* 0x0000000a5c5c7981 */ /* 0x000f22000c1e9b00 */
[----:B0-----:R-:W-:-:S04]  /*0bf0*/  IMAD.WIDE R94, R98, 0x2, R94 ;  /* 0x00000002625e7825 */ /* 0x001fc800078e025e */
[----:B-1----:R-:W-:Y:S02]  /*0c00*/  IMAD.WIDE R96, R98, 0x2, R96 ;  /* 0x0000000262607825 */ /* 0x002fe400078e0260 */
[----:B------:R-:W5:Y:S04]  /*0c10*/  LDG.E.64.CONSTANT R94, desc[UR10][R94.64] ;  /* 0x0000000a5e5e7981 */ /* 0x000f68000c1e9b00 */
[----:B------:R-:W5:Y:S01]  /*0c20*/  LDG.E.64.CONSTANT R96, desc[UR10][R96.64] ;  /* 0x0000000a60607981 */ /* 0x000f62000c1e9b00 */
[----:B------:R-:W-:Y:S01]  /*0c30*/  ISETP.GT.U32.AND P1, PT, R26, 0x3f, PT ;  /* 0x0000003f1a00780c */ /* 0x000fe20003f24070 */
[----:B------:R-:W-:Y:S01]  /*0c40*/  BSSY B0, `(.L_x_1608) ;  /* 0x000011a000007945 */ /* 0x000fe20003800000 */
[----:B------:R-:W-:Y:S02]  /*0c50*/  SHF.L.U32 R122, R22, 0x4, RZ ;  /* 0x00000004167a7819 */ /* 0x000fe400000006ff */
[----:B------:R-:W-:-:S02]  /*0c60*/  CS2R R106, SRZ ;  /* 0x00000000006a7805 */ /* 0x000fc4000001ff00 */
[----:B------:R-:W-:Y:S02]  /*0c70*/  LOP3.LUT R122, R122, 0x10, RZ, 0xc0, !PT ;  /* 0x000000107a7a7812 */ /* 0x000fe400078ec0ff */
        /* <DEDUP_REMOVED lines=12> */
[C---:B---3--:R-:W-:Y:S01]  /*0d40*/  PRMT R98, R86.reuse, 0x7632, R98 ;  /* 0x0000763256627816 */ /* 0x048fe20000000062 */
[----:B------:R-:W-:Y:S02]  /*0d50*/  IMAD.U32 R111, R86, 0x10000, RZ ;  /* 0x00010000566f7824 */ /* 0x000fe400078e00ff */
        /* <DEDUP_REMOVED lines=8> */
[----:B------:R-:W-:-:S03]  /*0de0*/  FADD.FTZ R100, R100, R99 ;  /* 0x0000006364647221 */ /* 0x000fc60000010000 */
[----:B------:R-:W-:Y:S02]  /*0df0*/  IMAD.U32 R99, R98, 0x10000, RZ ;  /* 0x0001000062637824 */ /* 0x000fe400078e00ff */
[----:B------:R-:W-:Y:S01]  /*0e00*/  FFMA.FTZ R102, R113, R113, R102 ;  /* 0x0000007171667223 */ /* 0x000fe20000010066 */
[----:B------:R-:W-:Y:S01]  /*0e10*/  FADD.FTZ R100, R100, R113 ;  /* 0x0000007164647221 */ /* 0x000fe20000010000 */
[C---:B----4-:R-:W-:Y:S01]  /*0e20*/  SHF.L.U32 R115, R84.reuse, 0x10, RZ ;  /* 0x0000001054737819 */ /* 0x050fe200000006ff */
[----:B------:R-:W-:Y:S01]  /*0e30*/  IMAD.U32 R117, R85, 0x10000, RZ ;  /* 0x0001000055757824 */ /* 0x000fe200078e00ff */
[----:B------:R-:W-:Y:S01]  /*0e40*/  PRMT R98, R84, 0x7632, R98 ;  /* 0x0000763254627816 */ /* 0x000fe20000000062 */
[----:B------:R-:W-:Y:S01]  /*0e50*/  FFMA.FTZ R102, R99, R99, R102 ;  /* 0x0000006363667223 */ /* 0x000fe20000010066 */
[----:B------:R-:W-:Y:S02]  /*0e60*/  FADD.FTZ R100, R100, R99 ;  /* 0x0000006364647221 */ /* 0x000fe40000010000 */
        /* <DEDUP_REMOVED lines=23> */
[C---:B------:R-:W-:Y:S01]  /*0fe0*/  PRMT R98, R80.reuse, 0x7632, R98 ;  /* 0x0000763250627816 */ /* 0x040fe20000000062 */
        /* <DEDUP_REMOVED lines=13> */
[C---:B------:R-:W-:Y:S01]  /*10c0*/  SHF.L.U32 R127, R78.reuse, 0x10, RZ ;  /* 0x000000104e7f7819 */ /* 0x040fe200000006ff */
        /* <DEDUP_REMOVED lines=155> */
[----:B------:R0:W-:Y:S01]  /*1a80*/  STS.64 [R24], R98 ;  /* 0x0000006218007388 */ /* 0x0001e20000000a00 */
[----:B------:R-:W-:Y:S06]  /*1a90*/  BAR.SYNC.DEFER_BLOCKING 0x0 ;  /* 0x0000000000007b1d */ /* 0x000fec0000010000 */
[----:B------:R-:W-:Y:S05]  /*1aa0*/  @P1 BRA `(.L_x_1609) ;  /* 0x0000000000cc1947 */ /* 0x000fea0003800000 */
[----:B0-----:R-:W0:Y:S01]  /*1ab0*/  S2R R99, SR_CgaCtaId ;  /* 0x0000000000637919 */ /* 0x001e220000008800 */
[----:B------:R-:W-:Y:S02]  /*1ac0*/  LEA.HI R98, R26, R122, RZ, 0x1e ;  /* 0x0000007a1a627211 */ /* 0x000fe400078ff0ff */
[----:B------:R-:W-:-:S03]  /*1ad0*/  MOV R102, 0x400 ;  /* 0x0000040000667802 */ /* 0x000fc60000000f00 */
[----:B------:R-:W-:-:S05]  /*1ae0*/  IMAD R101, R98, 0x14, -R101 ;  /* 0x0000001462657824 */ /* 0x000fca00078e0a65 */
[----:B------:R-:W-:Y:S02]  /*1af0*/  SHF.R.S32.HI R98, RZ, 0x1f, R101 ;  /* 0x0000001fff627819 */ /* 0x000fe40000011465 */
[C---:B------:R-:W-:Y:S02]  /*1b00*/  IADD3 R105, R101.reuse, 0xc, RZ ;  /* 0x0000000c65697810 */ /* 0x040fe40007ffe0ff */
[----:B------:R-:W-:Y:S02]  /*1b10*/  LEA.HI R98, R98, R101, RZ, 0x2 ;  /* 0x0000006562627211 */ /* 0x000fe400078f10ff */
[----:B------:R-:W-:Y:S02]  /*1b20*/  IADD3 R103, R101, 0x8, RZ ;  /* 0x0000000865677810 */ /* 0x000fe40007ffe0ff */
[----:B------:R-:W-:Y:S02]  /*1b30*/  SHF.R.S32.HI R106, RZ, 0x1f, R105 ;  /* 0x0000001fff6a7819 */ /* 0x000fe40000011469 */
[----:B------:R-:W-:-:S02]  /*1b40*/  SHF.R.S32.HI R104, RZ, 0x1f, R103 ;  /* 0x0000001fff687819 */ /* 0x000fc40000011467 */
[----:B------:R-:W-:Y:S01]  /*1b50*/  LEA.HI R106, R106, R105, RZ, 0x2 ;  /* 0x000000696a6a7211 */ /* 0x000fe200078f10ff */
[----:B------:R-:W-:Y:S01]  /*1b60*/  VIADD R105, R101, 0x10 ;  /* 0x0000001065697836 */ /* 0x000fe20000000000 */
[----:B------:R-:W-:-:S04]  /*1b70*/  LEA.HI R103, R104, R103, RZ, 0x2 ;  /* 0x0000006768677211 */ /* 0x000fc800078f10ff */
[----:B------:R-:W-:Y:S02]  /*1b80*/  SHF.R.S32.HI R103, RZ, 0x2, R103 ;  /* 0x00000002ff677819 */ /* 0x000fe40000011467 */
[----:B0-----:R-:W-:Y:S01]  /*1b90*/  LEA R102, R99, R102, 0x18 ;  /* 0x0000006663667211 */ /* 0x001fe200078ec0ff */
[----:B------:R-:W-:-:S04]  /*1ba0*/  VIADD R99, R101, 0x4 ;  /* 0x0000000465637836 */ /* 0x000fc80000000000 */
[----:B------:R-:W-:Y:S01]  /*1bb0*/  IMAD R103, R103, 0x28, R102 ;  /* 0x0000002867677824 */ /* 0x000fe200078e0266 */
[----:B------:R-:W-:-:S04]  /*1bc0*/  SHF.R.S32.HI R100, RZ, 0x1f, R99 ;  /* 0x0000001fff647819 */ /* 0x000fc80000011463 */
[----:B------:R-:W-:Y:S02]  /*1bd0*/  LEA.HI R100, R100, R99, RZ, 0x2 ;  /* 0x0000006364647211 */ /* 0x000fe400078f10ff */
[----:B------:R-:W-:Y:S02]  /*1be0*/  SHF.R.S32.HI R99, RZ, 0x2, R98 ;  /* 0x00000002ff637819 */ /* 0x000fe40000011462 */
[----:B------:R-:W-:Y:S02]  /*1bf0*/  SHF.L.U32 R98, R26, 0x3, RZ ;  /* 0x000000031a627819 */ /* 0x000fe400000006ff */
[----:B------:R-:W-:Y:S01]  /*1c00*/  SHF.R.S32.HI R101, RZ, 0x2, R100 ;  /* 0x00000002ff657819 */ /* 0x000fe20000011464 */
[--C-:B------:R-:W-:Y:S01]  /*1c10*/  IMAD R99, R99, 0x28, R102.reuse ;  /* 0x0000002863637824 */ /* 0x100fe200078e0266 */
[----:B------:R-:W-:Y:S02]  /*1c20*/  LOP3.LUT R104, R98, 0x18, RZ, 0xc0, !PT ;  /* 0x0000001862687812 */ /* 0x000fe400078ec0ff */
[----:B------:R-:W-:Y:S01]  /*1c30*/  SHF.R.S32.HI R98, RZ, 0x1f, R105 ;  /* 0x0000001fff627819 */ /* 0x000fe20000011469 */
[----:B------:R-:W-:Y:S01]  /*1c40*/  IMAD R101, R101, 0x28, R102 ;  /* 0x0000002865657824 */ /* 0x000fe200078e0266 */
[----:B------:R-:W-:-:S02]  /*1c50*/  IADD3 R99, R99, R104, RZ ;  /* 0x0000006863637210 */ /* 0x000fc40007ffe0ff */
[----:B------:R-:W-:Y:S02]  /*1c60*/  LEA.HI R100, R98, R105, RZ, 0x2 ;  /* 0x0000006962647211 */ /* 0x000fe400078f10ff */
[----:B------:R-:W-:Y:S02]  /*1c70*/  SHF.R.S32.HI R105, RZ, 0x2, R106 ;  /* 0x00000002ff697819 */ /* 0x000fe4000001146a */
[C---:B------:R-:W-:Y:S01]  /*1c80*/  IADD3 R101, R104.reuse, R101, RZ ;  /* 0x0000006568657210 */ /* 0x040fe20007ffe0ff */
[----:B------:R-:W0:Y:S01]  /*1c90*/  LDS.64 R98, [R99] ;  /* 0x0000000063627984 */ /* 0x000e220000000a00 */
[----:B------:R-:W-:Y:S01]  /*1ca0*/  SHF.R.S32.HI R107, RZ, 0x2, R100 ;  /* 0x00000002ff6b7819 */ /* 0x000fe20000011464 */
[--C-:B------:R-:W-:Y:S01]  /*1cb0*/  IMAD R105, R105, 0x28, R102.reuse ;  /* 0x0000002869697824 */ /* 0x100fe200078e0266 */
[----:B------:R-:W-:Y:S02]  /*1cc0*/  IADD3 R103, R104, R103, RZ ;  /* 0x0000006768677210 */ /* 0x000fe40007ffe0ff */
[----:B------:R-:W1:Y:S01]  /*1cd0*/  LDS.64 R100, [R101] ;  /* 0x0000000065647984 */ /* 0x000e620000000a00 */
[----:B------:R-:W-:-:S02]  /*1ce0*/  IMAD R107, R107, 0x28, R102 ;  /* 0x000000286b6b7824 */ /* 0x000fc400078e0266 */
        /* <DEDUP_REMOVED lines=15> */
.L_x_1609:
[----:B------:R-:W-:Y:S05]  /*1de0*/  BSYNC B0 ;  /* 0x0000000000007941 */ /* 0x000fea0003800000 */
.L_x_1608:
        /* <DEDUP_REMOVED lines=8> */
[----:B------:R0:W1:Y:S04]  /*1e70*/  SHFL.BFLY PT, R105, R102, 0x1, 0x1f ;  /* 0x0c201f0066697f89 */ /* 0x00006800000e0000 */
[----:B------:R0:W2:Y:S01]  /*1e80*/  SHFL.BFLY PT, R104, R99, 0x1, 0x1f ;  /* 0x0c201f0063687f89 */ /* 0x0000a200000e0000 */
[----:B------:R-:W-:Y:S05]  /*1e90*/  @P2 BRA `(.L_x_1611) ;  /* 0x0000000000242947 */ /* 0x000fea0003800000 */
[----:B------:R-:W3:Y:S01]  /*1ea0*/  LDC R98, c[0x0][0x10] ;  /* 0x00000400ff627b82 */ /* 0x000ee20000000800 */
[----:B0-2---:R-:W-:-:S07]  /*1eb0*/  FADD.FTZ R99, R99, R104 ;  /* 0x0000006863637221 */ /* 0x005fce0000010000 */
[----:B------:R-:W0:Y:S01]  /*1ec0*/  LDC.64 R100, c[0x0][0x248] ;  /* 0x00009200ff647b82 */ /* 0x000e220000000a00 */
[----:B---3--:R-:W-:-:S05]  /*1ed0*/  IMAD R98, R98, R23, UR8 ;  /* 0x0000000862627e24 */ /* 0x008fca000f8e0217 */
[----:B------:R-:W-:-:S04]  /*1ee0*/  LEA R98, R98, R25, 0x8 ;  /* 0x0000001962627211 */ /* 0x000fc800078e40ff */
[----:B------:R-:W-:Y:S01]  /*1ef0*/  SHF.L.U32 R103, R98, 0x1, RZ ;  /* 0x0000000162677819 */ /* 0x000fe200000006ff */
[----:B-1----:R-:W-:-:S04]  /*1f00*/  FADD.FTZ R98, R102, R105 ;  /* 0x0000006966627221 */ /* 0x002fc80000010000 */
[----:B0-----:R-:W-:-:S05]  /*1f10*/  IMAD.WIDE.U32 R100, R103, 0x4, R100 ;  /* 0x0000000467647825 */ /* 0x001fca00078e0064 */
[----:B------:R3:W-:Y:S02]  /*1f20*/  STG.E.64 desc[UR10][R100.64], R98 ;  /* 0x0000006264007986 */ /* 0x0007e4000c101b0a */
.L_x_1611:
[----:B------:R-:W-:Y:S05]  /*1f30*/  BSYNC B0 ;  /* 0x0000000000007941 */ /* 0x000fea0003800000 */
.L_x_1610:
[----:B------:R-:W-:Y:S01]  /*1f40*/  BAR.SYNC.DEFER_BLOCKING 0x0 ;  /* 0x0000000000007b1d */ /* 0x000fe20000010000 */
[----:B---3--:R-:W-:-:S05]  /*1f50*/  CS2R R100, SRZ ;  /* 0x0000000000647805 */ /* 0x008fca000001ff00 */
[----:B------:R-:W-:Y:S05]  /*1f60*/  @P3 BRA `(.L_x_1612) ;  /* 0x0000000000283947 */ /* 0x000fea0003800000 */
[----:B------:R-:W-:Y:S06]  /*1f70*/  MEMBAR.ALL.GPU ;  /* 0x0000000000007992 */ /* 0x000fec000000a000 */
[----:B------:R-:W-:-:S00]  /*1f80*/  ERRBAR ;  /* 0x00000000000079ab */ /* 0x000fc00000000000 */
[----:B------:R-:W-:Y:S06]  /*1f90*/  CGAERRBAR ;  /* 0x00000000000075ab */ /* 0x000fec0000000000 */
[----:B------:R3:W5:Y:S02]  /*1fa0*/  ATOM.E.ADD.STRONG.GPU PT, R98, desc[UR10][R90.64], R20 ;  /* 0x000000145a62798a */ /* 0x00076400081ee1ca */
.L_x_1613:
[----:B0-----:R-:W4:Y:S04]  /*1fb0*/  LD.E.STRONG.GPU R99, desc[UR10][R90.64] ;  /* 0x0000000a5a637980 */ /* 0x001f28000c10f900 */
[----:B----4-:R-:W-:Y:S01]  /*1fc0*/  CCTL.IVALL ;  /* 0x00000000ff00798f */ /* 0x010fe20002000000 */
[----:B------:R-:W-:Y:S05]  /*1fd0*/  YIELD ;  /* 0x0000000000007946 */ /* 0x000fea0003800000 */
[----:B-----5:R-:W-:-:S04]  /*1fe0*/  LOP3.LUT R99, R99, R98, RZ, 0x3c, !PT ;  /* 0x0000006263637212 */ /* 0x020fc800078e3cff */
[----:B------:R-:W-:-:S13]  /*1ff0*/  ISETP.GT.AND P2, PT, R99, -0x1, PT ;  /* 0xffffffff6300780c */ /* 0x000fda0003f44270 */
[----:B------:R-:W-:Y:S05]  /*2000*/  @P2 BRA `(.L_x_1613) ;  /* 0xfffffffc00e82947 */ /* 0x000fea000383ffff */
.L_x_1612:
[----:B------:R-:W-:Y:S05]  /*2010*/  WARPSYNC.ALL ;  /* 0x0000000000007948 */ /* 0x000fea0003800000 */
[----:B------:R-:W-:Y:S06]  /*2020*/  BAR.SYNC.DEFER_BLOCKING 0x0 ;  /* 0x0000000000007b1d */ /* 0x000fec0000010000 */
[----:B------:R-:W-:Y:S04]  /*2030*/  BSSY B0, `(.L_x_1614) ;  /* 0x000000e000007945 */ /* 0x000fe80003800000 */
[----:B------:R-:W-:Y:S05]  /*2040*/  @P1 BRA `(.L_x_1615) ;  /* 0x0000000000301947 */ /* 0x000fea0003800000 */
[----:B------:R-:W4:Y:S01]  /*2050*/  LDC R100, c[0x0][0x10] ;  /* 0x00000400ff647b82 */ /* 0x000f220000000800 */
[C---:B------:R-:W-:Y:S02]  /*2060*/  LOP3.LUT R101, R26.reuse, 0x7ffffff0, RZ, 0xc0, !PT ;  /* 0x7ffffff01a657812 */ /* 0x040fe400078ec0ff */
[----:B------:R-:W-:-:S05]  /*2070*/  LOP3.LUT R103, R26, 0xf, RZ, 0xc0, !PT ;  /* 0x0000000f1a677812 */ /* 0x000fca00078ec0ff */
[----:B0-----:R-:W0:Y:S01]  /*2080*/  LDC.64 R98, c[0x0][0x248] ;  /* 0x00009200ff627b82 */ /* 0x001e220000000a00 */
[----:B----4-:R-:W-:-:S04]  /*2090*/  IMAD R100, R100, R23, UR8 ;  /* 0x0000000864647e24 */ /* 0x010fc8000f8e0217 */
[----:B------:R-:W-:-:S05]  /*20a0*/  IMAD R100, R100, 0x100, R101 ;  /* 0x0000010064647824 */ /* 0x000fca00078e0265 */
[----:B------:R-:W-:-:S04]  /*20b0*/  IADD3 R100, R100, R103, RZ ;  /* 0x0000006764647210 */ /* 0x000fc80007ffe0ff */
[----:B------:R-:W-:-:S05]  /*20c0*/  SHF.L.U32 R101, R100, 0x1, RZ ;  /* 0x0000000164657819 */ /* 0x000fca00000006ff */
[----:B0-----:R-:W-:-:S06]  /*20d0*/  IMAD.WIDE.U32 R98, R101, 0x4, R98 ;  /* 0x0000000465627825 */ /* 0x001fcc00078e0062 */
[----:B------:R-:W4:Y:S02]  /*20e0*/  LDG.E.64 R98, desc[UR10][R98.64] ;  /* 0x0000000a62627981 */ /* 0x000f24000c1e1b00 */
[----:B----4-:R-:W-:Y:S01]  /*20f0*/  FADD.FTZ R101, RZ, R98 ;  /* 0x00000062ff657221 */ /* 0x010fe20000010000 */
[----:B------:R-:W-:-:S07]  /*2100*/  FADD.FTZ R100, RZ, R99 ;  /* 0x00000063ff647221 */ /* 0x000fce0000010000 */
.L_x_1615:
[----:B------:R-:W-:Y:S05]  /*2110*/  BSYNC B0 ;  /* 0x0000000000007941 */ /* 0x000fea0003800000 */
.L_x_1614:
[----:B------:R-:W4:Y:S01]  /*2120*/  SHFL.BFLY PT, R98, R101, 0x8, 0x1f ;  /* 0x0d001f0065627f89 */ /* 0x000f2200000e0000 */
[----:B------:R-:W-:Y:S01]  /*2130*/  LOP3.LUT P1, RZ, R26, 0xffffff0f, RZ, 0xc0, !PT ;  /* 0xffffff0f1aff7812 */ /* 0x000fe2000782c0ff */
[----:B------:R-:W-:Y:S01]  /*2140*/  BSSY B0, `(.L_x_1616) ;  /* 0x0000044000007945 */ /* 0x000fe20003800000 */
[----:B------:R-:W-:Y:S01]  /*2150*/  PRMT R70, R89, 0x7632, R70 ;  /* 0x0000763259467816 */ /* 0x000fe20000000046 */
[----:B0-----:R-:W0:Y:S01]  /*2160*/  SHFL.BFLY PT, R99, R100, 0x8, 0x1f ;  /* 0x0d001f0064637f89 */ /* 0x001e2200000e0000 */
        /* <DEDUP_REMOVED lines=10> */
[----:B----4-:R-:W-:Y:S01]  /*2210*/  FADD.FTZ R98, R98, R101 ;  /* 0x0000006562627221 */ /* 0x010fe20000010000 */
[----:B------:R-:W-:-:S02]  /*2220*/  PRMT R82, R79, 0x7632, R82 ;  /* 0x000076324f527816 */ /* 0x000fc40000000052 */
[----:B------:R-:W-:Y:S01]  /*2230*/  PRMT R83, R76, 0x7632, R83 ;  /* 0x000076324c537816 */ /* 0x000fe20000000053 */
[----:B0-----:R-:W-:Y:S01]  /*2240*/  FADD.FTZ R99, R99, R100 ;  /* 0x0000006463637221 */ /* 0x001fe20000010000 */
[----:B------:R-:W0:Y:S01]  /*2250*/  SHFL.BFLY PT, R103, R98, 0x4, 0x1f ;  /* 0x0c801f0062677f89 */ /* 0x000e2200000e0000 */
[----:B------:R-:W-:Y:S02]  /*2260*/  PRMT R85, R74, 0x7632, R85 ;  /* 0x000076324a557816 */ /* 0x000fe40000000055 */
[----:B------:R-:W-:Y:S01]  /*2270*/  PRMT R86, R75, 0x7632, R86 ;  /* 0x000076324b567816 */ /* 0x000fe20000000056 */
[----:B------:R-:W4:Y:S01]  /*2280*/  SHFL.BFLY PT, R102, R99, 0x4, 0x1f ;  /* 0x0c801f0063667f89 */ /* 0x000f2200000e0000 */
[----:B------:R-:W-:Y:S02]  /*2290*/  PRMT R87, R72, 0x7632, R87 ;  /* 0x0000763248577816 */ /* 0x000fe40000000057 */
[----:B------:R-:W-:Y:S02]  /*22a0*/  PRMT R89, R70, 0x7632, R89 ;  /* 0x0000763246597816 */ /* 0x000fe40000000059 */
[----:B------:R-:W-:-:S02]  /*22b0*/  PRMT R77, R63, 0x7632, R77 ;  /* 0x000076323f4d7816 */ /* 0x000fc4000000004d */
[----:B------:R-:W-:Y:S02]  /*22c0*/  PRMT R71, R60, 0x7632, R71 ;  /* 0x000076323c477816 */ /* 0x000fe40000000047 */
[----:B------:R-:W-:Y:S02]  /*22d0*/  PRMT R68, R61, 0x7632, R68 ;  /* 0x000076323d447816 */ /* 0x000fe40000000044 */
[----:B------:R-:W-:Y:S01]  /*22e0*/  PRMT R69, R92, 0x7632, R69 ;  /* 0x000076325c457816 */ /* 0x000fe20000000045 */
[----:B0-----:R-:W-:Y:S01]  /*22f0*/  FADD.FTZ R103, R98, R103 ;  /* 0x0000006762677221 */ /* 0x001fe20000010000 */
[----:B----4-:R-:W-:-:S04]  /*2300*/  FADD.FTZ R102, R99, R102 ;  /* 0x0000006663667221 */ /* 0x010fc80000010000 */
[----:B--2---:R-:W0:Y:S04]  /*2310*/  SHFL.BFLY PT, R104, R103, 0x2, 0x1f ;  /* 0x0c401f0067687f89 */ /* 0x004e2800000e0000 */
[----:B-1----:R-:W1:Y:S01]  /*2320*/  SHFL.BFLY PT, R105, R102, 0x2, 0x1f ;  /* 0x0c401f0066697f89 */ /* 0x002e6200000e0000 */
[----:B0-----:R-:W-:Y:S01]  /*2330*/  FADD.FTZ R104, R103, R104 ;  /* 0x0000006867687221 */ /* 0x001fe20000010000 */
[----:B------:R-:W-:Y:S02]  /*2340*/  PRMT R103, R65, 0x7632, R103 ;  /* 0x0000763241677816 */ /* 0x000fe40000000067 */
[----:B-----5:R-:W-:Y:S01]  /*2350*/  PRMT R65, R97, 0x7632, R65 ;  /* 0x0000763261417816 */ /* 0x020fe20000000041 */
[----:B-1----:R-:W-:Y:S01]  /*2360*/  FADD.FTZ R105, R102, R105 ;  /* 0x0000006966697221 */ /* 0x002fe20000010000 */
[----:B------:R-:W0:Y:S01]  /*2370*/  SHFL.BFLY PT, R101, R104, 0x1, 0x1f ;  /* 0x0c201f0068657f89 */ /* 0x000e2200000e0000 */
[----:B------:R-:W-:-:S02]  /*2380*/  PRMT R102, R80, 0x7632, R102 ;  /* 0x0000763250667816 */ /* 0x000fc40000000066 */
[----:B------:R-:W-:Y:S01]  /*2390*/  PRMT R80, R78, 0x7632, R80 ;  /* 0x000076324e507816 */ /* 0x000fe20000000050 */
[----:B------:R-:W1:Y:S01]  /*23a0*/  SHFL.BFLY PT, R100, R105, 0x1, 0x1f ;  /* 0x0c201f0069647f89 */ /* 0x000e6200000e0000 */
[--C-:B0-----:R-:W-:Y:S01]  /*23b0*/  @!P1 FADD.FTZ R98, R104, R101.reuse ;  /* 0x0000006568629221 */ /* 0x101fe20000010000 */
[----:B------:R-:W-:Y:S02]  /*23c0*/  PRMT R104, R81, 0x7632, R104 ;  /* 0x0000763251687816 */ /* 0x000fe40000000068 */
[----:B------:R-:W-:Y:S01]  /*23d0*/  PRMT R101, R64, 0x7632, R101 ;  /* 0x0000763240657816 */ /* 0x000fe20000000065 */
[----:B------:R-:W-:Y:S01]  /*23e0*/  @!P1 FMUL.FTZ R98, R98, 4.8828125727595761418e-05 ;  /* 0x384ccccd62629820 */ /* 0x000fe20000410000 */
[----:B-1----:R-:W-:Y:S01]  /*23f0*/  @!P1 FADD.FTZ R100, R105, R100 ;  /* 0x0000006469649221 */ /* 0x002fe20000010000 */
[----:B------:R-:W-:Y:S02]  /*2400*/  PRMT R105, R67, 0x7632, R105 ;  /* 0x0000763243697816 */ /* 0x000fe40000000069 */
[----:B------:R-:W-:Y:S01]  /*2410*/  @!P1 FMUL.FTZ R99, R98, R98 ;  /* 0x0000006262639220 */ /* 0x000fe20000410000 */
[----:B------:R-:W-:-:S02]  /*2420*/  PRMT R81, R62, 0x7632, R81 ;  /* 0x000076323e517816 */ /* 0x000fc40000000051 */
[----:B------:R-:W-:Y:S01]  /*2430*/  PRMT R64, R95, 0x7632, R64 ;  /* 0x000076325f407816 */ /* 0x000fe20000000040 */
[----:B------:R-:W-:Y:S01]  /*2440*/  @!P1 FFMA.FTZ R99, R100, 4.8828125727595761418e-05, -R99 ;  /* 0x384ccccd64639823 */ /* 0x000fe20000010863 */
[----:B------:R-:W-:Y:S02]  /*2450*/  PRMT R100, R88, 0x7632, R100 ;  /* 0x0000763258647816 */ /* 0x000fe40000000064 */
[----:B------:R-:W-:Y:S02]  /*2460*/  PRMT R88, R73, 0x7632, R88 ;  /* 0x0000763249587816 */ /* 0x000fe40000000058 */
[----:B------:R-:W-:Y:S02]  /*2470*/  @!P1 FMNMX.FTZ R99, RZ, R99, !PT ;  /* 0x00000063ff639209 */ /* 0x000fe40007810000 */
[----:B------:R-:W-:Y:S02]  /*2480*/  PRMT R73, R93, 0x7632, R73 ;  /* 0x000076325d497816 */ /* 0x000fe40000000049 */
[----:B------:R-:W-:Y:S01]  /*2490*/  PRMT R67, R96, 0x7632, R67 ;  /* 0x0000763260437816 */ /* 0x000fe20000000043 */
[----:B------:R0:W-:Y:S02]  /*24a0*/  @!P1 STS.64 [R18+UR4], R98 ;  /* 0x0000006212009988 */ /* 0x0001e40008000a04 */
[----:B0-----:R-:W-:-:S02]  /*24b0*/  PRMT R99, R66, 0x7632, R99 ;  /* 0x0000763242637816 */ /* 0x001fc40000000063 */
[----:B------:R-:W-:Y:S01]  /*24c0*/  PRMT R66, R94, 0x7632, R66 ;  /* 0x000076325e427816 */ /* 0x000fe20000000042 */
[----:B------:R-:W-:Y:S06]  /*24d0*/  BAR.SYNC.DEFER_BLOCKING 0x0 ;  /* 0x0000000000007b1d */ /* 0x000fec0000010000 */
[----:B------:R-:W-:Y:S05]  /*24e0*/  @P0 BRA `(.L_x_1617) ;  /* 0x0000000000240947 */ /* 0x000fea0003800000 */
[----:B------:R-:W0:Y:S01]  /*24f0*/  LDS.64 R60, [R17] ;  /* 0x00000000113c7984 */ /* 0x000e220000000a00 */
[----:B------:R-:W-:Y:S01]  /*2500*/  IADD3 R63, R122, R26, RZ ;  /* 0x0000001a7a3f7210 */ /* 0x000fe20007ffe0ff */
[----:B------:R-:W-:-:S03]  /*2510*/  ULDC.64 UR6, c[0x0][0x240] ;  /* 0x0000900000067ab9 */ /* 0x000fc60000000a00 */
[----:B------:R-:W-:Y:S02]  /*2520*/  SHF.R.S32.HI R62, RZ, 0x1f, R63 ;  /* 0x0000001fff3e7819 */ /* 0x000fe4000001143f */
[----:B------:R-:W-:-:S04]  /*2530*/  LEA R63, P1, R118, R63, 0x5 ;  /* 0x0000003f763f7211 */ /* 0x000fc800078228ff */
[----:B------:R-:W-:Y:S02]  /*2540*/  LEA.HI.X R118, R118, R62, R120, 0x5, P1 ;  /* 0x0000003e76767211 */ /* 0x000fe400008f2c78 */
[----:B------:R-:W-:-:S04]  /*2550*/  LEA R62, P1, R63, UR6, 0x3 ;  /* 0x000000063f3e7c11 */ /* 0x000fc8000f8218ff */
[----:B------:R-:W-:-:S05]  /*2560*/  LEA.HI.X R63, R63, UR7, R118, 0x3, P1 ;  /* 0x000000073f3f7c11 */ /* 0x000fca00088f1c76 */
[----:B0-----:R0:W-:Y:S04]  /*2570*/  STG.E.64 desc[UR10][R62.64], R60 ;  /* 0x0000003c3e007986 */ /* 0x0011e8000c101b0a */
.L_x_1617:
[----:B------:R-:W-:Y:S05]  /*2580*/  BSYNC B0 ;  /* 0x0000000000007941 */ /* 0x000fea0003800000 */
.L_x_1616:
[----:B------:R-:W1:Y:S01]  /*2590*/  S2UR UR6, SR_CgaCtaId ;  /* 0x00000000000679c3 */ /* 0x000e620000008800 */
[----:B0-----:R-:W-:Y:S01]  /*25a0*/  IMAD R60, R114, 0x50, R116 ;  /* 0x00000050723c7824 */ /* 0x001fe200078e0274 */
[----:B------:R-:W-:Y:S01]  /*25b0*/  UMOV UR5, 0x400 ;  /* 0x0000040000057882 */ /* 0x000fe20000000000 */
[----:B------:R-:W-:Y:S01]  /*25c0*/  IADD3 R122, RZ, -R122, RZ ;  /* 0x8000007aff7a7210 */ /* 0x000fe20007ffe0ff */
[----:B------:R-:W-:Y:S01]  /*25d0*/  UIADD3 UR5, UR5, 0xc80, URZ ;  /* 0x00000c8005057890 */ /* 0x000fe2000fffe03f */
[----:B------:R-:W-:Y:S01]  /*25e0*/  IMAD.SHL.U32 R60, R60, 0x4, RZ ;  /* 0x000000043c3c7824 */ /* 0x000fe200078e00ff */
[----:B------:R-:W-:Y:S01]  /*25f0*/  SHF.L.U32 R98, R72, 0x10, RZ ;  /* 0x0000001048627819 */ /* 0x000fe200000006ff */
[----:B------:R-:W-:Y:S01]  /*2600*/  IMAD.U32 R62, R70, 0x10000, RZ ;  /* 0x00010000463e7824 */ /* 0x000fe200078e00ff */
[----:B------:R-:W-:Y:S01]  /*2610*/  SHF.L.U32 R72, R75, 0x10, RZ ;  /* 0x000000104b487819 */ /* 0x000fe200000006ff */
[----:B------:R-:W-:Y:S01]  /*2620*/  IMAD.WIDE.U32 R60, R60, -0x33333333, RZ ;  /* 0xcccccccd3c3c7825 */ /* 0x000fe200078e00ff */
[----:B------:R-:W-:-:S02]  /*2630*/  MOV R60, R122 ;  /* 0x0000007a003c7202 */ /* 0x000fc40000000f00 */
[----:B------:R-:W-:Y:S01]  /*2640*/  SHF.L.U32 R75, R78, 0x10, RZ ;  /* 0x000000104e4b7819 */ /* 0x000fe200000006ff */
[----:B------:R-:W-:Y:S01]  /*2650*/  IMAD.U32 R107, R107, 0x10000, RZ ;  /* 0x000100006b6b7824 */ /* 0x000fe200078e00ff */
[----:B------:R-:W-:Y:S01]  /*2660*/  LEA.HI R60, R61, R60, RZ, 0x1c ;  /* 0x0000003c3d3c7211 */ /* 0x000fe200078fe0ff */
        /* <DEDUP_REMOVED lines=9> */
[----:B-1----:R-:W-:Y:S01]  /*2700*/  ULEA UR5, UR6, UR5, 0x18 ;  /* 0x0000000506057291 */ /* 0x002fe2000f8ec03f */
[----:B------:R-:W-:Y:S01]  /*2710*/  SHF.L.U32 R105, R105, 0x10, RZ ;  /* 0x0000001069697819 */ /* 0x000fe200000006ff */
[----:B------:R-:W-:Y:S01]  /*2720*/  IMAD.U32 R96, R96, 0x10000, RZ ;  /* 0x0001000060607824 */ /* 0x000fe200078e00ff */
[----:B------:R-:W-:Y:S01]  /*2730*/  SHF.L.U32 R76, R79, 0x10, RZ ;  /* 0x000000104f4c7819 */ /* 0x000fe200000006ff */
[----:B------:R-:W-:Y:S01]  /*2740*/  IMAD.U32 R79, R104, 0x10000, RZ ;  /* 0x00010000684f7824 */ /* 0x000fe200078e00ff */
[----:B------:R-:W-:Y:S01]  /*2750*/  SHF.L.U32 R80, R80, 0x10, RZ ;  /* 0x0000001050507819 */ /* 0x000fe200000006ff */
[----:B------:R-:W-:Y:S01]  /*2760*/  IMAD.U32 R126, R97, 0x10000, RZ ;  /* 0x00010000617e7824 */ /* 0x000fe200078e00ff */
[----:B------:R-:W-:Y:S01]  /*2770*/  LEA R60, R60, UR5, 0x3 ;  /* 0x000000053c3c7c11 */ /* 0x000fe2000f8e18ff */
[----:B------:R-:W-:Y:S01]  /*2780*/  ULDC UR5, c[0x0][0x230] ;  /* 0x00008c0000057ab9 */ /* 0x000fe20000000800 */
[----:B------:R-:W-:Y:S01]  /*2790*/  SHF.L.U32 R82, R82, 0x10, RZ ;  /* 0x0000001052527819 */ /* 0x000fe200000006ff */
[----:B------:R-:W-:Y:S01]  /*27a0*/  ULDC.64 UR6, c[0x0][0x210] ;  /* 0x0000840000067ab9 */ /* 0x000fe20000000a00 */
[----:B------:R-:W-:-:S02]  /*27b0*/  SHF.L.U32 R83, R83, 0x10, RZ ;  /* 0x0000001053537819 */ /* 0x000fc400000006ff */
[----:B------:R-:W0:Y:S01]  /*27c0*/  LDS.64 R60, [R60] ;  /* 0x000000003c3c7984 */ /* 0x000e220000000a00 */
[----:B------:R-:W-:Y:S02]  /*27d0*/  SHF.L.U32 R85, R85, 0x10, RZ ;  /* 0x0000001055557819 */ /* 0x000fe400000006ff */
[----:B------:R-:W-:Y:S02]  /*27e0*/  SHF.L.U32 R86, R86, 0x10, RZ ;  /* 0x0000001056567819 */ /* 0x000fe400000006ff */
[----:B------:R-:W-:Y:S02]  /*27f0*/  SHF.L.U32 R87, R87, 0x10, RZ ;  /* 0x0000001057577819 */ /* 0x000fe400000006ff */
[----:B------:R-:W-:Y:S02]  /*2800*/  SHF.L.U32 R89, R89, 0x10, RZ ;  /* 0x0000001059597819 */ /* 0x000fe400000006ff */
[----:B------:R-:W-:Y:S02]  /*2810*/  SHF.L.U32 R92, R92, 0x10, RZ ;  /* 0x000000105c5c7819 */ /* 0x000fe400000006ff */
[----:B------:R-:W-:-:S02]  /*2820*/  SHF.L.U32 R93, R93, 0x10, RZ ;  /* 0x000000105d5d7819 */ /* 0x000fc400000006ff */
        /* <DEDUP_REMOVED lines=12> */
[----:B------:R-:W-:Y:S01]  /*28f0*/  LOP3.LUT R23, R23, 0x1, RZ, 0x3c, !PT ;  /* 0x0000000117177812 */ /* 0x000fe200078e3cff */
[----:B0-----:R-:W-:Y:S01]  /*2900*/  FADD.FTZ R102, R61, UR5 ;  /* 0x000000053d667e21 */ /* 0x001fe20008010000 */
[----:B------:R-:W-:Y:S01]  /*2910*/  FADD.FTZ R3, R3, -R60 ;  /* 0x8000003c03037221 */ /* 0x000fe20000010000 */
[C---:B------:R-:W-:Y:S01]  /*2920*/  FADD.FTZ R61, -R60.reuse, R100 ;  /* 0x000000643c3d7221 */ /* 0x040fe20000010100 */
[C---:B------:R-:W-:Y:S01]  /*2930*/  FADD.FTZ R71, -R60.reuse, R71 ;  /* 0x000000473c477221 */ /* 0x040fe20000010100 */
[C---:B------:R-:W-:Y:S01]  /*2940*/  FADD.FTZ R68, -R60.reuse, R98 ;  /* 0x000000623c447221 */ /* 0x040fe20000010100 */
[C---:B------:R-:W-:Y:S01]  /*2950*/  FADD.FTZ R98, -R60.reuse, R107 ;  /* 0x0000006b3c627221 */ /* 0x040fe20000010100 */
[----:B------:R-:W0:Y:S01]  /*2960*/  MUFU.RSQ R102, R102 ;  /* 0x0000006600667308 */ /* 0x000e220000001400 */
[C---:B------:R-:W-:Y:S01]  /*2970*/  FADD.FTZ R100, -R60.reuse, R105 ;  /* 0x000000693c647221 */ /* 0x040fe20000010100 */
[----:B------:R-:W-:Y:S01]  /*2980*/  FADD.FTZ R109, R109, -R60 ;  /* 0x8000003c6d6d7221 */ /* 0x000fe20000010000 */
[C---:B------:R-:W-:Y:S01]  /*2990*/  FADD.FTZ R62, -R60.reuse, R62 ;  /* 0x0000003e3c3e7221 */ /* 0x040fe20000010100 */
[--C-:B------:R-:W-:Y:S01]  /*29a0*/  FADD.FTZ R111, R111, -R60.reuse ;  /* 0x8000003c6f6f7221 */ /* 0x100fe20000010000 */
[----:B------:R-:W-:Y:S01]  /*29b0*/  FADD.FTZ R113, R113, -R60 ;  /* 0x8000003c71717221 */ /* 0x000fe20000010000 */
[C---:B------:R-:W-:Y:S01]  /*29c0*/  FADD.FTZ R70, -R60.reuse, R70 ;  /* 0x000000463c467221 */ /* 0x040fe20000010100 */
[----:B------:R-:W-:Y:S01]  /*29d0*/  FADD.FTZ R115, R115, -R60 ;  /* 0x8000003c73737221 */ /* 0x000fe20000010000 */
[C---:B------:R-:W-:Y:S01]  /*29e0*/  FADD.FTZ R72, -R60.reuse, R72 ;  /* 0x000000483c487221 */ /* 0x040fe20000010100 */
[----:B------:R-:W-:Y:S01]  /*29f0*/  FADD.FTZ R117, R117, -R60 ;  /* 0x8000003c75757221 */ /* 0x000fe20000010000 */
[C---:B------:R-:W-:Y:S01]  /*2a00*/  FADD.FTZ R74, -R60.reuse, R74 ;  /* 0x0000004a3c4a7221 */ /* 0x040fe20000010100 */
[--C-:B------:R-:W-:Y:S01]  /*2a10*/  FADD.FTZ R119, R119, -R60.reuse ;  /* 0x8000003c77777221 */ /* 0x100fe20000010000 */
[C---:B------:R-:W-:Y:S01]  /*2a20*/  FADD.FTZ R75, -R60.reuse, R75 ;  /* 0x0000004b3c4b7221 */ /* 0x040fe20000010100 */
[----:B------:R-:W-:Y:S01]  /*2a30*/  FADD.FTZ R121, R121, -R60 ;  /* 0x8000003c79797221 */ /* 0x000fe20000010000 */
[C---:B------:R-:W-:Y:S01]  /*2a40*/  FADD.FTZ R76, -R60.reuse, R76 ;  /* 0x0000004c3c4c7221 */ /* 0x040fe20000010100 */
[----:B------:R-:W-:Y:S01]  /*2a50*/  FADD.FTZ R123, R123, -R60 ;  /* 0x8000003c7b7b7221 */ /* 0x000fe20000010000 */
[----:B------:R-:W-:Y:S01]  /*2a60*/  FADD.FTZ R78, -R60, R78 ;  /* 0x0000004e3c4e7221 */ /* 0x000fe20000010100 */
[----:B0-----:R-:W-:Y:S01]  /*2a70*/  FMUL.FTZ R3, R3, R102 ;  /* 0x0000006603037220 */ /* 0x001fe20000410000 */
[----:B------:R-:W-:Y:S01]  /*2a80*/  FMUL.FTZ R61, R102, R61 ;  /* 0x0000003d663d7220 */ /* 0x000fe20000410000 */
[--C-:B------:R-:W-:Y:S01]  /*2a90*/  FADD.FTZ R125, R125, -R60.reuse ;  /* 0x8000003c7d7d7221 */ /* 0x100fe20000010000 */
        /* <DEDUP_REMOVED lines=23> */
[--C-:B------:R-:W-:Y:S01]  /*2c10*/  FADD.FTZ R149, R149, -R60.reuse ;  /* 0x8000003c95957221 */ /* 0x100fe20000010000 */
[--C-:B------:R-:W-:Y:S01]  /*2c20*/  FADD.FTZ R151, R151, -R60.reuse ;  /* 0x8000003c97977221 */ /* 0x100fe20000010000 */
[C---:B------:R-:W-:Y:S01]  /*2c30*/  FADD.FTZ R99, -R60.reuse, R99 ;  /* 0x000000633c637221 */ /* 0x040fe20000010100 */
[--C-:B------:R-:W-:Y:S01]  /*2c40*/  FADD.FTZ R153, R153, -R60.reuse ;  /* 0x8000003c99997221 */ /* 0x100fe20000010000 */
        /* <DEDUP_REMOVED lines=9> */
[--C-:B------:R-:W-:Y:S01]  /*2ce0*/  FADD.FTZ R165, R165, -R60.reuse ;  /* 0x8000003ca5a57221 */ /* 0x100fe20000010000 */
[----:B------:R-:W-:Y:S01]  /*2cf0*/  FADD.FTZ R63, -R60, R63 ;  /* 0x0000003f3c3f7221 */ /* 0x000fe20000010100 */
[--C-:B------:R-:W-:Y:S01]  /*2d00*/  FADD.FTZ R105, R110, -R60.reuse ;  /* 0x8000003c6e697221 */ /* 0x100fe20000010000 */
[----:B------:R-:W-:Y:S01]  /*2d10*/  FADD.FTZ R69, -R60, R69 ;  /* 0x000000453c457221 */ /* 0x000fe20000010100 */
[----:B------:R-:W-:Y:S01]  /*2d20*/  FADD.FTZ R107, R112, -R60 ;  /* 0x8000003c706b7221 */ /* 0x000fe20000010000 */
[----:B------:R-:W-:Y:S01]  /*2d30*/  FADD.FTZ R73, -R60, R73 ;  /* 0x000000493c497221 */ /* 0x000fe20000010100 */
[C---:B------:R-:W-:Y:S01]  /*2d40*/  FMUL.FTZ R60, R102.reuse, R71 ;  /* 0x00000047663c7220 */ /* 0x040fe20000410000 */
[----:B------:R-:W-:Y:S01]  /*2d50*/  FFMA.FTZ R110, R3, R94, R96 ;  /* 0x0000005e036e7223 */ /* 0x000fe20000010060 */
[--C-:B------:R-:W-:Y:S01]  /*2d60*/  FFMA.FTZ R61, R61, R128, R95.reuse ;  /* 0x000000803d3d7223 */ /* 0x100fe2000001005f */
        /* <DEDUP_REMOVED lines=21> */
[----:B------:R-:W-:Y:S01]  /*2ec0*/  IADD3 R60, P1, R29, UR6, RZ ;  /* 0x000000061d3c7c10 */ /* 0x000fe2000ff3e0ff */
        /* <DEDUP_REMOVED lines=16> */
[C-C-:B------:R-:W-:Y:S01]  /*2fd0*/  FFMA.FTZ R113, R122.reuse, R113, R126.reuse ;  /* 0x000000717a717223 */ /* 0x140fe2000001007e */
        /* <DEDUP_REMOVED lines=13> */
[----:B------:R-:W-:Y:S01]  /*30b0*/  FFMA.FTZ R107, R122, R107, R126 ;  /* 0x0000006b7a6b7223 */ /* 0x000fe2000001007e */
[----:B------:R-:W-:Y:S01]  /*30c0*/  F2FP.BF16.F32.PACK_AB R110, R61, R110 ;  /* 0x0000006e3d6e723e */ /* 0x000fe200000010ff */
[----:B------:R-:W-:Y:S01]  /*30d0*/  FMUL.FTZ R75, R102, R75 ;  /* 0x0000004b664b7220 */ /* 0x000fe20000410000 */
[--C-:B------:R-:W-:Y:S01]  /*30e0*/  FFMA.FTZ R111, R94, R111, R96.reuse ;  /* 0x0000006f5e6f7223 */ /* 0x100fe20000010060 */
[----:B------:R-:W-:Y:S01]  /*30f0*/  FFMA.FTZ R118, R128, R68, R95 ;  /* 0x0000004480767223 */ /* 0x000fe2000001005f */
        /* <DEDUP_REMOVED lines=41> */
[----:B------:R-:W-:Y:S01]  /*3390*/  IADD3 R30, P1, R31, UR6, RZ ;  /* 0x000000061f1e7c10 */ /* 0x000fe2000ff3e0ff */
[----:B------:R-:W-:Y:S01]  /*33a0*/  FFMA.FTZ R94, R94, R112, R96 ;  /* 0x000000705e5e7223 */ /* 0x000fe20000010060 */
[----:B------:R-:W-:Y:S01]  /*33b0*/  PRMT R29, R110, 0x7632, R29 ;  /* 0x000076326e1d7816 */ /* 0x000fe2000000001d */
[--C-:B------:R-:W-:Y:S01]  /*33c0*/  FFMA.FTZ R96, R128, R75, R95.reuse ;  /* 0x0000004b80607223 */ /* 0x100fe2000001005f */
[----:B------:R-:W-:Y:S01]  /*33d0*/  F2FP.BF16.F32.PACK_AB R109, R62, R109 ;  /* 0x0000006d3e6d723e */ /* 0x000fe200000010ff */
[--C-:B------:R-:W-:Y:S01]  /*33e0*/  FFMA.FTZ R75, R128, R124, R95.reuse ;  /* 0x0000007c804b7223 */ /* 0x100fe2000001005f */
[----:B------:R-:W-:Y:S01]  /*33f0*/  F2FP.BF16.F32.PACK_AB R111, R118, R111 ;  /* 0x0000006f766f723e */ /* 0x000fe200000010ff */
[----:B------:R-:W-:Y:S01]  /*3400*/  FFMA.FTZ R114, R128, R72, R95 ;  /* 0x0000004880727223 */ /* 0x000fe2000001005f */
[----:B------:R-:W-:Y:S01]  /*3410*/  F2FP.BF16.F32.PACK_AB R113, R122, R113 ;  /* 0x000000717a71723e */ /* 0x000fe200000010ff */
[C-C-:B------:R-:W-:Y:S01]  /*3420*/  FFMA.FTZ R124, R67.reuse, R74, R65.reuse ;  /* 0x0000004a437c7223 */ /* 0x140fe20000010041 */
[----:B------:R-:W-:Y:S01]  /*3430*/  IADD3.X R31, R32, UR7, RZ, P1, !PT ;  /* 0x00000007201f7c10 */ /* 0x000fe20008ffe4ff */
[C-C-:B------:R-:W-:Y:S01]  /*3440*/  FFMA.FTZ R126, R67.reuse, R76, R65.reuse ;  /* 0x0000004c437e7223 */ /* 0x140fe20000010041 */
[--C-:B------:R-:W-:Y:S01]  /*3450*/  FFMA.FTZ R62, R67, R63, R65.reuse ;  /* 0x0000003f433e7223 */ /* 0x100fe20000010041 */
[----:B------:R-:W-:Y:S01]  /*3460*/  IADD3 R32, P1, R33, UR6, RZ ;  /* 0x0000000621207c10 */ /* 0x000fe2000ff3e0ff */
        /* <DEDUP_REMOVED lines=11> */
[----:B------:R0:W-:Y:S01]  /*3520*/  STG.E.U16 desc[UR10][R60.64+0x2], R29 ;  /* 0x0000021d3c007986 */ /* 0x0001e2000c10150a */
[----:B------:R-:W-:Y:S01]  /*3530*/  PRMT R63, R109, 0x7632, R63 ;  /* 0x000076326d3f7816 */ /* 0x000fe2000000003f */
[----:B------:R-:W-:Y:S01]  /*3540*/  FFMA.FTZ R78, R128, R78, R95 ;  /* 0x0000004e804e7223 */ /* 0x000fe2000001005f */
[----:B------:R-:W-:Y:S01]  /*3550*/  PRMT R65, R111, 0x7632, R65 ;  /* 0x000076326f417816 */ /* 0x000fe20000000041 */
[----:B------:R-:W-:Y:S01]  /*3560*/  STG.E.U16 desc[UR10][R60.64], R110 ;  /* 0x0000006e3c007986 */ /* 0x000fe2000c10150a */
[----:B------:R-:W-:Y:S01]  /*3570*/  F2FP.BF16.F32.PACK_AB R114, R114, R115 ;  /* 0x000000737272723e */ /* 0x000fe200000010ff */
[--C-:B------:R-:W-:Y:S01]  /*3580*/  FFMA.FTZ R80, R128, R80, R95.reuse ;  /* 0x0000005080507223 */ /* 0x100fe2000001005f */
[----:B------:R-:W-:Y:S01]  /*3590*/  F2FP.BF16.F32.PACK_AB R117, R124, R117 ;  /* 0x000000757c75723e */ /* 0x000fe200000010ff */
[----:B------:R-:W-:Y:S01]  /*35a0*/  STG.E.U16 desc[UR10][R60.64+0x4], R109 ;  /* 0x0000046d3c007986 */ /* 0x000fe2000c10150a */
[----:B------:R-:W-:Y:S01]  /*35b0*/  IADD3.X R33, R34, UR7, RZ, P1, !PT ;  /* 0x0000000722217c10 */ /* 0x000fe20008ffe4ff */
[C---:B------:R-:W-:Y:S01]  /*35c0*/  FFMA.FTZ R68, R128.reuse, R83, R95 ;  /* 0x0000005380447223 */ /* 0x040fe2000001005f */
[----:B------:R-:W-:Y:S01]  /*35d0*/  IADD3 R34, P1, R35, UR6, RZ ;  /* 0x0000000623227c10 */ /* 0x000fe2000ff3e0ff */
[----:B------:R1:W-:Y:S01]  /*35e0*/  STG.E.U16 desc[UR10][R60.64+0x6], R63 ;  /* 0x0000063f3c007986 */ /* 0x0003e2000c10150a */
[----:B0-----:R-:W-:Y:S01]  /*35f0*/  PRMT R29, R113, 0x7632, R29 ;  /* 0x00007632711d7816 */ /* 0x001fe2000000001d */
[--C-:B------:R-:W-:Y:S01]  /*3600*/  FFMA.FTZ R64, R128, R85, R95.reuse ;  /* 0x0000005580407223 */ /* 0x100fe2000001005f */
[----:B------:R-:W-:Y:S01]  /*3610*/  F2FP.BF16.F32.PACK_AB R96, R96, R119 ;  /* 0x000000776060723e */ /* 0x000fe200000010ff */
[----:B------:R-:W-:Y:S01]  /*3620*/  STG.E.U16 desc[UR10][R30.64], R111 ;  /* 0x0000006f1e007986 */ /* 0x000fe2000c10150a */
[----:B------:R-:W-:Y:S01]  /*3630*/  F2FP.BF16.F32.PACK_AB R121, R126, R121 ;  /* 0x000000797e79723e */ /* 0x000fe200000010ff */
[--C-:B------:R-:W-:Y:S01]  /*3640*/  FFMA.FTZ R66, R128, R87, R95.reuse ;  /* 0x0000005780427223 */ /* 0x100fe2000001005f */
[----:B------:R-:W-:Y:S01]  /*3650*/  IADD3.X R35, R36, UR7, RZ, P1, !PT ;  /* 0x0000000724237c10 */ /* 0x000fe20008ffe4ff */
[----:B------:R-:W-:Y:S01]  /*3660*/  STG.E.U16 desc[UR10][R30.64+0x2], R65 ;  /* 0x000002411e007986 */ /* 0x000fe2000c10150a */
[----:B------:R-:W-:Y:S01]  /*3670*/  F2FP.BF16.F32.PACK_AB R78, R78, R123 ;  /* 0x0000007b4e4e723e */ /* 0x000fe200000010ff */
[----:B------:R-:W-:Y:S01]  /*3680*/  FFMA.FTZ R89, R128, R89, R95 ;  /* 0x0000005980597223 */ /* 0x000fe2000001005f */
[----:B------:R-:W-:Y:S01]  /*3690*/  PRMT R36, R96, 0x7632, R36 ;  /* 0x0000763260247816 */ /* 0x000fe20000000024 */
[----:B------:R-:W-:Y:S01]  /*36a0*/  STG.E.U16 desc[UR10][R30.64+0x4], R113 ;  /* 0x000004711e007986 */ /* 0x000fe2000c10150a */
[----:B-1----:R-:W-:Y:S01]  /*36b0*/  PRMT R61, R114, 0x7632, R61 ;  /* 0x00007632723d7816 */ /* 0x002fe2000000003d */
[--C-:B------:R-:W-:Y:S01]  /*36c0*/  FFMA.FTZ R93, R128, R93, R95.reuse ;  /* 0x0000005d805d7223 */ /* 0x100fe2000001005f */
[----:B------:R-:W-:Y:S01]  /*36d0*/  F2FP.BF16.F32.PACK_AB R76, R76, R125 ;  /* 0x0000007d4c4c723e */ /* 0x000fe200000010ff */
[----:B------:R0:W-:Y:S01]  /*36e0*/  STG.E.U16 desc[UR10][R30.64+0x6], R29 ;  /* 0x0000061d1e007986 */ /* 0x0001e2000c10150a */
[----:B------:R-:W-:Y:S01]  /*36f0*/  F2FP.BF16.F32.PACK_AB R80, R80, R127 ;  /* 0x0000007f5050723e */ /* 0x000fe200000010ff */
[--C-:B------:R-:W-:Y:S01]  /*3700*/  FFMA.FTZ R72, R128, R99, R95.reuse ;  /* 0x0000006380487223 */ /* 0x100fe2000001005f */
[----:B------:R-:W-:Y:S01]  /*3710*/  F2FP.BF16.F32.PACK_AB R82, R82, R129 ;  /* 0x000000815252723e */ /* 0x000fe200000010ff */
[----:B------:R-:W-:Y:S01]  /*3720*/  STG.E.U16 desc[UR10][R32.64], R114 ;  /* 0x0000007220007986 */ /* 0x000fe2000c10150a */
[----:B------:R-:W-:Y:S01]  /*3730*/  F2FP.BF16.F32.PACK_AB R68, R68, R131 ;  /* 0x000000834444723e */ /* 0x000fe200000010ff */
[--C-:B------:R-:W-:Y:S01]  /*3740*/  FFMA.FTZ R112, R128, R101, R95.reuse ;  /* 0x0000006580707223 */ /* 0x100fe2000001005f */
[----:B------:R-:W-:Y:S01]  /*3750*/  F2FP.BF16.F32.PACK_AB R84, R84, R133 ;  /* 0x000000855454723e */ /* 0x000fe200000010ff */
[----:B------:R-:W-:Y:S01]  /*3760*/  STG.E.U16 desc[UR10][R32.64+0x2], R61 ;  /* 0x0000023d20007986 */ /* 0x000fe2000c10150a */
[----:B------:R-:W-:Y:S01]  /*3770*/  F2FP.BF16.F32.PACK_AB R64, R64, R135 ;  /* 0x000000874040723e */ /* 0x000fe200000010ff */
[----:B------:R-:W-:Y:S01]  /*3780*/  FFMA.FTZ R116, R128, R81, R95 ;  /* 0x0000005180747223 */ /* 0x000fe2000001005f */
[----:B------:R-:W-:Y:S01]  /*3790*/  F2FP.BF16.F32.PACK_AB R86, R86, R137 ;  /* 0x000000895656723e */ /* 0x000fe200000010ff */
[----:B------:R-:W-:Y:S01]  /*37a0*/  STG.E.U16 desc[UR10][R32.64+0x4], R117 ;  /* 0x0000047520007986 */ /* 0x000fe2000c10150a */
[----:B0-----:R-:W-:-:S02]  /*37b0*/  PRMT R31, R117, 0x7632, R31 ;  /* 0x00007632751f7816 */ /* 0x001fc4000000001f */
[----:B------:R-:W-:Y:S02]  /*37c0*/  IADD3 R30, P1, R37, UR6, RZ ;  /* 0x00000006251e7c10 */ /* 0x000fe4000ff3e0ff */
[----:B------:R-:W-:Y:S01]  /*37d0*/  PRMT R29, R121, 0x7632, R29 ;  /* 0x00007632791d7816 */ /* 0x000fe2000000001d */
[----:B------:R0:W-:Y:S01]  /*37e0*/  STG.E.U16 desc[UR10][R32.64+0x6], R31 ;  /* 0x0000061f20007986 */ /* 0x0001e2000c10150a */
[----:B------:R-:W-:Y:S02]  /*37f0*/  F2FP.BF16.F32.PACK_AB R66, R66, R105 ;  /* 0x000000694242723e */ /* 0x000fe400000010ff */
[----:B------:R-:W-:Y:S01]  /*3800*/  F2FP.BF16.F32.PACK_AB R88, R88, R141 ;  /* 0x0000008d5858723e */ /* 0x000fe200000010ff */
[----:B------:R-:W-:Y:S01]  /*3810*/  STG.E.U16 desc[UR10][R34.64], R96 ;  /* 0x0000006022007986 */ /* 0x000fe2000c10150a */
[----:B------:R-:W-:Y:S02]  /*3820*/  F2FP.BF16.F32.PACK_AB R89, R89, R104 ;  /* 0x000000685959723e */ /* 0x000fe400000010ff */
[----:B------:R-:W-:Y:S01]  /*3830*/  F2FP.BF16.F32.PACK_AB R92, R92, R145 ;  /* 0x000000915c5c723e */ /* 0x000fe200000010ff */
[----:B------:R1:W-:Y:S01]  /*3840*/  STG.E.U16 desc[UR10][R34.64+0x2], R36 ;  /* 0x0000022422007986 */ /* 0x0003e2000c10150a */
[----:B------:R-:W-:-:S02]  /*3850*/  F2FP.BF16.F32.PACK_AB R93, R93, R102 ;  /* 0x000000665d5d723e */ /* 0x000fc400000010ff */
[----:B------:R-:W-:Y:S01]  /*3860*/  F2FP.BF16.F32.PACK_AB R98, R98, R149 ;  /* 0x000000956262723e */ /* 0x000fe200000010ff */
[----:B------:R-:W-:Y:S01]  /*3870*/  STG.E.U16 desc[UR10][R34.64+0x4], R121 ;  /* 0x0000047922007986 */ /* 0x000fe2000c10150a */
[----:B0-----:R-:W-:Y:S02]  /*3880*/  IADD3.X R31, R38, UR7, RZ, P1, !PT ;  /* 0x00000007261f7c10 */ /* 0x001fe40008ffe4ff */
[----:B------:R-:W-:Y:S01]  /*3890*/  PRMT R33, R78, 0x7632, R33 ;  /* 0x000076324e217816 */ /* 0x000fe20000000021 */
[----:B------:R0:W-:Y:S01]  /*38a0*/  STG.E.U16 desc[UR10][R34.64+0x6], R29 ;  /* 0x0000061d22007986 */ /* 0x0001e2000c10150a */
[----:B------:R-:W-:Y:S02]  /*38b0*/  IADD3 R32, P1, R39, UR6, RZ ;  /* 0x0000000627207c10 */ /* 0x000fe4000ff3e0ff */
[----:B------:R-:W-:Y:S01]  /*38c0*/  F2FP.BF16.F32.PACK_AB R72, R72, R73 ;  /* 0x000000494848723e */ /* 0x000fe200000010ff */
[----:B------:R2:W-:Y:S01]  /*38d0*/  STG.E.U16 desc[UR10][R30.64+0x2], R33 ;  /* 0x000002211e007986 */ /* 0x0005e2000c10150a */
[----:B-1----:R-:W-:-:S02]  /*38e0*/  PRMT R36, R80, 0x7632, R36 ;  /* 0x0000763250247816 */ /* 0x002fc40000000024 */
[----:B------:R-:W-:Y:S01]  /*38f0*/  F2FP.BF16.F32.PACK_AB R100, R100, R153 ;  /* 0x000000996464723e */ /* 0x000fe200000010ff */
[----:B------:R-:W-:Y:S01]  /*3900*/  STG.E.U16 desc[UR10][R30.64], R78 ;  /* 0x0000004e1e007986 */ /* 0x000fe2000c10150a */
[----:B------:R-:W-:Y:S02]  /*3910*/  F2FP.BF16.F32.PACK_AB R71, R112, R71 ;  /* 0x000000477047723e */ /* 0x000fe400000010ff */
[----:B------:R-:W-:Y:S01]  /*3920*/  F2FP.BF16.F32.PACK_AB R74, R74, R157 ;  /* 0x0000009d4a4a723e */ /* 0x000fe200000010ff */
[----:B------:R-:W-:Y:S01]  /*3930*/  STG.E.U16 desc[UR10][R30.64+0x4], R76 ;  /* 0x0000044c1e007986 */ /* 0x000fe2000c10150a */
[----:B0-----:R-:W-:Y:S02]  /*3940*/  PRMT R35, R76, 0x7632, R35 ;  /* 0x000076324c237816 */ /* 0x001fe40000000023 */
[----:B------:R-:W-:Y:S02]  /*3950*/  PRMT R29, R82, 0x7632, R29 ;  /* 0x00007632521d7816 */ /* 0x000fe4000000001d */
[----:B--2---:R-:W-:Y:S01]  /*3960*/  IADD3.X R33, R40, UR7, RZ, P1, !PT ;  /* 0x0000000728217c10 */ /* 0x004fe20008ffe4ff */
[----:B------:R0:W-:Y:S01]  /*3970*/  STG.E.U16 desc[UR10][R30.64+0x6], R35 ;  /* 0x000006231e007986 */ /* 0x0001e2000c10150a */
[----:B------:R-:W-:-:S02]  /*3980*/  IADD3 R34, P1, R41, UR6, RZ ;  /* 0x0000000629227c10 */ /* 0x000fc4000ff3e0ff */
[----:B------:R-:W-:Y:S01]  /*3990*/  F2FP.BF16.F32.PACK_AB R69, R116, R69 ;  /* 0x000000457445723e */ /* 0x000fe200000010ff */
[----:B------:R-:W-:Y:S01]  /*39a0*/  STG.E.U16 desc[UR10][R32.64], R80 ;  /* 0x0000005020007986 */ /* 0x000fe2000c10150a */
[----:B------:R-:W-:Y:S02]  /*39b0*/  F2FP.BF16.F32.PACK_AB R70, R70, R161 ;  /* 0x000000a14646723e */ /* 0x000fe400000010ff */
[----:B------:R-:W-:Y:S01]  /*39c0*/  F2FP.BF16.F32.PACK_AB R3, R120, R3 ;  /* 0x000000037803723e */ /* 0x000fe200000010ff */
[----:B------:R1:W-:Y:S01]  /*39d0*/  STG.E.U16 desc[UR10][R32.64+0x2], R36 ;  /* 0x0000022420007986 */ /* 0x0003e2000c10150a */
[----:B------:R-:W-:Y:S02]  /*39e0*/  F2FP.BF16.F32.PACK_AB R62, R62, R165 ;  /* 0x000000a53e3e723e */ /* 0x000fe400000010ff */
[----:B------:R-:W-:Y:S01]  /*39f0*/  F2FP.BF16.F32.PACK_AB R75, R75, R94 ;  /* 0x0000005e4b4b723e */ /* 0x000fe200000010ff */
[----:B------:R-:W-:Y:S01]  /*3a00*/  STG.E.U16 desc[UR10][R32.64+0x4], R82 ;  /* 0x0000045220007986 */ /* 0x000fe2000c10150a */
[----:B0-----:R-:W-:-:S02]  /*3a10*/  IADD3.X R35, R42, UR7, RZ, P1, !PT ;  /* 0x000000072a237c10 */ /* 0x001fc40008ffe4ff */
[----:B------:R-:W-:Y:S01]  /*3a20*/  PRMT R31, R68, 0x7632, R31 ;  /* 0x00007632441f7816 */ /* 0x000fe2000000001f */
[----:B------:R0:W-:Y:S01]  /*3a30*/  STG.E.U16 desc[UR10][R32.64+0x6], R29 ;  /* 0x0000061d20007986 */ /* 0x0001e2000c10150a */
[----:B------:R-:W-:Y:S02]  /*3a40*/  IADD3 R30, P1, R43, UR6, RZ ;  /* 0x000000062b1e7c10 */ /* 0x000fe4000ff3e0ff */
[----:B------:R-:W-:Y:S01]  /*3a50*/  F2FP.BF16.F32.PACK_AB R106, R106, R107 ;  /* 0x0000006b6a6a723e */ /* 0x000fe200000010ff */
[----:B------:R2:W-:Y:S01]  /*3a60*/  STG.E.U16 desc[UR10][R34.64+0x2], R31 ;  /* 0x0000021f22007986 */ /* 0x0005e2000c10150a */
[----:B-1----:R-:W-:-:S03]  /*3a70*/  PRMT R36, R64, 0x7632, R36 ;  /* 0x0000763240247816 */ /* 0x002fc60000000024 */
[----:B------:R-:W-:Y:S01]  /*3a80*/  STG.E.U16 desc[UR10][R34.64], R68 ;  /* 0x0000004422007986 */ /* 0x000fe2000c10150a */
[----:B0-----:R-:W-:-:S03]  /*3a90*/  PRMT R33, R84, 0x7632, R33 ;  /* 0x0000763254217816 */ /* 0x001fc60000000021 */
[----:B------:R-:W-:Y:S01]  /*3aa0*/  STG.E.U16 desc[UR10][R34.64+0x4], R84 ;  /* 0x0000045422007986 */ /* 0x000fe2000c10150a */
[----:B------:R-:W-:Y:S02]  /*3ab0*/  PRMT R29, R86, 0x7632, R29 ;  /* 0x00007632561d7816 */ /* 0x000fe4000000001d */
[----:B--2---:R-:W-:Y:S01]  /*3ac0*/  IADD3.X R31, R44, UR7, RZ, P1, !PT ;  /* 0x000000072c1f7c10 */ /* 0x004fe20008ffe4ff */
[----:B------:R0:W-:Y:S01]  /*3ad0*/  STG.E.U16 desc[UR10][R34.64+0x6], R33 ;  /* 0x0000062122007986 */ /* 0x0001e2000c10150a */
[----:B------:R-:W-:-:S03]  /*3ae0*/  IADD3 R32, P1, R45, UR6, RZ ;  /* 0x000000062d207c10 */ /* 0x000fc6000ff3e0ff */
[----:B------:R-:W-:Y:S04]  /*3af0*/  STG.E.U16 desc[UR10][R30.64], R64 ;  /* 0x000000401e007986 */ /* 0x000fe8000c10150a */
[----:B------:R1:W-:Y:S01]  /*3b00*/  STG.E.U16 desc[UR10][R30.64+0x2], R36 ;  /* 0x000002241e007986 */ /* 0x0003e2000c10150a */
[----:B0-----:R-:W-:-:S03]  /*3b10*/  IADD3.X R33, R46, UR7, RZ, P1, !PT ;  /* 0x000000072e217c10 */ /* 0x001fc60008ffe4ff */
[----:B------:R-:W-:Y:S01]  /*3b20*/  STG.E.U16 desc[UR10][R30.64+0x4], R86 ;  /* 0x000004561e007986 */ /* 0x000fe2000c10150a */
[----:B------:R-:W-:Y:S02]  /*3b30*/  PRMT R35, R66, 0x7632, R35 ;  /* 0x0000763242237816 */ /* 0x000fe40000000023 */
[----:B------:R-:W-:Y:S01]  /*3b40*/  IADD3 R34, P1, R47, UR6, RZ ;  /* 0x000000062f227c10 */ /* 0x000fe2000ff3e0ff */
[----:B------:R0:W-:Y:S01]  /*3b50*/  STG.E.U16 desc[UR10][R30.64+0x6], R29 ;  /* 0x0000061d1e007986 */ /* 0x0001e2000c10150a */
[----:B-1----:R-:W-:-:S03]  /*3b60*/  PRMT R36, R89, 0x7632, R36 ;  /* 0x0000763259247816 */ /* 0x002fc60000000024 */
[----:B------:R1:W-:Y:S04]  /*3b70*/  STG.E.U16 desc[UR10][R32.64+0x2], R35 ;  /* 0x0000022320007986 */ /* 0x0003e8000c10150a */
[----:B------:R-:W-:Y:S01]  /*3b80*/  STG.E.U16 desc[UR10][R32.64], R66 ;  /* 0x0000004220007986 */ /* 0x000fe2000c10150a */
[----:B0-----:R-:W-:-:S03]  /*3b90*/  PRMT R31, R88, 0x7632, R31 ;  /* 0x00007632581f7816 */ /* 0x001fc6000000001f */
[----:B------:R-:W-:Y:S01]  /*3ba0*/  STG.E.U16 desc[UR10][R32.64+0x4], R88 ;  /* 0x0000045820007986 */ /* 0x000fe2000c10150a */
[----:B------:R-:W-:Y:S02]  /*3bb0*/  PRMT R29, R92, 0x7632, R29 ;  /* 0x000076325c1d7816 */ /* 0x000fe4000000001d */
[----:B-1----:R-:W-:Y:S01]  /*3bc0*/  IADD3.X R35, R48, UR7, RZ, P1, !PT ;  /* 0x0000000730237c10 */ /* 0x002fe20008ffe4ff */
        /* <DEDUP_REMOVED lines=19> */
[----:B------:R-:W-:Y:S01]  /*3d00*/  STG.E.U16 desc[UR10][R32.64+0x2], R36 ;  /* 0x0000022420007986 */ /* 0x000fe2000c10150a */
[----:B0-----:R-:W-:-:S03]  /*3d10*/  IADD3.X R35, R54, UR7, RZ, P1, !PT ;  /* 0x0000000736237c10 */ /* 0x001fc60008ffe4ff */
[----:B------:R-:W-:Y:S01]  /*3d20*/  STG.E.U16 desc[UR10][R32.64+0x4], R100 ;  /* 0x0000046420007986 */ /* 0x000fe2000c10150a */
[----:B------:R-:W-:Y:S02]  /*3d30*/  PRMT R31, R71, 0x7632, R31 ;  /* 0x00007632471f7816 */ /* 0x000fe4000000001f */
[----:B------:R-:W-:Y:S01]  /*3d40*/  IADD3 R30, P1, R55, UR6, RZ ;  /* 0x00000006371e7c10 */ /* 0x000fe2000ff3e0ff */
[----:B------:R0:W-:Y:S04]  /*3d50*/  STG.E.U16 desc[UR10][R32.64+0x6], R29 ;  /* 0x0000061d20007986 */ /* 0x0001e8000c10150a */
        /* <DEDUP_REMOVED lines=10> */
[----:B0-----:R-:W-:-:S03]  /*3e00*/  PRMT R35, R70, 0x7632, R35 ;  /* 0x0000763246237816 */ /* 0x001fc60000000023 */
[----:B------:R-:W-:Y:S01]  /*3e10*/  STG.E.U16 desc[UR10][R30.64+0x4], R70 ;  /* 0x000004461e007986 */ /* 0x000fe2000c10150a */
[----:B------:R-:W-:Y:S02]  /*3e20*/  IADD3.X R33, R58, UR7, RZ, P1, !PT ;  /* 0x000000073a217c10 */ /* 0x000fe40008ffe4ff */
[----:B------:R-:W-:Y:S01]  /*3e30*/  IADD3 R34, P1, R59, UR6, RZ ;  /* 0x000000063b227c10 */ /* 0x000fe2000ff3e0ff */
[----:B------:R0:W-:Y:S01]  /*3e40*/  STG.E.U16 desc[UR10][R30.64+0x6], R35 ;  /* 0x000006231e007986 */ /* 0x0001e2000c10150a */
[----:B-1----:R-:W-:-:S03]  /*3e50*/  PRMT R29, R62, 0x7632, R29 ;  /* 0x000076323e1d7816 */ /* 0x002fc6000000001d */
[----:B------:R1:W-:Y:S04]  /*3e60*/  STG.E.U16 desc[UR10][R32.64], R3 ;  /* 0x0000000320007986 */ /* 0x0003e8000c10150a */
[----:B------:R2:W-:Y:S01]  /*3e70*/  STG.E.U16 desc[UR10][R32.64+0x4], R62 ;  /* 0x0000043e20007986 */ /* 0x0005e2000c10150a */
[----:B0-----:R-:W-:-:S03]  /*3e80*/  PRMT R31, R3, 0x7632, R31 ;  /* 0x00007632031f7816 */ /* 0x001fc6000000001f */
[----:B------:R2:W-:Y:S01]  /*3e90*/  STG.E.U16 desc[UR10][R32.64+0x6], R29 ;  /* 0x0000061d20007986 */ /* 0x0005e2000c10150a */
[----:B------:R-:W-:Y:S02]  /*3ea0*/  IADD3.X R35, R108, UR7, RZ, P1, !PT ;  /* 0x000000076c237c10 */ /* 0x000fe40008ffe4ff */
[----:B------:R-:W-:Y:S01]  /*3eb0*/  PRMT R30, R75, 0x7632, R30 ;  /* 0x000076324b1e7816 */ /* 0x000fe2000000001e */
[----:B------:R2:W-:Y:S01]  /*3ec0*/  STG.E.U16 desc[UR10][R32.64+0x2], R31 ;  /* 0x0000021f20007986 */ /* 0x0005e2000c10150a */
[----:B-1----:R-:W-:Y:S02]  /*3ed0*/  PRMT R3, R106, 0x7632, R3 ;  /* 0x000076326a037816 */ /* 0x002fe40000000003 */
[----:B------:R-:W-:Y:S01]  /*3ee0*/  IADD3 R22, P1, R22, 0x9, RZ ;  /* 0x0000000916167810 */ /* 0x000fe20007f3e0ff */
[----:B------:R2:W-:Y:S03]  /*3ef0*/  STG.E.U16 desc[UR10][R34.64], R75 ;  /* 0x0000004b22007986 */ /* 0x0005e6000c10150a */
[----:B------:R-:W-:Y:S01]  /*3f00*/  IADD3.X R21, RZ, R21, RZ, P1, !PT ;  /* 0x00000015ff157210 */ /* 0x000fe20000ffe4ff */
[----:B------:R2:W-:Y:S01]  /*3f10*/  STG.E.U16 desc[UR10][R34.64+0x2], R30 ;  /* 0x0000021e22007986 */ /* 0x0005e2000c10150a */
[----:B------:R-:W-:-:S03]  /*3f20*/  ISETP.GE.U32.AND P1, PT, R22, R27, PT ;  /* 0x0000001b1600720c */ /* 0x000fc60003f26070 */
[----:B------:R2:W-:Y:S01]  /*3f30*/  STG.E.U16 desc[UR10][R34.64+0x4], R106 ;  /* 0x0000046a22007986 */ /* 0x0005e2000c10150a */
[----:B------:R-:W-:-:S03]  /*3f40*/  ISETP.GE.AND.EX P1, PT, R21, R28, PT, P1 ;  /* 0x0000001c1500720c */ /* 0x000fc60003f26310 */
[----:B------:R2:W-:Y:S10]  /*3f50*/  STG.E.U16 desc[UR10][R34.64+0x6], R3 ;  /* 0x0000060322007986 */ /* 0x0005f4000c10150a */
[----:B------:R-:W-:Y:S05]  /*3f60*/  @!P1 BRA `(.L_x_1618) ;  /* 0xffffffc400249947 */ /* 0x000fea000383ffff */
[----:B------:R-:W-:Y:S05]  /*3f70*/  EXIT ;  /* 0x000000000000794d */ /* 0x000fea0003800000 */
.L_x_1619:
        /* <DEDUP_REMOVED lines=16> */
.L_x_3487:


//--------------------- .text._ZN13group_norm_v214gn_cuda_kernelI13__nv_bfloat16Li320ELi1ELi32ELi20ELi1024ELb0ELi128ELi320ELi320ELi4ELb1ELi18ELb0ELb0ENS_16CompileConditionILi900EEEEEvPT_PKS4_S7_S7_flPfS8_Pj --------------------------
	.section	.text._ZN13group_norm_v214gn_cuda_kernelI13__nv_bfloat16Li320ELi1ELi32ELi20ELi1024ELb0ELi128ELi320ELi320ELi4ELb1ELi18ELb0ELb0ENS_16CompileConditionILi900EEEEEvPT_PKS4_S7_S7_flPfS8_Pj,"ax",@progbits
	.align	128
        .global         _ZN13group_norm_v214gn_cuda_kernelI13__nv_bfloat16Li320ELi1ELi32ELi20ELi1024ELb0ELi128ELi320ELi320ELi4ELb1ELi18ELb0ELb0ENS_16CompileConditionILi900EEEEEvPT_PKS4_S7_S7_flPfS8_Pj
        .type           _ZN13group_norm_v214gn_cuda_kernelI13__nv_bfloat16Li320ELi1ELi32ELi20ELi1024ELb0ELi128ELi320ELi320ELi4ELb1ELi18ELb0ELb0ENS_16CompileConditionILi900EEEEEvPT_PKS4_S7_S7_flPfS8_Pj,@function
        .size           _ZN13group_norm_v214gn_cuda_kernelI13__nv_bfloat16Li320ELi1ELi32ELi20ELi1024ELb0ELi128ELi320ELi320ELi4ELb1ELi18ELb0ELb0ENS_16CompileConditionILi900EEEEEvPT_PKS4_S7_S7_flPfS8_Pj,(.L_x_3488 - _ZN13group_norm_v214gn_cuda_kernelI13__nv_bfloat16Li320ELi1ELi32ELi20ELi1024ELb0ELi128ELi320ELi320ELi4ELb1ELi18ELb0ELb0ENS_16CompileConditionILi900EEEEEvPT_PKS4_S7_S7_flPfS8_Pj)
        .other          _ZN13group_norm_v214gn_cuda_kernelI13__nv_bfloat16Li320ELi1ELi32ELi20ELi1024ELb0ELi128ELi320ELi320ELi4ELb1ELi18ELb0ELb0ENS_16CompileConditionILi900EEEEEvPT_PKS4_S7_S7_flPfS8_Pj,@"STO_CUDA_ENTRY STV_DEFAULT"
_ZN13group_norm_v214gn_cuda_kernelI13__nv_bfloat16Li320ELi1ELi32ELi20ELi1024ELb0ELi128ELi320ELi320ELi4ELb1ELi18ELb0ELb0ENS_16CompileConditionILi900EEEEEvPT_PKS4_S7_S7_flPfS8_Pj:
.text._ZN13group_norm_v214gn_cuda_kernelI13__nv_bfloat16Li320ELi1ELi32ELi20ELi1024ELb0ELi128ELi320ELi320ELi4ELb1ELi18ELb0ELb0ENS_16CompileConditionILi900EEEEEvPT_PKS4_S7_S7_flPfS8_Pj:
        /* <DEDUP_REMOVED lines=12> */
[----:B------:R-:W-:Y:S01]  /*00c0*/  ULOP3.LUT UR5, UR11, 0x1, URZ, 0xc0, !UPT ;  /* 0x000000010b057892 */ /* 0x000fe2000f8ec03f */
[----:B------:R-:W2:Y:S01]  /*00d0*/  S2R R0, SR_CTAID.X ;  /* 0x0000000000007919 */ /* 0x000ea20000002500 */
[----:B------:R-:W-:Y:S02]  /*00e0*/  USHF.L.U32 UR6, UR11, 0x4, URZ ;  /* 0x000000040b067899 */ /* 0x000fe4000800063f */
[----:B------:R-:W-:Y:S02]  /*00f0*/  UIMAD UR5, UR5, 0x140, URZ ;  /* 0x00000140050578a4 */ /* 0x000fe4000f8e023f */
[----:B------:R-:W-:Y:S01]  /*0100*/  ULOP3.LUT UR9, UR6, 0x10, URZ, 0xc0, !UPT ;  /* 0x0000001006097892 */ /* 0x000fe2000f8ec03f */
[----:B------:R-:W-:-:S03]  /*0110*/  ULDC.64 UR12, c[0x0][0x240] ;  /* 0x00009000000c7ab9 */ /* 0x000fc60000000a00 */
[----:B------:R-:W-:Y:S02]  /*0120*/  MOV R6, UR5 ;  /* 0x0000000500067c02 */ /* 0x000fe40008000f00 */
[----:B------:R-:W-:Y:S02]  /*0130*/  IADD3 R8, RZ, -UR9, RZ ;  /* 0x80000009ff087c10 */ /* 0x000fe4000fffe0ff */
[----:B------:R-:W-:Y:S01]  /*0140*/  ISETP.EQ.U32.AND P1, PT, RZ, UR12, PT ;  /* 0x0000000cff007c0c */ /* 0x000fe2000bf22070 */
[----:B-1----:R-:W-:Y:S02]  /*0150*/  ULEA UR7, UR10, UR8, 0x18 ;  /* 0x000000080a077291 */ /* 0x002fe4000f8ec03f */
[----:B------:R-:W-:-:S04]  /*0160*/  UIADD3 UR8, UR8, 0xc80, URZ ;  /* 0x00000c8008087890 */ /* 0x000fc8000fffe03f */
[----:B------:R-:W-:Y:S01]  /*0170*/  MOV R9, UR7 ;  /* 0x0000000700097c02 */ /* 0x000fe20008000f00 */
[----:B0-----:R-:W-:Y:S01]  /*0180*/  IMAD.WIDE.U32 R2, R12, -0x33333333, RZ ;  /* 0xcccccccd0c027825 */ /* 0x001fe200078e00ff */
[----:B------:R-:W-:Y:S01]  /*0190*/  ULEA UR8, UR10, UR8, 0x18 ;  /* 0x000000080a087291 */ /* 0x000fe2000f8ec03f */
[----:B------:R-:W-:Y:S01]  /*01a0*/  ULDC.64 UR6, c[0x0][0x250] ;  /* 0x0000940000067ab9 */ /* 0x000fe20000000a00 */
[C---:B--2---:R-:W-:Y:S01]  /*01b0*/  LOP3.LUT P0, RZ, R0.reuse, 0x7, RZ, 0xc0, !PT ;  /* 0x0000000700ff7812 */ /* 0x044fe2000780c0ff */
[----:B------:R-:W-:Y:S01]  /*01c0*/  UMOV UR10, UR4 ;  /* 0x00000004000a7c82 */ /* 0x000fe20008000000 */
[----:B------:R-:W-:Y:S01]  /*01d0*/  SHF.R.U32.HI R7, RZ, 0x6, R3 ;  /* 0x00000006ff077819 */ /* 0x000fe20000011603 */
[----:B------:R-:W-:Y:S01]  /*01e0*/  UIMAD.WIDE.U32 UR6, UR11, 0x4, UR6 ;  /* 0x000000040b0678a5 */ /* 0x000fe2000f8e0006 */
[--C-:B------:R-:W-:Y:S01]  /*01f0*/  SHF.R.U32.HI R3, RZ, 0x2, R12.reuse ;  /* 0x00000002ff037819 */ /* 0x100fe2000001160c */
[----:B------:R-:W-:Y:S01]  /*0200*/  UMOV UR4, URZ ;  /* 0x0000003f00047c82 */ /* 0x000fe20008000000 */
[----:B------:R-:W-:Y:S01]  /*0210*/  LOP3.LUT R0, R0, 0x7, RZ, 0xc0, !PT ;  /* 0x0000000700007812 */ /* 0x000fe200078ec0ff */
[----:B------:R-:W-:Y:S01]  /*0220*/  IMAD R2, R7, -0x50, R12 ;  /* 0xffffffb007027824 */ /* 0x000fe200078e020c */
[----:B------:R-:W-:-:S02]  /*0230*/  SHF.L.U32 R11, R3, 0x3, RZ ;  /* 0x00000003030b7819 */ /* 0x000fc400000006ff */
[----:B------:R-:W-:Y:S01]  /*0240*/  IADD3 R5, R3, UR9, RZ ;  /* 0x0000000903057c10 */ /* 0x000fe2000fffe0ff */
[C---:B------:R-:W-:Y:S01]  /*0250*/  IMAD R4, R2.reuse, 0x28, R9 ;  /* 0x0000002802047824 */ /* 0x040fe200078e0209 */
[----:B------:R-:W-:Y:S02]  /*0260*/  LOP3.LUT R0, R11, 0xfffffff8, R0, 0xe2, !PT ;  /* 0xfffffff80b007812 */ /* 0x000fe400078ee200 */
[----:B------:R-:W-:Y:S01]  /*0270*/  LEA R3, R2, UR5, 0x2 ;  /* 0x0000000502037c11 */ /* 0x000fe2000f8e10ff */
[----:B------:R-:W-:Y:S01]  /*0280*/  IMAD R5, R5, 0x14, -R6 ;  /* 0x0000001405057824 */ /* 0x000fe200078e0a06 */
[C---:B------:R-:W-:Y:S01]  /*0290*/  IADD3 R11, R12.reuse, UR9, RZ ;  /* 0x000000090c0b7c10 */ /* 0x040fe2000fffe0ff */
[----:B------:R0:W-:Y:S01]  /*02a0*/  STL [R1+0x130], R0 ;  /* 0x0001300001007387 */ /* 0x0001e20000100800 */
[----:B------:R-:W-:Y:S01]  /*02b0*/  ISETP.GT.U32.OR P0, PT, R12, 0xf, P0 ;  /* 0x0000000f0c00780c */ /* 0x000fe20000704470 */
[----:B------:R-:W-:Y:S01]  /*02c0*/  IMAD.WIDE.U32 R2, R3, -0x33333333, RZ ;  /* 0xcccccccd03027825 */ /* 0x000fe200078e00ff */
[----:B------:R-:W-:Y:S01]  /*02d0*/  IADD3 R6, R5, 0x8, RZ ;  /* 0x0000000805067810 */ /* 0x000fe20007ffe0ff */
[----:B------:R-:W-:Y:S01]  /*02e0*/  UMOV UR5, URZ ;  /* 0x0000003f00057c82 */ /* 0x000fe20008000000 */
[----:B------:R-:W-:Y:S01]  /*02f0*/  ISETP.EQ.OR.EX P0, PT, RZ, UR13, P0, P1 ;  /* 0x0000000dff007c0c */ /* 0x000fe20008702710 */
[----:B------:R-:W-:Y:S01]  /*0300*/  IMAD.MOV.U32 R2, RZ, RZ, R8 ;  /* 0x000000ffff027224 */ /* 0x000fe200078e0008 */
[----:B------:R-:W-:Y:S01]  /*0310*/  SHF.R.S32.HI R6, RZ, 0x2, R6 ;  /* 0x00000002ff067819 */ /* 0x000fe20000011406 */
[----:B------:R-:W-:Y:S01]  /*0320*/  ULDC.64 UR12, c[0x0][0x208] ;  /* 0x00008200000c7ab9 */ /* 0x000fe20000000a00 */
[----:B0-----:R-:W-:-:S02]  /*0330*/  LEA R0, R7, R4, 0x3 ;  /* 0x0000000407007211 */ /* 0x001fc400078e18ff */
[C---:B------:R-:W-:Y:S01]  /*0340*/  IADD3 R4, R5.reuse, 0x4, RZ ;  /* 0x0000000405047810 */ /* 0x040fe20007ffe0ff */
[----:B------:R-:W-:Y:S01]  /*0350*/  IMAD R6, R6, 0x28, R9 ;  /* 0x0000002806067824 */ /* 0x000fe200078e0209 */
[----:B------:R-:W-:Y:S01]  /*0360*/  IADD3 R7, R5, 0xc, RZ ;  /* 0x0000000c05077810 */ /* 0x000fe20007ffe0ff */
[----:B------:R0:W-:Y:S01]  /*0370*/  STL [R1+0x134], R0 ;  /* 0x0001340001007387 */ /* 0x0001e20000100800 */
[----:B------:R-:W-:Y:S02]  /*0380*/  LEA.HI R2, R3, R2, RZ, 0x1c ;  /* 0x0000000203027211 */ /* 0x000fe400078fe0ff */
[----:B------:R-:W-:Y:S02]  /*0390*/  SHF.R.S32.HI R4, RZ, 0x2, R4 ;  /* 0x00000002ff047819 */ /* 0x000fe40000011404 */
[----:B------:R-:W-:Y:S02]  /*03a0*/  SHF.L.U32 R3, R12, 0x3, RZ ;  /* 0x000000030c037819 */ /* 0x000fe400000006ff */
[----:B------:R-:W-:Y:S01]  /*03b0*/  SHF.R.S32.HI R7, RZ, 0x2, R7 ;  /* 0x00000002ff077819 */ /* 0x000fe20000011407 */
[----:B------:R-:W-:Y:S01]  /*03c0*/  IMAD R4, R4, 0x28, R9 ;  /* 0x0000002804047824 */ /* 0x000fe200078e0209 */
[----:B------:R-:W-:-:S02]  /*03d0*/  LOP3.LUT R3, R3, 0x18, RZ, 0xc0, !PT ;  /* 0x0000001803037812 */ /* 0x000fc400078ec0ff */
[----:B0-----:R-:W-:Y:S01]  /*03e0*/  SHF.R.S32.HI R0, RZ, 0x2, R5 ;  /* 0x00000002ff007819 */ /* 0x001fe20000011405 */
[----:B------:R-:W-:Y:S01]  /*03f0*/  VIADD R5, R5, 0x10 ;  /* 0x0000001005057836 */ /* 0x000fe20000000000 */
[----:B------:R-:W-:Y:S01]  /*0400*/  IADD3 R4, R3, R4, RZ ;  /* 0x0000000403047210 */ /* 0x000fe20007ffe0ff */
[--C-:B------:R-:W-:Y:S02]  /*0410*/  IMAD R8, R7, 0x28, R9.reuse ;  /* 0x0000002807087824 */ /* 0x100fe400078e0209 */
[----:B------:R-:W-:Y:S01]  /*0420*/  IMAD R0, R0, 0x28, R9 ;  /* 0x0000002800007824 */ /* 0x000fe200078e0209 */
[----:B------:R-:W-:-:S05]  /*0430*/  SHF.R.S32.HI R5, RZ, 0x2, R5 ;  /* 0x00000002ff057819 */ /* 0x000fca0000011405 */
[----:B------:R-:W-:Y:S01]  /*0440*/  IMAD R10, R5, 0x28, R9 ;  /* 0x00000028050a7824 */ /* 0x000fe200078e0209 */
[----:B------:R-:W-:Y:S02]  /*0450*/  IADD3 R5, R0, R3, RZ ;  /* 0x0000000300057210 */ /* 0x000fe40007ffe0ff */
[----:B------:R-:W-:-:S03]  /*0460*/  IADD3 R0, R3, R6, RZ ;  /* 0x0000000603007210 */ /* 0x000fc60007ffe0ff */
[----:B------:R-:W-:Y:S04]  /*0470*/  STL [R1+0x128], R5 ;  /* 0x0001280501007387 */ /* 0x000fe80000100800 */
[----:B------:R0:W-:Y:S04]  /*0480*/  STL [R1+0x124], R4 ;  /* 0x0001240401007387 */ /* 0x0001e80000100800 */
[----:B------:R1:W-:Y:S01]  /*0490*/  STL [R1+0x120], R0 ;  /* 0x0001200001007387 */ /* 0x0003e20000100800 */
[C---:B0-----:R-:W-:Y:S01]  /*04a0*/  IADD3 R4, R3.reuse, R8, RZ ;  /* 0x0000000803047210 */ /* 0x041fe20007ffe0ff */
[----:B-1----:R-:W-:-:S04]  /*04b0*/  IMAD.IADD R0, R3, 0x1, R10 ;  /* 0x0000000103007824 */ /* 0x002fc800078e020a */
[----:B------:R-:W-:Y:S01]  /*04c0*/  STL [R1+0x11c], R4 ;  /* 0x00011c0401007387 */ /* 0x000fe20000100800 */
[----:B------:R-:W-:-:S03]  /*04d0*/  SHF.R.S32.HI R3, RZ, 0x1f, R11 ;  /* 0x0000001fff037819 */ /* 0x000fc6000001140b */
[----:B------:R0:W-:Y:S02]  /*04e0*/  STL [R1+0x118], R0 ;  /* 0x0001180001007387 */ /* 0x0001e40000100800 */
[----:B0-----:R-:W-:-:S05]  /*04f0*/  LEA R0, R2, UR8, 0x3 ;  /* 0x0000000802007c11 */ /* 0x001fca000f8e18ff */
[----:B------:R0:W-:Y:S02]  /*0500*/  STL [R1+0x12c], R0 ;  /* 0x00012c0001007387 */ /* 0x0001e40000100800 */
.L_x_1624:
[----:B0-----:R-:W0:Y:S01]  /*0510*/  S2R R0, SR_TID.X ;  /* 0x0000000000007919 */ /* 0x001e220000002100 */
[----:B------:R-:W1:Y:S01]  /*0520*/  S2UR UR18, SR_CTAID.X ;  /* 0x00000000001279c3 */ /* 0x000e620000002500 */
[----:B------:R-:W-:Y:S01]  /*0530*/  ULOP3.LUT UR9, UR11, 0x1, URZ, 0xc0, !UPT ;  /* 0x000000010b097892 */ /* 0x000fe2000f8ec03f */
[----:B------:R-:W-:Y:S01]  /*0540*/  HFMA2.MMA R111, -RZ, RZ, 0, 0 ;  /* 0x00000000ff6f7435 */ /* 0x000fe200000001ff */
[----:B------:R-:W-:Y:S01]  /*0550*/  ULDC.64 UR14, c[0x0][0x218] ;  /* 0x00008600000e7ab9 */ /* 0x000fe20000000a00 */
[----:B------:R-:W-:Y:S01]  /*0560*/  ULDC.64 UR16, c[0x0][0x228] ;  /* 0x00008a0000107ab9 */ /* 0x000fe20000000a00 */
[----:B0-----:R-:W-:-:S05]  /*0570*/  IMAD.WIDE.U32 R2, R0, -0x33333333, RZ ;  /* 0xcccccccd00027825 */ /* 0x001fca00078e00ff */
[----:B------:R-:W-:Y:S02]  /*0580*/  SHF.R.U32.HI R2, RZ, 0x6, R3 ;  /* 0x00000006ff027819 */ /* 0x000fe40000011603 */
[----:B------:R-:W-:Y:S01]  /*0590*/  MOV R3, UR9 ;  /* 0x0000000900037c02 */ /* 0x000fe20008000f00 */
[----:B-1----:R-:W-:Y:S02]  /*05a0*/  USHF.L.U32 UR9, UR18, 0x7, URZ ;  /* 0x0000000712097899 */ /* 0x002fe4000800063f */
[----:B------:R-:W-:Y:S02]  /*05b0*/  IMAD R110, R2, -0x50, R0 ;  /* 0xffffffb0026e7824 */ /* 0x000fe400078e0200 */
[----:B------:R-:W-:Y:S02]  /*05c0*/  ULOP3.LUT UR9, UR9, 0x380, URZ, 0xc0, !UPT ;  /* 0x0000038009097892 */ /* 0x000fe4000f8ec03f */
[----:B------:R-:W-:Y:S01]  /*05d0*/  IMAD R110, R3, 0x50, R110 ;  /* 0x00000050036e7824 */ /* 0x000fe200078e026e */
[----:B------:R-:W-:-:S03]  /*05e0*/  MOV R3, UR10 ;  /* 0x0000000a00037c02 */ /* 0x000fc60008000f00 */
[----:B------:R-:W-:Y:S01]  /*05f0*/  IADD3 R5, R2, UR9, RZ ;  /* 0x0000000902057c10 */ /* 0x000fe2000fffe0ff */
[----:B------:R-:W-:Y:S01]  /*0600*/  UIMAD UR9, UR5, 0xa0000, URZ ;  /* 0x000a0000050978a4 */ /* 0x000fe2000f8e023f */
[----:B------:R-:W-:-:S03]  /*0610*/  SHF.L.U32 R110, R110, 0x2, RZ ;  /* 0x000000026e6e7819 */ /* 0x000fc600000006ff */
[----:B------:R-:W-:Y:S02]  /*0620*/  IMAD R5, R5, 0x280, RZ ;  /* 0x0000028005057824 */ /* 0x000fe400078e02ff */
[----:B------:R-:W-:-:S04]  /*0630*/  IMAD.WIDE.U32 R2, R3, 0xa0000, R110 ;  /* 0x000a000003027825 */ /* 0x000fc800078e006e */
[----:B------:R-:W-:Y:S01]  /*0640*/  VIADD R34, R3, UR9 ;  /* 0x0000000903227c36 */ /* 0x000fe20008000000 */
[----:B------:R-:W-:-:S04]  /*0650*/  IADD3 R33, P1, R5, R2, RZ ;  /* 0x0000000205217210 */ /* 0x000fc80007f3e0ff */
[----:B------:R-:W-:Y:S02]  /*0660*/  IADD3.X R0, RZ, R34, RZ, P1, !PT ;  /* 0x00000022ff007210 */ /* 0x000fe40000ffe4ff */
[----:B------:R-:W-:Y:S02]  /*0670*/  LEA R108, P1, R33, UR14, 0x1 ;  /* 0x0000000e216c7c11 */ /* 0x000fe4000f8208ff */
[----:B------:R-:W-:Y:S01]  /*0680*/  IADD3 R3, R5, 0xa00, RZ ;  /* 0x00000a0005037810 */ /* 0x000fe20007ffe0ff */
[----:B------:R0:W-:Y:S01]  /*0690*/  STL [R1+0x1c], R0 ;  /* 0x00001c0001007387 */ /* 0x0001e20000100800 */
[----:B------:R-:W-:-:S06]  /*06a0*/  LEA.HI.X R109, R33, UR15, R0, 0x1, P1 ;  /* 0x0000000f216d7c11 */ /* 0x000fcc00088f0c00 */
[----:B------:R-:W2:Y:S01]  /*06b0*/  LDG.E.64.CONSTANT R108, desc[UR12][R108.64] ;  /* 0x0000000c6c6c7981 */ /* 0x000ea2000c1e9b00 */
[----:B------:R-:W-:-:S04]  /*06c0*/  IADD3 R32, P1, R3, R2, RZ ;  /* 0x0000000203207210 */ /* 0x000fc80007f3e0ff */
[----:B0-----:R-:W-:Y:S02]  /*06d0*/  IADD3.X R0, RZ, R34, RZ, P1, !PT ;  /* 0x00000022ff007210 */ /* 0x001fe40000ffe4ff */
[C---:B------:R-:W-:Y:S02]  /*06e0*/  LEA R106, P1, R32.reuse, UR14, 0x1 ;  /* 0x0000000e206a7c11 */ /* 0x040fe4000f8208ff */
[----:B------:R-:W-:Y:S01]  /*06f0*/  IADD3 R31, R5, 0x1400, RZ ;  /* 0x00001400051f7810 */ /* 0x000fe20007ffe0ff */
[----:B------:R0:W-:Y:S01]  /*0700*/  STL [R1+0x20], R0 ;  /* 0x0000200001007387 */ /* 0x0001e20000100800 */
[----:B------:R-:W-:-:S06]  /*0710*/  LEA.HI.X R107, R32, UR15, R0, 0x1, P1 ;  /* 0x0000000f206b7c11 */ /* 0x000fcc00088f0c00 */
[----:B------:R-:W3:Y:S01]  /*0720*/  LDG.E.64.CONSTANT R106, desc[UR12][R106.64] ;  /* 0x0000000c6a6a7981 */ /* 0x000ee2000c1e9b00 */
[----:B------:R-:W-:-:S04]  /*0730*/  IADD3 R31, P1, R31, R2, RZ ;  /* 0x000000021f1f7210 */ /* 0x000fc80007f3e0ff */
[----:B0-----:R-:W-:Y:S02]  /*0740*/  IADD3.X R0, RZ, R34, RZ, P1, !PT ;  /* 0x00000022ff007210 */ /* 0x001fe40000ffe4ff */
[----:B------:R-:W-:Y:S01]  /*0750*/  LEA R104, P1, R31, UR14, 0x1 ;  /* 0x0000000e1f687c11 */ /* 0x000fe2000f8208ff */
[----:B------:R-:W-:Y:S02]  /*0760*/  VIADD R3, R5, 0x1e00 ;  /* 0x00001e0005037836 */ /* 0x000fe40000000000 */
[----:B------:R0:W-:Y:S01]  /*0770*/  STL [R1+0x24], R0 ;  /* 0x0000240001007387 */ /* 0x0001e20000100800 */
[----:B------:R-:W-:Y:S02]  /*0780*/  LEA.HI.X R105, R31, UR15, R0, 0x1, P1 ;  /* 0x0000000f1f697c11 */ /* 0x000fe400088f0c00 */
[----:B------:R-:W-:-:S04]  /*0790*/  IADD3 R30, P1, R3, R2, RZ ;  /* 0x00000002031e7210 */ /* 0x000fc80007f3e0ff */
[----:B------:R-:W4:Y:S01]  /*07a0*/  LDG.E.64.CONSTANT R104, desc[UR12][R104.64] ;  /* 0x0000000c68687981 */ /* 0x000f22000c1e9b00 */
[----:B0-----:R-:W-:Y:S02]  /*07b0*/  IADD3.X R0, RZ, R34, RZ, P1, !PT ;  /* 0x00000022ff007210 */ /* 0x001fe40000ffe4ff */
[C---:B------:R-:W-:Y:S02]  /*07c0*/  LEA R102, P1, R30.reuse, UR14, 0x1 ;  /* 0x0000000e1e667c11 */ /* 0x040fe4000f8208ff */
[----:B------:R-:W-:Y:S01]  /*07d0*/  IADD3 R29, R5, 0x2800, RZ ;  /* 0x00002800051d7810 */ /* 0x000fe20007ffe0ff */
[----:B------:R0:W-:Y:S01]  /*07e0*/  STL [R1+0x28], R0 ;  /* 0x0000280001007387 */ /* 0x0001e20000100800 */
[----:B------:R-:W-:-:S06]  /*07f0*/  LEA.HI.X R103, R30, UR15, R0, 0x1, P1 ;  /* 0x0000000f1e677c11 */ /* 0x000fcc00088f0c00 */
[----:B------:R-:W5:Y:S01]  /*0800*/  LDG.E.64.CONSTANT R102, desc[UR12][R102.64] ;  /* 0x0000000c66667981 */ /* 0x000f62000c1e9b00 */
[----:B------:R-:W-:-:S04]  /*0810*/  IADD3 R29, P1, R29, R2, RZ ;  /* 0x000000021d1d7210 */ /* 0x000fc80007f3e0ff */
[----:B0-----:R-:W-:Y:S02]  /*0820*/  IADD3.X R0, RZ, R34, RZ, P1, !PT ;  /* 0x00000022ff007210 */ /* 0x001fe40000ffe4ff */
[----:B------:R-:W-:Y:S02]  /*0830*/  LEA R100, P1, R29, UR14, 0x1 ;  /* 0x0000000e1d647c11 */ /* 0x000fe4000f8208ff */
[----:B------:R-:W-:Y:S01]  /*0840*/  IADD3 R3, R5, 0x3200, RZ ;  /* 0x0000320005037810 */ /* 0x000fe20007ffe0ff */
[----:B------:R0:W-:Y:S01]  /*0850*/  STL [R1+0x2c], R0 ;  /* 0x00002c0001007387 */ /* 0x0001e20000100800 */
[----:B------:R-:W-:-:S06]  /*0860*/  LEA.HI.X R101, R29, UR15, R0, 0x1, P1 ;  /* 0x0000000f1d657c11 */ /* 0x000fcc00088f0c00 */
[----:B------:R-:W5:Y:S01]  /*0870*/  LDG.E.64.CONSTANT R100, desc[UR12][R100.64] ;  /* 0x0000000c64647981 */ /* 0x000f62000c1e9b00 */
[----:B------:R-:W-:-:S04]  /*0880*/  IADD3 R28, P1, R3, R2, RZ ;  /* 0x00000002031c7210 */ /* 0x000fc80007f3e0ff */
[----:B0-----:R-:W-:Y:S02]  /*0890*/  IADD3.X R0, RZ, R34, RZ, P1, !PT ;  /* 0x00000022ff007210 */ /* 0x001fe40000ffe4ff */
[C---:B------:R-:W-:Y:S01]  /*08a0*/  LEA R98, P1, R28.reuse, UR14, 0x1 ;  /* 0x0000000e1c627c11 */ /* 0x040fe2000f8208ff */
[----:B------:R-:W-:Y:S02]  /*08b0*/  VIADD R27, R5, 0x3c00 ;  /* 0x00003c00051b7836 */ /* 0x000fe40000000000 */
        /* <DEDUP_REMOVED lines=8> */
[----:B------:R-:W-:Y:S02]  /*0940*/  LEA.HI.X R97, R27, UR15, R0, 0x1, P1 ;  /* 0x0000000f1b617c11 */ /* 0x000fe400088f0c00 */
[----:B------:R-:W-:-:S04]  /*0950*/  IADD3 R26, P1, R3, R2, RZ ;  /* 0x00000002031a7210 */ /* 0x000fc80007f3e0ff */
[----:B------:R-:W5:Y:S01]  /*0960*/  LDG.E.64.CONSTANT R96, desc[UR12][R96.64] ;  /* 0x0000000c60607981 */ /* 0x000f62000c1e9b00 */
        /* <DEDUP_REMOVED lines=8> */
[----:B------:R-:W-:Y:S01]  /*09f0*/  LEA R92, P1, R25, UR14, 0x1 ;  /* 0x0000000e195c7c11 */ /* 0x000fe2000f8208ff */
[----:B------:R-:W-:Y:S02]  /*0a00*/  VIADD R3, R5, 0x5a00 ;  /* 0x00005a0005037836 */ /* 0x000fe40000000000 */
[----:B------:R0:W-:Y:S01]  /*0a10*/  STL [R1+0x3c], R0 ;  /* 0x00003c0001007387 */ /* 0x0001e20000100800 */
[----:B------:R-:W-:Y:S02]  /*0a20*/  LEA.HI.X R93, R25, UR15, R0, 0x1, P1 ;  /* 0x0000000f195d7c11 */ /* 0x000fe400088f0c00 */
[----:B------:R-:W-:-:S04]  /*0a30*/  IADD3 R24, P1, R3, R2, RZ ;  /* 0x0000000203187210 */ /* 0x000fc80007f3e0ff */
[----:B------:R-:W5:Y:S01]  /*0a40*/  LDG.E.64.CONSTANT R92, desc[UR12][R92.64] ;  /* 0x0000000c5c5c7981 */ /* 0x000f62000c1e9b00 */
[----:B------:R-:W-:Y:S02]  /*0a50*/  IADD3 R23, R5, 0x6400, RZ ;  /* 0x0000640005177810 */ /* 0x000fe40007ffe0ff */
[----:B0-----:R-:W-:Y:S02]  /*0a60*/  IADD3.X R0, RZ, R34, RZ, P1, !PT ;  /* 0x00000022ff007210 */ /* 0x001fe40000ffe4ff */
[----:B------:R-:W-:-:S03]  /*0a70*/  LEA R90, P1, R24, UR14, 0x1 ;  /* 0x0000000e185a7c11 */ /* 0x000fc6000f8208ff */
        /* <DEDUP_REMOVED lines=18> */
[----:B------:R-:W-:Y:S01]  /*0ba0*/  IADD3 R3, R5, 0x8200, RZ ;  /* 0x0000820005037810 */ /* 0x000fe20007ffe0ff */
[----:B0-----:R-:W-:Y:S01]  /*0bb0*/  IMAD.X R0, RZ, RZ, R34, P1 ;  /* 0x000000ffff007224 */ /* 0x001fe200008e0622 */
[----:B------:R-:W-:-:S04]  /*0bc0*/  LEA R84, P1, R21, UR14, 0x1 ;  /* 0x0000000e15547c11 */ /* 0x000fc8000f8208ff */
[----:B------:R-:W-:Y:S01]  /*0bd0*/  LEA.HI.X R85, R21, UR15, R0, 0x1, P1 ;  /* 0x0000000f15557c11 */ /* 0x000fe200088f0c00 */
[----:B------:R0:W-:Y:S01]  /*0be0*/  STL [R1+0x4c], R0 ;  /* 0x00004c0001007387 */ /* 0x0001e20000100800 */
        /* <DEDUP_REMOVED lines=9> */
[----:B------:R-:W-:Y:S01]  /*0c80*/  IMAD.X R8, RZ, RZ, R34, P1 ;  /* 0x000000ffff087224 */ /* 0x000fe200008e0622 */
[----:B------:R-:W-:-:S04]  /*0c90*/  LEA R80, P1, R19, UR14, 0x1 ;  /* 0x0000000e13507c11 */ /* 0x000fc8000f8208ff */
[----:B------:R-:W-:-:S06]  /*0ca0*/  LEA.HI.X R81, R19, UR15, R8, 0x1, P1 ;  /* 0x0000000f13517c11 */ /* 0x000fcc00088f0c08 */
[----:B------:R-:W5:Y:S01]  /*0cb0*/  LDG.E.64.CONSTANT R80, desc[UR12][R80.64] ;  /* 0x0000000c50507981 */ /* 0x000f62000c1e9b00 */
[----:B------:R-:W-:-:S04]  /*0cc0*/  IADD3 R17, R5, 0xa000, RZ ;  /* 0x0000a00005117810 */ /* 0x000fc80007ffe0ff */
[----:B------:R-:W-:Y:S01]  /*0cd0*/  IADD3 R17, P2, R17, R2, RZ ;  /* 0x0000000211117210 */ /* 0x000fe20007f5e0ff */
[----:B------:R-:W-:Y:S01]  /*0ce0*/  VIADD R15, R5, 0xb400 ;  /* 0x0000b400050f7836 */ /* 0x000fe20000000000 */
[C---:B--2---:R-:W-:Y:S02]  /*0cf0*/  PRMT R3, R108.reuse, 0x7632, R3 ;  /* 0x000076326c037816 */ /* 0x044fe40000000003 */
[----:B0-----:R-:W-:Y:S02]  /*0d00*/  SHF.L.U32 R0, R108, 0x10, RZ ;  /* 0x000000106c007819 */ /* 0x001fe400000006ff */
[----:B------:R-:W-:-:S03]  /*0d10*/  SHF.L.U32 R7, R3, 0x10, RZ ;  /* 0x0000001003077819 */ /* 0x000fc600000006ff */
[----:B------:R-:W-:Y:S01]  /*0d20*/  FADD.FTZ R4, RZ, R0 ;  /* 0x00000000ff047221 */ /* 0x000fe20000010000 */
[----:B------:R-:W-:-:S03]  /*0d30*/  FFMA.FTZ R6, R0, R0, RZ ;  /* 0x0000000000067223 */ /* 0x000fc600000100ff */
[----:B------:R-:W-:Y:S01]  /*0d40*/  FADD.FTZ R4, R4, R7 ;  /* 0x0000000704047221 */ /* 0x000fe20000010000 */
[----:B------:R-:W-:Y:S01]  /*0d50*/  FFMA.FTZ R6, R7, R7, R6 ;  /* 0x0000000707067223 */ /* 0x000fe20000010006 */
[----:B------:R-:W-:-:S04]  /*0d60*/  IADD3 R7, R5, 0x9600, RZ ;  /* 0x0000960005077810 */ /* 0x000fc80007ffe0ff */
[----:B------:R-:W-:-:S04]  /*0d70*/  IADD3 R18, P1, R7, R2, RZ ;  /* 0x0000000207127210 */ /* 0x000fc80007f3e0ff */
[----:B------:R-:W-:Y:S02]  /*0d80*/  IADD3.X R7, RZ, R34, RZ, P1, !PT ;  /* 0x00000022ff077210 */ /* 0x000fe40000ffe4ff */
[C---:B------:R-:W-:Y:S02]  /*0d90*/  LEA R78, P1, R18.reuse, UR14, 0x1 ;  /* 0x0000000e124e7c11 */ /* 0x040fe4000f8208ff */
[C---:B------:R-:W-:Y:S02]  /*0da0*/  SHF.L.U32 R9, R109.reuse, 0x10, RZ ;  /* 0x000000106d097819 */ /* 0x040fe400000006ff */
[----:B------:R-:W-:Y:S02]  /*0db0*/  PRMT R3, R109, 0x7632, R3 ;  /* 0x000076326d037816 */ /* 0x000fe40000000003 */
[----:B------:R-:W-:Y:S01]  /*0dc0*/  LEA.HI.X R79, R18, UR15, R7, 0x1, P1 ;  /* 0x0000000f124f7c11 */ /* 0x000fe200088f0c07 */
[----:B------:R-:W-:Y:S01]  /*0dd0*/  FADD.FTZ R4, R4, R9 ;  /* 0x0000000904047221 */ /* 0x000fe20000010000 */
[----:B------:R-:W-:Y:S01]  /*0de0*/  SHF.L.U32 R3, R3, 0x10, RZ ;  /* 0x0000001003037819 */ /* 0x000fe200000006ff */
[----:B------:R-:W-:Y:S01]  /*0df0*/  FFMA.FTZ R6, R9, R9, R6 ;  /* 0x0000000909067223 */ /* 0x000fe20000010006 */
[----:B------:R-:W-:Y:S04]  /*0e00*/  STL [R1+0x14], R9 ;  /* 0x0000140901007387 */ /* 0x000fe80000100800 */
[----:B------:R0:W-:Y:S01]  /*0e10*/  STL [R1+0x54], R8 ;  /* 0x0000540801007387 */ /* 0x0001e20000100800 */
[----:B------:R-:W-:Y:S01]  /*0e20*/  FADD.FTZ R4, R4, R3 ;  /* 0x0000000304047221 */ /* 0x000fe20000010000 */
[----:B------:R-:W-:-:S02]  /*0e30*/  FFMA.FTZ R6, R3, R3, R6 ;  /* 0x0000000303067223 */ /* 0x000fc40000010006 */
[----:B------:R-:W2:Y:S01]  /*0e40*/  LDG.E.64.CONSTANT R78, desc[UR12][R78.64] ;  /* 0x0000000c4e4e7981 */ /* 0x000ea2000c1e9b00 */
[C---:B---3--:R-:W-:Y:S02]  /*0e50*/  PRMT R3, R106.reuse, 0x7632, R3 ;  /* 0x000076326a037816 */ /* 0x048fe40000000003 */
[----:B0-----:R-:W-:Y:S02]  /*0e60*/  SHF.L.U32 R8, R106, 0x10, RZ ;  /* 0x000000106a087819 */ /* 0x001fe400000006ff */
[----:B------:R-:W-:-:S03]  /*0e70*/  LEA R76, P1, R17, UR14, 0x1 ;  /* 0x0000000e114c7c11 */ /* 0x000fc6000f8208ff */
[----:B------:R0:W-:Y:S01]  /*0e80*/  STL [R1+0x10], R8 ;  /* 0x0000100801007387 */ /* 0x0001e20000100800 */
[----:B------:R-:W-:Y:S01]  /*0e90*/  FADD.FTZ R4, R4, R8 ;  /* 0x0000000804047221 */ /* 0x000fe20000010000 */
[----:B------:R-:W-:Y:S01]  /*0ea0*/  FFMA.FTZ R6, R8, R8, R6 ;  /* 0x0000000808067223 */ /* 0x000fe20000010006 */
[----:B------:R-:W-:Y:S01]  /*0eb0*/  SHF.L.U32 R3, R3, 0x10, RZ ;  /* 0x0000001003037819 */ /* 0x000fe200000006ff */
[----:B------:R1:W-:Y:S01]  /*0ec0*/  STL [R1+0x5c], R7 ;  /* 0x00005c0701007387 */ /* 0x0003e20000100800 */
[----:B0-----:R-:W-:-:S03]  /*0ed0*/  IADD3.X R8, RZ, R34, RZ, P2, !PT ;  /* 0x00000022ff087210 */ /* 0x001fc600017fe4ff */
[--C-:B------:R-:W-:Y:S01]  /*0ee0*/  FADD.FTZ R4, R4, R3.reuse ;  /* 0x0000000304047221 */ /* 0x100fe20000010000 */
[----:B------:R-:W-:Y:S01]  /*0ef0*/  FFMA.FTZ R6, R3, R3, R6 ;  /* 0x0000000303067223 */ /* 0x000fe20000010006 */
[----:B------:R-:W-:Y:S01]  /*0f00*/  LEA.HI.X R77, R17, UR15, R8, 0x1, P1 ;  /* 0x0000000f114d7c11 */ /* 0x000fe200088f0c08 */
[----:B-1----:R-:W-:Y:S01]  /*0f10*/  VIADD R7, R5, 0xaa00 ;  /* 0x0000aa0005077836 */ /* 0x002fe20000000000 */
[C---:B------:R-:W-:Y:S02]  /*0f20*/  SHF.L.U32 R9, R107.reuse, 0x10, RZ ;  /* 0x000000106b097819 */ /* 0x040fe400000006ff */
[----:B------:R-:W-:Y:S02]  /*0f30*/  PRMT R3, R107, 0x7632, R3 ;  /* 0x000076326b037816 */ /* 0x000fe40000000003 */
[----:B------:R-:W3:Y:S01]  /*0f40*/  LDG.E.64.CONSTANT R76, desc[UR12][R76.64] ;  /* 0x0000000c4c4c7981 */ /* 0x000ee2000c1e9b00 */
[----:B------:R-:W-:Y:S01]  /*0f50*/  FADD.FTZ R4, R4, R9 ;  /* 0x0000000904047221 */ /* 0x000fe20000010000 */
[----:B------:R-:W-:Y:S01]  /*0f60*/  SHF.L.U32 R3, R3, 0x10, RZ ;  /* 0x0000001003037819 */ /* 0x000fe200000006ff */
[----:B------:R-:W-:Y:S01]  /*0f70*/  FFMA.FTZ R6, R9, R9, R6 ;  /* 0x0000000909067223 */ /* 0x000fe20000010006 */
[----:B------:R-:W-:Y:S01]  /*0f80*/  IADD3 R16, P2, R7, R2, RZ ;  /* 0x0000000207107210 */ /* 0x000fe20007f5e0ff */
[----:B------:R-:W-:Y:S02]  /*0f90*/  STL [R1+0xc], R9 ;  /* 0x00000c0901007387 */ /* 0x000fe40000100800 */
[----:B------:R-:W-:Y:S01]  /*0fa0*/  FADD.FTZ R4, R4, R3 ;  /* 0x0000000304047221 */ /* 0x000fe20000010000 */
[----:B------:R-:W-:Y:S01]  /*0fb0*/  FFMA.FTZ R6, R3, R3, R6 ;  /* 0x0000000303067223 */ /* 0x000fe20000010006 */
[----:B------:R0:W-:Y:S01]  /*0fc0*/  STL [R1+0x60], R8 ;  /* 0x0000600801007387 */ /* 0x0001e20000100800 */
[----:B------:R-:W-:-:S02]  /*0fd0*/  IADD3.X R7, RZ, R34, RZ, P2, !PT ;  /* 0x00000022ff077210 */ /* 0x000fc400017fe4ff */
[----:B------:R-:W-:Y:S02]  /*0fe0*/  LEA R74, P1, R16, UR14, 0x1 ;  /* 0x0000000e104a7c11 */ /* 0x000fe4000f8208ff */
[----:B----4-:R-:W-:Y:S02]  /*0ff0*/  PRMT R3, R104, 0x7632, R3 ;  /* 0x0000763268037816 */ /* 0x010fe40000000003 */
[----:B------:R-:W-:Y:S02]  /*1000*/  LEA.HI.X R75, R16, UR15, R7, 0x1, P1 ;  /* 0x0000000f104b7c11 */ /* 0x000fe400088f0c07 */
[----:B0-----:R-:W-:Y:S02]  /*1010*/  SHF.L.U32 R8, R104, 0x10, RZ ;  /* 0x0000001068087819 */ /* 0x001fe400000006ff */
[----:B------:R-:W-:Y:S01]  /*1020*/  SHF.L.U32 R3, R3, 0x10, RZ ;  /* 0x0000001003037819 */ /* 0x000fe200000006ff */
[----:B------:R-:W-:Y:S02]  /*1030*/  STL [R1+0x64], R7 ;  /* 0x0000640701007387 */ /* 0x000fe40000100800 */
[----:B------:R-:W-:Y:S01]  /*1040*/  FADD.FTZ R4, R4, R8 ;  /* 0x0000000804047221 */ /* 0x000fe20000010000 */
[----:B------:R-:W-:Y:S01]  /*1050*/  FFMA.FTZ R6, R8, R8, R6 ;  /* 0x0000000808067223 */ /* 0x000fe20000010006 */
[----:B------:R0:W-:Y:S01]  /*1060*/  STL [R1+0x8], R8 ;  /* 0x0000080801007387 */ /* 0x0001e20000100800 */
[----:B------:R-:W-:Y:S01]  /*1070*/  IADD3 R15, P1, R15, R2, RZ ;  /* 0x000000020f0f7210 */ /* 0x000fe20007f3e0ff */
[--C-:B------:R-:W-:Y:S01]  /*1080*/  FADD.FTZ R4, R4, R3.reuse ;  /* 0x0000000304047221 */ /* 0x100fe20000010000 */
[----:B------:R-:W-:Y:S01]  /*1090*/  FFMA.FTZ R6, R3, R3, R6 ;  /* 0x0000000303067223 */ /* 0x000fe20000010006 */
[----:B------:R-:W4:Y:S01]  /*10a0*/  LDG.E.64.CONSTANT R74, desc[UR12][R74.64] ;  /* 0x0000000c4a4a7981 */ /* 0x000f22000c1e9b00 */
[----:B------:R-:W-:-:S02]  /*10b0*/  PRMT R3, R105, 0x7632, R3 ;  /* 0x0000763269037816 */ /* 0x000fc40000000003 */
[----:B0-----:R-:W-:Y:S02]  /*10c0*/  SHF.L.U32 R8, R105, 0x10, RZ ;  /* 0x0000001069087819 */ /* 0x001fe400000006ff */
[----:B------:R-:W-:-:S03]  /*10d0*/  SHF.L.U32 R7, R3, 0x10, RZ ;  /* 0x0000001003077819 */ /* 0x000fc600000006ff */
[----:B------:R0:W-:Y:S01]  /*10e0*/  STL [R1+0x4], R8 ;  /* 0x0000040801007387 */ /* 0x0001e20000100800 */
[----:B------:R-:W-:Y:S01]  /*10f0*/  FADD.FTZ R4, R4, R8 ;  /* 0x0000000804047221 */ /* 0x000fe20000010000 */
[----:B------:R-:W-:Y:S01]  /*1100*/  FFMA.FTZ R6, R8, R8, R6 ;  /* 0x0000000808067223 */ /* 0x000fe20000010006 */
[----:B-----5:R-:W-:Y:S02]  /*1110*/  PRMT R3, R102, 0x7632, R3 ;  /* 0x0000763266037816 */ /* 0x020fe40000000003 */
[----:B0-----:R-:W-:Y:S02]  /*1120*/  IADD3.X R8, RZ, R34, RZ, P1, !PT ;  /* 0x00000022ff087210 */ /* 0x001fe40000ffe4ff */
[----:B------:R-:W-:Y:S01]  /*1130*/  LEA R72, P1, R15, UR14, 0x1 ;  /* 0x0000000e0f487c11 */ /* 0x000fe2000f8208ff */
[----:B------:R-:W-:Y:S01]  /*1140*/  FADD.FTZ R4, R4, R7 ;  /* 0x0000000704047221 */ /* 0x000fe20000010000 */
[----:B------:R-:W-:Y:S02]  /*1150*/  FFMA.FTZ R6, R7, R7, R6 ;  /* 0x0000000707067223 */ /* 0x000fe40000010006 */
[----:B------:R-:W-:-:S02]  /*1160*/  LEA.HI.X R73, R15, UR15, R8, 0x1, P1 ;  /* 0x0000000f0f497c11 */ /* 0x000fc400088f0c08 */
[----:B------:R-:W-:Y:S02]  /*1170*/  SHF.L.U32 R7, R3, 0x10, RZ ;  /* 0x0000001003077819 */ /* 0x000fe400000006ff */
[----:B------:R-:W-:Y:S02]  /*1180*/  IADD3 R3, R5, 0xbe00, RZ ;  /* 0x0000be0005037810 */ /* 0x000fe40007ffe0ff */
[----:B------:R-:W-:Y:S01]  /*1190*/  SHF.L.U32 R9, R102, 0x10, RZ ;  /* 0x0000001066097819 */ /* 0x000fe200000006ff */
[----:B------:R-:W5:Y:S01]  /*11a0*/  LDG.E.64.CONSTANT R72, desc[UR12][R72.64] ;  /* 0x0000000c48487981 */ /* 0x000f62000c1e9b00 */
[----:B------:R-:W-:-:S03]  /*11b0*/  IADD3 R14, P1, R3, R2, RZ ;  /* 0x00000002030e7210 */ /* 0x000fc60007f3e0ff */
[----:B------:R-:W-:Y:S01]  /*11c0*/  STL [R1], R9 ;  /* 0x0000000901007387 */ /* 0x000fe20000100800 */
[----:B------:R-:W-:Y:S01]  /*11d0*/  FADD.FTZ R4, R4, R9 ;  /* 0x0000000904047221 */ /* 0x000fe20000010000 */
[----:B------:R-:W-:Y:S02]  /*11e0*/  FFMA.FTZ R6, R9, R9, R6 ;  /* 0x0000000909067223 */ /* 0x000fe40000010006 */
[----:B------:R0:W-:Y:S01]  /*11f0*/  STL [R1+0x68], R8 ;  /* 0x0000680801007387 */ /* 0x0001e20000100800 */
[C---:B------:R-:W-:Y:S01]  /*1200*/  SHF.L.U32 R165, R103.reuse, 0x10, RZ ;  /* 0x0000001067a57819 */ /* 0x040fe200000006ff */
[----:B------:R-:W-:Y:S01]  /*1210*/  FADD.FTZ R4, R4, R7 ;  /* 0x0000000704047221 */ /* 0x000fe20000010000 */
[----:B------:R-:W-:Y:S01]  /*1220*/  PRMT R3, R103, 0x7632, R3 ;  /* 0x0000763267037816 */ /* 0x000fe20000000003 */
[----:B------:R-:W-:Y:S01]  /*1230*/  FFMA.FTZ R6, R7, R7, R6 ;  /* 0x0000000707067223 */ /* 0x000fe20000010006 */
[----:B0-----:R-:W-:Y:S02]  /*1240*/  IADD3.X R8, RZ, R34, RZ, P1, !PT ;  /* 0x00000022ff087210 */ /* 0x001fe40000ffe4ff */
[----:B------:R-:W-:Y:S01]  /*1250*/  LEA R70, P1, R14, UR14, 0x1 ;  /* 0x0000000e0e467c11 */ /* 0x000fe2000f8208ff */
[----:B------:R-:W-:Y:S01]  /*1260*/  VIADD R13, R5, 0xc800 ;  /* 0x0000c800050d7836 */ /* 0x000fe20000000000 */
[----:B------:R-:W-:-:S02]  /*1270*/  SHF.L.U32 R3, R3, 0x10, RZ ;  /* 0x0000001003037819 */ /* 0x000fc400000006ff */
[----:B------:R-:W-:Y:S01]  /*1280*/  LEA.HI.X R71, R14, UR15, R8, 0x1, P1 ;  /* 0x0000000f0e477c11 */ /* 0x000fe200088f0c08 */
[----:B------:R-:W-:Y:S01]  /*1290*/  FADD.FTZ R4, R4, R165 ;  /* 0x000000a504047221 */ /* 0x000fe20000010000 */
[----:B------:R-:W-:Y:S01]  /*12a0*/  FFMA.FTZ R6, R165, R165, R6 ;  /* 0x000000a5a5067223 */ /* 0x000fe20000010006 */
[----:B------:R-:W-:Y:S02]  /*12b0*/  IADD3 R13, P2, R13, R2, RZ ;  /* 0x000000020d0d7210 */ /* 0x000fe40007f5e0ff */
[--C-:B------:R-:W-:Y:S01]  /*12c0*/  FADD.FTZ R7, R4, R3.reuse ;  /* 0x0000000304077221 */ /* 0x100fe20000010000 */
[----:B------:R-:W5:Y:S01]  /*12d0*/  LDG.E.64.CONSTANT R70, desc[UR12][R70.64] ;  /* 0x0000000c46467981 */ /* 0x000f62000c1e9b00 */
[----:B------:R-:W-:Y:S01]  /*12e0*/  FFMA.FTZ R9, R3, R3, R6 ;  /* 0x0000000303097223 */ /* 0x000fe20000010006 */
[C---:B------:R-:W-:Y:S02]  /*12f0*/  SHF.L.U32 R164, R100.reuse, 0x10, RZ ;  /* 0x0000001064a47819 */ /* 0x040fe400000006ff */
[----:B------:R-:W-:Y:S01]  /*1300*/  PRMT R3, R100, 0x7632, R3 ;  /* 0x0000763264037816 */ /* 0x000fe20000000003 */
[----:B------:R0:W-:Y:S01]  /*1310*/  STL [R1+0x6c], R8 ;  /* 0x00006c0801007387 */ /* 0x0001e20000100800 */
[----:B------:R-:W-:Y:S01]  /*1320*/  LEA R68, P1, R13, UR14, 0x1 ;  /* 0x0000000e0d447c11 */ /* 0x000fe2000f8208ff */
[----:B------:R-:W-:Y:S01]  /*1330*/  FADD.FTZ R7, R7, R164 ;  /* 0x000000a407077221 */ /* 0x000fe20000010000 */
[----:B------:R-:W-:-:S02]  /*1340*/  SHF.L.U32 R4, R3, 0x10, RZ ;  /* 0x0000001003047819 */ /* 0x000fc400000006ff */
[----:B------:R-:W-:Y:S02]  /*1350*/  PRMT R3, R101, 0x7632, R3 ;  /* 0x0000763265037816 */ /* 0x000fe40000000003 */
[----:B0-----:R-:W-:Y:S01]  /*1360*/  IADD3.X R8, RZ, R34, RZ, P2, !PT ;  /* 0x00000022ff087210 */ /* 0x001fe200017fe4ff */
[----:B------:R-:W-:Y:S01]  /*1370*/  FADD.FTZ R6, R7, R4 ;  /* 0x0000000407067221 */ /* 0x000fe20000010000 */
[----:B------:R-:W-:Y:S02]  /*1380*/  SHF.L.U32 R7, R3, 0x10, RZ ;  /* 0x0000001003077819 */ /* 0x000fe400000006ff */
[----:B------:R-:W-:Y:S02]  /*1390*/  LEA.HI.X R69, R13, UR15, R8, 0x1, P1 ;  /* 0x0000000f0d457c11 */ /* 0x000fe400088f0c08 */
[----:B------:R-:W-:-:S04]  /*13a0*/  IADD3 R3, R5, 0xd200, RZ ;  /* 0x0000d20005037810 */ /* 0x000fc80007ffe0ff */
[----:B------:R-:W5:Y:S01]  /*13b0*/  LDG.E.64.CONSTANT R68, desc[UR12][R68.64] ;  /* 0x0000000c44447981 */ /* 0x000f62000c1e9b00 */
[----:B------:R-:W-:-:S03]  /*13c0*/  IADD3 R12, P1, R3, R2, RZ ;  /* 0x00000002030c7210 */ /* 0x000fc60007f3e0ff */
[----:B------:R0:W-:Y:S01]  /*13d0*/  STL [R1+0x70], R8 ;  /* 0x0000700801007387 */ /* 0x0001e20000100800 */
[----:B------:R-:W-:Y:S01]  /*13e0*/  FFMA.FTZ R9, R164, R164, R9 ;  /* 0x000000a4a4097223 */ /* 0x000fe20000010009 */
[----:B------:R-:W-:Y:S01]  /*13f0*/  IMAD.U32 R163, R101, 0x10000, RZ ;  /* 0x0001000065a37824 */ /* 0x000fe200078e00ff */
[----:B0-----:R-:W-:Y:S02]  /*1400*/  IADD3.X R8, RZ, R34, RZ, P1, !PT ;  /* 0x00000022ff087210 */ /* 0x001fe40000ffe4ff */
[----:B------:R-:W-:Y:S01]  /*1410*/  LEA R66, P1, R12, UR14, 0x1 ;  /* 0x0000000e0c427c11 */ /* 0x000fe2000f8208ff */
[----:B------:R-:W-:-:S03]  /*1420*/  FFMA.FTZ R4, R4, R4, R9 ;  /* 0x0000000404047223 */ /* 0x000fc60000010009 */
[----:B------:R-:W-:Y:S02]  /*1430*/  LEA.HI.X R67, R12, UR15, R8, 0x1, P1 ;  /* 0x0000000f0c437c11 */ /* 0x000fe400088f0c08 */
[----:B------:R-:W-:Y:S01]  /*1440*/  IADD3 R11, R5, 0xdc00, RZ ;  /* 0x0000dc00050b7810 */ /* 0x000fe20007ffe0ff */
[----:B------:R-:W-:Y:S01]  /*1450*/  FADD.FTZ R6, R6, R163 ;  /* 0x000000a306067221 */ /* 0x000fe20000010000 */
[----:B------:R-:W-:Y:S02]  /*1460*/  FFMA.FTZ R4, R163, R163, R4 ;  /* 0x000000a3a3047223 */ /* 0x000fe40000010004 */
[----:B------:R-:W5:Y:S01]  /*1470*/  LDG.E.64.CONSTANT R66, desc[UR12][R66.64] ;  /* 0x0000000c42427981 */ /* 0x000f62000c1e9b00 */
[----:B------:R-:W-:Y:S01]  /*1480*/  IADD3 R11, P1, R11, R2, RZ ;  /* 0x000000020b0b7210 */ /* 0x000fe20007f3e0ff */
[----:B------:R-:W-:Y:S01]  /*1490*/  FADD.FTZ R9, R6, R7 ;  /* 0x0000000706097221 */ /* 0x000fe20000010000 */
[C---:B------:R-:W-:Y:S02]  /*14a0*/  SHF.L.U32 R162, R98.reuse, 0x10, RZ ;  /* 0x0000001062a27819 */ /* 0x040fe400000006ff */
[----:B------:R-:W-:Y:S01]  /*14b0*/  PRMT R3, R98, 0x7632, R3 ;  /* 0x0000763262037816 */ /* 0x000fe20000000003 */
[----:B------:R-:W-:Y:S01]  /*14c0*/  FFMA.FTZ R7, R7, R7, R4 ;  /* 0x0000000707077223 */ /* 0x000fe20000010004 */
[----:B------:R0:W-:Y:S01]  /*14d0*/  STL [R1+0x78], R8 ;  /* 0x0000780801007387 */ /* 0x0001e20000100800 */
[----:B------:R-:W-:Y:S01]  /*14e0*/  FADD.FTZ R9, R9, R162 ;  /* 0x000000a209097221 */ /* 0x000fe20000010000 */
[----:B------:R-:W-:Y:S01]  /*14f0*/  SHF.L.U32 R4, R3, 0x10, RZ ;  /* 0x0000001003047819 */ /* 0x000fe200000006ff */
[----:B------:R-:W-:Y:S01]  /*1500*/  FFMA.FTZ R7, R162, R162, R7 ;  /* 0x000000a2a2077223 */ /* 0x000fe20000010007 */
[----:B0-----:R-:W-:-:S02]  /*1510*/  IADD3.X R8, RZ, R34, RZ, P1, !PT ;  /* 0x00000022ff087210 */ /* 0x001fc40000ffe4ff */
[----:B------:R-:W-:Y:S01]  /*1520*/  LEA R64, P1, R11, UR14, 0x1 ;  /* 0x0000000e0b407c11 */ /* 0x000fe2000f8208ff */
[----:B------:R-:W-:Y:S01]  /*1530*/  FADD.FTZ R6, R9, R4 ;  /* 0x0000000409067221 */ /* 0x000fe20000010000 */
[----:B------:R-:W-:Y:S02]  /*1540*/  FFMA.FTZ R4, R4, R4, R7 ;  /* 0x0000000404047223 */ /* 0x000fe40000010007 */
[----:B------:R-:W-:Y:S02]  /*1550*/  LEA.HI.X R65, R11, UR15, R8, 0x1, P1 ;  /* 0x0000000f0b417c11 */ /* 0x000fe400088f0c08 */
[----:B------:R-:W-:-:S04]  /*1560*/  IADD3 R7, R5, 0xe600, RZ ;  /* 0x0000e60005077810 */ /* 0x000fc80007ffe0ff */
[----:B------:R-:W5:Y:S01]  /*1570*/  LDG.E.64.CONSTANT R64, desc[UR12][R64.64] ;  /* 0x0000000c40407981 */ /* 0x000f62000c1e9b00 */
[----:B------:R-:W-:-:S03]  /*1580*/  IADD3 R10, P1, R7, R2, RZ ;  /* 0x00000002070a7210 */ /* 0x000fc60007f3e0ff */
[----:B------:R0:W-:Y:S01]  /*1590*/  STL [R1+0x84], R8 ;  /* 0x0000840801007387 */ /* 0x0001e20000100800 */
[----:B------:R-:W-:Y:S02]  /*15a0*/  IADD3 R9, R5, 0xf000, RZ ;  /* 0x0000f00005097810 */ /* 0x000fe40007ffe0ff */
[----:B0-----:R-:W-:Y:S02]  /*15b0*/  IADD3.X R8, RZ, R34, RZ, P1, !PT ;  /* 0x00000022ff087210 */ /* 0x001fe40000ffe4ff */
[----:B------:R-:W-:-:S04]  /*15c0*/  LEA R62, P1, R10, UR14, 0x1 ;  /* 0x0000000e0a3e7c11 */ /* 0x000fc8000f8208ff */
[----:B------:R-:W-:Y:S01]  /*15d0*/  LEA.HI.X R63, R10, UR15, R8, 0x1, P1 ;  /* 0x0000000f0a3f7c11 */ /* 0x000fe200088f0c08 */
[C---:B------:R-:W-:Y:S01]  /*15e0*/  IMAD.U32 R161, R99.reuse, 0x10000, RZ ;  /* 0x0001000063a17824 */ /* 0x040fe200078e00ff */
[----:B------:R-:W-:Y:S02]  /*15f0*/  PRMT R3, R99, 0x7632, R3 ;  /* 0x0000763263037816 */ /* 0x000fe40000000003 */
[----:B------:R-:W-:Y:S02]  /*1600*/  IADD3 R9, P1, R9, R2, RZ ;  /* 0x0000000209097210 */ /* 0x000fe40007f3e0ff */
[----:B------:R-:W5:Y:S01]  /*1610*/  LDG.E.64.CONSTANT R62, desc[UR12][R62.64] ;  /* 0x0000000c3e3e7981 */ /* 0x000f62000c1e9b00 */
[----:B------:R-:W-:Y:S01]  /*1620*/  SHF.L.U32 R3, R3, 0x10, RZ ;  /* 0x0000001003037819 */ /* 0x000fe200000006ff */
[----:B------:R-:W-:Y:S01]  /*1630*/  FADD.FTZ R6, R6, R161 ;  /* 0x000000a106067221 */ /* 0x000fe20000010000 */
[----:B------:R-:W-:Y:S01]  /*1640*/  FFMA.FTZ R4, R161, R161, R4 ;  /* 0x000000a1a1047223 */ /* 0x000fe20000010004 */
[----:B------:R-:W-:-:S02]  /*1650*/  IADD3.X R36, RZ, R34, RZ, P1, !PT ;  /* 0x00000022ff247210 */ /* 0x000fc40000ffe4ff */
[----:B------:R-:W-:Y:S01]  /*1660*/  LEA R60, P1, R9, UR14, 0x1 ;  /* 0x0000000e093c7c11 */ /* 0x000fe2000f8208ff */
[--C-:B------:R-:W-:Y:S01]  /*1670*/  FADD.FTZ R35, R6, R3.reuse ;  /* 0x0000000306237221 */ /* 0x100fe20000010000 */
[----:B------:R-:W-:Y:S01]  /*1680*/  FFMA.FTZ R37, R3, R3, R4 ;  /* 0x0000000303257223 */ /* 0x000fe20000010004 */
[C---:B------:R-:W-:Y:S02]  /*1690*/  SHF.L.U32 R160, R96.reuse, 0x10, RZ ;  /* 0x0000001060a07819 */ /* 0x040fe400000006ff */
[----:B------:R-:W-:Y:S02]  /*16a0*/  PRMT R3, R96, 0x7632, R3 ;  /* 0x0000763260037816 */ /* 0x000fe40000000003 */
[----:B------:R-:W-:Y:S01]  /*16b0*/  LEA.HI.X R61, R9, UR15, R36, 0x1, P1 ;  /* 0x0000000f093d7c11 */ /* 0x000fe200088f0c24 */
[----:B------:R-:W-:Y:S01]  /*16c0*/  FADD.FTZ R35, R35, R160 ;  /* 0x000000a023237221 */ /* 0x000fe20000010000 */
[----:B------:R-:W-:Y:S01]  /*16d0*/  FFMA.FTZ R37, R160, R160, R37 ;  /* 0x000000a0a0257223 */ /* 0x000fe20000010025 */
[----:B------:R-:W-:Y:S01]  /*16e0*/  IMAD.U32 R4, R3, 0x10000, RZ ;  /* 0x0001000003047824 */ /* 0x000fe200078e00ff */
[----:B------:R-:W-:Y:S01]  /*16f0*/  IADD3 R7, R5, 0xfa00, RZ ;  /* 0x0000fa0005077810 */ /* 0x000fe20007ffe0ff */
[----:B------:R0:W-:Y:S01]  /*1700*/  STL [R1+0x88], R8 ;  /* 0x0000880801007387 */ /* 0x0001e20000100800 */
[----:B------:R-:W-:Y:S01]  /*1710*/  SHF.L.U32 R159, R97, 0x10, RZ ;  /* 0x00000010619f7819 */ /* 0x000fe200000006ff */
[----:B------:R-:W-:Y:S01]  /*1720*/  FADD.FTZ R6, R35, R4 ;  /* 0x0000000423067221 */ /* 0x000fe20000010000 */
[----:B------:R-:W-:Y:S01]  /*1730*/  PRMT R3, R97, 0x7632, R3 ;  /* 0x0000763261037816 */ /* 0x000fe20000000003 */
[----:B------:R-:W5:Y:S01]  /*1740*/  LDG.E.64.CONSTANT R60, desc[UR12][R60.64] ;  /* 0x0000000c3c3c7981 */ /* 0x000f62000c1e9b00 */
[----:B------:R-:W-:Y:S01]  /*1750*/  FFMA.FTZ R4, R4, R4, R37 ;  /* 0x0000000404047223 */ /* 0x000fe20000010025 */
[----:B------:R-:W-:Y:S01]  /*1760*/  FADD.FTZ R6, R6, R159 ;  /* 0x0000009f06067221 */ /* 0x000fe20000010000 */
[----:B------:R-:W-:-:S02]  /*1770*/  SHF.L.U32 R3, R3, 0x10, RZ ;  /* 0x0000001003037819 */ /* 0x000fc400000006ff */
[----:B0-----:R-:W-:Y:S01]  /*1780*/  IADD3 R8, P2, R7, R2, RZ ;  /* 0x0000000207087210 */ /* 0x001fe20007f5e0ff */
[----:B------:R0:W-:Y:S01]  /*1790*/  STL [R1+0x8c], R36 ;  /* 0x00008c2401007387 */ /* 0x0001e20000100800 */
[----:B------:R-:W-:Y:S02]  /*17a0*/  FFMA.FTZ R4, R159, R159, R4 ;  /* 0x0000009f9f047223 */ /* 0x000fe40000010004 */
[----:B------:R-:W-:Y:S01]  /*17b0*/  LEA R58, P1, R8, UR14, 0x1 ;  /* 0x0000000e083a7c11 */ /* 0x000fe2000f8208ff */
[--C-:B------:R-:W-:Y:S01]  /*17c0*/  FADD.FTZ R35, R6, R3.reuse ;  /* 0x0000000306237221 */ /* 0x100fe20000010000 */
[----:B------:R-:W-:Y:S01]  /*17d0*/  FFMA.FTZ R37, R3, R3, R4 ;  /* 0x0000000303257223 */ /* 0x000fe20000010004 */
[----:B0-----:R-:W-:Y:S01]  /*17e0*/  IADD3.X R36, RZ, R34, RZ, P2, !PT ;  /* 0x00000022ff247210 */ /* 0x001fe200017fe4ff */
[C---:B------:R-:W-:Y:S01]  /*17f0*/  IMAD.U32 R158, R94.reuse, 0x10000, RZ ;  /* 0x000100005e9e7824 */ /* 0x040fe200078e00ff */
[----:B------:R-:W-:Y:S02]  /*1800*/  PRMT R3, R94, 0x7632, R3 ;  /* 0x000076325e037816 */ /* 0x000fe40000000003 */
[----:B------:R-:W-:-:S02]  /*1810*/  LEA.HI.X R59, R8, UR15, R36, 0x1, P1 ;  /* 0x0000000f083b7c11 */ /* 0x000fc400088f0c24 */
[----:B------:R-:W-:Y:S01]  /*1820*/  IADD3 R7, R5, 0x10400, RZ ;  /* 0x0001040005077810 */ /* 0x000fe20007ffe0ff */
[----:B------:R-:W-:Y:S01]  /*1830*/  FADD.FTZ R35, R35, R158 ;  /* 0x0000009e23237221 */ /* 0x000fe20000010000 */
[----:B------:R-:W-:Y:S01]  /*1840*/  SHF.L.U32 R4, R3, 0x10, RZ ;  /* 0x0000001003047819 */ /* 0x000fe200000006ff */
[----:B------:R-:W-:Y:S01]  /*1850*/  FFMA.FTZ R37, R158, R158, R37 ;  /* 0x0000009e9e257223 */ /* 0x000fe20000010025 */
[----:B------:R-:W5:Y:S01]  /*1860*/  LDG.E.64.CONSTANT R58, desc[UR12][R58.64] ;  /* 0x0000000c3a3a7981 */ /* 0x000f62000c1e9b00 */
[----:B------:R-:W-:Y:S02]  /*1870*/  IADD3 R7, P1, R7, R2, RZ ;  /* 0x0000000207077210 */ /* 0x000fe40007f3e0ff */
[C---:B------:R-:W-:Y:S01]  /*1880*/  SHF.L.U32 R157, R95.reuse, 0x10, RZ ;  /* 0x000000105f9d7819 */ /* 0x040fe200000006ff */
[----:B------:R0:W-:Y:S01]  /*1890*/  STL [R1+0xa0], R36 ;  /* 0x0000a02401007387 */ /* 0x0001e20000100800 */
[----:B------:R-:W-:Y:S01]  /*18a0*/  PRMT R3, R95, 0x7632, R3 ;  /* 0x000076325f037816 */ /* 0x000fe20000000003 */
[----:B------:R-:W-:Y:S01]  /*18b0*/  FADD.FTZ R6, R35, R4 ;  /* 0x0000000423067221 */ /* 0x000fe20000010000 */
[----:B------:R-:W-:-:S02]  /*18c0*/  FFMA.FTZ R4, R4, R4, R37 ;  /* 0x0000000404047223 */ /* 0x000fc40000010025 */
[----:B------:R-:W-:Y:S01]  /*18d0*/  SHF.L.U32 R3, R3, 0x10, RZ ;  /* 0x0000001003037819 */ /* 0x000fe200000006ff */
[----:B------:R-:W-:Y:S01]  /*18e0*/  FADD.FTZ R6, R6, R157 ;  /* 0x0000009d06067221 */ /* 0x000fe20000010000 */
[----:B0-----:R-:W-:Y:S02]  /*18f0*/  IADD3.X R36, RZ, R34, RZ, P1, !PT ;  /* 0x00000022ff247210 */ /* 0x001fe40000ffe4ff */
[----:B------:R-:W-:Y:S01]  /*1900*/  LEA R56, P1, R7, UR14, 0x1 ;  /* 0x0000000e07387c11 */ /* 0x000fe2000f8208ff */
[----:B------:R-:W-:-:S03]  /*1910*/  FFMA.FTZ R4, R157, R157, R4 ;  /* 0x0000009d9d047223 */ /* 0x000fc60000010004 */
[----:B------:R-:W-:Y:S01]  /*1920*/  LEA.HI.X R57, R7, UR15, R36, 0x1, P1 ;  /* 0x0000000f07397c11 */ /* 0x000fe200088f0c24 */
[----:B------:R-:W-:Y:S01]  /*1930*/  FADD.FTZ R43, R6, R3 ;  /* 0x00000003062b7221 */ /* 0x000fe20000010000 */
[----:B------:R-:W-:Y:S01]  /*1940*/  FFMA.FTZ R45, R3, R3, R4 ;  /* 0x00000003032d7223 */ /* 0x000fe20000010004 */
[----:B------:R-:W-:-:S03]  /*1950*/  IADD3 R3, R5, 0x10e00, RZ ;  /* 0x00010e0005037810 */ /* 0x000fc60007ffe0ff */
[----:B------:R-:W5:Y:S01]  /*1960*/  LDG.E.64.CONSTANT R56, desc[UR12][R56.64] ;  /* 0x0000000c38387981 */ /* 0x000f62000c1e9b00 */
[----:B------:R-:W-:Y:S02]  /*1970*/  IADD3 R6, P4, R3, R2, RZ ;  /* 0x0000000203067210 */ /* 0x000fe40007f9e0ff */
[C---:B------:R-:W-:Y:S02]  /*1980*/  IADD3 R35, R5.reuse, 0x11800, RZ ;  /* 0x0001180005237810 */ /* 0x040fe40007ffe0ff */
[----:B------:R-:W-:Y:S02]  /*1990*/  IADD3.X R40, RZ, R34, RZ, P4, !PT ;  /* 0x00000022ff287210 */ /* 0x000fe400027fe4ff */
[----:B------:R-:W-:Y:S01]  /*19a0*/  LEA R54, P5, R6, UR14, 0x1 ;  /* 0x0000000e06367c11 */ /* 0x000fe2000f8a08ff */
[C---:B------:R-:W-:Y:S01]  /*19b0*/  VIADD R37, R5.reuse, 0x12200 ;  /* 0x0001220005257836 */ /* 0x040fe20000000000 */
[C---:B------:R-:W-:Y:S02]  /*19c0*/  IADD3 R39, R5.reuse, 0x12c00, RZ ;  /* 0x00012c0005277810 */ /* 0x040fe40007ffe0ff */
[----:B------:R-:W-:-:S02]  /*19d0*/  IADD3 R41, R5, 0x13600, RZ ;  /* 0x0001360005297810 */ /* 0x000fc40007ffe0ff */
[----:B------:R-:W-:Y:S02]  /*19e0*/  LEA.HI.X R55, R6, UR15, R40, 0x1, P5 ;  /* 0x0000000f06377c11 */ /* 0x000fe4000a8f0c28 */
[-C--:B------:R-:W-:Y:S02]  /*19f0*/  IADD3 R5, P3, R35, R2.reuse, RZ ;  /* 0x0000000223057210 */ /* 0x080fe40007f7e0ff */
[C---:B------:R-:W-:Y:S02]  /*1a00*/  SHF.L.U32 R156, R92.reuse, 0x10, RZ ;  /* 0x000000105c9c7819 */ /* 0x040fe400000006ff */
[----:B------:R-:W-:Y:S01]  /*1a10*/  PRMT R35, R92, 0x7632, R35 ;  /* 0x000076325c237816 */ /* 0x000fe20000000023 */
[----:B------:R0:W-:Y:S01]  /*1a20*/  STL [R1+0x90], R36 ;  /* 0x0000902401007387 */ /* 0x0001e20000100800 */
[----:B------:R-:W-:Y:S01]  /*1a30*/  IADD3 R4, P2, R37, R2, RZ ;  /* 0x0000000225047210 */ /* 0x000fe20007f5e0ff */
[----:B------:R-:W-:Y:S02]  /*1a40*/  FADD.FTZ R43, R43, R156 ;  /* 0x0000009c2b2b7221 */ /* 0x000fe40000010000 */
[----:B------:R-:W5:Y:S01]  /*1a50*/  LDG.E.64.CONSTANT R54, desc[UR12][R54.64] ;  /* 0x0000000c36367981 */ /* 0x000f62000c1e9b00 */
[----:B------:R-:W-:Y:S01]  /*1a60*/  IADD3.X R37, RZ, R34, RZ, P3, !PT ;  /* 0x00000022ff257210 */ /* 0x000fe20001ffe4ff */
[----:B------:R-:W-:Y:S01]  /*1a70*/  FFMA.FTZ R45, R156, R156, R45 ;  /* 0x0000009c9c2d7223 */ /* 0x000fe2000001002d */
[----:B------:R-:W-:-:S02]  /*1a80*/  LEA R52, P3, R5, UR14, 0x1 ;  /* 0x0000000e05347c11 */ /* 0x000fc4000f8608ff */
[----:B0-----:R-:W-:Y:S01]  /*1a90*/  SHF.L.U32 R36, R35, 0x10, RZ ;  /* 0x0000001023247819 */ /* 0x001fe200000006ff */
[C---:B------:R-:W-:Y:S01]  /*1aa0*/  IMAD.U32 R155, R93.reuse, 0x10000, RZ ;  /* 0x000100005d9b7824 */ /* 0x040fe200078e00ff */
[----:B------:R-:W-:Y:S01]  /*1ab0*/  PRMT R35, R93, 0x7632, R35 ;  /* 0x000076325d237816 */ /* 0x000fe20000000023 */
[----:B------:R-:W-:Y:S02]  /*1ac0*/  STL [R1+0x94], R40 ;  /* 0x0000942801007387 */ /* 0x000fe40000100800 */
[----:B------:R-:W-:Y:S01]  /*1ad0*/  FADD.FTZ R38, R43, R36 ;  /* 0x000000242b267221 */ /* 0x000fe20000010000 */
[----:B------:R-:W-:Y:S01]  /*1ae0*/  FFMA.FTZ R36, R36, R36, R45 ;  /* 0x0000002424247223 */ /* 0x000fe2000001002d */
[----:B------:R0:W-:Y:S01]  /*1af0*/  STL [R1+0x98], R37 ;  /* 0x0000982501007387 */ /* 0x0001e20000100800 */
[----:B------:R-:W-:Y:S01]  /*1b00*/  LEA.HI.X R53, R5, UR15, R37, 0x1, P3 ;  /* 0x0000000f05357c11 */ /* 0x000fe200098f0c25 */
[----:B------:R-:W-:Y:S01]  /*1b10*/  FADD.FTZ R38, R38, R155 ;  /* 0x0000009b26267221 */ /* 0x000fe20000010000 */
[----:B------:R-:W-:Y:S01]  /*1b20*/  FFMA.FTZ R36, R155, R155, R36 ;  /* 0x0000009b9b247223 */ /* 0x000fe20000010024 */
[----:B------:R-:W-:-:S02]  /*1b30*/  IADD3 R3, P1, R39, R2, RZ ;  /* 0x0000000227037210 */ /* 0x000fc40007f3e0ff */
[C---:B------:R-:W-:Y:S01]  /*1b40*/  SHF.L.U32 R154, R90.reuse, 0x10, RZ ;  /* 0x000000105a9a7819 */ /* 0x040fe200000006ff */
[----:B------:R-:W5:Y:S01]  /*1b50*/  LDG.E.64.CONSTANT R52, desc[UR12][R52.64] ;  /* 0x0000000c34347981 */ /* 0x000f62000c1e9b00 */
[----:B0-----:R-:W-:Y:S02]  /*1b60*/  SHF.L.U32 R37, R35, 0x10, RZ ;  /* 0x0000001023257819 */ /* 0x001fe400000006ff */
[----:B------:R-:W-:-:S03]  /*1b70*/  PRMT R35, R90, 0x7632, R35 ;  /* 0x000076325a237816 */ /* 0x000fc60000000023 */
[----:B------:R-:W-:Y:S01]  /*1b80*/  FADD.FTZ R39, R38, R37 ;  /* 0x0000002526277221 */ /* 0x000fe20000010000 */
[----:B------:R-:W-:Y:S01]  /*1b90*/  FFMA.FTZ R37, R37, R37, R36 ;  /* 0x0000002525257223 */ /* 0x000fe20000010024 */
[----:B------:R-:W-:Y:S02]  /*1ba0*/  SHF.L.U32 R36, R35, 0x10, RZ ;  /* 0x0000001023247819 */ /* 0x000fe400000006ff */
[----:B------:R-:W-:Y:S01]  /*1bb0*/  FADD.FTZ R39, R39, R154 ;  /* 0x0000009a27277221 */ /* 0x000fe20000010000 */
[----:B------:R-:W-:Y:S01]  /*1bc0*/  FFMA.FTZ R37, R154, R154, R37 ;  /* 0x0000009a9a257223 */ /* 0x000fe20000010025 */
[C---:B------:R-:W-:Y:S02]  /*1bd0*/  SHF.L.U32 R153, R91.reuse, 0x10, RZ ;  /* 0x000000105b997819 */ /* 0x040fe400000006ff */
[----:B------:R-:W-:Y:S01]  /*1be0*/  PRMT R35, R91, 0x7632, R35 ;  /* 0x000076325b237816 */ /* 0x000fe20000000023 */
[----:B------:R-:W-:Y:S01]  /*1bf0*/  FADD.FTZ R38, R39, R36 ;  /* 0x0000002427267221 */ /* 0x000fe20000010000 */
[----:B------:R-:W-:-:S02]  /*1c00*/  FFMA.FTZ R36, R36, R36, R37 ;  /* 0x0000002424247223 */ /* 0x000fc40000010025 */
[----:B------:R-:W-:Y:S01]  /*1c10*/  SHF.L.U32 R37, R35, 0x10, RZ ;  /* 0x0000001023257819 */ /* 0x000fe200000006ff */
[----:B------:R-:W-:Y:S01]  /*1c20*/  FADD.FTZ R38, R38, R153 ;  /* 0x0000009926267221 */ /* 0x000fe20000010000 */
[----:B------:R-:W-:Y:S01]  /*1c30*/  IADD3.X R40, RZ, R34, RZ, P2, !PT ;  /* 0x00000022ff287210 */ /* 0x000fe200017fe4ff */
[----:B------:R-:W-:Y:S01]  /*1c40*/  FFMA.FTZ R36, R153, R153, R36 ;  /* 0x0000009999247223 */ /* 0x000fe20000010024 */
[----:B------:R-:W-:Y:S01]  /*1c50*/  LEA R50, P2, R4, UR14, 0x1 ;  /* 0x0000000e04327c11 */ /* 0x000fe2000f8408ff */
[C---:B------:R-:W-:Y:S01]  /*1c60*/  IMAD.U32 R152, R88.reuse, 0x10000, RZ ;  /* 0x0001000058987824 */ /* 0x040fe200078e00ff */
[----:B------:R-:W-:Y:S01]  /*1c70*/  PRMT R35, R88, 0x7632, R35 ;  /* 0x0000763258237816 */ /* 0x000fe20000000023 */
[----:B------:R-:W-:Y:S01]  /*1c80*/  FADD.FTZ R39, R38, R37 ;  /* 0x0000002526277221 */ /* 0x000fe20000010000 */
[----:B------:R-:W-:Y:S01]  /*1c90*/  LEA.HI.X R51, R4, UR15, R40, 0x1, P2 ;  /* 0x0000000f04337c11 */ /* 0x000fe200090f0c28 */
[----:B------:R-:W-:Y:S01]  /*1ca0*/  FFMA.FTZ R37, R37, R37, R36 ;  /* 0x0000002525257223 */ /* 0x000fe20000010024 */
[----:B------:R-:W-:Y:S01]  /*1cb0*/  SHF.L.U32 R38, R35, 0x10, RZ ;  /* 0x0000001023267819 */ /* 0x000fe200000006ff */
[----:B------:R-:W-:Y:S01]  /*1cc0*/  FADD.FTZ R36, R39, R152 ;  /* 0x0000009827247221 */ /* 0x000fe20000010000 */
[C---:B------:R-:W-:Y:S01]  /*1cd0*/  SHF.L.U32 R151, R89.reuse, 0x10, RZ ;  /* 0x0000001059977819 */ /* 0x040fe200000006ff */
[----:B------:R-:W-:Y:S01]  /*1ce0*/  FFMA.FTZ R37, R152, R152, R37 ;  /* 0x0000009898257223 */ /* 0x000fe20000010025 */
[----:B------:R-:W-:Y:S01]  /*1cf0*/  PRMT R35, R89, 0x7632, R35 ;  /* 0x0000763259237816 */ /* 0x000fe20000000023 */
[----:B------:R-:W-:Y:S01]  /*1d00*/  FADD.FTZ R36, R36, R38 ;  /* 0x0000002624247221 */ /* 0x000fe20000010000 */
[----:B------:R-:W5:Y:S01]  /*1d10*/  LDG.E.64.CONSTANT R50, desc[UR12][R50.64] ;  /* 0x0000000c32327981 */ /* 0x000f62000c1e9b00 */
[----:B------:R-:W-:Y:S01]  /*1d20*/  FFMA.FTZ R38, R38, R38, R37 ;  /* 0x0000002626267223 */ /* 0x000fe20000010025 */
[----:B------:R-:W-:-:S02]  /*1d30*/  SHF.L.U32 R35, R35, 0x10, RZ ;  /* 0x0000001023237819 */ /* 0x000fc400000006ff */
[----:B------:R0:W-:Y:S01]  /*1d40*/  STL [R1+0x7c], R40 ;  /* 0x00007c2801007387 */ /* 0x0001e20000100800 */
[----:B------:R-:W-:Y:S01]  /*1d50*/  FFMA.FTZ R38, R151, R151, R38 ;  /* 0x0000009797267223 */ /* 0x000fe20000010026 */
[----:B------:R-:W-:Y:S01]  /*1d60*/  SHF.L.U32 R150, R86, 0x10, RZ ;  /* 0x0000001056967819 */ /* 0x000fe200000006ff */
[----:B0-----:R-:W-:Y:S01]  /*1d70*/  FADD.FTZ R40, R36, R151 ;  /* 0x0000009724287221 */ /* 0x001fe20000010000 */
[----:B------:R-:W-:-:S03]  /*1d80*/  PRMT R36, R86, 0x7632, R36 ;  /* 0x0000763256247816 */ /* 0x000fc60000000024 */
[----:B------:R-:W-:Y:S01]  /*1d90*/  FADD.FTZ R37, R40, R35 ;  /* 0x0000002328257221 */ /* 0x000fe20000010000 */
[----:B------:R-:W-:Y:S01]  /*1da0*/  FFMA.FTZ R35, R35, R35, R38 ;  /* 0x0000002323237223 */ /* 0x000fe20000010026 */
[----:B------:R-:W-:Y:S02]  /*1db0*/  IADD3.X R46, RZ, R34, RZ, P1, !PT ;  /* 0x00000022ff2e7210 */ /* 0x000fe40000ffe4ff */
[----:B------:R-:W-:Y:S01]  /*1dc0*/  SHF.L.U32 R36, R36, 0x10, RZ ;  /* 0x0000001024247819 */ /* 0x000fe200000006ff */
[----:B------:R-:W-:Y:S01]  /*1dd0*/  FADD.FTZ R112, R37, R150 ;  /* 0x0000009625707221 */ /* 0x000fe20000010000 */
[----:B------:R-:W-:Y:S01]  /*1de0*/  LEA R48, P1, R3, UR14, 0x1 ;  /* 0x0000000e03307c11 */ /* 0x000fe2000f8208ff */
[----:B------:R-:W-:Y:S01]  /*1df0*/  FFMA.FTZ R35, R150, R150, R35 ;  /* 0x0000009696237223 */ /* 0x000fe20000010023 */
[C---:B------:R-:W-:Y:S01]  /*1e00*/  PRMT R37, R87.reuse, 0x7632, R37 ;  /* 0x0000763257257816 */ /* 0x040fe20000000025 */
[----:B------:R-:W-:Y:S02]  /*1e10*/  IMAD.U32 R149, R87, 0x10000, RZ ;  /* 0x0001000057957824 */ /* 0x000fe400078e00ff */
[----:B------:R-:W-:Y:S01]  /*1e20*/  FADD.FTZ R112, R112, R36 ;  /* 0x0000002470707221 */ /* 0x000fe20000010000 */
[----:B------:R-:W-:Y:S01]  /*1e30*/  LEA.HI.X R49, R3, UR15, R46, 0x1, P1 ;  /* 0x0000000f03317c11 */ /* 0x000fe200088f0c2e */
[----:B------:R-:W-:Y:S01]  /*1e40*/  FFMA.FTZ R36, R36, R36, R35 ;  /* 0x0000002424247223 */ /* 0x000fe20000010023 */
[----:B------:R-:W-:Y:S01]  /*1e50*/  SHF.L.U32 R37, R37, 0x10, RZ ;  /* 0x0000001025257819 */ /* 0x000fe200000006ff */
[----:B------:R-:W-:Y:S01]  /*1e60*/  FADD.FTZ R112, R112, R149 ;  /* 0x0000009570707221 */ /* 0x000fe20000010000 */
[C---:B------:R-:W-:Y:S01]  /*1e70*/  SHF.L.U32 R148, R84.reuse, 0x10, RZ ;  /* 0x0000001054947819 */ /* 0x040fe200000006ff */
[----:B------:R-:W-:Y:S01]  /*1e80*/  FFMA.FTZ R36, R149, R149, R36 ;  /* 0x0000009595247223 */ /* 0x000fe20000010024 */
[----:B------:R-:W5:Y:S01]  /*1e90*/  LDG.E.64.CONSTANT R48, desc[UR12][R48.64] ;  /* 0x0000000c30307981 */ /* 0x000f62000c1e9b00 */
[----:B------:R-:W-:Y:S01]  /*1ea0*/  PRMT R35, R84, 0x7632, R35 ;  /* 0x0000763254237816 */ /* 0x000fe20000000023 */
[----:B------:R-:W-:Y:S01]  /*1eb0*/  FADD.FTZ R112, R112, R37 ;  /* 0x0000002570707221 */ /* 0x000fe20000010000 */
[----:B------:R-:W-:-:S02]  /*1ec0*/  FFMA.FTZ R37, R37, R37, R36 ;  /* 0x0000002525257223 */ /* 0x000fc40000010024 */
[----:B------:R-:W-:Y:S01]  /*1ed0*/  SHF.L.U32 R35, R35, 0x10, RZ ;  /* 0x0000001023237819 */ /* 0x000fe200000006ff */
[----:B------:R-:W-:Y:S01]  /*1ee0*/  FADD.FTZ R112, R112, R148 ;  /* 0x0000009470707221 */ /* 0x000fe20000010000 */
[----:B------:R-:W-:Y:S01]  /*1ef0*/  IADD3 R2, P4, R41, R2, RZ ;  /* 0x0000000229027210 */ /* 0x000fe20007f9e0ff */
[----:B------:R-:W-:Y:S01]  /*1f00*/  FFMA.FTZ R37, R148, R148, R37 ;  /* 0x0000009494257223 */ /* 0x000fe20000010025 */
[C---:B------:R-:W-:Y:S01]  /*1f10*/  SHF.L.U32 R147, R85.reuse, 0x10, RZ ;  /* 0x0000001055937819 */ /* 0x040fe200000006ff */
[----:B------:R-:W-:Y:S01]  /*1f20*/  FADD.FTZ R112, R112, R35 ;  /* 0x0000002370707221 */ /* 0x000fe20000010000 */
[----:B------:R-:W-:Y:S01]  /*1f30*/  PRMT R36, R85, 0x7632, R36 ;  /* 0x0000763255247816 */ /* 0x000fe20000000024 */
[----:B------:R0:W-:Y:S01]  /*1f40*/  STL [R1+0x80], R46 ;  /* 0x0000802e01007387 */ /* 0x0001e20000100800 */
[----:B------:R-:W-:Y:S01]  /*1f50*/  IADD3.X R116, RZ, R34, RZ, P4, !PT ;  /* 0x00000022ff747210 */ /* 0x000fe200027fe4ff */
[----:B------:R-:W-:Y:S01]  /*1f60*/  FFMA.FTZ R35, R35, R35, R37 ;  /* 0x0000002323237223 */ /* 0x000fe20000010025 */
[----:B------:R-:W-:Y:S01]  /*1f70*/  SHF.L.U32 R36, R36, 0x10, RZ ;  /* 0x0000001024247819 */ /* 0x000fe200000006ff */
[----:B------:R-:W-:Y:S01]  /*1f80*/  FADD.FTZ R112, R112, R147 ;  /* 0x0000009370707221 */ /* 0x000fe20000010000 */
[----:B------:R-:W-:-:S02]  /*1f90*/  PRMT R37, R82, 0x7632, R37 ;  /* 0x0000763252257816 */ /* 0x000fc40000000025 */
[----:B0-----:R-:W-:Y:S01]  /*1fa0*/  LEA R46, P1, R2, UR14, 0x1 ;  /* 0x0000000e022e7c11 */ /* 0x001fe2000f8208ff */
[----:B------:R-:W-:Y:S01]  /*1fb0*/  FFMA.FTZ R35, R147, R147, R35 ;  /* 0x0000009393237223 */ /* 0x000fe20000010023 */
[----:B------:R-:W-:Y:S02]  /*1fc0*/  IMAD.U32 R34, R82, 0x10000, RZ ;  /* 0x0001000052227824 */ /* 0x000fe400078e00ff */
[----:B------:R-:W-:Y:S01]  /*1fd0*/  LEA.HI.X R47, R2, UR15, R116, 0x1, P1 ;  /* 0x0000000f022f7c11 */ /* 0x000fe200088f0c74 */
[----:B------:R-:W-:Y:S01]  /*1fe0*/  FADD.FTZ R112, R112, R36 ;  /* 0x0000002470707221 */ /* 0x000fe20000010000 */
[----:B------:R-:W-:Y:S01]  /*1ff0*/  FFMA.FTZ R36, R36, R36, R35 ;  /* 0x0000002424247223 */ /* 0x000fe20000010023 */
[----:B------:R-:W-:Y:S02]  /*2000*/  SHF.L.U32 R37, R37, 0x10, RZ ;  /* 0x0000001025257819 */ /* 0x000fe400000006ff */
[C---:B------:R-:W-:Y:S01]  /*2010*/  PRMT R38, R83.reuse, 0x7632, R38 ;  /* 0x0000763253267816 */ /* 0x040fe20000000026 */
[----:B------:R-:W-:Y:S01]  /*2020*/  FADD.FTZ R112, R112, R34 ;  /* 0x0000002270707221 */ /* 0x000fe20000010000 */
[----:B------:R-:W5:Y:S01]  /*2030*/  LDG.E.64.CONSTANT R46, desc[UR12][R46.64] ;  /* 0x0000000c2e2e7981 */ /* 0x000f62000c1e9b00 */
[----:B------:R-:W-:Y:S01]  /*2040*/  FFMA.FTZ R36, R34, R34, R36 ;  /* 0x0000002222247223 */ /* 0x000fe20000010024 */
[----:B------:R-:W-:Y:S01]  /*2050*/  SHF.L.U32 R35, R83, 0x10, RZ ;  /* 0x0000001053237819 */ /* 0x000fe200000006ff */
[----:B------:R-:W-:Y:S01]  /*2060*/  FADD.FTZ R112, R112, R37 ;  /* 0x0000002570707221 */ /* 0x000fe20000010000 */
[----:B------:R-:W-:Y:S01]  /*2070*/  SHF.L.U32 R38, R38, 0x10, RZ ;  /* 0x0000001026267819 */ /* 0x000fe200000006ff */
[----:B------:R-:W-:Y:S01]  /*2080*/  FFMA.FTZ R37, R37, R37, R36 ;  /* 0x0000002525257223 */ /* 0x000fe20000010024 */
[----:B------:R-:W-:Y:S01]  /*2090*/  PRMT R39, R80, 0x7632, R39 ;  /* 0x0000763250277816 */ /* 0x000fe20000000027 */
[----:B------:R-:W-:Y:S01]  /*20a0*/  FADD.FTZ R112, R112, R35 ;  /* 0x0000002370707221 */ /* 0x000fe20000010000 */
[----:B------:R-:W-:Y:S01]  /*20b0*/  SHF.L.U32 R36, R80, 0x10, RZ ;  /* 0x0000001050247819 */ /* 0x000fe200000006ff */
[----:B------:R-:W-:Y:S01]  /*20c0*/  FFMA.FTZ R37, R35, R35, R37 ;  /* 0x0000002323257223 */ /* 0x000fe20000010025 */
[----:B------:R-:W-:Y:S01]  /*20d0*/  PRMT R40, R81, 0x7632, R40 ;  /* 0x0000763251287816 */ /* 0x000fe20000000028 */
[----:B------:R-:W-:Y:S01]  /*20e0*/  FADD.FTZ R112, R112, R38 ;  /* 0x0000002670707221 */ /* 0x000fe20000010000 */
[----:B------:R-:W-:Y:S01]  /*20f0*/  SHF.L.U32 R39, R39, 0x10, RZ ;  /* 0x0000001027277819 */ /* 0x000fe200000006ff */
[----:B------:R-:W-:Y:S01]  /*2100*/  FFMA.FTZ R38, R38, R38, R37 ;  /* 0x0000002626267223 */ /* 0x000fe20000010025 */
[----:B------:R0:W-:Y:S01]  /*2110*/  STL [R1+0x74], R116 ;  /* 0x0000747401007387 */ /* 0x0001e20000100800 */
[----:B------:R-:W-:Y:S01]  /*2120*/  FADD.FTZ R112, R112, R36 ;  /* 0x0000002470707221 */ /* 0x000fe20000010000 */
[----:B------:R-:W-:Y:S01]  /*2130*/  SHF.L.U32 R37, R81, 0x10, RZ ;  /* 0x0000001051257819 */ /* 0x000fe200000006ff */
[----:B------:R-:W-:Y:S01]  /*2140*/  FFMA.FTZ R38, R36, R36, R38 ;  /* 0x0000002424267223 */ /* 0x000fe20000010026 */
[----:B------:R-:W-:-:S02]  /*2150*/  IMAD.U32 R40, R40, 0x10000, RZ ;  /* 0x0001000028287824 */ /* 0x000fc400078e00ff */
[----:B------:R-:W-:Y:S01]  /*2160*/  FADD.FTZ R112, R112, R39 ;  /* 0x0000002770707221 */ /* 0x000fe20000010000 */
[----:B------:R-:W5:Y:S01]  /*2170*/  LDL R121, [R1+0x134] ;  /* 0x0001340001797983 */ /* 0x000f620000100800 */
[----:B------:R-:W-:Y:S01]  /*2180*/  FFMA.FTZ R39, R39, R39, R38 ;  /* 0x0000002727277223 */ /* 0x000fe20000010026 */
[----:B--2---:R-:W-:Y:S01]  /*2190*/  PRMT R41, R78, 0x7632, R41 ;  /* 0x000076324e297816 */ /* 0x004fe20000000029 */
[----:B------:R-:W-:Y:S01]  /*21a0*/  FADD.FTZ R112, R112, R37 ;  /* 0x0000002570707221 */ /* 0x000fe20000010000 */
[----:B------:R-:W-:Y:S01]  /*21b0*/  SHF.L.U32 R38, R78, 0x10, RZ ;  /* 0x000000104e267819 */ /* 0x000fe200000006ff */
[----:B------:R-:W-:Y:S01]  /*21c0*/  FFMA.FTZ R39, R37, R37, R39 ;  /* 0x0000002525277223 */ /* 0x000fe20000010027 */
[----:B------:R-:W-:Y:S01]  /*21d0*/  PRMT R42, R79, 0x7632, R42 ;  /* 0x000076324f2a7816 */ /* 0x000fe2000000002a */
[----:B------:R-:W-:Y:S01]  /*21e0*/  FADD.FTZ R112, R112, R40 ;  /* 0x0000002870707221 */ /* 0x000fe20000010000 */
[----:B------:R-:W-:Y:S01]  /*21f0*/  SHF.L.U32 R41, R41, 0x10, RZ ;  /* 0x0000001029297819 */ /* 0x000fe200000006ff */
[----:B------:R-:W-:Y:S01]  /*2200*/  FFMA.FTZ R40, R40, R40, R39 ;  /* 0x0000002828287223 */ /* 0x000fe20000010027 */
[----:B---3--:R-:W-:Y:S01]  /*2210*/  PRMT R43, R76, 0x7632, R43 ;  /* 0x000076324c2b7816 */ /* 0x008fe2000000002b */
[----:B------:R-:W-:Y:S01]  /*2220*/  FADD.FTZ R112, R112, R38 ;  /* 0x0000002670707221 */ /* 0x000fe20000010000 */
[----:B------:R-:W-:Y:S01]  /*2230*/  SHF.L.U32 R39, R79, 0x10, RZ ;  /* 0x000000104f277819 */ /* 0x000fe200000006ff */
[----:B------:R-:W-:Y:S01]  /*2240*/  FFMA.FTZ R40, R38, R38, R40 ;  /* 0x0000002626287223 */ /* 0x000fe20000010028 */
[----:B------:R-:W2:Y:S01]  /*2250*/  LDL R119, [R1+0x128] ;  /* 0x0001280001777983 */ /* 0x000ea20000100800 */
[----:B------:R-:W-:Y:S01]  /*2260*/  FADD.FTZ R112, R112, R41 ;  /* 0x0000002970707221 */ /* 0x000fe20000010000 */
[----:B------:R-:W-:Y:S01]  /*2270*/  SHF.L.U32 R42, R42, 0x10, RZ ;  /* 0x000000102a2a7819 */ /* 0x000fe200000006ff */
[----:B------:R-:W-:Y:S01]  /*2280*/  FFMA.FTZ R41, R41, R41, R40 ;  /* 0x0000002929297223 */ /* 0x000fe20000010028 */
[----:B------:R-:W-:Y:S01]  /*2290*/  PRMT R44, R77, 0x7632, R44 ;  /* 0x000076324d2c7816 */ /* 0x000fe2000000002c */
[----:B------:R-:W-:Y:S01]  /*22a0*/  FADD.FTZ R112, R112, R39 ;  /* 0x0000002770707221 */ /* 0x000fe20000010000 */
[----:B------:R-:W-:Y:S01]  /*22b0*/  SHF.L.U32 R40, R76, 0x10, RZ ;  /* 0x000000104c287819 */ /* 0x000fe200000006ff */
[----:B------:R-:W-:Y:S01]  /*22c0*/  FFMA.FTZ R41, R39, R39, R41 ;  /* 0x0000002727297223 */ /* 0x000fe20000010029 */
[----:B------:R-:W3:Y:S01]  /*22d0*/  LDL R117, [R1+0x124] ;  /* 0x0001240001757983 */ /* 0x000ee20000100800 */
[----:B------:R-:W-:Y:S01]  /*22e0*/  FADD.FTZ R112, R112, R42 ;  /* 0x0000002a70707221 */ /* 0x000fe20000010000 */
[----:B------:R-:W-:Y:S01]  /*22f0*/  SHF.L.U32 R43, R43, 0x10, RZ ;  /* 0x000000102b2b7819 */ /* 0x000fe200000006ff */
[----:B------:R-:W-:Y:S01]  /*2300*/  FFMA.FTZ R42, R42, R42, R41 ;  /* 0x0000002a2a2a7223 */ /* 0x000fe20000010029 */
[----:B0-----:R-:W3:Y:S01]  /*2310*/  LDL R116, [R1+0x120] ;  /* 0x0001200001747983 */ /* 0x001ee20000100800 */
[----:B------:R-:W-:Y:S01]  /*2320*/  FADD.FTZ R112, R112, R40 ;  /* 0x0000002870707221 */ /* 0x000fe20000010000 */
[----:B------:R-:W-:-:S02]  /*2330*/  IMAD.U32 R41, R77, 0x10000, RZ ;  /* 0x000100004d297824 */ /* 0x000fc400078e00ff */
[----:B------:R-:W-:Y:S01]  /*2340*/  FFMA.FTZ R42, R40, R40, R42 ;  /* 0x00000028282a7223 */ /* 0x000fe2000001002a */
[----:B----4-:R-:W-:Y:S01]  /*2350*/  PRMT R45, R74, 0x7632, R45 ;  /* 0x000076324a2d7816 */ /* 0x010fe2000000002d */
[----:B------:R-:W-:Y:S01]  /*2360*/  FADD.FTZ R112, R112, R43 ;  /* 0x0000002b70707221 */ /* 0x000fe20000010000 */
[----:B------:R-:W-:Y:S01]  /*2370*/  SHF.L.U32 R44, R44, 0x10, RZ ;  /* 0x000000102c2c7819 */ /* 0x000fe200000006ff */
[----:B------:R-:W-:Y:S01]  /*2380*/  FFMA.FTZ R43, R43, R43, R42 ;  /* 0x0000002b2b2b7223 */ /* 0x000fe2000001002a */
[----:B------:R-:W4:Y:S01]  /*2390*/  LDL R118, [R1+0x11c] ;  /* 0x00011c0001767983 */ /* 0x000f220000100800 */
[----:B------:R-:W-:Y:S01]  /*23a0*/  FADD.FTZ R112, R112, R41 ;  /* 0x0000002970707221 */ /* 0x000fe20000010000 */
[----:B------:R-:W-:Y:S01]  /*23b0*/  SHF.L.U32 R42, R74, 0x10, RZ ;  /* 0x000000104a2a7819 */ /* 0x000fe200000006ff */
[----:B------:R-:W-:Y:S01]  /*23c0*/  FFMA.FTZ R43, R41, R41, R43 ;  /* 0x00000029292b7223 */ /* 0x000fe2000001002b */
[----:B------:R-:W4:Y:S01]  /*23d0*/  LDL R120, [R1+0x118] ;  /* 0x0001180001787983 */ /* 0x000f220000100800 */
[----:B------:R-:W-:Y:S01]  /*23e0*/  FADD.FTZ R112, R112, R44 ;  /* 0x0000002c70707221 */ /* 0x000fe20000010000 */
[----:B------:R-:W-:Y:S01]  /*23f0*/  SHF.L.U32 R45, R45, 0x10, RZ ;  /* 0x000000102d2d7819 */ /* 0x000fe200000006ff */
[----:B------:R-:W-:Y:S01]  /*2400*/  FFMA.FTZ R44, R44, R44, R43 ;  /* 0x0000002c2c2c7223 */ /* 0x000fe2000001002b */
[C---:B------:R-:W-:Y:S01]  /*2410*/  PRMT R111, R75.reuse, 0x7632, R111 ;  /* 0x000076324b6f7816 */ /* 0x040fe2000000006f */
[----:B------:R-:W-:Y:S01]  /*2420*/  FADD.FTZ R112, R112, R42 ;  /* 0x0000002a70707221 */ /* 0x000fe20000010000 */
[----:B------:R-:W-:Y:S01]  /*2430*/  SHF.L.U32 R43, R75, 0x10, RZ ;  /* 0x000000104b2b7819 */ /* 0x000fe200000006ff */
[----:B------:R-:W-:Y:S01]  /*2440*/  FFMA.FTZ R44, R42, R42, R44 ;  /* 0x0000002a2a2c7223 */ /* 0x000fe2000001002c */
[----:B-----5:R-:W-:Y:S01]  /*2450*/  PRMT R115, R72, 0x7632, R115 ;  /* 0x0000763248737816 */ /* 0x020fe20000000073 */
        /* <DEDUP_REMOVED lines=9> */
[----:B------:R-:W-:-:S02]  /*24f0*/  IMAD.U32 R115, R115, 0x10000, RZ ;  /* 0x0001000073737824 */ /* 0x000fc400078e00ff */
[----:B------:R-:W-:Y:S01]  /*2500*/  FFMA.FTZ R111, R111, R111, R45 ;  /* 0x0000006f6f6f7223 */ /* 0x000fe2000001002d */
[----:B------:R-:W-:Y:S01]  /*2510*/  SHF.L.U32 R122, R71, 0x10, RZ ;  /* 0x00000010477a7819 */ /* 0x000fe200000006ff */
[----:B------:R-:W-:Y:S01]  /*2520*/  FADD.FTZ R112, R112, R44 ;  /* 0x0000002c70707221 */ /* 0x000fe20000010000 */
[----:B------:R-:W-:Y:S01]  /*2530*/  SHF.L.U32 R45, R73, 0x10, RZ ;  /* 0x00000010492d7819 */ /* 0x000fe200000006ff */
[----:B------:R-:W-:Y:S01]  /*2540*/  FFMA.FTZ R111, R44, R44, R111 ;  /* 0x0000002c2c6f7223 */ /* 0x000fe2000001006f */
[----:B------:R-:W-:Y:S02]  /*2550*/  IMAD.U32 R123, R68, 0x10000, RZ ;  /* 0x00010000447b7824 */ /* 0x000fe400078e00ff */
[----:B------:R-:W-:Y:S01]  /*2560*/  FADD.FTZ R112, R112, R115 ;  /* 0x0000007370707221 */ /* 0x000fe20000010000 */
[----:B------:R-:W-:Y:S01]  /*2570*/  SHF.L.U32 R114, R114, 0x10, RZ ;  /* 0x0000001072727819 */ /* 0x000fe200000006ff */
[----:B------:R-:W-:Y:S01]  /*2580*/  FFMA.FTZ R115, R115, R115, R111 ;  /* 0x0000007373737223 */ /* 0x000fe2000001006f */
[----:B------:R-:W-:Y:S01]  /*2590*/  SHF.L.U32 R124, R69, 0x10, RZ ;  /* 0x00000010457c7819 */ /* 0x000fe200000006ff */
        /* <DEDUP_REMOVED lines=9> */
[----:B------:R-:W-:Y:S01]  /*2630*/  PRMT R115, R71, 0x7632, R115 ;  /* 0x0000763247737816 */ /* 0x000fe20000000073 */
        /* <DEDUP_REMOVED lines=13> */
[----:B------:R-:W-:-:S02]  /*2710*/  IMAD.U32 R130, R63, 0x10000, RZ ;  /* 0x000100003f827824 */ /* 0x000fc400078e00ff */
[----:B------:R-:W-:Y:S01]  /*2720*/  FADD.FTZ R112, R112, R123 ;  /* 0x0000007b70707221 */ /* 0x000fe20000010000 */
[----:B------:R-:W-:Y:S01]  /*2730*/  PRMT R113, R69, 0x7632, R113 ;  /* 0x0000763245717816 */ /* 0x000fe20000000071 */
[----:B------:R-:W-:Y:S01]  /*2740*/  FFMA.FTZ R115, R123, R123, R115 ;  /* 0x0000007b7b737223 */ /* 0x000fe20000010073 */
[----:B------:R-:W-:Y:S01]  /*2750*/  SHF.L.U32 R131, R60, 0x10, RZ ;  /* 0x000000103c837819 */ /* 0x000fe200000006ff */
[----:B------:R-:W-:Y:S01]  /*2760*/  FADD.FTZ R112, R112, R114 ;  /* 0x0000007270707221 */ /* 0x000fe20000010000 */
[----:B------:R-:W-:Y:S01]  /*2770*/  SHF.L.U32 R113, R113, 0x10, RZ ;  /* 0x0000001071717819 */ /* 0x000fe200000006ff */
[--C-:B------:R-:W-:Y:S01]  /*2780*/  FFMA.FTZ R114, R114, R114, R115.reuse ;  /* 0x0000007272727223 */ /* 0x100fe20000010073 */
[----:B------:R-:W-:Y:S01]  /*2790*/  SHF.L.U32 R132, R61, 0x10, RZ ;  /* 0x000000103d847819 */ /* 0x000fe200000006ff */
[----:B------:R-:W-:Y:S01]  /*27a0*/  FADD.FTZ R112, R112, R124 ;  /* 0x0000007c70707221 */ /* 0x000fe20000010000 */
[----:B------:R-:W-:Y:S01]  /*27b0*/  PRMT R115, R66, 0x7632, R115 ;  /* 0x0000763242737816 */ /* 0x000fe20000000073 */
[----:B------:R-:W-:Y:S01]  /*27c0*/  FFMA.FTZ R114, R124, R124, R114 ;  /* 0x0000007c7c727223 */ /* 0x000fe20000010072 */
[----:B------:R-:W-:Y:S01]  /*27d0*/  ULDC.64 UR14, c[0x0][0x220] ;  /* 0x00008800000e7ab9 */ /* 0x000fe20000000a00 */
[----:B------:R-:W-:Y:S01]  /*27e0*/  FADD.FTZ R112, R112, R113 ;  /* 0x0000007170707221 */ /* 0x000fe20000010000 */
[----:B------:R-:W-:Y:S01]  /*27f0*/  SHF.L.U32 R115, R115, 0x10, RZ ;  /* 0x0000001073737819 */ /* 0x000fe200000006ff */
[----:B------:R-:W-:-:S02]  /*2800*/  FFMA.FTZ R113, R113, R113, R114 ;  /* 0x0000007171717223 */ /* 0x000fc40000010072 */
[----:B------:R-:W-:Y:S01]  /*2810*/  FADD.FTZ R112, R112, R125 ;  /* 0x0000007d70707221 */ /* 0x000fe20000010000 */
[----:B------:R-:W-:Y:S01]  /*2820*/  PRMT R114, R67, 0x7632, R114 ;  /* 0x0000763243727816 */ /* 0x000fe20000000072 */
[----:B------:R-:W-:Y:S02]  /*2830*/  FFMA.FTZ R113, R125, R125, R113 ;  /* 0x0000007d7d717223 */ /* 0x000fe40000010071 */
[----:B------:R-:W-:Y:S02]  /*2840*/  FADD.FTZ R112, R112, R115 ;  /* 0x0000007370707221 */ /* 0x000fe40000010000 */
[--C-:B------:R-:W-:Y:S01]  /*2850*/  FFMA.FTZ R115, R115, R115, R113.reuse ;  /* 0x0000007373737223 */ /* 0x100fe20000010071 */
[----:B------:R-:W-:Y:S02]  /*2860*/  IMAD.U32 R114, R114, 0x10000, RZ ;  /* 0x0001000072727824 */ /* 0x000fe400078e00ff */
[----:B------:R-:W-:Y:S01]  /*2870*/  FADD.FTZ R112, R112, R126 ;  /* 0x0000007e70707221 */ /* 0x000fe20000010000 */
[----:B------:R-:W-:Y:S01]  /*2880*/  PRMT R113, R64, 0x7632, R113 ;  /* 0x0000763240717816 */ /* 0x000fe20000000071 */
[----:B------:R-:W-:-:S02]  /*2890*/  FFMA.FTZ R115, R126, R126, R115 ;  /* 0x0000007e7e737223 */ /* 0x000fc40000010073 */
[----:B------:R-:W-:Y:S01]  /*28a0*/  FADD.FTZ R112, R112, R114 ;  /* 0x0000007270707221 */ /* 0x000fe20000010000 */
[----:B------:R-:W-:Y:S01]  /*28b0*/  SHF.L.U32 R113, R113, 0x10, RZ ;  /* 0x0000001071717819 */ /* 0x000fe200000006ff */
[----:B------:R-:W-:Y:S02]  /*28c0*/  FFMA.FTZ R114, R114, R114, R115 ;  /* 0x0000007272727223 */ /* 0x000fe40000010073 */
[----:B------:R-:W-:Y:S01]  /*28d0*/  FADD.FTZ R112, R112, R127 ;  /* 0x0000007f70707221 */ /* 0x000fe20000010000 */
[----:B------:R-:W-:Y:S01]  /*28e0*/  PRMT R115, R65, 0x7632, R115 ;  /* 0x0000763241737816 */ /* 0x000fe20000000073 */
[----:B------:R-:W-:Y:S02]  /*28f0*/  FFMA.FTZ R114, R127, R127, R114 ;  /* 0x0000007f7f727223 */ /* 0x000fe40000010072 */
[----:B------:R-:W-:Y:S01]  /*2900*/  FADD.FTZ R112, R112, R113 ;  /* 0x0000007170707221 */ /* 0x000fe20000010000 */
[----:B------:R-:W-:Y:S01]  /*2910*/  SHF.L.U32 R115, R115, 0x10, RZ ;  /* 0x0000001073737819 */ /* 0x000fe200000006ff */
[----:B------:R-:W-:-:S02]  /*2920*/  FFMA.FTZ R113, R113, R113, R114 ;  /* 0x0000007171717223 */ /* 0x000fc40000010072 */
[----:B------:R-:W-:Y:S01]  /*2930*/  FADD.FTZ R112, R112, R128 ;  /* 0x0000008070707221 */ /* 0x000fe20000010000 */
[----:B------:R-:W-:Y:S01]  /*2940*/  PRMT R114, R62, 0x7632, R114 ;  /* 0x000076323e727816 */ /* 0x000fe20000000072 */
[----:B------:R-:W-:Y:S02]  /*2950*/  FFMA.FTZ R113, R128, R128, R113 ;  /* 0x0000008080717223 */ /* 0x000fe40000010071 */
[----:B------:R-:W-:Y:S01]  /*2960*/  FADD.FTZ R112, R112, R115 ;  /* 0x0000007370707221 */ /* 0x000fe20000010000 */
[----:B------:R-:W-:Y:S01]  /*2970*/  SHF.L.U32 R114, R114, 0x10, RZ ;  /* 0x0000001072727819 */ /* 0x000fe200000006ff */
[----:B------:R-:W-:Y:S02]  /*2980*/  FFMA.FTZ R115, R115, R115, R113 ;  /* 0x0000007373737223 */ /* 0x000fe40000010071 */
[----:B------:R-:W-:Y:S01]  /*2990*/  FADD.FTZ R112, R112, R129 ;  /* 0x0000008170707221 */ /* 0x000fe20000010000 */
[----:B------:R-:W-:Y:S01]  /*29a0*/  PRMT R113, R63, 0x7632, R113 ;  /* 0x000076323f717816 */ /* 0x000fe20000000071 */
[----:B------:R-:W-:-:S02]  /*29b0*/  FFMA.FTZ R115, R129, R129, R115 ;  /* 0x0000008181737223 */ /* 0x000fc40000010073 */
[----:B------:R-:W-:Y:S01]  /*29c0*/  FADD.FTZ R112, R112, R114 ;  /* 0x0000007270707221 */ /* 0x000fe20000010000 */
[----:B------:R-:W-:Y:S01]  /*29d0*/  SHF.L.U32 R113, R113, 0x10, RZ ;  /* 0x0000001071717819 */ /* 0x000fe200000006ff */
[--C-:B------:R-:W-:Y:S02]  /*29e0*/  FFMA.FTZ R114, R114, R114, R115.reuse ;  /* 0x0000007272727223 */ /* 0x100fe40000010073 */
        /* <DEDUP_REMOVED lines=13> */
[----:B------:R-:W-:Y:S01]  /*2ac0*/  SHF.L.U32 R133, R58, 0x10, RZ ;  /* 0x000000103a857819 */ /* 0x000fe200000006ff */
[----:B------:R-:W-:Y:S01]  /*2ad0*/  FFMA.FTZ R115, R132, R132, R115 ;  /* 0x0000008484737223 */ /* 0x000fe20000010073 */
[----:B------:R-:W-:Y:S01]  /*2ae0*/  PRMT R113, R58, 0x7632, R113 ;  /* 0x000076323a717816 */ /* 0x000fe20000000071 */
[----:B------:R-:W-:-:S02]  /*2af0*/  FADD.FTZ R112, R112, R114 ;  /* 0x0000007270707221 */ /* 0x000fc40000010000 */
[----:B------:R-:W-:Y:S02]  /*2b00*/  FFMA.FTZ R114, R114, R114, R115 ;  /* 0x0000007272727223 */ /* 0x000fe40000010073 */
[----:B------:R-:W-:Y:S02]  /*2b10*/  IMAD.U32 R113, R113, 0x10000, RZ ;  /* 0x0001000071717824 */ /* 0x000fe400078e00ff */
        /* <DEDUP_REMOVED lines=8> */
[----:B------:R-:W-:Y:S01]  /*2ba0*/  FFMA.FTZ R113, R134, R134, R113 ;  /* 0x0000008686717223 */ /* 0x000fe20000010071 */
[C---:B------:R-:W-:Y:S02]  /*2bb0*/  SHF.L.U32 R135, R56.reuse, 0x10, RZ ;  /* 0x0000001038877819 */ /* 0x040fe400000006ff */
[----:B------:R-:W-:Y:S01]  /*2bc0*/  PRMT R114, R56, 0x7632, R114 ;  /* 0x0000763238727816 */ /* 0x000fe20000000072 */
[----:B------:R-:W-:Y:S01]  /*2bd0*/  FADD.FTZ R112, R112, R115 ;  /* 0x0000007370707221 */ /* 0x000fe20000010000 */
[----:B------:R-:W-:Y:S02]  /*2be0*/  FFMA.FTZ R115, R115, R115, R113 ;  /* 0x0000007373737223 */ /* 0x000fe40000010071 */
[----:B------:R-:W-:Y:S01]  /*2bf0*/  SHF.L.U32 R114, R114, 0x10, RZ ;  /* 0x0000001072727819 */ /* 0x000fe200000006ff */
[----:B------:R-:W-:Y:S01]  /*2c00*/  FADD.FTZ R112, R112, R135 ;  /* 0x0000008770707221 */ /* 0x000fe20000010000 */
[----:B------:R-:W-:Y:S01]  /*2c10*/  FFMA.FTZ R115, R135, R135, R115 ;  /* 0x0000008787737223 */ /* 0x000fe20000010073 */
[----:B------:R-:W-:-:S02]  /*2c20*/  SHF.L.U32 R136, R57, 0x10, RZ ;  /* 0x0000001039887819 */ /* 0x000fc400000006ff */
[----:B------:R-:W-:Y:S01]  /*2c30*/  PRMT R113, R57, 0x7632, R113 ;  /* 0x0000763239717816 */ /* 0x000fe20000000071 */
[----:B------:R-:W-:Y:S01]  /*2c40*/  FADD.FTZ R112, R112, R114 ;  /* 0x0000007270707221 */ /* 0x000fe20000010000 */
[--C-:B------:R-:W-:Y:S02]  /*2c50*/  FFMA.FTZ R114, R114, R114, R115.reuse ;  /* 0x0000007272727223 */ /* 0x100fe40000010073 */
[----:B------:R-:W-:Y:S01]  /*2c60*/  SHF.L.U32 R113, R113, 0x10, RZ ;  /* 0x0000001071717819 */ /* 0x000fe200000006ff */
[----:B------:R-:W-:Y:S01]  /*2c70*/  FADD.FTZ R112, R112, R136 ;  /* 0x0000008870707221 */ /* 0x000fe20000010000 */
[----:B------:R-:W-:Y:S01]  /*2c80*/  FFMA.FTZ R114, R136, R136, R114 ;  /* 0x0000008888727223 */ /* 0x000fe20000010072 */
[C---:B------:R-:W-:Y:S01]  /*2c90*/  PRMT R115, R54.reuse, 0x7632, R115 ;  /* 0x0000763236737816 */ /* 0x040fe20000000073 */
[----:B------:R-:W-:Y:S02]  /*2ca0*/  IMAD.U32 R137, R54, 0x10000, RZ ;  /* 0x0001000036897824 */ /* 0x000fe400078e00ff */
[----:B------:R-:W-:Y:S01]  /*2cb0*/  FADD.FTZ R112, R112, R113 ;  /* 0x0000007170707221 */ /* 0x000fe20000010000 */
[----:B------:R-:W-:Y:S01]  /*2cc0*/  FFMA.FTZ R113, R113, R113, R114 ;  /* 0x0000007171717223 */ /* 0x000fe20000010072 */
[----:B------:R-:W-:-:S02]  /*2cd0*/  SHF.L.U32 R115, R115, 0x10, RZ ;  /* 0x0000001073737819 */ /* 0x000fc400000006ff */
        /* <DEDUP_REMOVED lines=12> */
[----:B------:R-:W-:Y:S02]  /*2da0*/  FFMA.FTZ R115, R114, R114, R115 ;  /* 0x0000007272737223 */ /* 0x000fe40000010073 */
[----:B------:R-:W-:Y:S01]  /*2db0*/  SHF.L.U32 R113, R113, 0x10, RZ ;  /* 0x0000001071717819 */ /* 0x000fe200000006ff */
[----:B------:R-:W-:Y:S01]  /*2dc0*/  FADD.FTZ R112, R112, R139 ;  /* 0x0000008b70707221 */ /* 0x000fe20000010000 */
[----:B------:R-:W-:Y:S01]  /*2dd0*/  FFMA.FTZ R115, R139, R139, R115 ;  /* 0x0000008b8b737223 */ /* 0x000fe20000010073 */
[C---:B------:R-:W-:Y:S02]  /*2de0*/  SHF.L.U32 R140, R53.reuse, 0x10, RZ ;  /* 0x00000010358c7819 */ /* 0x040fe400000006ff */
[----:B------:R-:W-:Y:S01]  /*2df0*/  FADD.FTZ R114, R112, R113 ;  /* 0x0000007170727221 */ /* 0x000fe20000010000 */
[----:B------:R-:W-:Y:S01]  /*2e00*/  PRMT R112, R53, 0x7632, R112 ;  /* 0x0000763235707816 */ /* 0x000fe20000000070 */
[----:B------:R-:W-:-:S02]  /*2e10*/  FFMA.FTZ R113, R113, R113, R115 ;  /* 0x0000007171717223 */ /* 0x000fc40000010073 */
[----:B------:R-:W-:Y:S02]  /*2e20*/  FADD.FTZ R114, R114, R140 ;  /* 0x0000008c72727221 */ /* 0x000fe40000010000 */
[----:B------:R-:W-:Y:S02]  /*2e30*/  IMAD.U32 R112, R112, 0x10000, RZ ;  /* 0x0001000070707824 */ /* 0x000fe400078e00ff */
[----:B------:R-:W-:Y:S01]  /*2e40*/  FFMA.FTZ R113, R140, R140, R113 ;  /* 0x0000008c8c717223 */ /* 0x000fe20000010071 */
[----:B------:R-:W-:Y:S01]  /*2e50*/  SHF.L.U32 R141, R50, 0x10, RZ ;  /* 0x00000010328d7819 */ /* 0x000fe200000006ff */
[----:B------:R-:W-:Y:S02]  /*2e60*/  FADD.FTZ R114, R114, R112 ;  /* 0x0000007072727221 */ /* 0x000fe40000010000 */
[--C-:B------:R-:W-:Y:S01]  /*2e70*/  FFMA.FTZ R112, R112, R112, R113.reuse ;  /* 0x0000007070707223 */ /* 0x100fe20000010071 */
[----:B------:R-:W-:Y:S01]  /*2e80*/  PRMT R113, R50, 0x7632, R113 ;  /* 0x0000763232717816 */ /* 0x000fe20000000071 */
[----:B------:R-:W-:-:S03]  /*2e90*/  FADD.FTZ R114, R114, R141 ;  /* 0x0000008d72727221 */ /* 0x000fc60000010000 */
[----:B------:R-:W-:Y:S01]  /*2ea0*/  SHF.L.U32 R113, R113, 0x10, RZ ;  /* 0x0000001071717819 */ /* 0x000fe200000006ff */
[----:B------:R-:W-:Y:S01]  /*2eb0*/  FFMA.FTZ R112, R141, R141, R112 ;  /* 0x0000008d8d707223 */ /* 0x000fe20000010070 */
[----:B------:R-:W-:-:S03]  /*2ec0*/  SHF.L.U32 R142, R51, 0x10, RZ ;  /* 0x00000010338e7819 */ /* 0x000fc600000006ff */
[----:B------:R-:W-:Y:S01]  /*2ed0*/  FADD.FTZ R114, R114, R113 ;  /* 0x0000007172727221 */ /* 0x000fe20000010000 */
[--C-:B------:R-:W-:Y:S01]  /*2ee0*/  FFMA.FTZ R113, R113, R113, R112.reuse ;  /* 0x0000007171717223 */ /* 0x100fe20000010070 */
[----:B------:R-:W-:Y:S02]  /*2ef0*/  PRMT R112, R51, 0x7632, R112 ;  /* 0x0000763233707816 */ /* 0x000fe40000000070 */
[----:B------:R-:W-:Y:S02]  /*2f00*/  FADD.FTZ R114, R114, R142 ;  /* 0x0000008e72727221 */ /* 0x000fe40000010000 */
        /* <DEDUP_REMOVED lines=9> */
[----:B------:R-:W-:-:S03]  /*2fa0*/  IMAD.U32 R144, R49, 0x10000, RZ ;  /* 0x0001000031907824 */ /* 0x000fc600078e00ff */
        /* <DEDUP_REMOVED lines=9> */
[----:B------:R-:W-:Y:S01]  /*3040*/  PRMT R113, R46, 0x7632, R113 ;  /* 0x000076322e717816 */ /* 0x000fe20000000071 */
[----:B------:R-:W0:Y:S01]  /*3050*/  S2R R115, SR_TID.X ;  /* 0x0000000000737919 */ /* 0x000e220000002100 */
[----:B------:R-:W-:Y:S02]  /*3060*/  FADD.FTZ R114, R114, R145 ;  /* 0x0000009172727221 */ /* 0x000fe40000010000 */
[----:B------:R-:W-:Y:S01]  /*3070*/  SHF.L.U32 R113, R113, 0x10, RZ ;  /* 0x0000001071717819 */ /* 0x000fe200000006ff */
[----:B------:R-:W-:Y:S01]  /*3080*/  FFMA.FTZ R112, R145, R145, R112 ;  /* 0x0000009191707223 */ /* 0x000fe20000010070 */
[----:B------:R-:W-:-:S03]  /*3090*/  SHF.L.U32 R146, R47, 0x10, RZ ;  /* 0x000000102f927819 */ /* 0x000fc600000006ff */
[----:B------:R-:W-:Y:S01]  /*30a0*/  FADD.FTZ R114, R114, R113 ;  /* 0x0000007172727221 */ /* 0x000fe20000010000 */
[--C-:B------:R-:W-:Y:S01]  /*30b0*/  FFMA.FTZ R113, R113, R113, R112.reuse ;  /* 0x0000007171717223 */ /* 0x100fe20000010070 */
[----:B------:R-:W-:Y:S02]  /*30c0*/  PRMT R112, R47, 0x7632, R112 ;  /* 0x000076322f707816 */ /* 0x000fe40000000070 */
[----:B------:R-:W-:Y:S01]  /*30d0*/  FADD.FTZ R114, R114, R146 ;  /* 0x0000009272727221 */ /* 0x000fe20000010000 */
[----:B------:R-:W-:Y:S01]  /*30e0*/  FFMA.FTZ R113, R146, R146, R113 ;  /* 0x0000009292717223 */ /* 0x000fe20000010071 */
[----:B------:R-:W-:-:S05]  /*30f0*/  SHF.L.U32 R112, R112, 0x10, RZ ;  /* 0x0000001070707819 */ /* 0x000fca00000006ff */
[----:B------:R-:W-:Y:S01]  /*3100*/  FFMA.FTZ R113, R112, R112, R113 ;  /* 0x0000007070717223 */ /* 0x000fe20000010071 */
[----:B------:R-:W-:-:S05]  /*3110*/  FADD.FTZ R112, R114, R112 ;  /* 0x0000007072707221 */ /* 0x000fca0000010000 */
[----:B------:R-:W-:Y:S01]  /*3120*/  STS.64 [R121], R112 ;  /* 0x0000007079007388 */ /* 0x000fe20000000a00 */
[----:B------:R-:W-:Y:S01]  /*3130*/  BAR.SYNC.DEFER_BLOCKING 0x0 ;  /* 0x0000000000007b1d */ /* 0x000fe20000010000 */
[----:B0-----:R-:W-:-:S13]  /*3140*/  ISETP.GT.U32.AND P1, PT, R115, 0x3f, PT ;  /* 0x0000003f7300780c */ /* 0x001fda0003f24070 */
[----:B--2---:R-:W0:Y:S04]  /*3150*/  @!P1 LDS.64 R112, [R119] ;  /* 0x0000000077709984 */ /* 0x004e280000000a00 */
[----:B---3--:R-:W1:Y:S04]  /*3160*/  @!P1 LDS.64 R114, [R117] ;  /* 0x0000000075729984 */ /* 0x008e680000000a00 */
[----:B------:R-:W2:Y:S04]  /*3170*/  @!P1 LDS.64 R116, [R116] ;  /* 0x0000000074749984 */ /* 0x000ea80000000a00 */
[----:B----4-:R-:W3:Y:S04]  /*3180*/  @!P1 LDS.64 R118, [R118] ;  /* 0x0000000076769984 */ /* 0x010ee80000000a00 */
        /* <DEDUP_REMOVED lines=8> */
[----:B---3--:R-:W-:-:S04]  /*3210*/  @!P1 FADD.FTZ R119, R117, R119 ;  /* 0x0000007775779221 */ /* 0x008fc80000010000 */
[----:B----4-:R-:W-:-:S05]  /*3220*/  @!P1 FADD.FTZ R113, R119, R121 ;  /* 0x0000007977719221 */ /* 0x010fca0000010000 */
[----:B------:R-:W0:Y:S02]  /*3230*/  SHFL.BFLY PT, R115, R113, 0x2, 0x1f ;  /* 0x0c401f0071737f89 */ /* 0x000e2400000e0000 */
[----:B0-----:R-:W-:Y:S02]  /*3240*/  FADD.FTZ R113, R115, R113 ;  /* 0x0000007173717221 */ /* 0x001fe40000010000 */
[----:B------:R-:W2:Y:S01]  /*3250*/  LDL R115, [R1+0x130] ;  /* 0x0001300001737983 */ /* 0x000ea20000100800 */
[----:B------:R-:W0:Y:S01]  /*3260*/  S2R R119, SR_TID.X ;  /* 0x0000000000777919 */ /* 0x000e220000002100 */
[----:B------:R-:W-:-:S04]  /*3270*/  @!P1 FADD.FTZ R118, R116, R118 ;  /* 0x0000007674769221 */ /* 0x000fc80000010000 */
[----:B------:R-:W-:-:S05]  /*3280*/  @!P1 FADD.FTZ R112, R118, R120 ;  /* 0x0000007876709221 */ /* 0x000fca0000010000 */
[----:B------:R-:W1:Y:S01]  /*3290*/  SHFL.BFLY PT, R114, R112, 0x2, 0x1f ;  /* 0x0c401f0070727f89 */ /* 0x000e6200000e0000 */
[----:B0-----:R-:W-:Y:S01]  /*32a0*/  LOP3.LUT P2, RZ, R119, 0xffffffc3, RZ, 0xc0, !PT ;  /* 0xffffffc377ff7812 */ /* 0x001fe2000784c0ff */
[----:B-1----:R-:W-:-:S12]  /*32b0*/  FADD.FTZ R112, R114, R112 ;  /* 0x0000007072707221 */ /* 0x002fd80000010000 */
[----:B------:R-:W0:Y:S01]  /*32c0*/  @!P2 LDC R116, c[0x0][0x10] ;  /* 0x00000400ff74ab82 */ /* 0x000e220000000800 */
[----:B------:R-:W-:Y:S01]  /*32d0*/  ISETP.GT.U32.AND P1, PT, R119, 0x7f, PT ;  /* 0x0000007f7700780c */ /* 0x000fe20003f24070 */
[----:B------:R-:W1:Y:S04]  /*32e0*/  SHFL.BFLY PT, R117, R112, 0x1, 0x1f ;  /* 0x0c201f0070757f89 */ /* 0x000e6800000e0000 */
[----:B------:R-:W3:Y:S02]  /*32f0*/  SHFL.BFLY PT, R118, R113, 0x1, 0x1f ;  /* 0x0c201f0071767f89 */ /* 0x000ee400000e0000 */
[----:B------:R-:W4:Y:S01]  /*3300*/  @!P2 LDC.64 R120, c[0x0][0x248] ;  /* 0x00009200ff78ab82 */ /* 0x000f220000000a00 */
[----:B------:R-:W-:-:S05]  /*3310*/  MOV R114, UR4 ;  /* 0x0000000400727c02 */ /* 0x000fca0008000f00 */
[----:B0-----:R-:W-:Y:S02]  /*3320*/  @!P2 IMAD R114, R116, R114, UR11 ;  /* 0x0000000b7472ae24 */ /* 0x001fe4000f8e0272 */
[----:B------:R-:W0:Y:S01]  /*3330*/  @!P1 LDC R116, c[0x0][0x10] ;  /* 0x00000400ff749b82 */ /* 0x000e220000000800 */
[----:B-1----:R-:W-:Y:S01]  /*3340*/  FADD.FTZ R112, R112, R117 ;  /* 0x0000007570707221 */ /* 0x002fe20000010000 */
[----:B---3--:R-:W-:Y:S01]  /*3350*/  FADD.FTZ R113, R113, R118 ;  /* 0x0000007671717221 */ /* 0x008fe20000010000 */
[----:B--2---:R-:W-:-:S05]  /*3360*/  @!P2 IMAD R114, R114, 0x80, R115 ;  /* 0x000000807272a824 */ /* 0x004fca00078e0273 */
[----:B------:R-:W-:-:S05]  /*3370*/  @!P2 SHF.L.U32 R114, R114, 0x1, RZ ;  /* 0x000000017272a819 */ /* 0x000fca00000006ff */
[----:B----4-:R-:W-:-:S05]  /*3380*/  @!P2 IMAD.WIDE.U32 R114, R114, 0x4, R120 ;  /* 0x000000047272a825 */ /* 0x010fca00078e0078 */
[----:B------:R1:W-:Y:S01]  /*3390*/  @!P2 STG.E.64 desc[UR12][R114.64], R112 ;  /* 0x000000707200a986 */ /* 0x0003e2000c101b0c */
[----:B------:R-:W-:Y:S01]  /*33a0*/  BAR.SYNC.DEFER_BLOCKING 0x0 ;  /* 0x0000000000007b1d */ /* 0x000fe20000010000 */
[----:B-1----:R-:W-:-:S07]  /*33b0*/  MOV R112, UR4 ;  /* 0x0000000400707c02 */ /* 0x002fce0008000f00 */
[----:B------:R-:W1:Y:S01]  /*33c0*/  @!P1 LDC.64 R114, c[0x0][0x248] ;  /* 0x00009200ff729b82 */ /* 0x000e620000000a00 */
[C---:B------:R-:W-:Y:S01]  /*33d0*/  @!P1 LOP3.LUT R113, R119.reuse, 0x7ffffff8, RZ, 0xc0, !PT ;  /* 0x7ffffff877719812 */ /* 0x040fe200078ec0ff */
[----:B0-----:R-:W-:Y:S01]  /*33e0*/  @!P1 IMAD R112, R116, R112, UR11 ;  /* 0x0000000b74709e24 */ /* 0x001fe2000f8e0270 */
[----:B------:R-:W-:-:S04]  /*33f0*/  ISETP.NE.AND P2, PT, R119, RZ, PT ;  /* 0x000000ff7700720c */ /* 0x000fc80003f45270 */
[----:B------:R-:W-:Y:S02]  /*3400*/  @!P1 LEA R112, R112, R113, 0x7 ;  /* 0x0000007170709211 */ /* 0x000fe400078e38ff */
[----:B------:R-:W-:-:S04]  /*3410*/  @!P1 LOP3.LUT R113, R119, 0x7, RZ, 0xc0, !PT ;  /* 0x0000000777719812 */ /* 0x000fc800078ec0ff */
[----:B------:R-:W-:Y:S02]  /*3420*/  @!P1 IADD3 R113, R112, R113, RZ ;  /* 0x0000007170719210 */ /* 0x000fe40007ffe0ff */
[----:B------:R-:W-:Y:S02]  /*3430*/  SHF.L.U32 R112, R110, 0x1, RZ ;  /* 0x000000016e707819 */ /* 0x000fe400000006ff */
[----:B------:R-:W-:Y:S02]  /*3440*/  SHF.R.U32.HI R110, RZ, 0x1f, R110 ;  /* 0x0000001fff6e7819 */ /* 0x000fe4000001166e */
[C---:B------:R-:W-:Y:S02]  /*3450*/  IADD3 R116, P3, R112.reuse, UR14, RZ ;  /* 0x0000000e70747c10 */ /* 0x040fe4000ff7e0ff */
[----:B------:R-:W-:Y:S02]  /*3460*/  IADD3 R112, P4, R112, UR16, RZ ;  /* 0x0000001070707c10 */ /* 0x000fe4000ff9e0ff */
[----:B------:R-:W-:-:S02]  /*3470*/  @!P1 SHF.L.U32 R118, R113, 0x1, RZ ;  /* 0x0000000171769819 */ /* 0x000fc400000006ff */
[C---:B------:R-:W-:Y:S02]  /*3480*/  IADD3.X R117, R110.reuse, UR15, RZ, P3, !PT ;  /* 0x0000000f6e757c10 */ /* 0x040fe40009ffe4ff */
[----:B------:R-:W-:Y:S01]  /*3490*/  IADD3.X R113, R110, UR17, RZ, P4, !PT ;  /* 0x000000116e717c10 */ /* 0x000fe2000a7fe4ff */
[----:B-1----:R-:W-:Y:S01]  /*34a0*/  @!P1 IMAD.WIDE.U32 R118, R118, 0x4, R114 ;  /* 0x0000000476769825 */ /* 0x002fe200078e0072 */
[----:B------:R-:W-:Y:S06]  /*34b0*/  @P2 BRA `(.L_x_1620) ;  /* 0x0000000000442947 */ /* 0x000fec0003800000 */
[----:B------:R-:W-:Y:S01]  /*34c0*/  IMAD.MOV.U32 R110, RZ, RZ, 0x7ffffff9 ;  /* 0x7ffffff9ff6e7424 */ /* 0x000fe200078e00ff */
[----:B------:R-:W-:Y:S02]  /*34d0*/  ISETP.NE.AND P2, PT, RZ, UR18, PT ;  /* 0x00000012ff007c0c */ /* 0x000fe4000bf45270 */
[----:B------:R-:W-:Y:S02]  /*34e0*/  MOV R114, UR6 ;  /* 0x0000000600727c02 */ /* 0x000fe40008000f00 */
[----:B------:R-:W-:Y:S02]  /*34f0*/  SEL R110, R110, 0x1, !P2 ;  /* 0x000000016e6e7807 */ /* 0x000fe40005000000 */
[----:B------:R-:W-:Y:S01]  /*3500*/  MOV R115, UR7 ;  /* 0x0000000700737c02 */ /* 0x000fe20008000f00 */
[----:B------:R-:W-:Y:S06]  /*3510*/  MEMBAR.ALL.GPU ;  /* 0x0000000000007992 */ /* 0x000fec000000a000 */
[----:B------:R-:W-:-:S00]  /*3520*/  ERRBAR ;  /* 0x00000000000079ab */ /* 0x000fc00000000000 */
[----:B------:R-:W-:Y:S06]  /*3530*/  CGAERRBAR ;  /* 0x00000000000075ab */ /* 0x000fec0000000000 */
[----:B------:R0:W5:Y:S02]  /*3540*/  ATOM.E.ADD.STRONG.GPU PT, R110, desc[UR12][R114.64], R110 ;  /* 0x0000006e726e798a */ /* 0x00016400081ee1cc */
.L_x_1621:
        /* <DEDUP_REMOVED lines=8> */
.L_x_1620:
[----:B------:R-:W-:Y:S05]  /*35d0*/  WARPSYNC.ALL ;  /* 0x0000000000007948 */ /* 0x000fea0003800000 */
[----:B------:R-:W-:Y:S06]  /*35e0*/  BAR.SYNC.DEFER_BLOCKING 0x0 ;  /* 0x0000000000007b1d */ /* 0x000fec0000010000 */
[----:B------:R0:W-:Y:S01]  /*35f0*/  STL [R1+0x13c], R2 ;  /* 0x00013c0201007387 */ /* 0x0001e20000100800 */
[----:B------:R-:W-:-:S03]  /*3600*/  MOV R110, RZ ;  /* 0x000000ff006e7202 */ /* 0x000fc60000000f00 */
[----:B------:R1:W-:Y:S04]  /*3610*/  STL [R1+0x138], R0 ;  /* 0x0001380001007387 */ /* 0x0003e80000100800 */
[----:B------:R-:W2:Y:S04]  /*3620*/  LDG.E.64.CONSTANT R116, desc[UR12][R116.64] ;  /* 0x0000000c74747981 */ /* 0x000ea8000c1e9b00 */
[----:B------:R-:W3:Y:S04]  /*3630*/  LDG.E.64.CONSTANT R112, desc[UR12][R112.64] ;  /* 0x0000000c70707981 */ /* 0x000ee8000c1e9b00 */
[----:B------:R-:W4:Y:S01]  /*3640*/  @!P1 LDG.E.64 R114, desc[UR12][R118.64] ;  /* 0x0000000c76729981 */ /* 0x000f22000c1e1b00 */
[----:B0-----:R-:W0:Y:S01]  /*3650*/  S2R R2, SR_TID.X ;  /* 0x0000000000027919 */ /* 0x001e220000002100 */
[----:B-1----:R-:W-:Y:S01]  /*3660*/  PRMT R0, R106, 0x7632, R0 ;  /* 0x000076326a007816 */ /* 0x002fe20000000000 */
[----:B----4-:R-:W-:Y:S01]  /*3670*/  @!P1 FADD.FTZ R110, RZ, R114 ;  /* 0x00000072ff6e9221 */ /* 0x010fe20000010000 */
[----:B------:R-:W-:Y:S01]  /*3680*/  MOV R114, RZ ;  /* 0x000000ff00727202 */ /* 0x000fe20000000f00 */
[----:B------:R-:W-:Y:S01]  /*3690*/  @!P1 FADD.FTZ R114, RZ, R115 ;  /* 0x00000073ff729221 */ /* 0x000fe20000010000 */
[----:B0-----:R-:W-:-:S02]  /*36a0*/  LOP3.LUT P1, RZ, R2, 0xffffff87, RZ, 0xc0, !PT ;  /* 0xffffff8702ff7812 */ /* 0x001fc4000782c0ff */
[----:B------:R0:W5:Y:S04]  /*36b0*/  LDL.LU R2, [R1+0x13c] ;  /* 0x00013c0001027983 */ /* 0x0001680000300800 */
[----:B------:R1:W-:Y:S04]  /*36c0*/  STL.S16 [R1+0x18], R0 ;  /* 0x0000180001007387 */ /* 0x0003e80000100600 */
[----:B-1----:R0:W5:Y:S04]  /*36d0*/  LDL.LU R0, [R1+0x138] ;  /* 0x0001380001007983 */ /* 0x0021680000300800 */
[----:B------:R-:W1:Y:S04]  /*36e0*/  SHFL.BFLY PT, R115, R110, 0x4, 0x1f ;  /* 0x0c801f006e737f89 */ /* 0x000e6800000e0000 */
[----:B------:R-:W4:Y:S01]  /*36f0*/  SHFL.BFLY PT, R118, R114, 0x4, 0x1f ;  /* 0x0c801f0072767f89 */ /* 0x000f2200000e0000 */
[----:B-1----:R-:W-:Y:S01]  /*3700*/  FADD.FTZ R115, R115, R110 ;  /* 0x0000006e73737221 */ /* 0x002fe20000010000 */
[----:B----4-:R-:W-:-:S04]  /*3710*/  FADD.FTZ R110, R118, R114 ;  /* 0x00000072766e7221 */ /* 0x010fc80000010000 */
[----:B------:R-:W1:Y:S04]  /*3720*/  SHFL.BFLY PT, R114, R115, 0x2, 0x1f ;  /* 0x0c401f0073727f89 */ /* 0x000e6800000e0000 */
[----:B------:R-:W4:Y:S01]  /*3730*/  SHFL.BFLY PT, R118, R110, 0x2, 0x1f ;  /* 0x0c401f006e767f89 */ /* 0x000f2200000e0000 */
[----:B-1----:R-:W-:-:S05]  /*3740*/  FADD.FTZ R114, R115, R114 ;  /* 0x0000007273727221 */ /* 0x002fca0000010000 */
[----:B------:R-:W1:Y:S01]  /*3750*/  SHFL.BFLY PT, R115, R114, 0x1, 0x1f ;  /* 0x0c201f0072737f89 */ /* 0x000e6200000e0000 */
[----:B----4-:R-:W-:-:S05]  /*3760*/  FADD.FTZ R110, R110, R118 ;  /* 0x000000766e6e7221 */ /* 0x010fca0000010000 */
[----:B------:R-:W4:Y:S01]  /*3770*/  SHFL.BFLY PT, R118, R110, 0x1, 0x1f ;  /* 0x0c201f006e767f89 */ /* 0x000f2200000e0000 */
[----:B-1----:R-:W-:-:S04]  /*3780*/  FADD.FTZ R114, R114, R115 ;  /* 0x0000007372727221 */ /* 0x002fc80000010000 */
[----:B------:R-:W-:Y:S01]  /*3790*/  @!P1 FMUL.FTZ R114, R114, 4.8828125727595761418e-05 ;  /* 0x384ccccd72729820 */ /* 0x000fe20000410000 */
[----:B----4-:R-:W-:-:S03]  /*37a0*/  FADD.FTZ R110, R110, R118 ;  /* 0x000000766e6e7221 */ /* 0x010fc60000010000 */
[----:B------:R-:W-:-:S04]  /*37b0*/  @!P1 FMUL.FTZ R115, R114, R114 ;  /* 0x0000007272739220 */ /* 0x000fc80000410000 */
[----:B------:R-:W-:-:S05]  /*37c0*/  @!P1 FFMA.FTZ R110, R110, 4.8828125727595761418e-05, -R115 ;  /* 0x384ccccd6e6e9823 */ /* 0x000fca0000010873 */
[----:B------:R-:W-:Y:S02]  /*37d0*/  @!P1 FMNMX.FTZ R115, RZ, R110, !PT ;  /* 0x0000006eff739209 */ /* 0x000fe40007810000 */
[----:B------:R-:W1:Y:S01]  /*37e0*/  S2R R110, SR_TID.X ;  /* 0x00000000006e7919 */ /* 0x000e620000002100 */
[----:B------:R-:W-:Y:S01]  /*37f0*/  BSSY B0, `(.L_x_1622) ;  /* 0x000005c000007945 */ /* 0x000fe20003800000 */
        /* <DEDUP_REMOVED lines=11> */
[----:B-1----:R-:W-:-:S05]  /*38b0*/  @!P1 LOP3.LUT R110, R110, 0xfffffff8, RZ, 0xc0, !PT ;  /* 0xfffffff86e6e9812 */ /* 0x002fca00078ec0ff */
[----:B------:R1:W-:Y:S01]  /*38c0*/  @!P1 STS.64 [R110+UR8], R114 ;  /* 0x000000726e009988 */ /* 0x0003e20008000a08 */
[----:B------:R-:W-:Y:S02]  /*38d0*/  PRMT R93, R93, 0x7632, R93 ;  /* 0x000076325d5d7816 */ /* 0x000fe4000000005d */
[----:B------:R-:W-:Y:S02]  /*38e0*/  PRMT R90, R90, 0x7632, R90 ;  /* 0x000076325a5a7816 */ /* 0x000fe4000000005a */
[----:B------:R-:W-:Y:S02]  /*38f0*/  PRMT R91, R91, 0x7632, R91 ;  /* 0x000076325b5b7816 */ /* 0x000fe4000000005b */
[----:B------:R-:W-:Y:S02]  /*3900*/  PRMT R88, R88, 0x7632, R88 ;  /* 0x0000763258587816 */ /* 0x000fe40000000058 */
[----:B------:R-:W-:Y:S02]  /*3910*/  PRMT R89, R89, 0x7632, R89 ;  /* 0x0000763259597816 */ /* 0x000fe40000000059 */
[----:B-1----:R-:W-:-:S02]  /*3920*/  PRMT R114, R108, 0x7632, R114 ;  /* 0x000076326c727816 */ /* 0x002fc40000000072 */
        /* <DEDUP_REMOVED lines=46> */
[----:B--2---:R-:W-:Y:S02]  /*3c10*/  PRMT R103, R116, 0x7632, R103 ;  /* 0x0000763274677816 */ /* 0x004fe40000000067 */
[----:B------:R-:W-:-:S02]  /*3c20*/  PRMT R104, R117, 0x7632, R104 ;  /* 0x0000763275687816 */ /* 0x000fc40000000068 */
[----:B---3--:R-:W-:Y:S02]  /*3c30*/  PRMT R105, R112, 0x7632, R105 ;  /* 0x0000763270697816 */ /* 0x008fe40000000069 */
[----:B------:R-:W-:Y:S01]  /*3c40*/  PRMT R106, R113, 0x7632, R106 ;  /* 0x00007632716a7816 */ /* 0x000fe2000000006a */
[----:B------:R-:W-:Y:S06]  /*3c50*/  BAR.SYNC.DEFER_BLOCKING 0x0 ;  /* 0x0000000000007b1d */ /* 0x000fec0000010000 */
[----:B0-----:R-:W-:Y:S05]  /*3c60*/  @P0 BRA `(.L_x_1623) ;  /* 0x0000000000500947 */ /* 0x001fea0003800000 */
[----:B------:R-:W0:Y:S01]  /*3c70*/  S2R R49, SR_TID.X ;  /* 0x0000000000317919 */ /* 0x000e220000002100 */
[----:B------:R-:W-:Y:S01]  /*3c80*/  USHF.L.U32 UR16, UR11, 0x4, URZ ;  /* 0x000000040b107899 */ /* 0x000fe2000800063f */
[----:B------:R-:W-:Y:S01]  /*3c90*/  IMAD.U32 R47, RZ, RZ, UR10 ;  /* 0x0000000aff2f7e24 */ /* 0x000fe2000f8e00ff */
[----:B------:R-:W-:Y:S01]  /*3ca0*/  USHF.L.U32 UR14, UR11, 0x4, URZ ;  /* 0x000000040b0e7899 */ /* 0x000fe2000800063f */
[----:B------:R-:W-:Y:S01]  /*3cb0*/  MOV R46, UR5 ;  /* 0x00000005002e7c02 */ /* 0x000fe20008000f00 */
[----:B------:R-:W-:Y:S02]  /*3cc0*/  ULOP3.LUT UR15, UR16, 0x10, URZ, 0xc0, !UPT ;  /* 0x00000010100f7892 */ /* 0x000fe4000f8ec03f */
[----:B------:R-:W-:-:S04]  /*3cd0*/  ULOP3.LUT UR9, UR14, 0x10, URZ, 0xc0, !UPT ;  /* 0x000000100e097892 */ /* 0x000fc8000f8ec03f */
[C---:B0-----:R-:W-:Y:S01]  /*3ce0*/  IADD3 R48, R49.reuse, UR15, RZ ;  /* 0x0000000f31307c10 */ /* 0x041fe2000fffe0ff */
[----:B------:R-:W-:Y:S01]  /*3cf0*/  ULDC.64 UR14, c[0x0][0x240] ;  /* 0x00009000000e7ab9 */ /* 0x000fe20000000a00 */
[----:B------:R-:W-:Y:S02]  /*3d00*/  IADD3 R49, R49, UR9, RZ ;  /* 0x0000000931317c10 */ /* 0x000fe4000fffe0ff */
[----:B------:R-:W-:Y:S02]  /*3d10*/  LEA R47, P1, R47, R48, 0x5 ;  /* 0x000000302f2f7211 */ /* 0x000fe400078228ff */
[----:B------:R-:W-:Y:S02]  /*3d20*/  SHF.R.S32.HI R49, RZ, 0x1f, R49 ;  /* 0x0000001fff317819 */ /* 0x000fe40000011431 */
[----:B------:R-:W-:-:S04]  /*3d30*/  MOV R48, UR10 ;  /* 0x0000000a00307c02 */ /* 0x000fc80008000f00 */
[----:B------:R-:W-:Y:S02]  /*3d40*/  LEA.HI.X R48, R48, R49, R46, 0x5, P1 ;  /* 0x0000003130307211 */ /* 0x000fe400008f2c2e */
[----:B------:R-:W0:Y:S01]  /*3d50*/  S2R R49, SR_TID.X ;  /* 0x0000000000317919 */ /* 0x000e220000002100 */
[----:B------:R-:W-:-:S04]  /*3d60*/  LEA R46, P1, R47, UR14, 0x3 ;  /* 0x0000000e2f2e7c11 */ /* 0x000fc8000f8218ff */
[----:B------:R-:W-:Y:S02]  /*3d70*/  LEA.HI.X R47, R47, UR15, R48, 0x3, P1 ;  /* 0x0000000f2f2f7c11 */ /* 0x000fe400088f1c30 */
[----:B0-----:R-:W-:-:S06]  /*3d80*/  LEA R48, R49, UR8, 0x3 ;  /* 0x0000000831307c11 */ /* 0x001fcc000f8e18ff */
[----:B------:R-:W0:Y:S04]  /*3d90*/  LDS.64 R48, [R48] ;  /* 0x0000000030307984 */ /* 0x000e280000000a00 */
[----:B0-----:R0:W-:Y:S02]  /*3da0*/  STG.E.64 desc[UR12][R46.64], R48 ;  /* 0x000000302e007986 */ /* 0x0011e4000c101b0c */
.L_x_1623:
[----:B------:R-:W-:Y:S05]  /*3db0*/  BSYNC B0 ;  /* 0x0000000000007941 */ /* 0x000fea0003800000 */
.L_x_1622:
[----:B0-----:R-:W2:Y:S01]  /*3dc0*/  LDL.LU R49, [R1+0x1c] ;  /* 0x00001c0001317983 */ /* 0x001ea20000300800 */
[----:B------:R-:W-:Y:S01]  /*3dd0*/  ULDC.64 UR14, c[0x0][0x210] ;  /* 0x00008400000e7ab9 */ /* 0x000fe20000000a00 */
[----:B------:R-:W-:Y:S02]  /*3de0*/  ULDC UR9, c[0x0][0x230] ;  /* 0x00008c0000097ab9 */ /* 0x000fe40000000800 */
[----:B------:R-:W3:Y:S01]  /*3df0*/  LDL R48, [R1+0x12c] ;  /* 0x00012c0001307983 */ /* 0x000ee20000100800 */
[----:B------:R-:W-:-:S03]  /*3e00*/  LEA R46, P1, R33, UR14, 0x1 ;  /* 0x0000000e212e7c11 */ /* 0x000fc6000f8208ff */
[----:B-----5:R0:W-:Y:S04]  /*3e10*/  STL [R1+0x138], R2 ;  /* 0x0001380201007387 */ /* 0x0201e80000100800 */
[----:B0-----:R-:W4:Y:S01]  /*3e20*/  LDL.LU R2, [R1+0x14] ;  /* 0x0000140001027983 */ /* 0x001f220000300800 */
[----:B------:R-:W-:Y:S01]  /*3e30*/  SHF.L.U32 R114, R114, 0x10, RZ ;  /* 0x0000001072727819 */ /* 0x000fe200000006ff */
[----:B------:R-:W-:Y:S01]  /*3e40*/  IMAD.U32 R112, R112, 0x10000, RZ ;  /* 0x0001000070707824 */ /* 0x000fe200078e00ff */
[----:B------:R-:W-:Y:S02]  /*3e50*/  SHF.L.U32 R116, R116, 0x10, RZ ;  /* 0x0000001074747819 */ /* 0x000fe400000006ff */
[----:B------:R-:W-:Y:S02]  /*3e60*/  SHF.L.U32 R103, R103, 0x10, RZ ;  /* 0x0000001067677819 */ /* 0x000fe400000006ff */
[----:B------:R-:W-:-:S02]  /*3e70*/  SHF.L.U32 R105, R105, 0x10, RZ ;  /* 0x0000001069697819 */ /* 0x000fc400000006ff */
[----:B------:R-:W-:Y:S02]  /*3e80*/  SHF.L.U32 R115, R115, 0x10, RZ ;  /* 0x0000001073737819 */ /* 0x000fe400000006ff */
[----:B--2---:R-:W-:Y:S02]  /*3e90*/  LEA.HI.X R47, R33, UR15, R49, 0x1, P1 ;  /* 0x0000000f212f7c11 */ /* 0x004fe400088f0c31 */
[----:B---3--:R-:W0:Y:S02]  /*3ea0*/  LDS.64 R48, [R48] ;  /* 0x0000000030307984 */ /* 0x008e240000000a00 */
[----:B0-----:R-:W-:-:S06]  /*3eb0*/  FADD.FTZ R33, R49, UR9 ;  /* 0x0000000931217e21 */ /* 0x001fcc0008010000 */
[----:B------:R-:W0:Y:S01]  /*3ec0*/  MUFU.RSQ R33, R33 ;  /* 0x0000002100217308 */ /* 0x000e220000001400 */
[----:B------:R-:W-:Y:S01]  /*3ed0*/  FADD.FTZ R0, R0, -R48 ;  /* 0x8000003000007221 */ /* 0x000fe20000010000 */
[C---:B------:R-:W-:Y:S01]  /*3ee0*/  FADD.FTZ R114, -R48.reuse, R114 ;  /* 0x0000007230727221 */ /* 0x040fe20000010100 */
[----:B------:R-:W-:Y:S02]  /*3ef0*/  FADD.FTZ R115, -R48, R115 ;  /* 0x0000007330737221 */ /* 0x000fe40000010100 */
[----:B0-----:R-:W-:Y:S01]  /*3f00*/  FMUL.FTZ R0, R0, R33 ;  /* 0x0000002100007220 */ /* 0x001fe20000410000 */
[----:B------:R-:W-:-:S03]  /*3f10*/  FMUL.FTZ R49, R33, R114 ;  /* 0x0000007221317220 */ /* 0x000fc60000410000 */
[----:B------:R-:W-:Y:S01]  /*3f20*/  FFMA.FTZ R0, R0, R116, R112 ;  /* 0x0000007400007223 */ /* 0x000fe20000010070 */
[----:B------:R-:W-:Y:S01]  /*3f30*/  FFMA.FTZ R49, R49, R103, R105 ;  /* 0x0000006731317223 */ /* 0x000fe20000010069 */
[----:B------:R-:W-:-:S04]  /*3f40*/  FMUL.FTZ R114, R33, R115 ;  /* 0x0000007321727220 */ /* 0x000fc80000410000 */
[----:B------:R-:W-:Y:S01]  /*3f50*/  F2FP.BF16.F32.PACK_AB R0, R49, R0 ;  /* 0x000000003100723e */ /* 0x000fe200000010ff */
[----:B----4-:R-:W-:Y:S02]  /*3f60*/  FADD.FTZ R49, R2, -R48 ;  /* 0x8000003002317221 */ /* 0x010fe40000010000 */
[----:B------:R-:W2:Y:S04]  /*3f70*/  LDL.LU R2, [R1] ;  /* 0x0000000001027983 */ /* 0x000ea80000300800 */
[----:B------:R-:W3:Y:S01]  /*3f80*/  LDL.LU R115, [R1+0x8] ;  /* 0x0000080001737983 */ /* 0x000ee20000300800 */
[----:B------:R-:W-:Y:S01]  /*3f90*/  SHF.L.U32 R117, R117, 0x10, RZ ;  /* 0x0000001075757819 */ /* 0x000fe200000006ff */
[----:B------:R-:W-:Y:S01]  /*3fa0*/  IMAD.U32 R106, R106, 0x10000, RZ ;  /* 0x000100006a6a7824 */ /* 0x000fe200078e00ff */
[----:B------:R-:W-:Y:S01]  /*3fb0*/  SHF.L.U32 R113, R113, 0x10, RZ ;  /* 0x0000001071717819 */ /* 0x000fe200000006ff */
[----:B------:R-:W-:Y:S01]  /*3fc0*/  FMUL.FTZ R49, R33, R49 ;  /* 0x0000003121317220 */ /* 0x000fe20000410000 */
[----:B------:R-:W-:-:S03]  /*3fd0*/  SHF.L.U32 R104, R104, 0x10, RZ ;  /* 0x0000001068687819 */ /* 0x000fc600000006ff */
[----:B------:R-:W-:Y:S02]  /*3fe0*/  FFMA.FTZ R49, R49, R117, R113 ;  /* 0x0000007531317223 */ /* 0x000fe40000010071 */
[----:B------:R-:W-:-:S05]  /*3ff0*/  FFMA.FTZ R114, R114, R104, R106 ;  /* 0x0000006872727223 */ /* 0x000fca000001006a */
[----:B------:R-:W-:Y:S02]  /*4000*/  F2FP.BF16.F32.PACK_AB R49, R114, R49 ;  /* 0x000000317231723e */ /* 0x000fe400000010ff */
[----:B------:R-:W4:Y:S04]  /*4010*/  LDL.LU R114, [R1+0x10] ;  /* 0x0000100001727983 */ /* 0x000f280000300800 */
[----:B------:R0:W-:Y:S02]  /*4020*/  STG.E.U16 desc[UR12][R46.64], R0 ;  /* 0x000000002e007986 */ /* 0x0001e4000c10150c */
[----:B0-----:R-:W-:-:S05]  /*4030*/  PRMT R0, R0, 0x7632, R0 ;  /* 0x0000763200007816 */ /* 0x001fca0000000000 */
[----:B------:R0:W-:Y:S04]  /*4040*/  STG.E.U16 desc[UR12][R46.64+0x2], R0 ;  /* 0x000002002e007986 */ /* 0x0001e8000c10150c */
[----:B------:R-:W-:Y:S01]  /*4050*/  STG.E.U16 desc[UR12][R46.64+0x4], R49 ;  /* 0x000004312e007986 */ /* 0x000fe2000c10150c */
[----:B0-----:R-:W-:-:S05]  /*4060*/  PRMT R0, R49, 0x7632, R0 ;  /* 0x0000763231007816 */ /* 0x001fca0000000000 */
[----:B------:R3:W-:Y:S01]  /*4070*/  STG.E.U16 desc[UR12][R46.64+0x6], R0 ;  /* 0x000006002e007986 */ /* 0x0007e2000c10150c */
[--C-:B------:R-:W-:Y:S01]  /*4080*/  FADD.FTZ R164, R164, -R48.reuse ;  /* 0x80000030a4a47221 */ /* 0x100fe20000010000 */
[--C-:B------:R-:W-:Y:S01]  /*4090*/  FADD.FTZ R162, R162, -R48.reuse ;  /* 0x80000030a2a27221 */ /* 0x100fe20000010000 */
[--C-:B---3--:R-:W-:Y:S02]  /*40a0*/  FADD.FTZ R46, R115, -R48.reuse ;  /* 0x80000030732e7221 */ /* 0x108fe40000010000 */
[----:B------:R-:W3:Y:S01]  /*40b0*/  LDL.LU R115, [R1+0x18] ;  /* 0x0000180001737983 */ /* 0x000ee20000300800 */
[--C-:B--2---:R-:W-:Y:S01]  /*40c0*/  FADD.FTZ R47, R2, -R48.reuse ;  /* 0x80000030022f7221 */ /* 0x104fe20000010000 */
[C---:B------:R-:W-:Y:S01]  /*40d0*/  FMUL.FTZ R46, R33.reuse, R46 ;  /* 0x0000002e212e7220 */ /* 0x040fe20000410000 */
[C---:B------:R-:W-:Y:S02]  /*40e0*/  FMUL.FTZ R164, R33.reuse, R164 ;  /* 0x000000a421a47220 */ /* 0x040fe40000410000 */
[----:B------:R-:W-:Y:S01]  /*40f0*/  FMUL.FTZ R47, R33, R47 ;  /* 0x0000002f212f7220 */ /* 0x000fe20000410000 */
[----:B----4-:R-:W-:-:S04]  /*4100*/  FADD.FTZ R0, R114, -R48 ;  /* 0x8000003072007221 */ /* 0x010fc80000010000 */
[----:B------:R-:W-:Y:S01]  /*4110*/  FMUL.FTZ R0, R33, R0 ;  /* 0x0000000021007220 */ /* 0x000fe20000410000 */
[----:B------:R-:W-:-:S03]  /*4120*/  FADD.FTZ R160, R160, -R48 ;  /* 0x80000030a0a07221 */ /* 0x000fc60000010000 */
[C-C-:B------:R-:W-:Y:S01]  /*4130*/  FFMA.FTZ R2, R116.reuse, R0, R112.reuse ;  /* 0x0000000074027223 */ /* 0x140fe20000010070 */
[----:B------:R-:W-:Y:S01]  /*4140*/  FFMA.FTZ R0, R116, R46, R112 ;  /* 0x0000002e74007223 */ /* 0x000fe20000010070 */
[C---:B------:R-:W-:Y:S01]  /*4150*/  FMUL.FTZ R162, R33.reuse, R162 ;  /* 0x000000a221a27220 */ /* 0x040fe20000410000 */
[--C-:B------:R-:W-:Y:S01]  /*4160*/  FADD.FTZ R158, R158, -R48.reuse ;  /* 0x800000309e9e7221 */ /* 0x100fe20000010000 */
[----:B------:R-:W-:Y:S01]  /*4170*/  FADD.FTZ R156, R156, -R48 ;  /* 0x800000309c9c7221 */ /* 0x000fe20000010000 */
[C-C-:B------:R-:W-:Y:S01]  /*4180*/  FFMA.FTZ R46, R116.reuse, R47, R112.reuse ;  /* 0x0000002f742e7223 */ /* 0x140fe20000010070 */
[----:B------:R-:W-:Y:S01]  /*4190*/  FFMA.FTZ R47, R116, R164, R112 ;  /* 0x000000a4742f7223 */ /* 0x000fe20000010070 */
[----:B------:R0:W-:Y:S01]  /*41a0*/  STL [R1+0xf0], R0 ;  /* 0x0000f00001007387 */ /* 0x0001e20000100800 */
[C---:B------:R-:W-:Y:S01]  /*41b0*/  FMUL.FTZ R160, R33.reuse, R160 ;  /* 0x000000a021a07220 */ /* 0x040fe20000410000 */
[C---:B------:R-:W-:Y:S01]  /*41c0*/  FMUL.FTZ R158, R33.reuse, R158 ;  /* 0x0000009e219e7220 */ /* 0x040fe20000410000 */
[--C-:B------:R-:W-:Y:S01]  /*41d0*/  FADD.FTZ R154, R154, -R48.reuse ;  /* 0x800000309a9a7221 */ /* 0x100fe20000010000 */
[----:B------:R-:W-:Y:S01]  /*41e0*/  FMUL.FTZ R156, R33, R156 ;  /* 0x0000009c219c7220 */ /* 0x000fe20000410000 */
[----:B------:R-:W-:Y:S01]  /*41f0*/  FADD.FTZ R152, R152, -R48 ;  /* 0x8000003098987221 */ /* 0x000fe20000010000 */
[----:B------:R1:W-:Y:S01]  /*4200*/  STL [R1+0xf8], R46 ;  /* 0x0000f82e01007387 */ /* 0x0003e20000100800 */
[----:B0-----:R-:W-:Y:S01]  /*4210*/  FFMA.FTZ R0, R116, R162, R112 ;  /* 0x000000a274007223 */ /* 0x001fe20000010070 */
[----:B------:R-:W-:-:S02]  /*4220*/  FADD.FTZ R150, R150, -R48 ;  /* 0x8000003096967221 */ /* 0x000fc40000010000 */
[----:B------:R0:W-:Y:S01]  /*4230*/  STL [R1+0x108], R47 ;  /* 0x0001082f01007387 */ /* 0x0001e20000100800 */
[C---:B------:R-:W-:Y:S01]  /*4240*/  FMUL.FTZ R154, R33.reuse, R154 ;  /* 0x0000009a219a7220 */ /* 0x040fe20000410000 */
[----:B-1----:R-:W-:Y:S02]  /*4250*/  FFMA.FTZ R46, R116, R160, R112 ;  /* 0x000000a0742e7223 */ /* 0x002fe40000010070 */
[----:B------:R1:W-:Y:S01]  /*4260*/  STL [R1+0x110], R0 ;  /* 0x0001100001007387 */ /* 0x0003e20000100800 */
[C---:B------:R-:W-:Y:S01]  /*4270*/  FMUL.FTZ R152, R33.reuse, R152 ;  /* 0x0000009821987220 */ /* 0x040fe20000410000 */
[----:B------:R-:W-:Y:S01]  /*4280*/  FADD.FTZ R148, R148, -R48 ;  /* 0x8000003094947221 */ /* 0x000fe20000010000 */
[----:B0-----:R-:W-:Y:S01]  /*4290*/  FFMA.FTZ R47, R116, R158, R112 ;  /* 0x0000009e742f7223 */ /* 0x001fe20000010070 */
[C---:B------:R-:W-:Y:S01]  /*42a0*/  FMUL.FTZ R150, R33.reuse, R150 ;  /* 0x0000009621967220 */ /* 0x040fe20000410000 */
[----:B------:R-:W-:Y:S01]  /*42b0*/  FADD.FTZ R34, R34, -R48 ;  /* 0x8000003022227221 */ /* 0x000fe20000010000 */
[----:B-1----:R-:W-:Y:S01]  /*42c0*/  FFMA.FTZ R0, R116, R156, R112 ;  /* 0x0000009c74007223 */ /* 0x002fe20000010070 */
[----:B------:R0:W-:Y:S01]  /*42d0*/  STL [R1+0x114], R46 ;  /* 0x0001142e01007387 */ /* 0x0001e20000100800 */
[----:B------:R-:W-:Y:S01]  /*42e0*/  FADD.FTZ R36, R36, -R48 ;  /* 0x8000003024247221 */ /* 0x000fe20000010000 */
[----:B------:R-:W-:-:S02]  /*42f0*/  FMUL.FTZ R148, R33, R148 ;  /* 0x0000009421947220 */ /* 0x000fc40000410000 */
[----:B------:R1:W-:Y:S01]  /*4300*/  STL [R1+0x10c], R47 ;  /* 0x00010c2f01007387 */ /* 0x0003e20000100800 */
[----:B------:R-:W-:-:S03]  /*4310*/  FMUL.FTZ R34, R33, R34 ;  /* 0x0000002221227220 */ /* 0x000fc60000410000 */
[----:B------:R2:W-:Y:S01]  /*4320*/  STL [R1+0x104], R0 ;  /* 0x0001040001007387 */ /* 0x0005e20000100800 */
[----:B0-----:R-:W-:Y:S01]  /*4330*/  FFMA.FTZ R46, R116, R154, R112 ;  /* 0x0000009a742e7223 */ /* 0x001fe20000010070 */
[----:B------:R-:W-:Y:S01]  /*4340*/  FADD.FTZ R38, R38, -R48 ;  /* 0x8000003026267221 */ /* 0x000fe20000010000 */
[C-C-:B-1----:R-:W-:Y:S01]  /*4350*/  FFMA.FTZ R47, R116.reuse, R152, R112.reuse ;  /* 0x00000098742f7223 */ /* 0x142fe20000010070 */
[C---:B------:R-:W-:Y:S01]  /*4360*/  FMUL.FTZ R36, R33.reuse, R36 ;  /* 0x0000002421247220 */ /* 0x040fe20000410000 */
[----:B--2---:R-:W-:Y:S01]  /*4370*/  FFMA.FTZ R0, R116, R150, R112 ;  /* 0x0000009674007223 */ /* 0x004fe20000010070 */
[--C-:B------:R-:W-:Y:S01]  /*4380*/  FADD.FTZ R40, R40, -R48.reuse ;  /* 0x8000003028287221 */ /* 0x100fe20000010000 */
[----:B------:R0:W-:Y:S01]  /*4390*/  STL [R1+0x100], R46 ;  /* 0x0001002e01007387 */ /* 0x0001e20000100800 */
[----:B------:R-:W-:Y:S01]  /*43a0*/  FADD.FTZ R42, R42, -R48 ;  /* 0x800000302a2a7221 */ /* 0x000fe20000010000 */
[----:B------:R-:W-:Y:S02]  /*43b0*/  FFMA.FTZ R34, R116, R34, R112 ;  /* 0x0000002274227223 */ /* 0x000fe40000010070 */
[----:B------:R-:W-:Y:S01]  /*43c0*/  STL [R1+0xfc], R47 ;  /* 0x0000fc2f01007387 */ /* 0x000fe20000100800 */
[C---:B------:R-:W-:Y:S01]  /*43d0*/  FMUL.FTZ R38, R33.reuse, R38 ;  /* 0x0000002621267220 */ /* 0x040fe20000410000 */
[----:B------:R-:W-:-:S02]  /*43e0*/  FMUL.FTZ R40, R33, R40 ;  /* 0x0000002821287220 */ /* 0x000fc40000410000 */
[----:B------:R1:W-:Y:S01]  /*43f0*/  STL [R1+0xf4], R0 ;  /* 0x0000f40001007387 */ /* 0x0003e20000100800 */
[----:B0-----:R-:W-:Y:S01]  /*4400*/  FFMA.FTZ R46, R116, R148, R112 ;  /* 0x00000094742e7223 */ /* 0x001fe20000010070 */
[--C-:B------:R-:W-:Y:S01]  /*4410*/  FADD.FTZ R44, R44, -R48.reuse ;  /* 0x800000302c2c7221 */ /* 0x100fe20000010000 */
[----:B------:R-:W-:Y:S01]  /*4420*/  FMUL.FTZ R42, R33, R42 ;  /* 0x0000002a212a7220 */ /* 0x000fe20000410000 */
[--C-:B------:R-:W-:Y:S01]  /*4430*/  FADD.FTZ R111, R111, -R48.reuse ;  /* 0x800000306f6f7221 */ /* 0x100fe20000010000 */
[----:B------:R-:W-:Y:S01]  /*4440*/  FADD.FTZ R123, R123, -R48 ;  /* 0x800000307b7b7221 */ /* 0x000fe20000010000 */
[----:B------:R-:W-:Y:S01]  /*4450*/  STL [R1+0xec], R46 ;  /* 0x0000ec2e01007387 */ /* 0x000fe20000100800 */
[C-C-:B-1----:R-:W-:Y:S01]  /*4460*/  FFMA.FTZ R0, R116.reuse, R36, R112.reuse ;  /* 0x0000002474007223 */ /* 0x142fe20000010070 */
[----:B------:R-:W-:Y:S02]  /*4470*/  FFMA.FTZ R36, R116, R38, R112 ;  /* 0x0000002674247223 */ /* 0x000fe40000010070 */
[----:B------:R0:W-:Y:S01]  /*4480*/  STL [R1+0xe8], R34 ;  /* 0x0000e82201007387 */ /* 0x0001e20000100800 */
[C---:B------:R-:W-:Y:S01]  /*4490*/  FMUL.FTZ R44, R33.reuse, R44 ;  /* 0x0000002c212c7220 */ /* 0x040fe20000410000 */
[----:B------:R-:W-:-:S02]  /*44a0*/  FMUL.FTZ R111, R33, R111 ;  /* 0x0000006f216f7220 */ /* 0x000fc40000410000 */
[----:B------:R1:W-:Y:S01]  /*44b0*/  STL [R1+0xe4], R0 ;  /* 0x0000e40001007387 */ /* 0x0003e20000100800 */
[----:B------:R-:W-:Y:S01]  /*44c0*/  FADD.FTZ R125, R125, -R48 ;  /* 0x800000307d7d7221 */ /* 0x000fe20000010000 */
[----:B------:R-:W-:Y:S01]  /*44d0*/  FMUL.FTZ R123, R33, R123 ;  /* 0x0000007b217b7220 */ /* 0x000fe20000410000 */
[C---:B0-----:R-:W-:Y:S01]  /*44e0*/  FFMA.FTZ R34, R116.reuse, R40, R112 ;  /* 0x0000002874227223 */ /* 0x041fe20000010070 */
[----:B------:R-:W-:Y:S01]  /*44f0*/  FADD.FTZ R127, R127, -R48 ;  /* 0x800000307f7f7221 */ /* 0x000fe20000010000 */
[----:B-1----:R-:W-:Y:S01]  /*4500*/  FFMA.FTZ R0, R116, R42, R112 ;  /* 0x0000002a74007223 */ /* 0x002fe20000010070 */
[----:B------:R0:W-:Y:S01]  /*4510*/  STL [R1+0xe0], R36 ;  /* 0x0000e02401007387 */ /* 0x0001e20000100800 */
[----:B------:R-:W-:Y:S01]  /*4520*/  FADD.FTZ R129, R129, -R48 ;  /* 0x8000003081817221 */ /* 0x000fe20000010000 */
[C---:B------:R-:W-:Y:S02]  /*4530*/  FMUL.FTZ R125, R33.reuse, R125 ;  /* 0x0000007d217d7220 */ /* 0x040fe40000410000 */
[----:B------:R1:W-:Y:S01]  /*4540*/  STL [R1+0xdc], R34 ;  /* 0x0000dc2201007387 */ /* 0x0003e20000100800 */
[----:B------:R-:W-:-:S03]  /*4550*/  FMUL.FTZ R127, R33, R127 ;  /* 0x0000007f217f7220 */ /* 0x000fc60000410000 */
[----:B------:R2:W-:Y:S01]  /*4560*/  STL [R1+0xd8], R0 ;  /* 0x0000d80001007387 */ /* 0x0005e20000100800 */
[C---:B0-----:R-:W-:Y:S01]  /*4570*/  FFMA.FTZ R36, R116.reuse, R44, R112 ;  /* 0x0000002c74247223 */ /* 0x041fe20000010070 */
[----:B------:R-:W-:Y:S01]  /*4580*/  FADD.FTZ R131, R131, -R48 ;  /* 0x8000003083837221 */ /* 0x000fe20000010000 */
[C-C-:B-1----:R-:W-:Y:S01]  /*4590*/  FFMA.FTZ R34, R116.reuse, R111, R112.reuse ;  /* 0x0000006f74227223 */ /* 0x142fe20000010070 */
[----:B------:R-:W-:Y:S01]  /*45a0*/  FMUL.FTZ R129, R33, R129 ;  /* 0x0000008121817220 */ /* 0x000fe20000410000 */
[----:B--2---:R-:W-:Y:S01]  /*45b0*/  FFMA.FTZ R0, R116, R123, R112 ;  /* 0x0000007b74007223 */ /* 0x004fe20000010070 */
[--C-:B------:R-:W-:Y:S01]  /*45c0*/  FADD.FTZ R133, R133, -R48.reuse ;  /* 0x8000003085857221 */ /* 0x100fe20000010000 */
        /* <DEDUP_REMOVED lines=18> */
[C-C-:B0-----:R-:W-:Y:S01]  /*46f0*/  FFMA.FTZ R36, R116.reuse, R131, R112.reuse ;  /* 0x0000008374247223 */ /* 0x141fe20000010070 */
[----:B------:R-:W-:Y:S01]  /*4700*/  FMUL.FTZ R141, R33, R141 ;  /* 0x0000008d218d7220 */ /* 0x000fe20000410000 */
[----:B-1----:R-:W-:-:S03]  /*4710*/  FFMA.FTZ R34, R116, R133, R112 ;  /* 0x0000008574227223 */ /* 0x002fc60000010070 */
[----:B------:R0:W-:Y:S01]  /*4720*/  STL [R1+0xbc], R36 ;  /* 0x0000bc2401007387 */ /* 0x0001e20000100800 */
[----:B--2---:R-:W-:-:S03]  /*4730*/  FFMA.FTZ R0, R116, R135, R112 ;  /* 0x0000008774007223 */ /* 0x004fc60000010070 */
[----:B------:R1:W-:Y:S04]  /*4740*/  STL [R1+0xb8], R34 ;  /* 0x0000b82201007387 */ /* 0x0003e80000100800 */
[----:B------:R2:W-:Y:S01]  /*4750*/  STL [R1+0xb4], R0 ;  /* 0x0000b40001007387 */ /* 0x0005e20000100800 */
[C-C-:B0-----:R-:W-:Y:S01]  /*4760*/  FFMA.FTZ R36, R116.reuse, R137, R112.reuse ;  /* 0x0000008974247223 */ /* 0x141fe20000010070 */
[C---:B-1----:R-:W-:Y:S01]  /*4770*/  FFMA.FTZ R34, R116.reuse, R139, R112 ;  /* 0x0000008b74227223 */ /* 0x042fe20000010070 */
[----:B------:R-:W-:Y:S01]  /*4780*/  FADD.FTZ R143, R143, -R48 ;  /* 0x800000308f8f7221 */ /* 0x000fe20000010000 */
[----:B--2---:R-:W-:Y:S02]  /*4790*/  FFMA.FTZ R0, R116, R141, R112 ;  /* 0x0000008d74007223 */ /* 0x004fe40000010070 */
[----:B------:R0:W-:Y:S01]  /*47a0*/  STL [R1+0xb0], R36 ;  /* 0x0000b02401007387 */ /* 0x0001e20000100800 */
[----:B------:R-:W-:-:S03]  /*47b0*/  FADD.FTZ R145, R145, -R48 ;  /* 0x8000003091917221 */ /* 0x000fc60000010000 */
[----:B------:R1:W-:Y:S01]  /*47c0*/  STL [R1+0xac], R34 ;  /* 0x0000ac2201007387 */ /* 0x0003e20000100800 */
[C---:B------:R-:W-:Y:S01]  /*47d0*/  FMUL.FTZ R143, R33.reuse, R143 ;  /* 0x0000008f218f7220 */ /* 0x040fe20000410000 */
[----:B------:R-:W-:Y:S02]  /*47e0*/  SHF.L.U32 R120, R120, 0x10, RZ ;  /* 0x0000001078787819 */ /* 0x000fe400000006ff */
[----:B------:R-:W-:Y:S01]  /*47f0*/  STL [R1+0xa8], R0 ;  /* 0x0000a80001007387 */ /* 0x000fe20000100800 */
[----:B------:R-:W-:Y:S01]  /*4800*/  FMUL.FTZ R145, R33, R145 ;  /* 0x0000009121917220 */ /* 0x000fe20000410000 */
[----:B------:R-:W-:Y:S01]  /*4810*/  SHF.L.U32 R50, R50, 0x10, RZ ;  /* 0x0000001032327819 */ /* 0x000fe200000006ff */
[----:B------:R-:W-:Y:S02]  /*4820*/  IMAD.U32 R52, R52, 0x10000, RZ ;  /* 0x0001000034347824 */ /* 0x000fe400078e00ff */
[--C-:B0-----:R-:W-:Y:S01]  /*4830*/  FFMA.FTZ R36, R116, R143, R112.reuse ;  /* 0x0000008f74247223 */ /* 0x101fe20000010070 */
[----:B------:R-:W-:Y:S01]  /*4840*/  SHF.L.U32 R118, R118, 0x10, RZ ;  /* 0x0000001076767819 */ /* 0x000fe200000006ff */
[----:B-1----:R-:W-:Y:S01]  /*4850*/  FFMA.FTZ R34, R116, R145, R112 ;  /* 0x0000009174227223 */ /* 0x002fe20000010070 */
[----:B------:R-:W-:Y:S01]  /*4860*/  SHF.L.U32 R109, R109, 0x10, RZ ;  /* 0x000000106d6d7819 */ /* 0x000fe200000006ff */
[C---:B------:R-:W-:Y:S01]  /*4870*/  FADD.FTZ R120, -R48.reuse, R120 ;  /* 0x0000007830787221 */ /* 0x040fe20000010100 */
[----:B------:R-:W-:Y:S01]  /*4880*/  SHF.L.U32 R107, R107, 0x10, RZ ;  /* 0x000000106b6b7819 */ /* 0x000fe200000006ff */
[----:B------:R-:W-:Y:S01]  /*4890*/  FADD.FTZ R50, -R48, R50 ;  /* 0x0000003230327221 */ /* 0x000fe20000010100 */
[----:B------:R-:W-:Y:S01]  /*48a0*/  SHF.L.U32 R56, R56, 0x10, RZ ;  /* 0x0000001038387819 */ /* 0x000fe200000006ff */
[----:B------:R-:W-:Y:S01]  /*48b0*/  FADD.FTZ R52, -R48, R52 ;  /* 0x0000003430347221 */ /* 0x000fe20000010100 */
[----:B------:R-:W-:Y:S01]  /*48c0*/  SHF.L.U32 R54, R54, 0x10, RZ ;  /* 0x0000001036367819 */ /* 0x000fe200000006ff */
[----:B------:R0:W-:Y:S01]  /*48d0*/  STL [R1+0xa4], R36 ;  /* 0x0000a42401007387 */ /* 0x0001e20000100800 */
[----:B------:R-:W-:Y:S01]  /*48e0*/  FADD.FTZ R118, -R48, R118 ;  /* 0x0000007630767221 */ /* 0x000fe20000010100 */
[C---:B------:R-:W-:Y:S01]  /*48f0*/  FMUL.FTZ R120, R33.reuse, R120 ;  /* 0x0000007821787220 */ /* 0x040fe20000410000 */
[----:B------:R-:W-:Y:S01]  /*4900*/  SHF.L.U32 R96, R96, 0x10, RZ ;  /* 0x0000001060607819 */ /* 0x000fe200000006ff */
[----:B------:R1:W-:Y:S01]  /*4910*/  STL [R1+0x9c], R34 ;  /* 0x00009c2201007387 */ /* 0x0003e20000100800 */
[C---:B------:R-:W-:Y:S01]  /*4920*/  FADD.FTZ R109, -R48.reuse, R109 ;  /* 0x0000006d306d7221 */ /* 0x040fe20000010100 */
[----:B------:R-:W-:Y:S01]  /*4930*/  FADD.FTZ R107, -R48, R107 ;  /* 0x0000006b306b7221 */ /* 0x000fe20000010100 */
[----:B------:R-:W-:Y:S01]  /*4940*/  IMAD.U32 R94, R94, 0x10000, RZ ;  /* 0x000100005e5e7824 */ /* 0x000fe200078e00ff */
[----:B------:R-:W-:Y:S01]  /*4950*/  SHF.L.U32 R92, R92, 0x10, RZ ;  /* 0x000000105c5c7819 */ /* 0x000fe200000006ff */
[C---:B------:R-:W-:Y:S01]  /*4960*/  FADD.FTZ R56, -R48.reuse, R56 ;  /* 0x0000003830387221 */ /* 0x040fe20000010100 */
[C---:B0-----:R-:W-:Y:S01]  /*4970*/  FMUL.FTZ R36, R33.reuse, R52 ;  /* 0x0000003421247220 */ /* 0x041fe20000410000 */
[----:B------:R-:W-:Y:S01]  /*4980*/  FADD.FTZ R54, -R48, R54 ;  /* 0x0000003630367221 */ /* 0x000fe20000010100 */
[C---:B------:R-:W-:Y:S01]  /*4990*/  FMUL.FTZ R118, R33.reuse, R118 ;  /* 0x0000007621767220 */ /* 0x040fe20000410000 */
[----:B-1----:R-:W-:-:S02]  /*49a0*/  FMUL.FTZ R34, R33, R50 ;  /* 0x0000003221227220 */ /* 0x002fc40000410000 */
[----:B------:R-:W2:Y:S01]  /*49b0*/  LDL.LU R50, [R1+0xc] ;  /* 0x00000c0001327983 */ /* 0x000ea20000300800 */
[C---:B------:R-:W-:Y:S01]  /*49c0*/  FMUL.FTZ R109, R33.reuse, R109 ;  /* 0x0000006d216d7220 */ /* 0x040fe20000410000 */
[C---:B------:R-:W-:Y:S02]  /*49d0*/  FADD.FTZ R96, -R48.reuse, R96 ;  /* 0x0000006030607221 */ /* 0x040fe40000010100 */
[----:B------:R-:W4:Y:S01]  /*49e0*/  LDL.LU R52, [R1+0x4] ;  /* 0x0000040001347983 */ /* 0x000f220000300800 */
[C---:B------:R-:W-:Y:S01]  /*49f0*/  FMUL.FTZ R107, R33.reuse, R107 ;  /* 0x0000006b216b7220 */ /* 0x040fe20000410000 */
[C---:B------:R-:W-:Y:S01]  /*4a00*/  FADD.FTZ R94, -R48.reuse, R94 ;  /* 0x0000005e305e7221 */ /* 0x040fe20000010100 */
[C---:B------:R-:W-:Y:S01]  /*4a10*/  FMUL.FTZ R40, R33.reuse, R56 ;  /* 0x0000003821287220 */ /* 0x040fe20000410000 */
[----:B------:R-:W-:Y:S01]  /*4a20*/  FADD.FTZ R92, -R48, R92 ;  /* 0x0000005c305c7221 */ /* 0x000fe20000010100 */
[----:B------:R-:W-:Y:S01]  /*4a30*/  FMUL.FTZ R38, R33, R54 ;  /* 0x0000003621267220 */ /* 0x000fe20000410000 */
[C-C-:B------:R-:W-:Y:S01]  /*4a40*/  FFMA.FTZ R56, R103.reuse, R118, R105.reuse ;  /* 0x0000007667387223 */ /* 0x140fe20000010069 */
[----:B------:R-:W-:Y:S01]  /*4a50*/  FFMA.FTZ R54, R103, R109, R105 ;  /* 0x0000006d67367223 */ /* 0x000fe20000010069 */
[C---:B------:R-:W-:Y:S01]  /*4a60*/  FMUL.FTZ R96, R33.reuse, R96 ;  /* 0x0000006021607220 */ /* 0x040fe20000410000 */
[----:B------:R-:W-:Y:S01]  /*4a70*/  SHF.L.U32 R90, R90, 0x10, RZ ;  /* 0x000000105a5a7819 */ /* 0x000fe200000006ff */
[C---:B------:R-:W-:Y:S01]  /*4a80*/  FMUL.FTZ R94, R33.reuse, R94 ;  /* 0x0000005e215e7220 */ /* 0x040fe20000410000 */
[----:B------:R-:W-:Y:S01]  /*4a90*/  SHF.L.U32 R88, R88, 0x10, RZ ;  /* 0x0000001058587819 */ /* 0x000fe200000006ff */
[----:B------:R-:W-:Y:S01]  /*4aa0*/  FMUL.FTZ R92, R33, R92 ;  /* 0x0000005c215c7220 */ /* 0x000fe20000410000 */
[----:B------:R-:W-:-:S02]  /*4ab0*/  SHF.L.U32 R86, R86, 0x10, RZ ;  /* 0x0000001056567819 */ /* 0x000fc400000006ff */
[----:B------:R-:W-:Y:S01]  /*4ac0*/  SHF.L.U32 R84, R84, 0x10, RZ ;  /* 0x0000001054547819 */ /* 0x000fe200000006ff */
[----:B------:R-:W-:Y:S01]  /*4ad0*/  FADD.FTZ R90, -R48, R90 ;  /* 0x0000005a305a7221 */ /* 0x000fe20000010100 */
[----:B------:R-:W-:Y:S01]  /*4ae0*/  SHF.L.U32 R82, R82, 0x10, RZ ;  /* 0x0000001052527819 */ /* 0x000fe200000006ff */
[C---:B------:R-:W-:Y:S01]  /*4af0*/  FADD.FTZ R88, -R48.reuse, R88 ;  /* 0x0000005830587221 */ /* 0x040fe20000010100 */
[C---:B------:R-:W-:Y:S01]  /*4b00*/  FADD.FTZ R86, -R48.reuse, R86 ;  /* 0x0000005630567221 */ /* 0x040fe20000010100 */
[C---:B------:R-:W-:Y:S01]  /*4b10*/  FADD.FTZ R84, -R48.reuse, R84 ;  /* 0x0000005430547221 */ /* 0x040fe20000010100 */
[----:B------:R-:W-:Y:S01]  /*4b20*/  FADD.FTZ R165, R165, -R48 ;  /* 0x80000030a5a57221 */ /* 0x000fe20000010000 */
[----:B------:R-:W-:Y:S01]  /*4b30*/  FADD.FTZ R82, -R48, R82 ;  /* 0x0000005230527221 */ /* 0x000fe20000010100 */
[----:B------:R-:W-:Y:S01]  /*4b40*/  FMUL.FTZ R90, R33, R90 ;  /* 0x0000005a215a7220 */ /* 0x000fe20000410000 */
[--C-:B------:R-:W-:Y:S01]  /*4b50*/  FADD.FTZ R163, R163, -R48.reuse ;  /* 0x80000030a3a37221 */ /* 0x100fe20000010000 */
[----:B------:R-:W-:Y:S01]  /*4b60*/  FMUL.FTZ R88, R33, R88 ;  /* 0x0000005821587220 */ /* 0x000fe20000410000 */
[--C-:B------:R-:W-:Y:S01]  /*4b70*/  FADD.FTZ R161, R161, -R48.reuse ;  /* 0x80000030a1a17221 */ /* 0x100fe20000010000 */
[----:B------:R-:W-:Y:S01]  /*4b80*/  FMUL.FTZ R86, R33, R86 ;  /* 0x0000005621567220 */ /* 0x000fe20000410000 */
[--C-:B------:R-:W-:Y:S01]  /*4b90*/  FADD.FTZ R159, R159, -R48.reuse ;  /* 0x800000309f9f7221 */ /* 0x100fe20000010000 */
[----:B------:R-:W-:Y:S01]  /*4ba0*/  FMUL.FTZ R84, R33, R84 ;  /* 0x0000005421547220 */ /* 0x000fe20000410000 */
[--C-:B------:R-:W-:Y:S01]  /*4bb0*/  FADD.FTZ R157, R157, -R48.reuse ;  /* 0x800000309d9d7221 */ /* 0x100fe20000010000 */
[----:B------:R-:W-:Y:S01]  /*4bc0*/  FMUL.FTZ R82, R33, R82 ;  /* 0x0000005221527220 */ /* 0x000fe20000410000 */
[--C-:B------:R-:W-:Y:S01]  /*4bd0*/  FFMA.FTZ R164, R103, R90, R105.reuse ;  /* 0x0000005a67a47223 */ /* 0x100fe20000010069 */
[----:B------:R-:W-:Y:S01]  /*4be0*/  FADD.FTZ R155, R155, -R48 ;  /* 0x800000309b9b7221 */ /* 0x000fe20000010000 */
[----:B------:R-:W-:Y:S01]  /*4bf0*/  FFMA.FTZ R162, R103, R88, R105 ;  /* 0x0000005867a27223 */ /* 0x000fe20000010069 */
[----:B------:R-:W-:Y:S01]  /*4c00*/  FMUL.FTZ R90, R33, R163 ;  /* 0x000000a3215a7220 */ /* 0x000fe20000410000 */
[----:B---3--:R-:W-:-:S05]  /*4c10*/  SHF.L.U32 R0, R115, 0x10, RZ ;  /* 0x0000001073007819 */ /* 0x008fca00000006ff */
[----:B------:R-:W-:-:S04]  /*4c20*/  FADD.FTZ R0, -R48, R0 ;  /* 0x0000000030007221 */ /* 0x000fc80000010100 */
[----:B------:R-:W-:-:S04]  /*4c30*/  FMUL.FTZ R0, R33, R0 ;  /* 0x0000000021007220 */ /* 0x000fc80000410000 */
[C-C-:B------:R-:W-:Y:S01]  /*4c40*/  FFMA.FTZ R49, R103.reuse, R0, R105.reuse ;  /* 0x0000000067317223 */ /* 0x140fe20000010069 */
[----:B------:R-:W-:-:S05]  /*4c50*/  FFMA.FTZ R0, R103, R120, R105 ;  /* 0x0000007867007223 */ /* 0x000fca0000010069 */
[----:B------:R0:W-:Y:S04]  /*4c60*/  STL [R1+0x58], R0 ;  /* 0x0000580001007387 */ /* 0x0001e80000100800 */
[----:B------:R1:W-:Y:S01]  /*4c70*/  STL [R1+0x1c], R56 ;  /* 0x00001c3801007387 */ /* 0x0003e20000100800 */
[----:B0-----:R-:W-:-:S03]  /*4c80*/  FFMA.FTZ R0, R103, R107, R105 ;  /* 0x0000006b67007223 */ /* 0x001fc60000010069 */
[----:B------:R0:W-:Y:S01]  /*4c90*/  STL [R1+0x18], R54 ;  /* 0x0000183601007387 */ /* 0x0001e20000100800 */
[----:B-1----:R-:W-:-:S03]  /*4ca0*/  FFMA.FTZ R56, R103, R96, R105 ;  /* 0x0000006067387223 */ /* 0x002fc60000010069 */
[----:B------:R1:W-:Y:S01]  /*4cb0*/  STL [R1+0x14], R0 ;  /* 0x0000140001007387 */ /* 0x0003e20000100800 */
[----:B0-----:R-:W-:-:S03]  /*4cc0*/  FFMA.FTZ R54, R103, R94, R105 ;  /* 0x0000005e67367223 */ /* 0x001fc60000010069 */
[----:B------:R0:W-:Y:S01]  /*4cd0*/  STL [R1+0x10], R56 ;  /* 0x0000103801007387 */ /* 0x0001e20000100800 */
[----:B-1----:R-:W-:-:S03]  /*4ce0*/  FFMA.FTZ R0, R103, R92, R105 ;  /* 0x0000005c67007223 */ /* 0x002fc60000010069 */
[----:B------:R1:W-:Y:S01]  /*4cf0*/  STL [R1+0x8], R54 ;  /* 0x0000083601007387 */ /* 0x0003e20000100800 */
[----:B------:R-:W-:-:S03]  /*4d00*/  FMUL.FTZ R92, R33, R165 ;  /* 0x000000a5215c7220 */ /* 0x000fc60000410000 */
[----:B------:R3:W-:Y:S04]  /*4d10*/  STL [R1], R0 ;  /* 0x0000000001007387 */ /* 0x0007e80000100800 */
[----:B------:R-:W3:Y:S01]  /*4d20*/  LDL.LU R133, [R1+0x38] ;  /* 0x0000380001857983 */ /* 0x000ee20000300800 */
[----:B------:R-:W-:-:S03]  /*4d30*/  FFMA.FTZ R160, R103, R86, R105 ;  /* 0x0000005667a07223 */ /* 0x000fc60000010069 */
[----:B------:R-:W3:Y:S01]  /*4d40*/  LDL.LU R131, [R1+0x3c] ;  /* 0x00003c0001837983 */ /* 0x000ee20000300800 */
[----:B------:R-:W-:-:S03]  /*4d50*/  FMUL.FTZ R88, R33, R161 ;  /* 0x000000a121587220 */ /* 0x000fc60000410000 */
[----:B------:R-:W3:Y:S01]  /*4d60*/  LDL.LU R129, [R1+0x40] ;  /* 0x0000400001817983 */ /* 0x000ee20000300800 */
[--C-:B------:R-:W-:Y:S01]  /*4d70*/  FFMA.FTZ R158, R103, R84, R105.reuse ;  /* 0x00000054679e7223 */ /* 0x100fe20000010069 */
[----:B------:R-:W-:Y:S02]  /*4d80*/  FMUL.FTZ R86, R33, R159 ;  /* 0x0000009f21567220 */ /* 0x000fe40000410000 */
[----:B------:R-:W3:Y:S01]  /*4d90*/  LDL.LU R165, [R1+0x34] ;  /* 0x0000340001a57983 */ /* 0x000ee20000300800 */
[----:B------:R-:W-:Y:S01]  /*4da0*/  FFMA.FTZ R156, R103, R82, R105 ;  /* 0x00000052679c7223 */ /* 0x000fe20000010069 */
[C---:B------:R-:W-:Y:S02]  /*4db0*/  FMUL.FTZ R84, R33.reuse, R157 ;  /* 0x0000009d21547220 */ /* 0x040fe40000410000 */
[----:B------:R-:W3:Y:S01]  /*4dc0*/  LDL.LU R163, [R1+0x30] ;  /* 0x0000300001a37983 */ /* 0x000ee20000300800 */
[----:B------:R-:W-:-:S03]  /*4dd0*/  FMUL.FTZ R82, R33, R155 ;  /* 0x0000009b21527220 */ /* 0x000fc60000410000 */
[----:B------:R-:W3:Y:S04]  /*4de0*/  LDL.LU R161, [R1+0x2c] ;  /* 0x00002c0001a17983 */ /* 0x000ee80000300800 */
[----:B------:R-:W3:Y:S04]  /*4df0*/  LDL.LU R159, [R1+0x28] ;  /* 0x00002800019f7983 */ /* 0x000ee80000300800 */
[----:B------:R-:W3:Y:S04]  /*4e00*/  LDL.LU R157, [R1+0x24] ;  /* 0x00002400019d7983 */ /* 0x000ee80000300800 */
[----:B------:R-:W3:Y:S01]  /*4e10*/  LDL.LU R155, [R1+0x20] ;  /* 0x00002000019b7983 */ /* 0x000ee20000300800 */
[----:B------:R-:W-:Y:S01]  /*4e20*/  SHF.L.U32 R78, R78, 0x10, RZ ;  /* 0x000000104e4e7819 */ /* 0x000fe200000006ff */
[----:B------:R-:W-:Y:S01]  /*4e30*/  IMAD.U32 R80, R80, 0x10000, RZ ;  /* 0x0001000050507824 */ /* 0x000fe200078e00ff */
[----:B------:R-:W-:-:S02]  /*4e40*/  SHF.L.U32 R76, R76, 0x10, RZ ;  /* 0x000000104c4c7819 */ /* 0x000fc400000006ff */
[----:B------:R-:W-:Y:S01]  /*4e50*/  SHF.L.U32 R74, R74, 0x10, RZ ;  /* 0x000000104a4a7819 */ /* 0x000fe200000006ff */
[----:B------:R-:W-:Y:S01]  /*4e60*/  IMAD.U32 R66, R66, 0x10000, RZ ;  /* 0x0001000042427824 */ /* 0x000fe200078e00ff */
[----:B------:R-:W-:Y:S02]  /*4e70*/  SHF.L.U32 R72, R72, 0x10, RZ ;  /* 0x0000001048487819 */ /* 0x000fe400000006ff */
[----:B------:R-:W-:Y:S02]  /*4e80*/  SHF.L.U32 R70, R70, 0x10, RZ ;  /* 0x0000001046467819 */ /* 0x000fe400000006ff */
[----:B------:R-:W-:Y:S01]  /*4e90*/  SHF.L.U32 R68, R68, 0x10, RZ ;  /* 0x0000001044447819 */ /* 0x000fe200000006ff */
[----:B------:R-:W-:Y:S01]  /*4ea0*/  FADD.FTZ R80, -R48, R80 ;  /* 0x0000005030507221 */ /* 0x000fe20000010100 */
[----:B------:R-:W-:Y:S01]  /*4eb0*/  SHF.L.U32 R60, R60, 0x10, RZ ;  /* 0x000000103c3c7819 */ /* 0x000fe200000006ff */
[----:B------:R-:W-:Y:S01]  /*4ec0*/  FADD.FTZ R78, -R48, R78 ;  /* 0x0000004e304e7221 */ /* 0x000fe20000010100 */
[----:B------:R-:W-:Y:S01]  /*4ed0*/  SHF.L.U32 R58, R58, 0x10, RZ ;  /* 0x000000103a3a7819 */ /* 0x000fe200000006ff */
[C---:B------:R-:W-:Y:S01]  /*4ee0*/  FADD.FTZ R76, -R48.reuse, R76 ;  /* 0x0000004c304c7221 */ /* 0x040fe20000010100 */
[----:B------:R-:W-:Y:S01]  /*4ef0*/  FADD.FTZ R74, -R48, R74 ;  /* 0x0000004a304a7221 */ /* 0x000fe20000010100 */
[----:B------:R-:W-:Y:S01]  /*4f00*/  SHF.L.U32 R64, R64, 0x10, RZ ;  /* 0x0000001040407819 */ /* 0x000fe200000006ff */
[----:B------:R-:W-:Y:S01]  /*4f10*/  FADD.FTZ R72, -R48, R72 ;  /* 0x0000004830487221 */ /* 0x000fe20000010100 */
[----:B------:R-:W-:Y:S01]  /*4f20*/  SHF.L.U32 R62, R62, 0x10, RZ ;  /* 0x000000103e3e7819 */ /* 0x000fe200000006ff */
[C---:B------:R-:W-:Y:S01]  /*4f30*/  FADD.FTZ R70, -R48.reuse, R70 ;  /* 0x0000004630467221 */ /* 0x040fe20000010100 */
[C---:B------:R-:W-:Y:S01]  /*4f40*/  FADD.FTZ R68, -R48.reuse, R68 ;  /* 0x0000004430447221 */ /* 0x040fe20000010100 */
[C---:B------:R-:W-:Y:S01]  /*4f50*/  FADD.FTZ R66, -R48.reuse, R66 ;  /* 0x0000004230427221 */ /* 0x040fe20000010100 */
[C---:B------:R-:W-:Y:S01]  /*4f60*/  FADD.FTZ R60, -R48.reuse, R60 ;  /* 0x0000003c303c7221 */ /* 0x040fe20000010100 */
[----:B------:R-:W-:Y:S01]  /*4f70*/  FADD.FTZ R58, -R48, R58 ;  /* 0x0000003a303a7221 */ /* 0x000fe20000010100 */
[C---:B------:R-:W-:Y:S01]  /*4f80*/  FMUL.FTZ R80, R33.reuse, R80 ;  /* 0x0000005021507220 */ /* 0x040fe20000410000 */
[C---:B------:R-:W-:Y:S01]  /*4f90*/  FMUL.FTZ R78, R33.reuse, R78 ;  /* 0x0000004e214e7220 */ /* 0x040fe20000410000 */
[C---:B------:R-:W-:Y:S01]  /*4fa0*/  FMUL.FTZ R76, R33.reuse, R76 ;  /* 0x0000004c214c7220 */ /* 0x040fe20000410000 */
[----:B------:R-:W-:Y:S01]  /*4fb0*/  FMUL.FTZ R74, R33, R74 ;  /* 0x0000004a214a7220 */ /* 0x000fe20000410000 */
[--C-:B------:R-:W-:Y:S01]  /*4fc0*/  FADD.FTZ R35, R35, -R48.reuse ;  /* 0x8000003023237221 */ /* 0x100fe20000010000 */
        /* <DEDUP_REMOVED lines=21> */
[----:B------:R-:W-:Y:S01]  /*5120*/  FADD.FTZ R146, R146, -R48 ;  /* 0x8000003092927221 */ /* 0x000fe20000010000 */
[----:B------:R-:W-:Y:S01]  /*5130*/  SHF.L.U32 R79, R79, 0x10, RZ ;  /* 0x000000104f4f7819 */ /* 0x000fe200000006ff */
[----:B------:R-:W-:Y:S01]  /*5140*/  IMAD.U32 R73, R73, 0x10000, RZ ;  /* 0x0001000049497824 */ /* 0x000fe200078e00ff */
[----:B------:R-:W-:Y:S01]  /*5150*/  SHF.L.U32 R98, R98, 0x10, RZ ;  /* 0x0000001062627819 */ /* 0x000fe200000006ff */
[C---:B------:R-:W-:Y:S01]  /*5160*/  FADD.FTZ R64, -R48.reuse, R64 ;  /* 0x0000004030407221 */ /* 0x040fe20000010100 */
[C---:B------:R-:W-:Y:S01]  /*5170*/  FADD.FTZ R62, -R48.reuse, R62 ;  /* 0x0000003e303e7221 */ /* 0x040fe20000010100 */
[C---:B------:R-:W-:Y:S01]  /*5180*/  FMUL.FTZ R72, R33.reuse, R72 ;  /* 0x0000004821487220 */ /* 0x040fe20000410000 */
[C---:B------:R-:W-:Y:S01]  /*5190*/  FMUL.FTZ R70, R33.reuse, R70 ;  /* 0x0000004621467220 */ /* 0x040fe20000410000 */
[C---:B------:R-:W-:Y:S01]  /*51a0*/  FMUL.FTZ R68, R33.reuse, R68 ;  /* 0x0000004421447220 */ /* 0x040fe20000410000 */
[C---:B------:R-:W-:Y:S01]  /*51b0*/  FMUL.FTZ R66, R33.reuse, R66 ;  /* 0x0000004221427220 */ /* 0x040fe20000410000 */
[C---:B------:R-:W-:Y:S01]  /*51c0*/  FMUL.FTZ R44, R33.reuse, R60 ;  /* 0x0000003c212c7220 */ /* 0x040fe20000410000 */
[----:B------:R-:W-:Y:S01]  /*51d0*/  FMUL.FTZ R42, R33, R58 ;  /* 0x0000003a212a7220 */ /* 0x000fe20000410000 */
[C-C-:B------:R-:W-:Y:S01]  /*51e0*/  FFMA.FTZ R154, R103.reuse, R80, R105.reuse ;  /* 0x00000050679a7223 */ /* 0x140fe20000010069 */
        /* <DEDUP_REMOVED lines=16> */
[C---:B-1----:R-:W-:Y:S01]  /*52f0*/  FMUL.FTZ R54, R33.reuse, R128 ;  /* 0x0000008021367220 */ /* 0x042fe20000410000 */
        /* <DEDUP_REMOVED lines=9> */
[----:B------:R-:W-:Y:S01]  /*5390*/  FMUL.FTZ R146, R33, R146 ;  /* 0x0000009221927220 */ /* 0x000fe20000410000 */
[----:B------:R-:W-:Y:S01]  /*53a0*/  SHF.L.U32 R119, R119, 0x10, RZ ;  /* 0x0000001077777819 */ /* 0x000fe200000006ff */
[C---:B------:R-:W-:Y:S01]  /*53b0*/  FADD.FTZ R73, -R48.reuse, R73 ;  /* 0x0000004930497221 */ /* 0x040fe20000010100 */
[----:B------:R-:W-:Y:S01]  /*53c0*/  SHF.L.U32 R77, R77, 0x10, RZ ;  /* 0x000000104d4d7819 */ /* 0x000fe200000006ff */
[C---:B------:R-:W-:Y:S01]  /*53d0*/  FMUL.FTZ R47, R33.reuse, R64 ;  /* 0x00000040212f7220 */ /* 0x040fe20000410000 */
[----:B------:R-:W-:Y:S01]  /*53e0*/  FMUL.FTZ R46, R33, R62 ;  /* 0x0000003e212e7220 */ /* 0x000fe20000410000 */
[C-C-:B------:R-:W-:Y:S01]  /*53f0*/  FFMA.FTZ R145, R103.reuse, R72, R105.reuse ;  /* 0x0000004867917223 */ /* 0x140fe20000010069 */
[C-C-:B------:R-:W-:Y:S01]  /*5400*/  FFMA.FTZ R143, R103.reuse, R70, R105.reuse ;  /* 0x00000046678f7223 */ /* 0x140fe20000010069 */
[C-C-:B------:R-:W-:Y:S01]  /*5410*/  FFMA.FTZ R141, R103.reuse, R68, R105.reuse ;  /* 0x00000044678d7223 */ /* 0x140fe20000010069 */
[----:B------:R-:W-:Y:S01]  /*5420*/  FFMA.FTZ R139, R103, R66, R105 ;  /* 0x00000042678b7223 */ /* 0x000fe20000010069 */
[----:B------:R-:W-:Y:S01]  /*5430*/  SHF.L.U32 R83, R83, 0x10, RZ ;  /* 0x0000001053537819 */ /* 0x000fe200000006ff */
[C---:B------:R-:W-:Y:S01]  /*5440*/  FADD.FTZ R79, -R48.reuse, R79 ;  /* 0x0000004f304f7221 */ /* 0x040fe20000010100 */
[----:B------:R-:W-:Y:S01]  /*5450*/  FADD.FTZ R98, -R48, R98 ;  /* 0x0000006230627221 */ /* 0x000fe20000010100 */
[C-C-:B------:R-:W-:Y:S01]  /*5460*/  FFMA.FTZ R72, R117.reuse, R35, R113.reuse ;  /* 0x0000002375487223 */ /* 0x140fe20000010071 */
[C-C-:B------:R-:W-:Y:S01]  /*5470*/  FFMA.FTZ R70, R117.reuse, R37, R113.reuse ;  /* 0x0000002575467223 */ /* 0x140fe20000010071 */
[C-C-:B------:R-:W-:Y:S01]  /*5480*/  FFMA.FTZ R68, R117.reuse, R39, R113.reuse ;  /* 0x0000002775447223 */ /* 0x140fe20000010071 */
[C-C-:B------:R-:W-:Y:S01]  /*5490*/  FFMA.FTZ R66, R117.reuse, R41, R113.reuse ;  /* 0x0000002975427223 */ /* 0x140fe20000010071 */
[C-C-:B------:R-:W-:Y:S01]  /*54a0*/  FFMA.FTZ R64, R117.reuse, R43, R113.reuse ;  /* 0x0000002b75407223 */ /* 0x140fe20000010071 */
[--C-:B------:R-:W-:Y:S01]  /*54b0*/  FFMA.FTZ R62, R117, R45, R113.reuse ;  /* 0x0000002d753e7223 */ /* 0x100fe20000010071 */
[----:B------:R-:W-:Y:S01]  /*54c0*/  SHF.L.U32 R55, R55, 0x10, RZ ;  /* 0x0000001037377819 */ /* 0x000fe200000006ff */
        /* <DEDUP_REMOVED lines=20> */
[--C-:B--2---:R-:W-:Y:S01]  /*5610*/  FADD.FTZ R50, R50, -R48.reuse ;  /* 0x8000003032327221 */ /* 0x104fe20000010000 */
[----:B----4-:R-:W-:-:S03]  /*5620*/  FADD.FTZ R52, R52, -R48 ;  /* 0x8000003034347221 */ /* 0x010fc60000010000 */
[C---:B------:R-:W-:Y:S01]  /*5630*/  FMUL.FTZ R50, R33.reuse, R50 ;  /* 0x0000003221327220 */ /* 0x040fe20000410000 */
[----:B------:R-:W-:-:S03]  /*5640*/  FMUL.FTZ R52, R33, R52 ;  /* 0x0000003421347220 */ /* 0x000fc60000410000 */
[C-C-:B------:R-:W-:Y:S01]  /*5650*/  FFMA.FTZ R137, R117.reuse, R50, R113.reuse ;  /* 0x0000003275897223 */ /* 0x140fe20000010071 */
[C-C-:B------:R-:W-:Y:S01]  /*5660*/  FFMA.FTZ R50, R117.reuse, R132, R113.reuse ;  /* 0x0000008475327223 */ /* 0x140fe20000010071 */
[C-C-:B------:R-:W-:Y:S01]  /*5670*/  FFMA.FTZ R94, R117.reuse, R52, R113.reuse ;  /* 0x00000034755e7223 */ /* 0x140fe20000010071 */
[C-C-:B------:R-:W-:Y:S01]  /*5680*/  FFMA.FTZ R52, R117.reuse, R130, R113.reuse ;  /* 0x0000008275347223 */ /* 0x140fe20000010071 */
[----:B------:R-:W-:Y:S01]  /*5690*/  FFMA.FTZ R113, R117, R146, R113 ;  /* 0x0000009275717223 */ /* 0x000fe20000010071 */
[----:B------:R-:W-:Y:S01]  /*56a0*/  SHF.L.U32 R97, R97, 0x10, RZ ;  /* 0x0000001061617819 */ /* 0x000fe200000006ff */
[C---:B------:R-:W-:Y:S01]  /*56b0*/  FADD.FTZ R71, -R48.reuse, R71 ;  /* 0x0000004730477221 */ /* 0x040fe20000010100 */
[----:B------:R-:W-:Y:S01]  /*56c0*/  SHF.L.U32 R75, R75, 0x10, RZ ;  /* 0x000000104b4b7819 */ /* 0x000fe200000006ff */
[----:B------:R-:W-:Y:S01]  /*56d0*/  FMUL.FTZ R114, R33, R73 ;  /* 0x0000004921727220 */ /* 0x000fe20000410000 */
[----:B------:R-:W-:Y:S01]  /*56e0*/  SHF.L.U32 R101, R101, 0x10, RZ ;  /* 0x0000001065657819 */ /* 0x000fe200000006ff */
[C---:B------:R-:W-:Y:S01]  /*56f0*/  FADD.FTZ R119, -R48.reuse, R119 ;  /* 0x0000007730777221 */ /* 0x040fe20000010100 */
[----:B------:R-:W-:Y:S01]  /*5700*/  SHF.L.U32 R121, R121, 0x10, RZ ;  /* 0x0000001079797819 */ /* 0x000fe200000006ff */
[C---:B------:R-:W-:Y:S01]  /*5710*/  FADD.FTZ R77, -R48.reuse, R77 ;  /* 0x0000004d304d7221 */ /* 0x040fe20000010100 */
[----:B------:R-:W-:Y:S01]  /*5720*/  SHF.L.U32 R99, R99, 0x10, RZ ;  /* 0x0000001063637819 */ /* 0x000fe200000006ff */
[----:B------:R-:W-:Y:S01]  /*5730*/  FMUL.FTZ R117, R33, R79 ;  /* 0x0000004f21757220 */ /* 0x000fe20000410000 */
[----:B------:R-:W-:Y:S01]  /*5740*/  SHF.L.U32 R81, R81, 0x10, RZ ;  /* 0x0000001051517819 */ /* 0x000fe200000006ff */
[----:B------:R-:W-:Y:S01]  /*5750*/  FMUL.FTZ R98, R33, R98 ;  /* 0x0000006221627220 */ /* 0x000fe20000410000 */
[----:B------:R-:W-:Y:S01]  /*5760*/  SHF.L.U32 R53, R53, 0x10, RZ ;  /* 0x0000001035357819 */ /* 0x000fe200000006ff */
[----:B------:R-:W-:Y:S01]  /*5770*/  FADD.FTZ R83, -R48, R83 ;  /* 0x0000005330537221 */ /* 0x000fe20000010100 */
[----:B------:R-:W-:Y:S01]  /*5780*/  SHF.L.U32 R57, R57, 0x10, RZ ;  /* 0x0000001039397819 */ /* 0x000fe200000006ff */
[----:B------:R-:W-:Y:S01]  /*5790*/  IMAD.U32 R87, R87, 0x10000, RZ ;  /* 0x0001000057577824 */ /* 0x000fe200078e00ff */
[----:B------:R-:W-:Y:S01]  /*57a0*/  SHF.L.U32 R100, R100, 0x10, RZ ;  /* 0x0000001064647819 */ /* 0x000fe200000006ff */
[C---:B------:R-:W-:Y:S01]  /*57b0*/  FADD.FTZ R55, -R48.reuse, R55 ;  /* 0x0000003730377221 */ /* 0x040fe20000010100 */
[----:B------:R-:W-:Y:S01]  /*57c0*/  FMUL.FTZ R111, R33, R71 ;  /* 0x00000047216f7220 */ /* 0x000fe20000410000 */
[----:B------:R-:W-:Y:S01]  /*57d0*/  F2FP.BF16.F32.PACK_AB R49, R49, R2 ;  /* 0x000000023131723e */ /* 0x000fe200000010ff */
[----:B------:R-:W-:Y:S01]  /*57e0*/  FADD.FTZ R97, -R48, R97 ;  /* 0x0000006130617221 */ /* 0x000fe20000010100 */
[----:B------:R-:W-:Y:S01]  /*57f0*/  SHF.L.U32 R110, R110, 0x10, RZ ;  /* 0x000000106e6e7819 */ /* 0x000fe200000006ff */
[----:B------:R-:W-:Y:S01]  /*5800*/  FADD.FTZ R75, -R48, R75 ;  /* 0x0000004b304b7221 */ /* 0x000fe20000010100 */
[C---:B------:R-:W-:Y:S01]  /*5810*/  FMUL.FTZ R135, R33.reuse, R119 ;  /* 0x0000007721877220 */ /* 0x040fe20000410000 */
[----:B------:R-:W-:Y:S01]  /*5820*/  FMUL.FTZ R116, R33, R77 ;  /* 0x0000004d21747220 */ /* 0x000fe20000410000 */
[--C-:B------:R-:W-:Y:S01]  /*5830*/  FFMA.FTZ R71, R104, R114, R106.reuse ;  /* 0x0000007268477223 */ /* 0x100fe2000001006a */
[----:B------:R-:W2:Y:S01]  /*5840*/  LDL.LU R2, [R1+0x138] ;  /* 0x0001380001027983 */ /* 0x000ea20000300800 */
[----:B------:R-:W-:Y:S01]  /*5850*/  FADD.FTZ R101, -R48, R101 ;  /* 0x0000006530657221 */ /* 0x000fe20000010100 */
[----:B---3--:R-:W-:Y:S01]  /*5860*/  FFMA.FTZ R0, R103, R98, R105 ;  /* 0x0000006267007223 */ /* 0x008fe20000010069 */
[----:B------:R-:W-:Y:S01]  /*5870*/  IMAD.U32 R108, R108, 0x10000, RZ ;  /* 0x000100006c6c7824 */ /* 0x000fe200078e00ff */
[----:B------:R-:W-:Y:S01]  /*5880*/  SHF.L.U32 R95, R95, 0x10, RZ ;  /* 0x000000105f5f7819 */ /* 0x000fe200000006ff */
[C---:B------:R-:W-:Y:S01]  /*5890*/  FADD.FTZ R121, -R48.reuse, R121 ;  /* 0x0000007930797221 */ /* 0x040fe20000010100 */
[----:B------:R-:W-:Y:S01]  /*58a0*/  SHF.L.U32 R93, R93, 0x10, RZ ;  /* 0x000000105d5d7819 */ /* 0x000fe200000006ff */
[C---:B------:R-:W-:Y:S01]  /*58b0*/  FADD.FTZ R99, -R48.reuse, R99 ;  /* 0x0000006330637221 */ /* 0x040fe20000010100 */
[----:B------:R-:W-:Y:S01]  /*58c0*/  SHF.L.U32 R91, R91, 0x10, RZ ;  /* 0x000000105b5b7819 */ /* 0x000fe200000006ff */
[C---:B------:R-:W-:Y:S01]  /*58d0*/  FADD.FTZ R81, -R48.reuse, R81 ;  /* 0x0000005130517221 */ /* 0x040fe20000010100 */
[----:B------:R-:W-:Y:S01]  /*58e0*/  SHF.L.U32 R89, R89, 0x10, RZ ;  /* 0x0000001059597819 */ /* 0x000fe200000006ff */
[----:B------:R-:W-:Y:S01]  /*58f0*/  FADD.FTZ R53, -R48, R53 ;  /* 0x0000003530357221 */ /* 0x000fe20000010100 */
[----:B------:R-:W-:Y:S01]  /*5900*/  SHF.L.U32 R85, R85, 0x10, RZ ;  /* 0x0000001055557819 */ /* 0x000fe200000006ff */
[----:B------:R-:W-:Y:S01]  /*5910*/  FMUL.FTZ R119, R33, R83 ;  /* 0x0000005321777220 */ /* 0x000fe20000410000 */
[----:B------:R-:W-:Y:S01]  /*5920*/  SHF.L.U32 R69, R69, 0x10, RZ ;  /* 0x0000001045457819 */ /* 0x000fe200000006ff */
[----:B------:R-:W-:Y:S01]  /*5930*/  FFMA.FTZ R77, R104, R117, R106 ;  /* 0x00000075684d7223 */ /* 0x000fe2000001006a */
[----:B------:R-:W-:Y:S01]  /*5940*/  SHF.L.U32 R67, R67, 0x10, RZ ;  /* 0x0000001043437819 */ /* 0x000fe200000006ff */
[----:B------:R-:W3:Y:S01]  /*5950*/  LDL.LU R114, [R1+0x44] ;  /* 0x0000440001727983 */ /* 0x000ee20000300800 */
[----:B------:R-:W-:Y:S01]  /*5960*/  SHF.L.U32 R65, R65, 0x10, RZ ;  /* 0x0000001041417819 */ /* 0x000fe200000006ff */
[----:B------:R-:W-:Y:S01]  /*5970*/  IMAD.U32 R59, R59, 0x10000, RZ ;  /* 0x000100003b3b7824 */ /* 0x000fe200078e00ff */
[----:B------:R-:W-:Y:S01]  /*5980*/  SHF.L.U32 R63, R63, 0x10, RZ ;  /* 0x000000103f3f7819 */ /* 0x000fe200000006ff */
[C---:B------:R-:W-:Y:S01]  /*5990*/  FADD.FTZ R87, -R48.reuse, R87 ;  /* 0x0000005730577221 */ /* 0x040fe20000010100 */
[----:B------:R-:W-:Y:S01]  /*59a0*/  SHF.L.U32 R61, R61, 0x10, RZ ;  /* 0x000000103d3d7819 */ /* 0x000fe200000006ff */
[----:B------:R-:W-:Y:S01]  /*59b0*/  FADD.FTZ R57, -R48, R57 ;  /* 0x0000003930397221 */ /* 0x000fe20000010100 */
[----:B------:R-:W-:Y:S01]  /*59c0*/  SHF.L.U32 R51, R51, 0x10, RZ ;  /* 0x0000001033337819 */ /* 0x000fe200000006ff */
[C---:B------:R-:W-:Y:S01]  /*59d0*/  FMUL.FTZ R98, R33.reuse, R55 ;  /* 0x0000003721627220 */ /* 0x040fe20000410000 */
[----:B------:R-:W-:Y:S01]  /*59e0*/  SHF.L.U32 R102, R102, 0x10, RZ ;  /* 0x0000001066667819 */ /* 0x000fe200000006ff */
[----:B------:R-:W4:Y:S01]  /*59f0*/  LDL.LU R117, [R1+0x48] ;  /* 0x0000480001757983 */ /* 0x000f220000300800 */
[C---:B------:R-:W-:Y:S01]  /*5a00*/  FADD.FTZ R100, -R48.reuse, R100 ;  /* 0x0000006430647221 */ /* 0x040fe20000010100 */
[C---:B------:R-:W-:Y:S01]  /*5a10*/  FMUL.FTZ R126, R33.reuse, R97 ;  /* 0x00000061217e7220 */ /* 0x040fe20000410000 */
[C---:B------:R-:W-:Y:S01]  /*5a20*/  FMUL.FTZ R115, R33.reuse, R75 ;  /* 0x0000004b21737220 */ /* 0x040fe20000410000 */
[C---:B------:R-:W-:Y:S01]  /*5a30*/  FMUL.FTZ R101, R33.reuse, R101 ;  /* 0x0000006521657220 */ /* 0x040fe20000410000 */
[C---:B------:R-:W-:Y:S01]  /*5a40*/  FADD.FTZ R110, -R48.reuse, R110 ;  /* 0x0000006e306e7221 */ /* 0x040fe20000010100 */
[----:B------:R-:W-:Y:S01]  /*5a50*/  FADD.FTZ R108, -R48, R108 ;  /* 0x0000006c306c7221 */ /* 0x000fe20000010100 */
[C---:B------:R-:W-:Y:S01]  /*5a60*/  FMUL.FTZ R96, R33.reuse, R121 ;  /* 0x0000007921607220 */ /* 0x040fe20000410000 */
[C---:B------:R-:W-:Y:S01]  /*5a70*/  FMUL.FTZ R127, R33.reuse, R99 ;  /* 0x00000063217f7220 */ /* 0x040fe20000410000 */
[C---:B------:R-:W-:Y:S01]  /*5a80*/  FMUL.FTZ R118, R33.reuse, R81 ;  /* 0x0000005121767220 */ /* 0x040fe20000410000 */
[C---:B------:R-:W-:Y:S01]  /*5a90*/  FMUL.FTZ R97, R33.reuse, R53 ;  /* 0x0000003521617220 */ /* 0x040fe20000410000 */
[----:B------:R-:W-:Y:S01]  /*5aa0*/  FFMA.FTZ R75, R104, R116, R106 ;  /* 0x00000074684b7223 */ /* 0x000fe2000001006a */
        /* <DEDUP_REMOVED lines=13> */
[C---:B------:R-:W-:Y:S01]  /*5b80*/  FMUL.FTZ R121, R33.reuse, R87 ;  /* 0x0000005721797220 */ /* 0x040fe20000410000 */
[C---:B------:R-:W-:Y:S01]  /*5b90*/  FMUL.FTZ R99, R33.reuse, R57 ;  /* 0x0000003921637220 */ /* 0x040fe20000410000 */
[C-C-:B------:R-:W-:Y:S01]  /*5ba0*/  FFMA.FTZ R81, R104.reuse, R119, R106.reuse ;  /* 0x0000007768517223 */ /* 0x140fe2000001006a */
[--C-:B------:R-:W-:Y:S01]  /*5bb0*/  FFMA.FTZ R53, R104, R98, R106.reuse ;  /* 0x0000006268357223 */ /* 0x100fe2000001006a */
[----:B------:R-:W2:Y:S01]  /*5bc0*/  LDL.LU R116, [R1+0x4c] ;  /* 0x00004c0001747983 */ /* 0x000ea20000300800 */
[----:B------:R-:W-:Y:S01]  /*5bd0*/  FMUL.FTZ R100, R33, R100 ;  /* 0x0000006421647220 */ /* 0x000fe20000410000 */
[----:B------:R-:W-:Y:S01]  /*5be0*/  LEA R98, P1, R32, UR14, 0x1 ;  /* 0x0000000e20627c11 */ /* 0x000fe2000f8208ff */
[C-C-:B------:R-:W-:Y:S01]  /*5bf0*/  FFMA.FTZ R47, R103.reuse, R47, R105.reuse ;  /* 0x0000002f672f7223 */ /* 0x140fe20000010069 */
[----:B------:R-:W2:Y:S01]  /*5c00*/  LDL.LU R119, [R1+0x50] ;  /* 0x0000500001777983 */ /* 0x000ea20000300800 */
        /* <DEDUP_REMOVED lines=26> */
[C-C-:B------:R-:W-:Y:S01]  /*5db0*/  FFMA.FTZ R85, R104.reuse, R121, R106.reuse ;  /* 0x0000007968557223 */ /* 0x140fe2000001006a */
[C-C-:B------:R-:W-:Y:S01]  /*5dc0*/  FFMA.FTZ R33, R104.reuse, R100, R106.reuse ;  /* 0x0000006468217223 */ /* 0x140fe2000001006a */
[----:B------:R-:W2:Y:S01]  /*5dd0*/  LDL.LU R118, [R1+0x54] ;  /* 0x0000540001767983 */ /* 0x000ea20000300800 */
[----:B------:R-:W-:-:S03]  /*5de0*/  FFMA.FTZ R83, R104, R120, R106 ;  /* 0x0000007868537223 */ /* 0x000fc6000001006a */
[----:B------:R-:W2:Y:S01]  /*5df0*/  LDL.LU R121, [R1+0x5c] ;  /* 0x00005c0001797983 */ /* 0x000ea20000300800 */
[--C-:B------:R-:W-:Y:S01]  /*5e00*/  FFMA.FTZ R57, R104, R101, R106.reuse ;  /* 0x0000006568397223 */ /* 0x100fe2000001006a */
[----:B------:R-:W-:Y:S01]  /*5e10*/  F2FP.BF16.F32.PACK_AB R137, R96, R137 ;  /* 0x000000896089723e */ /* 0x000fe200000010ff */
[C-C-:B------:R-:W-:Y:S01]  /*5e20*/  FFMA.FTZ R89, R104.reuse, R123, R106.reuse ;  /* 0x0000007b68597223 */ /* 0x140fe2000001006a */
[----:B------:R-:W-:Y:S01]  /*5e30*/  LEA R96, P2, R31, UR14, 0x1 ;  /* 0x0000000e1f607c11 */ /* 0x000fe2000f8408ff */
[----:B------:R-:W2:Y:S01]  /*5e40*/  LDL.LU R120, [R1+0x60] ;  /* 0x0000600001787983 */ /* 0x000ea20000300800 */
[----:B------:R-:W-:-:S03]  /*5e50*/  FFMA.FTZ R51, R104, R97, R106 ;  /* 0x0000006168337223 */ /* 0x000fc6000001006a */
        /* <DEDUP_REMOVED lines=12> */
[--C-:B------:R-:W-:Y:S01]  /*5f20*/  FFMA.FTZ R65, R104, R109, R106.reuse ;  /* 0x0000006d68417223 */ /* 0x100fe2000001006a */
[----:B------:R-:W-:Y:S01]  /*5f30*/  LEA.HI.X R99, R32, UR15, R155, 0x1, P1 ;  /* 0x0000000f20637c11 */ /* 0x000fe200088f0c9b */
[--C-:B------:R-:W-:Y:S01]  /*5f40*/  FFMA.FTZ R63, R104, R108, R106.reuse ;  /* 0x0000006c683f7223 */ /* 0x100fe2000001006a */
[----:B------:R-:W-:Y:S01]  /*5f50*/  LEA R100, P1, R30, UR14, 0x1 ;  /* 0x0000000e1e647c11 */ /* 0x000fe2000f8208ff */
[C-C-:B------:R-:W-:Y:S01]  /*5f60*/  FFMA.FTZ R61, R104.reuse, R107, R106.reuse ;  /* 0x0000006b683d7223 */ /* 0x140fe2000001006a */
[C-C-:B------:R-:W-:Y:S01]  /*5f70*/  FFMA.FTZ R59, R104.reuse, R105, R106.reuse ;  /* 0x00000069683b7223 */ /* 0x140fe2000001006a */
[--C-:B------:R-:W-:Y:S01]  /*5f80*/  FFMA.FTZ R48, R104, R48, R106.reuse ;  /* 0x0000003068307223 */ /* 0x100fe2000001006a */
[----:B------:R-:W-:Y:S01]  /*5f90*/  LEA.HI.X R101, R30, UR15, R159, 0x1, P1 ;  /* 0x0000000f1e657c11 */ /* 0x000fe200088f0c9f */
[----:B------:R-:W-:Y:S01]  /*5fa0*/  FFMA.FTZ R136, R104, R136, R106 ;  /* 0x0000008868887223 */ /* 0x000fe2000001006a */
[----:B------:R-:W-:Y:S01]  /*5fb0*/  LEA R30, P1, R28, UR14, 0x1 ;  /* 0x0000000e1c1e7c11 */ /* 0x000fe2000f8208ff */
[----:B------:R-:W2:Y:S01]  /*5fc0*/  LDL.LU R122, [R1+0x68] ;  /* 0x00006800017a7983 */ /* 0x000ea20000300800 */
[----:B------:R-:W-:-:S02]  /*5fd0*/  LEA.HI.X R97, R31, UR15, R157, 0x1, P2 ;  /* 0x0000000f1f617c11 */ /* 0x000fc400090f0c9d */
[C---:B------:R-:W-:Y:S01]  /*5fe0*/  LEA R104, P2, R29.reuse, UR14, 0x1 ;  /* 0x0000000e1d687c11 */ /* 0x040fe2000f8408ff */
[----:B------:R-:W2:Y:S01]  /*5ff0*/  LDL.LU R125, [R1+0x6c] ;  /* 0x00006c00017d7983 */ /* 0x000ea20000300800 */
[----:B------:R-:W-:Y:S02]  /*6000*/  LEA.HI.X R31, R28, UR15, R163, 0x1, P1 ;  /* 0x0000000f1c1f7c11 */ /* 0x000fe400088f0ca3 */
[C---:B------:R-:W-:Y:S01]  /*6010*/  LEA R28, P1, R26.reuse, UR14, 0x1 ;  /* 0x0000000e1a1c7c11 */ /* 0x040fe2000f8208ff */
[----:B------:R-:W2:Y:S01]  /*6020*/  LDL.LU R124, [R1+0x70] ;  /* 0x00007000017c7983 */ /* 0x000ea20000300800 */
[----:B------:R-:W-:Y:S02]  /*6030*/  LEA.HI.X R105, R29, UR15, R161, 0x1, P2 ;  /* 0x0000000f1d697c11 */ /* 0x000fe400090f0ca1 */
[----:B------:R-:W-:Y:S01]  /*6040*/  LEA R106, P2, R27, UR14, 0x1 ;  /* 0x0000000e1b6a7c11 */ /* 0x000fe2000f8408ff */
[----:B------:R-:W2:Y:S01]  /*6050*/  LDL.LU R127, [R1+0x78] ;  /* 0x00007800017f7983 */ /* 0x000ea20000300800 */
[----:B------:R-:W-:-:S02]  /*6060*/  LEA.HI.X R29, R26, UR15, R133, 0x1, P1 ;  /* 0x0000000f1a1d7c11 */ /* 0x000fc400088f0c85 */
[C---:B------:R-:W-:Y:S01]  /*6070*/  LEA R26, P1, R24.reuse, UR14, 0x1 ;  /* 0x0000000e181a7c11 */ /* 0x040fe2000f8208ff */
[----:B------:R-:W2:Y:S01]  /*6080*/  LDL.LU R126, [R1+0x84] ;  /* 0x00008400017e7983 */ /* 0x000ea20000300800 */
[----:B------:R-:W-:Y:S02]  /*6090*/  LEA.HI.X R107, R27, UR15, R165, 0x1, P2 ;  /* 0x0000000f1b6b7c11 */ /* 0x000fe400090f0ca5 */
[----:B------:R-:W-:Y:S02]  /*60a0*/  LEA.HI.X R27, R24, UR15, R129, 0x1, P1 ;  /* 0x0000000f181b7c11 */ /* 0x000fe400088f0c81 */
[C---:B------:R-:W-:Y:S01]  /*60b0*/  LEA R108, P2, R25.reuse, UR14, 0x1 ;  /* 0x0000000e196c7c11 */ /* 0x040fe2000f8408ff */
[----:B------:R-:W2:Y:S03]  /*60c0*/  LDL.LU R129, [R1+0x88] ;  /* 0x0000880001817983 */ /* 0x000ea60000300800 */
[----:B------:R-:W-:Y:S01]  /*60d0*/  LEA.HI.X R109, R25, UR15, R131, 0x1, P2 ;  /* 0x0000000f196d7c11 */ /* 0x000fe200090f0c83 */
[----:B------:R-:W2:Y:S04]  /*60e0*/  LDL.LU R128, [R1+0x8c] ;  /* 0x00008c0001807983 */ /* 0x000ea80000300800 */
        /* <DEDUP_REMOVED lines=10> */
[----:B------:R-:W2:Y:S01]  /*6190*/  LDL.LU R165, [R1+0xf8] ;  /* 0x0000f80001a57983 */ /* 0x000ea20000300800 */
[----:B------:R-:W-:-:S02]  /*61a0*/  LEA R24, P1, R22, UR14, 0x1 ;  /* 0x0000000e16187c11 */ /* 0x000fc4000f8208ff */
[----:B------:R-:W-:Y:S01]  /*61b0*/  LEA R110, P2, R23, UR14, 0x1 ;  /* 0x0000000e176e7c11 */ /* 0x000fe2000f8408ff */
[----:B------:R-:W2:Y:S01]  /*61c0*/  LDL.LU R157, [R1+0x18] ;  /* 0x00001800019d7983 */ /* 0x000ea20000300800 */
[----:B------:R-:W-:-:S03]  /*61d0*/  PRMT R32, R137, 0x7632, R32 ;  /* 0x0000763289207816 */ /* 0x000fc60000000020 */
[----:B------:R-:W2:Y:S04]  /*61e0*/  LDL.LU R161, [R1+0x108] ;  /* 0x0001080001a17983 */ /* 0x000ea80000300800 */
[----:B------:R-:W-:Y:S04]  /*61f0*/  STG.E.U16 desc[UR12][R98.64], R49 ;  /* 0x0000003162007986 */ /* 0x000fe8000c10150c */
[----:B------:R-:W-:Y:S04]  /*6200*/  STG.E.U16 desc[UR12][R98.64+0x4], R137 ;  /* 0x0000048962007986 */ /* 0x000fe8000c10150c */
[----:B------:R-:W-:Y:S01]  /*6210*/  STG.E.U16 desc[UR12][R98.64+0x6], R32 ;  /* 0x0000062062007986 */ /* 0x000fe2000c10150c */
[----:B---3--:R-:W-:-:S02]  /*6220*/  LEA.HI.X R111, R23, UR15, R114, 0x1, P2 ;  /* 0x0000000f176f7c11 */ /* 0x008fc400090f0c72 */
[C---:B------:R-:W-:Y:S02]  /*6230*/  LEA R114, P2, R21.reuse, UR14, 0x1 ;  /* 0x0000000e15727c11 */ /* 0x040fe4000f8408ff */
[----:B----4-:R-:W-:Y:S02]  /*6240*/  LEA.HI.X R25, R22, UR15, R117, 0x1, P1 ;  /* 0x0000000f16197c11 */ /* 0x010fe400088f0c75 */
[C---:B------:R-:W-:Y:S02]  /*6250*/  LEA R22, P1, R20.reuse, UR14, 0x1 ;  /* 0x0000000e14167c11 */ /* 0x040fe4000f8208ff */
[----:B--2---:R-:W-:Y:S02]  /*6260*/  LEA.HI.X R115, R21, UR15, R116, 0x1, P2 ;  /* 0x0000000f15737c11 */ /* 0x004fe400090f0c74 */
[----:B------:R-:W-:Y:S02]  /*6270*/  LEA R116, P2, R19, UR14, 0x1 ;  /* 0x0000000e13747c11 */ /* 0x000fe4000f8408ff */
[----:B------:R-:W-:-:S02]  /*6280*/  LEA.HI.X R23, R20, UR15, R119, 0x1, P1 ;  /* 0x0000000f14177c11 */ /* 0x000fc400088f0c77 */
[C---:B------:R-:W-:Y:S02]  /*6290*/  LEA R20, P1, R18.reuse, UR14, 0x1 ;  /* 0x0000000e12147c11 */ /* 0x040fe4000f8208ff */
[----:B------:R-:W-:Y:S02]  /*62a0*/  LEA.HI.X R117, R19, UR15, R118, 0x1, P2 ;  /* 0x0000000f13757c11 */ /* 0x000fe400090f0c76 */
[C---:B------:R-:W-:Y:S02]  /*62b0*/  LEA R118, P2, R17.reuse, UR14, 0x1 ;  /* 0x0000000e11767c11 */ /* 0x040fe4000f8408ff */
[----:B------:R-:W-:Y:S02]  /*62c0*/  LEA.HI.X R21, R18, UR15, R121, 0x1, P1 ;  /* 0x0000000f12157c11 */ /* 0x000fe400088f0c79 */
        /* <DEDUP_REMOVED lines=30> */
[----:B------:R-:W-:Y:S02]  /*64b0*/  F2FP.BF16.F32.PACK_AB R3, R159, R163 ;  /* 0x000000a39f03723e */ /* 0x000fe400000010ff */
[----:B------:R-:W-:Y:S01]  /*64c0*/  LEA.HI.X R5, R2, UR15, R138, 0x1, P1 ;  /* 0x0000000f02057c11 */ /* 0x000fe200088f0c8a */
[----:B------:R-:W2:Y:S01]  /*64d0*/  LDL.LU R159, [R1+0x14] ;  /* 0x00001400019f7983 */ /* 0x000ea20000300800 */
[----:B------:R-:W-:Y:S01]  /*64e0*/  PRMT R2, R49, 0x7632, R2 ;  /* 0x0000763231027816 */ /* 0x000fe20000000002 */
[----:B------:R-:W-:-:S02]  /*64f0*/  UIADD3 UR10, UP0, UR10, 0x9, URZ ;  /* 0x000000090a0a7890 */ /* 0x000fc4000ff1e03f */
[----:B------:R-:W2:Y:S01]  /*6500*/  LDL.LU R163, [R1+0x110] ;  /* 0x0001100001a37983 */ /* 0x000ea20000300800 */
[----:B------:R-:W-:Y:S01]  /*6510*/  F2FP.BF16.F32.PACK_AB R94, R135, R94 ;  /* 0x0000005e875e723e */ /* 0x000fe200000010ff */
[----:B------:R-:W-:Y:S02]  /*6520*/  ULDC.64 UR14, c[0x0][0x238] ;  /* 0x00008e00000e7ab9 */ /* 0x000fe40000000a00 */
[----:B------:R0:W-:Y:S04]  /*6530*/  STG.E.U16 desc[UR12][R98.64+0x2], R2 ;  /* 0x0000020262007986 */ /* 0x0001e8000c10150c */
[----:B------:R1:W-:Y:S01]  /*6540*/  STG.E.U16 desc[UR12][R96.64], R3 ;  /* 0x0000000360007986 */ /* 0x0003e2000c10150c */
[----:B0-----:R-:W-:Y:S02]  /*6550*/  PRMT R2, R3, 0x7632, R2 ;  /* 0x0000763203027816 */ /* 0x001fe40000000002 */
[----:B-1----:R-:W-:-:S02]  /*6560*/  F2FP.BF16.F32.PACK_AB R3, R155, R165 ;  /* 0x000000a59b03723e */ /* 0x002fc400000010ff */
[----:B------:R-:W3:Y:S04]  /*6570*/  LDL.LU R155, [R1+0x10] ;  /* 0x00001000019b7983 */ /* 0x000ee80000300800 */
[----:B------:R-:W3:Y:S01]  /*6580*/  LDL.LU R165, [R1+0x114] ;  /* 0x0001140001a57983 */ /* 0x000ee20000300800 */
[----:B------:R-:W-:Y:S02]  /*6590*/  PRMT R32, R94, 0x7632, R32 ;  /* 0x000076325e207816 */ /* 0x000fe40000000020 */
[----:B------:R-:W-:Y:S01]  /*65a0*/  F2FP.BF16.F32.PACK_AB R92, R134, R92 ;  /* 0x0000005c865c723e */ /* 0x000fe200000010ff */
[----:B------:R0:W-:Y:S01]  /*65b0*/  STG.E.U16 desc[UR12][R96.64+0x2], R2 ;  /* 0x0000020260007986 */ /* 0x0001e2000c10150c */
[----:B------:R-:W-:-:S03]  /*65c0*/  F2FP.BF16.F32.PACK_AB R90, R112, R90 ;  /* 0x0000005a705a723e */ /* 0x000fc600000010ff */
[----:B------:R-:W-:Y:S04]  /*65d0*/  STG.E.U16 desc[UR12][R96.64+0x4], R94 ;  /* 0x0000045e60007986 */ /* 0x000fe8000c10150c */
[----:B------:R1:W-:Y:S01]  /*65e0*/  STG.E.U16 desc[UR12][R96.64+0x6], R32 ;  /* 0x0000062060007986 */ /* 0x0003e2000c10150c */
[----:B0-----:R-:W-:-:S03]  /*65f0*/  PRMT R2, R3, 0x7632, R2 ;  /* 0x0000763203027816 */ /* 0x001fc60000000002 */
[----:B------:R0:W-:Y:S01]  /*6600*/  STG.E.U16 desc[UR12][R100.64], R3 ;  /* 0x0000000364007986 */ /* 0x0001e2000c10150c */
[----:B-1----:R-:W-:-:S03]  /*6610*/  PRMT R32, R92, 0x7632, R32 ;  /* 0x000076325c207816 */ /* 0x002fc60000000020 */
[----:B------:R1:W-:Y:S01]  /*6620*/  STG.E.U16 desc[UR12][R100.64+0x2], R2 ;  /* 0x0000020264007986 */ /* 0x0003e2000c10150c */
[----:B0-----:R-:W-:-:S03]  /*6630*/  F2FP.BF16.F32.PACK_AB R3, R157, R161 ;  /* 0x000000a19d03723e */ /* 0x001fc600000010ff */
[----:B------:R-:W-:Y:S04]  /*6640*/  STG.E.U16 desc[UR12][R100.64+0x4], R92 ;  /* 0x0000045c64007986 */ /* 0x000fe8000c10150c */
[----:B------:R0:W-:Y:S01]  /*6650*/  STG.E.U16 desc[UR12][R100.64+0x6], R32 ;  /* 0x0000062064007986 */ /* 0x0001e2000c10150c */
[----:B-1----:R-:W-:-:S03]  /*6660*/  PRMT R2, R3, 0x7632, R2 ;  /* 0x0000763203027816 */ /* 0x002fc60000000002 */
[----:B------:R-:W4:Y:S04]  /*6670*/  LDL.LU R157, [R1+0x8] ;  /* 0x00000800019d7983 */ /* 0x000f280000300800 */
[----:B------:R2:W-:Y:S01]  /*6680*/  STG.E.U16 desc[UR12][R104.64], R3 ;  /* 0x0000000368007986 */ /* 0x0005e2000c10150c */
[----:B0-----:R-:W-:-:S03]  /*6690*/  PRMT R32, R90, 0x7632, R32 ;  /* 0x000076325a207816 */ /* 0x001fc60000000020 */
[----:B------:R-:W4:Y:S04]  /*66a0*/  LDL.LU R161, [R1+0x10c] ;  /* 0x00010c0001a17983 */ /* 0x000f280000300800 */
[----:B------:R0:W-:Y:S04]  /*66b0*/  STG.E.U16 desc[UR12][R104.64+0x2], R2 ;  /* 0x0000020268007986 */ /* 0x0001e8000c10150c */
[----:B------:R-:W-:Y:S04]  /*66c0*/  STG.E.U16 desc[UR12][R104.64+0x4], R90 ;  /* 0x0000045a68007986 */ /* 0x000fe8000c10150c */
[----:B------:R-:W-:Y:S01]  /*66d0*/  STG.E.U16 desc[UR12][R104.64+0x6], R32 ;  /* 0x0000062068007986 */ /* 0x000fe2000c10150c */
[----:B--2---:R-:W-:-:S03]  /*66e0*/  F2FP.BF16.F32.PACK_AB R3, R159, R163 ;  /* 0x000000a39f03723e */ /* 0x004fc600000010ff */
[----:B------:R-:W2:Y:S01]  /*66f0*/  LDL.LU R159, [R1] ;  /* 0x00000000019f7983 */ /* 0x000ea20000300800 */
[----:B0-----:R-:W-:-:S03]  /*6700*/  PRMT R2, R3, 0x7632, R2 ;  /* 0x0000763203027816 */ /* 0x001fc60000000002 */
[----:B------:R-:W2:Y:S04]  /*6710*/  LDL.LU R163, [R1+0x104] ;  /* 0x0001040001a37983 */ /* 0x000ea80000300800 */
[----:B------:R3:W-:Y:S02]  /*6720*/  STG.E.U16 desc[UR12][R30.64], R3 ;  /* 0x000000031e007986 */ /* 0x0007e4000c10150c */
[----:B---3--:R-:W-:Y:S02]  /*6730*/  F2FP.BF16.F32.PACK_AB R3, R155, R165 ;  /* 0x000000a59b03723e */ /* 0x008fe400000010ff */
[----:B------:R-:W3:Y:S01]  /*6740*/  LDL.LU R165, [R1+0x100] ;  /* 0x0001000001a57983 */ /* 0x000ee20000300800 */
[----:B------:R-:W-:-:S04]  /*6750*/  F2FP.BF16.F32.PACK_AB R88, R102, R88 ;  /* 0x000000586658723e */ /* 0x000fc800000010ff */
[----:B------:R-:W-:Y:S01]  /*6760*/  PRMT R32, R88, 0x7632, R32 ;  /* 0x0000763258207816 */ /* 0x000fe20000000020 */
[----:B------:R0:W-:Y:S04]  /*6770*/  STG.E.U16 desc[UR12][R30.64+0x2], R2 ;  /* 0x000002021e007986 */ /* 0x0001e8000c10150c */
[----:B------:R-:W-:Y:S04]  /*6780*/  STG.E.U16 desc[UR12][R30.64+0x4], R88 ;  /* 0x000004581e007986 */ /* 0x000fe8000c10150c */
[----:B------:R4:W-:Y:S01]  /*6790*/  STG.E.U16 desc[UR12][R30.64+0x6], R32 ;  /* 0x000006201e007986 */ /* 0x0009e2000c10150c */
[----:B0-----:R-:W-:-:S03]  /*67a0*/  PRMT R2, R3, 0x7632, R2 ;  /* 0x0000763203027816 */ /* 0x001fc60000000002 */
[----:B------:R2:W-:Y:S01]  /*67b0*/  STG.E.U16 desc[UR12][R106.64], R3 ;  /* 0x000000036a007986 */ /* 0x0005e2000c10150c */
[----:B----4-:R-:W-:-:S03]  /*67c0*/  F2FP.BF16.F32.PACK_AB R31, R157, R161 ;  /* 0x000000a19d1f723e */ /* 0x010fc600000010ff */
[----:B------:R-:W4:Y:S01]  /*67d0*/  LDL.LU R161, [R1+0xfc] ;  /* 0x0000fc0001a17983 */ /* 0x000f220000300800 */
[----:B--2---:R-:W-:-:S03]  /*67e0*/  F2FP.BF16.F32.PACK_AB R3, R159, R163 ;  /* 0x000000a39f03723e */ /* 0x004fc600000010ff */
[----:B------:R-:W2:Y:S01]  /*67f0*/  LDL.LU R163, [R1+0xf4] ;  /* 0x0000f40001a37983 */ /* 0x000ea20000300800 */
[----:B---3--:R-:W-:-:S03]  /*6800*/  F2FP.BF16.F32.PACK_AB R164, R164, R165 ;  /* 0x000000a5a4a4723e */ /* 0x008fc600000010ff */
[----:B------:R-:W3:Y:S01]  /*6810*/  LDL.LU R165, [R1+0xec] ;  /* 0x0000ec0001a57983 */ /* 0x000ee20000300800 */
        /* <DEDUP_REMOVED lines=29> */
[----:B------:R-:W3:Y:S04]  /*69f0*/  LDL.LU R165, [R1+0xb0] ;  /* 0x0000b00001a57983 */ /* 0x000ee80000300800 */
[----:B------:R-:W3:Y:S01]  /*6a00*/  LDL.LU R159, [R1+0xac] ;  /* 0x0000ac00019f7983 */ /* 0x000ee20000300800 */
[----:B----4-:R-:W-:-:S03]  /*6a10*/  F2FP.BF16.F32.PACK_AB R42, R42, R161 ;  /* 0x000000a12a2a723e */ /* 0x010fc600000010ff */
[----:B------:R-:W4:Y:S01]  /*6a20*/  LDL.LU R161, [R1+0xa8] ;  /* 0x0000a80001a17983 */ /* 0x000f220000300800 */
[----:B------:R-:W-:Y:S02]  /*6a30*/  F2FP.BF16.F32.PACK_AB R86, R95, R86 ;  /* 0x000000565f56723e */ /* 0x000fe400000010ff */
[----:B------:R-:W-:Y:S02]  /*6a40*/  F2FP.BF16.F32.PACK_AB R84, R93, R84 ;  /* 0x000000545d54723e */ /* 0x000fe400000010ff */
[----:B------:R-:W-:Y:S02]  /*6a50*/  PRMT R49, R86, 0x7632, R49 ;  /* 0x0000763256317816 */ /* 0x000fe40000000031 */
[----:B--2---:R-:W-:Y:S02]  /*6a60*/  F2FP.BF16.F32.PACK_AB R40, R40, R163 ;  /* 0x000000a32828723e */ /* 0x004fe400000010ff */
[----:B------:R-:W2:Y:S01]  /*6a70*/  LDL.LU R163, [R1+0xa4] ;  /* 0x0000a40001a37983 */ /* 0x000ea20000300800 */
[----:B---3--:R-:W-:-:S03]  /*6a80*/  F2FP.BF16.F32.PACK_AB R38, R38, R165 ;  /* 0x000000a52626723e */ /* 0x008fc600000010ff */
[----:B------:R-:W3:Y:S01]  /*6a90*/  LDL.LU R165, [R1+0x9c] ;  /* 0x00009c0001a57983 */ /* 0x000ee20000300800 */
[----:B------:R-:W-:Y:S02]  /*6aa0*/  PRMT R30, R31, 0x7632, R30 ;  /* 0x000076321f1e7816 */ /* 0x000fe4000000001e */
[----:B------:R-:W-:Y:S02]  /*6ab0*/  PRMT R32, R84, 0x7632, R32 ;  /* 0x0000763254207816 */ /* 0x000fe40000000020 */
[----:B------:R-:W-:Y:S01]  /*6ac0*/  F2FP.BF16.F32.PACK_AB R82, R91, R82 ;  /* 0x000000525b52723e */ /* 0x000fe200000010ff */
[----:B------:R0:W-:Y:S01]  /*6ad0*/  STG.E.U16 desc[UR12][R106.64+0x2], R2 ;  /* 0x000002026a007986 */ /* 0x0001e2000c10150c */
[----:B------:R-:W-:-:S03]  /*6ae0*/  F2FP.BF16.F32.PACK_AB R80, R89, R80 ;  /* 0x000000505950723e */ /* 0x000fc600000010ff */
[----:B------:R-:W-:Y:S04]  /*6af0*/  STG.E.U16 desc[UR12][R106.64+0x4], R86 ;  /* 0x000004566a007986 */ /* 0x000fe8000c10150c */
[----:B------:R-:W-:Y:S04]  /*6b00*/  STG.E.U16 desc[UR12][R106.64+0x6], R49 ;  /* 0x000006316a007986 */ /* 0x000fe8000c10150c */
[----:B------:R-:W-:Y:S01]  /*6b10*/  STG.E.U16 desc[UR12][R28.64], R31 ;  /* 0x0000001f1c007986 */ /* 0x000fe2000c10150c */
[----:B0-----:R-:W-:-:S03]  /*6b20*/  PRMT R2, R3, 0x7632, R2 ;  /* 0x0000763203027816 */ /* 0x001fc60000000002 */
[----:B------:R-:W-:Y:S04]  /*6b30*/  STG.E.U16 desc[UR12][R28.64+0x2], R30 ;  /* 0x0000021e1c007986 */ /* 0x000fe8000c10150c */
[----:B------:R-:W-:Y:S04]  /*6b40*/  STG.E.U16 desc[UR12][R28.64+0x4], R84 ;  /* 0x000004541c007986 */ /* 0x000fe8000c10150c */
[----:B------:R0:W-:Y:S01]  /*6b50*/  STG.E.U16 desc[UR12][R28.64+0x6], R32 ;  /* 0x000006201c007986 */ /* 0x0001e2000c10150c */
[----:B------:R-:W-:-:S03]  /*6b60*/  F2FP.BF16.F32.PACK_AB R78, R87, R78 ;  /* 0x0000004e574e723e */ /* 0x000fc600000010ff */
[----:B------:R1:W-:Y:S01]  /*6b70*/  STG.E.U16 desc[UR12][R108.64], R3 ;  /* 0x000000036c007986 */ /* 0x0003e2000c10150c */
[----:B------:R-:W-:Y:S02]  /*6b80*/  F2FP.BF16.F32.PACK_AB R76, R85, R76 ;  /* 0x0000004c554c723e */ /* 0x000fe400000010ff */
[----:B0-----:R-:W-:Y:S02]  /*6b90*/  PRMT R29, R82, 0x7632, R29 ;  /* 0x00007632521d7816 */ /* 0x001fe4000000001d */
[----:B------:R-:W-:Y:S02]  /*6ba0*/  PRMT R28, R164, 0x7632, R28 ;  /* 0x00007632a41c7816 */ /* 0x000fe4000000001c */
[----:B-1----:R-:W-:Y:S01]  /*6bb0*/  PRMT R3, R80, 0x7632, R3 ;  /* 0x0000763250037816 */ /* 0x002fe20000000003 */
[----:B------:R0:W-:Y:S04]  /*6bc0*/  STG.E.U16 desc[UR12][R108.64+0x2], R2 ;  /* 0x000002026c007986 */ /* 0x0001e8000c10150c */
[----:B------:R-:W-:Y:S04]  /*6bd0*/  STG.E.U16 desc[UR12][R108.64+0x4], R82 ;  /* 0x000004526c007986 */ /* 0x000fe8000c10150c */
[----:B------:R-:W-:Y:S04]  /*6be0*/  STG.E.U16 desc[UR12][R108.64+0x6], R29 ;  /* 0x0000061d6c007986 */ /* 0x000fe8000c10150c */
[----:B------:R-:W-:Y:S01]  /*6bf0*/  STG.E.U16 desc[UR12][R26.64], R164 ;  /* 0x000000a41a007986 */ /* 0x000fe2000c10150c */
[----:B0-----:R-:W-:-:S03]  /*6c00*/  PRMT R2, R162, 0x7632, R2 ;  /* 0x00007632a2027816 */ /* 0x001fc60000000002 */
[----:B------:R-:W-:Y:S04]  /*6c10*/  STG.E.U16 desc[UR12][R26.64+0x2], R28 ;  /* 0x0000021c1a007986 */ /* 0x000fe8000c10150c */
[----:B------:R-:W-:Y:S04]  /*6c20*/  STG.E.U16 desc[UR12][R26.64+0x4], R80 ;  /* 0x000004501a007986 */ /* 0x000fe8000c10150c */
[----:B------:R0:W-:Y:S01]  /*6c30*/  STG.E.U16 desc[UR12][R26.64+0x6], R3 ;  /* 0x000006031a007986 */ /* 0x0001e2000c10150c */
[----:B------:R-:W-:Y:S02]  /*6c40*/  F2FP.BF16.F32.PACK_AB R74, R83, R74 ;  /* 0x0000004a534a723e */ /* 0x000fe400000010ff */
[----:B------:R-:W-:Y:S01]  /*6c50*/  F2FP.BF16.F32.PACK_AB R72, R81, R72 ;  /* 0x000000485148723e */ /* 0x000fe200000010ff */
[----:B------:R-:W-:Y:S01]  /*6c60*/  STG.E.U16 desc[UR12][R110.64], R162 ;  /* 0x000000a26e007986 */ /* 0x000fe2000c10150c */
[----:B0-----:R-:W-:-:S02]  /*6c70*/  PRMT R27, R78, 0x7632, R27 ;  /* 0x000076324e1b7816 */ /* 0x001fc4000000001b */
[----:B------:R-:W-:Y:S02]  /*6c80*/  PRMT R3, R160, 0x7632, R3 ;  /* 0x00007632a0037816 */ /* 0x000fe40000000003 */
[----:B------:R-:W-:Y:S01]  /*6c90*/  PRMT R26, R76, 0x7632, R26 ;  /* 0x000076324c1a7816 */ /* 0x000fe2000000001a */
[----:B------:R0:W-:Y:S04]  /*6ca0*/  STG.E.U16 desc[UR12][R110.64+0x2], R2 ;  /* 0x000002026e007986 */ /* 0x0001e8000c10150c */
[----:B------:R-:W-:Y:S04]  /*6cb0*/  STG.E.U16 desc[UR12][R110.64+0x4], R78 ;  /* 0x0000044e6e007986 */ /* 0x000fe8000c10150c */
[----:B------:R-:W-:Y:S04]  /*6cc0*/  STG.E.U16 desc[UR12][R110.64+0x6], R27 ;  /* 0x0000061b6e007986 */ /* 0x000fe8000c10150c */
[----:B------:R-:W-:Y:S01]  /*6cd0*/  STG.E.U16 desc[UR12][R24.64], R160 ;  /* 0x000000a018007986 */ /* 0x000fe2000c10150c */
[----:B0-----:R-:W-:-:S03]  /*6ce0*/  PRMT R2, R158, 0x7632, R2 ;  /* 0x000076329e027816 */ /* 0x001fc60000000002 */
[----:B------:R0:W-:Y:S04]  /*6cf0*/  STG.E.U16 desc[UR12][R24.64+0x2], R3 ;  /* 0x0000020318007986 */ /* 0x0001e8000c10150c */
[----:B------:R-:W-:Y:S04]  /*6d00*/  STG.E.U16 desc[UR12][R24.64+0x4], R76 ;  /* 0x0000044c18007986 */ /* 0x000fe8000c10150c */
[----:B------:R1:W-:Y:S01]  /*6d10*/  STG.E.U16 desc[UR12][R24.64+0x6], R26 ;  /* 0x0000061a18007986 */ /* 0x0003e2000c10150c */
[----:B------:R-:W-:Y:S02]  /*6d20*/  F2FP.BF16.F32.PACK_AB R70, R79, R70 ;  /* 0x000000464f46723e */ /* 0x000fe400000010ff */
[----:B0-----:R-:W-:Y:S01]  /*6d30*/  PRMT R3, R156, 0x7632, R3 ;  /* 0x000076329c037816 */ /* 0x001fe20000000003 */
[----:B------:R-:W-:Y:S01]  /*6d40*/  STG.E.U16 desc[UR12][R114.64], R158 ;  /* 0x0000009e72007986 */ /* 0x000fe2000c10150c */
[----:B------:R-:W-:-:S02]  /*6d50*/  F2FP.BF16.F32.PACK_AB R68, R77, R68 ;  /* 0x000000444d44723e */ /* 0x000fc400000010ff */
[----:B-1----:R-:W-:Y:S02]  /*6d60*/  PRMT R25, R74, 0x7632, R25 ;  /* 0x000076324a197816 */ /* 0x002fe40000000019 */
        /* <DEDUP_REMOVED lines=45> */
[----:B------:R-:W-:Y:S01]  /*7040*/  STG.E.U16 desc[UR12][R120.64+0x6], R19 ;  /* 0x0000061378007986 */ /* 0x000fe2000c10150c */
[----:B------:R-:W-:-:S03]  /*7050*/  F2FP.BF16.F32.PACK_AB R54, R63, R54 ;  /* 0x000000363f36723e */ /* 0x000fc600000010ff */
        /* <DEDUP_REMOVED lines=8> */
[----:B------:R-:W-:-:S02]  /*70e0*/  PRMT R62, R47, 0x7632, R62 ;  /* 0x000076322f3e7816 */ /* 0x000fc4000000003e */
[----:B-1----:R-:W-:Y:S02]  /*70f0*/  PRMT R17, R58, 0x7632, R17 ;  /* 0x000076323a117816 */ /* 0x002fe40000000011 */
[----:B------:R-:W-:Y:S01]  /*7100*/  PRMT R16, R56, 0x7632, R16 ;  /* 0x0000763238107816 */ /* 0x000fe20000000010 */
[----:B------:R0:W-:Y:S01]  /*7110*/  STG.E.U16 desc[UR12][R122.64+0x2], R2 ;  /* 0x000002027a007986 */ /* 0x0001e2000c10150c */
[----:B------:R-:W-:-:S03]  /*7120*/  F2FP.BF16.F32.PACK_AB R50, R59, R50 ;  /* 0x000000323b32723e */ /* 0x000fc600000010ff */
        /* <DEDUP_REMOVED lines=8> */
[----:B0-----:R-:W-:-:S03]  /*71b0*/  PRMT R3, R46, 0x7632, R3 ;  /* 0x000076322e037816 */ /* 0x001fc60000000003 */
[----:B------:R-:W-:Y:S01]  /*71c0*/  STG.E.U16 desc[UR12][R124.64], R47 ;  /* 0x0000002f7c007986 */ /* 0x000fe2000c10150c */
[----:B------:R-:W-:Y:S02]  /*71d0*/  PRMT R63, R44, 0x7632, R63 ;  /* 0x000076322c3f7816 */ /* 0x000fe4000000003f */
[----:B-1----:R-:W-:Y:S01]  /*71e0*/  PRMT R14, R52, 0x7632, R14 ;  /* 0x00007632340e7816 */ /* 0x002fe2000000000e */
[----:B------:R-:W-:Y:S01]  /*71f0*/  STG.E.U16 desc[UR12][R124.64+0x2], R62 ;  /* 0x0000023e7c007986 */ /* 0x000fe2000c10150c */
[----:B------:R-:W-:-:S03]  /*7200*/  F2FP.BF16.F32.PACK_AB R43, R55, R43 ;  /* 0x0000002b372b723e */ /* 0x000fc600000010ff */
[----:B------:R-:W-:Y:S04]  /*7210*/  STG.E.U16 desc[UR12][R124.64+0x4], R54 ;  /* 0x000004367c007986 */ /* 0x000fe8000c10150c */
[----:B------:R0:W-:Y:S01]  /*7220*/  STG.E.U16 desc[UR12][R124.64+0x6], R2 ;  /* 0x000006027c007986 */ /* 0x0001e2000c10150c */
[----:B------:R-:W-:-:S03]  /*7230*/  F2FP.BF16.F32.PACK_AB R41, R53, R41 ;  /* 0x000000293529723e */ /* 0x000fc600000010ff */
[----:B------:R-:W-:Y:S04]  /*7240*/  STG.E.U16 desc[UR12][R12.64], R46 ;  /* 0x0000002e0c007986 */ /* 0x000fe8000c10150c */
[----:B------:R1:W-:Y:S04]  /*7250*/  STG.E.U16 desc[UR12][R12.64+0x2], R3 ;  /* 0x000002030c007986 */ /* 0x0003e8000c10150c */
[----:B------:R-:W-:Y:S01]  /*7260*/  STG.E.U16 desc[UR12][R12.64+0x4], R52 ;  /* 0x000004340c007986 */ /* 0x000fe2000c10150c */
[----:B0-----:R-:W-:-:S03]  /*7270*/  PRMT R2, R50, 0x7632, R2 ;  /* 0x0000763232027816 */ /* 0x001fc60000000002 */
[----:B------:R0:W-:Y:S01]  /*7280*/  STG.E.U16 desc[UR12][R12.64+0x6], R14 ;  /* 0x0000060e0c007986 */ /* 0x0001e2000c10150c */
[----:B-1----:R-:W-:-:S03]  /*7290*/  PRMT R3, R42, 0x7632, R3 ;  /* 0x000076322a037816 */ /* 0x002fc60000000003 */
[----:B------:R-:W-:Y:S01]  /*72a0*/  STG.E.U16 desc[UR12][R126.64], R44 ;  /* 0x0000002c7e007986 */ /* 0x000fe2000c10150c */
[----:B------:R-:W-:Y:S02]  /*72b0*/  PRMT R64, R40, 0x7632, R64 ;  /* 0x0000763228407816 */ /* 0x000fe40000000040 */
[----:B0-----:R-:W-:Y:S01]  /*72c0*/  PRMT R12, R45, 0x7632, R12 ;  /* 0x000076322d0c7816 */ /* 0x001fe2000000000c */
[----:B------:R-:W-:Y:S01]  /*72d0*/  STG.E.U16 desc[UR12][R126.64+0x2], R63 ;  /* 0x0000023f7e007986 */ /* 0x000fe2000c10150c */
[----:B------:R-:W-:-:S03]  /*72e0*/  F2FP.BF16.F32.PACK_AB R36, R36, R159 ;  /* 0x0000009f2424723e */ /* 0x000fc600000010ff */
[----:B------:R-:W-:Y:S01]  /*72f0*/  STG.E.U16 desc[UR12][R126.64+0x4], R50 ;  /* 0x000004327e007986 */ /* 0x000fe2000c10150c */
[----:B------:R-:W-:-:S03]  /*7300*/  F2FP.BF16.F32.PACK_AB R39, R51, R39 ;  /* 0x000000273327723e */ /* 0x000fc600000010ff */
[----:B------:R0:W-:Y:S01]  /*7310*/  STG.E.U16 desc[UR12][R126.64+0x6], R2 ;  /* 0x000006027e007986 */ /* 0x0001e2000c10150c */
[----:B----4-:R-:W-:-:S03]  /*7320*/  F2FP.BF16.F32.PACK_AB R34, R34, R161 ;  /* 0x000000a12222723e */ /* 0x010fc600000010ff */
[----:B------:R-:W-:Y:S01]  /*7330*/  STG.E.U16 desc[UR12][R10.64], R42 ;  /* 0x0000002a0a007986 */ /* 0x000fe2000c10150c */
[----:B------:R-:W-:-:S03]  /*7340*/  F2FP.BF16.F32.PACK_AB R37, R48, R37 ;  /* 0x000000253025723e */ /* 0x000fc600000010ff */
        /* <DEDUP_REMOVED lines=9> */
[----:B--2---:R-:W-:-:S03]  /*73e0*/  F2FP.BF16.F32.PACK_AB R0, R0, R163 ;  /* 0x000000a30000723e */ /* 0x004fc600000010ff */
        /* <DEDUP_REMOVED lines=8> */
[----:B---3--:R-:W-:Y:S02]  /*7470*/  F2FP.BF16.F32.PACK_AB R103, R103, R165 ;  /* 0x000000a56767723e */ /* 0x008fe400000010ff */
[----:B-1----:R-:W-:Y:S01]  /*7480*/  PRMT R3, R34, 0x7632, R3 ;  /* 0x0000763222037816 */ /* 0x002fe20000000003 */
[----:B------:R-:W-:Y:S01]  /*7490*/  STG.E.U16 desc[UR12][R130.64], R36 ;  /* 0x0000002482007986 */ /* 0x000fe2000c10150c */
[----:B------:R-:W-:Y:S02]  /*74a0*/  F2FP.BF16.F32.PACK_AB R113, R136, R113 ;  /* 0x000000718871723e */ /* 0x000fe400000010ff */
[----:B0-----:R-:W-:Y:S01]  /*74b0*/  PRMT R8, R37, 0x7632, R8 ;  /* 0x0000763225087816 */ /* 0x001fe20000000008 */
[----:B------:R-:W-:Y:S01]  /*74c0*/  STG.E.U16 desc[UR12][R130.64+0x2], R65 ;  /* 0x0000024182007986 */ /* 0x000fe2000c10150c */
[----:B------:R-:W-:Y:S01]  /*74d0*/  PRMT R66, R0, 0x7632, R66 ;  /* 0x0000763200427816 */ /* 0x000fe20000000042 */
[----:B------:R-:W-:-:S02]  /*74e0*/  UIADD3.X UR5, URZ, UR5, URZ, UP0, !UPT ;  /* 0x000000053f057290 */ /* 0x000fc400087fe43f */
[----:B------:R-:W-:Y:S01]  /*74f0*/  STG.E.U16 desc[UR12][R130.64+0x4], R39 ;  /* 0x0000042782007986 */ /* 0x000fe2000c10150c */
[----:B------:R-:W-:-:S03]  /*7500*/  UISETP.GE.U32.AND UP0, UPT, UR10, UR14, UPT ;  /* 0x0000000e0a00728c */ /* 0x000fc6000bf06070 */
[----:B------:R0:W-:Y:S04]  /*7510*/  STG.E.U16 desc[UR12][R130.64+0x6], R2 ;  /* 0x0000060282007986 */ /* 0x0001e8000c10150c */
[----:B------:R-:W-:Y:S04]  /*7520*/  STG.E.U16 desc[UR12][R6.64], R34 ;  /* 0x0000002206007986 */ /* 0x000fe8000c10150c */
[----:B------:R1:W-:Y:S04]  /*7530*/  STG.E.U16 desc[UR12][R6.64+0x2], R3 ;  /* 0x0000020306007986 */ /* 0x0003e8000c10150c */
[----:B------:R-:W-:Y:S01]  /*7540*/  STG.E.U16 desc[UR12][R6.64+0x4], R37 ;  /* 0x0000042506007986 */ /* 0x000fe2000c10150c */
[----:B0-----:R-:W-:-:S03]  /*7550*/  PRMT R2, R33, 0x7632, R2 ;  /* 0x0000763221027816 */ /* 0x001fc60000000002 */
[----:B------:R-:W-:Y:S04]  /*7560*/  STG.E.U16 desc[UR12][R6.64+0x6], R8 ;  /* 0x0000060806007986 */ /* 0x000fe8000c10150c */
[----:B------:R0:W-:Y:S01]  /*7570*/  STG.E.U16 desc[UR12][R132.64], R0 ;  /* 0x0000000084007986 */ /* 0x0001e2000c10150c */
[----:B-1----:R-:W-:Y:S01]  /*7580*/  PRMT R3, R103, 0x7632, R3 ;  /* 0x0000763267037816 */ /* 0x002fe20000000003 */
[----:B------:R-:W-:Y:S02]  /*7590*/  UISETP.GE.AND.EX UP0, UPT, UR5, UR15, UPT, UP0 ;  /* 0x0000000f0500728c */ /* 0x000fe4000bf06300 */
[----:B------:R1:W-:Y:S04]  /*75a0*/  STG.E.U16 desc[UR12][R132.64+0x2], R66 ;  /* 0x0000024284007986 */ /* 0x0003e8000c10150c */
[----:B------:R1:W-:Y:S01]  /*75b0*/  STG.E.U16 desc[UR12][R132.64+0x4], R33 ;  /* 0x0000042184007986 */ /* 0x0003e2000c10150c */
[----:B0-----:R-:W-:-:S03]  /*75c0*/  PRMT R0, R113, 0x7632, R0 ;  /* 0x0000763271007816 */ /* 0x001fc60000000000 */
[----:B------:R1:W-:Y:S04]  /*75d0*/  STG.E.U16 desc[UR12][R132.64+0x6], R2 ;  /* 0x0000060284007986 */ /* 0x0003e8000c10150c */
[----:B------:R1:W-:Y:S04]  /*75e0*/  STG.E.U16 desc[UR12][R4.64], R103 ;  /* 0x0000006704007986 */ /* 0x0003e8000c10150c */
[----:B------:R1:W-:Y:S04]  /*75f0*/  STG.E.U16 desc[UR12][R4.64+0x2], R3 ;  /* 0x0000020304007986 */ /* 0x0003e8000c10150c */
[----:B------:R1:W-:Y:S04]  /*7600*/  STG.E.U16 desc[UR12][R4.64+0x4], R113 ;  /* 0x0000047104007986 */ /* 0x0003e8000c10150c */
[----:B------:R1:W-:Y:S01]  /*7610*/  STG.E.U16 desc[UR12][R4.64+0x6], R0 ;  /* 0x0000060004007986 */ /* 0x0003e2000c10150c */
[----:B------:R-:W-:Y:S01]  /*7620*/  PLOP3.LUT P1, PT, PT, PT, UP0, 0x80, 0x0 ;  /* 0x000000000000781c */ /* 0x000fe20003f2f008 */
[----:B------:R-:W-:-:S12]  /*7630*/  ULOP3.LUT UR4, UR4, 0x1, URZ, 0x3c, !UPT ;  /* 0x0000000104047892 */ /* 0x000fd8000f8e3c3f */
[----:B-1----:R-:W-:Y:S05]  /*7640*/  @!P1 BRA `(.L_x_1624) ;  /* 0xffffff8c00b09947 */ /* 0x002fea000383ffff */
[----:B------:R-:W-:Y:S05]  /*7650*/  EXIT ;  /* 0x000000000000794d */ /* 0x000fea0003800000 */
.L_x_1625:
        /* <DEDUP_REMOVED lines=10> */
.L_x_3488:


//--------------------- .text._ZN13group_norm_v214gn_cuda_kernelI13__nv_bfloat16Li320ELi3ELi32ELi20ELi1024ELb0ELi64ELi320ELi320ELi4ELb1ELi21ELb0ELb0ENS_16CompileConditionILi900EEEEEvPT_PKS4_S7_S7_flPfS8_Pj --------------------------
	.section	.text._ZN13group_norm_v214gn_cuda_kernelI13__nv_bfloat16Li320ELi3ELi32ELi20ELi1024ELb0ELi64ELi320ELi320ELi4ELb1ELi21ELb0ELb0ENS_16CompileConditionILi900EEEEEvPT_PKS4_S7_S7_flPfS8_Pj,"ax",@progbits
	.align	128
        .global         _ZN13group_norm_v214gn_cuda_kernelI13__nv_bfloat16Li320ELi3ELi32ELi20ELi1024ELb0ELi64ELi320ELi320ELi4ELb1ELi21ELb0ELb0ENS_16CompileConditionILi900EEEEEvPT_PKS4_S7_S7_flPfS8_Pj
        .type           _ZN13group_norm_v214gn_cuda_kernelI13__nv_bfloat16Li320ELi3ELi32ELi20ELi1024ELb0ELi64ELi320ELi320ELi4ELb1ELi21ELb0ELb0ENS_16CompileConditionILi900EEEEEvPT_PKS4_S7_S7_flPfS8_Pj,@function
        .size           _ZN13group_norm_v214gn_cuda_kernelI13__nv_bfloat16Li320ELi3ELi32ELi20ELi1024ELb0ELi64ELi320ELi320ELi4ELb1ELi21ELb0ELb0ENS_16CompileConditionILi900EEEEEvPT_PKS4_S7_S7_flPfS8_Pj,(.L_x_3489 - _ZN13group_norm_v214gn_cuda_kernelI13__nv_bfloat16Li320ELi3ELi32ELi20ELi1024ELb0ELi64ELi320ELi320ELi4ELb1ELi21ELb0ELb0ENS_16CompileConditionILi900EEEEEvPT_PKS4_S7_S7_flPfS8_Pj)
        .other          _ZN13group_norm_v214gn_cuda_kernelI13__nv_bfloat16Li320ELi3ELi32ELi20ELi1024ELb0ELi64ELi320ELi320ELi4ELb1ELi21ELb0ELb0ENS_16CompileConditionILi900EEEEEvPT_PKS4_S7_S7_flPfS8_Pj,@"STO_CUDA_ENTRY STV_DEFAULT"
_ZN13group_norm_v214gn_cuda_kernelI13__nv_bfloat16Li320ELi3ELi32ELi20ELi1024ELb0ELi64ELi320ELi320ELi4ELb1ELi21ELb0ELb0ENS_16CompileConditionILi900EEEEEvPT_PKS4_S7_S7_flPfS8_Pj:
.text._ZN13group_norm_v214gn_cuda_kernelI13__nv_bfloat16Li320ELi3ELi32ELi20ELi1024ELb0ELi64ELi320ELi320ELi4ELb1ELi21ELb0ELb0ENS_16CompileConditionILi900EEEEEvPT_PKS4_S7_S7_flPfS8_Pj:
[----:B------:R-:W0:Y:S01]  /*0000*/  LDC R1, c[0x0][0x28] ;  /* 0x00000a00ff017b82 */ /* 0x000e220000000800 */
[----:B------:R-:W1:Y:S01]  /*0010*/  S2R R4, SR_CTAID.Y ;  /* 0x0000000000047919 */ /* 0x000e620000002600 */
[----:B------:R-:W-:Y:S01]  /*0020*/  ULDC.64 UR4, c[0x0][0x238] ;  /* 0x00008e0000047ab9 */ /* 0x000fe20000000a00 */
[----:B0-----:R-:W-:Y:S01]  /*0030*/  IADD3 R1, R1, -0x178, RZ ;  /* 0xfffffe8801017810 */ /* 0x001fe20007ffe0ff */
[----:B------:R-:W-:Y:S02]  /*0040*/  USHF.L.U32 UR10, UR4, 0x1, URZ ;  /* 0x00000001040a7899 */ /* 0x000fe4000800063f */
[----:B------:R-:W-:-:S06]  /*0050*/  USHF.L.U64.HI UR5, UR4, 0x1, UR5 ;  /* 0x0000000104057899 */ /* 0x000fcc0008010205 */
[----:B------:R-:W-:Y:S02]  /*0060*/  MOV R0, UR5 ;  /* 0x0000000500007c02 */ /* 0x000fe40008000f00 */
[----:B-1----:R-:W-:-:S04]  /*0070*/  ISETP.LT.U32.AND P0, PT, R4, UR10, PT ;  /* 0x0000000a04007c0c */ /* 0x002fc8000bf01070 */
[----:B------:R-:W-:-:S13]  /*0080*/  ISETP.GT.AND.EX P0, PT, R0, RZ, PT, P0 ;  /* 0x000000ff0000720c */ /* 0x000fda0003f04300 */
[----:B------:R-:W-:Y:S05]  /*0090*/  @!P0 EXIT ;  /* 0x000000000000894d */ /* 0x000fea0003800000 */
[----:B------:R-:W0:Y:S01]  /*00a0*/  S2R R6, SR_TID.X ;  /* 0x0000000000067919 */ /* 0x000e220000002100 */
[----:B------:R-:W-:Y:S01]  /*00b0*/  MOV R0, 0x400 ;  /* 0x0000040000007802 */ /* 0x000fe20000000f00 */
[----:B------:R-:W-:Y:S01]  /*00c0*/  UMOV UR4, URZ ;  /* 0x0000003f00047c82 */ /* 0x000fe20008000000 */
[----:B------:R-:W-:Y:S01]  /*00d0*/  ULDC.64 UR8, c[0x0][0x208] ;  /* 0x0000820000087ab9 */ /* 0x000fe20000000a00 */
[----:B------:R-:W1:Y:S01]  /*00e0*/  S2R R5, SR_CgaCtaId ;  /* 0x0000000000057919 */ /* 0x000e620000008800 */
[----:B0-----:R-:W-:-:S05]  /*00f0*/  IMAD.WIDE.U32 R2, R6, -0x33333333, RZ ;  /* 0xcccccccd06027825 */ /* 0x001fca00078e00ff */
[----:B------:R-:W-:Y:S02]  /*0100*/  SHF.R.U32.HI R7, RZ, 0x6, R3 ;  /* 0x00000006ff077819 */ /* 0x000fe40000011603 */
[----:B-1----:R-:W-:Y:S01]  /*0110*/  LEA R3, R5, R0, 0x18 ;  /* 0x0000000005037211 */ /* 0x002fe200078ec0ff */
[----:B------:R-:W-:Y:S02]  /*0120*/  IMAD.MOV.U32 R5, RZ, RZ, RZ ;  /* 0x000000ffff057224 */ /* 0x000fe400078e00ff */
[----:B------:R-:W-:Y:S02]  /*0130*/  IMAD R0, R7, -0x50, R6 ;  /* 0xffffffb007007824 */ /* 0x000fe400078e0206 */
[----:B------:R-:W-:Y:S02]  /*0140*/  IMAD.MOV.U32 R6, RZ, RZ, R4 ;  /* 0x000000ffff067224 */ /* 0x000fe400078e0004 */
[----:B------:R-:W-:-:S05]  /*0150*/  IMAD R0, R0, 0x28, R3 ;  /* 0x0000002800007824 */ /* 0x000fca00078e0203 */
[----:B------:R-:W-:-:S05]  /*0160*/  LEA R0, R7, R0, 0x3 ;  /* 0x0000000007007211 */ /* 0x000fca00078e18ff */
[----:B------:R0:W-:Y:S02]  /*0170*/  STL [R1+0x110], R0 ;  /* 0x0001100001007387 */ /* 0x0001e40000100800 */
.L_x_1634:
[----:B------:R-:W1:Y:S01]  /*0180*/  S2R R4, SR_TID.X ;  /* 0x0000000000047919 */ /* 0x000e620000002100 */
[----:B------:R-:W-:Y:S01]  /*0190*/  LOP3.LUT R7, R6, 0x1, RZ, 0xc0, !PT ;  /* 0x0000000106077812 */ /* 0x000fe200078ec0ff */
[----:B------:R-:W-:Y:S01]  /*01a0*/  ULDC.64 UR6, c[0x0][0x218] ;  /* 0x0000860000067ab9 */ /* 0x000fe20000000a00 */
[----:B0-----:R-:W0:Y:S03]  /*01b0*/  S2R R0, SR_CTAID.X ;  /* 0x0000000000007919 */ /* 0x001e260000002500 */
[----:B------:R-:W-:Y:S01]  /*01c0*/  IMAD R51, R7, 0x140, RZ ;  /* 0x0000014007337824 */ /* 0x000fe200078e02ff */
[----:B------:R-:W-:Y:S01]  /*01d0*/  STL [R1+0x18], R7 ;  /* 0x0000180701007387 */ /* 0x000fe20000100800 */
[----:B-1----:R-:W-:Y:S01]  /*01e0*/  IMAD.WIDE.U32 R2, R4, -0x33333333, RZ ;  /* 0xcccccccd04027825 */ /* 0x002fe200078e00ff */
[----:B0-----:R-:W-:-:S04]  /*01f0*/  SHF.L.U32 R0, R0, 0x6, RZ ;  /* 0x0000000600007819 */ /* 0x001fc800000006ff */
[----:B------:R-:W-:Y:S02]  /*0200*/  SHF.R.U32.HI R3, RZ, 0x6, R3 ;  /* 0x00000006ff037819 */ /* 0x000fe40000011603 */
[----:B------:R-:W-:-:S03]  /*0210*/  LOP3.LUT R0, R0, 0x3c0, RZ, 0xc0, !PT ;  /* 0x000003c000007812 */ /* 0x000fc600078ec0ff */
[----:B------:R-:W-:Y:S01]  /*0220*/  IMAD R2, R3, -0x50, R4 ;  /* 0xffffffb003027824 */ /* 0x000fe200078e0204 */
[----:B------:R-:W-:Y:S01]  /*0230*/  SHF.R.U64 R4, R6, 0x1, R5 ;  /* 0x0000000106047819 */ /* 0x000fe20000001205 */
[----:B------:R-:W-:-:S03]  /*0240*/  IMAD.IADD R0, R0, 0x1, R3 ;  /* 0x0000000100007824 */ /* 0x000fc600078e0203 */
[----:B------:R-:W-:Y:S01]  /*0250*/  LEA R12, R2, R51, 0x2 ;  /* 0x00000033020c7211 */ /* 0x000fe200078e10ff */
[----:B------:R0:W-:Y:S03]  /*0260*/  STL [R1+0x50], R2 ;  /* 0x0000500201007387 */ /* 0x0001e60000100800 */
[--C-:B------:R-:W-:Y:S01]  /*0270*/  SHF.R.S32.HI R13, RZ, 0x1f, R12.reuse ;  /* 0x0000001fff0d7819 */ /* 0x100fe2000001140c */
[----:B------:R-:W-:Y:S04]  /*0280*/  STL [R1+0x118], R51 ;  /* 0x0001183301007387 */ /* 0x000fe80000100800 */
[----:B------:R1:W-:Y:S01]  /*0290*/  STL [R1+0x10], R4 ;  /* 0x0000100401007387 */ /* 0x0003e20000100800 */
[----:B------:R-:W-:Y:S01]  /*02a0*/  IMAD.WIDE.U32 R8, R4, 0xa0000, R12 ;  /* 0x000a000004087825 */ /* 0x000fe200078e000c */
[----:B0-----:R-:W-:-:S05]  /*02b0*/  SHF.R.U32.HI R2, RZ, 0x1, R5 ;  /* 0x00000001ff027819 */ /* 0x001fca0000011605 */
[----:B------:R-:W-:Y:S02]  /*02c0*/  IMAD R7, R2, 0xa0000, RZ ;  /* 0x000a000002077824 */ /* 0x000fe400078e02ff */
[----:B-1----:R-:W-:-:S03]  /*02d0*/  IMAD R4, R0, 0x280, RZ ;  /* 0x0000028000047824 */ /* 0x002fc600078e02ff */
[----:B------:R-:W-:Y:S01]  /*02e0*/  IADD3 R0, R9, R7, RZ ;  /* 0x0000000709007210 */ /* 0x000fe20007ffe0ff */
[----:B------:R0:W-:Y:S01]  /*02f0*/  STL [R1+0x44], R7 ;  /* 0x0000440701007387 */ /* 0x0001e20000100800 */
[----:B------:R-:W-:-:S04]  /*0300*/  IADD3 R2, P0, R4, R8, RZ ;  /* 0x0000000804027210 */ /* 0x000fc80007f1e0ff */
[----:B------:R-:W-:Y:S02]  /*0310*/  IADD3.X R3, RZ, R0, RZ, P0, !PT ;  /* 0x00000000ff037210 */ /* 0x000fe400007fe4ff */
[----:B------:R-:W-:Y:S01]  /*0320*/  LEA R46, P0, R2, UR6, 0x1 ;  /* 0x00000006022e7c11 */ /* 0x000fe2000f8008ff */
[----:B0-----:R-:W-:-:S03]  /*0330*/  VIADD R7, R4, 0xa00 ;  /* 0x00000a0004077836 */ /* 0x001fc60000000000 */
[----:B------:R-:W-:Y:S02]  /*0340*/  LEA.HI.X R47, R2, UR7, R3, 0x1, P0 ;  /* 0x00000007022f7c11 */ /* 0x000fe400080f0c03 */
[----:B------:R-:W-:-:S04]  /*0350*/  IADD3 R2, P0, R7, R8, RZ ;  /* 0x0000000807027210 */ /* 0x000fc80007f1e0ff */
[----:B------:R-:W2:Y:S01]  /*0360*/  LDG.E.64.CONSTANT R46, desc[UR8][R46.64] ;  /* 0x000000082e2e7981 */ /* 0x000ea2000c1e9b00 */
[----:B------:R-:W-:Y:S02]  /*0370*/  IADD3.X R3, RZ, R0, RZ, P0, !PT ;  /* 0x00000000ff037210 */ /* 0x000fe400007fe4ff */
[C---:B------:R-:W-:Y:S01]  /*0380*/  LEA R44, P0, R2.reuse, UR6, 0x1 ;  /* 0x00000006022c7c11 */ /* 0x040fe2000f8008ff */
[----:B------:R0:W-:Y:S03]  /*0390*/  STL [R1+0xd4], R7 ;  /* 0x0000d40701007387 */ /* 0x0001e60000100800 */
[----:B------:R-:W-:-:S06]  /*03a0*/  LEA.HI.X R45, R2, UR7, R3, 0x1, P0 ;  /* 0x00000007022d7c11 */ /* 0x000fcc00080f0c03 */
[----:B------:R-:W3:Y:S01]  /*03b0*/  LDG.E.64.CONSTANT R44, desc[UR8][R44.64] ;  /* 0x000000082c2c7981 */ /* 0x000ee2000c1e9b00 */
[----:B0-----:R-:W-:-:S04]  /*03c0*/  IADD3 R7, R4, 0x1400, RZ ;  /* 0x0000140004077810 */ /* 0x001fc80007ffe0ff */
[----:B------:R-:W-:-:S05]  /*03d0*/  IADD3 R2, P0, R7, R8, RZ ;  /* 0x0000000807027210 */ /* 0x000fca0007f1e0ff */
[----:B------:R-:W-:Y:S01]  /*03e0*/  IMAD.X R3, RZ, RZ, R0, P0 ;  /* 0x000000ffff037224 */ /* 0x000fe200000e0600 */
[C---:B------:R-:W-:Y:S01]  /*03f0*/  LEA R42, P0, R2.reuse, UR6, 0x1 ;  /* 0x00000006022a7c11 */ /* 0x040fe2000f8008ff */
[----:B------:R0:W-:Y:S03]  /*0400*/  STL [R1+0x74], R7 ;  /* 0x0000740701007387 */ /* 0x0001e60000100800 */
[----:B------:R-:W-:-:S06]  /*0410*/  LEA.HI.X R43, R2, UR7, R3, 0x1, P0 ;  /* 0x00000007022b7c11 */ /* 0x000fcc00080f0c03 */
[----:B------:R-:W4:Y:S01]  /*0420*/  LDG.E.64.CONSTANT R42, desc[UR8][R42.64] ;  /* 0x000000082a2a7981 */ /* 0x000f22000c1e9b00 */
[----:B0-----:R-:W-:-:S04]  /*0430*/  IADD3 R7, R4, 0x1e00, RZ ;  /* 0x00001e0004077810 */ /* 0x001fc80007ffe0ff */
[----:B------:R-:W-:-:S04]  /*0440*/  IADD3 R2, P0, R7, R8, RZ ;  /* 0x0000000807027210 */ /* 0x000fc80007f1e0ff */
[----:B------:R-:W-:Y:S02]  /*0450*/  IADD3.X R3, RZ, R0, RZ, P0, !PT ;  /* 0x00000000ff037210 */ /* 0x000fe400007fe4ff */
[C---:B------:R-:W-:Y:S01]  /*0460*/  LEA R40, P0, R2.reuse, UR6, 0x1 ;  /* 0x0000000602287c11 */ /* 0x040fe2000f8008ff */
[----:B------:R0:W-:Y:S03]  /*0470*/  STL [R1+0x6c], R7 ;  /* 0x00006c0701007387 */ /* 0x0001e60000100800 */
[----:B------:R-:W-:-:S06]  /*0480*/  LEA.HI.X R41, R2, UR7, R3, 0x1, P0 ;  /* 0x0000000702297c11 */ /* 0x000fcc00080f0c03 */
[----:B------:R-:W4:Y:S01]  /*0490*/  LDG.E.64.CONSTANT R40, desc[UR8][R40.64] ;  /* 0x0000000828287981 */ /* 0x000f22000c1e9b00 */
[----:B0-----:R-:W-:-:S05]  /*04a0*/  VIADD R7, R4, 0x2800 ;  /* 0x0000280004077836 */ /* 0x001fca0000000000 */
[----:B------:R-:W-:-:S04]  /*04b0*/  IADD3 R2, P0, R7, R8, RZ ;  /* 0x0000000807027210 */ /* 0x000fc80007f1e0ff */
[----:B------:R-:W-:Y:S02]  /*04c0*/  IADD3.X R3, RZ, R0, RZ, P0, !PT ;  /* 0x00000000ff037210 */ /* 0x000fe400007fe4ff */
[C---:B------:R-:W-:Y:S01]  /*04d0*/  LEA R38, P0, R2.reuse, UR6, 0x1 ;  /* 0x0000000602267c11 */ /* 0x040fe2000f8008ff */
[----:B------:R0:W-:Y:S03]  /*04e0*/  STL [R1+0x68], R7 ;  /* 0x0000680701007387 */ /* 0x0001e60000100800 */
[----:B------:R-:W-:-:S06]  /*04f0*/  LEA.HI.X R39, R2, UR7, R3, 0x1, P0 ;  /* 0x0000000702277c11 */ /* 0x000fcc00080f0c03 */
[----:B------:R-:W4:Y:S01]  /*0500*/  LDG.E.64.CONSTANT R38, desc[UR8][R38.64] ;  /* 0x0000000826267981 */ /* 0x000f22000c1e9b00 */
        /* <DEDUP_REMOVED lines=45> */
[----:B------:R-:W-:-:S04]  /*07e0*/  LEA R24, P0, R2, UR6, 0x1 ;  /* 0x0000000602187c11 */ /* 0x000fc8000f8008ff */
[----:B------:R-:W-:Y:S02]  /*07f0*/  LEA.HI.X R25, R2, UR7, R3, 0x1, P0 ;  /* 0x0000000702197c11 */ /* 0x000fe400080f0c03 */
[----:B------:R-:W-:-:S04]  /*0800*/  IADD3 R3, R4, 0x7800, RZ ;  /* 0x0000780004037810 */ /* 0x000fc80007ffe0ff */
[----:B------:R-:W4:Y:S01]  /*0810*/  LDG.E.64.CONSTANT R24, desc[UR8][R24.64] ;  /* 0x0000000818187981 */ /* 0x000f22000c1e9b00 */
[----:B------:R-:W-:-:S03]  /*0820*/  IADD3 R3, P0, R3, R8, RZ ;  /* 0x0000000803037210 */ /* 0x000fc60007f1e0ff */
[----:B------:R0:W-:Y:S02]  /*0830*/  STL [R1+0x54], R7 ;  /* 0x0000540701007387 */ /* 0x0001e40000100800 */
[----:B0-----:R-:W-:Y:S02]  /*0840*/  IADD3.X R7, RZ, R0, RZ, P0, !PT ;  /* 0x00000000ff077210 */ /* 0x001fe400007fe4ff */
[----:B------:R-:W-:-:S03]  /*0850*/  LEA R22, P0, R3, UR6, 0x1 ;  /* 0x0000000603167c11 */ /* 0x000fc6000f8008ff */
[----:B------:R0:W-:Y:S01]  /*0860*/  STL [R1+0x48], R7 ;  /* 0x0000480701007387 */ /* 0x0001e20000100800 */
[----:B------:R-:W-:-:S06]  /*0870*/  LEA.HI.X R23, R3, UR7, R7, 0x1, P0 ;  /* 0x0000000703177c11 */ /* 0x000fcc00080f0c07 */
[----:B------:R-:W4:Y:S01]  /*0880*/  LDG.E.64.CONSTANT R22, desc[UR8][R22.64] ;  /* 0x0000000816167981 */ /* 0x000f22000c1e9b00 */
[----:B0-----:R-:W-:-:S05]  /*0890*/  VIADD R7, R4, 0x8200 ;  /* 0x0000820004077836 */ /* 0x001fca0000000000 */
[----:B------:R-:W-:-:S04]  /*08a0*/  IADD3 R2, P0, R7, R8, RZ ;  /* 0x0000000807027210 */ /* 0x000fc80007f1e0ff */
[----:B------:R-:W-:Y:S02]  /*08b0*/  IADD3.X R14, RZ, R0, RZ, P0, !PT ;  /* 0x00000000ff0e7210 */ /* 0x000fe400007fe4ff */
[----:B------:R-:W-:-:S04]  /*08c0*/  LEA R20, P0, R2, UR6, 0x1 ;  /* 0x0000000602147c11 */ /* 0x000fc8000f8008ff */
[----:B------:R-:W-:Y:S02]  /*08d0*/  LEA.HI.X R21, R2, UR7, R14, 0x1, P0 ;  /* 0x0000000702157c11 */ /* 0x000fe400080f0c0e */
[----:B------:R-:W-:Y:S01]  /*08e0*/  IADD3 R7, R4, 0x8c00, RZ ;  /* 0x00008c0004077810 */ /* 0x000fe20007ffe0ff */
[----:B------:R0:W-:Y:S04]  /*08f0*/  STL [R1+0x4c], R14 ;  /* 0x00004c0e01007387 */ /* 0x0001e80000100800 */
[----:B------:R-:W4:Y:S01]  /*0900*/  LDG.E.64.CONSTANT R20, desc[UR8][R20.64] ;  /* 0x0000000814147981 */ /* 0x000f22000c1e9b00 */
[----:B0-----:R-:W-:-:S05]  /*0910*/  IADD3 R14, P0, R7, R8, RZ ;  /* 0x00000008070e7210 */ /* 0x001fca0007f1e0ff */
[----:B------:R-:W-:Y:S01]  /*0920*/  IMAD.X R15, RZ, RZ, R0, P0 ;  /* 0x000000ffff0f7224 */ /* 0x000fe200000e0600 */
[----:B------:R-:W-:-:S04]  /*0930*/  LEA R18, P0, R14, UR6, 0x1 ;  /* 0x000000060e127c11 */ /* 0x000fc8000f8008ff */
[----:B------:R-:W-:Y:S02]  /*0940*/  LEA.HI.X R19, R14, UR7, R15, 0x1, P0 ;  /* 0x000000070e137c11 */ /* 0x000fe400080f0c0f */
[----:B------:R-:W-:-:S04]  /*0950*/  IADD3 R7, R4, 0x9600, RZ ;  /* 0x0000960004077810 */ /* 0x000fc80007ffe0ff */
[----:B------:R-:W4:Y:S01]  /*0960*/  LDG.E.64.CONSTANT R18, desc[UR8][R18.64] ;  /* 0x0000000812127981 */ /* 0x000f22000c1e9b00 */
[----:B------:R-:W-:-:S04]  /*0970*/  IADD3 R8, P0, R7, R8, RZ ;  /* 0x0000000807087210 */ /* 0x000fc80007f1e0ff */
[----:B------:R-:W-:Y:S02]  /*0980*/  IADD3.X R0, RZ, R0, RZ, P0, !PT ;  /* 0x00000000ff007210 */ /* 0x000fe400007fe4ff */
[----:B------:R-:W-:-:S04]  /*0990*/  LEA R16, P0, R8, UR6, 0x1 ;  /* 0x0000000608107c11 */ /* 0x000fc8000f8008ff */
[----:B------:R-:W-:-:S06]  /*09a0*/  LEA.HI.X R17, R8, UR7, R0, 0x1, P0 ;  /* 0x0000000708117c11 */ /* 0x000fcc00080f0c00 */
[----:B------:R-:W4:Y:S04]  /*09b0*/  LDG.E.64.CONSTANT R16, desc[UR8][R16.64] ;  /* 0x0000000810107981 */ /* 0x000f28000c1e9b00 */
[----:B------:R-:W-:Y:S04]  /*09c0*/  STL [R1+0x24], R14 ;  /* 0x0000240e01007387 */ /* 0x000fe80000100800 */
[----:B------:R0:W-:Y:S04]  /*09d0*/  STL [R1+0x108], R15 ;  /* 0x0001080f01007387 */ /* 0x0001e80000100800 */
[----:B------:R1:W-:Y:S01]  /*09e0*/  STL [R1+0x2c], R8 ;  /* 0x00002c0801007387 */ /* 0x0003e20000100800 */
[----:B0-----:R-:W0:Y:S08]  /*09f0*/  LDC.64 R14, c[0x0][0x220] ;  /* 0x00008800ff0e7b82 */ /* 0x001e300000000a00 */
[----:B-1----:R-:W1:Y:S01]  /*0a00*/  LDC.64 R8, c[0x0][0x228] ;  /* 0x00008a00ff087b82 */ /* 0x002e620000000a00 */
[----:B------:R3:W-:Y:S01]  /*0a10*/  STL [R1+0x10c], R0 ;  /* 0x00010c0001007387 */ /* 0x0007e20000100800 */
[----:B--2---:R-:W-:-:S02]  /*0a20*/  SHF.L.U32 R61, R47, 0x10, RZ ;  /* 0x000000102f3d7819 */ /* 0x004fc400000006ff */
[----:B------:R-:W-:Y:S01]  /*0a30*/  PRMT R7, R47, 0x7632, R7 ;  /* 0x000076322f077816 */ /* 0x000fe20000000007 */
[----:B---3--:R-:W-:Y:S02]  /*0a40*/  IMAD.U32 R0, R46, 0x10000, RZ ;  /* 0x000100002e007824 */ /* 0x008fe400078e00ff */
[----:B0-----:R-:W-:-:S04]  /*0a50*/  IMAD.WIDE R14, R12, 0x2, R14 ;  /* 0x000000020c0e7825 */ /* 0x001fc800078e020e */
[----:B------:R-:W-:Y:S01]  /*0a60*/  FADD.FTZ R50, RZ, R0 ;  /* 0x00000000ff327221 */ /* 0x000fe20000010000 */
[----:B------:R-:W-:Y:S01]  /*0a70*/  IMAD.U32 R7, R7, 0x10000, RZ ;  /* 0x0001000007077824 */ /* 0x000fe200078e00ff */
[----:B------:R-:W-:Y:S02]  /*0a80*/  SHF.L.U32 R51, R44, 0x10, RZ ;  /* 0x000000102c337819 */ /* 0x000fe400000006ff */
[----:B----4-:R-:W-:Y:S01]  /*0a90*/  SHF.L.U32 R60, R42, 0x10, RZ ;  /* 0x000000102a3c7819 */ /* 0x010fe200000006ff */
[----:B-1----:R-:W-:Y:S01]  /*0aa0*/  IMAD.WIDE R12, R12, 0x2, R8 ;  /* 0x000000020c0c7825 */ /* 0x002fe200078e0208 */
[----:B------:R-:W-:-:S03]  /*0ab0*/  PRMT R8, R46, 0x7632, R8 ;  /* 0x000076322e087816 */ /* 0x000fc60000000008 */
[----:B------:R-:W-:Y:S01]  /*0ac0*/  FFMA.FTZ R9, R0, R0, RZ ;  /* 0x0000000000097223 */ /* 0x000fe200000100ff */
[----:B------:R-:W5:Y:S01]  /*0ad0*/  LDG.E.64.CONSTANT R14, desc[UR8][R14.64] ;  /* 0x000000080e0e7981 */ /* 0x000f62000c1e9b00 */
[----:B------:R-:W-:-:S03]  /*0ae0*/  SHF.L.U32 R8, R8, 0x10, RZ ;  /* 0x0000001008087819 */ /* 0x000fc600000006ff */
[----:B------:R0:W-:Y:S02]  /*0af0*/  STL [R1+0x14], R51 ;  /* 0x0000143301007387 */ /* 0x0001e40000100800 */
[----:B------:R-:W-:Y:S01]  /*0b00*/  FADD.FTZ R50, R50, R8 ;  /* 0x0000000832327221 */ /* 0x000fe20000010000 */
[----:B------:R-:W-:Y:S01]  /*0b10*/  FFMA.FTZ R8, R8, R8, R9 ;  /* 0x0000000808087223 */ /* 0x000fe20000010009 */
[----:B------:R-:W-:Y:S01]  /*0b20*/  IMAD.U32 R59, R40, 0x10000, RZ ;  /* 0x00010000283b7824 */ /* 0x000fe200078e00ff */
[----:B------:R-:W-:Y:S01]  /*0b30*/  SHF.L.U32 R58, R38, 0x10, RZ ;  /* 0x00000010263a7819 */ /* 0x000fe200000006ff */
[----:B------:R-:W-:Y:S01]  /*0b40*/  FADD.FTZ R50, R50, R61 ;  /* 0x0000003d32327221 */ /* 0x000fe20000010000 */
[----:B------:R-:W-:Y:S01]  /*0b50*/  FFMA.FTZ R8, R61, R61, R8 ;  /* 0x0000003d3d087223 */ /* 0x000fe20000010008 */
[----:B------:R-:W-:Y:S01]  /*0b60*/  PRMT R9, R44, 0x7632, R9 ;  /* 0x000076322c097816 */ /* 0x000fe20000000009 */
[----:B------:R-:W5:Y:S01]  /*0b70*/  LDG.E.64.CONSTANT R12, desc[UR8][R12.64] ;  /* 0x000000080c0c7981 */ /* 0x000f62000c1e9b00 */
[----:B------:R-:W-:Y:S01]  /*0b80*/  FADD.FTZ R50, R50, R7 ;  /* 0x0000000732327221 */ /* 0x000fe20000010000 */
[----:B------:R-:W-:Y:S01]  /*0b90*/  FFMA.FTZ R7, R7, R7, R8 ;  /* 0x0000000707077223 */ /* 0x000fe20000010008 */
[----:B------:R-:W-:-:S02]  /*0ba0*/  SHF.L.U32 R9, R9, 0x10, RZ ;  /* 0x0000001009097819 */ /* 0x000fc400000006ff */
[----:B------:R-:W-:Y:S01]  /*0bb0*/  FADD.FTZ R50, R50, R51 ;  /* 0x0000003332327221 */ /* 0x000fe20000010000 */
[----:B------:R-:W-:Y:S01]  /*0bc0*/  FFMA.FTZ R7, R51, R51, R7 ;  /* 0x0000003333077223 */ /* 0x000fe20000010007 */
[C---:B------:R-:W-:Y:S01]  /*0bd0*/  PRMT R8, R45.reuse, 0x7632, R8 ;  /* 0x000076322d087816 */ /* 0x040fe20000000008 */
[----:B0-----:R-:W-:Y:S02]  /*0be0*/  IMAD.U32 R51, R45, 0x10000, RZ ;  /* 0x000100002d337824 */ /* 0x001fe400078e00ff */
[----:B------:R-:W-:Y:S01]  /*0bf0*/  FADD.FTZ R50, R50, R9 ;  /* 0x0000000932327221 */ /* 0x000fe20000010000 */
[----:B------:R-:W-:Y:S01]  /*0c00*/  FFMA.FTZ R9, R9, R9, R7 ;  /* 0x0000000909097223 */ /* 0x000fe20000010007 */
[----:B------:R-:W-:Y:S02]  /*0c10*/  SHF.L.U32 R8, R8, 0x10, RZ ;  /* 0x0000001008087819 */ /* 0x000fe400000006ff */
[----:B------:R-:W-:Y:S01]  /*0c20*/  FADD.FTZ R50, R50, R51 ;  /* 0x0000003332327221 */ /* 0x000fe20000010000 */
[----:B------:R-:W-:Y:S01]  /*0c30*/  FFMA.FTZ R9, R51, R51, R9 ;  /* 0x0000003333097223 */ /* 0x000fe20000010009 */
[----:B------:R-:W-:-:S02]  /*0c40*/  PRMT R7, R42, 0x7632, R7 ;  /* 0x000076322a077816 */ /* 0x000fc40000000007 */
[----:B------:R-:W-:Y:S01]  /*0c50*/  FADD.FTZ R50, R50, R8 ;  /* 0x0000000832327221 */ /* 0x000fe20000010000 */
[--C-:B------:R-:W-:Y:S02]  /*0c60*/  FFMA.FTZ R8, R8, R8, R9.reuse ;  /* 0x0000000808087223 */ /* 0x100fe40000010009 */
[----:B------:R-:W-:Y:S02]  /*0c70*/  IMAD.U32 R7, R7, 0x10000, RZ ;  /* 0x0001000007077824 */ /* 0x000fe400078e00ff */
[----:B------:R-:W-:Y:S01]  /*0c80*/  FADD.FTZ R50, R50, R60 ;  /* 0x0000003c32327221 */ /* 0x000fe20000010000 */
[----:B------:R-:W-:Y:S01]  /*0c90*/  FFMA.FTZ R8, R60, R60, R8 ;  /* 0x0000003c3c087223 */ /* 0x000fe20000010008 */
[----:B------:R0:W-:Y:S01]  /*0ca0*/  STL [R1+0x1c], R51 ;  /* 0x00001c3301007387 */ /* 0x0001e20000100800 */
[----:B------:R-:W-:Y:S01]  /*0cb0*/  PRMT R9, R43, 0x7632, R9 ;  /* 0x000076322b097816 */ /* 0x000fe20000000009 */
[----:B------:R-:W-:Y:S01]  /*0cc0*/  FADD.FTZ R50, R50, R7 ;  /* 0x0000000732327221 */ /* 0x000fe20000010000 */
[----:B------:R-:W-:-:S02]  /*0cd0*/  FFMA.FTZ R7, R7, R7, R8 ;  /* 0x0000000707077223 */ /* 0x000fc40000010008 */
[----:B------:R-:W-:Y:S02]  /*0ce0*/  SHF.L.U32 R9, R9, 0x10, RZ ;  /* 0x0000001009097819 */ /* 0x000fe400000006ff */
[----:B0-----:R-:W-:Y:S02]  /*0cf0*/  SHF.L.U32 R51, R43, 0x10, RZ ;  /* 0x000000102b337819 */ /* 0x001fe400000006ff */
[----:B------:R-:W-:-:S03]  /*0d00*/  PRMT R8, R40, 0x7632, R8 ;  /* 0x0000763228087816 */ /* 0x000fc60000000008 */
[----:B------:R-:W-:Y:S01]  /*0d10*/  FADD.FTZ R50, R50, R51 ;  /* 0x0000003332327221 */ /* 0x000fe20000010000 */
[----:B------:R-:W-:-:S03]  /*0d20*/  FFMA.FTZ R7, R51, R51, R7 ;  /* 0x0000003333077223 */ /* 0x000fc60000010007 */
[----:B------:R-:W-:Y:S01]  /*0d30*/  FADD.FTZ R50, R50, R9 ;  /* 0x0000000932327221 */ /* 0x000fe20000010000 */
[----:B------:R-:W-:Y:S01]  /*0d40*/  FFMA.FTZ R9, R9, R9, R7 ;  /* 0x0000000909097223 */ /* 0x000fe20000010007 */
[----:B------:R-:W-:Y:S02]  /*0d50*/  SHF.L.U32 R8, R8, 0x10, RZ ;  /* 0x0000001008087819 */ /* 0x000fe400000006ff */
[----:B------:R-:W-:Y:S01]  /*0d60*/  FADD.FTZ R50, R50, R59 ;  /* 0x0000003b32327221 */ /* 0x000fe20000010000 */
[----:B------:R-:W-:Y:S01]  /*0d70*/  FFMA.FTZ R9, R59, R59, R9 ;  /* 0x0000003b3b097223 */ /* 0x000fe20000010009 */
[----:B------:R0:W-:Y:S01]  /*0d80*/  STL [R1+0x78], R51 ;  /* 0x0000783301007387 */ /* 0x0001e20000100800 */
[C---:B------:R-:W-:Y:S01]  /*0d90*/  PRMT R7, R41.reuse, 0x7632, R7 ;  /* 0x0000763229077816 */ /* 0x040fe20000000007 */
[----:B------:R-:W-:Y:S01]  /*0da0*/  FADD.FTZ R50, R50, R8 ;  /* 0x0000000832327221 */ /* 0x000fe20000010000 */
[----:B------:R-:W-:Y:S01]  /*0db0*/  FFMA.FTZ R8, R8, R8, R9 ;  /* 0x0000000808087223 */ /* 0x000fe20000010009 */
[----:B0-----:R-:W-:-:S02]  /*0dc0*/  SHF.L.U32 R51, R41, 0x10, RZ ;  /* 0x0000001029337819 */ /* 0x001fc400000006ff */
[----:B------:R-:W-:Y:S01]  /*0dd0*/  IMAD.U32 R7, R7, 0x10000, RZ ;  /* 0x0001000007077824 */ /* 0x000fe200078e00ff */
[----:B------:R-:W-:Y:S02]  /*0de0*/  PRMT R9, R38, 0x7632, R9 ;  /* 0x0000763226097816 */ /* 0x000fe40000000009 */
        /* <DEDUP_REMOVED lines=8> */
[----:B------:R-:W-:Y:S01]  /*0e70*/  PRMT R8, R39, 0x7632, R8 ;  /* 0x0000763227087816 */ /* 0x000fe20000000008 */
[----:B------:R-:W-:Y:S01]  /*0e80*/  FADD.FTZ R50, R50, R9 ;  /* 0x0000000932327221 */ /* 0x000fe20000010000 */
[----:B------:R-:W-:Y:S02]  /*0e90*/  FFMA.FTZ R9, R9, R9, R7 ;  /* 0x0000000909097223 */ /* 0x000fe40000010007 */
[----:B------:R-:W-:Y:S01]  /*0ea0*/  SHF.L.U32 R8, R8, 0x10, RZ ;  /* 0x0000001008087819 */ /* 0x000fe200000006ff */
[----:B0-----:R-:W-:Y:S01]  /*0eb0*/  IMAD.U32 R51, R39, 0x10000, RZ ;  /* 0x0001000027337824 */ /* 0x001fe200078e00ff */
[----:B------:R-:W-:-:S03]  /*0ec0*/  SHF.L.U32 R57, R36, 0x10, RZ ;  /* 0x0000001024397819 */ /* 0x000fc600000006ff */
[----:B------:R-:W-:Y:S01]  /*0ed0*/  FADD.FTZ R50, R50, R51 ;  /* 0x0000003332327221 */ /* 0x000fe20000010000 */
[----:B------:R-:W-:Y:S01]  /*0ee0*/  FFMA.FTZ R9, R51, R51, R9 ;  /* 0x0000003333097223 */ /* 0x000fe20000010009 */
[----:B------:R-:W-:Y:S02]  /*0ef0*/  PRMT R7, R36, 0x7632, R7 ;  /* 0x0000763224077816 */ /* 0x000fe40000000007 */
[----:B------:R-:W-:Y:S01]  /*0f00*/  FADD.FTZ R50, R50, R8 ;  /* 0x0000000832327221 */ /* 0x000fe20000010000 */
[----:B------:R-:W-:Y:S02]  /*0f10*/  FFMA.FTZ R8, R8, R8, R9 ;  /* 0x0000000808087223 */ /* 0x000fe40000010009 */
        /* <DEDUP_REMOVED lines=8> */
[----:B0-----:R-:W-:Y:S01]  /*0fa0*/  SHF.L.U32 R51, R37, 0x10, RZ ;  /* 0x0000001025337819 */ /* 0x001fe200000006ff */
[C---:B------:R-:W-:Y:S01]  /*0fb0*/  IMAD.U32 R56, R34.reuse, 0x10000, RZ ;  /* 0x0001000022387824 */ /* 0x040fe200078e00ff */
        /* <DEDUP_REMOVED lines=14> */
[----:B------:R-:W-:Y:S02]  /*10a0*/  SHF.L.U32 R55, R32, 0x10, RZ ;  /* 0x0000001020377819 */ /* 0x000fe400000006ff */
[----:B------:R-:W-:Y:S01]  /*10b0*/  FADD.FTZ R50, R50, R51 ;  /* 0x0000003332327221 */ /* 0x000fe20000010000 */
[----:B------:R-:W-:Y:S01]  /*10c0*/  FFMA.FTZ R8, R51, R51, R8 ;  /* 0x0000003333087223 */ /* 0x000fe20000010008 */
[----:B------:R-:W-:Y:S02]  /*10d0*/  PRMT R9, R32, 0x7632, R9 ;  /* 0x0000763220097816 */ /* 0x000fe40000000009 */
[----:B------:R-:W-:Y:S01]  /*10e0*/  FADD.FTZ R50, R50, R7 ;  /* 0x0000000732327221 */ /* 0x000fe20000010000 */
[--C-:B------:R-:W-:Y:S01]  /*10f0*/  FFMA.FTZ R7, R7, R7, R8.reuse ;  /* 0x0000000707077223 */ /* 0x100fe20000010008 */
[----:B------:R-:W-:Y:S02]  /*1100*/  SHF.L.U32 R9, R9, 0x10, RZ ;  /* 0x0000001009097819 */ /* 0x000fe400000006ff */
[----:B------:R-:W-:Y:S01]  /*1110*/  FADD.FTZ R50, R50, R55 ;  /* 0x0000003732327221 */ /* 0x000fe20000010000 */
[----:B------:R-:W-:Y:S01]  /*1120*/  FFMA.FTZ R7, R55, R55, R7 ;  /* 0x0000003737077223 */ /* 0x000fe20000010007 */
[----:B------:R0:W-:Y:S01]  /*1130*/  STL [R1+0x88], R51 ;  /* 0x0000883301007387 */ /* 0x0001e20000100800 */
[----:B------:R-:W-:Y:S01]  /*1140*/  PRMT R8, R33, 0x7632, R8 ;  /* 0x0000763221087816 */ /* 0x000fe20000000008 */
[----:B------:R-:W-:Y:S01]  /*1150*/  FADD.FTZ R50, R50, R9 ;  /* 0x0000000932327221 */ /* 0x000fe20000010000 */
[----:B------:R-:W-:-:S02]  /*1160*/  FFMA.FTZ R9, R9, R9, R7 ;  /* 0x0000000909097223 */ /* 0x000fc40000010007 */
[----:B------:R-:W-:Y:S01]  /*1170*/  SHF.L.U32 R8, R8, 0x10, RZ ;  /* 0x0000001008087819 */ /* 0x000fe200000006ff */
[----:B0-----:R-:W-:Y:S01]  /*1180*/  IMAD.U32 R51, R33, 0x10000, RZ ;  /* 0x0001000021337824 */ /* 0x001fe200078e00ff */
[----:B------:R-:W-:-:S03]  /*1190*/  SHF.L.U32 R54, R30, 0x10, RZ ;  /* 0x000000101e367819 */ /* 0x000fc600000006ff */
[----:B------:R-:W-:Y:S01]  /*11a0*/  FADD.FTZ R50, R50, R51 ;  /* 0x0000003332327221 */ /* 0x000fe20000010000 */
[----:B------:R-:W-:Y:S01]  /*11b0*/  FFMA.FTZ R9, R51, R51, R9 ;  /* 0x0000003333097223 */ /* 0x000fe20000010009 */
[----:B------:R-:W-:Y:S02]  /*11c0*/  PRMT R7, R30, 0x7632, R7 ;  /* 0x000076321e077816 */ /* 0x000fe40000000007 */
        /* <DEDUP_REMOVED lines=95> */
[----:B------:R0:W-:Y:S02]  /*17c0*/  STL [R1+0x34], R51 ;  /* 0x0000343301007387 */ /* 0x0001e40000100800 */
[--C-:B------:R-:W-:Y:S01]  /*17d0*/  FADD.FTZ R50, R50, R49.reuse ;  /* 0x0000003132327221 */ /* 0x100fe20000010000 */
[----:B------:R-:W-:Y:S01]  /*17e0*/  FFMA.FTZ R48, R49, R49, R48 ;  /* 0x0000003131307223 */ /* 0x000fe20000010030 */
[----:B------:R-:W-:-:S02]  /*17f0*/  PRMT R49, R19, 0x7632, R49 ;  /* 0x0000763213317816 */ /* 0x000fc40000000031 */
[----:B0-----:R-:W-:Y:S02]  /*1800*/  SHF.L.U32 R51, R19, 0x10, RZ ;  /* 0x0000001013337819 */ /* 0x001fe400000006ff */
[----:B------:R-:W-:-:S03]  /*1810*/  SHF.L.U32 R49, R49, 0x10, RZ ;  /* 0x0000001031317819 */ /* 0x000fc600000006ff */
[----:B------:R-:W-:Y:S01]  /*1820*/  FADD.FTZ R50, R50, R51 ;  /* 0x0000003332327221 */ /* 0x000fe20000010000 */
[----:B------:R-:W-:-:S03]  /*1830*/  FFMA.FTZ R48, R51, R51, R48 ;  /* 0x0000003333307223 */ /* 0x000fc60000010030 */
[----:B------:R-:W-:Y:S01]  /*1840*/  FADD.FTZ R50, R50, R49 ;  /* 0x0000003132327221 */ /* 0x000fe20000010000 */
[--C-:B------:R-:W-:Y:S01]  /*1850*/  FFMA.FTZ R49, R49, R49, R48.reuse ;  /* 0x0000003131317223 */ /* 0x100fe20000010030 */
[C---:B------:R-:W-:Y:S01]  /*1860*/  PRMT R48, R16.reuse, 0x7632, R48 ;  /* 0x0000763210307816 */ /* 0x040fe20000000030 */
[----:B------:R-:W-:-:S03]  /*1870*/  IMAD.U32 R11, R16, 0x10000, RZ ;  /* 0x00010000100b7824 */ /* 0x000fc600078e00ff */
[----:B------:R-:W-:Y:S01]  /*1880*/  SHF.L.U32 R48, R48, 0x10, RZ ;  /* 0x0000001030307819 */ /* 0x000fe200000006ff */
[----:B------:R-:W-:Y:S01]  /*1890*/  FADD.FTZ R50, R50, R11 ;  /* 0x0000000b32327221 */ /* 0x000fe20000010000 */
[----:B------:R-:W-:Y:S01]  /*18a0*/  FFMA.FTZ R49, R11, R11, R49 ;  /* 0x0000000b0b317223 */ /* 0x000fe20000010031 */
[----:B------:R0:W-:Y:S02]  /*18b0*/  STL [R1+0x30], R51 ;  /* 0x0000303301007387 */ /* 0x0001e40000100800 */
[----:B------:R-:W-:Y:S01]  /*18c0*/  FADD.FTZ R50, R50, R48 ;  /* 0x0000003032327221 */ /* 0x000fe20000010000 */
[----:B------:R-:W-:Y:S01]  /*18d0*/  FFMA.FTZ R49, R48, R48, R49 ;  /* 0x0000003030317223 */ /* 0x000fe20000010031 */
[----:B0-----:R-:W-:-:S05]  /*18e0*/  SHF.L.U32 R51, R17, 0x10, RZ ;  /* 0x0000001011337819 */ /* 0x001fca00000006ff */
[----:B------:R0:W-:Y:S01]  /*18f0*/  STL [R1+0x28], R51 ;  /* 0x0000283301007387 */ /* 0x0001e20000100800 */
[----:B------:R-:W-:Y:S01]  /*1900*/  FFMA.FTZ R49, R51, R51, R49 ;  /* 0x0000003333317223 */ /* 0x000fe20000010031 */
[----:B------:R-:W-:Y:S02]  /*1910*/  FADD.FTZ R50, R50, R51 ;  /* 0x0000003332327221 */ /* 0x000fe40000010000 */
[----:B0-----:R-:W0:Y:S01]  /*1920*/  S2R R51, SR_TID.X ;  /* 0x0000000000337919 */ /* 0x001e220000002100 */
[----:B------:R-:W-:-:S05]  /*1930*/  PRMT R48, R17, 0x7632, R48 ;  /* 0x0000763211307816 */ /* 0x000fca0000000030 */
[----:B------:R-:W-:-:S04]  /*1940*/  IMAD.U32 R48, R48, 0x10000, RZ ;  /* 0x0001000030307824 */ /* 0x000fc800078e00ff */
[----:B------:R-:W-:Y:S01]  /*1950*/  FFMA.FTZ R49, R48, R48, R49 ;  /* 0x0000003030317223 */ /* 0x000fe20000010031 */
[----:B------:R-:W-:Y:S02]  /*1960*/  FADD.FTZ R48, R50, R48 ;  /* 0x0000003032307221 */ /* 0x000fe40000010000 */
[----:B------:R-:W2:Y:S01]  /*1970*/  LDL R50, [R1+0x110] ;  /* 0x0001100001327983 */ /* 0x000ea20000100800 */
[----:B0-----:R-:W-:-:S03]  /*1980*/  ISETP.GT.U32.AND P0, PT, R51, 0x3f, PT ;  /* 0x0000003f3300780c */ /* 0x001fc60003f04070 */
[----:B------:R0:W5:Y:S01]  /*1990*/  LDL.LU R51, [R1+0x118] ;  /* 0x0001180001337983 */ /* 0x0001620000300800 */
[----:B------:R-:W-:Y:S03]  /*19a0*/  BSSY B0, `(.L_x_1626) ;  /* 0x0000049000007945 */ /* 0x000fe60003800000 */
[----:B--2---:R1:W-:Y:S02]  /*19b0*/  STS.64 [R50], R48 ;  /* 0x0000003032007388 */ /* 0x0043e40000000a00 */
[----:B-1----:R-:W-:Y:S01]  /*19c0*/  CS2R R48, SRZ ;  /* 0x0000000000307805 */ /* 0x002fe2000001ff00 */
[----:B------:R-:W-:Y:S06]  /*19d0*/  BAR.SYNC.DEFER_BLOCKING 0x0 ;  /* 0x0000000000007b1d */ /* 0x000fec0000010000 */
[----:B0-----:R-:W-:Y:S05]  /*19e0*/  @P0 BRA `(.L_x_1627) ;  /* 0x0000000400100947 */ /* 0x001fea0003800000 */
[----:B------:R-:W-:Y:S01]  /*19f0*/  STL [R1+0x124], R4 ;  /* 0x0001240401007387 */ /* 0x000fe20000100800 */
[----:B------:R-:W-:-:S03]  /*1a00*/  SHF.L.U32 R48, R6, 0x4, RZ ;  /* 0x0000000406307819 */ /* 0x000fc600000006ff */
[----:B------:R-:W-:Y:S01]  /*1a10*/  STL [R1+0x120], R3 ;  /* 0x0001200301007387 */ /* 0x000fe20000100800 */
[----:B------:R-:W-:-:S03]  /*1a20*/  LOP3.LUT R48, R48, 0x10, RZ, 0xc0, !PT ;  /* 0x0000001030307812 */ /* 0x000fc600078ec0ff */
[----:B------:R-:W-:Y:S04]  /*1a30*/  STL [R1+0x11c], R2 ;  /* 0x00011c0201007387 */ /* 0x000fe80000100800 */
[----:B------:R0:W-:Y:S01]  /*1a40*/  STL [R1+0x118], R0 ;  /* 0x0001180001007387 */ /* 0x0001e20000100800 */
[----:B------:R-:W1:Y:S01]  /*1a50*/  S2R R49, SR_CgaCtaId ;  /* 0x0000000000317919 */ /* 0x000e620000008800 */
[----:B0-----:R-:W0:Y:S02]  /*1a60*/  S2R R0, SR_TID.X ;  /* 0x0000000000007919 */ /* 0x001e240000002100 */
[----:B0-----:R-:W-:-:S05]  /*1a70*/  LEA.HI R48, R0, R48, RZ, 0x1e ;  /* 0x0000003000307211 */ /* 0x001fca00078ff0ff */
[----:B-----5:R-:W-:-:S05]  /*1a80*/  IMAD R51, R48, 0x14, -R51 ;  /* 0x0000001430337824 */ /* 0x020fca00078e0a33 */
[----:B------:R-:W-:-:S04]  /*1a90*/  IADD3 R50, R51, 0x4, RZ ;  /* 0x0000000433327810 */ /* 0x000fc80007ffe0ff */
[----:B------:R-:W-:-:S04]  /*1aa0*/  SHF.R.S32.HI R48, RZ, 0x1f, R50 ;  /* 0x0000001fff307819 */ /* 0x000fc80000011432 */
[----:B------:R-:W-:Y:S02]  /*1ab0*/  LEA.HI R50, R48, R50, RZ, 0x2 ;  /* 0x0000003230327211 */ /* 0x000fe400078f10ff */
[----:B------:R-:W-:-:S04]  /*1ac0*/  MOV R48, 0x400 ;  /* 0x0000040000307802 */ /* 0x000fc80000000f00 */
[----:B-1----:R-:W-:Y:S01]  /*1ad0*/  LEA R2, R49, R48, 0x18 ;  /* 0x0000003031027211 */ /* 0x002fe200078ec0ff */
[----:B------:R-:W-:Y:S01]  /*1ae0*/  VIADD R48, R51, 0x8 ;  /* 0x0000000833307836 */ /* 0x000fe20000000000 */
[----:B------:R-:W-:-:S03]  /*1af0*/  SHF.R.S32.HI R50, RZ, 0x2, R50 ;  /* 0x00000002ff327819 */ /* 0x000fc60000011432 */
[----:B------:R-:W-:Y:S01]  /*1b00*/  STL [R1+0xc], R2 ;  /* 0x00000c0201007387 */ /* 0x000fe20000100800 */
[----:B------:R-:W-:-:S04]  /*1b10*/  SHF.R.S32.HI R49, RZ, 0x1f, R48 ;  /* 0x0000001fff317819 */ /* 0x000fc80000011430 */
[----:B------:R-:W-:Y:S02]  /*1b20*/  LEA.HI R3, R49, R48, RZ, 0x2 ;  /* 0x0000003031037211 */ /* 0x000fe400078f10ff */
[----:B------:R-:W-:-:S03]  /*1b30*/  IADD3 R48, R51, 0xc, RZ ;  /* 0x0000000c33307810 */ /* 0x000fc60007ffe0ff */
[----:B------:R0:W-:Y:S01]  /*1b40*/  STL [R1+0x8], R3 ;  /* 0x0000080301007387 */ /* 0x0001e20000100800 */
[----:B------:R-:W-:-:S04]  /*1b50*/  SHF.R.S32.HI R49, RZ, 0x1f, R48 ;  /* 0x0000001fff317819 */ /* 0x000fc80000011430 */
[----:B------:R-:W-:Y:S02]  /*1b60*/  LEA.HI R4, R49, R48, RZ, 0x2 ;  /* 0x0000003031047211 */ /* 0x000fe400078f10ff */
[----:B------:R-:W-:-:S04]  /*1b70*/  SHF.R.S32.HI R48, RZ, 0x1f, R51 ;  /* 0x0000001fff307819 */ /* 0x000fc80000011433 */
[----:B------:R-:W-:Y:S02]  /*1b80*/  LEA.HI R48, R48, R51, RZ, 0x2 ;  /* 0x0000003330307211 */ /* 0x000fe400078f10ff */
[----:B------:R-:W-:-:S04]  /*1b90*/  IADD3 R51, R51, 0x10, RZ ;  /* 0x0000001033337810 */ /* 0x000fc80007ffe0ff */
[----:B------:R-:W-:Y:S02]  /*1ba0*/  SHF.R.S32.HI R49, RZ, 0x1f, R51 ;  /* 0x0000001fff317819 */ /* 0x000fe40000011433 */
[----:B0-----:R-:W-:Y:S02]  /*1bb0*/  SHF.R.S32.HI R3, RZ, 0x2, R48 ;  /* 0x00000002ff037819 */ /* 0x001fe40000011430 */
[----:B------:R-:W-:Y:S02]  /*1bc0*/  LEA.HI R51, R49, R51, RZ, 0x2 ;  /* 0x0000003331337211 */ /* 0x000fe400078f10ff */
[----:B------:R-:W2:Y:S01]  /*1bd0*/  LDL.LU R49, [R1+0x8] ;  /* 0x0000080001317983 */ /* 0x000ea20000300800 */
[----:B------:R-:W-:Y:S01]  /*1be0*/  SHF.R.S32.HI R48, RZ, 0x2, R4 ;  /* 0x00000002ff307819 */ /* 0x000fe20000011404 */
[--C-:B------:R-:W-:Y:S02]  /*1bf0*/  IMAD R3, R3, 0x28, R2.reuse ;  /* 0x0000002803037824 */ /* 0x100fe400078e0202 */
[----:B------:R0:W5:Y:S01]  /*1c00*/  LDL.LU R4, [R1+0x124] ;  /* 0x0001240001047983 */ /* 0x0001620000300800 */
[----:B------:R-:W-:-:S03]  /*1c10*/  IMAD R2, R50, 0x28, R2 ;  /* 0x0000002832027824 */ /* 0x000fc600078e0202 */
[----:B------:R-:W3:Y:S01]  /*1c20*/  LDL.LU R50, [R1+0xc] ;  /* 0x00000c0001327983 */ /* 0x000ee20000300800 */
[----:B------:R-:W-:Y:S02]  /*1c30*/  SHF.R.S32.HI R51, RZ, 0x2, R51 ;  /* 0x00000002ff337819 */ /* 0x000fe40000011433 */
[----:B--2---:R-:W-:-:S05]  /*1c40*/  SHF.R.S32.HI R49, RZ, 0x2, R49 ;  /* 0x00000002ff317819 */ /* 0x004fca0000011431 */
[--C-:B---3--:R-:W-:Y:S02]  /*1c50*/  IMAD R49, R49, 0x28, R50.reuse ;  /* 0x0000002831317824 */ /* 0x108fe400078e0232 */
[--C-:B------:R-:W-:Y:S02]  /*1c60*/  IMAD R48, R48, 0x28, R50.reuse ;  /* 0x0000002830307824 */ /* 0x100fe400078e0232 */
[----:B------:R-:W-:Y:S02]  /*1c70*/  IMAD R51, R51, 0x28, R50 ;  /* 0x0000002833337824 */ /* 0x000fe400078e0232 */
[----:B------:R-:W-:-:S05]  /*1c80*/  IMAD.SHL.U32 R50, R0, 0x8, RZ ;  /* 0x0000000800327824 */ /* 0x000fca00078e00ff */
[----:B------:R-:W-:-:S04]  /*1c90*/  LOP3.LUT R0, R50, 0x18, RZ, 0xc0, !PT ;  /* 0x0000001832007812 */ /* 0x000fc800078ec0ff */
[C---:B------:R-:W-:Y:S02]  /*1ca0*/  IADD3 R2, R0.reuse, R2, RZ ;  /* 0x0000000200027210 */ /* 0x040fe40007ffe0ff */
[----:B------:R-:W-:Y:S01]  /*1cb0*/  IADD3 R50, R3, R0, RZ ;  /* 0x0000000003327210 */ /* 0x000fe20007ffe0ff */
[C---:B------:R-:W-:Y:S01]  /*1cc0*/  IMAD.IADD R3, R0.reuse, 0x1, R49 ;  /* 0x0000000100037824 */ /* 0x040fe200078e0231 */
[----:B------:R-:W-:Y:S02]  /*1cd0*/  MOV R49, R2 ;  /* 0x0000000200317202 */ /* 0x000fe40000000f00 */
[C---:B------:R-:W-:Y:S01]  /*1ce0*/  IADD3 R2, R0.reuse, R48, RZ ;  /* 0x0000003000027210 */ /* 0x040fe20007ffe0ff */
[----:B------:R-:W-:Y:S01]  /*1cf0*/  IMAD.IADD R0, R0, 0x1, R51 ;  /* 0x0000000100007824 */ /* 0x000fe200078e0233 */
[----:B------:R-:W-:Y:S02]  /*1d00*/  MOV R51, R49 ;  /* 0x0000003100337202 */ /* 0x000fe40000000f00 */
[----:B------:R-:W1:Y:S04]  /*1d10*/  LDS.64 R48, [R50] ;  /* 0x0000000032307984 */ /* 0x000e680000000a00 */
[----:B------:R-:W2:Y:S01]  /*1d20*/  LDS.64 R50, [R51] ;  /* 0x0000000033327984 */ /* 0x000ea20000000a00 */
[----:B-1----:R-:W-:Y:S01]  /*1d30*/  FADD.FTZ R48, RZ, R48 ;  /* 0x00000030ff307221 */ /* 0x002fe20000010000 */
[----:B------:R-:W-:-:S03]  /*1d40*/  FADD.FTZ R49, RZ, R49 ;  /* 0x00000031ff317221 */ /* 0x000fc60000010000 */
[----:B--2---:R-:W-:Y:S01]  /*1d50*/  FADD.FTZ R50, R48, R50 ;  /* 0x0000003230327221 */ /* 0x004fe20000010000 */
[----:B------:R-:W-:Y:S02]  /*1d60*/  FADD.FTZ R51, R49, R51 ;  /* 0x0000003331337221 */ /* 0x000fe40000010000 */
[----:B------:R1:W2:Y:S04]  /*1d70*/  LDS.64 R48, [R3] ;  /* 0x0000000003307984 */ /* 0x0002a80000000a00 */
[----:B-1----:R0:W5:Y:S01]  /*1d80*/  LDL.LU R3, [R1+0x120] ;  /* 0x0001200001037983 */ /* 0x0021620000300800 */
[----:B--2---:R-:W-:Y:S01]  /*1d90*/  FADD.FTZ R50, R50, R48 ;  /* 0x0000003032327221 */ /* 0x004fe20000010000 */
[----:B------:R-:W-:Y:S02]  /*1da0*/  FADD.FTZ R51, R51, R49 ;  /* 0x0000003133337221 */ /* 0x000fe40000010000 */
[----:B------:R1:W2:Y:S04]  /*1db0*/  LDS.64 R48, [R2] ;  /* 0x0000000002307984 */ /* 0x0002a80000000a00 */
[----:B-1----:R0:W5:Y:S01]  /*1dc0*/  LDL.LU R2, [R1+0x11c] ;  /* 0x00011c0001027983 */ /* 0x0021620000300800 */
[----:B--2---:R-:W-:Y:S01]  /*1dd0*/  FADD.FTZ R50, R50, R48 ;  /* 0x0000003032327221 */ /* 0x004fe20000010000 */
[----:B------:R-:W-:-:S02]  /*1de0*/  FADD.FTZ R51, R51, R49 ;  /* 0x0000003133337221 */ /* 0x000fc40000010000 */
[----:B------:R1:W2:Y:S04]  /*1df0*/  LDS.64 R48, [R0] ;  /* 0x0000000000307984 */ /* 0x0002a80000000a00 */
[----:B-1----:R0:W5:Y:S01]  /*1e00*/  LDL.LU R0, [R1+0x118] ;  /* 0x0001180001007983 */ /* 0x0021620000300800 */
[----:B--2---:R-:W-:Y:S01]  /*1e10*/  FADD.FTZ R48, R50, R48 ;  /* 0x0000003032307221 */ /* 0x004fe20000010000 */
[----:B0-----:R-:W-:-:S07]  /*1e20*/  FADD.FTZ R49, R51, R49 ;  /* 0x0000003133317221 */ /* 0x001fce0000010000 */
.L_x_1627:
[----:B------:R-:W-:Y:S05]  /*1e30*/  BSYNC B0 ;  /* 0x0000000000007941 */ /* 0x000fea0003800000 */
.L_x_1626:
[----:B-----5:R0:W-:Y:S04]  /*1e40*/  STL [R1+0x118], R0 ;  /* 0x0001180001007387 */ /* 0x0201e80000100800 */
        /* <DEDUP_REMOVED lines=10> */
[----:B-1----:R-:W-:Y:S01]  /*1ef0*/  FADD.FTZ R48, R48, R51 ;  /* 0x0000003330307221 */ /* 0x002fe20000010000 */
[----:B--2---:R-:W-:-:S07]  /*1f00*/  FADD.FTZ R49, R49, R50 ;  /* 0x0000003231317221 */ /* 0x004fce0000010000 */
[----:B0-----:R-:W-:Y:S05]  /*1f10*/  @P0 BRA `(.L_x_1629) ;  /* 0x00000000003c0947 */ /* 0x001fea0003800000 */
[----:B------:R-:W0:Y:S01]  /*1f20*/  S2R R51, SR_TID.X ;  /* 0x0000000000337919 */ /* 0x000e220000002100 */
[----:B------:R-:W1:Y:S01]  /*1f30*/  LDC R50, c[0x0][0x10] ;  /* 0x00000400ff327b82 */ /* 0x000e620000000800 */
[----:B------:R2:W-:Y:S02]  /*1f40*/  STL.64 [R1+0x118], R2 ;  /* 0x0001180201007387 */ /* 0x0005e40000100a00 */
[----:B--2---:R-:W1:Y:S01]  /*1f50*/  S2R R2, SR_CTAID.Y ;  /* 0x0000000000027919 */ /* 0x004e620000002600 */
[----:B------:R-:W2:Y:S01]  /*1f60*/  S2R R3, SR_CTAID.X ;  /* 0x0000000000037919 */ /* 0x000ea20000002500 */
[----:B0-----:R-:W-:-:S04]  /*1f70*/  SHF.R.U32.HI R51, RZ, 0x2, R51 ;  /* 0x00000002ff337819 */ /* 0x001fc80000011633 */
[----:B------:R-:W-:Y:S01]  /*1f80*/  SHF.L.U32 R51, R51, 0x4, RZ ;  /* 0x0000000433337819 */ /* 0x000fe200000006ff */
[----:B-1----:R-:W-:-:S03]  /*1f90*/  IMAD R50, R50, UR4, R2 ;  /* 0x0000000432327c24 */ /* 0x002fc6000f8e0202 */
[----:B--2---:R-:W-:Y:S02]  /*1fa0*/  LOP3.LUT R51, R51, 0xfffffff0, R3, 0xe2, !PT ;  /* 0xfffffff033337812 */ /* 0x004fe400078ee203 */
[----:B------:R-:W0:Y:S03]  /*1fb0*/  LDC.64 R2, c[0x0][0x248] ;  /* 0x00009200ff027b82 */ /* 0x000e260000000a00 */
[----:B------:R-:W-:-:S05]  /*1fc0*/  IMAD R50, R50, 0x100, R51 ;  /* 0x0000010032327824 */ /* 0x000fca00078e0233 */
[----:B------:R-:W-:-:S05]  /*1fd0*/  SHF.L.U32 R50, R50, 0x1, RZ ;  /* 0x0000000132327819 */ /* 0x000fca00000006ff */
[----:B0-----:R-:W-:Y:S02]  /*1fe0*/  IMAD.WIDE.U32 R50, R50, 0x4, R2 ;  /* 0x0000000432327825 */ /* 0x001fe400078e0002 */
[----:B------:R0:W5:Y:S04]  /*1ff0*/  LDL.LU.64 R2, [R1+0x118] ;  /* 0x0001180001027983 */ /* 0x0001680000300a00 */
[----:B------:R0:W-:Y:S02]  /*2000*/  STG.E.64 desc[UR8][R50.64], R48 ;  /* 0x0000003032007986 */ /* 0x0001e4000c101b08 */
.L_x_1629:
[----:B------:R-:W-:Y:S05]  /*2010*/  BSYNC B0 ;  /* 0x0000000000007941 */ /* 0x000fea0003800000 */
.L_x_1628:
[----:B------:R1:W-:Y:S01]  /*2020*/  STL [R1+0x128], R5 ;  /* 0x0001280501007387 */ /* 0x0003e20000100800 */
[----:B------:R-:W-:Y:S02]  /*2030*/  PRMT R46, R46, 0x7632, R46 ;  /* 0x000076322e2e7816 */ /* 0x000fe4000000002e */
[----:B------:R-:W-:Y:S01]  /*2040*/  PRMT R47, R47, 0x7632, R47 ;  /* 0x000076322f2f7816 */ /* 0x000fe2000000002f */
[----:B------:R2:W-:Y:S01]  /*2050*/  STL [R1+0x124], R4 ;  /* 0x0001240401007387 */ /* 0x0005e20000100800 */
[----:B------:R-:W-:Y:S02]  /*2060*/  PRMT R44, R44, 0x7632, R44 ;  /* 0x000076322c2c7816 */ /* 0x000fe4000000002c */
[----:B------:R-:W-:Y:S01]  /*2070*/  PRMT R45, R45, 0x7632, R45 ;  /* 0x000076322d2d7816 */ /* 0x000fe2000000002d */
[----:B-----5:R3:W-:Y:S01]  /*2080*/  STL [R1+0x120], R3 ;  /* 0x0001200301007387 */ /* 0x0207e20000100800 */
[----:B-1----:R-:W-:-:S03]  /*2090*/  PRMT R5, R42, 0x7632, R5 ;  /* 0x000076322a057816 */ /* 0x002fc60000000005 */
[----:B------:R1:W-:Y:S01]  /*20a0*/  STL [R1+0x11c], R2 ;  /* 0x00011c0201007387 */ /* 0x0003e20000100800 */
[----:B--2---:R-:W-:-:S03]  /*20b0*/  PRMT R4, R43, 0x7632, R4 ;  /* 0x000076322b047816 */ /* 0x004fc60000000004 */
[----:B------:R2:W-:Y:S01]  /*20c0*/  STL [R1+0x118], R0 ;  /* 0x0001180001007387 */ /* 0x0005e20000100800 */
[----:B---3--:R-:W-:-:S03]  /*20d0*/  PRMT R3, R40, 0x7632, R3 ;  /* 0x0000763228037816 */ /* 0x008fc60000000003 */
[----:B------:R3:W-:Y:S01]  /*20e0*/  STL.S16 [R1+0x20], R5 ;  /* 0x0000200501007387 */ /* 0x0007e20000100600 */
[----:B-1----:R-:W-:Y:S02]  /*20f0*/  PRMT R2, R41, 0x7632, R2 ;  /* 0x0000763229027816 */ /* 0x002fe40000000002 */
[----:B0-----:R-:W-:Y:S02]  /*2100*/  PRMT R49, R39, 0x7632, R49 ;  /* 0x0000763227317816 */ /* 0x001fe40000000031 */
[----:B--2---:R-:W-:Y:S01]  /*2110*/  PRMT R0, R38, 0x7632, R0 ;  /* 0x0000763226007816 */ /* 0x004fe20000000000 */
[----:B---3--:R0:W5:Y:S04]  /*2120*/  LDL.LU R5, [R1+0x128] ;  /* 0x0001280001057983 */ /* 0x0081680000300800 */
[----:B------:R1:W-:Y:S04]  /*2130*/  STL.S16 [R1+0x9c], R4 ;  /* 0x00009c0401007387 */ /* 0x0003e80000100600 */
[----:B-1----:R0:W5:Y:S04]  /*2140*/  LDL.LU R4, [R1+0x124] ;  /* 0x0001240001047983 */ /* 0x0021680000300800 */
[----:B------:R1:W-:Y:S04]  /*2150*/  STL.S16 [R1+0x8], R3 ;  /* 0x0000080301007387 */ /* 0x0003e80000100600 */
[----:B-1----:R0:W5:Y:S04]  /*2160*/  LDL.LU R3, [R1+0x120] ;  /* 0x0001200001037983 */ /* 0x0021680000300800 */
[----:B------:R1:W-:Y:S04]  /*2170*/  STL.S16 [R1+0xa0], R2 ;  /* 0x0000a00201007387 */ /* 0x0003e80000100600 */
[----:B-1----:R0:W5:Y:S04]  /*2180*/  LDL.LU R2, [R1+0x11c] ;  /* 0x00011c0001027983 */ /* 0x0021680000300800 */
[----:B------:R1:W-:Y:S04]  /*2190*/  STL.S16 [R1+0x4], R0 ;  /* 0x0000040001007387 */ /* 0x0003e80000100600 */
[----:B-1----:R0:W5:Y:S01]  /*21a0*/  LDL.LU R0, [R1+0x118] ;  /* 0x0001180001007983 */ /* 0x0021620000300800 */
[----:B------:R-:W-:-:S02]  /*21b0*/  PRMT R38, R36, 0x7632, R38 ;  /* 0x0000763224267816 */ /* 0x000fc40000000026 */
[----:B------:R-:W-:Y:S01]  /*21c0*/  PRMT R36, R37, 0x7632, R36 ;  /* 0x0000763225247816 */ /* 0x000fe20000000024 */
[----:B------:R1:W-:Y:S01]  /*21d0*/  STL.S16 [R1+0xa4], R49 ;  /* 0x0000a43101007387 */ /* 0x0003e20000100600 */
[----:B------:R-:W-:Y:S02]  /*21e0*/  PRMT R51, R34, 0x7632, R51 ;  /* 0x0000763222337816 */ /* 0x000fe40000000033 */
[----:B------:R-:W-:Y:S01]  /*21f0*/  PRMT R34, R35, 0x7632, R34 ;  /* 0x0000763223227816 */ /* 0x000fe20000000022 */
[----:B------:R0:W-:Y:S01]  /*2200*/  STL.S16 [R1], R38 ;  /* 0x0000002601007387 */ /* 0x0001e20000100600 */
[----:B------:R-:W-:Y:S02]  /*2210*/  PRMT R50, R32, 0x7632, R50 ;  /* 0x0000763220327816 */ /* 0x000fe40000000032 */
[----:B------:R-:W-:Y:S01]  /*2220*/  PRMT R32, R33, 0x7632, R32 ;  /* 0x0000763221207816 */ /* 0x000fe20000000020 */
[----:B------:R0:W-:Y:S01]  /*2230*/  STL.S16 [R1+0xa8], R36 ;  /* 0x0000a82401007387 */ /* 0x0001e20000100600 */
[----:B------:R-:W-:-:S02]  /*2240*/  PRMT R48, R30, 0x7632, R48 ;  /* 0x000076321e307816 */ /* 0x000fc40000000030 */
[----:B------:R-:W-:Y:S01]  /*2250*/  PRMT R30, R31, 0x7632, R30 ;  /* 0x000076321f1e7816 */ /* 0x000fe2000000001e */
[----:B-1----:R-:W1:Y:S01]  /*2260*/  S2R R49, SR_TID.X ;  /* 0x0000000000317919 */ /* 0x002e620000002100 */
[----:B------:R-:W-:Y:S02]  /*2270*/  PRMT R43, R28, 0x7632, R43 ;  /* 0x000076321c2b7816 */ /* 0x000fe4000000002b */
[----:B------:R-:W-:Y:S01]  /*2280*/  PRMT R28, R29, 0x7632, R28 ;  /* 0x000076321d1c7816 */ /* 0x000fe2000000001c */
[----:B------:R0:W-:Y:S01]  /*2290*/  STL.S16 [R1+0xac], R34 ;  /* 0x0000ac2201007387 */ /* 0x0001e20000100600 */
[----:B------:R-:W-:Y:S02]  /*22a0*/  PRMT R42, R26, 0x7632, R42 ;  /* 0x000076321a2a7816 */ /* 0x000fe4000000002a */
[----:B------:R-:W-:Y:S01]  /*22b0*/  PRMT R26, R27, 0x7632, R26 ;  /* 0x000076321b1a7816 */ /* 0x000fe2000000001a */
[----:B------:R0:W-:Y:S01]  /*22c0*/  STL.S16 [R1+0xb0], R32 ;  /* 0x0000b02001007387 */ /* 0x0001e20000100600 */
[----:B------:R-:W-:-:S02]  /*22d0*/  PRMT R41, R24, 0x7632, R41 ;  /* 0x0000763218297816 */ /* 0x000fc40000000029 */
[----:B------:R-:W-:Y:S01]  /*22e0*/  PRMT R24, R25, 0x7632, R24 ;  /* 0x0000763219187816 */ /* 0x000fe20000000018 */
[----:B------:R0:W-:Y:S01]  /*22f0*/  STL.S16 [R1+0xb4], R30 ;  /* 0x0000b41e01007387 */ /* 0x0001e20000100600 */
        /* <DEDUP_REMOVED lines=12> */
[----:B------:R-:W-:-:S03]  /*23c0*/  PRMT R39, R14, 0x7632, R39 ;  /* 0x000076320e277816 */ /* 0x000fc60000000027 */
[----:B------:R0:W-:Y:S01]  /*23d0*/  STL.S16 [R1+0xc8], R21 ;  /* 0x0000c81501007387 */ /* 0x0001e20000100600 */
[----:B------:R-:W-:Y:S01]  /*23e0*/  BAR.SYNC.DEFER_BLOCKING 0x0 ;  /* 0x0000000000007b1d */ /* 0x000fe20000010000 */
[C---:B-1----:R-:W-:Y:S02]  /*23f0*/  ISETP.NE.AND P0, PT, R49.reuse, RZ, PT ;  /* 0x000000ff3100720c */ /* 0x042fe40003f05270 */
[----:B------:R-:W-:-:S03]  /*2400*/  ISETP.GT.U32.AND P1, PT, R49, 0xff, PT ;  /* 0x000000ff3100780c */ /* 0x000fc60003f24070 */
[----:B------:R0:W-:Y:S04]  /*2410*/  STL.S16 [R1+0xcc], R19 ;  /* 0x0000cc1301007387 */ /* 0x0001e80000100600 */
[----:B------:R0:W-:Y:S04]  /*2420*/  STL.S16 [R1+0xd0], R16 ;  /* 0x0000d01001007387 */ /* 0x0001e80000100600 */
[----:B------:R-:W-:Y:S05]  /*2430*/  @P0 BRA `(.L_x_1630) ;  /* 0x0000000000440947 */ /* 0x000fea0003800000 */
[----:B0-----:R-:W0:Y:S01]  /*2440*/  S2R R38, SR_CTAID.X ;  /* 0x0000000000267919 */ /* 0x001e220000002500 */
[----:B------:R-:W1:Y:S01]  /*2450*/  LDC.64 R22, c[0x0][0x250] ;  /* 0x00009400ff167b82 */ /* 0x000e620000000a00 */
[----:B------:R-:W-:Y:S01]  /*2460*/  MOV R16, 0x7ffffff1 ;  /* 0x7ffffff100107802 */ /* 0x000fe20000000f00 */
[----:B------:R-:W1:Y:S01]  /*2470*/  S2R R49, SR_CTAID.Y ;  /* 0x0000000000317919 */ /* 0x000e620000002600 */
[----:B0-----:R-:W-:-:S04]  /*2480*/  ISETP.NE.AND P0, PT, R38, RZ, PT ;  /* 0x000000ff2600720c */ /* 0x001fc80003f05270 */
[----:B------:R-:W-:Y:S01]  /*2490*/  SEL R16, R16, 0x1, !P0 ;  /* 0x0000000110107807 */ /* 0x000fe20004000000 */
[----:B-1----:R-:W-:Y:S01]  /*24a0*/  IMAD.WIDE.U32 R22, R49, 0x4, R22 ;  /* 0x0000000431167825 */ /* 0x002fe200078e0016 */
[----:B------:R-:W-:Y:S06]  /*24b0*/  MEMBAR.ALL.GPU ;  /* 0x0000000000007992 */ /* 0x000fec000000a000 */
[----:B------:R-:W-:-:S00]  /*24c0*/  ERRBAR ;  /* 0x00000000000079ab */ /* 0x000fc00000000000 */
[----:B------:R-:W-:Y:S06]  /*24d0*/  CGAERRBAR ;  /* 0x00000000000075ab */ /* 0x000fec0000000000 */
[----:B------:R0:W5:Y:S02]  /*24e0*/  ATOM.E.ADD.STRONG.GPU PT, R16, desc[UR8][R22.64], R16 ;  /* 0x000000101610798a */ /* 0x00016400081ee1c8 */
.L_x_1631:
[----:B------:R-:W2:Y:S04]  /*24f0*/  LD.E.STRONG.GPU R19, desc[UR8][R22.64] ;  /* 0x0000000816137980 */ /* 0x000ea8000c10f900 */
[----:B--2---:R-:W-:Y:S01]  /*2500*/  CCTL.IVALL ;  /* 0x00000000ff00798f */ /* 0x004fe20002000000 */
[----:B------:R-:W-:Y:S05]  /*2510*/  YIELD ;  /* 0x0000000000007946 */ /* 0x000fea0003800000 */
[----:B-----5:R-:W-:-:S04]  /*2520*/  LOP3.LUT R19, R19, R16, RZ, 0x3c, !PT ;  /* 0x0000001013137212 */ /* 0x020fc800078e3cff */
[----:B------:R-:W-:-:S13]  /*2530*/  ISETP.GT.AND P0, PT, R19, -0x1, PT ;  /* 0xffffffff1300780c */ /* 0x000fda0003f04270 */
[----:B------:R-:W-:Y:S05]  /*2540*/  @P0 BRA `(.L_x_1631) ;  /* 0xfffffffc00e80947 */ /* 0x000fea000383ffff */
.L_x_1630:
[----:B------:R-:W-:Y:S05]  /*2550*/  WARPSYNC.ALL ;  /* 0x0000000000007948 */ /* 0x000fea0003800000 */
[----:B0-----:R-:W-:Y:S02]  /*2560*/  PRMT R21, R15, 0x7632, R21 ;  /* 0x000076320f157816 */ /* 0x001fe40000000015 */
[----:B------:R-:W-:Y:S02]  /*2570*/  PRMT R38, R12, 0x7632, R38 ;  /* 0x000076320c267816 */ /* 0x000fe40000000026 */
[----:B------:R-:W-:Y:S01]  /*2580*/  PRMT R19, R13, 0x7632, R19 ;  /* 0x000076320d137816 */ /* 0x000fe20000000013 */
[----:B------:R-:W0:Y:S01]  /*2590*/  S2R R25, SR_TID.X ;  /* 0x0000000000197919 */ /* 0x000e220000002100 */
[----:B------:R-:W1:Y:S01]  /*25a0*/  @!P1 LDC R16, c[0x0][0x10] ;  /* 0x00000400ff109b82 */ /* 0x000e620000000800 */
[----:B------:R-:W-:Y:S01]  /*25b0*/  ULDC.64 UR12, c[0x0][0x240] ;  /* 0x00009000000c7ab9 */ /* 0x000fe20000000a00 */
[----:B------:R-:W1:Y:S01]  /*25c0*/  S2R R24, SR_CTAID.Y ;  /* 0x0000000000187919 */ /* 0x000e620000002600 */
[----:B0-----:R-:W-:Y:S01]  /*25d0*/  @!P1 LOP3.LUT R22, R25, 0x7ffffff0, RZ, 0xc0, !PT ;  /* 0x7ffffff019169812 */ /* 0x001fe200078ec0ff */
[----:B-1----:R-:W-:-:S04]  /*25e0*/  @!P1 IMAD R16, R16, UR4, R24 ;  /* 0x0000000410109c24 */ /* 0x002fc8000f8e0218 */
[----:B------:R-:W-:Y:S01]  /*25f0*/  @!P1 IMAD R16, R16, 0x100, R22 ;  /* 0x0000010010109824 */ /* 0x000fe200078e0216 */
[----:B------:R-:W-:-:S04]  /*2600*/  @!P1 LOP3.LUT R22, R25, 0xf, RZ, 0xc0, !PT ;  /* 0x0000000f19169812 */ /* 0x000fc800078ec0ff */
[----:B------:R-:W-:Y:S02]  /*2610*/  @!P1 IADD3 R16, R16, R22, RZ ;  /* 0x0000001610109210 */ /* 0x000fe40007ffe0ff */
[----:B------:R-:W0:Y:S02]  /*2620*/  @!P1 LDC.64 R22, c[0x0][0x248] ;  /* 0x00009200ff169b82 */ /* 0x000e240000000a00 */
[----:B------:R-:W-:-:S05]  /*2630*/  @!P1 SHF.L.U32 R16, R16, 0x1, RZ ;  /* 0x0000000110109819 */ /* 0x000fca00000006ff */
[----:B0-----:R-:W-:Y:S01]  /*2640*/  @!P1 IMAD.WIDE.U32 R22, R16, 0x4, R22 ;  /* 0x0000000410169825 */ /* 0x001fe200078e0016 */
[----:B------:R-:W-:Y:S06]  /*2650*/  BAR.SYNC.DEFER_BLOCKING 0x0 ;  /* 0x0000000000007b1d */ /* 0x000fec0000010000 */
[----:B------:R-:W2:Y:S01]  /*2660*/  @!P1 LDG.E.64 R22, desc[UR8][R22.64] ;  /* 0x0000000816169981 */ /* 0x000ea2000c1e1b00 */
[----:B------:R-:W-:Y:S01]  /*2670*/  IMAD.MOV.U32 R16, RZ, RZ, RZ ;  /* 0x000000ffff107224 */ /* 0x000fe200078e00ff */
[----:B------:R-:W-:Y:S01]  /*2680*/  LOP3.LUT P0, RZ, R25, 0xffffff0f, RZ, 0xc0, !PT ;  /* 0xffffff0f19ff7812 */ /* 0x000fe2000780c0ff */
[----:B------:R-:W-:Y:S01]  /*2690*/  BSSY B0, `(.L_x_1632) ;  /* 0x0000038000007945 */ /* 0x000fe20003800000 */
[----:B------:R-:W0:Y:S11]  /*26a0*/  S2R R26, SR_CTAID.X ;  /* 0x00000000001a7919 */ /* 0x000e360000002500 */
[----:B------:R-:W-:-:S04]  /*26b0*/  @!P0 MOV R24, 0x400 ;  /* 0x0000040000188802 */ /* 0x000fc80000000f00 */
[----:B------:R-:W-:Y:S01]  /*26c0*/  @!P0 IADD3 R24, R24, 0xc80, RZ ;  /* 0x00000c8018188810 */ /* 0x000fe20007ffe0ff */
[----:B--2---:R-:W-:Y:S01]  /*26d0*/  @!P1 FADD.FTZ R16, RZ, R22 ;  /* 0x00000016ff109221 */ /* 0x004fe20000010000 */
[----:B------:R-:W-:-:S06]  /*26e0*/  HFMA2.MMA R22, -RZ, RZ, 0, 0 ;  /* 0x00000000ff167435 */ /* 0x000fcc00000001ff */
[----:B------:R-:W-:Y:S01]  /*26f0*/  @!P1 FADD.FTZ R22, RZ, R23 ;  /* 0x00000017ff169221 */ /* 0x000fe20000010000 */
[----:B------:R-:W-:Y:S01]  /*2700*/  ISETP.EQ.U32.AND P1, PT, RZ, UR12, PT ;  /* 0x0000000cff007c0c */ /* 0x000fe2000bf22070 */
[----:B------:R-:W1:Y:S02]  /*2710*/  SHFL.BFLY PT, R23, R16, 0x8, 0x1f ;  /* 0x0d001f0010177f89 */ /* 0x000e6400000e0000 */
[----:B-1----:R-:W-:Y:S02]  /*2720*/  FADD.FTZ R16, R23, R16 ;  /* 0x0000001017107221 */ /* 0x002fe40000010000 */
[----:B------:R-:W1:Y:S02]  /*2730*/  SHFL.BFLY PT, R23, R22, 0x8, 0x1f ;  /* 0x0d001f0016177f89 */ /* 0x000e6400000e0000 */
[----:B-1----:R-:W-:Y:S02]  /*2740*/  FADD.FTZ R22, R23, R22 ;  /* 0x0000001617167221 */ /* 0x002fe40000010000 */
[----:B------:R-:W1:Y:S02]  /*2750*/  SHFL.BFLY PT, R23, R16, 0x4, 0x1f ;  /* 0x0c801f0010177f89 */ /* 0x000e6400000e0000 */
[----:B-1----:R-:W-:-:S02]  /*2760*/  FADD.FTZ R16, R16, R23 ;  /* 0x0000001710107221 */ /* 0x002fc40000010000 */
        /* <DEDUP_REMOVED lines=9> */
[----:B------:R-:W-:Y:S01]  /*2800*/  @!P0 FMUL.FTZ R22, R22, 4.8828125727595761418e-05 ;  /* 0x384ccccd16168820 */ /* 0x000fe20000410000 */
[----:B-1----:R-:W-:-:S03]  /*2810*/  FADD.FTZ R23, R16, R23 ;  /* 0x0000001710177221 */ /* 0x002fc60000010000 */
[----:B------:R-:W-:-:S04]  /*2820*/  @!P0 FMUL.FTZ R16, R22, R22 ;  /* 0x0000001616108220 */ /* 0x000fc80000410000 */
[----:B------:R-:W-:Y:S02]  /*2830*/  @!P0 FFMA.FTZ R23, R23, 4.8828125727595761418e-05, -R16 ;  /* 0x384ccccd17178823 */ /* 0x000fe40000010810 */
[----:B------:R-:W1:Y:S03]  /*2840*/  @!P0 S2R R16, SR_CgaCtaId ;  /* 0x0000000000108919 */ /* 0x000e660000008800 */
[----:B------:R-:W-:Y:S02]  /*2850*/  @!P0 FMNMX.FTZ R23, RZ, R23, !PT ;  /* 0x00000017ff178209 */ /* 0x000fe40007810000 */
[----:B-1----:R-:W-:Y:S02]  /*2860*/  @!P0 LEA R16, R16, R24, 0x18 ;  /* 0x0000001810108211 */ /* 0x002fe400078ec0ff */
[----:B------:R-:W-:-:S04]  /*2870*/  @!P0 SHF.R.U32.HI R24, RZ, 0x1, R25 ;  /* 0x00000001ff188819 */ /* 0x000fc80000011619 */
[----:B------:R-:W-:-:S05]  /*2880*/  @!P0 LOP3.LUT R24, R24, 0x7ffffff8, RZ, 0xc0, !PT ;  /* 0x7ffffff818188812 */ /* 0x000fca00078ec0ff */
[----:B------:R-:W-:-:S05]  /*2890*/  @!P0 IMAD.IADD R16, R24, 0x1, R16 ;  /* 0x0000000118108824 */ /* 0x000fca00078e0210 */
[----:B------:R1:W-:Y:S01]  /*28a0*/  @!P0 STS.64 [R16], R22 ;  /* 0x0000001610008388 */ /* 0x0003e20000000a00 */
[----:B------:R-:W-:Y:S01]  /*28b0*/  BAR.SYNC.DEFER_BLOCKING 0x0 ;  /* 0x0000000000007b1d */ /* 0x000fe20000010000 */
[----:B0-----:R-:W-:-:S04]  /*28c0*/  LOP3.LUT P0, RZ, R26, 0xf, RZ, 0xc0, !PT ;  /* 0x0000000f1aff7812 */ /* 0x001fc8000780c0ff */
[----:B------:R-:W-:-:S04]  /*28d0*/  ISETP.GT.U32.OR P0, PT, R25, 0xf, P0 ;  /* 0x0000000f1900780c */ /* 0x000fc80000704470 */
[----:B------:R-:W-:-:S13]  /*28e0*/  ISETP.EQ.OR.EX P0, PT, RZ, UR13, P0, P1 ;  /* 0x0000000dff007c0c */ /* 0x000fda0008702710 */
[----:B-1----:R-:W-:Y:S05]  /*28f0*/  @P0 BRA `(.L_x_1633) ;  /* 0x0000000000440947 */ /* 0x002fea0003800000 */
[----:B------:R-:W0:Y:S01]  /*2900*/  S2UR UR7, SR_CgaCtaId ;  /* 0x00000000000779c3 */ /* 0x000e220000008800 */
[----:B------:R-:W-:Y:S01]  /*2910*/  UMOV UR6, 0x400 ;  /* 0x0000040000067882 */ /* 0x000fe20000000000 */
[C---:B------:R-:W-:Y:S01]  /*2920*/  SHF.L.U32 R16, R6.reuse, 0x4, RZ ;  /* 0x0000000406107819 */ /* 0x040fe200000006ff */
[----:B------:R-:W-:Y:S01]  /*2930*/  UIADD3 UR6, UR6, 0xc80, URZ ;  /* 0x00000c8006067890 */ /* 0x000fe2000fffe03f */
[----:B-----5:R-:W-:Y:S02]  /*2940*/  SHF.L.U64.HI R22, R6, 0x4, R5 ;  /* 0x0000000406167819 */ /* 0x020fe40000010205 */
[C---:B------:R-:W-:Y:S02]  /*2950*/  LOP3.LUT R23, R16.reuse, 0x10, RZ, 0xc0, !PT ;  /* 0x0000001010177812 */ /* 0x040fe400078ec0ff */
[----:B------:R-:W-:Y:S02]  /*2960*/  LOP3.LUT R16, R16, 0xffffffe0, RZ, 0xc0, !PT ;  /* 0xffffffe010107812 */ /* 0x000fe400078ec0ff */
[----:B------:R-:W-:-:S02]  /*2970*/  IADD3 R23, R23, R25, RZ ;  /* 0x0000001917177210 */ /* 0x000fc40007ffe0ff */
[----:B------:R-:W-:Y:S02]  /*2980*/  LOP3.LUT R22, R22, 0x1fffffff, RZ, 0xc0, !PT ;  /* 0x1fffffff16167812 */ /* 0x000fe400078ec0ff */
        /* <DEDUP_REMOVED lines=8> */
.L_x_1633:
[----:B------:R-:W-:Y:S05]  /*2a10*/  BSYNC B0 ;  /* 0x0000000000007941 */ /* 0x000fea0003800000 */
.L_x_1632:
[----:B0-----:R-:W2:Y:S04]  /*2a20*/  LDL.LU R22, [R1+0x50] ;  /* 0x0000500001167983 */ /* 0x001ea80000300800 */
[----:B------:R-:W2:Y:S04]  /*2a30*/  LDL.LU R16, [R1+0x18] ;  /* 0x0000180001107983 */ /* 0x000ea80000300800 */
[----:B------:R-:W3:Y:S01]  /*2a40*/  LDL.LU R26, [R1+0x10] ;  /* 0x00001000011a7983 */ /* 0x000ee20000300800 */
[----:B------:R-:W0:Y:S01]  /*2a50*/  S2UR UR7, SR_CgaCtaId ;  /* 0x00000000000779c3 */ /* 0x000e220000008800 */
[----:B------:R-:W-:-:S02]  /*2a60*/  UMOV UR6, 0x400 ;  /* 0x0000040000067882 */ /* 0x000fc40000000000 */
[----:B------:R1:W-:Y:S01]  /*2a70*/  STL [R1+0x170], R17 ;  /* 0x0001701101007387 */ /* 0x0003e20000100800 */
[----:B------:R-:W-:Y:S01]  /*2a80*/  IMAD.U32 R28, R14, 0x10000, RZ ;  /* 0x000100000e1c7824 */ /* 0x000fe200078e00ff */
[----:B------:R-:W-:Y:S02]  /*2a90*/  UIADD3 UR6, UR6, 0xc80, URZ ;  /* 0x00000c8006067890 */ /* 0x000fe4000fffe03f */
[----:B-----5:R4:W-:Y:S04]  /*2aa0*/  STL [R1+0x118], R5 ;  /* 0x0001180501007387 */ /* 0x0209e80000100800 */
[----:B------:R-:W-:Y:S04]  /*2ab0*/  STL [R1+0x11c], R6 ;  /* 0x00011c0601007387 */ /* 0x000fe80000100800 */
[----:B-1----:R-:W3:Y:S04]  /*2ac0*/  LDL.LU R17, [R1+0x44] ;  /* 0x0000440001117983 */ /* 0x002ee80000300800 */
[----:B------:R-:W3:Y:S01]  /*2ad0*/  LDL.LU R49, [R1+0x58] ;  /* 0x0000580001317983 */ /* 0x000ee20000300800 */
[----:B------:R-:W-:-:S03]  /*2ae0*/  SHF.L.U32 R14, R21, 0x10, RZ ;  /* 0x00000010150e7819 */ /* 0x000fc600000006ff */
[----:B------:R-:W3:Y:S01]  /*2af0*/  LDL.LU R32, [R1+0x5c] ;  /* 0x00005c0001207983 */ /* 0x000ee20000300800 */
[----:B0-----:R-:W-:-:S03]  /*2b00*/  ULEA UR6, UR7, UR6, 0x18 ;  /* 0x0000000607067291 */ /* 0x001fc6000f8ec03f */
[----:B------:R-:W3:Y:S04]  /*2b10*/  LDL.LU R36, [R1+0x64] ;  /* 0x0000640001247983 */ /* 0x000ee80000300800 */
[----:B------:R-:W3:Y:S04]  /*2b20*/  LDL.LU R33, [R1+0x68] ;  /* 0x0000680001217983 */ /* 0x000ee80000300800 */
[----:B----4-:R-:W4:Y:S04]  /*2b30*/  LDL.LU R5, [R1+0x6c] ;  /* 0x00006c0001057983 */ /* 0x010f280000300800 */
[----:B------:R-:W4:Y:S01]  /*2b40*/  LDL.LU R21, [R1+0x54] ;  /* 0x0000540001157983 */ /* 0x000f220000300800 */
[----:B------:R-:W-:Y:S01]  /*2b50*/  SHF.L.U32 R29, R12, 0x10, RZ ;  /* 0x000000100c1d7819 */ /* 0x000fe200000006ff */
[----:B------:R-:W-:-:S02]  /*2b60*/  IMAD.U32 R12, R19, 0x10000, RZ ;  /* 0x00010000130c7824 */ /* 0x000fc400078e00ff */
[----:B------:R-:W4:Y:S04]  /*2b70*/  LDL.LU R34, [R1+0x74] ;  /* 0x0000740001227983 */ /* 0x000f280000300800 */
[----:B------:R-:W4:Y:S04]  /*2b80*/  LDL.LU R35, [R1+0x7c] ;  /* 0x00007c0001237983 */ /* 0x000f280000300800 */
[----:B------:R-:W4:Y:S01]  /*2b90*/  LDL.LU R37, [R1+0x84] ;  /* 0x0000840001257983 */ /* 0x000f220000300800 */
[----:B--2---:R-:W-:Y:S02]  /*2ba0*/  IMAD R22, R16, 0x50, R22 ;  /* 0x0000005010167824 */ /* 0x004fe400078e0216 */
[----:B------:R-:W-:-:S03]  /*2bb0*/  IMAD.SHL.U32 R16, R6, 0x10, RZ ;  /* 0x0000001006107824 */ /* 0x000fc600078e00ff */
[----:B------:R-:W-:Y:S02]  /*2bc0*/  SHF.L.U32 R22, R22, 0x2, RZ ;  /* 0x0000000216167819 */ /* 0x000fe400000006ff */
[----:B------:R-:W-:Y:S02]  /*2bd0*/  LOP3.LUT R16, R16, 0x10, RZ, 0xc0, !PT ;  /* 0x0000001010107812 */ /* 0x000fe400078ec0ff */
[----:B------:R-:W-:Y:S01]  /*2be0*/  SHF.R.S32.HI R23, RZ, 0x1f, R22 ;  /* 0x0000001fff177819 */ /* 0x000fe20000011416 */
[----:B------:R-:W-:Y:S01]  /*2bf0*/  IMAD.WIDE.U32 R24, R22, -0x33333333, RZ ;  /* 0xcccccccd16187825 */ /* 0x000fe200078e00ff */
[----:B------:R-:W-:-:S03]  /*2c00*/  IADD3 R16, RZ, -R16, RZ ;  /* 0x80000010ff107210 */ /* 0x000fc60007ffe0ff */
[----:B---3--:R-:W-:Y:S01]  /*2c10*/  IMAD.WIDE.U32 R22, R26, 0xa0000, R22 ;  /* 0x000a00001a167825 */ /* 0x008fe200078e0016 */
[----:B------:R-:W-:-:S04]  /*2c20*/  LEA.HI R16, R25, R16, RZ, 0x1c ;  /* 0x0000001019107211 */ /* 0x000fc800078fe0ff */
[----:B------:R-:W-:Y:S01]  /*2c30*/  LEA R16, R16, UR6, 0x3 ;  /* 0x0000000610107c11 */ /* 0x000fe2000f8e18ff */
[----:B------:R-:W-:-:S04]  /*2c40*/  ULDC UR6, c[0x0][0x230] ;  /* 0x00008c0000067ab9 */ /* 0x000fc80000000800 */
[----:B------:R-:W0:Y:S01]  /*2c50*/  LDS.64 R24, [R16] ;  /* 0x0000000010187984 */ /* 0x000e220000000a00 */
[----:B------:R-:W-:Y:S01]  /*2c60*/  IADD3 R4, P0, R4, R22, RZ ;  /* 0x0000001604047210 */ /* 0x000fe20007f1e0ff */
[----:B0-----:R-:W-:Y:S01]  /*2c70*/  FADD.FTZ R16, R25, UR6 ;  /* 0x0000000619107e21 */ /* 0x001fe20008010000 */
[----:B------:R-:W-:Y:S01]  /*2c80*/  FADD.FTZ R0, R0, -R24 ;  /* 0x8000001800007221 */ /* 0x000fe20000010000 */
[----:B------:R-:W-:Y:S01]  /*2c90*/  ULDC.64 UR6, c[0x0][0x210] ;  /* 0x0000840000067ab9 */ /* 0x000fe20000000a00 */
[----:B------:R-:W2:Y:S03]  /*2ca0*/  LDL.LU R25, [R1+0x94] ;  /* 0x0000940001197983 */ /* 0x000ea60000300800 */
[----:B------:R-:W0:Y:S02]  /*2cb0*/  MUFU.RSQ R16, R16 ;  /* 0x0000001000107308 */ /* 0x000e240000001400 */
[----:B0-----:R-:W-:-:S04]  /*2cc0*/  FMUL.FTZ R0, R0, R16 ;  /* 0x0000001000007220 */ /* 0x001fc80000410000 */
[----:B------:R-:W-:Y:S01]  /*2cd0*/  FFMA.FTZ R31, R0, R28, R29 ;  /* 0x0000001c001f7223 */ /* 0x000fe2000001001d */
[----:B------:R-:W-:Y:S02]  /*2ce0*/  IADD3 R0, R17, R23, RZ ;  /* 0x0000001711007210 */ /* 0x000fe40007ffe0ff */
[----:B------:R-:W3:Y:S02]  /*2cf0*/  LDL.LU R17, [R1+0xd4] ;  /* 0x0000d40001117983 */ /* 0x000ee40000300800 */
[----:B------:R-:W-:Y:S02]  /*2d00*/  IADD3.X R19, RZ, R0, RZ, P0, !PT ;  /* 0x00000000ff137210 */ /* 0x000fe400007fe4ff */
[----:B------:R-:W-:-:S04]  /*2d10*/  LEA R26, P0, R4, UR6, 0x1 ;  /* 0x00000006041a7c11 */ /* 0x000fc8000f8008ff */
[----:B------:R-:W-:Y:S02]  /*2d20*/  LEA.HI.X R27, R4, UR7, R19, 0x1, P0 ;  /* 0x00000007041b7c11 */ /* 0x000fe400080f0c13 */
[-C--:B----4-:R-:W-:Y:S02]  /*2d30*/  IADD3 R19, P0, R21, R22.reuse, RZ ;  /* 0x0000001615137210 */ /* 0x090fe40007f1e0ff */
[-C--:B------:R-:W-:Y:S02]  /*2d40*/  IADD3 R21, P2, R36, R22.reuse, RZ ;  /* 0x0000001624157210 */ /* 0x080fe40007f5e0ff */
[----:B------:R-:W-:Y:S02]  /*2d50*/  IADD3 R36, P4, R5, R22, RZ ;  /* 0x0000001605247210 */ /* 0x000fe40007f9e0ff */
[----:B------:R-:W4:Y:S01]  /*2d60*/  LDL.LU R5, [R1+0x14] ;  /* 0x0000140001057983 */ /* 0x000f220000300800 */
[----:B------:R-:W-:Y:S02]  /*2d70*/  SHF.L.U32 R46, R46, 0x10, RZ ;  /* 0x000000102e2e7819 */ /* 0x000fe400000006ff */
[----:B------:R-:W-:Y:S01]  /*2d80*/  SHF.L.U32 R47, R47, 0x10, RZ ;  /* 0x000000102f2f7819 */ /* 0x000fe200000006ff */
[----:B------:R-:W-:-:S02]  /*2d90*/  FADD.FTZ R61, R61, -R24 ;  /* 0x800000183d3d7221 */ /* 0x000fc40000010000 */
[C---:B------:R-:W-:Y:S02]  /*2da0*/  FADD.FTZ R46, -R24.reuse, R46 ;  /* 0x0000002e182e7221 */ /* 0x040fe40000010100 */
[----:B------:R-:W-:Y:S01]  /*2db0*/  FADD.FTZ R47, -R24, R47 ;  /* 0x0000002f182f7221 */ /* 0x000fe20000010100 */
[----:B------:R-:W-:Y:S01]  /*2dc0*/  SHF.L.U32 R39, R39, 0x10, RZ ;  /* 0x0000001027277819 */ /* 0x000fe200000006ff */
[----:B------:R-:W-:Y:S01]  /*2dd0*/  IMAD.U32 R38, R38, 0x10000, RZ ;  /* 0x0001000026267824 */ /* 0x000fe200078e00ff */
[----:B------:R-:W-:Y:S01]  /*2de0*/  SHF.L.U32 R15, R15, 0x10, RZ ;  /* 0x000000100f0f7819 */ /* 0x000fe200000006ff */
[C---:B------:R-:W-:Y:S01]  /*2df0*/  FMUL.FTZ R46, R16.reuse, R46 ;  /* 0x0000002e102e7220 */ /* 0x040fe20000410000 */
[----:B------:R-:W-:Y:S02]  /*2e00*/  IMAD.U32 R13, R13, 0x10000, RZ ;  /* 0x000100000d0d7824 */ /* 0x000fe400078e00ff */
[C---:B------:R-:W-:Y:S01]  /*2e10*/  FMUL.FTZ R61, R16.reuse, R61 ;  /* 0x0000003d103d7220 */ /* 0x040fe20000410000 */
[----:B------:R-:W-:Y:S01]  /*2e20*/  FMUL.FTZ R47, R16, R47 ;  /* 0x0000002f102f7220 */ /* 0x000fe20000410000 */
[----:B------:R-:W-:-:S02]  /*2e30*/  FFMA.FTZ R46, R46, R39, R38 ;  /* 0x000000272e2e7223 */ /* 0x000fc40000010026 */
[----:B------:R-:W-:Y:S01]  /*2e40*/  FFMA.FTZ R30, R61, R15, R13 ;  /* 0x0000000f3d1e7223 */ /* 0x000fe2000001000d */
[----:B------:R-:W-:Y:S02]  /*2e50*/  FFMA.FTZ R47, R47, R14, R12 ;  /* 0x0000000e2f2f7223 */ /* 0x000fe4000001000c */
[----:B------:R-:W-:-:S03]  /*2e60*/  F2FP.BF16.F32.PACK_AB R31, R46, R31 ;  /* 0x0000001f2e1f723e */ /* 0x000fc600000010ff */
[----:B------:R-:W-:Y:S02]  /*2e70*/  F2FP.BF16.F32.PACK_AB R30, R47, R30 ;  /* 0x0000001e2f1e723e */ /* 0x000fe400000010ff */
[C---:B------:R-:W-:Y:S02]  /*2e80*/  PRMT R6, R31.reuse, 0x7610, R6 ;  /* 0x000076101f067816 */ /* 0x040fe40000000006 */
[----:B------:R-:W-:Y:S02]  /*2e90*/  PRMT R61, R31, 0x7632, R61 ;  /* 0x000076321f3d7816 */ /* 0x000fe4000000003d */
[C---:B------:R-:W-:Y:S02]  /*2ea0*/  PRMT R31, R30.reuse, 0x7610, R31 ;  /* 0x000076101e1f7816 */ /* 0x040fe4000000001f */
[----:B------:R-:W-:Y:S01]  /*2eb0*/  PRMT R30, R30, 0x7632, R30 ;  /* 0x000076321e1e7816 */ /* 0x000fe2000000001e */
[--C-:B------:R-:W-:Y:S01]  /*2ec0*/  FADD.FTZ R60, R60, -R24.reuse ;  /* 0x800000183c3c7221 */ /* 0x100fe20000010000 */
[----:B------:R0:W-:Y:S01]  /*2ed0*/  STG.E.U16 desc[UR8][R26.64], R6 ;  /* 0x000000061a007986 */ /* 0x0001e2000c101508 */
[-C--:B------:R-:W-:Y:S01]  /*2ee0*/  IADD3 R32, P3, R32, R22.reuse, RZ ;  /* 0x0000001620207210 */ /* 0x080fe20007f7e0ff */
[--C-:B------:R-:W-:Y:S01]  /*2ef0*/  FADD.FTZ R59, R59, -R24.reuse ;  /* 0x800000183b3b7221 */ /* 0x100fe20000010000 */
[----:B------:R-:W-:Y:S01]  /*2f00*/  IADD3 R47, P5, R34, R22, RZ ;  /* 0x00000016222f7210 */ /* 0x000fe20007fbe0ff */
[----:B------:R-:W-:Y:S01]  /*2f10*/  STG.E.U16 desc[UR8][R26.64+0x2], R61 ;  /* 0x0000023d1a007986 */ /* 0x000fe2000c101508 */
[----:B------:R-:W-:Y:S01]  /*2f20*/  FMUL.FTZ R60, R16, R60 ;  /* 0x0000003c103c7220 */ /* 0x000fe20000410000 */
[----:B------:R-:W-:-:S02]  /*2f30*/  FADD.FTZ R58, R58, -R24 ;  /* 0x800000183a3a7221 */ /* 0x000fc40000010000 */
[----:B------:R-:W-:Y:S01]  /*2f40*/  STG.E.U16 desc[UR8][R26.64+0x4], R31 ;  /* 0x0000041f1a007986 */ /* 0x000fe2000c101508 */
[----:B------:R-:W-:-:S03]  /*2f50*/  IADD3 R23, P6, R33, R22, RZ ;  /* 0x0000001621177210 */ /* 0x000fc60007fde0ff */
[----:B------:R1:W-:Y:S01]  /*2f60*/  STG.E.U16 desc[UR8][R26.64+0x6], R30 ;  /* 0x0000061e1a007986 */ /* 0x0003e2000c101508 */
[--C-:B------:R-:W-:Y:S01]  /*2f70*/  FADD.FTZ R57, R57, -R24.reuse ;  /* 0x8000001839397221 */ /* 0x100fe20000010000 */
[----:B------:R-:W-:Y:S01]  /*2f80*/  FADD.FTZ R7, R7, -R24 ;  /* 0x8000001807077221 */ /* 0x000fe20000010000 */
[----:B------:R-:W-:Y:S01]  /*2f90*/  IADD3 R4, P1, R49, R22, RZ ;  /* 0x0000001631047210 */ /* 0x000fe20007f3e0ff */
[----:B------:R-:W-:Y:S01]  /*2fa0*/  FMUL.FTZ R59, R16, R59 ;  /* 0x0000003b103b7220 */ /* 0x000fe20000410000 */
[----:B0-----:R-:W-:Y:S01]  /*2fb0*/  FFMA.FTZ R6, R28, R60, R29 ;  /* 0x0000003c1c067223 */ /* 0x001fe2000001001d */
[--C-:B------:R-:W-:Y:S01]  /*2fc0*/  IMAD.X R33, RZ, RZ, R0.reuse, P3 ;  /* 0x000000ffff217224 */ /* 0x100fe200018e0600 */
[----:B------:R-:W-:Y:S01]  /*2fd0*/  IADD3.X R46, RZ, R0, RZ, P4, !PT ;  /* 0x00000000ff2e7210 */ /* 0x000fe200027fe4ff */
[----:B------:R-:W-:Y:S02]  /*2fe0*/  IMAD.X R49, RZ, RZ, R0, P5 ;  /* 0x000000ffff317224 */ /* 0x000fe400028e0600 */
[----:B------:R-:W-:Y:S01]  /*2ff0*/  FMUL.FTZ R58, R16, R58 ;  /* 0x0000003a103a7220 */ /* 0x000fe20000410000 */
[----:B------:R-:W-:Y:S01]  /*3000*/  IADD3.X R34, RZ, R0, RZ, P6, !PT ;  /* 0x00000000ff227210 */ /* 0x000fe200037fe4ff */
[--C-:B------:R-:W-:Y:S01]  /*3010*/  FADD.FTZ R56, R56, -R24.reuse ;  /* 0x8000001838387221 */ /* 0x100fe20000010000 */
[-C--:B------:R-:W-:Y:S01]  /*3020*/  IADD3 R35, P3, R35, R22.reuse, RZ ;  /* 0x0000001623237210 */ /* 0x080fe20007f7e0ff */
[C---:B------:R-:W-:Y:S01]  /*3030*/  FMUL.FTZ R57, R16.reuse, R57 ;  /* 0x0000003910397220 */ /* 0x040fe20000410000 */
[----:B------:R-:W-:Y:S01]  /*3040*/  IADD3 R37, P4, R37, R22, RZ ;  /* 0x0000001625257210 */ /* 0x000fe20007f9e0ff */
[--C-:B------:R-:W-:Y:S01]  /*3050*/  FADD.FTZ R55, R55, -R24.reuse ;  /* 0x8000001837377221 */ /* 0x100fe20000010000 */
[----:B-1----:R-:W-:Y:S01]  /*3060*/  FMUL.FTZ R27, R16, R7 ;  /* 0x00000007101b7220 */ /* 0x002fe20000410000 */
[--C-:B------:R-:W-:Y:S01]  /*3070*/  FADD.FTZ R54, R54, -R24.reuse ;  /* 0x8000001836367221 */ /* 0x100fe20000010000 */
[C---:B------:R-:W-:Y:S01]  /*3080*/  FMUL.FTZ R56, R16.reuse, R56 ;  /* 0x0000003810387220 */ /* 0x040fe20000410000 */
[C---:B------:R-:W-:Y:S01]  /*3090*/  FMUL.FTZ R55, R16.reuse, R55 ;  /* 0x0000003710377220 */ /* 0x040fe20000410000 */
[--C-:B------:R-:W-:Y:S01]  /*30a0*/  FADD.FTZ R53, R53, -R24.reuse ;  /* 0x8000001835357221 */ /* 0x100fe20000010000 */
[----:B------:R-:W-:Y:S01]  /*30b0*/  FMUL.FTZ R54, R16, R54 ;  /* 0x0000003610367220 */ /* 0x000fe20000410000 */
[----:B------:R-:W-:-:S02]  /*30c0*/  FADD.FTZ R52, R52, -R24 ;  /* 0x8000001834347221 */ /* 0x000fc40000010000 */
[C---:B------:R-:W-:Y:S02]  /*30d0*/  FMUL.FTZ R53, R16.reuse, R53 ;  /* 0x0000003510357220 */ /* 0x040fe40000410000 */
[----:B------:R-:W-:Y:S01]  /*30e0*/  FMUL.FTZ R52, R16, R52 ;  /* 0x0000003410347220 */ /* 0x000fe20000410000 */
[-C--:B--2---:R-:W-:Y:S02]  /*30f0*/  IADD3 R25, P5, R25, R22.reuse, RZ ;  /* 0x0000001619197210 */ /* 0x084fe40007fbe0ff */
[----:B---3--:R-:W-:Y:S02]  /*3100*/  IADD3 R22, P6, R17, R22, RZ ;  /* 0x0000001611167210 */ /* 0x008fe40007fde0ff */
[----:B------:R-:W2:Y:S04]  /*3110*/  LDL.LU R17, [R1+0x170] ;  /* 0x0001700001117983 */ /* 0x000ea80000300800 */
[----:B------:R0:W-:Y:S01]  /*3120*/  STL [R1+0xd4], R6 ;  /* 0x0000d40601007387 */ /* 0x0001e20000100800 */
[----:B----4-:R-:W-:-:S04]  /*3130*/  FADD.FTZ R26, R5, -R24 ;  /* 0x80000018051a7221 */ /* 0x010fc80000010000 */
[----:B------:R-:W-:Y:S01]  /*3140*/  FMUL.FTZ R26, R16, R26 ;  /* 0x0000001a101a7220 */ /* 0x000fe20000410000 */
[C-C-:B------:R-:W-:Y:S01]  /*3150*/  FFMA.FTZ R5, R28.reuse, R59, R29.reuse ;  /* 0x0000003b1c057223 */ /* 0x140fe2000001001d */
[C-C-:B0-----:R-:W-:Y:S02]  /*3160*/  FFMA.FTZ R6, R28.reuse, R57, R29.reuse ;  /* 0x000000391c067223 */ /* 0x141fe4000001001d */
[C-C-:B------:R-:W-:Y:S01]  /*3170*/  FFMA.FTZ R7, R28.reuse, R26, R29.reuse ;  /* 0x0000001a1c077223 */ /* 0x140fe2000001001d */
[C-C-:B------:R-:W-:Y:S01]  /*3180*/  FFMA.FTZ R26, R28.reuse, R58, R29.reuse ;  /* 0x0000003a1c1a7223 */ /* 0x140fe2000001001d */
[----:B------:R0:W-:Y:S04]  /*3190*/  STL [R1+0xd8], R5 ;  /* 0x0000d80501007387 */ /* 0x0001e80000100800 */
[----:B------:R1:W-:Y:S04]  /*31a0*/  STL [R1+0xe0], R26 ;  /* 0x0000e01a01007387 */ /* 0x0003e80000100800 */
[----:B------:R3:W-:Y:S01]  /*31b0*/  STL [R1+0xec], R6 ;  /* 0x0000ec0601007387 */ /* 0x0007e20000100800 */
[C-C-:B0-----:R-:W-:Y:S01]  /*31c0*/  FFMA.FTZ R5, R28.reuse, R56, R29.reuse ;  /* 0x000000381c057223 */ /* 0x141fe2000001001d */
[----:B-1----:R-:W-:-:S04]  /*31d0*/  FFMA.FTZ R26, R28, R55, R29 ;  /* 0x000000371c1a7223 */ /* 0x002fc8000001001d */
[----:B------:R0:W-:Y:S01]  /*31e0*/  STL [R1+0xfc], R5 ;  /* 0x0000fc0501007387 */ /* 0x0001e20000100800 */
[----:B---3--:R-:W-:-:S03]  /*31f0*/  FFMA.FTZ R6, R28, R54, R29 ;  /* 0x000000361c067223 */ /* 0x008fc6000001001d */
[----:B------:R1:W-:Y:S04]  /*3200*/  STL [R1+0x104], R26 ;  /* 0x0001041a01007387 */ /* 0x0003e80000100800 */
[----:B------:R3:W-:Y:S01]  /*3210*/  STL [R1+0x100], R6 ;  /* 0x0001000601007387 */ /* 0x0007e20000100800 */
[C-C-:B0-----:R-:W-:Y:S01]  /*3220*/  FFMA.FTZ R5, R28.reuse, R53, R29.reuse ;  /* 0x000000351c057223 */ /* 0x141fe2000001001d */
[----:B-1----:R-:W-:-:S04]  /*3230*/  FFMA.FTZ R26, R28, R52, R29 ;  /* 0x000000341c1a7223 */ /* 0x002fc8000001001d */
[----:B------:R-:W-:Y:S01]  /*3240*/  STL [R1+0xf8], R5 ;  /* 0x0000f80501007387 */ /* 0x000fe20000100800 */
[----:B---3--:R-:W-:-:S03]  /*3250*/  FFMA.FTZ R6, R28, R27, R29 ;  /* 0x0000001b1c067223 */ /* 0x008fc6000001001d */
[----:B------:R-:W-:Y:S04]  /*3260*/  STL [R1+0xf4], R26 ;  /* 0x0000f41a01007387 */ /* 0x000fe80000100800 */
[----:B------:R0:W-:Y:S04]  /*3270*/  STL [R1+0xf0], R6 ;  /* 0x0000f00601007387 */ /* 0x0001e80000100800 */
[----:B0-----:R-:W3:Y:S01]  /*3280*/  LDL.LU R6, [R1+0x1c] ;  /* 0x00001c0001067983 */ /* 0x001ee20000300800 */
[--C-:B------:R-:W-:Y:S01]  /*3290*/  FADD.FTZ R8, R8, -R24.reuse ;  /* 0x8000001808087221 */ /* 0x100fe20000010000 */
[--C-:B------:R-:W-:Y:S01]  /*32a0*/  FADD.FTZ R9, R9, -R24.reuse ;  /* 0x8000001809097221 */ /* 0x100fe20000010000 */
[----:B------:R-:W-:-:S02]  /*32b0*/  FADD.FTZ R10, R10, -R24 ;  /* 0x800000180a0a7221 */ /* 0x000fc40000010000 */
[C---:B------:R-:W-:Y:S01]  /*32c0*/  FMUL.FTZ R8, R16.reuse, R8 ;  /* 0x0000000810087220 */ /* 0x040fe20000410000 */
[C---:B------:R-:W-:Y:S01]  /*32d0*/  FMUL.FTZ R9, R16.reuse, R9 ;  /* 0x0000000910097220 */ /* 0x040fe20000410000 */
[----:B------:R-:W-:Y:S02]  /*32e0*/  FMUL.FTZ R10, R16, R10 ;  /* 0x0000000a100a7220 */ /* 0x000fe40000410000 */
[C-C-:B------:R-:W-:Y:S01]  /*32f0*/  FFMA.FTZ R5, R28.reuse, R8, R29.reuse ;  /* 0x000000081c057223 */ /* 0x140fe2000001001d */
[----:B------:R-:W-:Y:S01]  /*3300*/  FFMA.FTZ R8, R28, R9, R29 ;  /* 0x000000091c087223 */ /* 0x000fe2000001001d */
[----:B------:R-:W-:-:S03]  /*3310*/  FADD.FTZ R11, R11, -R24 ;  /* 0x800000180b0b7221 */ /* 0x000fc60000010000 */
[----:B------:R0:W-:Y:S01]  /*3320*/  STL [R1+0xe8], R5 ;  /* 0x0000e80501007387 */ /* 0x0001e20000100800 */
[----:B------:R-:W-:-:S03]  /*3330*/  FMUL.FTZ R11, R16, R11 ;  /* 0x0000000b100b7220 */ /* 0x000fc60000410000 */
[----:B------:R1:W-:Y:S04]  /*3340*/  STL [R1+0xe4], R8 ;  /* 0x0000e40801007387 */ /* 0x0003e80000100800 */
[----:B------:R-:W4:Y:S01]  /*3350*/  LDL.LU R53, [R1+0x48] ;  /* 0x0000480001357983 */ /* 0x000f220000300800 */
[----:B0-----:R-:W-:-:S03]  /*3360*/  FFMA.FTZ R5, R28, R10, R29 ;  /* 0x0000000a1c057223 */ /* 0x001fc6000001001d */
[----:B------:R-:W2:Y:S01]  /*3370*/  LDL.LU R52, [R1+0x4c] ;  /* 0x00004c0001347983 */ /* 0x000ea20000300800 */
[----:B-1----:R-:W-:Y:S02]  /*3380*/  IADD3.X R8, RZ, R0, RZ, P6, !PT ;  /* 0x00000000ff087210 */ /* 0x002fe400037fe4ff */
[C---:B------:R-:W-:Y:S01]  /*3390*/  LEA R30, P6, R22.reuse, UR6, 0x1 ;  /* 0x00000006161e7c11 */ /* 0x040fe2000f8c08ff */
[----:B------:R0:W-:Y:S03]  /*33a0*/  STL [R1+0xdc], R5 ;  /* 0x0000dc0501007387 */ /* 0x0001e60000100800 */
[----:B------:R-:W-:Y:S01]  /*33b0*/  LEA.HI.X R31, R22, UR7, R8, 0x1, P6 ;  /* 0x00000007161f7c11 */ /* 0x000fe2000b0f0c08 */
[----:B0-----:R-:W-:Y:S01]  /*33c0*/  FFMA.FTZ R5, R28, R11, R29 ;  /* 0x0000000b1c057223 */ /* 0x001fe2000001001d */
[----:B------:R-:W-:-:S04]  /*33d0*/  LEA R28, P6, R47, UR6, 0x1 ;  /* 0x000000062f1c7c11 */ /* 0x000fc8000f8c08ff */
[----:B------:R-:W-:Y:S02]  /*33e0*/  LEA.HI.X R29, R47, UR7, R49, 0x1, P6 ;  /* 0x000000072f1d7c11 */ /* 0x000fe4000b0f0c31 */
[----:B------:R-:W-:-:S04]  /*33f0*/  LEA R26, P6, R36, UR6, 0x1 ;  /* 0x00000006241a7c11 */ /* 0x000fc8000f8c08ff */
[----:B------:R-:W-:Y:S02]  /*3400*/  LEA.HI.X R27, R36, UR7, R46, 0x1, P6 ;  /* 0x00000007241b7c11 */ /* 0x000fe4000b0f0c2e */
[C---:B------:R-:W-:Y:S01]  /*3410*/  LEA R22, P6, R23.reuse, UR6, 0x1 ;  /* 0x0000000617167c11 */ /* 0x040fe2000f8c08ff */
[----:B------:R-:W-:Y:S03]  /*3420*/  STL [R1+0x120], R5 ;  /* 0x0001200501007387 */ /* 0x000fe60000100800 */
[----:B------:R-:W-:Y:S01]  /*3430*/  LEA.HI.X R23, R23, UR7, R34, 0x1, P6 ;  /* 0x0000000717177c11 */ /* 0x000fe2000b0f0c22 */
[----:B------:R-:W-:Y:S01]  /*3440*/  STL [R1+0x164], R30 ;  /* 0x0001641e01007387 */ /* 0x000fe20000100800 */
[----:B------:R-:W-:-:S03]  /*3450*/  LEA R10, P6, R32, UR6, 0x1 ;  /* 0x00000006200a7c11 */ /* 0x000fc6000f8c08ff */
[----:B------:R-:W-:Y:S01]  /*3460*/  STL [R1+0x158], R31 ;  /* 0x0001581f01007387 */ /* 0x000fe20000100800 */
[----:B------:R-:W-:-:S03]  /*3470*/  LEA.HI.X R11, R32, UR7, R33, 0x1, P6 ;  /* 0x00000007200b7c11 */ /* 0x000fc6000b0f0c21 */
[----:B------:R-:W-:Y:S04]  /*3480*/  STL [R1+0x14c], R28 ;  /* 0x00014c1c01007387 */ /* 0x000fe80000100800 */
[----:B------:R-:W-:Y:S04]  /*3490*/  STL [R1+0x168], R28 ;  /* 0x0001681c01007387 */ /* 0x000fe80000100800 */
[----:B------:R-:W-:Y:S04]  /*34a0*/  STL [R1+0x148], R29 ;  /* 0x0001481d01007387 */ /* 0x000fe80000100800 */
[----:B------:R-:W-:Y:S04]  /*34b0*/  STL [R1+0x144], R26 ;  /* 0x0001441a01007387 */ /* 0x000fe80000100800 */
[----:B------:R-:W-:Y:S04]  /*34c0*/  STL [R1+0x140], R27 ;  /* 0x0001401b01007387 */ /* 0x000fe80000100800 */
[----:B------:R-:W-:Y:S04]  /*34d0*/  STL [R1+0x150], R22 ;  /* 0x0001501601007387 */ /* 0x000fe80000100800 */
[----:B------:R-:W-:Y:S04]  /*34e0*/  STL [R1+0x13c], R23 ;  /* 0x00013c1701007387 */ /* 0x000fe80000100800 */
[----:B------:R-:W-:Y:S04]  /*34f0*/  STL [R1+0x154], R10 ;  /* 0x0001540a01007387 */ /* 0x000fe80000100800 */
[----:B------:R0:W-:Y:S04]  /*3500*/  STL [R1+0x138], R11 ;  /* 0x0001380b01007387 */ /* 0x0001e80000100800 */
[----:B0-----:R-:W2:Y:S04]  /*3510*/  LDL.LU R11, [R1+0x20] ;  /* 0x00002000010b7983 */ /* 0x001ea80000300800 */
[----:B------:R-:W2:Y:S01]  /*3520*/  LDL.LU R10, [R1+0x8] ;  /* 0x00000800010a7983 */ /* 0x000ea20000300800 */
[----:B---3--:R-:W-:-:S03]  /*3530*/  FADD.FTZ R32, R6, -R24 ;  /* 0x8000001806207221 */ /* 0x008fc60000010000 */
[----:B------:R-:W3:Y:S04]  /*3540*/  LDL.LU R6, [R1+0x4] ;  /* 0x0000040001067983 */ /* 0x000ee80000300800 */
[----:B------:R-:W3:Y:S01]  /*3550*/  LDL.LU R5, [R1] ;  /* 0x0000000001057983 */ /* 0x000ee20000300800 */
[----:B------:R-:W-:Y:S01]  /*3560*/  SHF.L.U32 R9, R44, 0x10, RZ ;  /* 0x000000102c097819 */ /* 0x000fe200000006ff */
[----:B------:R-:W-:Y:S01]  /*3570*/  IMAD.U32 R45, R45, 0x10000, RZ ;  /* 0x000100002d2d7824 */ /* 0x000fe200078e00ff */
[----:B------:R-:W-:-:S03]  /*3580*/  LEA R8, P6, R3, UR6, 0x1 ;  /* 0x0000000603087c11 */ /* 0x000fc6000f8c08ff */
[C---:B------:R-:W-:Y:S01]  /*3590*/  FADD.FTZ R9, -R24.reuse, R9 ;  /* 0x0000000918097221 */ /* 0x040fe20000010100 */
[----:B------:R-:W-:Y:S01]  /*35a0*/  FADD.FTZ R45, -R24, R45 ;  /* 0x0000002d182d7221 */ /* 0x000fe20000010100 */
[C---:B------:R-:W-:Y:S02]  /*35b0*/  FMUL.FTZ R32, R16.reuse, R32 ;  /* 0x0000002010207220 */ /* 0x040fe40000410000 */
[C---:B------:R-:W-:Y:S02]  /*35c0*/  FMUL.FTZ R36, R16.reuse, R9 ;  /* 0x0000000910247220 */ /* 0x040fe40000410000 */
[----:B------:R-:W-:Y:S01]  /*35d0*/  FFMA.FTZ R34, R15, R32, R13 ;  /* 0x000000200f227223 */ /* 0x000fe2000001000d */
[----:B----4-:R-:W-:Y:S01]  /*35e0*/  LEA.HI.X R9, R3, UR7, R53, 0x1, P6 ;  /* 0x0000000703097c11 */ /* 0x010fe2000b0f0c35 */
[----:B------:R-:W-:Y:S01]  /*35f0*/  FMUL.FTZ R3, R16, R45 ;  /* 0x0000002d10037220 */ /* 0x000fe20000410000 */
[----:B------:R-:W-:Y:S01]  /*3600*/  FFMA.FTZ R36, R39, R36, R38 ;  /* 0x0000002427247223 */ /* 0x000fe20000010026 */
[----:B------:R-:W-:-:S02]  /*3610*/  LEA R32, P6, R2, UR6, 0x1 ;  /* 0x0000000602207c11 */ /* 0x000fc4000f8c08ff */
[----:B------:R-:W-:Y:S02]  /*3620*/  FFMA.FTZ R44, R14, R3, R12 ;  /* 0x000000030e2c7223 */ /* 0x000fe4000001000c */
[----:B--2---:R-:W-:Y:S02]  /*3630*/  LEA.HI.X R33, R2, UR7, R52, 0x1, P6 ;  /* 0x0000000702217c11 */ /* 0x004fe4000b0f0c34 */
[----:B------:R-:W-:Y:S02]  /*3640*/  F2FP.BF16.F32.PACK_AB R3, R36, R7 ;  /* 0x000000072403723e */ /* 0x000fe400000010ff */
[----:B------:R-:W-:Y:S02]  /*3650*/  F2FP.BF16.F32.PACK_AB R2, R44, R34 ;  /* 0x000000222c02723e */ /* 0x000fe400000010ff */
[-C--:B------:R-:W-:Y:S02]  /*3660*/  IADD3.X R7, RZ, R0.reuse, RZ, P3, !PT ;  /* 0x00000000ff077210 */ /* 0x080fe40001ffe4ff */
[----:B------:R-:W-:-:S02]  /*3670*/  IADD3.X R44, RZ, R0, RZ, P4, !PT ;  /* 0x00000000ff2c7210 */ /* 0x000fc400027fe4ff */
[----:B------:R-:W-:Y:S02]  /*3680*/  LEA R36, P3, R37, UR6, 0x1 ;  /* 0x0000000625247c11 */ /* 0x000fe4000f8608ff */
[----:B------:R-:W-:Y:S02]  /*3690*/  SHF.L.U32 R50, R50, 0x10, RZ ;  /* 0x0000001032327819 */ /* 0x000fe400000006ff */
[----:B------:R-:W-:Y:S01]  /*36a0*/  LEA R34, P4, R35, UR6, 0x1 ;  /* 0x0000000623227c11 */ /* 0x000fe2000f8808ff */
[----:B------:R-:W-:Y:S01]  /*36b0*/  STL [R1+0x12c], R8 ;  /* 0x00012c0801007387 */ /* 0x000fe20000100800 */
[----:B------:R-:W-:Y:S01]  /*36c0*/  LEA.HI.X R37, R37, UR7, R44, 0x1, P3 ;  /* 0x0000000725257c11 */ /* 0x000fe200098f0c2c */
[----:B------:R-:W-:Y:S01]  /*36d0*/  FADD.FTZ R50, -R24, R50 ;  /* 0x0000003218327221 */ /* 0x000fe20000010100 */
[----:B------:R-:W-:Y:S01]  /*36e0*/  LEA.HI.X R35, R35, UR7, R7, 0x1, P4 ;  /* 0x0000000723237c11 */ /* 0x000fe2000a0f0c07 */
[----:B------:R-:W-:Y:S04]  /*36f0*/  STL [R1+0x128], R9 ;  /* 0x0001280901007387 */ /* 0x000fe80000100800 */
[----:B------:R-:W-:Y:S01]  /*3700*/  STL [R1+0x16c], R13 ;  /* 0x00016c0d01007387 */ /* 0x000fe20000100800 */
[----:B------:R-:W-:-:S03]  /*3710*/  FMUL.FTZ R50, R16, R50 ;  /* 0x0000003210327220 */ /* 0x000fc60000410000 */
[----:B------:R-:W-:Y:S04]  /*3720*/  STL [R1+0x130], R32 ;  /* 0x0001302001007387 */ /* 0x000fe80000100800 */
[----:B------:R-:W-:Y:S04]  /*3730*/  STL [R1+0x124], R33 ;  /* 0x0001242101007387 */ /* 0x000fe80000100800 */
[----:B------:R-:W-:Y:S04]  /*3740*/  STL [R1+0x160], R36 ;  /* 0x0001602401007387 */ /* 0x000fe80000100800 */
[----:B------:R0:W-:Y:S04]  /*3750*/  STL [R1+0x15c], R37 ;  /* 0x00015c2501007387 */ /* 0x0001e80000100800 */
[----:B------:R-:W-:Y:S04]  /*3760*/  STL [R1+0x134], R35 ;  /* 0x0001342301007387 */ /* 0x000fe80000100800 */
[----:B------:R-:W2:Y:S04]  /*3770*/  LDL.LU R52, [R1+0x9c] ;  /* 0x00009c0001347983 */ /* 0x000ea80000300800 */
[----:B------:R-:W4:Y:S04]  /*3780*/  LDL.LU R49, [R1+0xa0] ;  /* 0x0000a00001317983 */ /* 0x000f280000300800 */
[----:B------:R-:W2:Y:S04]  /*3790*/  LDL.LU R22, [R1+0xa4] ;  /* 0x0000a40001167983 */ /* 0x000ea80000300800 */
[----:B------:R-:W4:Y:S04]  /*37a0*/  LDL.LU R47, [R1+0xa8] ;  /* 0x0000a800012f7983 */ /* 0x000f280000300800 */
[----:B------:R-:W4:Y:S01]  /*37b0*/  LDL.LU R28, [R1+0xac] ;  /* 0x0000ac00011c7983 */ /* 0x000f220000300800 */
[----:B------:R-:W-:Y:S01]  /*37c0*/  SHF.L.U32 R44, R10, 0x10, RZ ;  /* 0x000000100a2c7819 */ /* 0x000fe200000006ff */
[----:B------:R-:W-:-:S04]  /*37d0*/  IMAD.U32 R7, R11, 0x10000, RZ ;  /* 0x000100000b077824 */ /* 0x000fc800078e00ff */
[----:B------:R-:W-:-:S04]  /*37e0*/  FADD.FTZ R44, -R24, R44 ;  /* 0x0000002c182c7221 */ /* 0x000fc80000010100 */
[----:B------:R-:W-:-:S04]  /*37f0*/  FMUL.FTZ R44, R16, R44 ;  /* 0x0000002c102c7220 */ /* 0x000fc80000410000 */
[----:B------:R-:W-:Y:S01]  /*3800*/  FFMA.FTZ R26, R39, R44, R38 ;  /* 0x0000002c271a7223 */ /* 0x000fe20000010026 */
[----:B---3--:R-:W-:Y:S01]  /*3810*/  SHF.L.U32 R45, R6, 0x10, RZ ;  /* 0x00000010062d7819 */ /* 0x008fe200000006ff */
[----:B------:R-:W-:-:S04]  /*3820*/  IMAD.U32 R46, R5, 0x10000, RZ ;  /* 0x00010000052e7824 */ /* 0x000fc800078e00ff */
[C---:B------:R-:W-:Y:S01]  /*3830*/  FADD.FTZ R45, -R24.reuse, R45 ;  /* 0x0000002d182d7221 */ /* 0x040fe20000010100 */
[----:B------:R-:W-:-:S03]  /*3840*/  FADD.FTZ R46, -R24, R46 ;  /* 0x0000002e182e7221 */ /* 0x000fc60000010100 */
[C---:B------:R-:W-:Y:S01]  /*3850*/  FMUL.FTZ R45, R16.reuse, R45 ;  /* 0x0000002d102d7220 */ /* 0x040fe20000410000 */
[----:B------:R-:W-:Y:S01]  /*3860*/  FMUL.FTZ R46, R16, R46 ;  /* 0x0000002e102e7220 */ /* 0x000fe20000410000 */
[C-C-:B------:R-:W-:Y:S02]  /*3870*/  FFMA.FTZ R5, R39.reuse, R50, R38.reuse ;  /* 0x0000003227057223 */ /* 0x140fe40000010026 */
[C-C-:B------:R-:W-:Y:S01]  /*3880*/  FFMA.FTZ R23, R39.reuse, R45, R38.reuse ;  /* 0x0000002d27177223 */ /* 0x140fe20000010026 */
[----:B------:R-:W-:Y:S02]  /*3890*/  FFMA.FTZ R11, R39, R46, R38 ;  /* 0x0000002e270b7223 */ /* 0x000fe40000010026 */
[----:B------:R-:W3:Y:S04]  /*38a0*/  LDL.LU R46, [R1+0xb0] ;  /* 0x0000b000012e7983 */ /* 0x000ee80000300800 */
[----:B------:R-:W3:Y:S04]  /*38b0*/  LDL.LU R45, [R1+0xb4] ;  /* 0x0000b400012d7983 */ /* 0x000ee80000300800 */
[----:B------:R1:W-:Y:S04]  /*38c0*/  STL [R1+0x7c], R5 ;  /* 0x00007c0501007387 */ /* 0x0003e80000100800 */
[----:B------:R-:W3:Y:S04]  /*38d0*/  LDL.LU R31, [R1+0xb8] ;  /* 0x0000b800011f7983 */ /* 0x000ee80000300800 */
[----:B------:R-:W3:Y:S04]  /*38e0*/  LDL.LU R44, [R1+0xbc] ;  /* 0x0000bc00012c7983 */ /* 0x000ee80000300800 */
[----:B0-----:R-:W3:Y:S01]  /*38f0*/  LDL.LU R37, [R1+0xc0] ;  /* 0x0000c00001257983 */ /* 0x001ee20000300800 */
[----:B------:R-:W-:Y:S01]  /*3900*/  IMAD.U32 R48, R48, 0x10000, RZ ;  /* 0x0001000030307824 */ /* 0x000fe200078e00ff */
[----:B------:R-:W-:-:S03]  /*3910*/  SHF.L.U32 R20, R20, 0x10, RZ ;  /* 0x0000001014147819 */ /* 0x000fc600000006ff */
[C---:B------:R-:W-:Y:S01]  /*3920*/  FADD.FTZ R48, -R24.reuse, R48 ;  /* 0x0000003018307221 */ /* 0x040fe20000010100 */
[----:B------:R-:W-:Y:S01]  /*3930*/  SHF.L.U32 R17, R17, 0x10, RZ ;  /* 0x0000001011117819 */ /* 0x000fe200000006ff */
[----:B------:R-:W-:Y:S02]  /*3940*/  FADD.FTZ R20, -R24, R20 ;  /* 0x0000001418147221 */ /* 0x000fe40000010100 */
[----:B------:R-:W-:Y:S01]  /*3950*/  FMUL.FTZ R48, R16, R48 ;  /* 0x0000003010307220 */ /* 0x000fe20000410000 */
[----:B------:R-:W-:Y:S01]  /*3960*/  SHF.L.U32 R51, R51, 0x10, RZ ;  /* 0x0000001033337819 */ /* 0x000fe200000006ff */
[----:B------:R-:W-:Y:S01]  /*3970*/  IMAD.U32 R41, R41, 0x10000, RZ ;  /* 0x0001000029297824 */ /* 0x000fe200078e00ff */
[----:B------:R-:W-:Y:S01]  /*3980*/  SHF.L.U32 R43, R43, 0x10, RZ ;  /* 0x000000102b2b7819 */ /* 0x000fe200000006ff */
[C---:B-1----:R-:W-:Y:S01]  /*3990*/  FFMA.FTZ R5, R39.reuse, R48, R38 ;  /* 0x0000003027057223 */ /* 0x042fe20000010026 */
[----:B------:R-:W-:Y:S01]  /*39a0*/  SHF.L.U32 R42, R42, 0x10, RZ ;  /* 0x000000102a2a7819 */ /* 0x000fe200000006ff */
[----:B------:R-:W-:Y:S01]  /*39b0*/  IMAD.U32 R18, R18, 0x10000, RZ ;  /* 0x0001000012127824 */ /* 0x000fe200078e00ff */
[----:B------:R-:W-:Y:S01]  /*39c0*/  SHF.L.U32 R40, R40, 0x10, RZ ;  /* 0x0000001028287819 */ /* 0x000fe200000006ff */
[----:B------:R-:W-:Y:S01]  /*39d0*/  FMUL.FTZ R20, R16, R20 ;  /* 0x0000001410147220 */ /* 0x000fe20000410000 */
        /* <DEDUP_REMOVED lines=8> */
[----:B------:R0:W-:Y:S01]  /*3a60*/  STL [R1+0x6c], R5 ;  /* 0x00006c0501007387 */ /* 0x0001e20000100800 */
[----:B------:R-:W-:Y:S01]  /*3a70*/  FFMA.FTZ R6, R39, R20, R38 ;  /* 0x0000001427067223 */ /* 0x000fe20000010026 */
[----:B------:R-:W-:-:S02]  /*3a80*/  FMUL.FTZ R17, R16, R17 ;  /* 0x0000001110117220 */ /* 0x000fc40000410000 */
[----:B------:R-:W3:Y:S01]  /*3a90*/  LDL.LU R36, [R1+0xc4] ;  /* 0x0000c40001247983 */ /* 0x000ee20000300800 */
[C---:B------:R-:W-:Y:S01]  /*3aa0*/  FMUL.FTZ R7, R16.reuse, R7 ;  /* 0x0000000710077220 */ /* 0x040fe20000410000 */
[C---:B------:R-:W-:Y:S02]  /*3ab0*/  FMUL.FTZ R51, R16.reuse, R51 ;  /* 0x0000003310337220 */ /* 0x040fe40000410000 */
[----:B------:R-:W3:Y:S01]  /*3ac0*/  LDL.LU R30, [R1+0xc8] ;  /* 0x0000c800011e7983 */ /* 0x000ee20000300800 */
[C---:B------:R-:W-:Y:S01]  /*3ad0*/  FMUL.FTZ R43, R16.reuse, R43 ;  /* 0x0000002b102b7220 */ /* 0x040fe20000410000 */
[C---:B------:R-:W-:Y:S01]  /*3ae0*/  FMUL.FTZ R42, R16.reuse, R42 ;  /* 0x0000002a102a7220 */ /* 0x040fe20000410000 */
[C---:B------:R-:W-:Y:S01]  /*3af0*/  FMUL.FTZ R41, R16.reuse, R41 ;  /* 0x0000002910297220 */ /* 0x040fe20000410000 */
[----:B------:R-:W3:Y:S01]  /*3b00*/  LDL.LU R29, [R1+0xcc] ;  /* 0x0000cc00011d7983 */ /* 0x000ee20000300800 */
[C---:B------:R-:W-:Y:S01]  /*3b10*/  FMUL.FTZ R40, R16.reuse, R40 ;  /* 0x0000002810287220 */ /* 0x040fe20000410000 */
[----:B------:R-:W-:-:S02]  /*3b20*/  FMUL.FTZ R18, R16, R18 ;  /* 0x0000001210127220 */ /* 0x000fc40000410000 */
[----:B------:R-:W3:Y:S01]  /*3b30*/  LDL.LU R27, [R1+0xd0] ;  /* 0x0000d000011b7983 */ /* 0x000ee20000300800 */
[----:B------:R-:W-:-:S03]  /*3b40*/  FFMA.FTZ R10, R39, R7, R38 ;  /* 0x00000007270a7223 */ /* 0x000fc60000010026 */
[----:B------:R-:W3:Y:S01]  /*3b50*/  LDL.LU R13, [R1+0x78] ;  /* 0x00007800010d7983 */ /* 0x000ee20000300800 */
[C-C-:B------:R-:W-:Y:S01]  /*3b60*/  FFMA.FTZ R35, R39.reuse, R51, R38.reuse ;  /* 0x0000003327237223 */ /* 0x140fe20000010026 */
[C-C-:B------:R-:W-:Y:S02]  /*3b70*/  FFMA.FTZ R32, R39.reuse, R43, R38.reuse ;  /* 0x0000002b27207223 */ /* 0x140fe40000010026 */
[----:B------:R1:W-:Y:S01]  /*3b80*/  STL [R1+0x50], R6 ;  /* 0x0000500601007387 */ /* 0x0003e20000100800 */
[C-C-:B------:R-:W-:Y:S01]  /*3b90*/  FFMA.FTZ R8, R39.reuse, R42, R38.reuse ;  /* 0x0000002a27087223 */ /* 0x140fe20000010026 */
[C-C-:B------:R-:W-:Y:S01]  /*3ba0*/  FFMA.FTZ R9, R39.reuse, R41, R38.reuse ;  /* 0x0000002927097223 */ /* 0x140fe20000010026 */
[C-C-:B------:R-:W-:Y:S01]  /*3bb0*/  FFMA.FTZ R33, R39.reuse, R40, R38.reuse ;  /* 0x0000002827217223 */ /* 0x140fe20000010026 */
[C-C-:B0-----:R-:W-:Y:S01]  /*3bc0*/  FFMA.FTZ R5, R39.reuse, R18, R38.reuse ;  /* 0x0000001227057223 */ /* 0x141fe20000010026 */
[----:B--2---:R-:W-:Y:S01]  /*3bd0*/  IMAD.U32 R20, R22, 0x10000, RZ ;  /* 0x0001000016147824 */ /* 0x004fe200078e00ff */
[----:B----4-:R-:W-:Y:S01]  /*3be0*/  SHF.L.U32 R59, R28, 0x10, RZ ;  /* 0x000000101c3b7819 */ /* 0x010fe200000006ff */
[----:B------:R-:W2:Y:S01]  /*3bf0*/  LDL.LU R22, [R1+0x8c] ;  /* 0x00008c0001167983 */ /* 0x000ea20000300800 */
[----:B-1----:R-:W-:Y:S01]  /*3c00*/  FFMA.FTZ R6, R39, R17, R38 ;  /* 0x0000001127067223 */ /* 0x002fe20000010026 */
[----:B------:R-:W-:Y:S01]  /*3c10*/  IMAD.X R17, RZ, RZ, R0, P5 ;  /* 0x000000ffff117224 */ /* 0x000fe200028e0600 */
[C---:B------:R-:W-:Y:S01]  /*3c20*/  LEA R38, P3, R25.reuse, UR6, 0x1 ;  /* 0x0000000619267c11 */ /* 0x040fe2000f8608ff */
[----:B------:R-:W4:Y:S03]  /*3c30*/  LDL.LU R28, [R1+0x98] ;  /* 0x00009800011c7983 */ /* 0x000f260000300800 */
[----:B------:R-:W-:-:S02]  /*3c40*/  LEA.HI.X R39, R25, UR7, R17, 0x1, P3 ;  /* 0x0000000719277c11 */ /* 0x000fc400098f0c11 */
[----:B------:R-:W-:Y:S02]  /*3c50*/  SHF.L.U32 R25, R49, 0x10, RZ ;  /* 0x0000001031197819 */ /* 0x000fe400000006ff */
[----:B------:R-:W-:Y:S02]  /*3c60*/  SHF.L.U32 R17, R47, 0x10, RZ ;  /* 0x000000102f117819 */ /* 0x000fe400000006ff */
[----:B---3--:R-:W-:Y:S02]  /*3c70*/  SHF.L.U32 R55, R45, 0x10, RZ ;  /* 0x000000102d377819 */ /* 0x008fe400000006ff */
[----:B------:R-:W-:Y:S02]  /*3c80*/  SHF.L.U32 R53, R31, 0x10, RZ ;  /* 0x000000101f357819 */ /* 0x000fe400000006ff */
[----:B------:R-:W3:Y:S01]  /*3c90*/  LDL.LU R31, [R1+0x90] ;  /* 0x00009000011f7983 */ /* 0x000ee20000300800 */
[----:B------:R-:W-:Y:S01]  /*3ca0*/  IMAD.U32 R51, R44, 0x10000, RZ ;  /* 0x000100002c337824 */ /* 0x000fe200078e00ff */
[----:B------:R-:W-:-:S02]  /*3cb0*/  SHF.L.U32 R49, R37, 0x10, RZ ;  /* 0x0000001025317819 */ /* 0x000fc400000006ff */
[----:B------:R-:W4:Y:S04]  /*3cc0*/  LDL.LU R37, [R1+0x88] ;  /* 0x0000880001257983 */ /* 0x000f280000300800 */
[----:B------:R-:W4:Y:S04]  /*3cd0*/  LDL.LU R47, [R1+0x80] ;  /* 0x00008000012f7983 */ /* 0x000f280000300800 */
[----:B------:R-:W2:Y:S04]  /*3ce0*/  LDL.LU R44, [R1+0x70] ;  /* 0x00007000012c7983 */ /* 0x000ea80000300800 */
[----:B------:R-:W4:Y:S01]  /*3cf0*/  LDL.LU R45, [R1+0x60] ;  /* 0x00006000012d7983 */ /* 0x000f220000300800 */
[----:B------:R-:W-:-:S02]  /*3d00*/  IADD3.X R7, RZ, R0, RZ, P2, !PT ;  /* 0x00000000ff077210 */ /* 0x000fc400017fe4ff */
[C---:B------:R-:W-:Y:S02]  /*3d10*/  LEA R40, P2, R21.reuse, UR6, 0x1 ;  /* 0x0000000615287c11 */ /* 0x040fe4000f8408ff */
[----:B------:R-:W-:Y:S01]  /*3d20*/  SHF.L.U32 R42, R52, 0x10, RZ ;  /* 0x00000010342a7819 */ /* 0x000fe200000006ff */
[----:B------:R-:W-:Y:S01]  /*3d30*/  IMAD.U32 R57, R46, 0x10000, RZ ;  /* 0x000100002e397824 */ /* 0x000fe200078e00ff */
[----:B------:R-:W-:Y:S01]  /*3d40*/  LEA.HI.X R41, R21, UR7, R7, 0x1, P2 ;  /* 0x0000000715297c11 */ /* 0x000fe200090f0c07 */
[----:B------:R-:W4:Y:S04]  /*3d50*/  LDL.LU R46, [R1+0x40] ;  /* 0x00004000012e7983 */ /* 0x000f280000300800 */
[----:B------:R-:W4:Y:S01]  /*3d60*/  LDL.LU R43, [R1+0x3c] ;  /* 0x00003c00012b7983 */ /* 0x000f220000300800 */
[----:B------:R-:W-:Y:S01]  /*3d70*/  SHF.L.U32 R21, R36, 0x10, RZ ;  /* 0x0000001024157819 */ /* 0x000fe200000006ff */
[----:B------:R-:W-:Y:S01]  /*3d80*/  IMAD.U32 R18, R30, 0x10000, RZ ;  /* 0x000100001e127824 */ /* 0x000fe200078e00ff */
[----:B------:R-:W-:Y:S01]  /*3d90*/  SHF.L.U32 R7, R29, 0x10, RZ ;  /* 0x000000101d077819 */ /* 0x000fe200000006ff */
[----:B------:R-:W-:-:S02]  /*3da0*/  FADD.FTZ R29, -R24, R42 ;  /* 0x0000002a181d7221 */ /* 0x000fc40000010100 */
[----:B------:R-:W4:Y:S01]  /*3db0*/  LDL.LU R42, [R1+0x38] ;  /* 0x00003800012a7983 */ /* 0x000f220000300800 */
[----:B------:R-:W-:Y:S01]  /*3dc0*/  SHF.L.U32 R61, R27, 0x10, RZ ;  /* 0x000000101b3d7819 */ /* 0x000fe200000006ff */
[C---:B------:R-:W-:Y:S01]  /*3dd0*/  FADD.FTZ R27, -R24.reuse, R25 ;  /* 0x00000019181b7221 */ /* 0x040fe20000010100 */
[C---:B------:R-:W-:Y:S01]  /*3de0*/  FADD.FTZ R30, -R24.reuse, R20 ;  /* 0x00000014181e7221 */ /* 0x040fe20000010100 */
[----:B------:R-:W4:Y:S04]  /*3df0*/  LDL.LU R25, [R1+0x34] ;  /* 0x0000340001197983 */ /* 0x000f280000300800 */
[----:B------:R-:W4:Y:S01]  /*3e00*/  LDL.LU R20, [R1+0x30] ;  /* 0x0000300001147983 */ /* 0x000f220000300800 */
[----:B---3--:R-:W-:Y:S01]  /*3e10*/  FADD.FTZ R36, R31, -R24 ;  /* 0x800000181f247221 */ /* 0x008fe20000010000 */
[----:B------:R-:W-:-:S02]  /*3e20*/  FADD.FTZ R31, -R24, R17 ;  /* 0x00000011181f7221 */ /* 0x000fc40000010100 */
[----:B------:R-:W3:Y:S01]  /*3e30*/  LDL.LU R17, [R1+0x28] ;  /* 0x0000280001117983 */ /* 0x000ee20000300800 */
[----:B--2---:R-:W-:-:S03]  /*3e40*/  FADD.FTZ R58, R44, -R24 ;  /* 0x800000182c3a7221 */ /* 0x004fc60000010000 */
[----:B------:R-:W2:Y:S01]  /*3e50*/  LDL.LU R44, [R1+0x24] ;  /* 0x00002400012c7983 */ /* 0x000ea20000300800 */
[----:B----4-:R-:W-:-:S03]  /*3e60*/  FADD.FTZ R56, R45, -R24 ;  /* 0x800000182d387221 */ /* 0x010fc60000010000 */
[----:B------:R-:W4:Y:S01]  /*3e70*/  LDL.LU R45, [R1+0x108] ;  /* 0x00010800012d7983 */ /* 0x000f220000300800 */
[--C-:B------:R-:W-:Y:S01]  /*3e80*/  FADD.FTZ R13, R13, -R24.reuse ;  /* 0x800000180d0d7221 */ /* 0x100fe20000010000 */
[--C-:B------:R-:W-:Y:S01]  /*3e90*/  FADD.FTZ R22, R22, -R24.reuse ;  /* 0x8000001816167221 */ /* 0x100fe20000010000 */
[--C-:B------:R-:W-:Y:S01]  /*3ea0*/  FADD.FTZ R28, R28, -R24.reuse ;  /* 0x800000181c1c7221 */ /* 0x100fe20000010000 */
[--C-:B------:R-:W-:Y:S01]  /*3eb0*/  FADD.FTZ R37, R37, -R24.reuse ;  /* 0x8000001825257221 */ /* 0x100fe20000010000 */
[C---:B------:R-:W-:Y:S01]  /*3ec0*/  FADD.FTZ R59, -R24.reuse, R59 ;  /* 0x0000003b183b7221 */ /* 0x040fe20000010100 */
[----:B------:R-:W-:Y:S01]  /*3ed0*/  FADD.FTZ R52, R43, -R24 ;  /* 0x800000182b347221 */ /* 0x000fe20000010000 */
[----:B------:R-:W-:Y:S02]  /*3ee0*/  IMAD.X R43, RZ, RZ, R0, P1 ;  /* 0x000000ffff2b7224 */ /* 0x000fe400008e0600 */
[--C-:B------:R-:W-:Y:S01]  /*3ef0*/  FADD.FTZ R60, R47, -R24.reuse ;  /* 0x800000182f3c7221 */ /* 0x100fe20000010000 */
[C---:B------:R-:W-:Y:S01]  /*3f00*/  FADD.FTZ R57, -R24.reuse, R57 ;  /* 0x0000003918397221 */ /* 0x040fe20000010100 */
[C---:B------:R-:W-:Y:S01]  /*3f10*/  FADD.FTZ R55, -R24.reuse, R55 ;  /* 0x0000003718377221 */ /* 0x040fe20000010100 */
[----:B------:R-:W-:Y:S01]  /*3f20*/  FADD.FTZ R53, -R24, R53 ;  /* 0x0000003518357221 */ /* 0x000fe20000010100 */
[----:B------:R-:W-:Y:S01]  /*3f30*/  FADD.FTZ R54, R46, -R24 ;  /* 0x800000182e367221 */ /* 0x000fe20000010000 */
[C---:B------:R-:W-:Y:S01]  /*3f40*/  FADD.FTZ R51, -R24.reuse, R51 ;  /* 0x0000003318337221 */ /* 0x040fe20000010100 */
[C---:B------:R-:W-:Y:S01]  /*3f50*/  FADD.FTZ R49, -R24.reuse, R49 ;  /* 0x0000003118317221 */ /* 0x040fe20000010100 */
[C---:B------:R-:W-:Y:S01]  /*3f60*/  FADD.FTZ R21, -R24.reuse, R21 ;  /* 0x0000001518157221 */ /* 0x040fe20000010100 */
[C---:B------:R-:W-:Y:S01]  /*3f70*/  FADD.FTZ R18, -R24.reuse, R18 ;  /* 0x0000001218127221 */ /* 0x040fe20000010100 */
[----:B------:R-:W-:Y:S01]  /*3f80*/  FADD.FTZ R7, -R24, R7 ;  /* 0x0000000718077221 */ /* 0x000fe20000010100 */
[--C-:B------:R-:W-:Y:S01]  /*3f90*/  FADD.FTZ R50, R42, -R24.reuse ;  /* 0x800000182a327221 */ /* 0x100fe20000010000 */
[----:B------:R-:W-:Y:S01]  /*3fa0*/  LEA R42, P1, R4, UR6, 0x1 ;  /* 0x00000006042a7c11 */ /* 0x000fe2000f8208ff */
[----:B------:R-:W-:Y:S01]  /*3fb0*/  FADD.FTZ R61, -R24, R61 ;  /* 0x0000003d183d7221 */ /* 0x000fe20000010100 */
[----:B------:R-:W-:-:S02]  /*3fc0*/  FADD.FTZ R48, R25, -R24 ;  /* 0x8000001819307221 */ /* 0x000fc40000010000 */
[----:B------:R-:W-:Y:S02]  /*3fd0*/  LEA.HI.X R43, R4, UR7, R43, 0x1, P1 ;  /* 0x00000007042b7c11 */ /* 0x000fe400088f0c2b */
[----:B------:R-:W4:Y:S01]  /*3fe0*/  LDL.LU R4, [R1+0x2c] ;  /* 0x00002c0001047983 */ /* 0x000f220000300800 */
[----:B------:R-:W-:Y:S01]  /*3ff0*/  FADD.FTZ R20, R20, -R24 ;  /* 0x8000001814147221 */ /* 0x000fe20000010000 */
[----:B------:R-:W-:Y:S02]  /*4000*/  IADD3.X R0, RZ, R0, RZ, P0, !PT ;  /* 0x00000000ff007210 */ /* 0x000fe400007fe4ff */
[----:B------:R-:W-:-:S04]  /*4010*/  LEA R46, P0, R19, UR6, 0x1 ;  /* 0x00000006132e7c11 */ /* 0x000fc8000f8008ff */
[----:B------:R-:W-:Y:S01]  /*4020*/  LEA.HI.X R47, R19, UR7, R0, 0x1, P0 ;  /* 0x00000007132f7c11 */ /* 0x000fe200080f0c00 */
[----:B------:R-:W-:Y:S01]  /*4030*/  FMUL.FTZ R19, R16, R13 ;  /* 0x0000000d10137220 */ /* 0x000fe20000410000 */
[----:B---3--:R-:W-:Y:S01]  /*4040*/  FADD.FTZ R17, R17, -R24 ;  /* 0x8000001811117221 */ /* 0x008fe20000010000 */
[----:B--2---:R-:W-:-:S04]  /*4050*/  LEA R24, P2, R44, UR6, 0x1 ;  /* 0x000000062c187c11 */ /* 0x004fc8000f8408ff */
[----:B----4-:R-:W-:Y:S02]  /*4060*/  LEA.HI.X R25, R44, UR7, R45, 0x1, P2 ;  /* 0x000000072c197c11 */ /* 0x010fe400090f0c2d */
[----:B------:R-:W2:Y:S04]  /*4070*/  LDL.LU R45, [R1+0x10c] ;  /* 0x00010c00012d7983 */ /* 0x000ea80000300800 */
[----:B------:R-:W3:Y:S01]  /*4080*/  LDL.LU R13, [R1+0x16c] ;  /* 0x00016c00010d7983 */ /* 0x000ee20000300800 */
        /* <DEDUP_REMOVED lines=12> */
[----:B------:R-:W-:Y:S01]  /*4150*/  LEA R44, P1, R4, UR6, 0x1 ;  /* 0x00000006042c7c11 */ /* 0x000fe2000f8208ff */
[C-C-:B------:R-:W-:Y:S01]  /*4160*/  FFMA.FTZ R29, R14.reuse, R29, R12.reuse ;  /* 0x0000001d0e1d7223 */ /* 0x140fe2000001000c */
[----:B------:R-:W-:-:S02]  /*4170*/  FFMA.FTZ R27, R14, R27, R12 ;  /* 0x0000001b0e1b7223 */ /* 0x000fc4000001000c */
[----:B--2---:R-:W-:Y:S01]  /*4180*/  LEA.HI.X R45, R4, UR7, R45, 0x1, P1 ;  /* 0x00000007042d7c11 */ /* 0x004fe200088f0c2d */
[C---:B------:R-:W-:Y:S01]  /*4190*/  FMUL.FTZ R4, R16.reuse, R37 ;  /* 0x0000002510047220 */ /* 0x040fe20000410000 */
[C---:B------:R-:W-:Y:S01]  /*41a0*/  FMUL.FTZ R37, R16.reuse, R59 ;  /* 0x0000003b10257220 */ /* 0x040fe20000410000 */
[----:B------:R-:W-:Y:S01]  /*41b0*/  MOV R59, R31 ;  /* 0x0000001f003b7202 */ /* 0x000fe20000000f00 */
[C---:B------:R-:W-:Y:S01]  /*41c0*/  FMUL.FTZ R31, R16.reuse, R57 ;  /* 0x00000039101f7220 */ /* 0x040fe20000410000 */
[----:B------:R-:W-:Y:S02]  /*41d0*/  IMAD.MOV.U32 R57, RZ, RZ, R19 ;  /* 0x000000ffff397224 */ /* 0x000fe400078e0013 */
[----:B------:R-:W-:-:S03]  /*41e0*/  FMUL.FTZ R19, R16, R58 ;  /* 0x0000003a10137220 */ /* 0x000fc60000410000 */
[----:B------:R-:W-:Y:S01]  /*41f0*/  MOV R58, R57 ;  /* 0x00000039003a7202 */ /* 0x000fe20000000f00 */
[C---:B------:R-:W-:Y:S01]  /*4200*/  FMUL.FTZ R57, R16.reuse, R55 ;  /* 0x0000003710397220 */ /* 0x040fe20000410000 */
[----:B------:R-:W-:Y:S01]  /*4210*/  MOV R55, R59 ;  /* 0x0000003b00377202 */ /* 0x000fe20000000f00 */
[C---:B------:R-:W-:Y:S02]  /*4220*/  FMUL.FTZ R59, R16.reuse, R53 ;  /* 0x00000035103b7220 */ /* 0x040fe40000410000 */
[----:B------:R-:W-:Y:S02]  /*4230*/  IMAD.MOV.U32 R53, RZ, RZ, R57 ;  /* 0x000000ffff357224 */ /* 0x000fe400078e0039 */
[C---:B------:R-:W-:Y:S01]  /*4240*/  FMUL.FTZ R57, R16.reuse, R51 ;  /* 0x0000003310397220 */ /* 0x040fe20000410000 */
[----:B------:R-:W-:Y:S01]  /*4250*/  MOV R51, R58 ;  /* 0x0000003a00337202 */ /* 0x000fe20000000f00 */
[C---:B------:R-:W-:Y:S01]  /*4260*/  FMUL.FTZ R58, R16.reuse, R49 ;  /* 0x00000031103a7220 */ /* 0x040fe20000410000 */
[----:B------:R-:W-:Y:S01]  /*4270*/  MOV R49, R0 ;  /* 0x0000000000317202 */ /* 0x000fe20000000f00 */
[----:B------:R-:W-:Y:S01]  /*4280*/  FMUL.FTZ R0, R16, R50 ;  /* 0x0000003210007220 */ /* 0x000fe20000410000 */
[----:B------:R-:W-:-:S02]  /*4290*/  IMAD.MOV.U32 R50, RZ, RZ, R59 ;  /* 0x000000ffff327224 */ /* 0x000fc400078e003b */
[C---:B------:R-:W-:Y:S01]  /*42a0*/  FMUL.FTZ R59, R16.reuse, R21 ;  /* 0x00000015103b7220 */ /* 0x040fe20000410000 */
[----:B------:R-:W-:Y:S01]  /*42b0*/  MOV R21, R4 ;  /* 0x0000000400157202 */ /* 0x000fe20000000f00 */
[C---:B------:R-:W-:Y:S01]  /*42c0*/  FMUL.FTZ R4, R16.reuse, R48 ;  /* 0x0000003010047220 */ /* 0x040fe20000410000 */
[----:B------:R-:W-:Y:S01]  /*42d0*/  MOV R48, R36 ;  /* 0x0000002400307202 */ /* 0x000fe20000000f00 */
[C---:B------:R-:W-:Y:S01]  /*42e0*/  FMUL.FTZ R36, R16.reuse, R18 ;  /* 0x0000001210247220 */ /* 0x040fe20000410000 */
[----:B------:R-:W-:Y:S02]  /*42f0*/  IMAD.MOV.U32 R18, RZ, RZ, R53 ;  /* 0x000000ffff127224 */ /* 0x000fe400078e0035 */
[C---:B------:R-:W-:Y:S01]  /*4300*/  FMUL.FTZ R53, R16.reuse, R20 ;  /* 0x0000001410357220 */ /* 0x040fe20000410000 */
[----:B------:R-:W-:Y:S01]  /*4310*/  MOV R20, R37 ;  /* 0x0000002500147202 */ /* 0x000fe20000000f00 */
[C---:B------:R-:W-:Y:S01]  /*4320*/  FMUL.FTZ R37, R16.reuse, R7 ;  /* 0x0000000710257220 */ /* 0x040fe20000410000 */
[----:B------:R-:W-:Y:S01]  /*4330*/  MOV R7, R55 ;  /* 0x0000003700077202 */ /* 0x000fe20000000f00 */
[----:B------:R-:W-:Y:S01]  /*4340*/  FMUL.FTZ R55, R16, R17 ;  /* 0x0000001110377220 */ /* 0x000fe20000410000 */
[----:B------:R-:W-:-:S02]  /*4350*/  IMAD.MOV.U32 R17, RZ, RZ, R31 ;  /* 0x000000ffff117224 */ /* 0x000fc400078e001f */
[----:B------:R-:W-:Y:S01]  /*4360*/  FMUL.FTZ R31, R16, R61 ;  /* 0x0000003d101f7220 */ /* 0x000fe20000410000 */
[----:B------:R-:W-:Y:S01]  /*4370*/  MOV R16, R20 ;  /* 0x0000001400107202 */ /* 0x000fe20000000f00 */
[C-C-:B---3--:R-:W-:Y:S01]  /*4380*/  FFMA.FTZ R20, R15.reuse, R60, R13.reuse ;  /* 0x0000003c0f147223 */ /* 0x148fe2000001000d */
[----:B------:R-:W-:Y:S02]  /*4390*/  IMAD.MOV.U32 R60, RZ, RZ, R18 ;  /* 0x000000ffff3c7224 */ /* 0x000fe400078e0012 */
[C-C-:B------:R-:W-:Y:S01]  /*43a0*/  FFMA.FTZ R18, R15.reuse, R56, R13.reuse ;  /* 0x000000380f127223 */ /* 0x140fe2000001000d */
[----:B------:R-:W-:Y:S01]  /*43b0*/  MOV R56, R17 ;  /* 0x0000001100387202 */ /* 0x000fe20000000f00 */
[C-C-:B------:R-:W-:Y:S01]  /*43c0*/  FFMA.FTZ R17, R15.reuse, R54, R13.reuse ;  /* 0x000000360f117223 */ /* 0x140fe2000001000d */
[----:B------:R-:W-:Y:S01]  /*43d0*/  MOV R54, R16 ;  /* 0x0000001000367202 */ /* 0x000fe20000000f00 */
[----:B------:R-:W-:Y:S01]  /*43e0*/  FFMA.FTZ R16, R15, R52, R13 ;  /* 0x000000340f107223 */ /* 0x000fe2000001000d */
[----:B------:R-:W-:-:S02]  /*43f0*/  IMAD.MOV.U32 R52, RZ, RZ, R7 ;  /* 0x000000ffff347224 */ /* 0x000fc400078e0007 */
[C-C-:B------:R-:W-:Y:S01]  /*4400*/  FFMA.FTZ R7, R15.reuse, R0, R13.reuse ;  /* 0x000000000f077223 */ /* 0x140fe2000001000d */
[C-C-:B------:R-:W-:Y:S01]  /*4410*/  FFMA.FTZ R0, R15.reuse, R53, R13.reuse ;  /* 0x000000350f007223 */ /* 0x140fe2000001000d */
[----:B------:R-:W-:Y:S01]  /*4420*/  MOV R53, R30 ;  /* 0x0000001e00357202 */ /* 0x000fe20000000f00 */
[C-C-:B------:R-:W-:Y:S01]  /*4430*/  FFMA.FTZ R51, R15.reuse, R51, R13.reuse ;  /* 0x000000330f337223 */ /* 0x140fe2000001000d */
[----:B------:R-:W-:Y:S01]  /*4440*/  MOV R61, R50 ;  /* 0x00000032003d7202 */ /* 0x000fe20000000f00 */
[C-C-:B------:R-:W-:Y:S01]  /*4450*/  FFMA.FTZ R50, R15.reuse, R22, R13.reuse ;  /* 0x000000160f327223 */ /* 0x140fe2000001000d */
[C-C-:B------:R-:W-:Y:S01]  /*4460*/  FFMA.FTZ R49, R15.reuse, R49, R13.reuse ;  /* 0x000000310f317223 */ /* 0x140fe2000001000d */
[C-C-:B------:R-:W-:Y:S01]  /*4470*/  FFMA.FTZ R48, R15.reuse, R48, R13.reuse ;  /* 0x000000300f307223 */ /* 0x140fe2000001000d */
[C-C-:B------:R-:W-:Y:S01]  /*4480*/  FFMA.FTZ R21, R15.reuse, R21, R13.reuse ;  /* 0x000000150f157223 */ /* 0x140fe2000001000d */
[C-C-:B------:R-:W-:Y:S01]  /*4490*/  FFMA.FTZ R19, R15.reuse, R19, R13.reuse ;  /* 0x000000130f137223 */ /* 0x140fe2000001000d */
[C-C-:B------:R-:W-:Y:S01]  /*44a0*/  FFMA.FTZ R4, R15.reuse, R4, R13.reuse ;  /* 0x000000040f047223 */ /* 0x140fe2000001000d */
[----:B------:R-:W-:Y:S01]  /*44b0*/  FFMA.FTZ R13, R15, R55, R13 ;  /* 0x000000370f0d7223 */ /* 0x000fe2000001000d */
[C-C-:B------:R-:W-:Y:S01]  /*44c0*/  FFMA.FTZ R15, R14.reuse, R53, R12.reuse ;  /* 0x000000350e0f7223 */ /* 0x140fe2000001000c */
[C-C-:B------:R-:W-:Y:S01]  /*44d0*/  FFMA.FTZ R53, R14.reuse, R54, R12.reuse ;  /* 0x000000360e357223 */ /* 0x140fe2000001000c */
[----:B------:R-:W2:Y:S01]  /*44e0*/  LDL.LU R22, [R1+0xd4] ;  /* 0x0000d40001167983 */ /* 0x000ea20000300800 */
[C-C-:B------:R-:W-:Y:S01]  /*44f0*/  FFMA.FTZ R54, R14.reuse, R56, R12.reuse ;  /* 0x000000380e367223 */ /* 0x140fe2000001000c */
[C-C-:B------:R-:W-:Y:S01]  /*4500*/  FFMA.FTZ R55, R14.reuse, R60, R12.reuse ;  /* 0x0000003c0e377223 */ /* 0x140fe2000001000c */
[C-C-:B------:R-:W-:Y:S01]  /*4510*/  FFMA.FTZ R56, R14.reuse, R61, R12.reuse ;  /* 0x0000003d0e387223 */ /* 0x140fe2000001000c */
[----:B------:R-:W3:Y:S01]  /*4520*/  LDL.LU R30, [R1+0x164] ;  /* 0x00016400011e7983 */ /* 0x000ee20000300800 */
[C-C-:B------:R-:W-:Y:S01]  /*4530*/  FFMA.FTZ R60, R14.reuse, R36, R12.reuse ;  /* 0x000000240e3c7223 */ /* 0x140fe2000001000c */
[C-C-:B------:R-:W-:Y:S01]  /*4540*/  FFMA.FTZ R52, R14.reuse, R52, R12.reuse ;  /* 0x000000340e347223 */ /* 0x140fe2000001000c */
[C-C-:B------:R-:W-:Y:S01]  /*4550*/  FFMA.FTZ R57, R14.reuse, R57, R12.reuse ;  /* 0x000000390e397223 */ /* 0x140fe2000001000c */
[C-C-:B------:R-:W-:Y:S01]  /*4560*/  FFMA.FTZ R58, R14.reuse, R58, R12.reuse ;  /* 0x0000003a0e3a7223 */ /* 0x140fe2000001000c */
[C-C-:B------:R-:W-:Y:S01]  /*4570*/  FFMA.FTZ R59, R14.reuse, R59, R12.reuse ;  /* 0x0000003b0e3b7223 */ /* 0x140fe2000001000c */
[----:B------:R-:W2:Y:S01]  /*4580*/  LDL.LU R36, [R1+0x160] ;  /* 0x0001600001247983 */ /* 0x000ea20000300800 */
[C-C-:B------:R-:W-:Y:S01]  /*4590*/  FFMA.FTZ R61, R14.reuse, R37, R12.reuse ;  /* 0x000000250e3d7223 */ /* 0x140fe2000001000c */
[----:B------:R-:W-:-:S02]  /*45a0*/  FFMA.FTZ R12, R14, R31, R12 ;  /* 0x0000001f0e0c7223 */ /* 0x000fc4000001000c */
[----:B------:R-:W2:Y:S04]  /*45b0*/  LDL.LU R37, [R1+0x15c] ;  /* 0x00015c0001257983 */ /* 0x000ea80000300800 */
[----:B------:R-:W3:Y:S01]  /*45c0*/  LDL.LU R31, [R1+0x158] ;  /* 0x00015800011f7983 */ /* 0x000ee20000300800 */
[----:B----4-:R-:W-:Y:S02]  /*45d0*/  PRMT R28, R3, 0x7632, R28 ;  /* 0x00007632031c7816 */ /* 0x010fe4000000001c */
[C---:B------:R-:W-:Y:S02]  /*45e0*/  PRMT R14, R2.reuse, 0x7610, R14 ;  /* 0x00007610020e7816 */ /* 0x040fe4000000000e */
[----:B------:R-:W-:Y:S02]  /*45f0*/  PRMT R2, R2, 0x7632, R2 ;  /* 0x0000763202027816 */ /* 0x000fe40000000002 */
[----:B------:R-:W-:Y:S01]  /*4600*/  F2FP.BF16.F32.PACK_AB R51, R29, R51 ;  /* 0x000000331d33723e */ /* 0x000fe200000010ff */
[----:B---3--:R2:W-:Y:S04]  /*4610*/  STG.E.U16 desc[UR8][R30.64], R3 ;  /* 0x000000031e007986 */ /* 0x0085e8000c101508 */
[----:B------:R0:W-:Y:S04]  /*4620*/  STG.E.U16 desc[UR8][R30.64+0x2], R28 ;  /* 0x0000021c1e007986 */ /* 0x0001e8000c101508 */
[----:B------:R-:W-:Y:S01]  /*4630*/  STG.E.U16 desc[UR8][R30.64+0x4], R14 ;  /* 0x0000040e1e007986 */ /* 0x000fe2000c101508 */
[----:B--2---:R-:W-:-:S03]  /*4640*/  F2FP.BF16.F32.PACK_AB R3, R10, R22 ;  /* 0x000000160a03723e */ /* 0x004fc600000010ff */
[----:B------:R-:W2:Y:S04]  /*4650*/  LDL.LU R10, [R1+0x154] ;  /* 0x00015400010a7983 */ /* 0x000ea80000300800 */
[----:B------:R-:W3:Y:S04]  /*4660*/  LDL.LU R22, [R1+0x150] ;  /* 0x0001500001167983 */ /* 0x000ee80000300800 */
[----:B0-----:R-:W4:Y:S04]  /*4670*/  LDL.LU R28, [R1+0x14c] ;  /* 0x00014c00011c7983 */ /* 0x001f280000300800 */
[----:B------:R-:W4:Y:S04]  /*4680*/  LDL.LU R29, [R1+0x148] ;  /* 0x00014800011d7983 */ /* 0x000f280000300800 */
[----:B------:R0:W-:Y:S04]  /*4690*/  STG.E.U16 desc[UR8][R30.64+0x6], R2 ;  /* 0x000006021e007986 */ /* 0x0001e8000c101508 */
[----:B0-----:R-:W2:Y:S01]  /*46a0*/  LDL.LU R30, [R1+0xd8] ;  /* 0x0000d800011e7983 */ /* 0x001ea20000300800 */
[----:B------:R-:W-:-:S03]  /*46b0*/  PRMT R2, R3, 0x7632, R2 ;  /* 0x0000763203027816 */ /* 0x000fc60000000002 */
[----:B------:R-:W3:Y:S01]  /*46c0*/  LDL.LU R31, [R1+0xe0] ;  /* 0x0000e000011f7983 */ /* 0x000ee20000300800 */
[----:B------:R-:W-:Y:S02]  /*46d0*/  PRMT R14, R51, 0x7632, R14 ;  /* 0x00007632330e7816 */ /* 0x000fe4000000000e */
[----:B------:R-:W-:Y:S01]  /*46e0*/  F2FP.BF16.F32.PACK_AB R50, R27, R50 ;  /* 0x000000321b32723e */ /* 0x000fe200000010ff */
[----:B----4-:R2:W-:Y:S04]  /*46f0*/  STG.E.U16 desc[UR8][R28.64], R3 ;  /* 0x000000031c007986 */ /* 0x0105e8000c101508 */
[----:B------:R0:W-:Y:S01]  /*4700*/  STG.E.U16 desc[UR8][R28.64+0x4], R51 ;  /* 0x000004331c007986 */ /* 0x0001e2000c101508 */
[----:B--2---:R-:W-:-:S03]  /*4710*/  F2FP.BF16.F32.PACK_AB R3, R26, R30 ;  /* 0x0000001e1a03723e */ /* 0x004fc600000010ff */
[----:B------:R-:W2:Y:S04]  /*4720*/  LDL.LU R26, [R1+0x144] ;  /* 0x00014400011a7983 */ /* 0x000ea80000300800 */
[----:B------:R-:W4:Y:S04]  /*4730*/  LDL.LU R30, [R1+0xfc] ;  /* 0x0000fc00011e7983 */ /* 0x000f280000300800 */
[----:B0-----:R-:W4:Y:S04]  /*4740*/  LDL.LU R51, [R1+0xec] ;  /* 0x0000ec0001337983 */ /* 0x001f280000300800 */
[----:B------:R-:W2:Y:S04]  /*4750*/  LDL.LU R27, [R1+0x140] ;  /* 0x00014000011b7983 */ /* 0x000ea80000300800 */
[----:B------:R0:W-:Y:S04]  /*4760*/  STG.E.U16 desc[UR8][R28.64+0x2], R2 ;  /* 0x000002021c007986 */ /* 0x0001e8000c101508 */
[----:B------:R-:W-:Y:S01]  /*4770*/  STG.E.U16 desc[UR8][R28.64+0x6], R14 ;  /* 0x0000060e1c007986 */ /* 0x000fe2000c101508 */
[----:B0-----:R-:W-:-:S03]  /*4780*/  PRMT R2, R3, 0x7632, R2 ;  /* 0x0000763203027816 */ /* 0x001fc60000000002 */
[----:B--2---:R3:W-:Y:S02]  /*4790*/  STG.E.U16 desc[UR8][R26.64], R3 ;  /* 0x000000031a007986 */ /* 0x0047e4000c101508 */
[----:B---3--:R-:W-:Y:S02]  /*47a0*/  F2FP.BF16.F32.PACK_AB R3, R23, R31 ;  /* 0x0000001f1703723e */ /* 0x008fe400000010ff */
[----:B------:R-:W2:Y:S01]  /*47b0*/  LDL.LU R23, [R1+0x13c] ;  /* 0x00013c0001177983 */ /* 0x000ea20000300800 */
[----:B------:R-:W-:-:S03]  /*47c0*/  PRMT R14, R50, 0x7632, R14 ;  /* 0x00007632320e7816 */ /* 0x000fc6000000000e */
[----:B------:R0:W-:Y:S04]  /*47d0*/  STG.E.U16 desc[UR8][R26.64+0x2], R2 ;  /* 0x000002021a007986 */ /* 0x0001e8000c101508 */
[----:B------:R-:W-:Y:S04]  /*47e0*/  STG.E.U16 desc[UR8][R26.64+0x4], R50 ;  /* 0x000004321a007986 */ /* 0x000fe8000c101508 */
[----:B------:R-:W-:Y:S04]  /*47f0*/  STG.E.U16 desc[UR8][R26.64+0x6], R14 ;  /* 0x0000060e1a007986 */ /* 0x000fe8000c101508 */
[----:B------:R-:W3:Y:S01]  /*4800*/  LDL.LU R28, [R1+0x7c] ;  /* 0x00007c00011c7983 */ /* 0x000ee20000300800 */
[----:B0-----:R-:W-:-:S03]  /*4810*/  PRMT R2, R3, 0x7632, R2 ;  /* 0x0000763203027816 */ /* 0x001fc60000000002 */
[----:B------:R-:W3:Y:S04]  /*4820*/  LDL.LU R31, [R1+0x104] ;  /* 0x00010400011f7983 */ /* 0x000ee80000300800 */
[----:B--2---:R4:W-:Y:S02]  /*4830*/  STG.E.U16 desc[UR8][R22.64], R3 ;  /* 0x0000000316007986 */ /* 0x0049e4000c101508 */
[----:B----4-:R-:W-:Y:S02]  /*4840*/  F2FP.BF16.F32.PACK_AB R3, R11, R51 ;  /* 0x000000330b03723e */ /* 0x010fe400000010ff */
[----:B------:R-:W2:Y:S01]  /*4850*/  LDL.LU R11, [R1+0x138] ;  /* 0x00013800010b7983 */ /* 0x000ea20000300800 */
[----:B------:R-:W-:Y:S02]  /*4860*/  F2FP.BF16.F32.PACK_AB R15, R15, R49 ;  /* 0x000000310f0f723e */ /* 0x000fe400000010ff */
[----:B------:R-:W-:Y:S01]  /*4870*/  F2FP.BF16.F32.PACK_AB R48, R52, R48 ;  /* 0x000000303430723e */ /* 0x000fe200000010ff */
[----:B------:R0:W-:Y:S01]  /*4880*/  STG.E.U16 desc[UR8][R22.64+0x2], R2 ;  /* 0x0000020216007986 */ /* 0x0001e2000c101508 */
[----:B------:R-:W-:-:S03]  /*4890*/  PRMT R14, R15, 0x7632, R14 ;  /* 0x000076320f0e7816 */ /* 0x000fc6000000000e */
[----:B------:R-:W-:Y:S04]  /*48a0*/  STG.E.U16 desc[UR8][R22.64+0x4], R15 ;  /* 0x0000040f16007986 */ /* 0x000fe8000c101508 */
[----:B------:R1:W-:Y:S04]  /*48b0*/  STG.E.U16 desc[UR8][R22.64+0x6], R14 ;  /* 0x0000060e16007986 */ /* 0x0003e8000c101508 */
[----:B------:R-:W4:Y:S01]  /*48c0*/  LDL.LU R29, [R1+0x6c] ;  /* 0x00006c00011d7983 */ /* 0x000f220000300800 */
[----:B0-----:R-:W-:-:S03]  /*48d0*/  PRMT R2, R3, 0x7632, R2 ;  /* 0x0000763203027816 */ /* 0x001fc60000000002 */
[----:B------:R-:W4:Y:S01]  /*48e0*/  LDL.LU R51, [R1+0x100] ;  /* 0x0001000001337983 */ /* 0x000f220000300800 */
[----:B-1----:R-:W-:-:S03]  /*48f0*/  PRMT R14, R48, 0x7632, R14 ;  /* 0x00007632300e7816 */ /* 0x002fc6000000000e */
[----:B--2---:R0:W-:Y:S04]  /*4900*/  STG.E.U16 desc[UR8][R10.64], R3 ;  /* 0x000000030a007986 */ /* 0x0041e8000c101508 */
[----:B------:R1:W-:Y:S04]  /*4910*/  STG.E.U16 desc[UR8][R10.64+0x2], R2 ;  /* 0x000002020a007986 */ /* 0x0003e8000c101508 */
[----:B------:R-:W-:Y:S01]  /*4920*/  STG.E.U16 desc[UR8][R10.64+0x4], R48 ;  /* 0x000004300a007986 */ /* 0x000fe2000c101508 */
[----:B0-----:R-:W-:-:S03]  /*4930*/  F2FP.BF16.F32.PACK_AB R3, R35, R30 ;  /* 0x0000001e2303723e */ /* 0x001fc600000010ff */
[----:B------:R-:W2:Y:S04]  /*4940*/  LDL.LU R35, [R1+0x134] ;  /* 0x0001340001237983 */ /* 0x000ea80000300800 */
[----:B------:R-:W2:Y:S01]  /*4950*/  LDL.LU R30, [R1+0xf8] ;  /* 0x0000f800011e7983 */ /* 0x000ea20000300800 */
[----:B-1----:R-:W-:-:S03]  /*4960*/  PRMT R2, R3, 0x7632, R2 ;  /* 0x0000763203027816 */ /* 0x002fc60000000002 */
[----:B------:R-:W-:Y:S04]  /*4970*/  STG.E.U16 desc[UR8][R10.64+0x6], R14 ;  /* 0x0000060e0a007986 */ /* 0x000fe8000c101508 */
[----:B------:R3:W-:Y:S02]  /*4980*/  STG.E.U16 desc[UR8][R36.64], R3 ;  /* 0x0000000324007986 */ /* 0x0007e4000c101508 */
[----:B---3--:R-:W-:Y:S02]  /*4990*/  F2FP.BF16.F32.PACK_AB R3, R28, R31 ;  /* 0x0000001f1c03723e */ /* 0x008fe400000010ff */
[----:B------:R-:W3:Y:S01]  /*49a0*/  LDL.LU R31, [R1+0xf4] ;  /* 0x0000f400011f7983 */ /* 0x000ee20000300800 */
[----:B------:R-:W-:Y:S02]  /*49b0*/  F2FP.BF16.F32.PACK_AB R21, R53, R21 ;  /* 0x000000153515723e */ /* 0x000fe400000010ff */
[----:B------:R-:W-:Y:S01]  /*49c0*/  F2FP.BF16.F32.PACK_AB R20, R54, R20 ;  /* 0x000000143614723e */ /* 0x000fe200000010ff */
[----:B------:R-:W3:Y:S01]  /*49d0*/  LDL.LU R28, [R1+0xf0] ;  /* 0x0000f000011c7983 */ /* 0x000ee20000300800 */
[----:B------:R-:W-:-:S02]  /*49e0*/  PRMT R10, R21, 0x7632, R10 ;  /* 0x00007632150a7816 */ /* 0x000fc4000000000a */
[C---:B------:R-:W-:Y:S01]  /*49f0*/  PRMT R14, R3.reuse, 0x7632, R14 ;  /* 0x00007632030e7816 */ /* 0x040fe2000000000e */
[----:B------:R0:W-:Y:S01]  /*4a00*/  STG.E.U16 desc[UR8][R36.64+0x2], R2 ;  /* 0x0000020224007986 */ /* 0x0001e2000c101508 */
[----:B------:R-:W-:Y:S02]  /*4a10*/  PRMT R15, R20, 0x7632, R15 ;  /* 0x00007632140f7816 */ /* 0x000fe4000000000f */
[----:B------:R-:W-:Y:S01]  /*4a20*/  PRMT R11, R3, 0x7610, R11 ;  /* 0x00007610030b7816 */ /* 0x000fe2000000000b */
[----:B------:R-:W-:Y:S01]  /*4a30*/  STG.E.U16 desc[UR8][R36.64+0x4], R21 ;  /* 0x0000041524007986 */ /* 0x000fe2000c101508 */
[----:B----4-:R-:W-:-:S03]  /*4a40*/  F2FP.BF16.F32.PACK_AB R3, R29, R51 ;  /* 0x000000331d03723e */ /* 0x010fc600000010ff */
[----:B------:R-:W-:Y:S04]  /*4a50*/  STG.E.U16 desc[UR8][R36.64+0x6], R10 ;  /* 0x0000060a24007986 */ /* 0x000fe8000c101508 */
[----:B--2---:R1:W-:Y:S01]  /*4a60*/  STG.E.U16 desc[UR8][R34.64+0x2], R14 ;  /* 0x0000020e22007986 */ /* 0x0043e2000c101508 */
[----:B0-----:R-:W-:-:S03]  /*4a70*/  F2FP.BF16.F32.PACK_AB R2, R32, R30 ;  /* 0x0000001e2002723e */ /* 0x001fc600000010ff */
[----:B------:R0:W-:Y:S04]  /*4a80*/  STG.E.U16 desc[UR8][R34.64+0x6], R15 ;  /* 0x0000060f22007986 */ /* 0x0001e8000c101508 */
[----:B------:R-:W2:Y:S01]  /*4a90*/  LDL.LU R32, [R1+0x130] ;  /* 0x0001300001207983 */ /* 0x000ea20000300800 */
[----:B-1----:R-:W-:-:S03]  /*4aa0*/  PRMT R14, R2, 0x7610, R14 ;  /* 0x00007610020e7816 */ /* 0x002fc6000000000e */
[----:B------:R-:W4:Y:S01]  /*4ab0*/  LDL.LU R29, [R1+0xe8] ;  /* 0x0000e800011d7983 */ /* 0x000f220000300800 */
[----:B0-----:R-:W-:Y:S02]  /*4ac0*/  PRMT R15, R2, 0x7632, R15 ;  /* 0x00007632020f7816 */ /* 0x001fe4000000000f */
[----:B---3--:R-:W-:Y:S02]  /*4ad0*/  F2FP.BF16.F32.PACK_AB R2, R8, R31 ;  /* 0x0000001f0802723e */ /* 0x008fe400000010ff */
[----:B------:R-:W3:Y:S04]  /*4ae0*/  LDL.LU R8, [R1+0x12c] ;  /* 0x00012c0001087983 */ /* 0x000ee80000300800 */
[----:B------:R-:W2:Y:S04]  /*4af0*/  LDL.LU R51, [R1+0x50] ;  /* 0x0000500001337983 */ /* 0x000ea80000300800 */
[----:B------:R-:W2:Y:S04]  /*4b00*/  LDL.LU R30, [R1+0xe4] ;  /* 0x0000e400011e7983 */ /* 0x000ea80000300800 */
[----:B------:R-:W3:Y:S01]  /*4b10*/  LDL.LU R31, [R1+0xdc] ;  /* 0x0000dc00011f7983 */ /* 0x000ee20000300800 */
[----:B------:R-:W-:-:S02]  /*4b20*/  F2FP.BF16.F32.PACK_AB R19, R55, R19 ;  /* 0x000000133713723e */ /* 0x000fc400000010ff */
[----:B------:R-:W-:Y:S02]  /*4b30*/  PRMT R10, R3, 0x7632, R10 ;  /* 0x00007632030a7816 */ /* 0x000fe4000000000a */
[----:B------:R-:W-:Y:S01]  /*4b40*/  F2FP.BF16.F32.PACK_AB R18, R56, R18 ;  /* 0x000000123812723e */ /* 0x000fe200000010ff */
[----:B------:R0:W-:Y:S01]  /*4b50*/  STG.E.U16 desc[UR8][R34.64], R11 ;  /* 0x0000000b22007986 */ /* 0x0001e2000c101508 */
[----:B------:R-:W-:-:S03]  /*4b60*/  F2FP.BF16.F32.PACK_AB R17, R57, R17 ;  /* 0x000000113911723e */ /* 0x000fc600000010ff */
[----:B------:R-:W-:Y:S01]  /*4b70*/  STG.E.U16 desc[UR8][R34.64+0x4], R20 ;  /* 0x0000041422007986 */ /* 0x000fe2000c101508 */
[----:B------:R-:W-:-:S03]  /*4b80*/  PRMT R21, R2, 0x7610, R21 ;  /* 0x0000761002157816 */ /* 0x000fc60000000015 */
[----:B------:R1:W-:Y:S01]  /*4b90*/  STG.E.U16 desc[UR8][R40.64], R3 ;  /* 0x0000000328007986 */ /* 0x0003e2000c101508 */
[----:B0-----:R-:W-:-:S03]  /*4ba0*/  PRMT R11, R19, 0x7632, R11 ;  /* 0x00007632130b7816 */ /* 0x001fc6000000000b */
[----:B------:R0:W-:Y:S01]  /*4bb0*/  STG.E.U16 desc[UR8][R40.64+0x2], R10 ;  /* 0x0000020a28007986 */ /* 0x0001e2000c101508 */
[----:B-1----:R-:W-:-:S03]  /*4bc0*/  PRMT R3, R18, 0x7632, R3 ;  /* 0x0000763212037816 */ /* 0x002fc60000000003 */
[----:B------:R-:W-:Y:S01]  /*4bd0*/  STG.E.U16 desc[UR8][R40.64+0x4], R19 ;  /* 0x0000041328007986 */ /* 0x000fe2000c101508 */
[----:B0-----:R-:W-:Y:S02]  /*4be0*/  PRMT R10, R2, 0x7632, R10 ;  /* 0x00007632020a7816 */ /* 0x001fe4000000000a */
[----:B------:R-:W-:Y:S01]  /*4bf0*/  F2FP.BF16.F32.PACK_AB R2, R9, R28 ;  /* 0x0000001c0902723e */ /* 0x000fe200000010ff */
[----:B------:R0:W-:Y:S03]  /*4c00*/  STG.E.U16 desc[UR8][R40.64+0x6], R11 ;  /* 0x0000060b28007986 */ /* 0x0001e6000c101508 */
[----:B------:R-:W-:Y:S01]  /*4c10*/  PRMT R23, R2, 0x7610, R23 ;  /* 0x0000761002177816 */ /* 0x000fe20000000017 */
[----:B------:R1:W-:Y:S01]  /*4c20*/  STG.E.U16 desc[UR8][R38.64+0x6], R3 ;  /* 0x0000060326007986 */ /* 0x0003e2000c101508 */
[----:B------:R-:W-:-:S03]  /*4c30*/  F2FP.BF16.F32.PACK_AB R16, R58, R16 ;  /* 0x000000103a10723e */ /* 0x000fc600000010ff */
[----:B------:R1:W-:Y:S01]  /*4c40*/  STG.E.U16 desc[UR8][R38.64], R14 ;  /* 0x0000000e26007986 */ /* 0x0003e2000c101508 */
[----:B0-----:R-:W-:-:S03]  /*4c50*/  PRMT R11, R17, 0x7632, R11 ;  /* 0x00007632110b7816 */ /* 0x001fc6000000000b */
[----:B------:R-:W-:Y:S01]  /*4c60*/  STG.E.U16 desc[UR8][R38.64+0x2], R15 ;  /* 0x0000020f26007986 */ /* 0x000fe2000c101508 */
[----:B-1----:R-:W-:-:S03]  /*4c70*/  PRMT R3, R2, 0x7632, R3 ;  /* 0x0000763202037816 */ /* 0x002fc60000000003 */
[----:B------:R-:W-:Y:S04]  /*4c80*/  STG.E.U16 desc[UR8][R38.64+0x4], R18 ;  /* 0x0000041226007986 */ /* 0x000fe8000c101508 */
[----:B------:R0:W-:Y:S04]  /*4c90*/  STG.E.U16 desc[UR8][R42.64+0x2], R10 ;  /* 0x0000020a2a007986 */ /* 0x0001e8000c101508 */
[----:B------:R1:W-:Y:S01]  /*4ca0*/  STG.E.U16 desc[UR8][R42.64+0x6], R11 ;  /* 0x0000060b2a007986 */ /* 0x0003e2000c101508 */
[----:B------:R-:W-:-:S03]  /*4cb0*/  PRMT R14, R16, 0x7632, R14 ;  /* 0x00007632100e7816 */ /* 0x000fc6000000000e */
[----:B------:R-:W-:Y:S04]  /*4cc0*/  STG.E.U16 desc[UR8][R42.64], R21 ;  /* 0x000000152a007986 */ /* 0x000fe8000c101508 */
[----:B------:R-:W-:Y:S04]  /*4cd0*/  STG.E.U16 desc[UR8][R42.64+0x4], R17 ;  /* 0x000004112a007986 */ /* 0x000fe8000c101508 */
[----:B------:R-:W-:Y:S04]  /*4ce0*/  STG.E.U16 desc[UR8][R46.64+0x2], R3 ;  /* 0x000002032e007986 */ /* 0x000fe8000c101508 */
[----:B------:R2:W-:Y:S04]  /*4cf0*/  STG.E.U16 desc[UR8][R46.64+0x4], R16 ;  /* 0x000004102e007986 */ /* 0x0005e8000c101508 */
[----:B------:R-:W3:Y:S01]  /*4d00*/  LDL.LU R9, [R1+0x128] ;  /* 0x0001280001097983 */ /* 0x000ee20000300800 */
[----:B----4-:R-:W-:-:S03]  /*4d10*/  F2FP.BF16.F32.PACK_AB R2, R33, R29 ;  /* 0x0000001d2102723e */ /* 0x010fc600000010ff */
[----:B------:R-:W4:Y:S01]  /*4d20*/  LDL.LU R33, [R1+0x124] ;  /* 0x0001240001217983 */ /* 0x000f220000300800 */
[C---:B0-----:R-:W-:Y:S02]  /*4d30*/  PRMT R10, R2.reuse, 0x7610, R10 ;  /* 0x00007610020a7816 */ /* 0x041fe4000000000a */
[----:B-1----:R-:W-:Y:S02]  /*4d40*/  PRMT R11, R2, 0x7632, R11 ;  /* 0x00007632020b7816 */ /* 0x002fe4000000000b */
[----:B--2---:R-:W-:-:S04]  /*4d50*/  F2FP.BF16.F32.PACK_AB R2, R51, R30 ;  /* 0x0000001e3302723e */ /* 0x004fc800000010ff */
[C---:B------:R-:W-:Y:S02]  /*4d60*/  PRMT R16, R2.reuse, 0x7610, R16 ;  /* 0x0000761002107816 */ /* 0x040fe40000000010 */
[----:B------:R-:W-:Y:S02]  /*4d70*/  PRMT R3, R2, 0x7632, R3 ;  /* 0x0000763202037816 */ /* 0x000fe40000000003 */
[----:B---3--:R-:W-:Y:S02]  /*4d80*/  F2FP.BF16.F32.PACK_AB R2, R5, R31 ;  /* 0x0000001f0502723e */ /* 0x008fe400000010ff */
[----:B------:R-:W2:Y:S01]  /*4d90*/  LDL.LU R5, [R1+0x120] ;  /* 0x0001200001057983 */ /* 0x000ea20000300800 */
[----:B------:R-:W-:Y:S02]  /*4da0*/  F2FP.BF16.F32.PACK_AB R7, R59, R7 ;  /* 0x000000073b07723e */ /* 0x000fe400000010ff */
[----:B------:R-:W-:Y:S02]  /*4db0*/  F2FP.BF16.F32.PACK_AB R0, R61, R0 ;  /* 0x000000003d00723e */ /* 0x000fe400000010ff */
[----:B------:R-:W-:Y:S01]  /*4dc0*/  PRMT R15, R7, 0x7632, R15 ;  /* 0x00007632070f7816 */ /* 0x000fe2000000000f */
[----:B------:R-:W-:Y:S04]  /*4dd0*/  STG.E.U16 desc[UR8][R46.64], R23 ;  /* 0x000000172e007986 */ /* 0x000fe8000c101508 */
[----:B------:R-:W-:Y:S04]  /*4de0*/  STG.E.U16 desc[UR8][R46.64+0x6], R14 ;  /* 0x0000060e2e007986 */ /* 0x000fe8000c101508 */
[----:B------:R0:W-:Y:S04]  /*4df0*/  STG.E.U16 desc[UR8][R8.64], R10 ;  /* 0x0000000a08007986 */ /* 0x0001e8000c101508 */
[----:B------:R-:W-:Y:S04]  /*4e00*/  STG.E.U16 desc[UR8][R8.64+0x2], R11 ;  /* 0x0000020b08007986 */ /* 0x000fe8000c101508 */
[----:B------:R-:W-:Y:S04]  /*4e10*/  STG.E.U16 desc[UR8][R8.64+0x4], R7 ;  /* 0x0000040708007986 */ /* 0x000fe8000c101508 */
[----:B------:R1:W-:Y:S01]  /*4e20*/  STG.E.U16 desc[UR8][R8.64+0x6], R15 ;  /* 0x0000060f08007986 */ /* 0x0003e2000c101508 */
[----:B0-----:R-:W-:-:S02]  /*4e30*/  PRMT R10, R0, 0x7632, R10 ;  /* 0x00007632000a7816 */ /* 0x001fc4000000000a */
[----:B-1----:R-:W-:Y:S02]  /*4e40*/  PRMT R8, R0, 0x7610, R8 ;  /* 0x0000761000087816 */ /* 0x002fe40000000008 */
[----:B--2---:R-:W-:Y:S02]  /*4e50*/  F2FP.BF16.F32.PACK_AB R0, R6, R5 ;  /* 0x000000050600723e */ /* 0x004fe400000010ff */
[----:B------:R-:W2:Y:S04]  /*4e60*/  LDL.LU R6, [R1+0x11c] ;  /* 0x00011c0001067983 */ /* 0x000ea80000300800 */
[----:B------:R-:W3:Y:S01]  /*4e70*/  LDL.LU R5, [R1+0x118] ;  /* 0x0001180001057983 */ /* 0x000ee20000300800 */
[----:B------:R-:W-:Y:S02]  /*4e80*/  F2FP.BF16.F32.PACK_AB R4, R60, R4 ;  /* 0x000000043c04723e */ /* 0x000fe400000010ff */
[----:B------:R-:W-:Y:S01]  /*4e90*/  F2FP.BF16.F32.PACK_AB R12, R12, R13 ;  /* 0x0000000d0c0c723e */ /* 0x000fe200000010ff */
[----:B----4-:R0:W-:Y:S01]  /*4ea0*/  STG.E.U16 desc[UR8][R32.64+0x2], R3 ;  /* 0x0000020320007986 */ /* 0x0101e2000c101508 */
[----:B------:R-:W-:-:S02]  /*4eb0*/  PRMT R9, R4, 0x7632, R9 ;  /* 0x0000763204097816 */ /* 0x000fc40000000009 */
[----:B------:R-:W-:Y:S02]  /*4ec0*/  PRMT R7, R2, 0x7632, R7 ;  /* 0x0000763202077816 */ /* 0x000fe40000000007 */
[----:B------:R-:W-:Y:S01]  /*4ed0*/  PRMT R22, R0, 0x7632, R22 ;  /* 0x0000763200167816 */ /* 0x000fe20000000016 */
        /* <DEDUP_REMOVED lines=12> */
[----:B------:R-:W-:Y:S01]  /*4fa0*/  ULOP3.LUT UR4, UR4, 0x1, URZ, 0x3c, !UPT ;  /* 0x0000000104047892 */ /* 0x000fe2000f8e3c3f */
[----:B--2---:R-:W-:-:S04]  /*4fb0*/  IADD3 R6, P0, R6, 0x15, RZ ;  /* 0x0000001506067810 */ /* 0x004fc80007f1e0ff */
[----:B---3--:R-:W-:Y:S02]  /*4fc0*/  IADD3.X R5, RZ, R5, RZ, P0, !PT ;  /* 0x00000005ff057210 */ /* 0x008fe400007fe4ff */
[----:B------:R-:W-:-:S04]  /*4fd0*/  ISETP.GE.U32.AND P0, PT, R6, UR10, PT ;  /* 0x0000000a06007c0c */ /* 0x000fc8000bf06070 */
[----:B------:R-:W-:-:S13]  /*4fe0*/  ISETP.GE.AND.EX P0, PT, R5, UR5, PT, P0 ;  /* 0x0000000505007c0c */ /* 0x000fda000bf06300 */
[----:B-1----:R-:W-:Y:S05]  /*4ff0*/  @!P0 BRA `(.L_x_1634) ;  /* 0xffffffb000608947 */ /* 0x002fea000383ffff */
[----:B------:R-:W-:Y:S05]  /*5000*/  EXIT ;  /* 0x000000000000794d */ /* 0x000fea0003800000 */
.L_x_1635:
        /* <DEDUP_REMOVED lines=15> */
.L_x_3489:


//--------------------- .text._ZN13group_norm_v214gn_cuda_kernelI13__nv_bfloat16Li320ELi2ELi32ELi20ELi1024ELb0ELi64ELi320ELi320ELi4ELb1ELi18ELb0ELb0ENS_16CompileConditionILi900EEEEEvPT_PKS4_S7_S7_flPfS8_Pj --------------------------
	.section	.text._ZN13group_norm_v214gn_cuda_kernelI13__nv_bfloat16Li320ELi2ELi32ELi20ELi1024ELb0ELi64ELi320ELi320ELi4ELb1ELi18ELb0ELb0ENS_16CompileConditionILi900EEEEEvPT_PKS4_S7_S7_flPfS8_Pj,"ax",@progbits
	.align	128
        .global         _ZN13group_norm_v214gn_cuda_kernelI13__nv_bfloat16Li320ELi2ELi32ELi20ELi1024ELb0ELi64ELi320ELi320ELi4ELb1ELi18ELb0ELb0ENS_16CompileConditionILi900EEEEEvPT_PKS4_S7_S7_flPfS8_Pj
        .type           _ZN13group_norm_v214gn_cuda_kernelI13__nv_bfloat16Li320ELi2ELi32ELi20ELi1024ELb0ELi64ELi320ELi320ELi4ELb1ELi18ELb0ELb0ENS_16CompileConditionILi900EEEEEvPT_PKS4_S7_S7_flPfS8_Pj,@function
        .size           _ZN13group_norm_v214gn_cuda_kernelI13__nv_bfloat16Li320ELi2ELi32ELi20ELi1024ELb0ELi64ELi320ELi320ELi4ELb1ELi18ELb0ELb0ENS_16CompileConditionILi900EEEEEvPT_PKS4_S7_S7_flPfS8_Pj,(.L_x_3490 - _ZN13group_norm_v214gn_cuda_kernelI13__nv_bfloat16Li320ELi2ELi32ELi20ELi1024ELb0ELi64ELi320ELi320ELi4ELb1ELi18ELb0ELb0ENS_16CompileConditionILi900EEEEEvPT_PKS4_S7_S7_flPfS8_Pj)
        .other          _ZN13group_norm_v214gn_cuda_kernelI13__nv_bfloat16Li320ELi2ELi32ELi20ELi1024ELb0ELi64ELi320ELi320ELi4ELb1ELi18ELb0ELb0ENS_16CompileConditionILi900EEEEEvPT_PKS4_S7_S7_flPfS8_Pj,@"STO_CUDA_ENTRY STV_DEFAULT"
_ZN13group_norm_v214gn_cuda_kernelI13__nv_bfloat16Li320ELi2ELi32ELi20ELi1024ELb0ELi64ELi320ELi320ELi4ELb1ELi18ELb0ELb0ENS_16CompileConditionILi900EEEEEvPT_PKS4_S7_S7_flPfS8_Pj:
.text._ZN13group_norm_v214gn_cuda_kernelI13__nv_bfloat16Li320ELi2ELi32ELi20ELi1024ELb0ELi64ELi320ELi320ELi4ELb1ELi18ELb0ELb0ENS_16CompileConditionILi900EEEEEvPT_PKS4_S7_S7_flPfS8_Pj:
[----:B------:R-:W0:Y:S01]  /*0000*/  LDC R1, c[0x0][0x28] ;  /* 0x00000a00ff017b82 */ /* 0x000e220000000800 */
[----:B------:R-:W1:Y:S01]  /*0010*/  S2R R4, SR_CTAID.Y ;  /* 0x0000000000047919 */ /* 0x000e620000002600 */
[----:B------:R-:W-:Y:S01]  /*0020*/  ULDC.64 UR4, c[0x0][0x238] ;  /* 0x00008e0000047ab9 */ /* 0x000fe20000000a00 */
[----:B0-----:R-:W-:Y:S02]  /*0030*/  IADD3 R1, R1, -0xa8, RZ ;  /* 0xffffff5801017810 */ /* 0x001fe40007ffe0ff */
[----:B-1----:R-:W-:-:S04]  /*0040*/  SHF.R.U32.HI R72, RZ, 0x1, R4 ;  /* 0x00000001ff487819 */ /* 0x002fc80000011604 */
[----:B------:R-:W-:-:S04]  /*0050*/  ISETP.GE.U32.AND P0, PT, R72, UR4, PT ;  /* 0x0000000448007c0c */ /* 0x000fc8000bf06070 */
[----:B------:R-:W-:-:S13]  /*0060*/  ISETP.GE.AND.EX P0, PT, RZ, UR5, PT, P0 ;  /* 0x00000005ff007c0c */ /* 0x000fda000bf06300 */
[----:B------:R-:W-:Y:S05]  /*0070*/  @P0 EXIT ;  /* 0x000000000000094d */ /* 0x000fea0003800000 */
[----:B------:R-:W0:Y:S01]  /*0080*/  S2R R8, SR_TID.X ;  /* 0x0000000000087919 */ /* 0x000e220000002100 */
[----:B------:R-:W1:Y:S01]  /*0090*/  S2UR UR5, SR_CgaCtaId ;  /* 0x00000000000579c3 */ /* 0x000e620000008800 */
[----:B------:R-:W-:Y:S01]  /*00a0*/  UMOV UR4, 0x400 ;  /* 0x0000040000047882 */ /* 0x000fe20000000000 */
[----:B------:R-:W-:Y:S01]  /*00b0*/  LOP3.LUT R0, R4, 0x1, RZ, 0xc0, !PT ;  /* 0x0000000104007812 */ /* 0x000fe200078ec0ff */
[----:B------:R-:W-:-:S04]  /*00c0*/  HFMA2.MMA R71, -RZ, RZ, 0, 0 ;  /* 0x00000000ff477435 */ /* 0x000fc800000001ff */
[----:B------:R-:W-:Y:S01]  /*00d0*/  IMAD R0, R0, 0x140, RZ ;  /* 0x0000014000007824 */ /* 0x000fe200078e02ff */
[----:B-1----:R-:W-:Y:S02]  /*00e0*/  ULEA UR6, UR5, UR4, 0x18 ;  /* 0x0000000405067291 */ /* 0x002fe4000f8ec03f */
[----:B------:R-:W-:-:S04]  /*00f0*/  UIADD3 UR4, UR4, 0xc80, URZ ;  /* 0x00000c8004047890 */ /* 0x000fc8000fffe03f */
[----:B------:R-:W-:Y:S01]  /*0100*/  MOV R10, UR6 ;  /* 0x00000006000a7c02 */ /* 0x000fe20008000f00 */
[----:B0-----:R-:W-:Y:S01]  /*0110*/  IMAD.WIDE.U32 R2, R8, -0x33333333, RZ ;  /* 0xcccccccd08027825 */ /* 0x001fe200078e00ff */
[----:B------:R-:W-:Y:S01]  /*0120*/  SHF.L.U32 R2, R4, 0x4, RZ ;  /* 0x0000000404027819 */ /* 0x000fe200000006ff */
[----:B------:R-:W-:Y:S01]  /*0130*/  ULEA UR5, UR5, UR4, 0x18 ;  /* 0x0000000405057291 */ /* 0x000fe2000f8ec03f */
[----:B------:R-:W-:Y:S02]  /*0140*/  ULDC.64 UR6, c[0x0][0x208] ;  /* 0x0000820000067ab9 */ /* 0x000fe40000000a00 */
[----:B------:R-:W-:Y:S01]  /*0150*/  SHF.R.U32.HI R7, RZ, 0x6, R3 ;  /* 0x00000006ff077819 */ /* 0x000fe20000011603 */
[----:B------:R-:W-:Y:S01]  /*0160*/  UMOV UR4, URZ ;  /* 0x0000003f00047c82 */ /* 0x000fe20008000000 */
[----:B------:R-:W-:-:S03]  /*0170*/  LOP3.LUT R4, R2, 0x10, RZ, 0xc0, !PT ;  /* 0x0000001002047812 */ /* 0x000fc600078ec0ff */
[----:B------:R-:W-:Y:S01]  /*0180*/  IMAD R3, R7, -0x50, R8 ;  /* 0xffffffb007037824 */ /* 0x000fe200078e0208 */
[C---:B------:R-:W-:Y:S01]  /*0190*/  LEA.HI R5, R8.reuse, R4, RZ, 0x1e ;  /* 0x0000000408057211 */ /* 0x040fe200078ff0ff */
[----:B------:R-:W-:Y:S02]  /*01a0*/  IMAD.MOV R6, RZ, RZ, -R4 ;  /* 0x000000ffff067224 */ /* 0x000fe400078e0a04 */
[C---:B------:R-:W-:Y:S01]  /*01b0*/  IMAD R4, R3.reuse, 0x28, R10 ;  /* 0x0000002803047824 */ /* 0x040fe200078e020a */
[----:B------:R-:W-:Y:S01]  /*01c0*/  LEA R2, R3, R0, 0x2 ;  /* 0x0000000003027211 */ /* 0x000fe200078e10ff */
[----:B------:R-:W-:Y:S01]  /*01d0*/  IMAD R5, R5, 0x14, -R0 ;  /* 0x0000001405057824 */ /* 0x000fe200078e0a00 */
[----:B------:R-:W-:Y:S02]  /*01e0*/  SHF.L.U32 R0, R8, 0x3, RZ ;  /* 0x0000000308007819 */ /* 0x000fe400000006ff */
[----:B------:R-:W-:Y:S01]  /*01f0*/  LEA R4, R7, R4, 0x3 ;  /* 0x0000000407047211 */ /* 0x000fe200078e18ff */
[----:B------:R-:W-:Y:S01]  /*0200*/  IMAD.WIDE.U32 R2, R2, -0x33333333, RZ ;  /* 0xcccccccd02027825 */ /* 0x000fe200078e00ff */
[----:B------:R-:W-:-:S02]  /*0210*/  MOV R2, R6 ;  /* 0x0000000600027202 */ /* 0x000fc40000000f00 */
[----:B------:R-:W-:Y:S01]  /*0220*/  IADD3 R7, R5, 0xc, RZ ;  /* 0x0000000c05077810 */ /* 0x000fe20007ffe0ff */
[----:B------:R0:W-:Y:S01]  /*0230*/  STL [R1+0x94], R4 ;  /* 0x0000940401007387 */ /* 0x0001e20000100800 */
[----:B------:R-:W-:Y:S02]  /*0240*/  LEA.HI R2, R3, R2, RZ, 0x1c ;  /* 0x0000000203027211 */ /* 0x000fe400078fe0ff */
[----:B------:R-:W-:Y:S02]  /*0250*/  LOP3.LUT R3, R0, 0x18, RZ, 0xc0, !PT ;  /* 0x0000001800037812 */ /* 0x000fe400078ec0ff */
[C---:B------:R-:W-:Y:S02]  /*0260*/  IADD3 R6, R5.reuse, 0x8, RZ ;  /* 0x0000000805067810 */ /* 0x040fe40007ffe0ff */
[----:B------:R-:W-:Y:S02]  /*0270*/  SHF.R.S32.HI R0, RZ, 0x2, R5 ;  /* 0x00000002ff007819 */ /* 0x000fe40000011405 */
[----:B------:R-:W-:Y:S01]  /*0280*/  SHF.R.S32.HI R7, RZ, 0x2, R7 ;  /* 0x00000002ff077819 */ /* 0x000fe20000011407 */
[C---:B0-----:R-:W-:Y:S01]  /*0290*/  VIADD R4, R5.reuse, 0x4 ;  /* 0x0000000405047836 */ /* 0x041fe20000000000 */
[----:B------:R-:W-:Y:S01]  /*02a0*/  IADD3 R5, R5, 0x10, RZ ;  /* 0x0000001005057810 */ /* 0x000fe20007ffe0ff */
[----:B------:R-:W-:Y:S01]  /*02b0*/  IMAD R0, R0, 0x28, R10 ;  /* 0x0000002800007824 */ /* 0x000fe200078e020a */
[----:B------:R-:W-:Y:S01]  /*02c0*/  SHF.R.S32.HI R6, RZ, 0x2, R6 ;  /* 0x00000002ff067819 */ /* 0x000fe20000011406 */
[----:B------:R-:W-:Y:S01]  /*02d0*/  IMAD R8, R7, 0x28, R10 ;  /* 0x0000002807087824 */ /* 0x000fe200078e020a */
[----:B------:R-:W-:Y:S01]  /*02e0*/  SHF.R.S32.HI R4, RZ, 0x2, R4 ;  /* 0x00000002ff047819 */ /* 0x000fe20000011404 */
[----:B------:R-:W-:Y:S01]  /*02f0*/  IMAD.IADD R7, R0, 0x1, R3 ;  /* 0x0000000100077824 */ /* 0x000fe200078e0203 */
[----:B------:R-:W-:Y:S01]  /*0300*/  SHF.R.S32.HI R5, RZ, 0x2, R5 ;  /* 0x00000002ff057819 */ /* 0x000fe20000011405 */
[----:B------:R-:W-:-:S02]  /*0310*/  IMAD R6, R6, 0x28, R10 ;  /* 0x0000002806067824 */ /* 0x000fc400078e020a */
[--C-:B------:R-:W-:Y:S01]  /*0320*/  IMAD R4, R4, 0x28, R10.reuse ;  /* 0x0000002804047824 */ /* 0x100fe200078e020a */
[----:B------:R-:W-:Y:S01]  /*0330*/  STL [R1+0x8c], R7 ;  /* 0x00008c0701007387 */ /* 0x000fe20000100800 */
[----:B------:R-:W-:Y:S01]  /*0340*/  IMAD R10, R5, 0x28, R10 ;  /* 0x00000028050a7824 */ /* 0x000fe200078e020a */
[C---:B------:R-:W-:Y:S02]  /*0350*/  IADD3 R5, R3.reuse, R6, RZ ;  /* 0x0000000603057210 */ /* 0x040fe40007ffe0ff */
        /* <DEDUP_REMOVED lines=9> */
.L_x_1642:
[----:B------:R-:W1:Y:S01]  /*03f0*/  S2R R4, SR_TID.X ;  /* 0x0000000000047919 */ /* 0x000e620000002100 */
[----:B------:R-:W-:Y:S01]  /*0400*/  ULDC.64 UR8, c[0x0][0x218] ;  /* 0x0000860000087ab9 */ /* 0x000fe20000000a00 */
[----:B------:R-:W-:Y:S01]  /*0410*/  ULDC.64 UR10, c[0x0][0x228] ;  /* 0x00008a00000a7ab9 */ /* 0x000fe20000000a00 */
[----:B------:R-:W2:Y:S01]  /*0420*/  S2R R5, SR_CTAID.Y ;  /* 0x0000000000057919 */ /* 0x000ea20000002600 */
[----:B0-----:R-:W0:Y:S01]  /*0430*/  S2R R0, SR_CTAID.X ;  /* 0x0000000000007919 */ /* 0x001e220000002500 */
[----:B------:R-:W-:Y:S01]  /*0440*/  STL [R1+0x98], R71 ;  /* 0x0000984701007387 */ /* 0x000fe20000100800 */
[----:B-1----:R-:W-:Y:S01]  /*0450*/  IMAD.WIDE.U32 R2, R4, -0x33333333, RZ ;  /* 0xcccccccd04027825 */ /* 0x002fe200078e00ff */
[----:B--2---:R-:W-:-:S04]  /*0460*/  LOP3.LUT R5, R5, 0x1, RZ, 0xc0, !PT ;  /* 0x0000000105057812 */ /* 0x004fc800078ec0ff */
[----:B------:R-:W-:Y:S02]  /*0470*/  SHF.R.U32.HI R3, RZ, 0x6, R3 ;  /* 0x00000006ff037819 */ /* 0x000fe40000011603 */
[----:B0-----:R-:W-:-:S03]  /*0480*/  SHF.L.U32 R0, R0, 0x6, RZ ;  /* 0x0000000600007819 */ /* 0x001fc600000006ff */
[----:B------:R-:W-:Y:S01]  /*0490*/  IMAD R2, R3, -0x50, R4 ;  /* 0xffffffb003027824 */ /* 0x000fe200078e0204 */
[----:B------:R-:W-:-:S03]  /*04a0*/  LOP3.LUT R0, R0, 0x3c0, RZ, 0xc0, !PT ;  /* 0x000003c000007812 */ /* 0x000fc600078ec0ff */
[----:B------:R-:W-:Y:S02]  /*04b0*/  IMAD R2, R5, 0x50, R2 ;  /* 0x0000005005027824 */ /* 0x000fe400078e0202 */
[----:B------:R-:W-:Y:S01]  /*04c0*/  IMAD.IADD R4, R0, 0x1, R3 ;  /* 0x0000000100047824 */ /* 0x000fe200078e0203 */
[----:B------:R-:W-:Y:S01]  /*04d0*/  MOV R3, RZ ;  /* 0x000000ff00037202 */ /* 0x000fe20000000f00 */
[----:B------:R-:W-:Y:S01]  /*04e0*/  IMAD R5, R71, 0xa0000, RZ ;  /* 0x000a000047057824 */ /* 0x000fe200078e02ff */
[----:B------:R-:W-:Y:S02]  /*04f0*/  SHF.L.U32 R2, R2, 0x2, RZ ;  /* 0x0000000202027819 */ /* 0x000fe400000006ff */
[----:B------:R-:W-:Y:S03]  /*0500*/  STL [R1+0x4], R4 ;  /* 0x0000040401007387 */ /* 0x000fe60000100800 */
[----:B------:R-:W-:Y:S01]  /*0510*/  IMAD.WIDE.U32 R28, R72, 0xa0000, R2 ;  /* 0x000a0000481c7825 */ /* 0x000fe200078e0002 */
[----:B------:R-:W-:Y:S03]  /*0520*/  STL [R1+0x9c], R72 ;  /* 0x00009c4801007387 */ /* 0x000fe60000100800 */
[----:B------:R-:W-:Y:S01]  /*0530*/  IMAD R3, R4, 0x280, RZ ;  /* 0x0000028004037824 */ /* 0x000fe200078e02ff */
[----:B------:R-:W-:-:S04]  /*0540*/  IADD3 R70, R29, R5, RZ ;  /* 0x000000051d467210 */ /* 0x000fc80007ffe0ff */
[C---:B------:R-:W-:Y:S02]  /*0550*/  IADD3 R25, P0, R3.reuse, R28, RZ ;  /* 0x0000001c03197210 */ /* 0x040fe40007f1e0ff */
[----:B------:R-:W-:Y:S02]  /*0560*/  IADD3 R5, R3, 0xa00, RZ ;  /* 0x00000a0003057810 */ /* 0x000fe40007ffe0ff */
[----:B------:R-:W-:Y:S02]  /*0570*/  IADD3.X R0, RZ, R70, RZ, P0, !PT ;  /* 0x00000046ff007210 */ /* 0x000fe400007fe4ff */
[----:B------:R-:W-:-:S03]  /*0580*/  LEA R30, P0, R25, UR8, 0x1 ;  /* 0x00000008191e7c11 */ /* 0x000fc6000f8008ff */
[----:B------:R0:W-:Y:S01]  /*0590*/  STL [R1+0x8], R0 ;  /* 0x0000080001007387 */ /* 0x0001e20000100800 */
[----:B------:R-:W-:Y:S02]  /*05a0*/  LEA.HI.X R31, R25, UR9, R0, 0x1, P0 ;  /* 0x00000009191f7c11 */ /* 0x000fe400080f0c00 */
[----:B------:R-:W-:-:S04]  /*05b0*/  IADD3 R24, P0, R5, R28, RZ ;  /* 0x0000001c05187210 */ /* 0x000fc80007f1e0ff */
[----:B------:R-:W2:Y:S01]  /*05c0*/  LDG.E.64.CONSTANT R30, desc[UR6][R30.64] ;  /* 0x000000061e1e7981 */ /* 0x000ea2000c1e9b00 */
[----:B------:R-:W-:Y:S01]  /*05d0*/  IADD3 R23, R3, 0x1400, RZ ;  /* 0x0000140003177810 */ /* 0x000fe20007ffe0ff */
[----:B0-----:R-:W-:Y:S01]  /*05e0*/  IMAD.X R0, RZ, RZ, R70, P0 ;  /* 0x000000ffff007224 */ /* 0x001fe200000e0646 */
[----:B------:R-:W-:-:S04]  /*05f0*/  LEA R32, P0, R24, UR8, 0x1 ;  /* 0x0000000818207c11 */ /* 0x000fc8000f8008ff */
[----:B------:R-:W-:Y:S01]  /*0600*/  LEA.HI.X R33, R24, UR9, R0, 0x1, P0 ;  /* 0x0000000918217c11 */ /* 0x000fe200080f0c00 */
[----:B------:R0:W-:Y:S01]  /*0610*/  STL [R1+0xc], R0 ;  /* 0x00000c0001007387 */ /* 0x0001e20000100800 */
[----:B------:R-:W-:-:S04]  /*0620*/  IADD3 R23, P0, R23, R28, RZ ;  /* 0x0000001c17177210 */ /* 0x000fc80007f1e0ff */
[----:B------:R-:W3:Y:S01]  /*0630*/  LDG.E.64.CONSTANT R32, desc[UR6][R32.64] ;  /* 0x0000000620207981 */ /* 0x000ee2000c1e9b00 */
[----:B------:R-:W-:Y:S02]  /*0640*/  IADD3 R5, R3, 0x1e00, RZ ;  /* 0x00001e0003057810 */ /* 0x000fe40007ffe0ff */
[----:B0-----:R-:W-:Y:S02]  /*0650*/  IADD3.X R0, RZ, R70, RZ, P0, !PT ;  /* 0x00000046ff007210 */ /* 0x001fe400007fe4ff */
[----:B------:R-:W-:-:S03]  /*0660*/  LEA R34, P0, R23, UR8, 0x1 ;  /* 0x0000000817227c11 */ /* 0x000fc6000f8008ff */
[----:B------:R0:W-:Y:S01]  /*0670*/  STL [R1+0x10], R0 ;  /* 0x0000100001007387 */ /* 0x0001e20000100800 */
[----:B------:R-:W-:Y:S02]  /*0680*/  LEA.HI.X R35, R23, UR9, R0, 0x1, P0 ;  /* 0x0000000917237c11 */ /* 0x000fe400080f0c00 */
[----:B------:R-:W-:-:S04]  /*0690*/  IADD3 R22, P0, R5, R28, RZ ;  /* 0x0000001c05167210 */ /* 0x000fc80007f1e0ff */
[----:B------:R-:W4:Y:S01]  /*06a0*/  LDG.E.64.CONSTANT R34, desc[UR6][R34.64] ;  /* 0x0000000622227981 */ /* 0x000f22000c1e9b00 */
[----:B------:R-:W-:Y:S01]  /*06b0*/  VIADD R21, R3, 0x2800 ;  /* 0x0000280003157836 */ /* 0x000fe20000000000 */
[----:B0-----:R-:W-:Y:S02]  /*06c0*/  IADD3.X R0, RZ, R70, RZ, P0, !PT ;  /* 0x00000046ff007210 */ /* 0x001fe400007fe4ff */
[----:B------:R-:W-:-:S03]  /*06d0*/  LEA R36, P0, R22, UR8, 0x1 ;  /* 0x0000000816247c11 */ /* 0x000fc6000f8008ff */
[----:B------:R0:W-:Y:S01]  /*06e0*/  STL [R1+0x14], R0 ;  /* 0x0000140001007387 */ /* 0x0001e20000100800 */
[----:B------:R-:W-:Y:S02]  /*06f0*/  LEA.HI.X R37, R22, UR9, R0, 0x1, P0 ;  /* 0x0000000916257c11 */ /* 0x000fe400080f0c00 */
[----:B------:R-:W-:-:S04]  /*0700*/  IADD3 R21, P0, R21, R28, RZ ;  /* 0x0000001c15157210 */ /* 0x000fc80007f1e0ff */
[----:B------:R-:W4:Y:S01]  /*0710*/  LDG.E.64.CONSTANT R36, desc[UR6][R36.64] ;  /* 0x0000000624247981 */ /* 0x000f22000c1e9b00 */
[----:B------:R-:W-:Y:S02]  /*0720*/  IADD3 R5, R3, 0x3200, RZ ;  /* 0x0000320003057810 */ /* 0x000fe40007ffe0ff */
        /* <DEDUP_REMOVED lines=13> */
[----:B------:R-:W-:Y:S01]  /*0800*/  IADD3 R5, R3, 0x4600, RZ ;  /* 0x0000460003057810 */ /* 0x000fe20007ffe0ff */
[----:B0-----:R-:W-:Y:S01]  /*0810*/  IMAD.X R0, RZ, RZ, R70, P0 ;  /* 0x000000ffff007224 */ /* 0x001fe200000e0646 */
[----:B------:R-:W-:-:S04]  /*0820*/  LEA R42, P0, R19, UR8, 0x1 ;  /* 0x00000008132a7c11 */ /* 0x000fc8000f8008ff */
[----:B------:R-:W-:Y:S01]  /*0830*/  LEA.HI.X R43, R19, UR9, R0, 0x1, P0 ;  /* 0x00000009132b7c11 */ /* 0x000fe200080f0c00 */
[----:B------:R0:W-:Y:S01]  /*0840*/  STL [R1+0x34], R0 ;  /* 0x0000340001007387 */ /* 0x0001e20000100800 */
        /* <DEDUP_REMOVED lines=9> */
[----:B0-----:R-:W-:Y:S02]  /*08e0*/  IADD3.X R0, RZ, R70, RZ, P0, !PT ;  /* 0x00000046ff007210 */ /* 0x001fe400007fe4ff */
[----:B------:R-:W-:Y:S01]  /*08f0*/  LEA R46, P0, R17, UR8, 0x1 ;  /* 0x00000008112e7c11 */ /* 0x000fe2000f8008ff */
[----:B------:R-:W-:Y:S02]  /*0900*/  VIADD R5, R3, 0x5a00 ;  /* 0x00005a0003057836 */ /* 0x000fe40000000000 */
[----:B------:R0:W-:Y:S01]  /*0910*/  STL [R1+0x44], R0 ;  /* 0x0000440001007387 */ /* 0x0001e20000100800 */
[----:B------:R-:W-:-:S06]  /*0920*/  LEA.HI.X R47, R17, UR9, R0, 0x1, P0 ;  /* 0x00000009112f7c11 */ /* 0x000fcc00080f0c00 */
[----:B------:R-:W4:Y:S01]  /*0930*/  LDG.E.64.CONSTANT R46, desc[UR6][R46.64] ;  /* 0x000000062e2e7981 */ /* 0x000f22000c1e9b00 */
[----:B------:R-:W-:Y:S02]  /*0940*/  IADD3 R16, P0, R5, R28, RZ ;  /* 0x0000001c05107210 */ /* 0x000fe40007f1e0ff */
        /* <DEDUP_REMOVED lines=29> */
[C---:B------:R-:W-:Y:S01]  /*0b20*/  LEA R56, P0, R12.reuse, UR8, 0x1 ;  /* 0x000000080c387c11 */ /* 0x040fe2000f8008ff */
        /* <DEDUP_REMOVED lines=10> */
[----:B------:R-:W-:Y:S02]  /*0bd0*/  IADD3 R3, P0, R3, R28, RZ ;  /* 0x0000001c03037210 */ /* 0x000fe40007f1e0ff */
[----:B------:R-:W-:Y:S02]  /*0be0*/  SHF.L.U32 R64, R2, 0x1, RZ ;  /* 0x0000000102407819 */ /* 0x000fe400000006ff */
[----:B------:R-:W-:Y:S01]  /*0bf0*/  SHF.R.U32.HI R65, RZ, 0x1f, R2 ;  /* 0x0000001fff417819 */ /* 0x000fe20000011602 */
[----:B------:R-:W4:Y:S01]  /*0c00*/  LDG.E.64.CONSTANT R58, desc[UR6][R58.64] ;  /* 0x000000063a3a7981 */ /* 0x000f22000c1e9b00 */
[----:B0-----:R-:W-:Y:S02]  /*0c10*/  IADD3.X R0, RZ, R70, RZ, P0, !PT ;  /* 0x00000046ff007210 */ /* 0x001fe400007fe4ff */
[----:B------:R-:W-:-:S04]  /*0c20*/  LEA R60, P0, R3, UR8, 0x1 ;  /* 0x00000008033c7c11 */ /* 0x000fc8000f8008ff */
[----:B------:R-:W-:Y:S01]  /*0c30*/  LEA.HI.X R61, R3, UR9, R0, 0x1, P0 ;  /* 0x00000009033d7c11 */ /* 0x000fe200080f0c00 */
[----:B------:R-:W0:Y:S01]  /*0c40*/  S2R R72, SR_TID.X ;  /* 0x0000000000487919 */ /* 0x000e220000002100 */
[----:B------:R-:W-:-:S04]  /*0c50*/  ULDC.64 UR8, c[0x0][0x220] ;  /* 0x0000880000087ab9 */ /* 0x000fc80000000a00 */
[----:B------:R-:W4:Y:S01]  /*0c60*/  LDG.E.64.CONSTANT R60, desc[UR6][R60.64] ;  /* 0x000000063c3c7981 */ /* 0x000f22000c1e9b00 */
[C---:B--2---:R-:W-:Y:S02]  /*0c70*/  PRMT R3, R30.reuse, 0x7632, R3 ;  /* 0x000076321e037816 */ /* 0x044fe40000000003 */
[----:B------:R-:W-:Y:S02]  /*0c80*/  SHF.L.U32 R0, R30, 0x10, RZ ;  /* 0x000000101e007819 */ /* 0x000fe400000006ff */
[----:B------:R-:W-:Y:S01]  /*0c90*/  SHF.L.U32 R90, R31, 0x10, RZ ;  /* 0x000000101f5a7819 */ /* 0x000fe200000006ff */
[----:B------:R-:W-:Y:S01]  /*0ca0*/  IMAD.U32 R6, R3, 0x10000, RZ ;  /* 0x0001000003067824 */ /* 0x000fe200078e00ff */
[----:B------:R-:W-:Y:S01]  /*0cb0*/  PRMT R3, R31, 0x7632, R3 ;  /* 0x000076321f037816 */ /* 0x000fe20000000003 */
[----:B------:R-:W-:Y:S01]  /*0cc0*/  FADD.FTZ R4, RZ, R0 ;  /* 0x00000000ff047221 */ /* 0x000fe20000010000 */
[----:B------:R-:W-:-:S03]  /*0cd0*/  FFMA.FTZ R5, R0, R0, RZ ;  /* 0x0000000000057223 */ /* 0x000fc600000100ff */
[----:B------:R-:W-:Y:S01]  /*0ce0*/  FADD.FTZ R7, R4, R6 ;  /* 0x0000000604077221 */ /* 0x000fe20000010000 */
[----:B------:R-:W-:Y:S01]  /*0cf0*/  FFMA.FTZ R5, R6, R6, R5 ;  /* 0x0000000606057223 */ /* 0x000fe20000010005 */
[----:B------:R-:W-:Y:S02]  /*0d00*/  SHF.L.U32 R4, R3, 0x10, RZ ;  /* 0x0000001003047819 */ /* 0x000fe400000006ff */
[----:B------:R-:W-:Y:S01]  /*0d10*/  FADD.FTZ R7, R7, R90 ;  /* 0x0000005a07077221 */ /* 0x000fe20000010000 */
[----:B------:R-:W-:Y:S01]  /*0d20*/  FFMA.FTZ R5, R90, R90, R5 ;  /* 0x0000005a5a057223 */ /* 0x000fe20000010005 */
[C---:B---3--:R-:W-:Y:S02]  /*0d30*/  SHF.L.U32 R8, R32.reuse, 0x10, RZ ;  /* 0x0000001020087819 */ /* 0x048fe400000006ff */
[----:B------:R-:W-:Y:S01]  /*0d40*/  PRMT R3, R32, 0x7632, R3 ;  /* 0x0000763220037816 */ /* 0x000fe20000000003 */
[----:B------:R-:W-:Y:S01]  /*0d50*/  FADD.FTZ R7, R7, R4 ;  /* 0x0000000407077221 */ /* 0x000fe20000010000 */
[----:B------:R-:W-:Y:S01]  /*0d60*/  FFMA.FTZ R5, R4, R4, R5 ;  /* 0x0000000404057223 */ /* 0x000fe20000010005 */
[----:B------:R-:W-:Y:S01]  /*0d70*/  IMAD.U32 R93, R33, 0x10000, RZ ;  /* 0x00010000215d7824 */ /* 0x000fe200078e00ff */
[----:B------:R-:W-:Y:S01]  /*0d80*/  SHF.L.U32 R4, R3, 0x10, RZ ;  /* 0x0000001003047819 */ /* 0x000fe200000006ff */
[----:B------:R-:W-:Y:S01]  /*0d90*/  FADD.FTZ R7, R7, R8 ;  /* 0x0000000807077221 */ /* 0x000fe20000010000 */
[----:B------:R-:W-:Y:S01]  /*0da0*/  FFMA.FTZ R5, R8, R8, R5 ;  /* 0x0000000808057223 */ /* 0x000fe20000010005 */
[----:B------:R-:W-:Y:S01]  /*0db0*/  PRMT R3, R33, 0x7632, R3 ;  /* 0x0000763221037816 */ /* 0x000fe20000000003 */
[----:B------:R1:W-:Y:S01]  /*0dc0*/  STL [R1], R8 ;  /* 0x0000000801007387 */ /* 0x0003e20000100800 */
[----:B------:R-:W-:Y:S01]  /*0dd0*/  FADD.FTZ R6, R7, R4 ;  /* 0x0000000407067221 */ /* 0x000fe20000010000 */
[----:B------:R-:W-:Y:S01]  /*0de0*/  FFMA.FTZ R4, R4, R4, R5 ;  /* 0x0000000404047223 */ /* 0x000fe20000010005 */
[----:B------:R-:W-:Y:S01]  /*0df0*/  SHF.L.U32 R5, R3, 0x10, RZ ;  /* 0x0000001003057819 */ /* 0x000fe200000006ff */
[----:B------:R-:W2:Y:S01]  /*0e00*/  LDL R69, [R1+0x8c] ;  /* 0x00008c0001457983 */ /* 0x000ea20000100800 */
[----:B------:R-:W-:Y:S01]  /*0e10*/  FADD.FTZ R6, R6, R93 ;  /* 0x0000005d06067221 */ /* 0x000fe20000010000 */
[----:B------:R-:W-:Y:S01]  /*0e20*/  FFMA.FTZ R4, R93, R93, R4 ;  /* 0x0000005d5d047223 */ /* 0x000fe20000010004 */
[C---:B----4-:R-:W-:Y:S01]  /*0e30*/  SHF.L.U32 R92, R34.reuse, 0x10, RZ ;  /* 0x00000010225c7819 */ /* 0x050fe200000006ff */
[----:B------:R-:W3:Y:S01]  /*0e40*/  LDL R68, [R1+0x88] ;  /* 0x0000880001447983 */ /* 0x000ee20000100800 */
[----:B------:R-:W-:Y:S01]  /*0e50*/  PRMT R3, R34, 0x7632, R3 ;  /* 0x0000763222037816 */ /* 0x000fe20000000003 */
[----:B------:R-:W-:Y:S01]  /*0e60*/  FADD.FTZ R7, R6, R5 ;  /* 0x0000000506077221 */ /* 0x000fe20000010000 */
[----:B------:R-:W-:Y:S01]  /*0e70*/  FFMA.FTZ R5, R5, R5, R4 ;  /* 0x0000000505057223 */ /* 0x000fe20000010004 */
[----:B------:R-:W-:Y:S01]  /*0e80*/  SHF.L.U32 R91, R35, 0x10, RZ ;  /* 0x00000010235b7819 */ /* 0x000fe200000006ff */
[----:B------:R-:W4:Y:S01]  /*0e90*/  LDL R71, [R1+0x84] ;  /* 0x0000840001477983 */ /* 0x000f220000100800 */
[----:B------:R-:W-:Y:S01]  /*0ea0*/  SHF.L.U32 R3, R3, 0x10, RZ ;  /* 0x0000001003037819 */ /* 0x000fe200000006ff */
[----:B------:R-:W-:Y:S01]  /*0eb0*/  FADD.FTZ R6, R7, R92 ;  /* 0x0000005c07067221 */ /* 0x000fe20000010000 */
[----:B-1----:R-:W-:Y:S01]  /*0ec0*/  FFMA.FTZ R8, R92, R92, R5 ;  /* 0x0000005c5c087223 */ /* 0x002fe20000010005 */
[----:B------:R-:W-:-:S02]  /*0ed0*/  PRMT R4, R35, 0x7632, R4 ;  /* 0x0000763223047816 */ /* 0x000fc40000000004 */
[----:B------:R-:W-:Y:S01]  /*0ee0*/  FADD.FTZ R6, R6, R3 ;  /* 0x0000000306067221 */ /* 0x000fe20000010000 */
[----:B------:R-:W-:Y:S01]  /*0ef0*/  FFMA.FTZ R8, R3, R3, R8 ;  /* 0x0000000303087223 */ /* 0x000fe20000010008 */
[----:B------:R-:W-:Y:S01]  /*0f00*/  SHF.L.U32 R89, R36, 0x10, RZ ;  /* 0x0000001024597819 */ /* 0x000fe200000006ff */
[----:B------:R-:W-:Y:S02]  /*0f10*/  IMAD.U32 R3, R4, 0x10000, RZ ;  /* 0x0001000004037824 */ /* 0x000fe400078e00ff */
[----:B------:R-:W-:Y:S01]  /*0f20*/  FADD.FTZ R4, R6, R91 ;  /* 0x0000005b06047221 */ /* 0x000fe20000010000 */
[----:B------:R-:W-:Y:S01]  /*0f30*/  FFMA.FTZ R8, R91, R91, R8 ;  /* 0x0000005b5b087223 */ /* 0x000fe20000010008 */
[----:B------:R-:W-:Y:S02]  /*0f40*/  PRMT R5, R36, 0x7632, R5 ;  /* 0x0000763224057816 */ /* 0x000fe40000000005 */
[----:B------:R-:W-:Y:S01]  /*0f50*/  FADD.FTZ R4, R4, R3 ;  /* 0x0000000304047221 */ /* 0x000fe20000010000 */
[----:B------:R-:W-:Y:S01]  /*0f60*/  FFMA.FTZ R6, R3, R3, R8 ;  /* 0x0000000303067223 */ /* 0x000fe20000010008 */
[----:B------:R-:W-:-:S02]  /*0f70*/  SHF.L.U32 R3, R5, 0x10, RZ ;  /* 0x0000001005037819 */ /* 0x000fc400000006ff */
[----:B------:R-:W-:Y:S01]  /*0f80*/  FADD.FTZ R8, R4, R89 ;  /* 0x0000005904087221 */ /* 0x000fe20000010000 */
[----:B------:R-:W-:Y:S01]  /*0f90*/  FFMA.FTZ R6, R89, R89, R6 ;  /* 0x0000005959067223 */ /* 0x000fe20000010006 */
[C---:B------:R-:W-:Y:S01]  /*0fa0*/  SHF.L.U32 R88, R37.reuse, 0x10, RZ ;  /* 0x0000001025587819 */ /* 0x040fe200000006ff */
[----:B------:R-:W-:Y:S01]  /*0fb0*/  IMAD.U32 R87, R38, 0x10000, RZ ;  /* 0x0001000026577824 */ /* 0x000fe200078e00ff */
[----:B------:R-:W-:Y:S01]  /*0fc0*/  PRMT R4, R37, 0x7632, R4 ;  /* 0x0000763225047816 */ /* 0x000fe20000000004 */
[----:B------:R-:W-:Y:S01]  /*0fd0*/  FADD.FTZ R27, R8, R3 ;  /* 0x00000003081b7221 */ /* 0x000fe20000010000 */
[----:B------:R-:W-:Y:S01]  /*0fe0*/  FFMA.FTZ R3, R3, R3, R6 ;  /* 0x0000000303037223 */ /* 0x000fe20000010006 */
[----:B------:R-:W-:Y:S02]  /*0ff0*/  PRMT R5, R38, 0x7632, R5 ;  /* 0x0000763226057816 */ /* 0x000fe40000000005 */
[----:B------:R-:W-:Y:S01]  /*1000*/  SHF.L.U32 R4, R4, 0x10, RZ ;  /* 0x0000001004047819 */ /* 0x000fe200000006ff */
[----:B------:R-:W-:Y:S01]  /*1010*/  FADD.FTZ R27, R27, R88 ;  /* 0x000000581b1b7221 */ /* 0x000fe20000010000 */
[----:B------:R-:W-:Y:S01]  /*1020*/  FFMA.FTZ R3, R88, R88, R3 ;  /* 0x0000005858037223 */ /* 0x000fe20000010003 */
[----:B------:R-:W-:-:S02]  /*1030*/  SHF.L.U32 R5, R5, 0x10, RZ ;  /* 0x0000001005057819 */ /* 0x000fc400000006ff */
[----:B------:R-:W-:Y:S01]  /*1040*/  FADD.FTZ R27, R27, R4 ;  /* 0x000000041b1b7221 */ /* 0x000fe20000010000 */
[----:B------:R-:W-:Y:S01]  /*1050*/  FFMA.FTZ R4, R4, R4, R3 ;  /* 0x0000000404047223 */ /* 0x000fe20000010003 */
[----:B------:R-:W-:Y:S02]  /*1060*/  SHF.L.U32 R86, R39, 0x10, RZ ;  /* 0x0000001027567819 */ /* 0x000fe400000006ff */
        /* <DEDUP_REMOVED lines=11> */
[----:B------:R-:W-:Y:S01]  /*1120*/  FFMA.FTZ R3, R3, R3, R5 ;  /* 0x0000000303037223 */ /* 0x000fe20000010005 */
[----:B------:R-:W-:Y:S01]  /*1130*/  SHF.L.U32 R9, R41, 0x10, RZ ;  /* 0x0000001029097819 */ /* 0x000fe200000006ff */
[----:B------:R-:W-:Y:S02]  /*1140*/  IMAD.U32 R7, R43, 0x10000, RZ ;  /* 0x000100002b077824 */ /* 0x000fe400078e00ff */
[----:B------:R-:W-:Y:S01]  /*1150*/  FADD.FTZ R27, R27, R10 ;  /* 0x0000000a1b1b7221 */ /* 0x000fe20000010000 */
[----:B------:R-:W-:-:S02]  /*1160*/  IMAD.U32 R4, R4, 0x10000, RZ ;  /* 0x0001000004047824 */ /* 0x000fc400078e00ff */
[----:B------:R-:W-:Y:S01]  /*1170*/  FFMA.FTZ R3, R10, R10, R3 ;  /* 0x0000000a0a037223 */ /* 0x000fe20000010003 */
[----:B------:R-:W-:Y:S01]  /*1180*/  PRMT R5, R41, 0x7632, R5 ;  /* 0x0000763229057816 */ /* 0x000fe20000000005 */
[----:B------:R-:W-:Y:S02]  /*1190*/  FADD.FTZ R27, R27, R4 ;  /* 0x000000041b1b7221 */ /* 0x000fe40000010000 */
[----:B------:R-:W-:Y:S01]  /*11a0*/  FFMA.FTZ R4, R4, R4, R3 ;  /* 0x0000000404047223 */ /* 0x000fe20000010003 */
[----:B------:R-:W-:Y:S01]  /*11b0*/  SHF.L.U32 R5, R5, 0x10, RZ ;  /* 0x0000001005057819 */ /* 0x000fe200000006ff */
[----:B------:R-:W-:Y:S02]  /*11c0*/  FADD.FTZ R27, R27, R9 ;  /* 0x000000091b1b7221 */ /* 0x000fe40000010000 */
[----:B------:R-:W-:Y:S01]  /*11d0*/  FFMA.FTZ R4, R9, R9, R4 ;  /* 0x0000000909047223 */ /* 0x000fe20000010004 */
[C---:B------:R-:W-:Y:S02]  /*11e0*/  SHF.L.U32 R8, R42.reuse, 0x10, RZ ;  /* 0x000000102a087819 */ /* 0x040fe400000006ff */
[----:B------:R-:W-:Y:S01]  /*11f0*/  PRMT R3, R42, 0x7632, R3 ;  /* 0x000076322a037816 */ /* 0x000fe20000000003 */
[----:B------:R-:W-:Y:S01]  /*1200*/  FADD.FTZ R27, R27, R5 ;  /* 0x000000051b1b7221 */ /* 0x000fe20000010000 */
[--C-:B------:R-:W-:Y:S01]  /*1210*/  FFMA.FTZ R5, R5, R5, R4.reuse ;  /* 0x0000000505057223 */ /* 0x100fe20000010004 */
[----:B------:R-:W-:-:S02]  /*1220*/  PRMT R4, R43, 0x7632, R4 ;  /* 0x000076322b047816 */ /* 0x000fc40000000004 */
[----:B------:R-:W-:Y:S01]  /*1230*/  SHF.L.U32 R3, R3, 0x10, RZ ;  /* 0x0000001003037819 */ /* 0x000fe200000006ff */
[----:B------:R-:W-:Y:S01]  /*1240*/  FADD.FTZ R27, R27, R8 ;  /* 0x000000081b1b7221 */ /* 0x000fe20000010000 */
[----:B------:R-:W-:Y:S01]  /*1250*/  FFMA.FTZ R5, R8, R8, R5 ;  /* 0x0000000808057223 */ /* 0x000fe20000010005 */
[----:B------:R-:W-:Y:S02]  /*1260*/  SHF.L.U32 R4, R4, 0x10, RZ ;  /* 0x0000001004047819 */ /* 0x000fe400000006ff */
[----:B------:R-:W-:Y:S01]  /*1270*/  FADD.FTZ R27, R27, R3 ;  /* 0x000000031b1b7221 */ /* 0x000fe20000010000 */
[----:B------:R-:W-:Y:S01]  /*1280*/  FFMA.FTZ R3, R3, R3, R5 ;  /* 0x0000000303037223 */ /* 0x000fe20000010005 */
[C---:B------:R-:W-:Y:S02]  /*1290*/  SHF.L.U32 R6, R44.reuse, 0x10, RZ ;  /* 0x000000102c067819 */ /* 0x040fe400000006ff */
[----:B------:R-:W-:Y:S01]  /*12a0*/  FADD.FTZ R27, R27, R7 ;  /* 0x000000071b1b7221 */ /* 0x000fe20000010000 */
[----:B------:R-:W-:Y:S01]  /*12b0*/  FFMA.FTZ R3, R7, R7, R3 ;  /* 0x0000000707037223 */ /* 0x000fe20000010003 */
[----:B------:R-:W-:-:S02]  /*12c0*/  PRMT R62, R44, 0x7632, R62 ;  /* 0x000076322c3e7816 */ /* 0x000fc4000000003e */
[----:B------:R-:W-:Y:S01]  /*12d0*/  FADD.FTZ R27, R27, R4 ;  /* 0x000000041b1b7221 */ /* 0x000fe20000010000 */
[--C-:B------:R-:W-:Y:S01]  /*12e0*/  FFMA.FTZ R4, R4, R4, R3.reuse ;  /* 0x0000000404047223 */ /* 0x100fe20000010003 */
[----:B------:R-:W-:Y:S02]  /*12f0*/  SHF.L.U32 R62, R62, 0x10, RZ ;  /* 0x000000103e3e7819 */ /* 0x000fe400000006ff */
[----:B------:R-:W-:Y:S01]  /*1300*/  FADD.FTZ R27, R27, R6 ;  /* 0x000000061b1b7221 */ /* 0x000fe20000010000 */
[----:B------:R-:W-:Y:S01]  /*1310*/  FFMA.FTZ R4, R6, R6, R4 ;  /* 0x0000000606047223 */ /* 0x000fe20000010004 */
[C---:B------:R-:W-:Y:S02]  /*1320*/  SHF.L.U32 R5, R45.reuse, 0x10, RZ ;  /* 0x000000102d057819 */ /* 0x040fe400000006ff */
[----:B------:R-:W-:Y:S01]  /*1330*/  PRMT R3, R45, 0x7632, R3 ;  /* 0x000076322d037816 */ /* 0x000fe20000000003 */
[----:B------:R-:W-:Y:S01]  /*1340*/  FADD.FTZ R27, R27, R62 ;  /* 0x0000003e1b1b7221 */ /* 0x000fe20000010000 */
[----:B------:R-:W-:Y:S01]  /*1350*/  FFMA.FTZ R62, R62, R62, R4 ;  /* 0x0000003e3e3e7223 */ /* 0x000fe20000010004 */
[----:B------:R-:W-:-:S02]  /*1360*/  SHF.L.U32 R4, R46, 0x10, RZ ;  /* 0x000000102e047819 */ /* 0x000fc400000006ff */
[----:B------:R-:W-:Y:S02]  /*1370*/  IMAD.U32 R3, R3, 0x10000, RZ ;  /* 0x0001000003037824 */ /* 0x000fe400078e00ff */
        /* <DEDUP_REMOVED lines=8> */
[----:B------:R-:W-:-:S02]  /*1400*/  PRMT R2, R47, 0x7632, R2 ;  /* 0x000076322f027816 */ /* 0x000fc40000000002 */
[----:B------:R-:W-:Y:S01]  /*1410*/  FADD.FTZ R27, R27, R26 ;  /* 0x0000001a1b1b7221 */ /* 0x000fe20000010000 */
[----:B------:R-:W-:Y:S01]  /*1420*/  FFMA.FTZ R26, R26, R26, R3 ;  /* 0x0000001a1a1a7223 */ /* 0x000fe20000010003 */
[----:B------:R-:W-:Y:S01]  /*1430*/  SHF.L.U32 R3, R47, 0x10, RZ ;  /* 0x000000102f037819 */ /* 0x000fe200000006ff */
[----:B------:R-:W-:Y:S01]  /*1440*/  IMAD.U32 R2, R2, 0x10000, RZ ;  /* 0x0001000002027824 */ /* 0x000fe200078e00ff */
[C---:B------:R-:W-:Y:S02]  /*1450*/  SHF.L.U32 R73, R49.reuse, 0x10, RZ ;  /* 0x0000001031497819 */ /* 0x040fe400000006ff */
[----:B------:R-:W-:Y:S01]  /*1460*/  PRMT R67, R49, 0x7632, R67 ;  /* 0x0000763231437816 */ /* 0x000fe20000000043 */
[----:B------:R-:W-:Y:S01]  /*1470*/  FADD.FTZ R27, R27, R3 ;  /* 0x000000031b1b7221 */ /* 0x000fe20000010000 */
[----:B------:R-:W-:Y:S01]  /*1480*/  FFMA.FTZ R66, R3, R3, R26 ;  /* 0x0000000303427223 */ /* 0x000fe2000001001a */
[----:B------:R-:W-:Y:S01]  /*1490*/  IMAD.U32 R74, R50, 0x10000, RZ ;  /* 0x00010000324a7824 */ /* 0x000fe200078e00ff */
[----:B------:R-:W-:Y:S01]  /*14a0*/  SHF.L.U32 R75, R51, 0x10, RZ ;  /* 0x00000010334b7819 */ /* 0x000fe200000006ff */
[----:B------:R-:W-:Y:S01]  /*14b0*/  FADD.FTZ R26, R27, R2 ;  /* 0x000000021b1a7221 */ /* 0x000fe20000010000 */
[----:B------:R-:W-:Y:S01]  /*14c0*/  FFMA.FTZ R27, R2, R2, R66 ;  /* 0x00000002021b7223 */ /* 0x000fe20000010042 */
[----:B------:R-:W-:-:S02]  /*14d0*/  SHF.L.U32 R2, R48, 0x10, RZ ;  /* 0x0000001030027819 */ /* 0x000fc400000006ff */
[----:B------:R-:W-:Y:S02]  /*14e0*/  PRMT R66, R48, 0x7632, R66 ;  /* 0x0000763230427816 */ /* 0x000fe40000000042 */
[----:B------:R-:W-:Y:S01]  /*14f0*/  IADD3 R62, P0, R64, UR8, RZ ;  /* 0x00000008403e7c10 */ /* 0x000fe2000ff1e0ff */
[----:B------:R-:W-:Y:S01]  /*1500*/  FADD.FTZ R26, R26, R2 ;  /* 0x000000021a1a7221 */ /* 0x000fe20000010000 */
[----:B------:R-:W-:Y:S01]  /*1510*/  SHF.L.U32 R66, R66, 0x10, RZ ;  /* 0x0000001042427819 */ /* 0x000fe200000006ff */
[----:B------:R-:W-:Y:S01]  /*1520*/  FFMA.FTZ R27, R2, R2, R27 ;  /* 0x00000002021b7223 */ /* 0x000fe2000001001b */
[----:B------:R-:W-:Y:S02]  /*1530*/  SHF.L.U32 R67, R67, 0x10, RZ ;  /* 0x0000001043437819 */ /* 0x000fe400000006ff */
[----:B------:R-:W-:Y:S01]  /*1540*/  SHF.L.U32 R76, R52, 0x10, RZ ;  /* 0x00000010344c7819 */ /* 0x000fe200000006ff */
[----:B------:R-:W-:Y:S01]  /*1550*/  FADD.FTZ R26, R26, R66 ;  /* 0x000000421a1a7221 */ /* 0x000fe20000010000 */
[----:B------:R-:W-:Y:S01]  /*1560*/  FFMA.FTZ R27, R66, R66, R27 ;  /* 0x00000042421b7223 */ /* 0x000fe2000001001b */
[----:B------:R-:W-:-:S02]  /*1570*/  SHF.L.U32 R77, R53, 0x10, RZ ;  /* 0x00000010354d7819 */ /* 0x000fc400000006ff */
        /* <DEDUP_REMOVED lines=17> */
[----:B------:R-:W-:Y:S01]  /*1690*/  SHF.L.U32 R78, R54, 0x10, RZ ;  /* 0x00000010364e7819 */ /* 0x000fe200000006ff */
[----:B------:R-:W-:-:S02]  /*16a0*/  IMAD.U32 R67, R67, 0x10000, RZ ;  /* 0x0001000043437824 */ /* 0x000fc400078e00ff */
        /* <DEDUP_REMOVED lines=25> */
[C---:B------:R-:W-:Y:S02]  /*1840*/  SHF.L.U32 R81, R57.reuse, 0x10, RZ ;  /* 0x0000001039517819 */ /* 0x040fe400000006ff */
[----:B------:R-:W-:Y:S01]  /*1850*/  SHF.L.U32 R66, R66, 0x10, RZ ;  /* 0x0000001042427819 */ /* 0x000fe200000006ff */
[----:B------:R-:W-:Y:S01]  /*1860*/  FADD.FTZ R26, R26, R80 ;  /* 0x000000501a1a7221 */ /* 0x000fe20000010000 */
[----:B------:R-:W-:Y:S01]  /*1870*/  FFMA.FTZ R67, R80, R80, R67 ;  /* 0x0000005050437223 */ /* 0x000fe20000010043 */
[----:B------:R-:W-:-:S02]  /*1880*/  PRMT R27, R57, 0x7632, R27 ;  /* 0x00007632391b7816 */ /* 0x000fc4000000001b */
[----:B------:R-:W-:Y:S01]  /*1890*/  FADD.FTZ R26, R26, R66 ;  /* 0x000000421a1a7221 */ /* 0x000fe20000010000 */
[----:B------:R-:W-:Y:S01]  /*18a0*/  FFMA.FTZ R67, R66, R66, R67 ;  /* 0x0000004242437223 */ /* 0x000fe20000010043 */
[----:B------:R-:W-:Y:S01]  /*18b0*/  SHF.L.U32 R82, R58, 0x10, RZ ;  /* 0x000000103a527819 */ /* 0x000fe200000006ff */
[----:B------:R-:W-:Y:S02]  /*18c0*/  IMAD.U32 R27, R27, 0x10000, RZ ;  /* 0x000100001b1b7824 */ /* 0x000fe400078e00ff */
[----:B------:R-:W-:Y:S01]  /*18d0*/  FADD.FTZ R26, R26, R81 ;  /* 0x000000511a1a7221 */ /* 0x000fe20000010000 */
[----:B------:R-:W-:Y:S01]  /*18e0*/  FFMA.FTZ R67, R81, R81, R67 ;  /* 0x0000005151437223 */ /* 0x000fe20000010043 */
[----:B------:R-:W-:Y:S02]  /*18f0*/  SHF.L.U32 R83, R59, 0x10, RZ ;  /* 0x000000103b537819 */ /* 0x000fe400000006ff */
[----:B------:R-:W-:Y:S01]  /*1900*/  FADD.FTZ R66, R26, R27 ;  /* 0x0000001b1a427221 */ /* 0x000fe20000010000 */
[----:B------:R-:W-:Y:S01]  /*1910*/  FFMA.FTZ R26, R27, R27, R67 ;  /* 0x0000001b1b1a7223 */ /* 0x000fe20000010043 */
[----:B------:R-:W-:Y:S01]  /*1920*/  IMAD.U32 R84, R60, 0x10000, RZ ;  /* 0x000100003c547824 */ /* 0x000fe200078e00ff */
[----:B------:R-:W2:Y:S01]  /*1930*/  LDL R67, [R1+0x94] ;  /* 0x0000940001437983 */ /* 0x000ea20000100800 */
[----:B------:R-:W-:Y:S01]  /*1940*/  PRMT R27, R58, 0x7632, R27 ;  /* 0x000076323a1b7816 */ /* 0x000fe2000000001b */
[----:B------:R-:W-:Y:S01]  /*1950*/  FADD.FTZ R66, R66, R82 ;  /* 0x0000005242427221 */ /* 0x000fe20000010000 */
[----:B------:R-:W-:Y:S01]  /*1960*/  FFMA.FTZ R26, R82, R82, R26 ;  /* 0x00000052521a7223 */ /* 0x000fe2000001001a */
[----:B------:R-:W-:-:S02]  /*1970*/  SHF.L.U32 R85, R61, 0x10, RZ ;  /* 0x000000103d557819 */ /* 0x000fc400000006ff */
[----:B------:R-:W-:Y:S02]  /*1980*/  SHF.L.U32 R27, R27, 0x10, RZ ;  /* 0x000000101b1b7819 */ /* 0x000fe400000006ff */
[----:B------:R-:W-:Y:S02]  /*1990*/  IADD3.X R63, R65, UR9, RZ, P0, !PT ;  /* 0x00000009413f7c10 */ /* 0x000fe400087fe4ff */
[----:B------:R-:W-:Y:S01]  /*19a0*/  IADD3 R64, P0, R64, UR10, RZ ;  /* 0x0000000a40407c10 */ /* 0x000fe2000ff1e0ff */
[----:B------:R-:W-:Y:S01]  /*19b0*/  FADD.FTZ R66, R66, R27 ;  /* 0x0000001b42427221 */ /* 0x000fe20000010000 */
[--C-:B------:R-:W-:Y:S01]  /*19c0*/  FFMA.FTZ R27, R27, R27, R26.reuse ;  /* 0x0000001b1b1b7223 */ /* 0x100fe2000001001a */
[----:B------:R-:W-:Y:S01]  /*19d0*/  PRMT R26, R59, 0x7632, R26 ;  /* 0x000076323b1a7816 */ /* 0x000fe2000000001a */
[----:B------:R-:W5:Y:S01]  /*19e0*/  LDG.E.64.CONSTANT R62, desc[UR6][R62.64] ;  /* 0x000000063e3e7981 */ /* 0x000f62000c1e9b00 */
[----:B------:R-:W-:Y:S01]  /*19f0*/  FADD.FTZ R66, R66, R83 ;  /* 0x0000005342427221 */ /* 0x000fe20000010000 */
[----:B------:R-:W-:-:S02]  /*1a00*/  IADD3.X R65, R65, UR11, RZ, P0, !PT ;  /* 0x0000000b41417c10 */ /* 0x000fc400087fe4ff */
[----:B------:R-:W-:Y:S01]  /*1a10*/  SHF.L.U32 R26, R26, 0x10, RZ ;  /* 0x000000101a1a7819 */ /* 0x000fe200000006ff */
[----:B------:R-:W-:Y:S01]  /*1a20*/  FFMA.FTZ R27, R83, R83, R27 ;  /* 0x00000053531b7223 */ /* 0x000fe2000001001b */
[----:B0-----:R-:W-:Y:S02]  /*1a30*/  ISETP.GT.U32.AND P0, PT, R72, 0x3f, PT ;  /* 0x0000003f4800780c */ /* 0x001fe40003f04070 */
[----:B------:R0:W5:Y:S01]  /*1a40*/  LDL.LU R72, [R1+0x9c] ;  /* 0x00009c0001487983 */ /* 0x0001620000300800 */
[----:B------:R-:W-:Y:S01]  /*1a50*/  FADD.FTZ R66, R66, R26 ;  /* 0x0000001a42427221 */ /* 0x000fe20000010000 */
[--C-:B------:R-:W-:Y:S01]  /*1a60*/  FFMA.FTZ R26, R26, R26, R27.reuse ;  /* 0x0000001a1a1a7223 */ /* 0x100fe2000001001b */
[----:B------:R-:W-:Y:S01]  /*1a70*/  PRMT R27, R60, 0x7632, R27 ;  /* 0x000076323c1b7816 */ /* 0x000fe2000000001b */
[----:B------:R-:W5:Y:S01]  /*1a80*/  LDG.E.64.CONSTANT R64, desc[UR6][R64.64] ;  /* 0x0000000640407981 */ /* 0x000f62000c1e9b00 */
[----:B------:R-:W-:Y:S02]  /*1a90*/  FADD.FTZ R66, R66, R84 ;  /* 0x0000005442427221 */ /* 0x000fe40000010000 */
[----:B------:R-:W-:Y:S01]  /*1aa0*/  SHF.L.U32 R27, R27, 0x10, RZ ;  /* 0x000000101b1b7819 */ /* 0x000fe200000006ff */
[----:B------:R-:W-:-:S04]  /*1ab0*/  FFMA.FTZ R26, R84, R84, R26 ;  /* 0x00000054541a7223 */ /* 0x000fc8000001001a */
        /* <DEDUP_REMOVED lines=8> */
[----:B--2---:R-:W-:Y:S01]  /*1b40*/  STS.64 [R67], R26 ;  /* 0x0000001a43007388 */ /* 0x004fe20000000a00 */
[----:B------:R-:W-:Y:S06]  /*1b50*/  BAR.SYNC.DEFER_BLOCKING 0x0 ;  /* 0x0000000000007b1d */ /* 0x000fec0000010000 */
[----:B------:R-:W1:Y:S04]  /*1b60*/  @!P0 LDS.64 R66, [R69] ;  /* 0x0000000045428984 */ /* 0x000e680000000a00 */
[----:B---3--:R-:W2:Y:S04]  /*1b70*/  @!P0 LDS.64 R68, [R68] ;  /* 0x0000000044448984 */ /* 0x008ea80000000a00 */
[----:B----4-:R3:W4:Y:S01]  /*1b80*/  @!P0 LDS.64 R26, [R71] ;  /* 0x00000000471a8984 */ /* 0x0107220000000a00 */
[----:B-1----:R-:W-:Y:S01]  /*1b90*/  @!P0 FADD.FTZ R66, RZ, R66 ;  /* 0x00000042ff428221 */ /* 0x002fe20000010000 */
[----:B------:R-:W-:-:S03]  /*1ba0*/  @!P0 FADD.FTZ R67, RZ, R67 ;  /* 0x00000043ff438221 */ /* 0x000fc60000010000 */
[----:B--2---:R-:W-:Y:S02]  /*1bb0*/  @!P0 FADD.FTZ R68, R66, R68 ;  /* 0x0000004442448221 */ /* 0x004fe40000010000 */
[----:B------:R-:W2:Y:S01]  /*1bc0*/  LDL R66, [R1+0x80] ;  /* 0x0000800001427983 */ /* 0x000ea20000100800 */
[----:B---3--:R-:W-:-:S03]  /*1bd0*/  @!P0 FADD.FTZ R71, R67, R69 ;  /* 0x0000004543478221 */ /* 0x008fc60000010000 */
[----:B------:R-:W3:Y:S01]  /*1be0*/  LDL R69, [R1+0x7c] ;  /* 0x00007c0001457983 */ /* 0x000ee20000100800 */
[----:B----4-:R-:W-:-:S03]  /*1bf0*/  @!P0 FADD.FTZ R27, R71, R27 ;  /* 0x0000001b471b8221 */ /* 0x010fc60000010000 */
[----:B------:R0:W5:Y:S01]  /*1c00*/  LDL.LU R71, [R1+0x98] ;  /* 0x0000980001477983 */ /* 0x0001620000300800 */
[----:B------:R-:W-:Y:S01]  /*1c10*/  @!P0 FADD.FTZ R26, R68, R26 ;  /* 0x0000001a441a8221 */ /* 0x000fe20000010000 */
[----:B------:R-:W-:Y:S02]  /*1c20*/  BSSY B0, `(.L_x_1636) ;  /* 0x0000021000007945 */ /* 0x000fe40003800000 */
[----:B--2---:R-:W1:Y:S04]  /*1c30*/  @!P0 LDS.64 R66, [R66] ;  /* 0x0000000042428984 */ /* 0x004e680000000a00 */
[----:B---3--:R-:W2:Y:S01]  /*1c40*/  @!P0 LDS.64 R68, [R69] ;  /* 0x0000000045448984 */ /* 0x008ea20000000a00 */
[----:B-1----:R-:W-:Y:S01]  /*1c50*/  @!P0 FADD.FTZ R66, R26, R66 ;  /* 0x000000421a428221 */ /* 0x002fe20000010000 */
[----:B------:R-:W-:Y:S01]  /*1c60*/  @!P0 FADD.FTZ R67, R27, R67 ;  /* 0x000000431b438221 */ /* 0x000fe20000010000 */
[----:B------:R-:W-:Y:S01]  /*1c70*/  MOV R26, RZ ;  /* 0x000000ff001a7202 */ /* 0x000fe20000000f00 */
[----:B------:R-:W-:-:S02]  /*1c80*/  IMAD.MOV.U32 R27, RZ, RZ, RZ ;  /* 0x000000ffff1b7224 */ /* 0x000fc400078e00ff */
[----:B--2---:R-:W-:Y:S01]  /*1c90*/  @!P0 FADD.FTZ R26, R66, R68 ;  /* 0x00000044421a8221 */ /* 0x004fe20000010000 */
[----:B------:R-:W-:-:S04]  /*1ca0*/  @!P0 FADD.FTZ R27, R67, R69 ;  /* 0x00000045431b8221 */ /* 0x000fc80000010000 */
[----:B------:R-:W1:Y:S04]  /*1cb0*/  SHFL.BFLY PT, R67, R26, 0x2, 0x1f ;  /* 0x0c401f001a437f89 */ /* 0x000e6800000e0000 */
[----:B------:R-:W2:Y:S01]  /*1cc0*/  SHFL.BFLY PT, R66, R27, 0x2, 0x1f ;  /* 0x0c401f001b427f89 */ /* 0x000ea200000e0000 */
[----:B------:R-:W3:Y:S01]  /*1cd0*/  S2R R68, SR_TID.X ;  /* 0x0000000000447919 */ /* 0x000ee20000002100 */
[----:B-1----:R-:W-:Y:S01]  /*1ce0*/  FADD.FTZ R26, R67, R26 ;  /* 0x0000001a431a7221 */ /* 0x002fe20000010000 */
[----:B--2---:R-:W-:-:S04]  /*1cf0*/  FADD.FTZ R27, R66, R27 ;  /* 0x0000001b421b7221 */ /* 0x004fc80000010000 */
[----:B------:R-:W1:Y:S04]  /*1d00*/  SHFL.BFLY PT, R67, R26, 0x1, 0x1f ;  /* 0x0c201f001a437f89 */ /* 0x000e6800000e0000 */
[----:B------:R-:W2:Y:S01]  /*1d10*/  SHFL.BFLY PT, R66, R27, 0x1, 0x1f ;  /* 0x0c201f001b427f89 */ /* 0x000ea200000e0000 */
[----:B---3--:R-:W-:Y:S01]  /*1d20*/  LOP3.LUT P0, RZ, R68, 0xffffffc3, RZ, 0xc0, !PT ;  /* 0xffffffc344ff7812 */ /* 0x008fe2000780c0ff */
[----:B-1----:R-:W-:Y:S01]  /*1d30*/  FADD.FTZ R26, R26, R67 ;  /* 0x000000431a1a7221 */ /* 0x002fe20000010000 */
[----:B--2---:R-:W-:-:S11]  /*1d40*/  FADD.FTZ R27, R27, R66 ;  /* 0x000000421b1b7221 */ /* 0x004fd60000010000 */
[----:B0-----:R-:W-:Y:S05]  /*1d50*/  @P0 BRA `(.L_x_1637) ;  /* 0x0000000000340947 */ /* 0x001fea0003800000 */
[----:B------:R-:W0:Y:S01]  /*1d60*/  S2R R67, SR_TID.X ;  /* 0x0000000000437919 */ /* 0x000e220000002100 */
[----:B------:R-:W1:Y:S01]  /*1d70*/  LDC R66, c[0x0][0x10] ;  /* 0x00000400ff427b82 */ /* 0x000e620000000800 */
[----:B------:R-:W1:Y:S01]  /*1d80*/  S2R R69, SR_CTAID.Y ;  /* 0x0000000000457919 */ /* 0x000e620000002600 */
[----:B------:R-:W2:Y:S01]  /*1d90*/  S2R R68, SR_CTAID.X ;  /* 0x0000000000447919 */ /* 0x000ea20000002500 */
[----:B0-----:R-:W-:-:S04]  /*1da0*/  SHF.R.U32.HI R67, RZ, 0x2, R67 ;  /* 0x00000002ff437819 */ /* 0x001fc80000011643 */
[----:B------:R-:W-:Y:S01]  /*1db0*/  SHF.L.U32 R67, R67, 0x4, RZ ;  /* 0x0000000443437819 */ /* 0x000fe200000006ff */
[----:B-1----:R-:W-:-:S03]  /*1dc0*/  IMAD R66, R66, UR4, R69 ;  /* 0x0000000442427c24 */ /* 0x002fc6000f8e0245 */
[----:B--2---:R-:W-:Y:S02]  /*1dd0*/  LOP3.LUT R67, R67, 0xfffffff0, R68, 0xe2, !PT ;  /* 0xfffffff043437812 */ /* 0x004fe400078ee244 */
[----:B------:R-:W0:Y:S02]  /*1de0*/  LDC.64 R68, c[0x0][0x248] ;  /* 0x00009200ff447b82 */ /* 0x000e240000000a00 */
[----:B------:R-:W-:-:S04]  /*1df0*/  LEA R66, R66, R67, 0x8 ;  /* 0x0000004342427211 */ /* 0x000fc800078e40ff */
[----:B------:R-:W-:-:S05]  /*1e00*/  SHF.L.U32 R66, R66, 0x1, RZ ;  /* 0x0000000142427819 */ /* 0x000fca00000006ff */
[----:B0-----:R-:W-:-:S05]  /*1e10*/  IMAD.WIDE.U32 R66, R66, 0x4, R68 ;  /* 0x0000000442427825 */ /* 0x001fca00078e0044 */
[----:B------:R0:W-:Y:S02]  /*1e20*/  STG.E.64 desc[UR6][R66.64], R26 ;  /* 0x0000001a42007986 */ /* 0x0001e4000c101b06 */
.L_x_1637:
[----:B------:R-:W-:Y:S05]  /*1e30*/  BSYNC B0 ;  /* 0x0000000000007941 */ /* 0x000fea0003800000 */
.L_x_1636:
[----:B------:R-:W-:Y:S01]  /*1e40*/  PRMT R32, R30, 0x7632, R32 ;  /* 0x000076321e207816 */ /* 0x000fe20000000020 */
[----:B------:R-:W-:Y:S01]  /*1e50*/  BAR.SYNC.DEFER_BLOCKING 0x0 ;  /* 0x0000000000007b1d */ /* 0x000fe20000010000 */
[----:B------:R-:W-:Y:S02]  /*1e60*/  PRMT R33, R31, 0x7632, R33 ;  /* 0x000076321f217816 */ /* 0x000fe40000000021 */
[----:B------:R-:W-:Y:S02]  /*1e70*/  PRMT R61, R49, 0x7632, R61 ;  /* 0x00007632313d7816 */ /* 0x000fe4000000003d */
[----:B------:R-:W-:Y:S02]  /*1e80*/  PRMT R59, R33, 0x7632, R59 ;  /* 0x00007632213b7816 */ /* 0x000fe4000000003b */
[----:B0-----:R-:W-:Y:S01]  /*1e90*/  PRMT R26, R61, 0x7632, R26 ;  /* 0x000076323d1a7816 */ /* 0x001fe2000000001a */
[----:B------:R-:W0:Y:S01]  /*1ea0*/  S2R R30, SR_TID.X ;  /* 0x00000000001e7919 */ /* 0x000e220000002100 */
[----:B------:R-:W-:-:S02]  /*1eb0*/  PRMT R27, R59, 0x7632, R27 ;  /* 0x000076323b1b7816 */ /* 0x000fc4000000001b */
[----:B------:R-:W-:Y:S02]  /*1ec0*/  PRMT R57, R32, 0x7632, R57 ;  /* 0x0000763220397816 */ /* 0x000fe40000000039 */
[----:B------:R-:W-:Y:S01]  /*1ed0*/  PRMT R55, R34, 0x7632, R55 ;  /* 0x0000763222377816 */ /* 0x000fe20000000037 */
[----:B------:R1:W-:Y:S01]  /*1ee0*/  STL.S16 [R1+0x48], R27 ;  /* 0x0000481b01007387 */ /* 0x0003e20000100600 */
[----:B------:R-:W-:Y:S02]  /*1ef0*/  PRMT R53, R35, 0x7632, R53 ;  /* 0x0000763223357816 */ /* 0x000fe40000000035 */
        /* <DEDUP_REMOVED lines=13> */
[----:B0-----:R-:W-:Y:S02]  /*1fd0*/  ISETP.NE.AND P1, PT, R30, RZ, PT ;  /* 0x000000ff1e00720c */ /* 0x001fe40003f25270 */
[----:B------:R-:W-:Y:S02]  /*1fe0*/  PRMT R48, R48, 0x7632, R48 ;  /* 0x0000763230307816 */ /* 0x000fe40000000030 */
[----:B------:R-:W-:-:S02]  /*1ff0*/  PRMT R50, R50, 0x7632, R50 ;  /* 0x0000763232327816 */ /* 0x000fc40000000032 */
[----:B------:R-:W-:Y:S02]  /*2000*/  PRMT R66, R51, 0x7632, R66 ;  /* 0x0000763233427816 */ /* 0x000fe40000000042 */
[----:B------:R-:W-:Y:S02]  /*2010*/  PRMT R52, R52, 0x7632, R52 ;  /* 0x0000763234347816 */ /* 0x000fe40000000034 */
[----:B------:R-:W-:Y:S02]  /*2020*/  PRMT R67, R53, 0x7632, R67 ;  /* 0x0000763235437816 */ /* 0x000fe40000000043 */
[----:B------:R-:W-:Y:S02]  /*2030*/  PRMT R54, R54, 0x7632, R54 ;  /* 0x0000763236367816 */ /* 0x000fe40000000036 */
[----:B------:R-:W-:Y:S02]  /*2040*/  PRMT R68, R55, 0x7632, R68 ;  /* 0x0000763237447816 */ /* 0x000fe40000000044 */
[----:B------:R-:W-:-:S02]  /*2050*/  ISETP.GT.U32.AND P0, PT, R30, 0xff, PT ;  /* 0x000000ff1e00780c */ /* 0x000fc40003f04070 */
[----:B------:R-:W-:Y:S02]  /*2060*/  PRMT R56, R56, 0x7632, R56 ;  /* 0x0000763238387816 */ /* 0x000fe40000000038 */
[----:B------:R-:W-:Y:S02]  /*2070*/  PRMT R69, R57, 0x7632, R69 ;  /* 0x0000763239457816 */ /* 0x000fe40000000045 */
[----:B------:R-:W-:Y:S02]  /*2080*/  PRMT R58, R58, 0x7632, R58 ;  /* 0x000076323a3a7816 */ /* 0x000fe4000000003a */
[----:B------:R-:W-:Y:S01]  /*2090*/  PRMT R60, R60, 0x7632, R60 ;  /* 0x000076323c3c7816 */ /* 0x000fe2000000003c */
[----:B-1----:R-:W-:Y:S06]  /*20a0*/  @P1 BRA `(.L_x_1638) ;  /* 0x0000000000441947 */ /* 0x002fec0003800000 */
[----:B------:R-:W0:Y:S01]  /*20b0*/  S2R R30, SR_CTAID.X ;  /* 0x00000000001e7919 */ /* 0x000e220000002500 */
[----:B------:R-:W1:Y:S01]  /*20c0*/  LDC.64 R26, c[0x0][0x250] ;  /* 0x00009400ff1a7b82 */ /* 0x000e620000000a00 */
[----:B------:R-:W1:Y:S01]  /*20d0*/  S2R R31, SR_CTAID.Y ;  /* 0x00000000001f7919 */ /* 0x000e620000002600 */
[----:B0-----:R-:W-:Y:S02]  /*20e0*/  ISETP.NE.AND P1, PT, R30, RZ, PT ;  /* 0x000000ff1e00720c */ /* 0x001fe40003f25270 */
[----:B------:R-:W-:Y:S01]  /*20f0*/  MOV R30, 0x7ffffff1 ;  /* 0x7ffffff1001e7802 */ /* 0x000fe20000000f00 */
[----:B-1----:R-:W-:-:S03]  /*2100*/  IMAD.WIDE.U32 R26, R31, 0x4, R26 ;  /* 0x000000041f1a7825 */ /* 0x002fc600078e001a */
[----:B------:R-:W-:Y:S01]  /*2110*/  SEL R30, R30, 0x1, !P1 ;  /* 0x000000011e1e7807 */ /* 0x000fe20004800000 */
[----:B------:R-:W-:Y:S06]  /*2120*/  MEMBAR.ALL.GPU ;  /* 0x0000000000007992 */ /* 0x000fec000000a000 */
[----:B------:R-:W-:-:S00]  /*2130*/  ERRBAR ;  /* 0x00000000000079ab */ /* 0x000fc00000000000 */
[----:B------:R-:W-:Y:S06]  /*2140*/  CGAERRBAR ;  /* 0x00000000000075ab */ /* 0x000fec0000000000 */
[----:B------:R0:W5:Y:S02]  /*2150*/  ATOM.E.ADD.STRONG.GPU PT, R30, desc[UR6][R26.64], R30 ;  /* 0x0000001e1a1e798a */ /* 0x00016400081ee1c6 */
.L_x_1639:
[----:B------:R-:W2:Y:S04]  /*2160*/  LD.E.STRONG.GPU R31, desc[UR6][R26.64] ;  /* 0x000000061a1f7980 */ /* 0x000ea8000c10f900 */
[----:B--2---:R-:W-:Y:S01]  /*2170*/  CCTL.IVALL ;  /* 0x00000000ff00798f */ /* 0x004fe20002000000 */
[----:B------:R-:W-:Y:S05]  /*2180*/  YIELD ;  /* 0x0000000000007946 */ /* 0x000fea0003800000 */
[----:B-----5:R-:W-:-:S04]  /*2190*/  LOP3.LUT R31, R31, R30, RZ, 0x3c, !PT ;  /* 0x0000001e1f1f7212 */ /* 0x020fc800078e3cff */
[----:B------:R-:W-:-:S13]  /*21a0*/  ISETP.GT.AND P1, PT, R31, -0x1, PT ;  /* 0xffffffff1f00780c */ /* 0x000fda0003f24270 */
[----:B------:R-:W-:Y:S05]  /*21b0*/  @P1 BRA `(.L_x_1639) ;  /* 0xfffffffc00e81947 */ /* 0x000fea000383ffff */
.L_x_1638:
[----:B------:R-:W-:Y:S05]  /*21c0*/  WARPSYNC.ALL ;  /* 0x0000000000007948 */ /* 0x000fea0003800000 */
[----:B-----5:R-:W-:Y:S02]  /*21d0*/  PRMT R34, R62, 0x7632, R34 ;  /* 0x000076323e227816 */ /* 0x020fe40000000022 */
[----:B------:R-:W-:Y:S02]  /*21e0*/  PRMT R35, R63, 0x7632, R35 ;  /* 0x000076323f237816 */ /* 0x000fe40000000023 */
[----:B------:R-:W-:Y:S02]  /*21f0*/  PRMT R36, R64, 0x7632, R36 ;  /* 0x0000763240247816 */ /* 0x000fe40000000024 */
[----:B------:R-:W-:Y:S01]  /*2200*/  PRMT R49, R65, 0x7632, R49 ;  /* 0x0000763241317816 */ /* 0x000fe20000000031 */
[----:B------:R-:W1:Y:S01]  /*2210*/  S2R R31, SR_TID.X ;  /* 0x00000000001f7919 */ /* 0x000e620000002100 */
[----:B0-----:R-:W0:Y:S01]  /*2220*/  @!P0 LDC R26, c[0x0][0x10] ;  /* 0x00000400ff1a8b82 */ /* 0x001e220000000800 */
[----:B------:R-:W-:Y:S01]  /*2230*/  ULDC.64 UR8, c[0x0][0x240] ;  /* 0x0000900000087ab9 */ /* 0x000fe20000000a00 */
[----:B------:R-:W0:Y:S01]  /*2240*/  S2R R30, SR_CTAID.Y ;  /* 0x00000000001e7919 */ /* 0x000e220000002600 */
[----:B-1----:R-:W-:Y:S01]  /*2250*/  @!P0 LOP3.LUT R27, R31, 0x7ffffff0, RZ, 0xc0, !PT ;  /* 0x7ffffff01f1b8812 */ /* 0x002fe200078ec0ff */
[----:B0-----:R-:W-:-:S04]  /*2260*/  @!P0 IMAD R26, R26, UR4, R30 ;  /* 0x000000041a1a8c24 */ /* 0x001fc8000f8e021e */
[----:B------:R-:W-:Y:S01]  /*2270*/  @!P0 IMAD R26, R26, 0x100, R27 ;  /* 0x000001001a1a8824 */ /* 0x000fe200078e021b */
[----:B------:R-:W-:Y:S02]  /*2280*/  @!P0 LOP3.LUT R27, R31, 0xf, RZ, 0xc0, !PT ;  /* 0x0000000f1f1b8812 */ /* 0x000fe400078ec0ff */
[----:B------:R-:W0:Y:S02]  /*2290*/  @!P0 LDC.64 R30, c[0x0][0x248] ;  /* 0x00009200ff1e8b82 */ /* 0x000e240000000a00 */
[----:B------:R-:W-:-:S04]  /*22a0*/  @!P0 IADD3 R26, R26, R27, RZ ;  /* 0x0000001b1a1a8210 */ /* 0x000fc80007ffe0ff */
[----:B------:R-:W-:-:S05]  /*22b0*/  @!P0 SHF.L.U32 R26, R26, 0x1, RZ ;  /* 0x000000011a1a8819 */ /* 0x000fca00000006ff */
[----:B0-----:R-:W-:Y:S01]  /*22c0*/  @!P0 IMAD.WIDE.U32 R26, R26, 0x4, R30 ;  /* 0x000000041a1a8825 */ /* 0x001fe200078e001e */
[----:B------:R-:W-:Y:S06]  /*22d0*/  BAR.SYNC.DEFER_BLOCKING 0x0 ;  /* 0x0000000000007b1d */ /* 0x000fec0000010000 */
[----:B------:R-:W2:Y:S01]  /*22e0*/  @!P0 LDG.E.64 R26, desc[UR6][R26.64] ;  /* 0x000000061a1a8981 */ /* 0x000ea2000c1e1b00 */
[----:B------:R-:W-:Y:S01]  /*22f0*/  HFMA2.MMA R30, -RZ, RZ, 0, 0 ;  /* 0x00000000ff1e7435 */ /* 0x000fe200000001ff */
[----:B------:R-:W-:Y:S01]  /*2300*/  ISETP.EQ.U32.AND P1, PT, RZ, UR8, PT ;  /* 0x00000008ff007c0c */ /* 0x000fe2000bf22070 */
[----:B------:R-:W-:Y:S01]  /*2310*/  BSSY B0, `(.L_x_1640) ;  /* 0x000002f000007945 */ /* 0x000fe20003800000 */
[----:B------:R-:W0:Y:S03]  /*2320*/  S2R R31, SR_TID.X ;  /* 0x00000000001f7919 */ /* 0x000e260000002100 */
[----:B--2---:R-:W-:Y:S01]  /*2330*/  @!P0 FADD.FTZ R30, RZ, R26 ;  /* 0x0000001aff1e8221 */ /* 0x004fe20000010000 */
[----:B------:R-:W-:Y:S01]  /*2340*/  MOV R26, RZ ;  /* 0x000000ff001a7202 */ /* 0x000fe20000000f00 */
[----:B------:R-:W-:Y:S01]  /*2350*/  @!P0 FADD.FTZ R26, RZ, R27 ;  /* 0x0000001bff1a8221 */ /* 0x000fe20000010000 */
[----:B0-----:R-:W-:-:S02]  /*2360*/  LOP3.LUT P0, RZ, R31, 0xffffff0f, RZ, 0xc0, !PT ;  /* 0xffffff0f1fff7812 */ /* 0x001fc4000780c0ff */
        /* <DEDUP_REMOVED lines=16> */
[----:B0-----:R-:W-:-:S03]  /*2470*/  FADD.FTZ R27, R27, R30 ;  /* 0x0000001e1b1b7221 */ /* 0x001fc60000010000 */
[----:B------:R-:W-:-:S04]  /*2480*/  @!P0 FMUL.FTZ R30, R26, R26 ;  /* 0x0000001a1a1e8220 */ /* 0x000fc80000410000 */
[----:B------:R-:W-:Y:S01]  /*2490*/  @!P0 FFMA.FTZ R27, R27, 4.8828125727595761418e-05, -R30 ;  /* 0x384ccccd1b1b8823 */ /* 0x000fe2000001081e */
[----:B------:R-:W-:-:S04]  /*24a0*/  @!P0 SHF.R.U32.HI R30, RZ, 0x1, R31 ;  /* 0x00000001ff1e8819 */ /* 0x000fc8000001161f */
[----:B------:R-:W-:Y:S02]  /*24b0*/  @!P0 LOP3.LUT R30, R30, 0x7ffffff8, RZ, 0xc0, !PT ;  /* 0x7ffffff81e1e8812 */ /* 0x000fe400078ec0ff */
[----:B------:R-:W-:-:S05]  /*24c0*/  @!P0 FMNMX.FTZ R27, RZ, R27, !PT ;  /* 0x0000001bff1b8209 */ /* 0x000fca0007810000 */
[----:B------:R0:W-:Y:S02]  /*24d0*/  @!P0 STS.64 [R30+UR5], R26 ;  /* 0x0000001a1e008988 */ /* 0x0001e40008000a05 */
[----:B0-----:R-:W0:Y:S01]  /*24e0*/  S2R R30, SR_CTAID.X ;  /* 0x00000000001e7919 */ /* 0x001e220000002500 */
[----:B------:R-:W-:Y:S01]  /*24f0*/  BAR.SYNC.DEFER_BLOCKING 0x0 ;  /* 0x0000000000007b1d */ /* 0x000fe20000010000 */
[----:B0-----:R-:W-:-:S04]  /*2500*/  LOP3.LUT P0, RZ, R30, 0xf, RZ, 0xc0, !PT ;  /* 0x0000000f1eff7812 */ /* 0x001fc8000780c0ff */
[----:B------:R-:W-:-:S04]  /*2510*/  ISETP.GT.U32.OR P0, PT, R31, 0xf, P0 ;  /* 0x0000000f1f00780c */ /* 0x000fc80000704470 */
[----:B------:R-:W-:-:S13]  /*2520*/  ISETP.EQ.OR.EX P0, PT, RZ, UR9, P0, P1 ;  /* 0x00000009ff007c0c */ /* 0x000fda0008702710 */
[----:B------:R-:W-:Y:S05]  /*2530*/  @P0 BRA `(.L_x_1641) ;  /* 0x0000000000300947 */ /* 0x000fea0003800000 */
[----:B------:R-:W0:Y:S02]  /*2540*/  S2R R30, SR_CTAID.Y ;  /* 0x00000000001e7919 */ /* 0x000e240000002600 */
[----:B0-----:R-:W-:-:S05]  /*2550*/  IMAD.SHL.U32 R30, R30, 0x10, RZ ;  /* 0x000000101e1e7824 */ /* 0x001fca00078e00ff */
[----:B------:R-:W-:-:S04]  /*2560*/  LOP3.LUT R30, R30, 0x10, RZ, 0xc0, !PT ;  /* 0x000000101e1e7812 */ /* 0x000fc800078ec0ff */
[----:B------:R-:W-:-:S04]  /*2570*/  IADD3 R27, R30, R31, RZ ;  /* 0x0000001f1e1b7210 */ /* 0x000fc80007ffe0ff */
[----:B------:R-:W-:Y:S02]  /*2580*/  SHF.R.S32.HI R30, RZ, 0x1f, R27 ;  /* 0x0000001fff1e7819 */ /* 0x000fe4000001141b */
[----:B------:R-:W-:-:S04]  /*2590*/  LEA R27, P0, R72, R27, 0x5 ;  /* 0x0000001b481b7211 */ /* 0x000fc800078028ff */
[----:B------:R-:W-:Y:S02]  /*25a0*/  LEA.HI.X R30, R72, R30, R71, 0x5, P0 ;  /* 0x0000001e481e7211 */ /* 0x000fe400000f2c47 */
[----:B------:R-:W-:-:S04]  /*25b0*/  LEA R26, P0, R27, UR8, 0x3 ;  /* 0x000000081b1a7c11 */ /* 0x000fc8000f8018ff */
[----:B------:R-:W-:Y:S02]  /*25c0*/  LEA.HI.X R27, R27, UR9, R30, 0x3, P0 ;  /* 0x000000091b1b7c11 */ /* 0x000fe400080f1c1e */
[----:B------:R-:W-:-:S06]  /*25d0*/  LEA R30, R31, UR5, 0x3 ;  /* 0x000000051f1e7c11 */ /* 0x000fcc000f8e18ff */
[----:B------:R-:W0:Y:S04]  /*25e0*/  LDS.64 R30, [R30] ;  /* 0x000000001e1e7984 */ /* 0x000e280000000a00 */
[----:B0-----:R0:W-:Y:S02]  /*25f0*/  STG.E.64 desc[UR6][R26.64], R30 ;  /* 0x0000001e1a007986 */ /* 0x0011e4000c101b06 */
.L_x_1641:
[----:B------:R-:W-:Y:S05]  /*2600*/  BSYNC B0 ;  /* 0x0000000000007941 */ /* 0x000fea0003800000 */
.L_x_1640:
[----:B0-----:R-:W2:Y:S01]  /*2610*/  LDL.LU R27, [R1+0x4] ;  /* 0x00000400011b7983 */ /* 0x001ea20000300800 */
[----:B------:R-:W-:Y:S01]  /*2620*/  HFMA2.MMA R30, -RZ, RZ, 0, 3.814697265625e-05 ;  /* 0x00000280ff1e7435 */ /* 0x000fe200000001ff */
[----:B------:R-:W-:Y:S02]  /*2630*/  ULDC UR8, c[0x0][0x230] ;  /* 0x00008c0000087ab9 */ /* 0x000fe40000000800 */
[----:B------:R-:W3:Y:S04]  /*2640*/  LDL R26, [R1+0x90] ;  /* 0x00009000011a7983 */ /* 0x000ee80000100800 */
[----:B------:R0:W-:Y:S04]  /*2650*/  STL [R1+0x9c], R72 ;  /* 0x00009c4801007387 */ /* 0x0001e80000100800 */
[----:B------:R1:W-:Y:S04]  /*2660*/  STL [R1+0x98], R71 ;  /* 0x0000984701007387 */ /* 0x0003e80000100800 */
[----:B0-----:R-:W4:Y:S04]  /*2670*/  LDL.LU R72, [R1+0x8] ;  /* 0x0000080001487983 */ /* 0x001f280000300800 */
[----:B-1----:R-:W5:Y:S01]  /*2680*/  LDL.LU R71, [R1] ;  /* 0x0000000001477983 */ /* 0x002f620000300800 */
[----:B------:R-:W-:-:S02]  /*2690*/  SHF.L.U32 R32, R32, 0x10, RZ ;  /* 0x0000001020207819 */ /* 0x000fc400000006ff */
[----:B------:R-:W-:Y:S01]  /*26a0*/  SHF.L.U32 R33, R33, 0x10, RZ ;  /* 0x0000001021217819 */ /* 0x000fe200000006ff */
[----:B------:R-:W-:Y:S01]  /*26b0*/  IMAD.U32 R64, R64, 0x10000, RZ ;  /* 0x0001000040407824 */ /* 0x000fe200078e00ff */
[----:B------:R-:W-:Y:S02]  /*26c0*/  SHF.L.U32 R62, R62, 0x10, RZ ;  /* 0x000000103e3e7819 */ /* 0x000fe400000006ff */
[----:B------:R-:W-:Y:S02]  /*26d0*/  SHF.L.U32 R34, R34, 0x10, RZ ;  /* 0x0000001022227819 */ /* 0x000fe400000006ff */
[----:B------:R-:W-:Y:S01]  /*26e0*/  SHF.L.U32 R36, R36, 0x10, RZ ;  /* 0x0000001024247819 */ /* 0x000fe200000006ff */
[----:B------:R-:W-:Y:S01]  /*26f0*/  IMAD.U32 R65, R65, 0x10000, RZ ;  /* 0x0001000041417824 */ /* 0x000fe200078e00ff */
[----:B------:R-:W-:Y:S02]  /*2700*/  SHF.L.U32 R63, R63, 0x10, RZ ;  /* 0x000000103f3f7819 */ /* 0x000fe400000006ff */
[----:B------:R-:W-:-:S02]  /*2710*/  SHF.L.U32 R35, R35, 0x10, RZ ;  /* 0x0000001023237819 */ /* 0x000fc400000006ff */
[----:B------:R-:W-:Y:S02]  /*2720*/  SHF.L.U32 R49, R49, 0x10, RZ ;  /* 0x0000001031317819 */ /* 0x000fe400000006ff */
[----:B------:R-:W-:Y:S01]  /*2730*/  SHF.L.U32 R58, R58, 0x10, RZ ;  /* 0x000000103a3a7819 */ /* 0x000fe200000006ff */
[----:B------:R-:W-:Y:S02]  /*2740*/  IMAD.U32 R56, R56, 0x10000, RZ ;  /* 0x0001000038387824 */ /* 0x000fe400078e00ff */
[----:B--2---:R-:W-:Y:S02]  /*2750*/  IMAD R30, R27, R30, 0x9600 ;  /* 0x000096001b1e7424 */ /* 0x004fe400078e021e */
[----:B---3--:R-:W0:Y:S03]  /*2760*/  LDS.64 R26, [R26] ;  /* 0x000000001a1a7984 */ /* 0x008e260000000a00 */
[----:B------:R-:W-:Y:S01]  /*2770*/  IADD3 R30, P0, R30, R28, RZ ;  /* 0x0000001c1e1e7210 */ /* 0x000fe20007f1e0ff */
[----:B0-----:R-:W-:Y:S01]  /*2780*/  FADD.FTZ R27, R27, UR8 ;  /* 0x000000081b1b7e21 */ /* 0x001fe20008010000 */
[----:B------:R-:W-:Y:S01]  /*2790*/  FADD.FTZ R0, R0, -R26 ;  /* 0x8000001a00007221 */ /* 0x000fe20000010000 */
[----:B------:R-:W-:Y:S01]  /*27a0*/  FADD.FTZ R32, -R26, R32 ;  /* 0x000000201a207221 */ /* 0x000fe20000010100 */
[----:B------:R-:W-:-:S03]  /*27b0*/  ULDC.64 UR8, c[0x0][0x210] ;  /* 0x0000840000087ab9 */ /* 0x000fc60000000a00 */
[----:B------:R-:W0:Y:S01]  /*27c0*/  MUFU.RSQ R27, R27 ;  /* 0x0000001b001b7308 */ /* 0x000e220000001400 */
[--C-:B------:R-:W-:Y:S01]  /*27d0*/  FADD.FTZ R90, R90, -R26.reuse ;  /* 0x8000001a5a5a7221 */ /* 0x100fe20000010000 */
[----:B------:R-:W-:Y:S01]  /*27e0*/  FADD.FTZ R33, -R26, R33 ;  /* 0x000000211a217221 */ /* 0x000fe20000010100 */
[----:B------:R-:W-:Y:S01]  /*27f0*/  LEA R28, P1, R25, UR8, 0x1 ;  /* 0x00000008191c7c11 */ /* 0x000fe2000f8208ff */
[--C-:B------:R-:W-:Y:S01]  /*2800*/  FADD.FTZ R92, R92, -R26.reuse ;  /* 0x8000001a5c5c7221 */ /* 0x100fe20000010000 */
[----:B------:R-:W-:Y:S02]  /*2810*/  FADD.FTZ R89, R89, -R26 ;  /* 0x8000001a59597221 */ /* 0x000fe40000010000 */
[----:B----4-:R-:W-:Y:S01]  /*2820*/  LEA.HI.X R29, R25, UR9, R72, 0x1, P1 ;  /* 0x00000009191d7c11 */ /* 0x010fe200088f0c48 */
[--C-:B-----5:R-:W-:Y:S01]  /*2830*/  FADD.FTZ R25, R71, -R26.reuse ;  /* 0x8000001a47197221 */ /* 0x120fe20000010000 */
[----:B------:R-:W-:Y:S01]  /*2840*/  FADD.FTZ R2, R2, -R26 ;  /* 0x8000001a02027221 */ /* 0x000fe20000010000 */
[----:B0-----:R-:W-:Y:S01]  /*2850*/  FMUL.FTZ R0, R0, R27 ;  /* 0x0000001b00007220 */ /* 0x001fe20000410000 */
[C---:B------:R-:W-:Y:S01]  /*2860*/  FMUL.FTZ R32, R27.reuse, R32 ;  /* 0x000000201b207220 */ /* 0x040fe20000410000 */
[C---:B------:R-:W-:Y:S01]  /*2870*/  FMUL.FTZ R90, R27.reuse, R90 ;  /* 0x0000005a1b5a7220 */ /* 0x040fe20000410000 */
[----:B------:R-:W-:Y:S01]  /*2880*/  FMUL.FTZ R33, R27, R33 ;  /* 0x000000211b217220 */ /* 0x000fe20000410000 */
[----:B------:R-:W-:Y:S01]  /*2890*/  FFMA.FTZ R0, R0, R62, R64 ;  /* 0x0000003e00007223 */ /* 0x000fe20000010040 */
[----:B------:R-:W-:Y:S01]  /*28a0*/  FFMA.FTZ R32, R32, R34, R36 ;  /* 0x0000002220207223 */ /* 0x000fe20000010024 */
[----:B------:R-:W-:Y:S01]  /*28b0*/  FFMA.FTZ R31, R90, R63, R65 ;  /* 0x0000003f5a1f7223 */ /* 0x000fe20000010041 */
[----:B------:R-:W-:Y:S01]  /*28c0*/  FFMA.FTZ R33, R33, R35, R49 ;  /* 0x0000002321217223 */ /* 0x000fe20000010031 */
[C---:B------:R-:W-:Y:S01]  /*28d0*/  FMUL.FTZ R25, R27.reuse, R25 ;  /* 0x000000191b197220 */ /* 0x040fe20000410000 */
[----:B------:R-:W-:Y:S01]  /*28e0*/  FMUL.FTZ R92, R27, R92 ;  /* 0x0000005c1b5c7220 */ /* 0x000fe20000410000 */
[--C-:B------:R-:W-:Y:S01]  /*28f0*/  FADD.FTZ R87, R87, -R26.reuse ;  /* 0x8000001a57577221 */ /* 0x100fe20000010000 */
[----:B------:R-:W-:Y:S01]  /*2900*/  FMUL.FTZ R89, R27, R89 ;  /* 0x000000591b597220 */ /* 0x000fe20000410000 */
[----:B------:R-:W-:Y:S01]  /*2910*/  F2FP.BF16.F32.PACK_AB R0, R32, R0 ;  /* 0x000000002000723e */ /* 0x000fe200000010ff */
[--C-:B------:R-:W-:Y:S01]  /*2920*/  FADD.FTZ R10, R10, -R26.reuse ;  /* 0x8000001a0a0a7221 */ /* 0x100fe20000010000 */
[----:B------:R-:W-:Y:S01]  /*2930*/  F2FP.BF16.F32.PACK_AB R31, R33, R31 ;  /* 0x0000001f211f723e */ /* 0x000fe200000010ff */
[--C-:B------:R-:W-:Y:S01]  /*2940*/  FADD.FTZ R8, R8, -R26.reuse ;  /* 0x8000001a08087221 */ /* 0x100fe20000010000 */
[C---:B------:R-:W-:Y:S01]  /*2950*/  FMUL.FTZ R32, R27.reuse, R2 ;  /* 0x000000021b207220 */ /* 0x040fe20000410000 */
[----:B------:R-:W-:Y:S01]  /*2960*/  FADD.FTZ R6, R6, -R26 ;  /* 0x8000001a06067221 */ /* 0x000fe20000010000 */
[C-C-:B------:R-:W-:Y:S01]  /*2970*/  FFMA.FTZ R2, R62.reuse, R25, R64.reuse ;  /* 0x000000193e027223 */ /* 0x140fe20000010040 */
[----:B------:R-:W-:Y:S01]  /*2980*/  FFMA.FTZ R33, R62, R92, R64 ;  /* 0x0000005c3e217223 */ /* 0x000fe20000010040 */
[----:B------:R-:W-:Y:S01]  /*2990*/  FADD.FTZ R4, R4, -R26 ;  /* 0x8000001a04047221 */ /* 0x000fe20000010000 */
[C---:B------:R-:W-:Y:S01]  /*29a0*/  FMUL.FTZ R87, R27.reuse, R87 ;  /* 0x000000571b577220 */ /* 0x040fe20000410000 */
[----:B------:R-:W-:Y:S01]  /*29b0*/  FFMA.FTZ R25, R62, R89, R64 ;  /* 0x000000593e197223 */ /* 0x000fe20000010040 */
[C---:B------:R-:W-:Y:S01]  /*29c0*/  FMUL.FTZ R10, R27.reuse, R10 ;  /* 0x0000000a1b0a7220 */ /* 0x040fe20000410000 */
[C---:B------:R-:W-:Y:S01]  /*29d0*/  FMUL.FTZ R8, R27.reuse, R8 ;  /* 0x000000081b087220 */ /* 0x040fe20000410000 */
[----:B------:R-:W-:Y:S01]  /*29e0*/  FADD.FTZ R74, R74, -R26 ;  /* 0x8000001a4a4a7221 */ /* 0x000fe20000010000 */
[C---:B------:R-:W-:Y:S01]  /*29f0*/  FMUL.FTZ R6, R27.reuse, R6 ;  /* 0x000000061b067220 */ /* 0x040fe20000410000 */
[----:B------:R-:W-:Y:S01]  /*2a00*/  FMUL.FTZ R4, R27, R4 ;  /* 0x000000041b047220 */ /* 0x000fe20000410000 */
[----:B------:R-:W-:Y:S01]  /*2a10*/  FFMA.FTZ R71, R62, R87, R64 ;  /* 0x000000573e477223 */ /* 0x000fe20000010040 */
[----:B------:R0:W-:Y:S01]  /*2a20*/  STL [R1+0x78], R33 ;  /* 0x0000782101007387 */ /* 0x0001e20000100800 */
[--C-:B------:R-:W-:Y:S01]  /*2a30*/  FADD.FTZ R76, R76, -R26.reuse ;  /* 0x8000001a4c4c7221 */ /* 0x100fe20000010000 */
[----:B------:R-:W-:-:S02]  /*2a40*/  FADD.FTZ R78, R78, -R26 ;  /* 0x8000001a4e4e7221 */ /* 0x000fc40000010000 */
[----:B------:R1:W-:Y:S01]  /*2a50*/  STL [R1+0x74], R25 ;  /* 0x0000741901007387 */ /* 0x0003e20000100800 */
[C---:B------:R-:W-:Y:S01]  /*2a60*/  FMUL.FTZ R74, R27.reuse, R74 ;  /* 0x0000004a1b4a7220 */ /* 0x040fe20000410000 */
[----:B------:R-:W-:Y:S01]  /*2a70*/  FADD.FTZ R82, R82, -R26 ;  /* 0x8000001a52527221 */ /* 0x000fe20000010000 */
[C-C-:B0-----:R-:W-:Y:S01]  /*2a80*/  FFMA.FTZ R33, R62.reuse, R10, R64.reuse ;  /* 0x0000000a3e217223 */ /* 0x141fe20000010040 */
[C-C-:B------:R-:W-:Y:S01]  /*2a90*/  FFMA.FTZ R10, R62.reuse, R6, R64.reuse ;  /* 0x000000063e0a7223 */ /* 0x140fe20000010040 */
[C-C-:B-1----:R-:W-:Y:S01]  /*2aa0*/  FFMA.FTZ R25, R62.reuse, R8, R64.reuse ;  /* 0x000000083e197223 */ /* 0x142fe20000010040 */
[----:B------:R-:W-:Y:S01]  /*2ab0*/  FFMA.FTZ R8, R62, R4, R64 ;  /* 0x000000043e087223 */ /* 0x000fe20000010040 */
[----:B------:R-:W-:Y:S01]  /*2ac0*/  FADD.FTZ R80, R80, -R26 ;  /* 0x8000001a50507221 */ /* 0x000fe20000010000 */
[----:B------:R-:W-:Y:S01]  /*2ad0*/  STL [R1+0x70], R71 ;  /* 0x0000704701007387 */ /* 0x000fe20000100800 */
[C-C-:B------:R-:W-:Y:S01]  /*2ae0*/  FFMA.FTZ R6, R62.reuse, R32, R64.reuse ;  /* 0x000000203e067223 */ /* 0x140fe20000010040 */
[C---:B------:R-:W-:Y:S01]  /*2af0*/  FMUL.FTZ R76, R27.reuse, R76 ;  /* 0x0000004c1b4c7220 */ /* 0x040fe20000410000 */
[C---:B------:R-:W-:Y:S01]  /*2b00*/  FMUL.FTZ R78, R27.reuse, R78 ;  /* 0x0000004e1b4e7220 */ /* 0x040fe20000410000 */
[----:B------:R-:W-:Y:S01]  /*2b10*/  STL [R1+0x6c], R33 ;  /* 0x00006c2101007387 */ /* 0x000fe20000100800 */
[----:B------:R-:W-:Y:S01]  /*2b20*/  FFMA.FTZ R4, R62, R74, R64 ;  /* 0x0000004a3e047223 */ /* 0x000fe20000010040 */
[----:B------:R-:W-:-:S02]  /*2b30*/  FMUL.FTZ R82, R27, R82 ;  /* 0x000000521b527220 */ /* 0x000fc40000410000 */
[----:B------:R-:W-:Y:S01]  /*2b40*/  STL [R1+0x58], R25 ;  /* 0x0000581901007387 */ /* 0x000fe20000100800 */
[----:B------:R-:W-:-:S03]  /*2b50*/  FMUL.FTZ R80, R27, R80 ;  /* 0x000000501b507220 */ /* 0x000fc60000410000 */
[----:B------:R-:W-:Y:S01]  /*2b60*/  STL [R1+0x40], R10 ;  /* 0x0000400a01007387 */ /* 0x000fe20000100800 */
[----:B------:R-:W-:-:S03]  /*2b70*/  FFMA.FTZ R72, R62, R82, R64 ;  /* 0x000000523e487223 */ /* 0x000fc60000010040 */
[----:B------:R0:W-:Y:S04]  /*2b80*/  STL [R1+0x3c], R8 ;  /* 0x00003c0801007387 */ /* 0x0001e80000100800 */
[----:B------:R1:W-:Y:S01]  /*2b90*/  STL [R1+0x28], R6 ;  /* 0x0000280601007387 */ /* 0x0003e20000100800 */
[----:B------:R-:W-:-:S03]  /*2ba0*/  FADD.FTZ R58, -R26, R58 ;  /* 0x0000003a1a3a7221 */ /* 0x000fc60000010100 */
[----:B------:R2:W-:Y:S01]  /*2bb0*/  STL [R1+0x24], R4 ;  /* 0x0000240401007387 */ /* 0x0005e20000100800 */
[C-C-:B0-----:R-:W-:Y:S01]  /*2bc0*/  FFMA.FTZ R8, R62.reuse, R76, R64.reuse ;  /* 0x0000004c3e087223 */ /* 0x141fe20000010040 */
[----:B-1----:R-:W-:-:S04]  /*2bd0*/  FFMA.FTZ R6, R62, R78, R64 ;  /* 0x0000004e3e067223 */ /* 0x002fc80000010040 */
[----:B------:R-:W-:Y:S01]  /*2be0*/  STL [R1+0x20], R8 ;  /* 0x0000200801007387 */ /* 0x000fe20000100800 */
[----:B------:R-:W-:Y:S01]  /*2bf0*/  FADD.FTZ R56, -R26, R56 ;  /* 0x000000381a387221 */ /* 0x000fe20000010100 */
[----:B--2---:R-:W-:Y:S02]  /*2c00*/  FFMA.FTZ R4, R62, R80, R64 ;  /* 0x000000503e047223 */ /* 0x004fe40000010040 */
[----:B------:R0:W-:Y:S04]  /*2c10*/  STL [R1+0x1c], R6 ;  /* 0x00001c0601007387 */ /* 0x0001e80000100800 */
[----:B------:R-:W-:Y:S04]  /*2c20*/  STL [R1+0xa0], R72 ;  /* 0x0000a04801007387 */ /* 0x000fe80000100800 */
[----:B------:R1:W-:Y:S01]  /*2c30*/  STL [R1+0x18], R4 ;  /* 0x0000180401007387 */ /* 0x0003e20000100800 */
[C---:B0-----:R-:W-:Y:S01]  /*2c40*/  FMUL.FTZ R6, R27.reuse, R56 ;  /* 0x000000381b067220 */ /* 0x041fe20000410000 */
[----:B-1----:R-:W-:-:S02]  /*2c50*/  FMUL.FTZ R4, R27, R58 ;  /* 0x0000003a1b047220 */ /* 0x002fc40000410000 */
[----:B------:R-:W2:Y:S04]  /*2c60*/  LDL.LU R58, [R1+0x48] ;  /* 0x00004800013a7983 */ /* 0x000ea80000300800 */
[----:B------:R-:W3:Y:S01]  /*2c70*/  LDL.LU R56, [R1+0x4c] ;  /* 0x00004c0001387983 */ /* 0x000ee20000300800 */
[----:B------:R-:W-:Y:S02]  /*2c80*/  SHF.L.U32 R55, R55, 0x10, RZ ;  /* 0x0000001037377819 */ /* 0x000fe400000006ff */
[----:B------:R-:W-:-:S03]  /*2c90*/  SHF.L.U32 R52, R52, 0x10, RZ ;  /* 0x0000001034347819 */ /* 0x000fc600000006ff */
[----:B------:R-:W-:-:S04]  /*2ca0*/  FADD.FTZ R55, -R26, R55 ;  /* 0x000000371a377221 */ /* 0x000fc80000010100 */
[----:B------:R-:W-:Y:S01]  /*2cb0*/  FMUL.FTZ R55, R27, R55 ;  /* 0x000000371b377220 */ /* 0x000fe20000410000 */
[----:B------:R-:W-:Y:S01]  /*2cc0*/  SHF.L.U32 R54, R54, 0x10, RZ ;  /* 0x0000001036367819 */ /* 0x000fe200000006ff */
[----:B------:R-:W-:Y:S01]  /*2cd0*/  FADD.FTZ R52, -R26, R52 ;  /* 0x000000341a347221 */ /* 0x000fe20000010100 */
[----:B------:R-:W-:Y:S01]  /*2ce0*/  SHF.L.U32 R57, R57, 0x10, RZ ;  /* 0x0000001039397819 */ /* 0x000fe200000006ff */
[----:B------:R-:W-:Y:S01]  /*2cf0*/  FFMA.FTZ R25, R34, R55, R36 ;  /* 0x0000003722197223 */ /* 0x000fe20000010024 */
[----:B------:R-:W-:Y:S01]  /*2d00*/  SHF.L.U32 R50, R50, 0x10, RZ ;  /* 0x0000001032327819 */ /* 0x000fe200000006ff */
[C---:B------:R-:W-:Y:S01]  /*2d10*/  FADD.FTZ R54, -R26.reuse, R54 ;  /* 0x000000361a367221 */ /* 0x040fe20000010100 */
[----:B------:R-:W-:Y:S01]  /*2d20*/  FMUL.FTZ R10, R27, R52 ;  /* 0x000000341b0a7220 */ /* 0x000fe20000410000 */
[----:B------:R-:W-:Y:S01]  /*2d30*/  FADD.FTZ R57, -R26, R57 ;  /* 0x000000391a397221 */ /* 0x000fe20000010100 */
[----:B------:R0:W-:Y:S01]  /*2d40*/  STL [R1+0x4], R25 ;  /* 0x0000041901007387 */ /* 0x0001e20000100800 */
[----:B------:R-:W-:-:S03]  /*2d50*/  IMAD.U32 R51, R51, 0x10000, RZ ;  /* 0x0001000033337824 */ /* 0x000fc600078e00ff */
[----:B------:R-:W4:Y:S01]  /*2d60*/  LDL.LU R52, [R1+0xc] ;  /* 0x00000c0001347983 */ /* 0x000f220000300800 */
[C---:B------:R-:W-:Y:S01]  /*2d70*/  FADD.FTZ R50, -R26.reuse, R50 ;  /* 0x000000321a327221 */ /* 0x040fe20000010100 */
[C---:B------:R-:W-:Y:S01]  /*2d80*/  FMUL.FTZ R57, R27.reuse, R57 ;  /* 0x000000391b397220 */ /* 0x040fe20000410000 */
[C---:B------:R-:W-:Y:S01]  /*2d90*/  FMUL.FTZ R8, R27.reuse, R54 ;  /* 0x000000361b087220 */ /* 0x040fe20000410000 */
[----:B------:R-:W-:Y:S01]  /*2da0*/  FADD.FTZ R51, -R26, R51 ;  /* 0x000000331a337221 */ /* 0x000fe20000010100 */
[----:B------:R-:W5:Y:S01]  /*2db0*/  LDL.LU R54, [R1+0x10] ;  /* 0x0000100001367983 */ /* 0x000f620000300800 */
[C---:B------:R-:W-:Y:S01]  /*2dc0*/  FMUL.FTZ R80, R27.reuse, R50 ;  /* 0x000000321b507220 */ /* 0x040fe20000410000 */
[----:B------:R-:W-:Y:S01]  /*2dd0*/  FFMA.FTZ R50, R34, R57, R36 ;  /* 0x0000003922327223 */ /* 0x000fe20000010024 */
[----:B------:R-:W-:Y:S01]  /*2de0*/  FMUL.FTZ R51, R27, R51 ;  /* 0x000000331b337220 */ /* 0x000fe20000410000 */
[----:B------:R-:W5:Y:S01]  /*2df0*/  LDL.LU R57, [R1+0x14] ;  /* 0x0000140001397983 */ /* 0x000f620000300800 */
[----:B------:R-:W-:-:S02]  /*2e00*/  FADD.FTZ R75, R75, -R26 ;  /* 0x8000001a4b4b7221 */ /* 0x000fc40000010000 */
[----:B------:R-:W-:Y:S02]  /*2e10*/  FFMA.FTZ R72, R34, R51, R36 ;  /* 0x0000003322487223 */ /* 0x000fe40000010024 */
[----:B0-----:R-:W-:Y:S01]  /*2e20*/  FMUL.FTZ R25, R27, R75 ;  /* 0x0000004b1b197220 */ /* 0x001fe20000410000 */
[----:B------:R-:W-:Y:S02]  /*2e30*/  SHF.L.U32 R75, R41, 0x10, RZ ;  /* 0x00000010294b7819 */ /* 0x000fe400000006ff */
[----:B------:R-:W-:Y:S02]  /*2e40*/  SHF.L.U32 R41, R68, 0x10, RZ ;  /* 0x0000001044297819 */ /* 0x000fe400000006ff */
[----:B------:R-:W-:Y:S02]  /*2e50*/  SHF.L.U32 R40, R40, 0x10, RZ ;  /* 0x0000001028287819 */ /* 0x000fe400000006ff */
[----:B---3--:R-:W-:Y:S02]  /*2e60*/  SHF.L.U32 R51, R56, 0x10, RZ ;  /* 0x0000001038337819 */ /* 0x008fe400000006ff */
[----:B------:R-:W3:Y:S04]  /*2e70*/  LDL.LU R56, [R1+0x2c] ;  /* 0x00002c0001387983 */ /* 0x000ee80000300800 */
[----:B------:R-:W3:Y:S01]  /*2e80*/  LDL.LU R68, [R1+0x30] ;  /* 0x0000300001447983 */ /* 0x000ee20000300800 */
[----:B------:R-:W-:Y:S01]  /*2e90*/  FADD.FTZ R40, -R26, R40 ;  /* 0x000000281a287221 */ /* 0x000fe20000010100 */
[--C-:B------:R-:W-:Y:S01]  /*2ea0*/  FADD.FTZ R9, R9, -R26.reuse ;  /* 0x8000001a09097221 */ /* 0x100fe20000010000 */
[----:B------:R-:W-:-:S02]  /*2eb0*/  FADD.FTZ R77, R77, -R26 ;  /* 0x8000001a4d4d7221 */ /* 0x000fc40000010000 */
[C---:B------:R-:W-:Y:S01]  /*2ec0*/  FMUL.FTZ R40, R27.reuse, R40 ;  /* 0x000000281b287220 */ /* 0x040fe20000410000 */
[C---:B------:R-:W-:Y:S01]  /*2ed0*/  FMUL.FTZ R9, R27.reuse, R9 ;  /* 0x000000091b097220 */ /* 0x040fe20000410000 */
[----:B------:R-:W-:Y:S01]  /*2ee0*/  FMUL.FTZ R77, R27, R77 ;  /* 0x0000004d1b4d7220 */ /* 0x000fe20000410000 */
[----:B------:R-:W-:Y:S01]  /*2ef0*/  FADD.FTZ R84, R84, -R26 ;  /* 0x8000001a54547221 */ /* 0x000fe20000010000 */
[----:B------:R-:W-:Y:S01]  /*2f00*/  SHF.L.U32 R38, R38, 0x10, RZ ;  /* 0x0000001026267819 */ /* 0x000fe200000006ff */
[----:B------:R-:W-:Y:S01]  /*2f10*/  FFMA.FTZ R90, R34, R40, R36 ;  /* 0x00000028225a7223 */ /* 0x000fe20000010024 */
[----:B------:R-:W-:Y:S01]  /*2f20*/  SHF.L.U32 R42, R42, 0x10, RZ ;  /* 0x000000102a2a7819 */ /* 0x000fe200000006ff */
[----:B------:R-:W-:Y:S01]  /*2f30*/  IMAD.U32 R46, R46, 0x10000, RZ ;  /* 0x000100002e2e7824 */ /* 0x000fe200078e00ff */
[----:B------:R-:W-:Y:S01]  /*2f40*/  SHF.L.U32 R44, R44, 0x10, RZ ;  /* 0x000000102c2c7819 */ /* 0x000fe200000006ff */
[----:B------:R-:W-:Y:S01]  /*2f50*/  FFMA.FTZ R40, R63, R9, R65 ;  /* 0x000000093f287223 */ /* 0x000fe20000010041 */
[----:B------:R-:W-:-:S02]  /*2f60*/  SHF.L.U32 R48, R48, 0x10, RZ ;  /* 0x0000001030307819 */ /* 0x000fc400000006ff */
[----:B------:R-:W-:Y:S01]  /*2f70*/  SHF.L.U32 R60, R60, 0x10, RZ ;  /* 0x000000103c3c7819 */ /* 0x000fe200000006ff */
[----:B------:R-:W-:Y:S01]  /*2f80*/  FFMA.FTZ R9, R63, R77, R65 ;  /* 0x0000004d3f097223 */ /* 0x000fe20000010041 */
[----:B------:R-:W-:Y:S01]  /*2f90*/  FMUL.FTZ R84, R27, R84 ;  /* 0x000000541b547220 */ /* 0x000fe20000410000 */
[----:B------:R-:W-:Y:S01]  /*2fa0*/  IMAD.U32 R77, R37, 0x10000, RZ ;  /* 0x00010000254d7824 */ /* 0x000fe200078e00ff */
[----:B--2---:R-:W-:Y:S01]  /*2fb0*/  SHF.L.U32 R37, R58, 0x10, RZ ;  /* 0x000000103a257819 */ /* 0x004fe200000006ff */
[C---:B------:R-:W-:Y:S01]  /*2fc0*/  FADD.FTZ R38, -R26.reuse, R38 ;  /* 0x000000261a267221 */ /* 0x040fe20000010100 */
[C---:B------:R-:W-:Y:S01]  /*2fd0*/  FADD.FTZ R42, -R26.reuse, R42 ;  /* 0x0000002a1a2a7221 */ /* 0x040fe20000010100 */
[C---:B------:R-:W-:Y:S01]  /*2fe0*/  FADD.FTZ R44, -R26.reuse, R44 ;  /* 0x0000002c1a2c7221 */ /* 0x040fe20000010100 */
[C---:B------:R-:W-:Y:S01]  /*2ff0*/  FADD.FTZ R46, -R26.reuse, R46 ;  /* 0x0000002e1a2e7221 */ /* 0x040fe20000010100 */
[C---:B------:R-:W-:Y:S01]  /*3000*/  FADD.FTZ R48, -R26.reuse, R48 ;  /* 0x000000301a307221 */ /* 0x040fe20000010100 */
[----:B------:R-:W-:Y:S01]  /*3010*/  FADD.FTZ R60, -R26, R60 ;  /* 0x0000003c1a3c7221 */ /* 0x000fe20000010100 */
[----:B------:R-:W2:Y:S01]  /*3020*/  LDL.LU R58, [R1+0x34] ;  /* 0x00003400013a7983 */ /* 0x000ea20000300800 */
[----:B------:R-:W-:Y:S01]  /*3030*/  FADD.FTZ R73, R73, -R26 ;  /* 0x8000001a49497221 */ /* 0x000fe20000010000 */
[----:B------:R-:W-:Y:S01]  /*3040*/  FFMA.FTZ R71, R62, R84, R64 ;  /* 0x000000543e477223 */ /* 0x000fe20000010040 */
[--C-:B------:R-:W-:Y:S01]  /*3050*/  FADD.FTZ R7, R7, -R26.reuse ;  /* 0x8000001a07077221 */ /* 0x100fe20000010000 */
[----:B------:R-:W-:Y:S01]  /*3060*/  FADD.FTZ R79, R79, -R26 ;  /* 0x8000001a4f4f7221 */ /* 0x000fe20000010000 */
[----:B------:R-:W-:-:S02]  /*3070*/  IMAD.U32 R62, R47, 0x10000, RZ ;  /* 0x000100002f3e7824 */ /* 0x000fc400078e00ff */
[C---:B------:R-:W-:Y:S01]  /*3080*/  FMUL.FTZ R38, R27.reuse, R38 ;  /* 0x000000261b267220 */ /* 0x040fe20000410000 */
[C---:B------:R-:W-:Y:S01]  /*3090*/  FMUL.FTZ R42, R27.reuse, R42 ;  /* 0x0000002a1b2a7220 */ /* 0x040fe20000410000 */
[C---:B------:R-:W-:Y:S01]  /*30a0*/  FMUL.FTZ R44, R27.reuse, R44 ;  /* 0x0000002c1b2c7220 */ /* 0x040fe20000410000 */
[C---:B------:R-:W-:Y:S01]  /*30b0*/  FMUL.FTZ R46, R27.reuse, R46 ;  /* 0x0000002e1b2e7220 */ /* 0x040fe20000410000 */
[C---:B------:R-:W-:Y:S01]  /*30c0*/  FMUL.FTZ R48, R27.reuse, R48 ;  /* 0x000000301b307220 */ /* 0x040fe20000410000 */
[----:B------:R-:W-:Y:S01]  /*30d0*/  FMUL.FTZ R60, R27, R60 ;  /* 0x0000003c1b3c7220 */ /* 0x000fe20000410000 */
[--C-:B------:R-:W-:Y:S01]  /*30e0*/  FADD.FTZ R5, R5, -R26.reuse ;  /* 0x8000001a05057221 */ /* 0x100fe20000010000 */
[--C-:B------:R-:W-:Y:S01]  /*30f0*/  FADD.FTZ R3, R3, -R26.reuse ;  /* 0x8000001a03037221 */ /* 0x100fe20000010000 */
[----:B------:R-:W-:Y:S01]  /*3100*/  SHF.L.U32 R47, R61, 0x10, RZ ;  /* 0x000000103d2f7819 */ /* 0x000fe200000006ff */
[--C-:B------:R-:W-:Y:S01]  /*3110*/  FADD.FTZ R93, R93, -R26.reuse ;  /* 0x8000001a5d5d7221 */ /* 0x100fe20000010000 */
[--C-:B------:R-:W-:Y:S01]  /*3120*/  FADD.FTZ R91, R91, -R26.reuse ;  /* 0x8000001a5b5b7221 */ /* 0x100fe20000010000 */
[--C-:B------:R-:W-:Y:S01]  /*3130*/  FADD.FTZ R88, R88, -R26.reuse ;  /* 0x8000001a58587221 */ /* 0x100fe20000010000 */
[--C-:B------:R-:W-:Y:S01]  /*3140*/  FADD.FTZ R86, R86, -R26.reuse ;  /* 0x8000001a56567221 */ /* 0x100fe20000010000 */
[--C-:B------:R-:W-:Y:S01]  /*3150*/  FADD.FTZ R81, R81, -R26.reuse ;  /* 0x8000001a51517221 */ /* 0x100fe20000010000 */
[--C-:B------:R-:W-:Y:S01]  /*3160*/  FADD.FTZ R83, R83, -R26.reuse ;  /* 0x8000001a53537221 */ /* 0x100fe20000010000 */
[----:B------:R-:W-:Y:S01]  /*3170*/  FMUL.FTZ R32, R27, R73 ;  /* 0x000000491b207220 */ /* 0x000fe20000410000 */
[----:B------:R-:W2:Y:S01]  /*3180*/  LDL.LU R61, [R1+0x38] ;  /* 0x00003800013d7983 */ /* 0x000ea20000300800 */
[----:B------:R-:W-:Y:S01]  /*3190*/  FADD.FTZ R85, R85, -R26 ;  /* 0x8000001a55557221 */ /* 0x000fe20000010000 */
[----:B------:R-:W-:Y:S01]  /*31a0*/  FMUL.FTZ R7, R27, R7 ;  /* 0x000000071b077220 */ /* 0x000fe20000410000 */
[----:B------:R-:W-:Y:S01]  /*31b0*/  SHF.L.U32 R74, R43, 0x10, RZ ;  /* 0x000000102b4a7819 */ /* 0x000fe200000006ff */
[----:B------:R-:W-:Y:S01]  /*31c0*/  FMUL.FTZ R79, R27, R79 ;  /* 0x0000004f1b4f7220 */ /* 0x000fe20000410000 */
[----:B------:R-:W-:Y:S01]  /*31d0*/  SHF.L.U32 R73, R45, 0x10, RZ ;  /* 0x000000102d497819 */ /* 0x000fe200000006ff */
[C-C-:B------:R-:W-:Y:S01]  /*31e0*/  FFMA.FTZ R92, R34.reuse, R38, R36.reuse ;  /* 0x00000026225c7223 */ /* 0x140fe20000010024 */
[----:B------:R-:W-:Y:S01]  /*31f0*/  SHF.L.U32 R59, R59, 0x10, RZ ;  /* 0x000000103b3b7819 */ /* 0x000fe200000006ff */
[C-C-:B------:R-:W-:Y:S01]  /*3200*/  FFMA.FTZ R89, R34.reuse, R42, R36.reuse ;  /* 0x0000002a22597223 */ /* 0x140fe20000010024 */
[----:B------:R-:W-:Y:S01]  /*3210*/  SHF.L.U32 R53, R53, 0x10, RZ ;  /* 0x0000001035357819 */ /* 0x000fe200000006ff */
[C-C-:B------:R-:W-:Y:S01]  /*3220*/  FFMA.FTZ R87, R34.reuse, R44, R36.reuse ;  /* 0x0000002c22577223 */ /* 0x140fe20000010024 */
[----:B------:R-:W-:Y:S01]  /*3230*/  SHF.L.U32 R76, R39, 0x10, RZ ;  /* 0x00000010274c7819 */ /* 0x000fe200000006ff */
[--C-:B------:R-:W-:Y:S01]  /*3240*/  FFMA.FTZ R84, R34, R46, R36.reuse ;  /* 0x0000002e22547223 */ /* 0x100fe20000010024 */
[----:B------:R-:W-:Y:S01]  /*3250*/  SHF.L.U32 R45, R66, 0x10, RZ ;  /* 0x00000010422d7819 */ /* 0x000fe200000006ff */
[C-C-:B------:R-:W-:Y:S01]  /*3260*/  FFMA.FTZ R82, R34.reuse, R48, R36.reuse ;  /* 0x0000003022527223 */ /* 0x140fe20000010024 */
[----:B------:R-:W-:Y:S01]  /*3270*/  SHF.L.U32 R43, R67, 0x10, RZ ;  /* 0x00000010432b7819 */ /* 0x000fe200000006ff */
[C-C-:B------:R-:W-:Y:S01]  /*3280*/  FFMA.FTZ R80, R34.reuse, R80, R36.reuse ;  /* 0x0000005022507223 */ /* 0x140fe20000010024 */
[C-C-:B------:R-:W-:Y:S01]  /*3290*/  FFMA.FTZ R10, R34.reuse, R10, R36.reuse ;  /* 0x0000000a220a7223 */ /* 0x140fe20000010024 */
[C-C-:B------:R-:W-:Y:S01]  /*32a0*/  FFMA.FTZ R8, R34.reuse, R8, R36.reuse ;  /* 0x0000000822087223 */ /* 0x140fe20000010024 */
[C-C-:B------:R-:W-:Y:S01]  /*32b0*/  FFMA.FTZ R6, R34.reuse, R6, R36.reuse ;  /* 0x0000000622067223 */ /* 0x140fe20000010024 */
[----:B------:R-:W-:Y:S01]  /*32c0*/  FFMA.FTZ R4, R34, R4, R36 ;  /* 0x0000000422047223 */ /* 0x000fe20000010024 */
[C---:B------:R-:W-:Y:S01]  /*32d0*/  FMUL.FTZ R5, R27.reuse, R5 ;  /* 0x000000051b057220 */ /* 0x040fe20000410000 */
[----:B------:R-:W-:Y:S01]  /*32e0*/  FMUL.FTZ R3, R27, R3 ;  /* 0x000000031b037220 */ /* 0x000fe20000410000 */
[----:B------:R-:W-:-:S02]  /*32f0*/  IMAD.U32 R39, R69, 0x10000, RZ ;  /* 0x0001000045277824 */ /* 0x000fc400078e00ff */
[----:B------:R-:W-:Y:S01]  /*3300*/  FFMA.FTZ R34, R34, R60, R36 ;  /* 0x0000003c22227223 */ /* 0x000fe20000010024 */
[C---:B------:R-:W-:Y:S01]  /*3310*/  FMUL.FTZ R48, R27.reuse, R93 ;  /* 0x0000005d1b307220 */ /* 0x040fe20000410000 */
[C---:B------:R-:W-:Y:S01]  /*3320*/  FMUL.FTZ R46, R27.reuse, R91 ;  /* 0x0000005b1b2e7220 */ /* 0x040fe20000410000 */
[C---:B------:R-:W-:Y:S01]  /*3330*/  FMUL.FTZ R44, R27.reuse, R88 ;  /* 0x000000581b2c7220 */ /* 0x040fe20000410000 */
[C---:B------:R-:W-:Y:S01]  /*3340*/  FMUL.FTZ R42, R27.reuse, R86 ;  /* 0x000000561b2a7220 */ /* 0x040fe20000410000 */
[C---:B------:R-:W-:Y:S01]  /*3350*/  FMUL.FTZ R81, R27.reuse, R81 ;  /* 0x000000511b517220 */ /* 0x040fe20000410000 */
[C---:B------:R-:W-:Y:S01]  /*3360*/  FMUL.FTZ R83, R27.reuse, R83 ;  /* 0x000000531b537220 */ /* 0x040fe20000410000 */
[----:B------:R-:W-:Y:S01]  /*3370*/  F2FP.BF16.F32.PACK_AB R2, R50, R2 ;  /* 0x000000023202723e */ /* 0x000fe200000010ff */
[----:B------:R-:W-:Y:S01]  /*3380*/  FMUL.FTZ R85, R27, R85 ;  /* 0x000000551b557220 */ /* 0x000fe20000410000 */
[C-C-:B------:R-:W-:Y:S01]  /*3390*/  FFMA.FTZ R38, R63.reuse, R7, R65.reuse ;  /* 0x000000073f267223 */ /* 0x140fe20000010041 */
[----:B------:R-:W2:Y:S01]  /*33a0*/  LDL.LU R60, [R1+0x44] ;  /* 0x00004400013c7983 */ /* 0x000ea20000300800 */
[----:B------:R-:W-:Y:S01]  /*33b0*/  LEA R50, P1, R24, UR8, 0x1 ;  /* 0x0000000818327c11 */ /* 0x000fe2000f8208ff */
[C-C-:B------:R-:W-:Y:S01]  /*33c0*/  FFMA.FTZ R7, R63.reuse, R79, R65.reuse ;  /* 0x0000004f3f077223 */ /* 0x140fe20000010041 */
[C-C-:B------:R-:W-:Y:S01]  /*33d0*/  FFMA.FTZ R36, R63.reuse, R5, R65.reuse ;  /* 0x000000053f247223 */ /* 0x140fe20000010041 */
[C---:B------:R-:W-:Y:S01]  /*33e0*/  FFMA.FTZ R33, R63.reuse, R3, R65 ;  /* 0x000000033f217223 */ /* 0x040fe20000010041 */
        /* <DEDUP_REMOVED lines=14> */
[C-C-:B------:R-:W-:Y:S01]  /*34d0*/  FFMA.FTZ R48, R63.reuse, R48, R65.reuse ;  /* 0x000000303f307223 */ /* 0x140fe20000010041 */
[C-C-:B------:R-:W-:Y:S01]  /*34e0*/  FFMA.FTZ R46, R63.reuse, R46, R65.reuse ;  /* 0x0000002e3f2e7223 */ /* 0x140fe20000010041 */
[C-C-:B------:R-:W-:Y:S01]  /*34f0*/  FFMA.FTZ R44, R63.reuse, R44, R65.reuse ;  /* 0x0000002c3f2c7223 */ /* 0x140fe20000010041 */
[C-C-:B------:R-:W-:Y:S01]  /*3500*/  FFMA.FTZ R42, R63.reuse, R42, R65.reuse ;  /* 0x0000002a3f2a7223 */ /* 0x140fe20000010041 */
[C-C-:B------:R-:W-:Y:S01]  /*3510*/  FFMA.FTZ R32, R63.reuse, R32, R65.reuse ;  /* 0x000000203f207223 */ /* 0x140fe20000010041 */
[C-C-:B------:R-:W-:Y:S01]  /*3520*/  FFMA.FTZ R25, R63.reuse, R25, R65.reuse ;  /* 0x000000193f197223 */ /* 0x140fe20000010041 */
[C-C-:B------:R-:W-:Y:S01]  /*3530*/  FFMA.FTZ R5, R63.reuse, R81, R65.reuse ;  /* 0x000000513f057223 */ /* 0x140fe20000010041 */
[C---:B------:R-:W-:Y:S01]  /*3540*/  FFMA.FTZ R3, R63.reuse, R83, R65 ;  /* 0x000000533f037223 */ /* 0x040fe20000010041 */
[----:B------:R-:W-:Y:S01]  /*3550*/  FADD.FTZ R26, -R26, R51 ;  /* 0x000000331a1a7221 */ /* 0x000fe20000010100 */
[----:B------:R-:W-:Y:S01]  /*3560*/  FFMA.FTZ R63, R63, R85, R65 ;  /* 0x000000553f3f7223 */ /* 0x000fe20000010041 */
[----:B----4-:R-:W-:Y:S01]  /*3570*/  LEA.HI.X R51, R24, UR9, R52, 0x1, P1 ;  /* 0x0000000918337c11 */ /* 0x010fe200088f0c34 */
[----:B------:R-:W4:Y:S01]  /*3580*/  LDL.LU R65, [R1+0x50] ;  /* 0x0000500001417983 */ /* 0x000f220000300800 */
[----:B------:R-:W-:-:S03]  /*3590*/  LEA R52, P1, R23, UR8, 0x1 ;  /* 0x0000000817347c11 */ /* 0x000fc6000f8208ff */
[----:B------:R-:W4:Y:S01]  /*35a0*/  LDL.LU R64, [R1+0x54] ;  /* 0x0000540001407983 */ /* 0x000f220000300800 */
[----:B-----5:R-:W-:Y:S02]  /*35b0*/  LEA.HI.X R53, R23, UR9, R54, 0x1, P1 ;  /* 0x0000000917357c11 */ /* 0x020fe400088f0c36 */
[C---:B------:R-:W-:Y:S01]  /*35c0*/  LEA R54, P1, R22.reuse, UR8, 0x1 ;  /* 0x0000000816367c11 */ /* 0x040fe2000f8208ff */
[----:B------:R-:W5:Y:S03]  /*35d0*/  LDL.LU R67, [R1+0x5c] ;  /* 0x00005c0001437983 */ /* 0x000f660000300800 */
[----:B------:R-:W-:Y:S01]  /*35e0*/  LEA.HI.X R55, R22, UR9, R57, 0x1, P1 ;  /* 0x0000000916377c11 */ /* 0x000fe200088f0c39 */
[----:B------:R-:W5:Y:S01]  /*35f0*/  LDL.LU R66, [R1+0x60] ;  /* 0x0000600001427983 */ /* 0x000f620000300800 */
[----:B------:R-:W-:-:S04]  /*3600*/  LEA R22, P1, R21, UR8, 0x1 ;  /* 0x0000000815167c11 */ /* 0x000fc8000f8208ff */
[----:B---3--:R-:W-:Y:S02]  /*3610*/  LEA.HI.X R23, R21, UR9, R56, 0x1, P1 ;  /* 0x0000000915177c11 */ /* 0x008fe400088f0c38 */
[----:B------:R-:W-:-:S04]  /*3620*/  LEA R56, P1, R20, UR8, 0x1 ;  /* 0x0000000814387c11 */ /* 0x000fc8000f8208ff */
[----:B------:R-:W-:Y:S02]  /*3630*/  LEA.HI.X R57, R20, UR9, R68, 0x1, P1 ;  /* 0x0000000914397c11 */ /* 0x000fe400088f0c44 */
[----:B------:R-:W3:Y:S04]  /*3640*/  LDL.LU R68, [R1+0x64] ;  /* 0x0000640001447983 */ /* 0x000ee80000300800 */
[----:B------:R-:W3:Y:S04]  /*3650*/  LDL.LU R81, [R1+0x68] ;  /* 0x0000680001517983 */ /* 0x000ee80000300800 */
[----:B------:R-:W3:Y:S04]  /*3660*/  LDL.LU R86, [R1+0x4] ;  /* 0x0000040001567983 */ /* 0x000ee80000300800 */
[----:B------:R-:W3:Y:S04]  /*3670*/  LDL.LU R91, [R1+0x78] ;  /* 0x00007800015b7983 */ /* 0x000ee80000300800 */
[----:B------:R-:W3:Y:S01]  /*3680*/  LDL.LU R93, [R1+0x74] ;  /* 0x00007400015d7983 */ /* 0x000ee20000300800 */
[----:B------:R-:W-:Y:S01]  /*3690*/  LEA R20, P1, R19, UR8, 0x1 ;  /* 0x0000000813147c11 */ /* 0x000fe2000f8208ff */
[----:B------:R-:W-:Y:S01]  /*36a0*/  FMUL.FTZ R79, R27, R79 ;  /* 0x0000004f1b4f7220 */ /* 0x000fe20000410000 */
[----:B------:R-:W-:Y:S01]  /*36b0*/  IADD3.X R70, RZ, R70, RZ, P0, !PT ;  /* 0x00000046ff467210 */ /* 0x000fe200007fe4ff */
[----:B------:R0:W-:Y:S01]  /*36c0*/  STG.E.U16 desc[UR6][R28.64], R0 ;  /* 0x000000001c007986 */ /* 0x0001e2000c101506 */
[----:B--2---:R-:W-:-:S03]  /*36d0*/  LEA.HI.X R21, R19, UR9, R58, 0x1, P1 ;  /* 0x0000000913157c11 */ /* 0x004fc600088f0c3a */
[----:B------:R-:W-:Y:S01]  /*36e0*/  STG.E.U16 desc[UR6][R28.64+0x4], R31 ;  /* 0x0000041f1c007986 */ /* 0x000fe2000c101506 */
[----:B------:R-:W-:-:S03]  /*36f0*/  LEA R58, P1, R18, UR8, 0x1 ;  /* 0x00000008123a7c11 */ /* 0x000fc6000f8208ff */
[----:B------:R-:W2:Y:S01]  /*3700*/  LDL.LU R88, [R1+0x70] ;  /* 0x0000700001587983 */ /* 0x000ea20000300800 */
[----:B------:R-:W-:Y:S02]  /*3710*/  LEA.HI.X R59, R18, UR9, R61, 0x1, P1 ;  /* 0x00000009123b7c11 */ /* 0x000fe400088f0c3d */
[----:B------:R-:W-:Y:S01]  /*3720*/  LEA R18, P1, R17, UR8, 0x1 ;  /* 0x0000000811127c11 */ /* 0x000fe2000f8208ff */
[----:B------:R-:W-:-:S03]  /*3730*/  FFMA.FTZ R79, R35, R79, R49 ;  /* 0x0000004f234f7223 */ /* 0x000fc60000010031 */
[----:B------:R-:W-:Y:S02]  /*3740*/  LEA.HI.X R19, R17, UR9, R60, 0x1, P1 ;  /* 0x0000000911137c11 */ /* 0x000fe400088f0c3c */
[----:B------:R-:W-:-:S04]  /*3750*/  LEA R60, P1, R16, UR8, 0x1 ;  /* 0x00000008103c7c11 */ /* 0x000fc8000f8208ff */
[----:B----4-:R-:W-:Y:S02]  /*3760*/  LEA.HI.X R61, R16, UR9, R65, 0x1, P1 ;  /* 0x00000009103d7c11 */ /* 0x010fe400088f0c41 */
[----:B------:R-:W-:-:S04]  /*3770*/  LEA R16, P1, R15, UR8, 0x1 ;  /* 0x000000080f107c11 */ /* 0x000fc8000f8208ff */
[----:B------:R-:W-:Y:S02]  /*3780*/  LEA.HI.X R17, R15, UR9, R64, 0x1, P1 ;  /* 0x000000090f117c11 */ /* 0x000fe400088f0c40 */
[----:B------:R-:W-:-:S04]  /*3790*/  LEA R64, P1, R14, UR8, 0x1 ;  /* 0x000000080e407c11 */ /* 0x000fc8000f8208ff */
[----:B-----5:R-:W-:Y:S02]  /*37a0*/  LEA.HI.X R65, R14, UR9, R67, 0x1, P1 ;  /* 0x000000090e417c11 */ /* 0x020fe400088f0c43 */
[----:B------:R-:W-:-:S04]  /*37b0*/  LEA R14, P1, R13, UR8, 0x1 ;  /* 0x000000080d0e7c11 */ /* 0x000fc8000f8208ff */
[----:B------:R-:W-:Y:S02]  /*37c0*/  LEA.HI.X R15, R13, UR9, R66, 0x1, P1 ;  /* 0x000000090d0f7c11 */ /* 0x000fe400088f0c42 */
[C---:B------:R-:W-:Y:S02]  /*37d0*/  LEA R66, P1, R12.reuse, UR8, 0x1 ;  /* 0x000000080c427c11 */ /* 0x040fe4000f8208ff */
[----:B------:R-:W-:Y:S02]  /*37e0*/  F2FP.BF16.F32.PACK_AB R48, R79, R48 ;  /* 0x000000304f30723e */ /* 0x000fe400000010ff */
[----:B---3--:R-:W-:Y:S02]  /*37f0*/  LEA.HI.X R67, R12, UR9, R68, 0x1, P1 ;  /* 0x000000090c437c11 */ /* 0x008fe400088f0c44 */
[----:B------:R-:W-:-:S04]  /*3800*/  LEA R12, P0, R11, UR8, 0x1 ;  /* 0x000000080b0c7c11 */ /* 0x000fc8000f8008ff */
[----:B------:R-:W-:Y:S02]  /*3810*/  LEA.HI.X R13, R11, UR9, R81, 0x1, P0 ;  /* 0x000000090b0d7c11 */ /* 0x000fe400080f0c51 */
[----:B------:R-:W-:Y:S02]  /*3820*/  PRMT R11, R0, 0x7632, R11 ;  /* 0x00007632000b7816 */ /* 0x000fe4000000000b */
[----:B0-----:R-:W-:-:S03]  /*3830*/  PRMT R0, R31, 0x7632, R0 ;  /* 0x000076321f007816 */ /* 0x001fc60000000000 */
[----:B------:R0:W-:Y:S04]  /*3840*/  STG.E.U16 desc[UR6][R28.64+0x2], R11 ;  /* 0x0000020b1c007986 */ /* 0x0001e8000c101506 */
[----:B------:R1:W-:Y:S04]  /*3850*/  STG.E.U16 desc[UR6][R28.64+0x6], R0 ;  /* 0x000006001c007986 */ /* 0x0003e8000c101506 */
[----:B------:R3:W-:Y:S01]  /*3860*/  STG.E.U16 desc[UR6][R50.64], R2 ;  /* 0x0000000232007986 */ /* 0x0007e2000c101506 */
[----:B0-----:R-:W-:Y:S02]  /*3870*/  PRMT R11, R48, 0x7632, R11 ;  /* 0x00007632300b7816 */ /* 0x001fe4000000000b */
[----:B-1----:R-:W-:-:S02]  /*3880*/  PRMT R0, R2, 0x7632, R0 ;  /* 0x0000763202007816 */ /* 0x002fc40000000000 */
[----:B---3--:R-:W-:-:S03]  /*3890*/  F2FP.BF16.F32.PACK_AB R2, R86, R91 ;  /* 0x0000005b5602723e */ /* 0x008fc600000010ff */
[----:B------:R0:W-:Y:S04]  /*38a0*/  STG.E.U16 desc[UR6][R50.64+0x2], R0 ;  /* 0x0000020032007986 */ /* 0x0001e8000c101506 */
[----:B------:R-:W3:Y:S04]  /*38b0*/  LDL.LU R91, [R1+0x6c] ;  /* 0x00006c00015b7983 */ /* 0x000ee80000300800 */
[----:B------:R-:W-:Y:S04]  /*38c0*/  STG.E.U16 desc[UR6][R50.64+0x4], R48 ;  /* 0x0000043032007986 */ /* 0x000fe8000c101506 */
[----:B------:R-:W-:Y:S01]  /*38d0*/  STG.E.U16 desc[UR6][R50.64+0x6], R11 ;  /* 0x0000060b32007986 */ /* 0x000fe2000c101506 */
[----:B0-----:R-:W-:-:S03]  /*38e0*/  PRMT R0, R2, 0x7632, R0 ;  /* 0x0000763202007816 */ /* 0x001fc60000000000 */
[----:B------:R0:W-:Y:S02]  /*38f0*/  STG.E.U16 desc[UR6][R52.64], R2 ;  /* 0x0000000234007986 */ /* 0x0001e4000c101506 */
[----:B0-----:R-:W-:Y:S02]  /*3900*/  F2FP.BF16.F32.PACK_AB R2, R72, R93 ;  /* 0x0000005d4802723e */ /* 0x001fe400000010ff */
[----:B------:R-:W4:Y:S04]  /*3910*/  LDL.LU R72, [R1+0xa0] ;  /* 0x0000a00001487983 */ /* 0x000f280000300800 */
[----:B------:R-:W5:Y:S01]  /*3920*/  LDL.LU R93, [R1+0x58] ;  /* 0x00005800015d7983 */ /* 0x000f620000300800 */
[----:B--2---:R-:W-:-:S03]  /*3930*/  F2FP.BF16.F32.PACK_AB R92, R92, R88 ;  /* 0x000000585c5c723e */ /* 0x004fc600000010ff */
[----:B------:R-:W2:Y:S01]  /*3940*/  LDL.LU R88, [R1+0x40] ;  /* 0x0000400001587983 */ /* 0x000ea20000300800 */
[----:B---3--:R-:W-:-:S03]  /*3950*/  F2FP.BF16.F32.PACK_AB R90, R90, R91 ;  /* 0x0000005b5a5a723e */ /* 0x008fc600000010ff */
[----:B------:R-:W3:Y:S01]  /*3960*/  LDL.LU R91, [R1+0x3c] ;  /* 0x00003c00015b7983 */ /* 0x000ee20000300800 */
[----:B-----5:R-:W-:-:S03]  /*3970*/  F2FP.BF16.F32.PACK_AB R89, R89, R93 ;  /* 0x0000005d5959723e */ /* 0x020fc600000010ff */
[----:B------:R-:W5:Y:S04]  /*3980*/  LDL.LU R93, [R1+0x28] ;  /* 0x00002800015d7983 */ /* 0x000f680000300800 */
[----:B------:R-:W5:Y:S01]  /*3990*/  LDL.LU R86, [R1+0x24] ;  /* 0x0000240001567983 */ /* 0x000f620000300800 */
[----:B--2---:R-:W-:-:S03]  /*39a0*/  F2FP.BF16.F32.PACK_AB R87, R87, R88 ;  /* 0x000000585757723e */ /* 0x004fc600000010ff */
[----:B------:R-:W2:Y:S01]  /*39b0*/  LDL.LU R88, [R1+0x20] ;  /* 0x0000200001587983 */ /* 0x000ea20000300800 */
[----:B----4-:R-:W-:Y:S02]  /*39c0*/  F2FP.BF16.F32.PACK_AB R4, R4, R72 ;  /* 0x000000480404723e */ /* 0x010fe400000010ff */
[----:B------:R-:W-:Y:S02]  /*39d0*/  F2FP.BF16.F32.PACK_AB R34, R34, R71 ;  /* 0x000000472222723e */ /* 0x000fe400000010ff */
[----:B---3--:R-:W-:Y:S02]  /*39e0*/  F2FP.BF16.F32.PACK_AB R84, R84, R91 ;  /* 0x0000005b5454723e */ /* 0x008fe400000010ff */
[----:B------:R-:W3:Y:S01]  /*39f0*/  LDL.LU R91, [R1+0x1c] ;  /* 0x00001c00015b7983 */ /* 0x000ee20000300800 */
[----:B-----5:R-:W-:-:S03]  /*3a00*/  F2FP.BF16.F32.PACK_AB R82, R82, R93 ;  /* 0x0000005d5252723e */ /* 0x020fc600000010ff */
[----:B------:R-:W4:Y:S04]  /*3a10*/  LDL.LU R93, [R1+0x18] ;  /* 0x00001800015d7983 */ /* 0x000f280000300800 */
[----:B------:R-:W5:Y:S04]  /*3a20*/  LDL.LU R72, [R1+0x9c] ;  /* 0x00009c0001487983 */ /* 0x000f680000300800 */
[----:B------:R-:W5:Y:S01]  /*3a30*/  LDL.LU R71, [R1+0x98] ;  /* 0x0000980001477983 */ /* 0x000f620000300800 */
[C---:B------:R-:W-:Y:S01]  /*3a40*/  FMUL.FTZ R78, R27.reuse, R78 ;  /* 0x0000004e1b4e7220 */ /* 0x040fe20000410000 */
[C---:B------:R-:W-:Y:S01]  /*3a50*/  FMUL.FTZ R77, R27.reuse, R77 ;  /* 0x0000004d1b4d7220 */ /* 0x040fe20000410000 */
[----:B------:R-:W-:-:S02]  /*3a60*/  FMUL.FTZ R76, R27, R76 ;  /* 0x0000004c1b4c7220 */ /* 0x000fc40000410000 */
[C-C-:B------:R-:W-:Y:S01]  /*3a70*/  FFMA.FTZ R78, R35.reuse, R78, R49.reuse ;  /* 0x0000004e234e7223 */ /* 0x140fe20000010031 */
[--C-:B------:R-:W-:Y:S01]  /*3a80*/  FFMA.FTZ R77, R35, R77, R49.reuse ;  /* 0x0000004d234d7223 */ /* 0x100fe20000010031 */
[----:B------:R-:W-:Y:S01]  /*3a90*/  FMUL.FTZ R75, R27, R75 ;  /* 0x0000004b1b4b7220 */ /* 0x000fe20000410000 */
[--C-:B------:R-:W-:Y:S02]  /*3aa0*/  FFMA.FTZ R76, R35, R76, R49.reuse ;  /* 0x0000004c234c7223 */ /* 0x100fe40000010031 */
[----:B------:R-:W-:Y:S01]  /*3ab0*/  F2FP.BF16.F32.PACK_AB R46, R78, R46 ;  /* 0x0000002e4e2e723e */ /* 0x000fe200000010ff */
[----:B------:R-:W-:Y:S01]  /*3ac0*/  FMUL.FTZ R74, R27, R74 ;  /* 0x0000004a1b4a7220 */ /* 0x000fe20000410000 */
[----:B------:R-:W-:Y:S01]  /*3ad0*/  F2FP.BF16.F32.PACK_AB R44, R77, R44 ;  /* 0x0000002c4d2c723e */ /* 0x000fe200000010ff */
[----:B------:R-:W-:Y:S01]  /*3ae0*/  FFMA.FTZ R75, R35, R75, R49 ;  /* 0x0000004b234b7223 */ /* 0x000fe20000010031 */
        /* <DEDUP_REMOVED lines=10> */
[C---:B------:R-:W-:Y:S01]  /*3b90*/  PRMT R27, R2.reuse, 0x7610, R27 ;  /* 0x00007610021b7816 */ /* 0x040fe2000000001b */
[----:B------:R-:W-:Y:S01]  /*3ba0*/  FFMA.FTZ R74, R35, R74, R49 ;  /* 0x0000004a234a7223 */ /* 0x000fe20000010031 */
[----:B------:R-:W-:-:S02]  /*3bb0*/  PRMT R24, R2, 0x7632, R24 ;  /* 0x0000763202187816 */ /* 0x000fc40000000018 */
[----:B------:R-:W-:Y:S02]  /*3bc0*/  F2FP.BF16.F32.PACK_AB R42, R76, R42 ;  /* 0x0000002a4c2a723e */ /* 0x000fe400000010ff */
[----:B------:R-:W-:Y:S01]  /*3bd0*/  PRMT R2, R44, 0x7632, R2 ;  /* 0x000076322c027816 */ /* 0x000fe20000000002 */
[----:B------:R0:W-:Y:S01]  /*3be0*/  STG.E.U16 desc[UR6][R52.64+0x2], R0 ;  /* 0x0000020034007986 */ /* 0x0001e2000c101506 */
[----:B------:R-:W-:Y:S01]  /*3bf0*/  F2FP.BF16.F32.PACK_AB R40, R75, R40 ;  /* 0x000000284b28723e */ /* 0x000fe200000010ff */
[C-C-:B------:R-:W-:Y:S02]  /*3c00*/  FFMA.FTZ R73, R35.reuse, R73, R49.reuse ;  /* 0x0000004923497223 */ /* 0x140fe40000010031 */
[----:B------:R1:W-:Y:S01]  /*3c10*/  STG.E.U16 desc[UR6][R52.64+0x6], R11 ;  /* 0x0000060b34007986 */ /* 0x0003e2000c101506 */
[----:B------:R-:W-:Y:S01]  /*3c20*/  F2FP.BF16.F32.PACK_AB R38, R74, R38 ;  /* 0x000000264a26723e */ /* 0x000fe200000010ff */
[----:B------:R-:W-:Y:S02]  /*3c30*/  FFMA.FTZ R62, R35, R62, R49 ;  /* 0x0000003e233e7223 */ /* 0x000fe40000010031 */
[----:B------:R-:W-:Y:S01]  /*3c40*/  STG.E.U16 desc[UR6][R52.64+0x4], R46 ;  /* 0x0000042e34007986 */ /* 0x000fe2000c101506 */
[----:B0-----:R-:W-:-:S03]  /*3c50*/  PRMT R0, R42, 0x7632, R0 ;  /* 0x000076322a007816 */ /* 0x001fc60000000000 */
[----:B------:R0:W-:Y:S01]  /*3c60*/  STG.E.U16 desc[UR6][R54.64+0x6], R2 ;  /* 0x0000060236007986 */ /* 0x0001e2000c101506 */
[----:B-1----:R-:W-:-:S03]  /*3c70*/  PRMT R11, R92, 0x7632, R11 ;  /* 0x000076325c0b7816 */ /* 0x002fc6000000000b */
[----:B------:R-:W-:Y:S01]  /*3c80*/  STG.E.U16 desc[UR6][R54.64], R27 ;  /* 0x0000001b36007986 */ /* 0x000fe2000c101506 */
[----:B------:R-:W-:Y:S01]  /*3c90*/  PRMT R28, R90, 0x7632, R28 ;  /* 0x000076325a1c7816 */ /* 0x000fe2000000001c */
[----:B------:R-:W-:Y:S01]  /*3ca0*/  FFMA.FTZ R47, R35, R47, R49 ;  /* 0x0000002f232f7223 */ /* 0x000fe20000010031 */
[----:B------:R-:W-:Y:S01]  /*3cb0*/  F2FP.BF16.F32.PACK_AB R36, R73, R36 ;  /* 0x000000244924723e */ /* 0x000fe200000010ff */
[----:B------:R-:W-:Y:S01]  /*3cc0*/  STG.E.U16 desc[UR6][R54.64+0x2], R24 ;  /* 0x0000021836007986 */ /* 0x000fe2000c101506 */
[----:B0-----:R-:W-:-:S03]  /*3cd0*/  PRMT R2, R40, 0x7632, R2 ;  /* 0x0000763228027816 */ /* 0x001fc60000000002 */
[----:B------:R-:W-:Y:S01]  /*3ce0*/  STG.E.U16 desc[UR6][R54.64+0x4], R44 ;  /* 0x0000042c36007986 */ /* 0x000fe2000c101506 */
[----:B------:R-:W-:-:S03]  /*3cf0*/  F2FP.BF16.F32.PACK_AB R33, R62, R33 ;  /* 0x000000213e21723e */ /* 0x000fc600000010ff */
[----:B------:R0:W-:Y:S04]  /*3d00*/  STG.E.U16 desc[UR6][R22.64+0x2], R11 ;  /* 0x0000020b16007986 */ /* 0x0001e8000c101506 */
[----:B------:R1:W-:Y:S01]  /*3d10*/  STG.E.U16 desc[UR6][R22.64+0x6], R0 ;  /* 0x0000060016007986 */ /* 0x0003e2000c101506 */
[----:B------:R-:W-:-:S03]  /*3d20*/  FFMA.FTZ R45, R35, R45, R49 ;  /* 0x0000002d232d7223 */ /* 0x000fc60000010031 */
[----:B------:R-:W-:Y:S01]  /*3d30*/  STG.E.U16 desc[UR6][R22.64], R92 ;  /* 0x0000005c16007986 */ /* 0x000fe2000c101506 */
[----:B0-----:R-:W-:-:S03]  /*3d40*/  PRMT R11, R38, 0x7632, R11 ;  /* 0x00007632260b7816 */ /* 0x001fc6000000000b */
[----:B------:R-:W-:Y:S01]  /*3d50*/  STG.E.U16 desc[UR6][R22.64+0x4], R42 ;  /* 0x0000042a16007986 */ /* 0x000fe2000c101506 */
[----:B-1----:R-:W-:-:S03]  /*3d60*/  PRMT R0, R89, 0x7632, R0 ;  /* 0x0000763259007816 */ /* 0x002fc60000000000 */
[----:B------:R0:W-:Y:S01]  /*3d70*/  STG.E.U16 desc[UR6][R56.64+0x6], R2 ;  /* 0x0000060238007986 */ /* 0x0001e2000c101506 */
[----:B------:R-:W-:Y:S01]  /*3d80*/  PRMT R29, R87, 0x7632, R29 ;  /* 0x00007632571d7816 */ /* 0x000fe2000000001d */
[----:B------:R-:W-:Y:S01]  /*3d90*/  FFMA.FTZ R43, R35, R43, R49 ;  /* 0x0000002b232b7223 */ /* 0x000fe20000010031 */
[----:B------:R-:W-:Y:S01]  /*3da0*/  F2FP.BF16.F32.PACK_AB R32, R47, R32 ;  /* 0x000000202f20723e */ /* 0x000fe200000010ff */
[----:B------:R-:W-:Y:S01]  /*3db0*/  STG.E.U16 desc[UR6][R56.64], R90 ;  /* 0x0000005a38007986 */ /* 0x000fe2000c101506 */
[----:B------:R-:W-:-:S03]  /*3dc0*/  LEA R68, P1, R30, UR8, 0x1 ;  /* 0x000000081e447c11 */ /* 0x000fc6000f8208ff */
[----:B------:R-:W-:Y:S01]  /*3dd0*/  STG.E.U16 desc[UR6][R56.64+0x2], R28 ;  /* 0x0000021c38007986 */ /* 0x000fe2000c101506 */
[----:B0-----:R-:W-:-:S03]  /*3de0*/  PRMT R2, R36, 0x7632, R2 ;  /* 0x0000763224027816 */ /* 0x001fc60000000002 */
[----:B------:R-:W-:Y:S01]  /*3df0*/  STG.E.U16 desc[UR6][R56.64+0x4], R40 ;  /* 0x0000042838007986 */ /* 0x000fe2000c101506 */
[----:B------:R-:W-:-:S03]  /*3e00*/  F2FP.BF16.F32.PACK_AB R80, R80, R86 ;  /* 0x000000565050723e */ /* 0x000fc600000010ff */
[----:B------:R0:W-:Y:S01]  /*3e10*/  STG.E.U16 desc[UR6][R20.64+0x2], R0 ;  /* 0x0000020014007986 */ /* 0x0001e2000c101506 */
[----:B------:R-:W-:-:S03]  /*3e20*/  F2FP.BF16.F32.PACK_AB R25, R45, R25 ;  /* 0x000000192d19723e */ /* 0x000fc600000010ff */
[----:B------:R1:W-:Y:S01]  /*3e30*/  STG.E.U16 desc[UR6][R20.64+0x6], R11 ;  /* 0x0000060b14007986 */ /* 0x0003e2000c101506 */
[----:B------:R-:W-:Y:S01]  /*3e40*/  LEA.HI.X R69, R30, UR9, R70, 0x1, P1 ;  /* 0x000000091e457c11 */ /* 0x000fe200088f0c46 */
[----:B------:R-:W-:Y:S02]  /*3e50*/  FFMA.FTZ R41, R35, R41, R49 ;  /* 0x0000002923297223 */ /* 0x000fe40000010031 */
[----:B------:R-:W-:Y:S01]  /*3e60*/  STG.E.U16 desc[UR6][R20.64], R89 ;  /* 0x0000005914007986 */ /* 0x000fe2000c101506 */
[----:B0-----:R-:W-:-:S03]  /*3e70*/  PRMT R0, R84, 0x7632, R0 ;  /* 0x0000763254007816 */ /* 0x001fc60000000000 */
[----:B------:R-:W-:Y:S01]  /*3e80*/  STG.E.U16 desc[UR6][R20.64+0x4], R38 ;  /* 0x0000042614007986 */ /* 0x000fe2000c101506 */
[----:B-1----:R-:W-:-:S03]  /*3e90*/  PRMT R11, R33, 0x7632, R11 ;  /* 0x00007632210b7816 */ /* 0x002fc6000000000b */
[----:B------:R0:W-:Y:S01]  /*3ea0*/  STG.E.U16 desc[UR6][R58.64+0x6], R2 ;  /* 0x000006023a007986 */ /* 0x0001e2000c101506 */
[----:B------:R-:W-:Y:S01]  /*3eb0*/  PRMT R30, R82, 0x7632, R30 ;  /* 0x00007632521e7816 */ /* 0x000fe2000000001e */
[--C-:B------:R-:W-:Y:S01]  /*3ec0*/  FFMA.FTZ R39, R35, R39, R49.reuse ;  /* 0x0000002723277223 */ /* 0x100fe20000010031 */
[----:B------:R-:W-:Y:S01]  /*3ed0*/  F2FP.BF16.F32.PACK_AB R9, R43, R9 ;  /* 0x000000092b09723e */ /* 0x000fe200000010ff */
[----:B------:R-:W-:Y:S01]  /*3ee0*/  STG.E.U16 desc[UR6][R58.64], R87 ;  /* 0x000000573a007986 */ /* 0x000fe2000c101506 */
[----:B--2---:R-:W-:Y:S01]  /*3ef0*/  F2FP.BF16.F32.PACK_AB R10, R10, R88 ;  /* 0x000000580a0a723e */ /* 0x004fe200000010ff */
[C-C-:B------:R-:W-:Y:S01]  /*3f00*/  FFMA.FTZ R37, R35.reuse, R37, R49.reuse ;  /* 0x0000002523257223 */ /* 0x140fe20000010031 */
[----:B------:R-:W-:Y:S01]  /*3f10*/  FFMA.FTZ R26, R35, R26, R49 ;  /* 0x0000001a231a7223 */ /* 0x000fe20000010031 */
[----:B------:R-:W-:Y:S01]  /*3f20*/  STG.E.U16 desc[UR6][R58.64+0x2], R29 ;  /* 0x0000021d3a007986 */ /* 0x000fe2000c101506 */
[----:B------:R-:W-:Y:S01]  /*3f30*/  ULDC.64 UR8, c[0x0][0x238] ;  /* 0x00008e0000087ab9 */ /* 0x000fe20000000a00 */
[----:B0-----:R-:W-:-:S02]  /*3f40*/  PRMT R2, R32, 0x7632, R2 ;  /* 0x0000763220027816 */ /* 0x001fc40000000002 */
[----:B------:R-:W-:Y:S04]  /*3f50*/  STG.E.U16 desc[UR6][R58.64+0x4], R36 ;  /* 0x000004243a007986 */ /* 0x000fe8000c101506 */
[----:B------:R0:W-:Y:S04]  /*3f60*/  STG.E.U16 desc[UR6][R18.64+0x2], R0 ;  /* 0x0000020012007986 */ /* 0x0001e8000c101506 */
[----:B------:R1:W-:Y:S01]  /*3f70*/  STG.E.U16 desc[UR6][R18.64+0x6], R11 ;  /* 0x0000060b12007986 */ /* 0x0003e2000c101506 */
[----:B------:R-:W-:-:S03]  /*3f80*/  F2FP.BF16.F32.PACK_AB R7, R41, R7 ;  /* 0x000000072907723e */ /* 0x000fc600000010ff */
[----:B------:R-:W-:Y:S01]  /*3f90*/  STG.E.U16 desc[UR6][R18.64], R84 ;  /* 0x0000005412007986 */ /* 0x000fe2000c101506 */
[----:B0-----:R-:W-:-:S03]  /*3fa0*/  PRMT R0, R80, 0x7632, R0 ;  /* 0x0000763250007816 */ /* 0x001fc60000000000 */
[----:B------:R-:W-:Y:S01]  /*3fb0*/  STG.E.U16 desc[UR6][R18.64+0x4], R33 ;  /* 0x0000042112007986 */ /* 0x000fe2000c101506 */
[----:B-1----:R-:W-:-:S03]  /*3fc0*/  PRMT R11, R25, 0x7632, R11 ;  /* 0x00007632190b7816 */ /* 0x002fc6000000000b */
[----:B------:R0:W-:Y:S01]  /*3fd0*/  STG.E.U16 desc[UR6][R60.64+0x6], R2 ;  /* 0x000006023c007986 */ /* 0x0001e2000c101506 */
[----:B------:R-:W-:-:S03]  /*3fe0*/  F2FP.BF16.F32.PACK_AB R5, R39, R5 ;  /* 0x000000052705723e */ /* 0x000fc600000010ff */
[----:B------:R-:W-:Y:S04]  /*3ff0*/  STG.E.U16 desc[UR6][R60.64], R82 ;  /* 0x000000523c007986 */ /* 0x000fe8000c101506 */
[----:B------:R-:W-:Y:S01]  /*4000*/  STG.E.U16 desc[UR6][R60.64+0x2], R30 ;  /* 0x0000021e3c007986 */ /* 0x000fe2000c101506 */
[----:B0-----:R-:W-:-:S03]  /*4010*/  PRMT R2, R9, 0x7632, R2 ;  /* 0x0000763209027816 */ /* 0x001fc60000000002 */
[----:B------:R0:W-:Y:S04]  /*4020*/  STG.E.U16 desc[UR6][R60.64+0x4], R32 ;  /* 0x000004203c007986 */ /* 0x0001e8000c101506 */
[----:B------:R-:W-:Y:S04]  /*4030*/  STG.E.U16 desc[UR6][R16.64], R80 ;  /* 0x0000005010007986 */ /* 0x000fe8000c101506 */
[----:B------:R-:W-:Y:S04]  /*4040*/  STG.E.U16 desc[UR6][R16.64+0x2], R0 ;  /* 0x0000020010007986 */ /* 0x000fe8000c101506 */
[----:B------:R-:W-:Y:S01]  /*4050*/  STG.E.U16 desc[UR6][R16.64+0x4], R25 ;  /* 0x0000041910007986 */ /* 0x000fe2000c101506 */
[----:B0-----:R-:W-:-:S03]  /*4060*/  PRMT R32, R10, 0x7632, R32 ;  /* 0x000076320a207816 */ /* 0x001fc60000000020 */
[----:B------:R-:W-:Y:S04]  /*4070*/  STG.E.U16 desc[UR6][R16.64+0x6], R11 ;  /* 0x0000060b10007986 */ /* 0x000fe8000c101506 */
[----:B------:R0:W-:Y:S01]  /*4080*/  STG.E.U16 desc[UR6][R64.64], R10 ;  /* 0x0000000a40007986 */ /* 0x0001e2000c101506 */
[----:B------:R-:W-:-:S03]  /*4090*/  F2FP.BF16.F32.PACK_AB R3, R37, R3 ;  /* 0x000000032503723e */ /* 0x000fc600000010ff */
[----:B------:R1:W-:Y:S01]  /*40a0*/  STG.E.U16 desc[UR6][R64.64+0x6], R2 ;  /* 0x0000060240007986 */ /* 0x0003e2000c101506 */
[----:B------:R-:W-:-:S03]  /*40b0*/  F2FP.BF16.F32.PACK_AB R26, R26, R63 ;  /* 0x0000003f1a1a723e */ /* 0x000fc600000010ff */
[----:B------:R-:W-:Y:S01]  /*40c0*/  STG.E.U16 desc[UR6][R64.64+0x2], R32 ;  /* 0x0000022040007986 */ /* 0x000fe2000c101506 */
[----:B0-----:R-:W-:-:S03]  /*40d0*/  PRMT R10, R7, 0x7632, R10 ;  /* 0x00007632070a7816 */ /* 0x001fc6000000000a */
[----:B------:R-:W-:Y:S01]  /*40e0*/  STG.E.U16 desc[UR6][R64.64+0x4], R9 ;  /* 0x0000040940007986 */ /* 0x000fe2000c101506 */
[----:B-1----:R-:W-:-:S03]  /*40f0*/  PRMT R2, R5, 0x7632, R2 ;  /* 0x0000763205027816 */ /* 0x002fc60000000002 */
[----:B------:R-:W-:Y:S04]  /*4100*/  STG.E.U16 desc[UR6][R14.64+0x4], R7 ;  /* 0x000004070e007986 */ /* 0x000fe8000c101506 */
[----:B------:R-:W-:Y:S01]  /*4110*/  STG.E.U16 desc[UR6][R14.64+0x6], R10 ;  /* 0x0000060a0e007986 */ /* 0x000fe2000c101506 */
[----:B------:R-:W-:Y:S01]  /*4120*/  ULOP3.LUT UR4, UR4, 0x1, URZ, 0x3c, !UPT ;  /* 0x0000000104047892 */ /* 0x000fe2000f8e3c3f */
[----:B---3--:R-:W-:-:S04]  /*4130*/  F2FP.BF16.F32.PACK_AB R8, R8, R91 ;  /* 0x0000005b0808723e */ /* 0x008fc800000010ff */
[----:B------:R-:W-:Y:S01]  /*4140*/  PRMT R0, R8, 0x7632, R0 ;  /* 0x0000763208007816 */ /* 0x000fe20000000000 */
[----:B------:R-:W-:Y:S04]  /*4150*/  STG.E.U16 desc[UR6][R14.64], R8 ;  /* 0x000000080e007986 */ /* 0x000fe8000c101506 */
[----:B------:R0:W-:Y:S04]  /*4160*/  STG.E.U16 desc[UR6][R14.64+0x2], R0 ;  /* 0x000002000e007986 */ /* 0x0001e8000c101506 */
[----:B------:R-:W-:Y:S04]  /*4170*/  STG.E.U16 desc[UR6][R66.64+0x4], R5 ;  /* 0x0000040542007986 */ /* 0x000fe8000c101506 */
[----:B------:R1:W-:Y:S01]  /*4180*/  STG.E.U16 desc[UR6][R66.64+0x6], R2 ;  /* 0x0000060242007986 */ /* 0x0003e2000c101506 */
[----:B0-----:R-:W-:-:S02]  /*4190*/  PRMT R0, R4, 0x7632, R0 ;  /* 0x0000763204007816 */ /* 0x001fc40000000000 */
[----:B----4-:R-:W-:Y:S02]  /*41a0*/  F2FP.BF16.F32.PACK_AB R6, R6, R93 ;  /* 0x0000005d0606723e */ /* 0x010fe400000010ff */
[----:B-1----:R-:W-:Y:S02]  /*41b0*/  PRMT R2, R34, 0x7632, R2 ;  /* 0x0000763222027816 */ /* 0x002fe40000000002 */
[----:B------:R-:W-:Y:S01]  /*41c0*/  PRMT R33, R6, 0x7632, R33 ;  /* 0x0000763206217816 */ /* 0x000fe20000000021 */
[----:B------:R0:W-:Y:S01]  /*41d0*/  STG.E.U16 desc[UR6][R66.64], R6 ;  /* 0x0000000642007986 */ /* 0x0001e2000c101506 */
[----:B------:R-:W-:Y:S02]  /*41e0*/  PRMT R5, R26, 0x7632, R5 ;  /* 0x000076321a057816 */ /* 0x000fe40000000005 */
[----:B-----5:R-:W-:Y:S01]  /*41f0*/  IADD3 R72, P0, R72, 0x9, RZ ;  /* 0x0000000948487810 */ /* 0x020fe20007f1e0ff */
[----:B------:R1:W-:Y:S01]  /*4200*/  STG.E.U16 desc[UR6][R66.64+0x2], R33 ;  /* 0x0000022142007986 */ /* 0x0003e2000c101506 */
[----:B0-----:R-:W-:-:S03]  /*4210*/  PRMT R6, R3, 0x7632, R6 ;  /* 0x0000763203067816 */ /* 0x001fc60000000006 */
[----:B------:R1:W-:Y:S01]  /*4220*/  STG.E.U16 desc[UR6][R12.64], R4 ;  /* 0x000000040c007986 */ /* 0x0003e2000c101506 */
[----:B------:R-:W-:-:S03]  /*4230*/  IADD3.X R71, RZ, R71, RZ, P0, !PT ;  /* 0x00000047ff477210 */ /* 0x000fc600007fe4ff */
[----:B------:R1:W-:Y:S01]  /*4240*/  STG.E.U16 desc[UR6][R12.64+0x2], R0 ;  /* 0x000002000c007986 */ /* 0x0003e2000c101506 */
[----:B------:R-:W-:-:S03]  /*4250*/  ISETP.GE.U32.AND P0, PT, R72, UR8, PT ;  /* 0x0000000848007c0c */ /* 0x000fc6000bf06070 */
[----:B------:R1:W-:Y:S04]  /*4260*/  STG.E.U16 desc[UR6][R12.64+0x4], R3 ;  /* 0x000004030c007986 */ /* 0x0003e8000c101506 */
[----:B------:R1:W-:Y:S04]  /*4270*/  STG.E.U16 desc[UR6][R12.64+0x6], R6 ;  /* 0x000006060c007986 */ /* 0x0003e8000c101506 */
[----:B------:R1:W-:Y:S04]  /*4280*/  STG.E.U16 desc[UR6][R68.64], R34 ;  /* 0x0000002244007986 */ /* 0x0003e8000c101506 */
[----:B------:R1:W-:Y:S04]  /*4290*/  STG.E.U16 desc[UR6][R68.64+0x2], R2 ;  /* 0x0000020244007986 */ /* 0x0003e8000c101506 */
[----:B------:R1:W-:Y:S04]  /*42a0*/  STG.E.U16 desc[UR6][R68.64+0x4], R26 ;  /* 0x0000041a44007986 */ /* 0x0003e8000c101506 */
[----:B------:R1:W-:Y:S01]  /*42b0*/  STG.E.U16 desc[UR6][R68.64+0x6], R5 ;  /* 0x0000060544007986 */ /* 0x0003e2000c101506 */
[----:B------:R-:W-:-:S13]  /*42c0*/  ISETP.GE.AND.EX P0, PT, R71, UR9, PT, P0 ;  /* 0x0000000947007c0c */ /* 0x000fda000bf06300 */
[----:B-1----:R-:W-:Y:S05]  /*42d0*/  @!P0 BRA `(.L_x_1642) ;  /* 0xffffffc000448947 */ /* 0x002fea000383ffff */
[----:B------:R-:W-:Y:S05]  /*42e0*/  EXIT ;  /* 0x000000000000794d */ /* 0x000fea0003800000 */
.L_x_1643:
        /* <DEDUP_REMOVED lines=9> */
.L_x_3490:


//--------------------- .text._ZN13group_norm_v214gn_cuda_kernelI13__nv_bfloat16Li320ELi3ELi16ELi40ELi1024ELb1ELi8ELi320ELi320ELi4ELb1ELi2ELb0ELb0ENS_16CompileConditionILi900EEEEEvPT_PKS4_S7_S7_flPfS8_Pj --------------------------
	.section	.text._ZN13group_norm_v214gn_cuda_kernelI13__nv_bfloat16Li320ELi3ELi16ELi40ELi1024ELb1ELi8ELi320ELi320ELi4ELb1ELi2ELb0ELb0ENS_16CompileConditionILi900EEEEEvPT_PKS4_S7_S7_flPfS8_Pj,"ax",@progbits
	.align	128
        .global         _ZN13group_norm_v214gn_cuda_kernelI13__nv_bfloat16Li320ELi3ELi16ELi40ELi1024ELb1ELi8ELi320ELi320ELi4ELb1ELi2ELb0ELb0ENS_16CompileConditionILi900EEEEEvPT_PKS4_S7_S7_flPfS8_Pj
        .type           _ZN13group_norm_v214gn_cuda_kernelI13__nv_bfloat16Li320ELi3ELi16ELi40ELi1024ELb1ELi8ELi320ELi320ELi4ELb1ELi2ELb0ELb0ENS_16CompileConditionILi900EEEEEvPT_PKS4_S7_S7_flPfS8_Pj,@function
        .size           _ZN13group_norm_v214gn_cuda_kernelI13__nv_bfloat16Li320ELi3ELi16ELi40ELi1024ELb1ELi8ELi320ELi320ELi4ELb1ELi2ELb0ELb0ENS_16CompileConditionILi900EEEEEvPT_PKS4_S7_S7_flPfS8_Pj,(.L_x_3491 - _ZN13group_norm_v214gn_cuda_kernelI13__nv_bfloat16Li320ELi3ELi16ELi40ELi1024ELb1ELi8ELi320ELi320ELi4ELb1ELi2ELb0ELb0ENS_16CompileConditionILi900EEEEEvPT_PKS4_S7_S7_flPfS8_Pj)
        .other          _ZN13group_norm_v214gn_cuda_kernelI13__nv_bfloat16Li320ELi3ELi16ELi40ELi1024ELb1ELi8ELi320ELi320ELi4ELb1ELi2ELb0ELb0ENS_16CompileConditionILi900EEEEEvPT_PKS4_S7_S7_flPfS8_Pj,@"STO_CUDA_ENTRY STV_DEFAULT"
_ZN13group_norm_v214gn_cuda_kernelI13__nv_bfloat16Li320ELi3ELi16ELi40ELi1024ELb1ELi8ELi320ELi320ELi4ELb1ELi2ELb0ELb0ENS_16CompileConditionILi900EEEEEvPT_PKS4_S7_S7_flPfS8_Pj:
.text._ZN13group_norm_v214gn_cuda_kernelI13__nv_bfloat16Li320ELi3ELi16ELi40ELi1024ELb1ELi8ELi320ELi320ELi4ELb1ELi2ELb0ELb0ENS_16CompileConditionILi900EEEEEvPT_PKS4_S7_S7_flPfS8_Pj:
        /* <DEDUP_REMOVED lines=10> */
[----:B------:R-:W-:-:S04]  /*00a0*/  UMOV UR4, 0x400 ;  /* 0x0000040000047882 */ /* 0x000fc80000000000 */
[----:B------:R-:W-:Y:S01]  /*00b0*/  IMAD R3, R3, 0x140, RZ ;  /* 0x0000014003037824 */ /* 0x000fe200078e02ff */
[----:B-1----:R-:W-:Y:S02]  /*00c0*/  ULEA UR6, UR5, UR4, 0x18 ;  /* 0x0000000405067291 */ /* 0x002fe4000f8ec03f */
[----:B------:R-:W-:-:S04]  /*00d0*/  UIADD3 UR4, UR4, 0xc80, URZ ;  /* 0x00000c8004047890 */ /* 0x000fc8000fffe03f */
[----:B------:R-:W-:Y:S01]  /*00e0*/  MOV R23, UR6 ;  /* 0x0000000600177c02 */ /* 0x000fe20008000f00 */
[----:B0-----:R-:W-:Y:S01]  /*00f0*/  IMAD.WIDE.U32 R4, R2, -0x33333333, RZ ;  /* 0xcccccccd02047825 */ /* 0x001fe200078e00ff */
[----:B------:R-:W-:Y:S01]  /*0100*/  SHF.R.U32.HI R52, RZ, 0x2, R2 ;  /* 0x00000002ff347819 */ /* 0x000fe20000011602 */
[----:B------:R-:W-:Y:S01]  /*0110*/  ULEA UR5, UR5, UR4, 0x18 ;  /* 0x0000000405057291 */ /* 0x000fe2000f8ec03f */
[----:B------:R-:W-:Y:S02]  /*0120*/  ULDC.64 UR6, c[0x0][0x208] ;  /* 0x0000820000067ab9 */ /* 0x000fe40000000a00 */
[----:B------:R-:W-:Y:S01]  /*0130*/  SHF.R.U32.HI R9, RZ, 0x6, R5 ;  /* 0x00000006ff097819 */ /* 0x000fe20000011605 */
[----:B------:R-:W-:Y:S01]  /*0140*/  UMOV UR4, URZ ;  /* 0x0000003f00047c82 */ /* 0x000fe20008000000 */
[----:B------:R-:W-:-:S03]  /*0150*/  SHF.L.U32 R5, R0, 0x3, RZ ;  /* 0x0000000300057819 */ /* 0x000fc600000006ff */
[----:B------:R-:W-:Y:S01]  /*0160*/  IMAD R4, R9, -0x50, R2 ;  /* 0xffffffb009047824 */ /* 0x000fe200078e0202 */
[----:B------:R-:W-:-:S03]  /*0170*/  LOP3.LUT R5, R5, 0x8, RZ, 0xc0, !PT ;  /* 0x0000000805057812 */ /* 0x000fc600078ec0ff */
[C---:B------:R-:W-:Y:S01]  /*0180*/  IMAD R54, R4.reuse, 0x28, R23 ;  /* 0x0000002804367824 */ /* 0x040fe200078e0217 */
[----:B------:R-:W-:Y:S02]  /*0190*/  LEA R6, R4, R3, 0x2 ;  /* 0x0000000304067211 */ /* 0x000fe400078e10ff */
[-C--:B------:R-:W-:Y:S01]  /*01a0*/  IADD3 R8, R52, R5.reuse, RZ ;  /* 0x0000000534087210 */ /* 0x080fe20007ffe0ff */
[----:B------:R-:W0:Y:S01]  /*01b0*/  S2R R4, SR_CTAID.X ;  /* 0x0000000000047919 */ /* 0x000e220000002500 */
[----:B------:R-:W-:Y:S01]  /*01c0*/  IADD3 R10, RZ, -R5, RZ ;  /* 0x80000005ff0a7210 */ /* 0x000fe20007ffe0ff */
[----:B------:R-:W-:Y:S01]  /*01d0*/  IMAD.WIDE.U32 R6, R6, -0x33333333, RZ ;  /* 0xcccccccd06067825 */ /* 0x000fe200078e00ff */
[----:B------:R-:W-:Y:S02]  /*01e0*/  LEA R54, R9, R54, 0x3 ;  /* 0x0000003609367211 */ /* 0x000fe400078e18ff */
[----:B------:R-:W-:Y:S01]  /*01f0*/  MOV R6, R10 ;  /* 0x0000000a00067202 */ /* 0x000fe20000000f00 */
[----:B------:R-:W-:-:S02]  /*0200*/  IMAD R8, R8, 0x28, -R3 ;  /* 0x0000002808087824 */ /* 0x000fc400078e0a03 */
[----:B------:R-:W-:Y:S01]  /*0210*/  IMAD.SHL.U32 R3, R2, 0x8, RZ ;  /* 0x0000000802037824 */ /* 0x000fe200078e00ff */
[----:B------:R-:W-:Y:S01]  /*0220*/  LEA.HI R46, R7, R6, RZ, 0x1b ;  /* 0x00000006072e7211 */ /* 0x000fe200078fd8ff */
[C---:B------:R-:W-:Y:S01]  /*0230*/  VIADD R20, R8.reuse, 0x20 ;  /* 0x0000002008147836 */ /* 0x040fe20000000000 */
[C---:B------:R-:W-:Y:S02]  /*0240*/  IADD3 R7, R8.reuse, 0x8, RZ ;  /* 0x0000000808077810 */ /* 0x040fe40007ffe0ff */
[C---:B------:R-:W-:Y:S02]  /*0250*/  IADD3 R15, R8.reuse, 0x18, RZ ;  /* 0x00000018080f7810 */ /* 0x040fe40007ffe0ff */
[C---:B------:R-:W-:Y:S02]  /*0260*/  IADD3 R9, R8.reuse, 0xc, RZ ;  /* 0x0000000c08097810 */ /* 0x040fe40007ffe0ff */
[----:B------:R-:W-:Y:S02]  /*0270*/  LOP3.LUT R18, R3, 0x18, RZ, 0xc0, !PT ;  /* 0x0000001803127812 */ /* 0x000fe400078ec0ff */
[----:B------:R-:W-:-:S02]  /*0280*/  LOP3.LUT R6, R8, 0x4, RZ, 0xfc, !PT ;  /* 0x0000000408067812 */ /* 0x000fc400078efcff */
[C---:B------:R-:W-:Y:S02]  /*0290*/  IADD3 R11, R8.reuse, 0x10, RZ ;  /* 0x00000010080b7810 */ /* 0x040fe40007ffe0ff */
[C---:B------:R-:W-:Y:S02]  /*02a0*/  IADD3 R13, R8.reuse, 0x14, RZ ;  /* 0x00000014080d7810 */ /* 0x040fe40007ffe0ff */
[C---:B------:R-:W-:Y:S02]  /*02b0*/  IADD3 R19, R8.reuse, 0x1c, RZ ;  /* 0x0000001c08137810 */ /* 0x040fe40007ffe0ff */
[----:B------:R-:W-:Y:S02]  /*02c0*/  SHF.R.S32.HI R3, RZ, 0x2, R8 ;  /* 0x00000002ff037819 */ /* 0x000fe40000011408 */
[----:B------:R-:W-:Y:S02]  /*02d0*/  IADD3 R21, R8, 0x24, RZ ;  /* 0x0000002408157810 */ /* 0x000fe40007ffe0ff */
[----:B------:R-:W-:Y:S01]  /*02e0*/  SHF.R.S32.HI R8, RZ, 0x2, R7 ;  /* 0x00000002ff087819 */ /* 0x000fe20000011407 */
[----:B------:R-:W-:Y:S01]  /*02f0*/  IMAD R3, R3, 0x28, R23 ;  /* 0x0000002803037824 */ /* 0x000fe200078e0217 */
[----:B------:R-:W-:-:S02]  /*0300*/  SHF.R.S32.HI R17, RZ, 0x2, R15 ;  /* 0x00000002ff117819 */ /* 0x000fc4000001140f */
[----:B------:R-:W-:Y:S01]  /*0310*/  SHF.R.S32.HI R10, RZ, 0x2, R9 ;  /* 0x00000002ff0a7819 */ /* 0x000fe20000011409 */
[--C-:B------:R-:W-:Y:S01]  /*0320*/  IMAD R9, R8, 0x28, R23.reuse ;  /* 0x0000002808097824 */ /* 0x100fe200078e0217 */
[----:B------:R-:W-:Y:S01]  /*0330*/  SHF.R.S32.HI R6, RZ, 0x2, R6 ;  /* 0x00000002ff067819 */ /* 0x000fe20000011406 */
[----:B------:R-:W-:Y:S01]  /*0340*/  IMAD R17, R17, 0x28, R23 ;  /* 0x0000002811117824 */ /* 0x000fe200078e0217 */
[----:B------:R-:W-:Y:S01]  /*0350*/  SHF.R.S32.HI R12, RZ, 0x2, R11 ;  /* 0x00000002ff0c7819 */ /* 0x000fe2000001140b */
[----:B------:R-:W-:Y:S01]  /*0360*/  IMAD R11, R10, 0x28, R23 ;  /* 0x000000280a0b7824 */ /* 0x000fe200078e0217 */
[----:B------:R-:W-:Y:S01]  /*0370*/  SHF.R.S32.HI R14, RZ, 0x2, R13 ;  /* 0x00000002ff0e7819 */ /* 0x000fe2000001140d */
[----:B------:R-:W-:Y:S01]  /*0380*/  IMAD R7, R6, 0x28, R23 ;  /* 0x0000002806077824 */ /* 0x000fe200078e0217 */
[----:B------:R-:W-:Y:S01]  /*0390*/  SHF.R.S32.HI R19, RZ, 0x2, R19 ;  /* 0x00000002ff137819 */ /* 0x000fe20000011413 */
[--C-:B------:R-:W-:Y:S01]  /*03a0*/  IMAD R13, R12, 0x28, R23.reuse ;  /* 0x000000280c0d7824 */ /* 0x100fe200078e0217 */
[----:B------:R-:W-:Y:S01]  /*03b0*/  SHF.R.S32.HI R20, RZ, 0x2, R20 ;  /* 0x00000002ff147819 */ /* 0x000fe20000011414 */
[----:B------:R-:W-:Y:S01]  /*03c0*/  IMAD R15, R14, 0x28, R23 ;  /* 0x000000280e0f7824 */ /* 0x000fe200078e0217 */
[----:B------:R-:W-:Y:S01]  /*03d0*/  SHF.R.S32.HI R22, RZ, 0x2, R21 ;  /* 0x00000002ff167819 */ /* 0x000fe20000011415 */
[--C-:B------:R-:W-:Y:S01]  /*03e0*/  IMAD R19, R19, 0x28, R23.reuse ;  /* 0x0000002813137824 */ /* 0x100fe200078e0217 */
[----:B------:R-:W-:Y:S01]  /*03f0*/  IADD3 R8, R18, R9, RZ ;  /* 0x0000000912087210 */ /* 0x000fe20007ffe0ff */
[--C-:B------:R-:W-:Y:S01]  /*0400*/  IMAD R21, R20, 0x28, R23.reuse ;  /* 0x0000002814157824 */ /* 0x100fe200078e0217 */
[----:B------:R-:W-:Y:S01]  /*0410*/  IADD3 R12, R18, R17, RZ ;  /* 0x00000011120c7210 */ /* 0x000fe20007ffe0ff */
[----:B------:R-:W-:Y:S01]  /*0420*/  IMAD R23, R22, 0x28, R23 ;  /* 0x0000002816177824 */ /* 0x000fe200078e0217 */
[C---:B------:R-:W-:Y:S01]  /*0430*/  IADD3 R9, R18.reuse, R11, RZ ;  /* 0x0000000b12097210 */ /* 0x040fe20007ffe0ff */
[----:B------:R-:W-:Y:S01]  /*0440*/  HFMA2.MMA R17, -RZ, RZ, 0, 0 ;  /* 0x00000000ff117435 */ /* 0x000fe200000001ff */
[C---:B------:R-:W-:Y:S01]  /*0450*/  IADD3 R10, R18.reuse, R13, RZ ;  /* 0x0000000d120a7210 */ /* 0x040fe20007ffe0ff */
[----:B------:R-:W-:Y:S01]  /*0460*/  IMAD.IADD R11, R18, 0x1, R15 ;  /* 0x00000001120b7824 */ /* 0x000fe200078e020f */
[----:B------:R-:W-:-:S02]  /*0470*/  IADD3 R6, R3, R18, RZ ;  /* 0x0000001203067210 */ /* 0x000fc40007ffe0ff */
[C---:B------:R-:W-:Y:S02]  /*0480*/  IADD3 R7, R18.reuse, R7, RZ ;  /* 0x0000000712077210 */ /* 0x040fe40007ffe0ff */
[C---:B------:R-:W-:Y:S02]  /*0490*/  IADD3 R13, R18.reuse, R19, RZ ;  /* 0x00000013120d7210 */ /* 0x040fe40007ffe0ff */
[C---:B------:R-:W-:Y:S02]  /*04a0*/  IADD3 R14, R18.reuse, R21, RZ ;  /* 0x00000015120e7210 */ /* 0x040fe40007ffe0ff */
[----:B------:R-:W-:Y:S02]  /*04b0*/  IADD3 R15, R18, R23, RZ ;  /* 0x00000017120f7210 */ /* 0x000fe40007ffe0ff */
[----:B0-----:R-:W-:-:S07]  /*04c0*/  LEA R46, R46, UR5, 0x3 ;  /* 0x000000052e2e7c11 */ /* 0x001fce000f8e18ff */
.L_x_1652:
[----:B-1----:R-:W-:Y:S01]  /*04d0*/  IMAD.WIDE.U32 R18, R2, -0x33333333, RZ ;  /* 0xcccccccd02127825 */ /* 0x002fe200078e00ff */
[----:B------:R-:W-:Y:S01]  /*04e0*/  LOP3.LUT R22, R0, 0x1, RZ, 0xc0, !PT ;  /* 0x0000000100167812 */ /* 0x000fe200078ec0ff */
[----:B------:R-:W-:Y:S01]  /*04f0*/  ULDC.64 UR8, c[0x0][0x218] ;  /* 0x0000860000087ab9 */ /* 0x000fe20000000a00 */
[----:B------:R-:W-:Y:S01]  /*0500*/  SHF.L.U32 R3, R4, 0x3, RZ ;  /* 0x0000000304037819 */ /* 0x000fe200000006ff */
[----:B------:R-:W-:Y:S01]  /*0510*/  ULDC.64 UR10, c[0x0][0x228] ;  /* 0x00008a00000a7ab9 */ /* 0x000fe20000000a00 */
[----:B------:R-:W-:Y:S02]  /*0520*/  SHF.R.U32.HI R18, RZ, 0x6, R19 ;  /* 0x00000006ff127819 */ /* 0x000fe40000011613 */
[----:B------:R-:W-:Y:S02]  /*0530*/  LOP3.LUT R3, R3, 0x3f8, RZ, 0xc0, !PT ;  /* 0x000003f803037812 */ /* 0x000fe400078ec0ff */
[----:B------:R-:W-:Y:S01]  /*0540*/  MOV R23, RZ ;  /* 0x000000ff00177202 */ /* 0x000fe20000000f00 */
[----:B------:R-:W-:-:S02]  /*0550*/  IMAD R19, R18, -0x50, R2 ;  /* 0xffffffb012137824 */ /* 0x000fc400078e0202 */
[----:B------:R-:W-:Y:S02]  /*0560*/  IMAD.IADD R3, R3, 0x1, R18 ;  /* 0x0000000103037824 */ /* 0x000fe400078e0212 */
[----:B------:R-:W-:Y:S02]  /*0570*/  IMAD R22, R22, 0x50, R19 ;  /* 0x0000005016167824 */ /* 0x000fe400078e0213 */
[----:B------:R-:W-:Y:S02]  /*0580*/  IMAD R19, R17, 0xa0000, RZ ;  /* 0x000a000011137824 */ /* 0x000fe400078e02ff */
[----:B------:R-:W-:Y:S01]  /*0590*/  IMAD R3, R3, 0x280, RZ ;  /* 0x0000028003037824 */ /* 0x000fe200078e02ff */
[----:B------:R-:W-:-:S04]  /*05a0*/  SHF.L.U32 R22, R22, 0x2, RZ ;  /* 0x0000000216167819 */ /* 0x000fc800000006ff */
[----:B------:R-:W-:Y:S01]  /*05b0*/  IADD3 R49, R3, 0xa00, RZ ;  /* 0x00000a0003317810 */ /* 0x000fe20007ffe0ff */
        /* <DEDUP_REMOVED lines=23> */
[----:B------:R-:W-:Y:S02]  /*0730*/  LOP3.LUT P0, RZ, R2, 0xffffffe3, RZ, 0xc0, !PT ;  /* 0xffffffe302ff7812 */ /* 0x000fe4000780c0ff */
[----:B------:R-:W-:Y:S02]  /*0740*/  CS2R R44, SRZ ;  /* 0x00000000002c7805 */ /* 0x000fe4000001ff00 */
[----:B--2---:R-:W-:-:S02]  /*0750*/  PRMT R26, R18, 0x7632, R26 ;  /* 0x00007632121a7816 */ /* 0x004fc4000000001a */
        /* <DEDUP_REMOVED lines=30> */
[----:B0-----:R-:W0:Y:S04]  /*0940*/  LDS.64 R26, [R6] ;  /* 0x00000000061a7984 */ /* 0x001e280000000a00 */
[----:B------:R-:W1:Y:S04]  /*0950*/  LDS.64 R28, [R7] ;  /* 0x00000000071c7984 */ /* 0x000e680000000a00 */
[----:B------:R-:W2:Y:S04]  /*0960*/  LDS.64 R30, [R8] ;  /* 0x00000000081e7984 */ /* 0x000ea80000000a00 */
[----:B------:R-:W3:Y:S04]  /*0970*/  LDS.64 R32, [R9] ;  /* 0x0000000009207984 */ /* 0x000ee80000000a00 */
[----:B------:R-:W4:Y:S04]  /*0980*/  LDS.64 R34, [R10] ;  /* 0x000000000a227984 */ /* 0x000f280000000a00 */
[----:B------:R-:W4:Y:S04]  /*0990*/  LDS.64 R36, [R11] ;  /* 0x000000000b247984 */ /* 0x000f280000000a00 */
[----:B------:R-:W4:Y:S04]  /*09a0*/  LDS.64 R38, [R12] ;  /* 0x000000000c267984 */ /* 0x000f280000000a00 */
[----:B------:R-:W4:Y:S04]  /*09b0*/  LDS.64 R40, [R13] ;  /* 0x000000000d287984 */ /* 0x000f280000000a00 */
[----:B------:R-:W4:Y:S04]  /*09c0*/  LDS.64 R42, [R14] ;  /* 0x000000000e2a7984 */ /* 0x000f280000000a00 */
        /* <DEDUP_REMOVED lines=21> */
.L_x_1645:
[----:B------:R-:W-:Y:S05]  /*0b20*/  BSYNC B0 ;  /* 0x0000000000007941 */ /* 0x000fea0003800000 */
.L_x_1644:
[----:B0-----:R-:W0:Y:S01]  /*0b30*/  SHFL.BFLY PT, R27, R44, 0x2, 0x1f ;  /* 0x0c401f002c1b7f89 */ /* 0x001e2200000e0000 */
[----:B------:R-:W1:Y:S01]  /*0b40*/  @!P0 LDC R33, c[0x0][0x10] ;  /* 0x00000400ff218b82 */ /* 0x000e620000000800 */
[----:B------:R-:W-:Y:S02]  /*0b50*/  @!P0 SHF.L.U32 R35, R52, 0x7, RZ ;  /* 0x0000000734238819 */ /* 0x000fe400000006ff */
[----:B------:R-:W2:Y:S01]  /*0b60*/  SHFL.BFLY PT, R26, R45, 0x2, 0x1f ;  /* 0x0c401f002d1a7f89 */ /* 0x000ea200000e0000 */
[C---:B------:R-:W-:Y:S02]  /*0b70*/  ISETP.NE.AND P2, PT, R2.reuse, RZ, PT ;  /* 0x000000ff0200720c */ /* 0x040fe40003f45270 */
[----:B------:R-:W-:Y:S02]  /*0b80*/  ISETP.GT.U32.AND P1, PT, R2, 0xff, PT ;  /* 0x000000ff0200780c */ /* 0x000fe40003f24070 */
[----:B------:R-:W3:Y:S01]  /*0b90*/  @!P0 LDC.64 R28, c[0x0][0x248] ;  /* 0x00009200ff1c8b82 */ /* 0x000ee20000000a00 */
[----:B0-----:R-:W-:Y:S01]  /*0ba0*/  FADD.FTZ R30, R27, R44 ;  /* 0x0000002c1b1e7221 */ /* 0x001fe20000010000 */
[----:B--2---:R-:W-:-:S04]  /*0bb0*/  FADD.FTZ R31, R26, R45 ;  /* 0x0000002d1a1f7221 */ /* 0x004fc80000010000 */
[----:B------:R-:W0:Y:S01]  /*0bc0*/  SHFL.BFLY PT, R27, R30, 0x1, 0x1f ;  /* 0x0c201f001e1b7f89 */ /* 0x000e2200000e0000 */
[----:B-1----:R-:W-:Y:S01]  /*0bd0*/  @!P0 IMAD R26, R33, UR4, R0 ;  /* 0x00000004211a8c24 */ /* 0x002fe2000f8e0200 */
[----:B------:R-:W-:Y:S02]  /*0be0*/  @!P0 LOP3.LUT R33, R35, 0xffffff80, R4, 0xe2, !PT ;  /* 0xffffff8023218812 */ /* 0x000fe400078ee204 */
[----:B------:R-:W-:Y:S01]  /*0bf0*/  CS2R R34, SRZ ;  /* 0x0000000000227805 */ /* 0x000fe2000001ff00 */
[----:B------:R-:W1:Y:S02]  /*0c00*/  SHFL.BFLY PT, R32, R31, 0x1, 0x1f ;  /* 0x0c201f001f207f89 */ /* 0x000e6400000e0000 */
[----:B------:R-:W-:-:S05]  /*0c10*/  @!P0 IMAD R26, R26, 0x400, R33 ;  /* 0x000004001a1a8824 */ /* 0x000fca00078e0221 */
[----:B------:R-:W-:-:S05]  /*0c20*/  @!P0 SHF.L.U32 R33, R26, 0x1, RZ ;  /* 0x000000011a218819 */ /* 0x000fca00000006ff */
[----:B---3--:R-:W-:-:S04]  /*0c30*/  @!P0 IMAD.WIDE.U32 R28, R33, 0x4, R28 ;  /* 0x00000004211c8825 */ /* 0x008fc800078e001c */
[----:B0-----:R-:W-:Y:S01]  /*0c40*/  FADD.FTZ R26, R30, R27 ;  /* 0x0000001b1e1a7221 */ /* 0x001fe20000010000 */
[----:B-1----:R-:W-:-:S05]  /*0c50*/  FADD.FTZ R27, R31, R32 ;  /* 0x000000201f1b7221 */ /* 0x002fca0000010000 */
[----:B------:R0:W-:Y:S01]  /*0c60*/  @!P0 STG.E.64 desc[UR6][R28.64], R26 ;  /* 0x0000001a1c008986 */ /* 0x0001e2000c101b06 */
[----:B------:R-:W-:Y:S06]  /*0c70*/  BAR.SYNC.DEFER_BLOCKING 0x0 ;  /* 0x0000000000007b1d */ /* 0x000fec0000010000 */
        /* <DEDUP_REMOVED lines=10> */
.L_x_1647:
[----:B------:R-:W2:Y:S04]  /*0d20*/  LD.E.STRONG.GPU R28, desc[UR6][R26.64] ;  /* 0x000000061a1c7980 */ /* 0x000ea8000c10f900 */
[----:B--2---:R-:W-:Y:S01]  /*0d30*/  CCTL.IVALL ;  /* 0x00000000ff00798f */ /* 0x004fe20002000000 */
[----:B------:R-:W-:Y:S05]  /*0d40*/  YIELD ;  /* 0x0000000000007946 */ /* 0x000fea0003800000 */
[----:B-----5:R-:W-:-:S04]  /*0d50*/  LOP3.LUT R28, R28, R29, RZ, 0x3c, !PT ;  /* 0x0000001d1c1c7212 */ /* 0x020fc800078e3cff */
[----:B------:R-:W-:-:S13]  /*0d60*/  ISETP.GT.AND P0, PT, R28, -0x1, PT ;  /* 0xffffffff1c00780c */ /* 0x000fda0003f04270 */
[----:B------:R-:W-:Y:S05]  /*0d70*/  @P0 BRA `(.L_x_1647) ;  /* 0xfffffffc00e80947 */ /* 0x000fea000383ffff */
.L_x_1646:
[----:B------:R-:W-:Y:S05]  /*0d80*/  WARPSYNC.ALL ;  /* 0x0000000000007948 */ /* 0x000fea0003800000 */
[----:B------:R-:W-:Y:S06]  /*0d90*/  BAR.SYNC.DEFER_BLOCKING 0x0 ;  /* 0x0000000000007b1d */ /* 0x000fec0000010000 */
[----:B------:R-:W-:Y:S04]  /*0da0*/  BSSY B0, `(.L_x_1648) ;  /* 0x000001e000007945 */ /* 0x000fe80003800000 */
[----:B------:R-:W-:Y:S05]  /*0db0*/  @P1 BRA `(.L_x_1649) ;  /* 0x0000000000701947 */ /* 0x000fea0003800000 */
[----:B0-----:R-:W0:Y:S01]  /*0dc0*/  LDC R29, c[0x0][0x10] ;  /* 0x00000400ff1d7b82 */ /* 0x001e220000000800 */
[----:B------:R-:W-:-:S04]  /*0dd0*/  SHF.L.U32 R27, R2, 0x2, RZ ;  /* 0x00000002021b7819 */ /* 0x000fc800000006ff */
[----:B------:R-:W-:-:S03]  /*0de0*/  LOP3.LUT R27, R27, 0x7fffff80, RZ, 0xc0, !PT ;  /* 0x7fffff801b1b7812 */ /* 0x000fc600078ec0ff */
[----:B------:R-:W1:Y:S01]  /*0df0*/  LDC.64 R32, c[0x0][0x248] ;  /* 0x00009200ff207b82 */ /* 0x000e620000000a00 */
[----:B0-----:R-:W-:Y:S01]  /*0e00*/  IMAD R26, R29, UR4, R0 ;  /* 0x000000041d1a7c24 */ /* 0x001fe2000f8e0200 */
[----:B------:R-:W-:-:S04]  /*0e10*/  LOP3.LUT R29, R2, 0x1f, RZ, 0xc0, !PT ;  /* 0x0000001f021d7812 */ /* 0x000fc800078ec0ff */
[----:B------:R-:W-:-:S04]  /*0e20*/  LEA R26, R26, R27, 0xa ;  /* 0x0000001b1a1a7211 */ /* 0x000fc800078e50ff */
        /* <DEDUP_REMOVED lines=21> */
.L_x_1649:
[----:B------:R-:W-:Y:S05]  /*0f80*/  BSYNC B0 ;  /* 0x0000000000007941 */ /* 0x000fea0003800000 */
.L_x_1648:
[----:B0-----:R-:W0:Y:S01]  /*0f90*/  SHFL.BFLY PT, R26, R35, 0x10, 0x1f ;  /* 0x0e001f00231a7f89 */ /* 0x001e2200000e0000 */
[----:B------:R-:W-:Y:S01]  /*0fa0*/  LOP3.LUT P0, RZ, R2, 0xffffff1f, RZ, 0xc0, !PT ;  /* 0xffffff1f02ff7812 */ /* 0x000fe2000780c0ff */
[----:B------:R-:W-:Y:S01]  /*0fb0*/  ULDC.64 UR8, c[0x0][0x240] ;  /* 0x0000900000087ab9 */ /* 0x000fe20000000a00 */
[----:B------:R-:W-:Y:S01]  /*0fc0*/  BSSY B0, `(.L_x_1650) ;  /* 0x0000031000007945 */ /* 0x000fe20003800000 */
[----:B------:R-:W1:Y:S01]  /*0fd0*/  SHFL.BFLY PT, R27, R34, 0x10, 0x1f ;  /* 0x0e001f00221b7f89 */ /* 0x000e6200000e0000 */
[----:B------:R-:W-:Y:S01]  /*0fe0*/  ISETP.EQ.U32.AND P1, PT, RZ, UR8, PT ;  /* 0x00000008ff007c0c */ /* 0x000fe2000bf22070 */
[----:B0-----:R-:W-:Y:S01]  /*0ff0*/  FADD.FTZ R26, R26, R35 ;  /* 0x000000231a1a7221 */ /* 0x001fe20000010000 */
[----:B-1----:R-:W-:-:S04]  /*1000*/  FADD.FTZ R27, R27, R34 ;  /* 0x000000221b1b7221 */ /* 0x002fc80000010000 */
[----:B------:R-:W0:Y:S03]  /*1010*/  SHFL.BFLY PT, R29, R26, 0x8, 0x1f ;  /* 0x0d001f001a1d7f89 */ /* 0x000e2600000e0000 */
[----:B------:R-:W-:Y:S01]  /*1020*/  @!P0 LOP3.LUT R34, R52, 0x3ffffff8, RZ, 0xc0, !PT ;  /* 0x3ffffff834228812 */ /* 0x000fe200078ec0ff */
[----:B------:R-:W1:Y:S01]  /*1030*/  SHFL.BFLY PT, R28, R27, 0x8, 0x1f ;  /* 0x0d001f001b1c7f89 */ /* 0x000e6200000e0000 */
[----:B0-----:R-:W-:Y:S01]  /*1040*/  FADD.FTZ R29, R26, R29 ;  /* 0x0000001d1a1d7221 */ /* 0x001fe20000010000 */
[----:B-1----:R-:W-:-:S04]  /*1050*/  FADD.FTZ R28, R27, R28 ;  /* 0x0000001c1b1c7221 */ /* 0x002fc80000010000 */
[----:B------:R-:W0:Y:S04]  /*1060*/  SHFL.BFLY PT, R30, R29, 0x4, 0x1f ;  /* 0x0c801f001d1e7f89 */ /* 0x000e2800000e0000 */
[----:B------:R-:W1:Y:S01]  /*1070*/  SHFL.BFLY PT, R31, R28, 0x4, 0x1f ;  /* 0x0c801f001c1f7f89 */ /* 0x000e6200000e0000 */
[----:B0-----:R-:W-:Y:S01]  /*1080*/  FADD.FTZ R30, R29, R30 ;  /* 0x0000001e1d1e7221 */ /* 0x001fe20000010000 */
[----:B------:R-:W-:Y:S01]  /*1090*/  PRMT R29, R20, 0x7632, R29 ;  /* 0x00007632141d7816 */ /* 0x000fe2000000001d */
[----:B-1----:R-:W-:-:S03]  /*10a0*/  FADD.FTZ R31, R28, R31 ;  /* 0x0000001f1c1f7221 */ /* 0x002fc60000010000 */
[----:B------:R-:W0:Y:S04]  /*10b0*/  SHFL.BFLY PT, R33, R30, 0x2, 0x1f ;  /* 0x0c401f001e217f89 */ /* 0x000e2800000e0000 */
[----:B------:R-:W1:Y:S01]  /*10c0*/  SHFL.BFLY PT, R32, R31, 0x2, 0x1f ;  /* 0x0c401f001f207f89 */ /* 0x000e6200000e0000 */
[----:B0-----:R-:W-:Y:S01]  /*10d0*/  FADD.FTZ R33, R30, R33 ;  /* 0x000000211e217221 */ /* 0x001fe20000010000 */
[----:B------:R-:W-:Y:S01]  /*10e0*/  PRMT R30, R19, 0x7632, R30 ;  /* 0x00007632131e7816 */ /* 0x000fe2000000001e */
[----:B-1----:R-:W-:-:S03]  /*10f0*/  FADD.FTZ R32, R31, R32 ;  /* 0x000000201f207221 */ /* 0x002fc60000010000 */
[----:B------:R-:W0:Y:S01]  /*1100*/  SHFL.BFLY PT, R26, R33, 0x1, 0x1f ;  /* 0x0c201f00211a7f89 */ /* 0x000e2200000e0000 */
[----:B------:R-:W-:-:S03]  /*1110*/  PRMT R31, R18, 0x7632, R31 ;  /* 0x00007632121f7816 */ /* 0x000fc6000000001f */
[----:B------:R-:W1:Y:S01]  /*1120*/  SHFL.BFLY PT, R27, R32, 0x1, 0x1f ;  /* 0x0c201f00201b7f89 */ /* 0x000e6200000e0000 */
[----:B0-----:R-:W-:Y:S01]  /*1130*/  FADD.FTZ R26, R33, R26 ;  /* 0x0000001a211a7221 */ /* 0x001fe20000010000 */
[----:B-----5:R-:W-:-:S03]  /*1140*/  PRMT R33, R24, 0x7632, R33 ;  /* 0x0000763218217816 */ /* 0x020fc60000000021 */
[----:B------:R-:W-:Y:S01]  /*1150*/  @!P0 FMUL.FTZ R26, R26, 2.4414062863797880709e-05 ;  /* 0x37cccccd1a1a8820 */ /* 0x000fe20000410000 */
[----:B-1----:R-:W-:Y:S01]  /*1160*/  FADD.FTZ R28, R32, R27 ;  /* 0x0000001b201c7221 */ /* 0x002fe20000010000 */
[----:B------:R-:W-:Y:S02]  /*1170*/  PRMT R32, R22, 0x7632, R32 ;  /* 0x0000763216207816 */ /* 0x000fe40000000020 */
[----:B------:R-:W-:-:S04]  /*1180*/  @!P0 FMUL.FTZ R27, R26, R26 ;  /* 0x0000001a1a1b8220 */ /* 0x000fc80000410000 */
[----:B------:R-:W-:Y:S01]  /*1190*/  @!P0 FFMA.FTZ R27, R28, 2.4414062863797880709e-05, -R27 ;  /* 0x37cccccd1c1b8823 */ /* 0x000fe2000001081b */
[----:B------:R-:W-:-:S04]  /*11a0*/  PRMT R28, R21, 0x7632, R28 ;  /* 0x00007632151c7816 */ /* 0x000fc8000000001c */
[----:B------:R-:W-:-:S05]  /*11b0*/  @!P0 FMNMX.FTZ R27, RZ, R27, !PT ;  /* 0x0000001bff1b8209 */ /* 0x000fca0007810000 */
[----:B------:R0:W-:Y:S01]  /*11c0*/  @!P0 STS.64 [R34+UR5], R26 ;  /* 0x0000001a22008988 */ /* 0x0001e20008000a05 */
[----:B------:R-:W-:Y:S01]  /*11d0*/  BAR.SYNC.DEFER_BLOCKING 0x0 ;  /* 0x0000000000007b1d */ /* 0x000fe20000010000 */
[----:B------:R-:W-:-:S04]  /*11e0*/  LOP3.LUT P0, RZ, R4, 0x7f, RZ, 0xc0, !PT ;  /* 0x0000007f04ff7812 */ /* 0x000fc8000780c0ff */
[----:B------:R-:W-:Y:S02]  /*11f0*/  ISETP.GT.U32.OR P0, PT, R2, 0x7, P0 ;  /* 0x000000070200780c */ /* 0x000fe40000704470 */
[----:B0-----:R-:W-:Y:S02]  /*1200*/  PRMT R27, R23, 0x7632, R27 ;  /* 0x00007632171b7816 */ /* 0x001fe4000000001b */
[----:B------:R-:W-:Y:S02]  /*1210*/  ISETP.EQ.OR.EX P0, PT, RZ, UR9, P0, P1 ;  /* 0x00000009ff007c0c */ /* 0x000fe40008702710 */
[----:B------:R-:W-:-:S11]  /*1220*/  PRMT R26, R25, 0x7632, R26 ;  /* 0x00007632191a7816 */ /* 0x000fd6000000001a */
[----:B------:R-:W-:Y:S05]  /*1230*/  @P0 BRA `(.L_x_1651) ;  /* 0x0000000000240947 */ /* 0x000fea0003800000 */
[----:B------:R-:W-:Y:S02]  /*1240*/  LEA R18, R2, UR5, 0x3 ;  /* 0x0000000502127c11 */ /* 0x000fe4000f8e18ff */
[----:B------:R-:W-:-:S04]  /*1250*/  IADD3 R21, R5, R2, RZ ;  /* 0x0000000205157210 */ /* 0x000fc80007ffe0ff */
[----:B------:R-:W0:Y:S01]  /*1260*/  LDS.64 R18, [R18] ;  /* 0x0000000012127984 */ /* 0x000e220000000a00 */
[----:B------:R-:W-:Y:S02]  /*1270*/  SHF.R.S32.HI R20, RZ, 0x1f, R21 ;  /* 0x0000001fff147819 */ /* 0x000fe40000011415 */
[----:B------:R-:W-:-:S04]  /*1280*/  LEA R21, P0, R16, R21, 0x4 ;  /* 0x0000001510157211 */ /* 0x000fc800078020ff */
[----:B------:R-:W-:Y:S02]  /*1290*/  LEA.HI.X R34, R16, R20, R17, 0x4, P0 ;  /* 0x0000001410227211 */ /* 0x000fe400000f2411 */
[----:B------:R-:W-:-:S04]  /*12a0*/  LEA R20, P0, R21, UR8, 0x3 ;  /* 0x0000000815147c11 */ /* 0x000fc8000f8018ff */
[----:B------:R-:W-:-:S05]  /*12b0*/  LEA.HI.X R21, R21, UR9, R34, 0x3, P0 ;  /* 0x0000000915157c11 */ /* 0x000fca00080f1c22 */
[----:B0-----:R0:W-:Y:S04]  /*12c0*/  STG.E.64 desc[UR6][R20.64], R18 ;  /* 0x0000001214007986 */ /* 0x0011e8000c101b06 */
.L_x_1651:
[----:B------:R-:W-:Y:S05]  /*12d0*/  BSYNC B0 ;  /* 0x0000000000007941 */ /* 0x000fea0003800000 */
.L_x_1650:
[----:B0-----:R-:W0:Y:S01]  /*12e0*/  LDS.64 R18, [R46] ;  /* 0x000000002e127984 */ /* 0x001e220000000a00 */
[----:B------:R-:W-:Y:S01]  /*12f0*/  ULDC UR8, c[0x0][0x230] ;  /* 0x00008c0000087ab9 */ /* 0x000fe20000000800 */
[----:B------:R-:W-:Y:S01]  /*1300*/  SHF.L.U32 R22, R22, 0x10, RZ ;  /* 0x0000001016167819 */ /* 0x000fe200000006ff */
[----:B------:R-:W-:Y:S01]  /*1310*/  ULOP3.LUT UR4, UR4, 0x1, URZ, 0x3c, !UPT ;  /* 0x0000000104047892 */ /* 0x000fe2000f8e3c3f */
[----:B------:R-:W-:Y:S02]  /*1320*/  SHF.L.U32 R33, R33, 0x10, RZ ;  /* 0x0000001021217819 */ /* 0x000fe400000006ff */
[----:B------:R-:W-:Y:S02]  /*1330*/  SHF.L.U32 R35, R25, 0x10, RZ ;  /* 0x0000001019237819 */ /* 0x000fe400000006ff */
[----:B------:R-:W-:Y:S02]  /*1340*/  SHF.L.U32 R37, R29, 0x10, RZ ;  /* 0x000000101d257819 */ /* 0x000fe400000006ff */
[----:B------:R-:W-:-:S02]  /*1350*/  SHF.L.U32 R27, R27, 0x10, RZ ;  /* 0x000000101b1b7819 */ /* 0x000fc400000006ff */
[----:B------:R-:W-:Y:S01]  /*1360*/  SHF.L.U32 R26, R26, 0x10, RZ ;  /* 0x000000101a1a7819 */ /* 0x000fe200000006ff */
[----:B0-----:R-:W-:Y:S01]  /*1370*/  FADD.FTZ R19, R19, UR8 ;  /* 0x0000000813137e21 */ /* 0x001fe20008010000 */
[--C-:B------:R-:W-:Y:S01]  /*1380*/  FADD.FTZ R20, R3, -R18.reuse ;  /* 0x8000001203147221 */ /* 0x100fe20000010000 */
[----:B------:R-:W-:Y:S01]  /*1390*/  SHF.L.U32 R3, R31, 0x10, RZ ;  /* 0x000000101f037819 */ /* 0x000fe200000006ff */
[----:B------:R-:W-:Y:S01]  /*13a0*/  FADD.FTZ R36, R51, -R18 ;  /* 0x8000001233247221 */ /* 0x000fe20000010000 */
[----:B------:R-:W-:Y:S01]  /*13b0*/  SHF.L.U32 R31, R24, 0x10, RZ ;  /* 0x00000010181f7819 */ /* 0x000fe200000006ff */
[C---:B------:R-:W-:Y:S01]  /*13c0*/  FADD.FTZ R38, -R18.reuse, R37 ;  /* 0x0000002512267221 */ /* 0x040fe20000010100 */
[----:B------:R-:W0:Y:S01]  /*13d0*/  MUFU.RSQ R19, R19 ;  /* 0x0000001300137308 */ /* 0x000e220000001400 */
[----:B------:R-:W-:Y:S01]  /*13e0*/  FADD.FTZ R24, -R18, R3 ;  /* 0x0000000312187221 */ /* 0x000fe20000010100 */
[----:B------:R-:W-:Y:S01]  /*13f0*/  SHF.L.U32 R37, R28, 0x10, RZ ;  /* 0x000000101c257819 */ /* 0x000fe200000006ff */
[----:B------:R-:W-:Y:S01]  /*1400*/  ULDC.64 UR8, c[0x0][0x210] ;  /* 0x0000840000087ab9 */ /* 0x000fe20000000a00 */
[----:B0-----:R-:W-:Y:S01]  /*1410*/  FMUL.FTZ R20, R20, R19 ;  /* 0x0000001314147220 */ /* 0x001fe20000410000 */
[----:B------:R-:W-:Y:S01]  /*1420*/  FMUL.FTZ R34, R19, R24 ;  /* 0x0000001813227220 */ /* 0x000fe20000410000 */
[----:B------:R-:W-:Y:S01]  /*1430*/  IMAD.U32 R24, R23, 0x10000, RZ ;  /* 0x0001000017187824 */ /* 0x000fe200078e00ff */
[----:B------:R-:W-:Y:S01]  /*1440*/  SHF.L.U32 R23, R30, 0x10, RZ ;  /* 0x000000101e177819 */ /* 0x000fe200000006ff */
[----:B------:R-:W-:Y:S01]  /*1450*/  FFMA.FTZ R3, R20, R22, R31 ;  /* 0x0000001614037223 */ /* 0x000fe2000001001f */
[----:B------:R-:W-:Y:S01]  /*1460*/  SHF.L.U32 R20, R32, 0x10, RZ ;  /* 0x0000001020147819 */ /* 0x000fe200000006ff */
[C---:B------:R-:W-:Y:S01]  /*1470*/  FMUL.FTZ R36, R19.reuse, R36 ;  /* 0x0000002413247220 */ /* 0x040fe20000410000 */
[----:B------:R-:W-:Y:S01]  /*1480*/  FMUL.FTZ R38, R19, R38 ;  /* 0x0000002613267220 */ /* 0x000fe20000410000 */
[----:B------:R-:W-:-:S02]  /*1490*/  FMUL.FTZ R32, R3, -1.4426950216293334961 ;  /* 0xbfb8aa3b03207820 */ /* 0x000fc40000410000 */
[----:B------:R-:W-:Y:S01]  /*14a0*/  FFMA.FTZ R21, R34, R20, R33 ;  /* 0x0000001422157223 */ /* 0x000fe20000010021 */
[----:B------:R-:W-:Y:S01]  /*14b0*/  FADD.FTZ R34, -R18, R23 ;  /* 0x0000001712227221 */ /* 0x000fe20000010100 */
[----:B------:R-:W-:Y:S01]  /*14c0*/  FFMA.FTZ R23, R36, R24, R35 ;  /* 0x0000001824177223 */ /* 0x000fe20000010023 */
[----:B------:R-:W-:Y:S01]  /*14d0*/  FFMA.FTZ R33, R20, R38, R33 ;  /* 0x0000002614217223 */ /* 0x000fe20000010021 */
[----:B------:R-:W-:Y:S01]  /*14e0*/  FMUL.FTZ R30, R21, -1.4426950216293334961 ;  /* 0xbfb8aa3b151e7820 */ /* 0x000fe20000410000 */
[----:B------:R-:W-:Y:S01]  /*14f0*/  FMUL.FTZ R25, R19, R34 ;  /* 0x0000002213197220 */ /* 0x000fe20000410000 */
[----:B------:R-:W-:Y:S01]  /*1500*/  FADD.FTZ R34, R53, -R18 ;  /* 0x8000001235227221 */ /* 0x000fe20000010000 */
[----:B------:R-:W-:Y:S01]  /*1510*/  FMUL.FTZ R29, R23, -1.4426950216293334961 ;  /* 0xbfb8aa3b171d7820 */ /* 0x000fe20000410000 */
[----:B------:R-:W-:Y:S01]  /*1520*/  FMUL.FTZ R28, R33, -1.4426950216293334961 ;  /* 0xbfb8aa3b211c7820 */ /* 0x000fe20000410000 */
[----:B------:R-:W-:Y:S01]  /*1530*/  FFMA.FTZ R25, R25, R27, R26 ;  /* 0x0000001b19197223 */ /* 0x000fe2000001001a */
[----:B------:R-:W-:Y:S01]  /*1540*/  FMUL.FTZ R36, R19, R34 ;  /* 0x0000002213247220 */ /* 0x000fe20000410000 */
[----:B------:R-:W0:Y:S02]  /*1550*/  MUFU.EX2 R30, R30 ;  /* 0x0000001e001e7308 */ /* 0x000e240000000800 */
[----:B------:R-:W-:Y:S01]  /*1560*/  FMUL.FTZ R34, R25, -1.4426950216293334961 ;  /* 0xbfb8aa3b19227820 */ /* 0x000fe20000410000 */
[----:B------:R-:W-:Y:S01]  /*1570*/  FFMA.FTZ R22, R22, R36, R31 ;  /* 0x0000002416167223 */ /* 0x000fe2000001001f */
[----:B------:R-:W-:Y:S01]  /*1580*/  FADD.FTZ R36, R55, -R18 ;  /* 0x8000001237247221 */ /* 0x000fe20000010000 */
[----:B------:R-:W-:-:S02]  /*1590*/  FADD.FTZ R18, -R18, R37 ;  /* 0x0000002512127221 */ /* 0x000fc40000010100 */
[----:B------:R-:W-:Y:S01]  /*15a0*/  FMUL.FTZ R20, R22, -1.4426950216293334961 ;  /* 0xbfb8aa3b16147820 */ /* 0x000fe20000410000 */
[C---:B------:R-:W-:Y:S01]  /*15b0*/  FMUL.FTZ R36, R19.reuse, R36 ;  /* 0x0000002413247220 */ /* 0x040fe20000410000 */
[----:B------:R-:W-:Y:S01]  /*15c0*/  FMUL.FTZ R19, R19, R18 ;  /* 0x0000001213137220 */ /* 0x000fe20000410000 */
[----:B------:R-:W1:Y:S02]  /*15d0*/  MUFU.EX2 R32, R32 ;  /* 0x0000002000207308 */ /* 0x000e640000000800 */
[----:B------:R-:W-:Y:S01]  /*15e0*/  FFMA.FTZ R24, R24, R36, R35 ;  /* 0x0000002418187223 */ /* 0x000fe20000010023 */
[----:B------:R-:W-:-:S03]  /*15f0*/  FFMA.FTZ R26, R27, R19, R26 ;  /* 0x000000131b1a7223 */ /* 0x000fc6000001001a */
[----:B------:R-:W-:Y:S01]  /*1600*/  FMUL.FTZ R18, R24, -1.4426950216293334961 ;  /* 0xbfb8aa3b18127820 */ /* 0x000fe20000410000 */
[----:B------:R-:W-:Y:S01]  /*1610*/  FMUL.FTZ R19, R26, -1.4426950216293334961 ;  /* 0xbfb8aa3b1a137820 */ /* 0x000fe20000410000 */
[----:B------:R-:W2:Y:S01]  /*1620*/  MUFU.EX2 R29, R29 ;  /* 0x0000001d001d7308 */ /* 0x000ea20000000800 */
[----:B0-----:R-:W-:-:S07]  /*1630*/  FADD.FTZ R30, R30, 1 ;  /* 0x3f8000001e1e7421 */ /* 0x001fce0000010000 */
[----:B------:R-:W0:Y:S01]  /*1640*/  MUFU.EX2 R31, R34 ;  /* 0x00000022001f7308 */ /* 0x000e220000000800 */
[----:B-1----:R-:W-:-:S07]  /*1650*/  FADD.FTZ R32, R32, 1 ;  /* 0x3f80000020207421 */ /* 0x002fce0000010000 */
[----:B------:R-:W1:Y:S01]  /*1660*/  MUFU.EX2 R20, R20 ;  /* 0x0000001400147308 */ /* 0x000e620000000800 */
[----:B--2---:R-:W-:-:S07]  /*1670*/  FADD.FTZ R29, R29, 1 ;  /* 0x3f8000001d1d7421 */ /* 0x004fce0000010000 */
[----:B------:R-:W2:Y:S01]  /*1680*/  MUFU.EX2 R28, R28 ;  /* 0x0000001c001c7308 */ /* 0x000ea20000000800 */
[----:B0-----:R-:W-:-:S07]  /*1690*/  FADD.FTZ R31, R31, 1 ;  /* 0x3f8000001f1f7421 */ /* 0x001fce0000010000 */
[----:B------:R-:W0:Y:S01]  /*16a0*/  MUFU.EX2 R19, R19 ;  /* 0x0000001300137308 */ /* 0x000e220000000800 */
[----:B-1----:R-:W-:Y:S01]  /*16b0*/  FADD.FTZ R27, R20, 1 ;  /* 0x3f800000141b7421 */ /* 0x002fe20000010000 */
[----:B------:R-:W-:-:S06]  /*16c0*/  LEA R20, P1, R49, UR8, 0x1 ;  /* 0x0000000831147c11 */ /* 0x000fcc000f8208ff */
[----:B------:R-:W1:Y:S01]  /*16d0*/  MUFU.EX2 R18, R18 ;  /* 0x0000001200127308 */ /* 0x000e620000000800 */
[----:B--2---:R-:W-:-:S07]  /*16e0*/  FADD.FTZ R34, R28, 1 ;  /* 0x3f8000001c227421 */ /* 0x004fce0000010000 */
[----:B------:R-:W2:Y:S01]  /*16f0*/  MUFU.RCP R30, R30 ;  /* 0x0000001e001e7308 */ /* 0x000ea20000001000 */
[----:B0-----:R-:W-:-:S07]  /*1700*/  FADD.FTZ R35, R19, 1 ;  /* 0x3f80000013237421 */ /* 0x001fce0000010000 */
[----:B------:R1:W0:Y:S08]  /*1710*/  MUFU.RCP R36, R32 ;  /* 0x0000002000247308 */ /* 0x0002300000001000 */
[----:B------:R-:W3:Y:S01]  /*1720*/  MUFU.RCP R38, R29 ;  /* 0x0000001d00267308 */ /* 0x000ee20000001000 */
[----:B-1----:R-:W-:Y:S01]  /*1730*/  FADD.FTZ R32, R18, 1 ;  /* 0x3f80000012207421 */ /* 0x002fe20000010000 */
[----:B--2---:R-:W-:Y:S01]  /*1740*/  FMUL.FTZ R28, R21, R30 ;  /* 0x0000001e151c7220 */ /* 0x004fe20000410000 */
[----:B------:R-:W-:-:S02]  /*1750*/  LEA R18, P0, R47, UR8, 0x1 ;  /* 0x000000082f127c11 */ /* 0x000fc4000f8008ff */
[----:B------:R-:W-:Y:S02]  /*1760*/  LEA.HI.X R21, R49, UR9, R50, 0x1, P1 ;  /* 0x0000000931157c11 */ /* 0x000fe400088f0c32 */
[----:B------:R-:W-:Y:S01]  /*1770*/  LEA.HI.X R19, R47, UR9, R48, 0x1, P0 ;  /* 0x000000092f137c11 */ /* 0x000fe200080f0c30 */
[----:B------:R-:W1:Y:S01]  /*1780*/  MUFU.RCP R40, R31 ;  /* 0x0000001f00287308 */ /* 0x000e620000001000 */
[----:B0-----:R-:W-:Y:S01]  /*1790*/  FMUL.FTZ R3, R3, R36 ;  /* 0x0000002403037220 */ /* 0x001fe20000410000 */
[----:B------:R-:W-:Y:S01]  /*17a0*/  IADD3 R16, P0, R16, 0x1, RZ ;  /* 0x0000000110107810 */ /* 0x000fe20007f1e0ff */
[----:B------:R-:W-:-:S03]  /*17b0*/  ULDC.64 UR8, c[0x0][0x238] ;  /* 0x00008e0000087ab9 */ /* 0x000fc60000000a00 */
[----:B------:R-:W-:Y:S02]  /*17c0*/  F2FP.BF16.F32.PACK_AB R3, R28, R3 ;  /* 0x000000031c03723e */ /* 0x000fe400000010ff */
[----:B------:R-:W0:Y:S01]  /*17d0*/  MUFU.RCP R27, R27 ;  /* 0x0000001b001b7308 */ /* 0x000e220000001000 */
[----:B---3--:R-:W-:Y:S01]  /*17e0*/  FMUL.FTZ R23, R23, R38 ;  /* 0x0000002617177220 */ /* 0x008fe20000410000 */
[----:B------:R-:W-:Y:S01]  /*17f0*/  IADD3.X R17, RZ, R17, RZ, P0, !PT ;  /* 0x00000011ff117210 */ /* 0x000fe200007fe4ff */
[----:B------:R-:W-:Y:S01]  /*1800*/  STG.E.U16 desc[UR6][R18.64], R3 ;  /* 0x0000000312007986 */ /* 0x000fe2000c101506 */
[----:B------:R-:W-:-:S04]  /*1810*/  ISETP.GE.U32.AND P0, PT, R16, UR8, PT ;  /* 0x0000000810007c0c */ /* 0x000fc8000bf06070 */
[----:B------:R-:W2:Y:S01]  /*1820*/  MUFU.RCP R34, R34 ;  /* 0x0000002200227308 */ /* 0x000ea20000001000 */
[----:B-1----:R-:W-:Y:S01]  /*1830*/  FMUL.FTZ R30, R25, R40 ;  /* 0x00000028191e7220 */ /* 0x002fe20000410000 */
[----:B------:R-:W-:-:S04]  /*1840*/  ISETP.GE.AND.EX P0, PT, R17, UR9, PT, P0 ;  /* 0x0000000911007c0c */ /* 0x000fc8000bf06300 */
[----:B------:R-:W-:Y:S02]  /*1850*/  F2FP.BF16.F32.PACK_AB R23, R30, R23 ;  /* 0x000000171e17723e */ /* 0x000fe400000010ff */
[----:B------:R-:W1:Y:S01]  /*1860*/  MUFU.RCP R37, R32 ;  /* 0x0000002000257308 */ /* 0x000e620000001000 */
[----:B0-----:R-:W-:Y:S01]  /*1870*/  FMUL.FTZ R22, R22, R27 ;  /* 0x0000001b16167220 */ /* 0x001fe20000410000 */
[----:B------:R-:W-:Y:S01]  /*1880*/  PRMT R27, R23, 0x7632, R27 ;  /* 0x00007632171b7816 */ /* 0x000fe2000000001b */
[----:B------:R-:W-:Y:S04]  /*1890*/  STG.E.U16 desc[UR6][R18.64+0x4], R23 ;  /* 0x0000041712007986 */ /* 0x000fe8000c101506 */
[----:B------:R-:W-:Y:S01]  /*18a0*/  STG.E.U16 desc[UR6][R18.64+0x6], R27 ;  /* 0x0000061b12007986 */ /* 0x000fe2000c101506 */
[----:B------:R-:W0:Y:S01]  /*18b0*/  MUFU.RCP R35, R35 ;  /* 0x0000002300237308 */ /* 0x000e220000001000 */
[----:B--2---:R-:W-:-:S05]  /*18c0*/  FMUL.FTZ R33, R33, R34 ;  /* 0x0000002221217220 */ /* 0x004fca0000410000 */
[----:B------:R-:W-:Y:S01]  /*18d0*/  F2FP.BF16.F32.PACK_AB R22, R33, R22 ;  /* 0x000000162116723e */ /* 0x000fe200000010ff */
[----:B-1----:R-:W-:Y:S01]  /*18e0*/  FMUL.FTZ R24, R24, R37 ;  /* 0x0000002518187220 */ /* 0x002fe20000410000 */
[----:B0-----:R-:W-:Y:S01]  /*18f0*/  FMUL.FTZ R25, R26, R35 ;  /* 0x000000231a197220 */ /* 0x001fe20000410000 */
[----:B------:R-:W-:-:S04]  /*1900*/  PRMT R26, R3, 0x7632, R26 ;  /* 0x00007632031a7816 */ /* 0x000fc8000000001a */
[----:B------:R-:W-:Y:S01]  /*1910*/  F2FP.BF16.F32.PACK_AB R24, R25, R24 ;  /* 0x000000181918723e */ /* 0x000fe200000010ff */
[----:B------:R0:W-:Y:S03]  /*1920*/  STG.E.U16 desc[UR6][R18.64+0x2], R26 ;  /* 0x0000021a12007986 */ /* 0x0001e6000c101506 */
[----:B------:R-:W-:Y:S01]  /*1930*/  PRMT R25, R24, 0x7632, R25 ;  /* 0x0000763218197816 */ /* 0x000fe20000000019 */
[----:B------:R1:W-:Y:S04]  /*1940*/  STG.E.U16 desc[UR6][R20.64], R22 ;  /* 0x0000001614007986 */ /* 0x0003e8000c101506 */
[----:B------:R1:W-:Y:S01]  /*1950*/  STG.E.U16 desc[UR6][R20.64+0x4], R24 ;  /* 0x0000041814007986 */ /* 0x0003e2000c101506 */
[----:B0-----:R-:W-:-:S03]  /*1960*/  PRMT R19, R22, 0x7632, R19 ;  /* 0x0000763216137816 */ /* 0x001fc60000000013 */
[----:B------:R1:W-:Y:S04]  /*1970*/  STG.E.U16 desc[UR6][R20.64+0x6], R25 ;  /* 0x0000061914007986 */ /* 0x0003e8000c101506 */
[----:B------:R1:W-:Y:S01]  /*1980*/  STG.E.U16 desc[UR6][R20.64+0x2], R19 ;  /* 0x0000021314007986 */ /* 0x0003e2000c101506 */
[----:B------:R-:W-:Y:S05]  /*1990*/  @!P0 BRA `(.L_x_1652) ;  /* 0xffffffe800cc8947 */ /* 0x000fea000383ffff */
[----:B------:R-:W-:Y:S05]  /*19a0*/  EXIT ;  /* 0x000000000000794d */ /* 0x000fea0003800000 */
.L_x_1653:
        /* <DEDUP_REMOVED lines=13> */
.L_x_3491:


//--------------------- .text._ZN13group_norm_v214gn_cuda_kernelI13__nv_bfloat16Li320ELi1ELi16ELi40ELi1024ELb1ELi16ELi320ELi320ELi4ELb1ELi2ELb0ELb0ENS_16CompileConditionILi900EEEEEvPT_PKS4_S7_S7_flPfS8_Pj --------------------------
	.section	.text._ZN13group_norm_v214gn_cuda_kernelI13__nv_bfloat16Li320ELi1ELi16ELi40ELi1024ELb1ELi16ELi320ELi320ELi4ELb1ELi2ELb0ELb0ENS_16CompileConditionILi900EEEEEvPT_PKS4_S7_S7_flPfS8_Pj,"ax",@progbits
	.align	128
        .global         _ZN13group_norm_v214gn_cuda_kernelI13__nv_bfloat16Li320ELi1ELi16ELi40ELi1024ELb1ELi16ELi320ELi320ELi4ELb1ELi2ELb0ELb0ENS_16CompileConditionILi900EEEEEvPT_PKS4_S7_S7_flPfS8_Pj
        .type           _ZN13group_norm_v214gn_cuda_kernelI13__nv_bfloat16Li320ELi1ELi16ELi40ELi1024ELb1ELi16ELi320ELi320ELi4ELb1ELi2ELb0ELb0ENS_16CompileConditionILi900EEEEEvPT_PKS4_S7_S7_flPfS8_Pj,@function
        .size           _ZN13group_norm_v214gn_cuda_kernelI13__nv_bfloat16Li320ELi1ELi16ELi40ELi1024ELb1ELi16ELi320ELi320ELi4ELb1ELi2ELb0ELb0ENS_16CompileConditionILi900EEEEEvPT_PKS4_S7_S7_flPfS8_Pj,(.L_x_3492 - _ZN13group_norm_v214gn_cuda_kernelI13__nv_bfloat16Li320ELi1ELi16ELi40ELi1024ELb1ELi16ELi320ELi320ELi4ELb1ELi2ELb0ELb0ENS_16CompileConditionILi900EEEEEvPT_PKS4_S7_S7_flPfS8_Pj)
        .other          _ZN13group_norm_v214gn_cuda_kernelI13__nv_bfloat16Li320ELi1ELi16ELi40ELi1024ELb1ELi16ELi320ELi320ELi4ELb1ELi2ELb0ELb0ENS_16CompileConditionILi900EEEEEvPT_PKS4_S7_S7_flPfS8_Pj,@"STO_CUDA_ENTRY STV_DEFAULT"
_ZN13group_norm_v214gn_cuda_kernelI13__nv_bfloat16Li320ELi1ELi16ELi40ELi1024ELb1ELi16ELi320ELi320ELi4ELb1ELi2ELb0ELb0ENS_16CompileConditionILi900EEEEEvPT_PKS4_S7_S7_flPfS8_Pj:
.text._ZN13group_norm_v214gn_cuda_kernelI13__nv_bfloat16Li320ELi1ELi16ELi40ELi1024ELb1ELi16ELi320ELi320ELi4ELb1ELi2ELb0ELb0ENS_16CompileConditionILi900EEEEEvPT_PKS4_S7_S7_flPfS8_Pj:
        /* <DEDUP_REMOVED lines=8> */
[----:B------:R-:W-:Y:S01]  /*0080*/  MOV R6, 0x400 ;  /* 0x0000040000067802 */ /* 0x000fe20000000f00 */
[----:B------:R-:W1:Y:S01]  /*0090*/  LDC.64 R74, c[0x0][0x250] ;  /* 0x00009400ff4a7b82 */ /* 0x000e620000000a00 */
[----:B------:R-:W-:Y:S01]  /*00a0*/  LOP3.LUT R3, R0, 0x1, RZ, 0xc0, !PT ;  /* 0x0000000100037812 */ /* 0x000fe200078ec0ff */
[----:B------:R-:W2:Y:S01]  /*00b0*/  S2R R9, SR_CgaCtaId ;  /* 0x0000000000097919 */ /* 0x000ea20000008800 */
[----:B------:R-:W-:Y:S01]  /*00c0*/  IADD3 R8, R6, 0xc80, RZ ;  /* 0x00000c8006087810 */ /* 0x000fe20007ffe0ff */
[----:B------:R-:W-:Y:S01]  /*00d0*/  ULDC.64 UR4, c[0x0][0x240] ;  /* 0x0000900000047ab9 */ /* 0x000fe20000000a00 */
[----:B------:R-:W-:Y:S01]  /*00e0*/  ULDC.64 UR8, c[0x0][0x208] ;  /* 0x0000820000087ab9 */ /* 0x000fe20000000a00 */
[----:B------:R-:W3:Y:S01]  /*00f0*/  S2R R62, SR_CTAID.X ;  /* 0x00000000003e7919 */ /* 0x000ee20000002500 */
[----:B------:R-:W-:Y:S01]  /*0100*/  IMAD R3, R3, 0x140, RZ ;  /* 0x0000014003037824 */ /* 0x000fe200078e02ff */
[----:B------:R-:W-:Y:S01]  /*0110*/  ISETP.EQ.U32.AND P2, PT, RZ, UR4, PT ;  /* 0x00000004ff007c0c */ /* 0x000fe2000bf42070 */
[----:B------:R-:W-:Y:S01]  /*0120*/  UMOV UR4, URZ ;  /* 0x0000003f00047c82 */ /* 0x000fe20008000000 */
[----:B-1----:R-:W-:-:S04]  /*0130*/  IMAD.WIDE.U32 R74, R0, 0x4, R74 ;  /* 0x00000004004a7825 */ /* 0x002fc800078e004a */
[----:B0-----:R-:W-:Y:S01]  /*0140*/  IMAD.WIDE.U32 R4, R2, -0x33333333, RZ ;  /* 0xcccccccd02047825 */ /* 0x001fe200078e00ff */
[----:B------:R-:W-:Y:S02]  /*0150*/  SHF.L.U32 R4, R0, 0x3, RZ ;  /* 0x0000000300047819 */ /* 0x000fe400000006ff */
[----:B--2---:R-:W-:Y:S02]  /*0160*/  LEA R7, R9, R6, 0x18 ;  /* 0x0000000609077211 */ /* 0x004fe400078ec0ff */
[----:B------:R-:W-:Y:S02]  /*0170*/  SHF.R.U32.HI R11, RZ, 0x6, R5 ;  /* 0x00000006ff0b7819 */ /* 0x000fe40000011605 */
[----:B------:R-:W-:Y:S02]  /*0180*/  LOP3.LUT R17, R4, 0x8, RZ, 0xc0, !PT ;  /* 0x0000000804117812 */ /* 0x000fe400078ec0ff */
[--C-:B------:R-:W-:Y:S01]  /*0190*/  SHF.R.U32.HI R6, RZ, 0x2, R2.reuse ;  /* 0x00000002ff067819 */ /* 0x100fe20000011602 */
[----:B------:R-:W-:Y:S01]  /*01a0*/  IMAD R4, R11, -0x50, R2 ;  /* 0xffffffb00b047824 */ /* 0x000fe200078e0202 */
[----:B------:R-:W-:-:S02]  /*01b0*/  LEA R9, R9, R8, 0x18 ;  /* 0x0000000809097211 */ /* 0x000fc400078ec0ff */
[----:B------:R-:W-:Y:S01]  /*01c0*/  IADD3 R8, R6, R17, RZ ;  /* 0x0000001106087210 */ /* 0x000fe20007ffe0ff */
[C---:B------:R-:W-:Y:S01]  /*01d0*/  IMAD R64, R4.reuse, 0x28, R7 ;  /* 0x0000002804407824 */ /* 0x040fe200078e0207 */
[----:B------:R-:W-:Y:S02]  /*01e0*/  LEA R5, R4, R3, 0x2 ;  /* 0x0000000304057211 */ /* 0x000fe400078e10ff */
[----:B------:R-:W-:Y:S01]  /*01f0*/  IADD3 R10, RZ, -R17, RZ ;  /* 0x80000011ff0a7210 */ /* 0x000fe20007ffe0ff */
[----:B------:R-:W-:Y:S01]  /*0200*/  IMAD R8, R8, 0x28, -R3 ;  /* 0x0000002808087824 */ /* 0x000fe200078e0a03 */
[C---:B---3--:R-:W-:Y:S01]  /*0210*/  ISETP.NE.AND P1, PT, R62.reuse, RZ, PT ;  /* 0x000000ff3e00720c */ /* 0x048fe20003f25270 */
[----:B------:R-:W-:Y:S01]  /*0220*/  IMAD.WIDE.U32 R4, R5, -0x33333333, RZ ;  /* 0xcccccccd05047825 */ /* 0x000fe200078e00ff */
[----:B------:R-:W-:Y:S02]  /*0230*/  LOP3.LUT P0, RZ, R62, 0x3f, RZ, 0xc0, !PT ;  /* 0x0000003f3eff7812 */ /* 0x000fe4000780c0ff */
[----:B------:R-:W-:-:S02]  /*0240*/  MOV R4, R10 ;  /* 0x0000000a00047202 */ /* 0x000fc40000000f00 */
[----:B------:R-:W-:Y:S02]  /*0250*/  LOP3.LUT R62, R62, 0x3f, RZ, 0xc0, !PT ;  /* 0x0000003f3e3e7812 */ /* 0x000fe400078ec0ff */
[----:B------:R-:W-:Y:S02]  /*0260*/  SHF.L.U32 R13, R6, 0x6, RZ ;  /* 0x00000006060d7819 */ /* 0x000fe400000006ff */
[----:B------:R-:W-:Y:S02]  /*0270*/  IADD3 R15, R8, 0x10, RZ ;  /* 0x00000010080f7810 */ /* 0x000fe40007ffe0ff */
[----:B------:R-:W-:Y:S02]  /*0280*/  LEA.HI R6, R5, R4, RZ, 0x1b ;  /* 0x0000000405067211 */ /* 0x000fe400078fd8ff */
[----:B------:R-:W-:Y:S02]  /*0290*/  LOP3.LUT R62, R13, 0xffffffc0, R62, 0xe2, !PT ;  /* 0xffffffc00d3e7812 */ /* 0x000fe400078ee23e */
[----:B------:R-:W-:-:S02]  /*02a0*/  LEA R64, R11, R64, 0x3 ;  /* 0x000000400b407211 */ /* 0x000fc400078e18ff */
[C---:B------:R-:W-:Y:S02]  /*02b0*/  LOP3.LUT R5, R8.reuse, 0x4, RZ, 0xfc, !PT ;  /* 0x0000000408057812 */ /* 0x040fe400078efcff */
[----:B------:R-:W-:Y:S02]  /*02c0*/  SHF.R.S32.HI R10, RZ, 0x2, R8 ;  /* 0x00000002ff0a7819 */ /* 0x000fe40000011408 */
[C---:B------:R-:W-:Y:S02]  /*02d0*/  IADD3 R11, R8.reuse, 0x8, RZ ;  /* 0x00000008080b7810 */ /* 0x040fe40007ffe0ff */
[----:B------:R-:W-:Y:S01]  /*02e0*/  IADD3 R13, R8, 0xc, RZ ;  /* 0x0000000c080d7810 */ /* 0x000fe20007ffe0ff */
[----:B------:R-:W-:Y:S01]  /*02f0*/  IMAD R10, R10, 0x28, R7 ;  /* 0x000000280a0a7824 */ /* 0x000fe200078e0207 */
[----:B------:R-:W-:Y:S02]  /*0300*/  IADD3 R19, R8, 0x14, RZ ;  /* 0x0000001408137810 */ /* 0x000fe40007ffe0ff */
[----:B------:R-:W-:-:S02]  /*0310*/  SHF.R.S32.HI R18, RZ, 0x2, R15 ;  /* 0x00000002ff127819 */ /* 0x000fc4000001140f */
[----:B------:R-:W-:Y:S02]  /*0320*/  SHF.L.U32 R3, R2, 0x3, RZ ;  /* 0x0000000302037819 */ /* 0x000fe400000006ff */
[----:B------:R-:W-:Y:S01]  /*0330*/  IADD3 R21, R8, 0x18, RZ ;  /* 0x0000001808157810 */ /* 0x000fe20007ffe0ff */
[----:B------:R-:W-:Y:S01]  /*0340*/  IMAD R18, R18, 0x28, R7 ;  /* 0x0000002812127824 */ /* 0x000fe200078e0207 */
[C---:B------:R-:W-:Y:S02]  /*0350*/  IADD3 R23, R8.reuse, 0x1c, RZ ;  /* 0x0000001c08177810 */ /* 0x040fe40007ffe0ff */
[C---:B------:R-:W-:Y:S02]  /*0360*/  IADD3 R25, R8.reuse, 0x20, RZ ;  /* 0x0000002008197810 */ /* 0x040fe40007ffe0ff */
[----:B------:R-:W-:Y:S02]  /*0370*/  IADD3 R27, R8, 0x24, RZ ;  /* 0x00000024081b7810 */ /* 0x000fe40007ffe0ff */
[----:B------:R-:W-:-:S02]  /*0380*/  SHF.R.S32.HI R8, RZ, 0x2, R5 ;  /* 0x00000002ff087819 */ /* 0x000fc40000011405 */
[----:B------:R-:W-:Y:S02]  /*0390*/  SHF.R.S32.HI R12, RZ, 0x2, R11 ;  /* 0x00000002ff0c7819 */ /* 0x000fe4000001140b */
[----:B------:R-:W-:Y:S01]  /*03a0*/  SHF.R.S32.HI R14, RZ, 0x2, R13 ;  /* 0x00000002ff0e7819 */ /* 0x000fe2000001140d */
[----:B------:R-:W-:Y:S01]  /*03b0*/  IMAD R8, R8, 0x28, R7 ;  /* 0x0000002808087824 */ /* 0x000fe200078e0207 */
        /* <DEDUP_REMOVED lines=10> */
[----:B------:R-:W-:Y:S01]  /*0460*/  LOP3.LUT R3, R3, 0x18, RZ, 0xc0, !PT ;  /* 0x0000001803037812 */ /* 0x000fe200078ec0ff */
[--C-:B------:R-:W-:Y:S01]  /*0470*/  IMAD R26, R26, 0x28, R7.reuse ;  /* 0x000000281a1a7824 */ /* 0x100fe200078e0207 */
[----:B------:R-:W-:Y:S01]  /*0480*/  LEA R5, R6, R9, 0x3 ;  /* 0x0000000906057211 */ /* 0x000fe200078e18ff */
[----:B------:R-:W-:Y:S01]  /*0490*/  IMAD R28, R28, 0x28, R7 ;  /* 0x000000281c1c7824 */ /* 0x000fe200078e0207 */
[----:B------:R-:W-:Y:S01]  /*04a0*/  SHF.R.U32.HI R4, RZ, 0x5, R2 ;  /* 0x00000005ff047819 */ /* 0x000fe20000011602 */
[----:B------:R-:W-:Y:S01]  /*04b0*/  HFMA2.MMA R19, -RZ, RZ, 0, 0 ;  /* 0x00000000ff137435 */ /* 0x000fe200000001ff */
[----:B------:R-:W-:-:S02]  /*04c0*/  IADD3 R6, R10, R3, RZ ;  /* 0x000000030a067210 */ /* 0x000fc40007ffe0ff */
[----:B------:R-:W-:Y:S02]  /*04d0*/  IADD3 R10, R3, R18, RZ ;  /* 0x00000012030a7210 */ /* 0x000fe40007ffe0ff */
[----:B------:R-:W-:Y:S02]  /*04e0*/  ISETP.GT.U32.OR P0, PT, R2, 0x7, P0 ;  /* 0x000000070200780c */ /* 0x000fe40000704470 */
[----:B------:R-:W-:Y:S02]  /*04f0*/  MOV R18, 0x7fffffc1 ;  /* 0x7fffffc100127802 */ /* 0x000fe40000000f00 */
[----:B------:R-:W-:Y:S02]  /*0500*/  IADD3 R17, R17, R2, RZ ;  /* 0x0000000211117210 */ /* 0x000fe40007ffe0ff */
[----:B------:R-:W-:Y:S02]  /*0510*/  LEA R4, R4, R9, 0x3 ;  /* 0x0000000904047211 */ /* 0x000fe400078e18ff */
[----:B------:R-:W-:-:S02]  /*0520*/  IADD3 R7, R3, R8, RZ ;  /* 0x0000000803077210 */ /* 0x000fc40007ffe0ff */
[C---:B------:R-:W-:Y:S02]  /*0530*/  IADD3 R8, R3.reuse, R12, RZ ;  /* 0x0000000c03087210 */ /* 0x040fe40007ffe0ff */
[C---:B------:R-:W-:Y:S02]  /*0540*/  IADD3 R9, R3.reuse, R14, RZ ;  /* 0x0000000e03097210 */ /* 0x040fe40007ffe0ff */
[C---:B------:R-:W-:Y:S02]  /*0550*/  IADD3 R11, R3.reuse, R20, RZ ;  /* 0x00000014030b7210 */ /* 0x040fe40007ffe0ff */
[C---:B------:R-:W-:Y:S02]  /*0560*/  IADD3 R12, R3.reuse, R22, RZ ;  /* 0x00000016030c7210 */ /* 0x040fe40007ffe0ff */
[C---:B------:R-:W-:Y:S02]  /*0570*/  IADD3 R13, R3.reuse, R24, RZ ;  /* 0x00000018030d7210 */ /* 0x040fe40007ffe0ff */
[----:B------:R-:W-:-:S02]  /*0580*/  IADD3 R14, R3, R26, RZ ;  /* 0x0000001a030e7210 */ /* 0x000fc40007ffe0ff */
[----:B------:R-:W-:Y:S02]  /*0590*/  IADD3 R15, R3, R28, RZ ;  /* 0x0000001c030f7210 */ /* 0x000fe40007ffe0ff */
[----:B------:R-:W-:Y:S02]  /*05a0*/  ISETP.EQ.OR.EX P0, PT, RZ, UR5, P0, P2 ;  /* 0x00000005ff007c0c */ /* 0x000fe40008702720 */
[----:B------:R-:W-:Y:S02]  /*05b0*/  SEL R18, R18, 0x1, !P1 ;  /* 0x0000000112127807 */ /* 0x000fe40004800000 */
[----:B------:R-:W-:-:S09]  /*05c0*/  SHF.R.S32.HI R20, RZ, 0x1f, R17 ;  /* 0x0000001fff147819 */ /* 0x000fd20000011411 */
.L_x_1664:
[----:B0-----:R-:W0:Y:S01]  /*05d0*/  S2UR UR5, SR_CTAID.X ;  /* 0x00000000000579c3 */ /* 0x001e220000002500 */
[----:B--2---:R-:W-:Y:S01]  /*05e0*/  IMAD.WIDE.U32 R22, R2, -0x33333333, RZ ;  /* 0xcccccccd02167825 */ /* 0x004fe200078e00ff */
[----:B------:R-:W-:Y:S01]  /*05f0*/  LOP3.LUT R32, R0, 0x1, RZ, 0xc0, !PT ;  /* 0x0000000100207812 */ /* 0x000fe200078ec0ff */
[----:B------:R-:W-:Y:S01]  /*0600*/  ULDC.64 UR6, c[0x0][0x218] ;  /* 0x0000860000067ab9 */ /* 0x000fe20000000a00 */
[----:B------:R-:W-:Y:S01]  /*0610*/  MOV R33, RZ ;  /* 0x000000ff00217202 */ /* 0x000fe20000000f00 */
[----:B------:R-:W-:Y:S01]  /*0620*/  IMAD R21, R19, 0xa0000, RZ ;  /* 0x000a000013157824 */ /* 0x000fe200078e02ff */
[----:B------:R-:W-:Y:S01]  /*0630*/  SHF.R.U32.HI R23, RZ, 0x6, R23 ;  /* 0x00000006ff177819 */ /* 0x000fe20000011617 */
[----:B------:R-:W-:-:S04]  /*0640*/  ULDC.64 UR10, c[0x0][0x228] ;  /* 0x00008a00000a7ab9 */ /* 0x000fc80000000a00 */
[----:B------:R-:W-:-:S04]  /*0650*/  IMAD R3, R23, -0x50, R2 ;  /* 0xffffffb017037824 */ /* 0x000fc800078e0202 */
[----:B------:R-:W-:-:S05]  /*0660*/  IMAD R32, R32, 0x50, R3 ;  /* 0x0000005020207824 */ /* 0x000fca00078e0203 */
[----:B------:R-:W-:Y:S01]  /*0670*/  SHF.L.U32 R32, R32, 0x2, RZ ;  /* 0x0000000220207819 */ /* 0x000fe200000006ff */
[----:B0-----:R-:W-:-:S04]  /*0680*/  USHF.L.U32 UR5, UR5, 0x4, URZ ;  /* 0x0000000405057899 */ /* 0x001fc8000800063f */
[----:B------:R-:W-:Y:S01]  /*0690*/  IMAD.WIDE.U32 R30, R16, 0xa0000, R32 ;  /* 0x000a0000101e7825 */ /* 0x000fe200078e0020 */
[----:B------:R-:W-:-:S04]  /*06a0*/  ULOP3.LUT UR5, UR5, 0x3f0, URZ, 0xc0, !UPT ;  /* 0x000003f005057892 */ /* 0x000fc8000f8ec03f */
[----:B------:R-:W-:Y:S02]  /*06b0*/  IADD3 R60, R31, R21, RZ ;  /* 0x000000151f3c7210 */ /* 0x000fe40007ffe0ff */
[----:B------:R-:W-:-:S05]  /*06c0*/  IADD3 R3, R23, UR5, RZ ;  /* 0x0000000517037c10 */ /* 0x000fca000fffe0ff */
[----:B------:R-:W-:-:S05]  /*06d0*/  IMAD R3, R3, 0x280, RZ ;  /* 0x0000028003037824 */ /* 0x000fca00078e02ff */
[C---:B------:R-:W-:Y:S02]  /*06e0*/  IADD3 R21, P1, R3.reuse, R30, RZ ;  /* 0x0000001e03157210 */ /* 0x040fe40007f3e0ff */
[----:B------:R-:W-:Y:S02]  /*06f0*/  IADD3 R23, R3, 0xa00, RZ ;  /* 0x00000a0003177810 */ /* 0x000fe40007ffe0ff */
        /* <DEDUP_REMOVED lines=11> */
[----:B------:R-:W-:Y:S02]  /*07b0*/  IADD3.X R58, RZ, R60, RZ, P1, !PT ;  /* 0x0000003cff3a7210 */ /* 0x000fe40000ffe4ff */
        /* <DEDUP_REMOVED lines=18> */
[----:B------:R-:W-:Y:S01]  /*08e0*/  ISETP.GT.U32.AND P1, PT, R2, 0x1f, PT ;  /* 0x0000001f0200780c */ /* 0x000fe20003f24070 */
[----:B------:R-:W-:Y:S01]  /*08f0*/  BSSY B0, `(.L_x_1654) ;  /* 0x000005b000007945 */ /* 0x000fe20003800000 */
[----:B------:R-:W-:Y:S02]  /*0900*/  CS2R R54, SRZ ;  /* 0x0000000000367805 */ /* 0x000fe4000001ff00 */
[C---:B--2---:R-:W-:Y:S02]  /*0910*/  PRMT R36, R24.reuse, 0x7632, R36 ;  /* 0x0000763218247816 */ /* 0x044fe40000000024 */
[----:B------:R-:W-:-:S02]  /*0920*/  SHF.L.U32 R3, R24, 0x10, RZ ;  /* 0x0000001018037819 */ /* 0x000fc400000006ff */
[----:B------:R-:W-:Y:S02]  /*0930*/  SHF.L.U32 R39, R36, 0x10, RZ ;  /* 0x0000001024277819 */ /* 0x000fe400000006ff */
        /* <DEDUP_REMOVED lines=9> */
[----:B---3--:R-:W-:-:S02]  /*09d0*/  SHF.L.U32 R63, R26, 0x10, RZ ;  /* 0x000000101a3f7819 */ /* 0x008fc400000006ff */
[----:B------:R-:W-:Y:S01]  /*09e0*/  PRMT R36, R26, 0x7632, R36 ;  /* 0x000076321a247816 */ /* 0x000fe20000000024 */
[----:B------:R-:W-:Y:S01]  /*09f0*/  FFMA.FTZ R40, R37, R37, R40 ;  /* 0x0000002525287223 */ /* 0x000fe20000010028 */
[----:B------:R-:W-:Y:S01]  /*0a00*/  FADD.FTZ R38, R38, R37 ;  /* 0x0000002526267221 */ /* 0x000fe20000010000 */
[----:B------:R-:W-:Y:S02]  /*0a10*/  SHF.L.U32 R65, R27, 0x10, RZ ;  /* 0x000000101b417819 */ /* 0x000fe400000006ff */
        /* <DEDUP_REMOVED lines=9> */
[C---:B----4-:R-:W-:Y:S02]  /*0ab0*/  SHF.L.U32 R67, R28.reuse, 0x10, RZ ;  /* 0x000000101c437819 */ /* 0x050fe400000006ff */
[----:B------:R-:W-:Y:S01]  /*0ac0*/  PRMT R36, R28, 0x7632, R36 ;  /* 0x000076321c247816 */ /* 0x000fe20000000024 */
[----:B------:R-:W-:Y:S01]  /*0ad0*/  FFMA.FTZ R40, R37, R37, R40 ;  /* 0x0000002525287223 */ /* 0x000fe20000010028 */
[----:B------:R-:W-:Y:S01]  /*0ae0*/  FADD.FTZ R38, R38, R37 ;  /* 0x0000002526267221 */ /* 0x000fe20000010000 */
[----:B------:R-:W-:Y:S02]  /*0af0*/  SHF.L.U32 R69, R29, 0x10, RZ ;  /* 0x000000101d457819 */ /* 0x000fe400000006ff */
        /* <DEDUP_REMOVED lines=58> */
.L_x_1655:
[----:B------:R-:W-:Y:S05]  /*0ea0*/  BSYNC B0 ;  /* 0x0000000000007941 */ /* 0x000fea0003800000 */
.L_x_1654:
        /* <DEDUP_REMOVED lines=11> */
[----:B------:R-:W3:Y:S08]  /*0f60*/  LDC R37, c[0x0][0x10] ;  /* 0x00000400ff257b82 */ /* 0x000ef00000000800 */
[----:B------:R-:W4:Y:S01]  /*0f70*/  LDC.64 R38, c[0x0][0x248] ;  /* 0x00009200ff267b82 */ /* 0x000f220000000a00 */
[----:B---3--:R-:W-:-:S05]  /*0f80*/  IMAD R37, R37, UR4, R0 ;  /* 0x0000000425257c24 */ /* 0x008fca000f8e0200 */
[----:B------:R-:W-:-:S04]  /*0f90*/  LEA R37, R37, R62, 0x9 ;  /* 0x0000003e25257211 */ /* 0x000fc800078e48ff */
[----:B------:R-:W-:Y:S01]  /*0fa0*/  SHF.L.U32 R41, R37, 0x1, RZ ;  /* 0x0000000125297819 */ /* 0x000fe200000006ff */
[----:B--2---:R-:W-:Y:S01]  /*0fb0*/  FADD.FTZ R37, R36, R45 ;  /* 0x0000002d24257221 */ /* 0x004fe20000010000 */
[----:B01----:R-:W-:-:S03]  /*0fc0*/  FADD.FTZ R36, R40, R43 ;  /* 0x0000002b28247221 */ /* 0x003fc60000010000 */
[----:B----4-:R-:W-:-:S05]  /*0fd0*/  IMAD.WIDE.U32 R38, R41, 0x4, R38 ;  /* 0x0000000429267825 */ /* 0x010fca00078e0026 */
[----:B------:R3:W-:Y:S02]  /*0fe0*/  STG.E.64 desc[UR8][R38.64], R36 ;  /* 0x0000002426007986 */ /* 0x0007e4000c101b08 */
.L_x_1657:
[----:B------:R-:W-:Y:S05]  /*0ff0*/  BSYNC B0 ;  /* 0x0000000000007941 */ /* 0x000fea0003800000 */
.L_x_1656:
[----:B------:R-:W-:Y:S01]  /*1000*/  BAR.SYNC.DEFER_BLOCKING 0x0 ;  /* 0x0000000000007b1d */ /* 0x000fe20000010000 */
[----:B0-----:R-:W-:-:S05]  /*1010*/  CS2R R40, SRZ ;  /* 0x0000000000287805 */ /* 0x001fca000001ff00 */
[----:B------:R-:W-:Y:S05]  /*1020*/  @P3 BRA `(.L_x_1658) ;  /* 0x0000000000283947 */ /* 0x000fea0003800000 */
[----:B------:R-:W-:Y:S06]  /*1030*/  MEMBAR.ALL.GPU ;  /* 0x0000000000007992 */ /* 0x000fec000000a000 */
[----:B------:R-:W-:-:S00]  /*1040*/  ERRBAR ;  /* 0x00000000000079ab */ /* 0x000fc00000000000 */
[----:B------:R-:W-:Y:S06]  /*1050*/  CGAERRBAR ;  /* 0x00000000000075ab */ /* 0x000fec0000000000 */
[----:B---3--:R0:W5:Y:S02]  /*1060*/  ATOM.E.ADD.STRONG.GPU PT, R36, desc[UR8][R74.64], R18 ;  /* 0x000000124a24798a */ /* 0x00816400081ee1c8 */
.L_x_1659:
[----:B------:R-:W3:Y:S04]  /*1070*/  LD.E.STRONG.GPU R37, desc[UR8][R74.64] ;  /* 0x000000084a257980 */ /* 0x000ee8000c10f900 */
[----:B---3--:R-:W-:Y:S01]  /*1080*/  CCTL.IVALL ;  /* 0x00000000ff00798f */ /* 0x008fe20002000000 */
[----:B------:R-:W-:Y:S05]  /*1090*/  YIELD ;  /* 0x0000000000007946 */ /* 0x000fea0003800000 */
[----:B-----5:R-:W-:-:S04]  /*10a0*/  LOP3.LUT R37, R37, R36, RZ, 0x3c, !PT ;  /* 0x0000002425257212 */ /* 0x020fc800078e3cff */
[----:B------:R-:W-:-:S13]  /*10b0*/  ISETP.GT.AND P2, PT, R37, -0x1, PT ;  /* 0xffffffff2500780c */ /* 0x000fda0003f44270 */
[----:B------:R-:W-:Y:S05]  /*10c0*/  @P2 BRA `(.L_x_1659) ;  /* 0xfffffffc00e82947 */ /* 0x000fea000383ffff */
.L_x_1658:
[----:B------:R-:W-:Y:S05]  /*10d0*/  WARPSYNC.ALL ;  /* 0x0000000000007948 */ /* 0x000fea0003800000 */
[----:B------:R-:W-:Y:S06]  /*10e0*/  BAR.SYNC.DEFER_BLOCKING 0x0 ;  /* 0x0000000000007b1d */ /* 0x000fec0000010000 */
[----:B------:R-:W-:Y:S04]  /*10f0*/  BSSY B0, `(.L_x_1660) ;  /* 0x0000013000007945 */ /* 0x000fe80003800000 */
[----:B------:R-:W-:Y:S05]  /*1100*/  @P1 BRA `(.L_x_1661) ;  /* 0x0000000000441947 */ /* 0x000fea0003800000 */
[----:B---3--:R-:W3:Y:S01]  /*1110*/  LDC R37, c[0x0][0x10] ;  /* 0x00000400ff257b82 */ /* 0x008ee20000000800 */
[----:B------:R-:W-:-:S07]  /*1120*/  SHF.R.U32.HI R41, RZ, 0x5, R2 ;  /* 0x00000005ff297819 */ /* 0x000fce0000011602 */
[----:B------:R-:W4:Y:S01]  /*1130*/  LDC.64 R38, c[0x0][0x248] ;  /* 0x00009200ff267b82 */ /* 0x000f220000000a00 */
[----:B---3--:R-:W-:Y:S01]  /*1140*/  IMAD R36, R37, UR4, R0 ;  /* 0x0000000425247c24 */ /* 0x008fe2000f8e0200 */
[----:B------:R-:W-:-:S04]  /*1150*/  LOP3.LUT R37, R2, 0x1f, RZ, 0xc0, !PT ;  /* 0x0000001f02257812 */ /* 0x000fc800078ec0ff */
[----:B------:R-:W-:-:S04]  /*1160*/  LEA R36, R36, R41, 0x3 ;  /* 0x0000002924247211 */ /* 0x000fc800078e18ff */
[----:B------:R-:W-:-:S04]  /*1170*/  LEA R37, R36, R37, 0x6 ;  /* 0x0000002524257211 */ /* 0x000fc800078e30ff */
[----:B------:R-:W-:-:S04]  /*1180*/  SHF.L.U32 R37, R37, 0x1, RZ ;  /* 0x0000000125257819 */ /* 0x000fc800000006ff */
[C---:B------:R-:W-:Y:S01]  /*1190*/  IADD3 R41, R37.reuse, 0x40, RZ ;  /* 0x0000004025297810 */ /* 0x040fe20007ffe0ff */
[----:B----4-:R-:W-:-:S04]  /*11a0*/  IMAD.WIDE.U32 R36, R37, 0x4, R38 ;  /* 0x0000000425247825 */ /* 0x010fc800078e0026 */
[----:B------:R-:W-:Y:S02]  /*11b0*/  IMAD.WIDE.U32 R38, R41, 0x4, R38 ;  /* 0x0000000429267825 */ /* 0x000fe400078e0026 */
[----:B------:R-:W3:Y:S04]  /*11c0*/  LDG.E.64 R36, desc[UR8][R36.64] ;  /* 0x0000000824247981 */ /* 0x000ee8000c1e1b00 */
[----:B------:R-:W4:Y:S01]  /*11d0*/  LDG.E.64 R38, desc[UR8][R38.64] ;  /* 0x0000000826267981 */ /* 0x000f22000c1e1b00 */
[----:B---3--:R-:W-:Y:S01]  /*11e0*/  FADD.FTZ R41, RZ, R36 ;  /* 0x00000024ff297221 */ /* 0x008fe20000010000 */
[----:B------:R-:W-:-:S03]  /*11f0*/  FADD.FTZ R40, RZ, R37 ;  /* 0x00000025ff287221 */ /* 0x000fc60000010000 */
[----:B----4-:R-:W-:Y:S01]  /*1200*/  FADD.FTZ R41, R38, R41 ;  /* 0x0000002926297221 */ /* 0x010fe20000010000 */
[----:B------:R-:W-:-:S07]  /*1210*/  FADD.FTZ R40, R39, R40 ;  /* 0x0000002827287221 */ /* 0x000fce0000010000 */
.L_x_1661:
[----:B------:R-:W-:Y:S05]  /*1220*/  BSYNC B0 ;  /* 0x0000000000007941 */ /* 0x000fea0003800000 */
.L_x_1660:
[----:B---3--:R-:W3:Y:S01]  /*1230*/  SHFL.BFLY PT, R36, R41, 0x10, 0x1f ;  /* 0x0e001f0029247f89 */ /* 0x008ee200000e0000 */
[----:B------:R-:W-:Y:S01]  /*1240*/  LOP3.LUT P1, RZ, R2, 0xffffff1f, RZ, 0xc0, !PT ;  /* 0xffffff1f02ff7812 */ /* 0x000fe2000782c0ff */
[----:B------:R-:W-:Y:S01]  /*1250*/  BSSY B0, `(.L_x_1662) ;  /* 0x0000033000007945 */ /* 0x000fe20003800000 */
[----:B------:R-:W-:Y:S01]  /*1260*/  PRMT R30, R24, 0x7632, R30 ;  /* 0x00007632181e7816 */ /* 0x000fe2000000001e */
[----:B------:R-:W4:Y:S01]  /*1270*/  SHFL.BFLY PT, R37, R40, 0x10, 0x1f ;  /* 0x0e001f0028257f89 */ /* 0x000f2200000e0000 */
[----:B------:R-:W-:Y:S02]  /*1280*/  PRMT R29, R29, 0x7632, R29 ;  /* 0x000076321d1d7816 */ /* 0x000fe4000000001d */
[----:B------:R-:W-:Y:S02]  /*1290*/  PRMT R31, R31, 0x7632, R31 ;  /* 0x000076321f1f7816 */ /* 0x000fe4000000001f */
[----:B--2--5:R-:W-:Y:S02]  /*12a0*/  PRMT R45, R32, 0x7632, R45 ;  /* 0x00007632202d7816 */ /* 0x024fe4000000002d */
[----:B------:R-:W-:-:S02]  /*12b0*/  PRMT R50, R33, 0x7632, R50 ;  /* 0x0000763221327816 */ /* 0x000fc40000000032 */
[----:B------:R-:W-:Y:S02]  /*12c0*/  PRMT R46, R34, 0x7632, R46 ;  /* 0x00007632222e7816 */ /* 0x000fe4000000002e */
[----:B------:R-:W-:Y:S01]  /*12d0*/  PRMT R51, R35, 0x7632, R51 ;  /* 0x0000763223337816 */ /* 0x000fe20000000033 */
[----:B---3--:R-:W-:Y:S01]  /*12e0*/  FADD.FTZ R36, R36, R41 ;  /* 0x0000002924247221 */ /* 0x008fe20000010000 */
[----:B----4-:R-:W-:-:S04]  /*12f0*/  FADD.FTZ R37, R37, R40 ;  /* 0x0000002825257221 */ /* 0x010fc80000010000 */
[----:B------:R-:W2:Y:S04]  /*1300*/  SHFL.BFLY PT, R39, R36, 0x8, 0x1f ;  /* 0x0d001f0024277f89 */ /* 0x000ea800000e0000 */
[----:B------:R-:W3:Y:S01]  /*1310*/  SHFL.BFLY PT, R38, R37, 0x8, 0x1f ;  /* 0x0d001f0025267f89 */ /* 0x000ee200000e0000 */
[----:B--2---:R-:W-:Y:S01]  /*1320*/  FADD.FTZ R39, R36, R39 ;  /* 0x0000002724277221 */ /* 0x004fe20000010000 */
[----:B---3--:R-:W-:-:S04]  /*1330*/  FADD.FTZ R38, R37, R38 ;  /* 0x0000002625267221 */ /* 0x008fc80000010000 */
[----:B------:R-:W2:Y:S04]  /*1340*/  SHFL.BFLY PT, R42, R39, 0x4, 0x1f ;  /* 0x0c801f00272a7f89 */ /* 0x000ea800000e0000 */
[----:B-1----:R-:W1:Y:S01]  /*1350*/  SHFL.BFLY PT, R43, R38, 0x4, 0x1f ;  /* 0x0c801f00262b7f89 */ /* 0x002e6200000e0000 */
[----:B--2---:R-:W-:Y:S01]  /*1360*/  FADD.FTZ R42, R39, R42 ;  /* 0x0000002a272a7221 */ /* 0x004fe20000010000 */
[----:B------:R-:W-:Y:S01]  /*1370*/  PRMT R39, R27, 0x7632, R39 ;  /* 0x000076321b277816 */ /* 0x000fe20000000027 */
[----:B-1----:R-:W-:-:S03]  /*1380*/  FADD.FTZ R43, R38, R43 ;  /* 0x0000002b262b7221 */ /* 0x002fc60000010000 */
[----:B------:R-:W1:Y:S04]  /*1390*/  SHFL.BFLY PT, R41, R42, 0x2, 0x1f ;  /* 0x0c401f002a297f89 */ /* 0x000e6800000e0000 */
[----:B------:R-:W2:Y:S01]  /*13a0*/  SHFL.BFLY PT, R40, R43, 0x2, 0x1f ;  /* 0x0c401f002b287f89 */ /* 0x000ea200000e0000 */
[----:B-1----:R-:W-:Y:S01]  /*13b0*/  FADD.FTZ R41, R42, R41 ;  /* 0x000000292a297221 */ /* 0x002fe20000010000 */
[----:B--2---:R-:W-:-:S04]  /*13c0*/  FADD.FTZ R40, R43, R40 ;  /* 0x000000282b287221 */ /* 0x004fc80000010000 */
[----:B------:R-:W1:Y:S04]  /*13d0*/  SHFL.BFLY PT, R36, R41, 0x1, 0x1f ;  /* 0x0c201f0029247f89 */ /* 0x000e6800000e0000 */
[----:B------:R-:W2:Y:S01]  /*13e0*/  SHFL.BFLY PT, R37, R40, 0x1, 0x1f ;  /* 0x0c201f0028257f89 */ /* 0x000ea200000e0000 */
[----:B-1----:R-:W-:Y:S01]  /*13f0*/  @!P1 FADD.FTZ R36, R41, R36 ;  /* 0x0000002429249221 */ /* 0x002fe20000010000 */
[----:B------:R-:W-:-:S03]  /*1400*/  PRMT R41, R25, 0x7632, R41 ;  /* 0x0000763219297816 */ /* 0x000fc60000000029 */
[----:B------:R-:W-:Y:S01]  /*1410*/  @!P1 FMUL.FTZ R36, R36, 2.4414062863797880709e-05 ;  /* 0x37cccccd24249820 */ /* 0x000fe20000410000 */
[----:B--2---:R-:W-:Y:S01]  /*1420*/  @!P1 FADD.FTZ R38, R40, R37 ;  /* 0x0000002528269221 */ /* 0x004fe20000010000 */
[----:B------:R-:W-:Y:S02]  /*1430*/  PRMT R40, R26, 0x7632, R40 ;  /* 0x000076321a287816 */ /* 0x000fe40000000028 */
[----:B------:R-:W-:-:S04]  /*1440*/  @!P1 FMUL.FTZ R37, R36, R36 ;  /* 0x0000002424259220 */ /* 0x000fc80000410000 */
[----:B------:R-:W-:Y:S01]  /*1450*/  @!P1 FFMA.FTZ R37, R38, 2.4414062863797880709e-05, -R37 ;  /* 0x37cccccd26259823 */ /* 0x000fe20000010825 */
[----:B------:R-:W-:Y:S02]  /*1460*/  PRMT R38, R28, 0x7632, R38 ;  /* 0x000076321c267816 */ /* 0x000fe40000000026 */
[----:B------:R-:W-:Y:S02]  /*1470*/  PRMT R28, R30, 0x7632, R28 ;  /* 0x000076321e1c7816 */ /* 0x000fe4000000001c */
[----:B------:R-:W-:-:S05]  /*1480*/  @!P1 FMNMX.FTZ R37, RZ, R37, !PT ;  /* 0x00000025ff259209 */ /* 0x000fca0007810000 */
[----:B------:R1:W-:Y:S01]  /*1490*/  @!P1 STS.64 [R4], R36 ;  /* 0x0000002404009388 */ /* 0x0003e20000000a00 */
[----:B------:R-:W-:Y:S06]  /*14a0*/  BAR.SYNC.DEFER_BLOCKING 0x0 ;  /* 0x0000000000007b1d */ /* 0x000fec0000010000 */
[----:B------:R-:W-:Y:S05]  /*14b0*/  @P0 BRA `(.L_x_1663) ;  /* 0x0000000000300947 */ /* 0x000fea0003800000 */
[----:B------:R-:W2:Y:S01]  /*14c0*/  S2UR UR6, SR_CgaCtaId ;  /* 0x00000000000679c3 */ /* 0x000ea20000008800 */
[----:B------:R-:W-:Y:S01]  /*14d0*/  UMOV UR5, 0x400 ;  /* 0x0000040000057882 */ /* 0x000fe20000000000 */
[----:B------:R-:W-:Y:S01]  /*14e0*/  LEA R27, P1, R16, R17, 0x4 ;  /* 0x00000011101b7211 */ /* 0x000fe200078220ff */
[----:B------:R-:W-:-:S03]  /*14f0*/  UIADD3 UR5, UR5, 0xc80, URZ ;  /* 0x00000c8005057890 */ /* 0x000fc6000fffe03f */
[----:B-1----:R-:W-:Y:S01]  /*1500*/  LEA.HI.X R36, R16, R20, R19, 0x4, P1 ;  /* 0x0000001410247211 */ /* 0x002fe200008f2413 */
[----:B--2---:R-:W-:-:S03]  /*1510*/  ULEA UR5, UR6, UR5, 0x18 ;  /* 0x0000000506057291 */ /* 0x004fc6000f8ec03f */
[----:B------:R-:W-:Y:S02]  /*1520*/  ULDC.64 UR6, c[0x0][0x240] ;  /* 0x0000900000067ab9 */ /* 0x000fe40000000a00 */
[C---:B------:R-:W-:Y:S02]  /*1530*/  LEA R26, P1, R27.reuse, UR6, 0x3 ;  /* 0x000000061b1a7c11 */ /* 0x040fe4000f8218ff */
[----:B------:R-:W-:Y:S02]  /*1540*/  LEA R24, R2, UR5, 0x3 ;  /* 0x0000000502187c11 */ /* 0x000fe4000f8e18ff */
[----:B------:R-:W-:-:S04]  /*1550*/  LEA.HI.X R27, R27, UR7, R36, 0x3, P1 ;  /* 0x000000071b1b7c11 */ /* 0x000fc800088f1c24 */
[----:B------:R-:W1:Y:S04]  /*1560*/  LDS.64 R24, [R24] ;  /* 0x0000000018187984 */ /* 0x000e680000000a00 */
[----:B-1----:R2:W-:Y:S02]  /*1570*/  STG.E.64 desc[UR8][R26.64], R24 ;  /* 0x000000181a007986 */ /* 0x0025e4000c101b08 */
.L_x_1663:
[----:B------:R-:W-:Y:S05]  /*1580*/  BSYNC B0 ;  /* 0x0000000000007941 */ /* 0x000fea0003800000 */
.L_x_1662:
[----:B--2---:R-:W2:Y:S01]  /*1590*/  LDS.64 R24, [R5] ;  /* 0x0000000005187984 */ /* 0x004ea20000000a00 */
[----:B------:R-:W-:Y:S01]  /*15a0*/  ULDC UR5, c[0x0][0x230] ;  /* 0x00008c0000057ab9 */ /* 0x000fe20000000800 */
[----:B------:R-:W-:Y:S01]  /*15b0*/  SHF.L.U32 R42, R32, 0x10, RZ ;  /* 0x00000010202a7819 */ /* 0x000fe200000006ff */
[----:B------:R-:W-:Y:S01]  /*15c0*/  ULDC.64 UR6, c[0x0][0x210] ;  /* 0x0000840000067ab9 */ /* 0x000fe20000000a00 */
[----:B------:R-:W-:Y:S01]  /*15d0*/  SHF.L.U32 R47, R33, 0x10, RZ ;  /* 0x00000010212f7819 */ /* 0x000fe200000006ff */
[----:B------:R-:W-:Y:S01]  /*15e0*/  ULOP3.LUT UR4, UR4, 0x1, URZ, 0x3c, !UPT ;  /* 0x0000000104047892 */ /* 0x000fe2000f8e3c3f */
        /* <DEDUP_REMOVED lines=10> */
[----:B--2---:R-:W-:Y:S01]  /*1690*/  FADD.FTZ R25, R25, UR5 ;  /* 0x0000000519197e21 */ /* 0x004fe20008010000 */
[--C-:B------:R-:W-:Y:S01]  /*16a0*/  FADD.FTZ R32, R61, -R24.reuse ;  /* 0x800000183d207221 */ /* 0x100fe20000010000 */
[--C-:B-1----:R-:W-:Y:S01]  /*16b0*/  FADD.FTZ R36, R63, -R24.reuse ;  /* 0x800000183f247221 */ /* 0x102fe20000010000 */
[--C-:B------:R-:W-:Y:S01]  /*16c0*/  FADD.FTZ R40, R65, -R24.reuse ;  /* 0x8000001841287221 */ /* 0x100fe20000010000 */
[----:B------:R-:W-:Y:S01]  /*16d0*/  FADD.FTZ R34, -R24, R41 ;  /* 0x0000002918227221 */ /* 0x000fe20000010100 */
[--C-:B------:R-:W-:Y:S01]  /*16e0*/  FADD.FTZ R26, R3, -R24.reuse ;  /* 0x80000018031a7221 */ /* 0x100fe20000010000 */
[----:B------:R-:W1:Y:S01]  /*16f0*/  MUFU.RSQ R25, R25 ;  /* 0x0000001900197308 */ /* 0x000e620000001400 */
[----:B------:R-:W-:Y:S01]  /*1700*/  SHF.L.U32 R41, R29, 0x10, RZ ;  /* 0x000000101d297819 */ /* 0x000fe200000006ff */
[----:B------:R-:W-:Y:S01]  /*1710*/  FADD.FTZ R54, R67, -R24 ;  /* 0x8000001843367221 */ /* 0x000fe20000010000 */
[----:B------:R-:W-:-:S02]  /*1720*/  SHF.L.U32 R3, R30, 0x10, RZ ;  /* 0x000000101e037819 */ /* 0x000fc400000006ff */
[----:B------:R-:W-:Y:S01]  /*1730*/  SHF.L.U32 R61, R28, 0x10, RZ ;  /* 0x000000101c3d7819 */ /* 0x000fe200000006ff */
[C---:B------:R-:W-:Y:S02]  /*1740*/  FADD.FTZ R66, -R24.reuse, R41 ;  /* 0x0000002918427221 */ /* 0x040fe40000010100 */
[C---:B------:R-:W-:Y:S02]  /*1750*/  FADD.FTZ R30, -R24.reuse, R3 ;  /* 0x00000003181e7221 */ /* 0x040fe40000010100 */
[----:B------:R-:W-:Y:S01]  /*1760*/  FADD.FTZ R68, -R24, R61 ;  /* 0x0000003d18447221 */ /* 0x000fe20000010100 */
[C---:B-1----:R-:W-:Y:S01]  /*1770*/  FMUL.FTZ R33, R25.reuse, R32 ;  /* 0x0000002019217220 */ /* 0x042fe20000410000 */
[----:B------:R-:W-:Y:S01]  /*1780*/  FMUL.FTZ R26, R26, R25 ;  /* 0x000000191a1a7220 */ /* 0x000fe20000410000 */
[C---:B------:R-:W-:Y:S01]  /*1790*/  FMUL.FTZ R34, R25.reuse, R34 ;  /* 0x0000002219227220 */ /* 0x040fe20000410000 */
[----:B------:R-:W-:Y:S01]  /*17a0*/  FMUL.FTZ R41, R25, R66 ;  /* 0x0000004219297220 */ /* 0x000fe20000410000 */
[----:B------:R-:W-:Y:S01]  /*17b0*/  FFMA.FTZ R32, R33, R47, R52 ;  /* 0x0000002f21207223 */ /* 0x000fe20000010034 */
[C---:B------:R-:W-:Y:S01]  /*17c0*/  FMUL.FTZ R33, R25.reuse, R36 ;  /* 0x0000002419217220 */ /* 0x040fe20000410000 */
[C---:B------:R-:W-:Y:S01]  /*17d0*/  FADD.FTZ R36, -R24.reuse, R35 ;  /* 0x0000002318247221 */ /* 0x040fe20000010100 */
[C---:B------:R-:W-:Y:S01]  /*17e0*/  FMUL.FTZ R35, R25.reuse, R40 ;  /* 0x0000002819237220 */ /* 0x040fe20000410000 */
[----:B------:R-:W-:Y:S01]  /*17f0*/  FADD.FTZ R40, -R24, R39 ;  /* 0x0000002718287221 */ /* 0x000fe20000010100 */
[----:B------:R-:W-:Y:S01]  /*1800*/  SHF.L.U32 R39, R38, 0x10, RZ ;  /* 0x0000001026277819 */ /* 0x000fe200000006ff */
[----:B------:R-:W-:Y:S01]  /*1810*/  FFMA.FTZ R3, R26, R42, R77 ;  /* 0x0000002a1a037223 */ /* 0x000fe2000001004d */
[C---:B------:R-:W-:Y:S01]  /*1820*/  FMUL.FTZ R27, R25.reuse, R30 ;  /* 0x0000001e191b7220 */ /* 0x040fe20000410000 */
[----:B------:R-:W-:Y:S01]  /*1830*/  FMUL.FTZ R40, R25, R40 ;  /* 0x0000002819287220 */ /* 0x000fe20000410000 */
[----:B------:R-:W-:Y:S01]  /*1840*/  FADD.FTZ R66, R71, -R24 ;  /* 0x8000001847427221 */ /* 0x000fe20000010000 */
[C---:B------:R-:W-:Y:S01]  /*1850*/  FMUL.FTZ R36, R25.reuse, R36 ;  /* 0x0000002419247220 */ /* 0x040fe20000410000 */
[--C-:B------:R-:W-:Y:S01]  /*1860*/  FFMA.FTZ R34, R34, R50, R51.reuse ;  /* 0x0000003222227223 */ /* 0x100fe20000010033 */
[----:B------:R-:W-:Y:S01]  /*1870*/  FFMA.FTZ R38, R50, R40, R51 ;  /* 0x0000002832267223 */ /* 0x000fe20000010033 */
[----:B------:R-:W-:Y:S01]  /*1880*/  FADD.FTZ R40, -R24, R39 ;  /* 0x0000002718287221 */ /* 0x000fe20000010100 */
[----:B------:R-:W-:Y:S01]  /*1890*/  FMUL.FTZ R68, R25, R68 ;  /* 0x0000004419447220 */ /* 0x000fe20000410000 */
[----:B------:R-:W-:Y:S01]  /*18a0*/  FMUL.FTZ R26, R3, -1.4426950216293334961 ;  /* 0xbfb8aa3b031a7820 */ /* 0x000fe20000410000 */
[C---:B------:R-:W-:Y:S01]  /*18b0*/  FMUL.FTZ R37, R25.reuse, R54 ;  /* 0x0000003619257220 */ /* 0x040fe20000410000 */
[----:B------:R-:W-:Y:S01]  /*18c0*/  FMUL.FTZ R39, R25, R40 ;  /* 0x0000002819277220 */ /* 0x000fe20000410000 */
[--C-:B------:R-:W-:Y:S01]  /*18d0*/  FFMA.FTZ R30, R27, R45, R46.reuse ;  /* 0x0000002d1b1e7223 */ /* 0x100fe2000001002e */
[----:B------:R-:W-:Y:S01]  /*18e0*/  FMUL.FTZ R66, R25, R66 ;  /* 0x0000004219427220 */ /* 0x000fe20000410000 */
[C-C-:B------:R-:W-:Y:S01]  /*18f0*/  FFMA.FTZ R36, R45.reuse, R36, R46.reuse ;  /* 0x000000242d247223 */ /* 0x140fe2000001002e */
[----:B------:R-:W-:Y:S01]  /*1900*/  FFMA.FTZ R39, R45, R39, R46 ;  /* 0x000000272d277223 */ /* 0x000fe2000001002e */
[----:B------:R-:W-:Y:S01]  /*1910*/  FMUL.FTZ R44, R32, -1.4426950216293334961 ;  /* 0xbfb8aa3b202c7820 */ /* 0x000fe20000410000 */
[----:B------:R-:W-:Y:S01]  /*1920*/  FMUL.FTZ R43, R34, -1.4426950216293334961 ;  /* 0xbfb8aa3b222b7820 */ /* 0x000fe20000410000 */
[C-C-:B------:R-:W-:Y:S01]  /*1930*/  FFMA.FTZ R33, R42.reuse, R33, R77.reuse ;  /* 0x000000212a217223 */ /* 0x140fe2000001004d */
[----:B------:R-:W-:Y:S01]  /*1940*/  FADD.FTZ R40, R69, -R24 ;  /* 0x8000001845287221 */ /* 0x000fe20000010000 */
[----:B------:R-:W-:Y:S01]  /*1950*/  FFMA.FTZ R45, R45, R68, R46 ;  /* 0x000000442d2d7223 */ /* 0x000fe2000001002e */
[----:B------:R-:W-:Y:S01]  /*1960*/  FFMA.FTZ R35, R47, R35, R52 ;  /* 0x000000232f237223 */ /* 0x000fe20000010034 */
[--C-:B------:R-:W-:Y:S01]  /*1970*/  FFMA.FTZ R37, R42, R37, R77.reuse ;  /* 0x000000252a257223 */ /* 0x100fe2000001004d */
[----:B------:R-:W-:Y:S01]  /*1980*/  FADD.FTZ R46, R73, -R24 ;  /* 0x80000018492e7221 */ /* 0x000fe20000010000 */
[----:B------:R-:W-:Y:S01]  /*1990*/  FMUL.FTZ R27, R30, -1.4426950216293334961 ;  /* 0xbfb8aa3b1e1b7820 */ /* 0x000fe20000410000 */
[----:B------:R-:W-:Y:S01]  /*19a0*/  FFMA.FTZ R42, R42, R66, R77 ;  /* 0x000000422a2a7223 */ /* 0x000fe2000001004d */
[----:B------:R-:W1:Y:S01]  /*19b0*/  MUFU.EX2 R26, R26 ;  /* 0x0000001a001a7308 */ /* 0x000e620000000800 */
[----:B------:R-:W-:Y:S01]  /*19c0*/  FADD.FTZ R66, -R24, R31 ;  /* 0x0000001f18427221 */ /* 0x000fe20000010100 */
[----:B------:R-:W-:Y:S01]  /*19d0*/  FMUL.FTZ R48, R33, -1.4426950216293334961 ;  /* 0xbfb8aa3b21307820 */ /* 0x000fe20000410000 */
[----:B------:R-:W-:Y:S01]  /*19e0*/  FMUL.FTZ R40, R25, R40 ;  /* 0x0000002819287220 */ /* 0x000fe20000410000 */
[----:B------:R-:W-:Y:S01]  /*19f0*/  FMUL.FTZ R53, R35, -1.4426950216293334961 ;  /* 0xbfb8aa3b23357820 */ /* 0x000fe20000410000 */
[C---:B------:R-:W-:Y:S01]  /*1a00*/  FMUL.FTZ R46, R25.reuse, R46 ;  /* 0x0000002e192e7220 */ /* 0x040fe20000410000 */
[----:B------:R-:W-:Y:S01]  /*1a10*/  FMUL.FTZ R49, R36, -1.4426950216293334961 ;  /* 0xbfb8aa3b24317820 */ /* 0x000fe20000410000 */
[----:B------:R-:W-:Y:S01]  /*1a20*/  FMUL.FTZ R54, R38, -1.4426950216293334961 ;  /* 0xbfb8aa3b26367820 */ /* 0x000fe20000410000 */
[----:B------:R-:W-:Y:S01]  /*1a30*/  MUFU.EX2 R44, R44 ;  /* 0x0000002c002c7308 */ /* 0x000fe20000000800 */
[----:B------:R-:W-:Y:S01]  /*1a40*/  FMUL.FTZ R66, R25, R66 ;  /* 0x0000004219427220 */ /* 0x000fe20000410000 */
[C-C-:B------:R-:W-:Y:S01]  /*1a50*/  FFMA.FTZ R40, R47.reuse, R40, R52.reuse ;  /* 0x000000282f287223 */ /* 0x140fe20000010034 */
[C-C-:B------:R-:W-:Y:S01]  /*1a60*/  FFMA.FTZ R41, R50.reuse, R41, R51.reuse ;  /* 0x0000002932297223 */ /* 0x140fe20000010033 */
[----:B------:R-:W-:Y:S01]  /*1a70*/  FFMA.FTZ R47, R47, R46, R52 ;  /* 0x0000002e2f2f7223 */ /* 0x000fe20000010034 */
[----:B------:R-:W-:Y:S01]  /*1a80*/  FFMA.FTZ R50, R50, R66, R51 ;  /* 0x0000004232327223 */ /* 0x000fe20000010033 */
[----:B------:R-:W-:Y:S01]  /*1a90*/  FMUL.FTZ R55, R37, -1.4426950216293334961 ;  /* 0xbfb8aa3b25377820 */ /* 0x000fe20000410000 */
[----:B------:R-:W-:Y:S01]  /*1aa0*/  FMUL.FTZ R61, R41, -1.4426950216293334961 ;  /* 0xbfb8aa3b293d7820 */ /* 0x000fe20000410000 */
[----:B------:R-:W2:Y:S01]  /*1ab0*/  MUFU.EX2 R43, R43 ;  /* 0x0000002b002b7308 */ /* 0x000ea20000000800 */
[----:B------:R-:W-:Y:S01]  /*1ac0*/  FMUL.FTZ R63, R42, -1.4426950216293334961 ;  /* 0xbfb8aa3b2a3f7820 */ /* 0x000fe20000410000 */
[----:B------:R-:W-:Y:S01]  /*1ad0*/  FMUL.FTZ R25, R47, -1.4426950216293334961 ;  /* 0xbfb8aa3b2f197820 */ /* 0x000fe20000410000 */
[----:B------:R-:W-:Y:S01]  /*1ae0*/  FMUL.FTZ R29, R39, -1.4426950216293334961 ;  /* 0xbfb8aa3b271d7820 */ /* 0x000fe20000410000 */
[----:B------:R-:W-:Y:S01]  /*1af0*/  FMUL.FTZ R28, R40, -1.4426950216293334961 ;  /* 0xbfb8aa3b281c7820 */ /* 0x000fe20000410000 */
[----:B------:R-:W-:Y:S01]  /*1b00*/  FMUL.FTZ R65, R45, -1.4426950216293334961 ;  /* 0xbfb8aa3b2d417820 */ /* 0x000fe20000410000 */
[----:B------:R-:W-:Y:S01]  /*1b10*/  FMUL.FTZ R31, R50, -1.4426950216293334961 ;  /* 0xbfb8aa3b321f7820 */ /* 0x000fe20000410000 */
[----:B-1----:R-:W-:Y:S01]  /*1b20*/  FADD.FTZ R26, R26, 1 ;  /* 0x3f8000001a1a7421 */ /* 0x002fe20000010000 */
[----:B------:R-:W1:Y:S08]  /*1b30*/  MUFU.EX2 R27, R27 ;  /* 0x0000001b001b7308 */ /* 0x000e700000000800 */
[----:B------:R-:W-:Y:S01]  /*1b40*/  MUFU.EX2 R48, R48 ;  /* 0x0000003000307308 */ /* 0x000fe20000000800 */
[----:B--2---:R-:W-:-:S07]  /*1b50*/  FADD.FTZ R43, R43, 1 ;  /* 0x3f8000002b2b7421 */ /* 0x004fce0000010000 */
[----:B------:R-:W-:Y:S01]  /*1b60*/  MUFU.EX2 R53, R53 ;  /* 0x0000003500357308 */ /* 0x000fe20000000800 */
[----:B-1----:R-:W-:-:S07]  /*1b70*/  FADD.FTZ R27, R27, 1 ;  /* 0x3f8000001b1b7421 */ /* 0x002fce0000010000 */
[----:B------:R-:W1:Y:S08]  /*1b80*/  MUFU.EX2 R49, R49 ;  /* 0x0000003100317308 */ /* 0x000e700000000800 */
[----:B------:R-:W-:Y:S08]  /*1b90*/  MUFU.EX2 R54, R54 ;  /* 0x0000003600367308 */ /* 0x000ff00000000800 */
[----:B------:R-:W2:Y:S01]  /*1ba0*/  MUFU.EX2 R55, R55 ;  /* 0x0000003700377308 */ /* 0x000ea20000000800 */
[----:B-1----:R-:W-:-:S07]  /*1bb0*/  FADD.FTZ R49, R49, 1 ;  /* 0x3f80000031317421 */ /* 0x002fce0000010000 */
[----:B------:R-:W1:Y:S08]  /*1bc0*/  MUFU.EX2 R61, R61 ;  /* 0x0000003d003d7308 */ /* 0x000e700000000800 */
[----:B------:R-:W3:Y:S01]  /*1bd0*/  MUFU.EX2 R63, R63 ;  /* 0x0000003f003f7308 */ /* 0x000ee20000000800 */
[----:B--2---:R-:W-:-:S07]  /*1be0*/  FADD.FTZ R52, R55, 1 ;  /* 0x3f80000037347421 */ /* 0x004fce0000010000 */
[----:B------:R2:W4:Y:S01]  /*1bf0*/  MUFU.EX2 R24, R65 ;  /* 0x0000004100187308 */ /* 0x0005220000000800 */
[----:B-1----:R-:W-:-:S07]  /*1c00*/  FADD.FTZ R66, R61, 1 ;  /* 0x3f8000003d427421 */ /* 0x002fce0000010000 */
[----:B------:R-:W1:Y:S01]  /*1c10*/  MUFU.EX2 R25, R25 ;  /* 0x0000001900197308 */ /* 0x000e620000000800 */
[----:B--2---:R-:W-:Y:S01]  /*1c20*/  FADD.FTZ R65, R44, 1 ;  /* 0x3f8000002c417421 */ /* 0x004fe20000010000 */
[----:B------:R-:W-:Y:S01]  /*1c30*/  FADD.FTZ R44, R48, 1 ;  /* 0x3f800000302c7421 */ /* 0x000fe20000010000 */
[----:B------:R-:W-:Y:S01]  /*1c40*/  FADD.FTZ R48, R53, 1 ;  /* 0x3f80000035307421 */ /* 0x000fe20000010000 */
[----:B------:R-:W-:Y:S01]  /*1c50*/  FADD.FTZ R53, R54, 1 ;  /* 0x3f80000036357421 */ /* 0x000fe20000010000 */
[----:B---3--:R-:W-:-:S03]  /*1c60*/  FADD.FTZ R61, R63, 1 ;  /* 0x3f8000003f3d7421 */ /* 0x008fc60000010000 */
[----:B------:R-:W2:Y:S01]  /*1c70*/  MUFU.EX2 R29, R29 ;  /* 0x0000001d001d7308 */ /* 0x000ea20000000800 */
[----:B----4-:R-:W-:Y:S01]  /*1c80*/  FADD.FTZ R68, R24, 1 ;  /* 0x3f80000018447421 */ /* 0x010fe20000010000 */
[----:B------:R-:W-:-:S06]  /*1c90*/  LEA R24, P1, R21, UR6, 0x1 ;  /* 0x0000000615187c11 */ /* 0x000fcc000f8208ff */
[----:B------:R-:W3:Y:S01]  /*1ca0*/  MUFU.EX2 R28, R28 ;  /* 0x0000001c001c7308 */ /* 0x000ee20000000800 */
[----:B-1----:R-:W-:Y:S01]  /*1cb0*/  FADD.FTZ R70, R25, 1 ;  /* 0x3f80000019467421 */ /* 0x002fe20000010000 */
[----:B------:R-:W-:Y:S02]  /*1cc0*/  LEA.HI.X R25, R21, UR7, R22, 0x1, P1 ;  /* 0x0000000715197c11 */ /* 0x000fe400088f0c16 */
[----:B------:R-:W-:-:S04]  /*1cd0*/  LEA R22, P1, R23, UR6, 0x1 ;  /* 0x0000000617167c11 */ /* 0x000fc8000f8208ff */
[----:B------:R-:W1:Y:S01]  /*1ce0*/  MUFU.EX2 R31, R31 ;  /* 0x0000001f001f7308 */ /* 0x000e620000000800 */
[----:B--2---:R-:W-:Y:S01]  /*1cf0*/  FADD.FTZ R29, R29, 1 ;  /* 0x3f8000001d1d7421 */ /* 0x004fe20000010000 */
[----:B------:R-:W-:Y:S02]  /*1d00*/  LEA.HI.X R23, R23, UR7, R56, 0x1, P1 ;  /* 0x0000000717177c11 */ /* 0x000fe400088f0c38 */
[----:B------:R-:W-:-:S04]  /*1d10*/  IADD3 R16, P1, R16, 0x1, RZ ;  /* 0x0000000110107810 */ /* 0x000fc80007f3e0ff */
[----:B------:R2:W4:Y:S01]  /*1d20*/  MUFU.RCP R46, R26 ;  /* 0x0000001a002e7308 */ /* 0x0005220000001000 */
[----:B---3--:R-:W-:Y:S01]  /*1d30*/  FADD.FTZ R28, R28, 1 ;  /* 0x3f8000001c1c7421 */ /* 0x008fe20000010000 */
[----:B------:R-:W-:-:S06]  /*1d40*/  IADD3.X R19, RZ, R19, RZ, P1, !PT ;  /* 0x00000013ff137210 */ /* 0x000fcc0000ffe4ff */
[----:B------:R3:W5:Y:S01]  /*1d50*/  MUFU.RCP R51, R27 ;  /* 0x0000001b00337308 */ /* 0x0007620000001000 */
[----:B-1----:R-:W-:Y:S01]  /*1d60*/  FADD.FTZ R31, R31, 1 ;  /* 0x3f8000001f1f7421 */ /* 0x002fe20000010000 */
[----:B--2---:R-:W-:-:S06]  /*1d70*/  LEA R26, P2, R57, UR6, 0x1 ;  /* 0x00000006391a7c11 */ /* 0x004fcc000f8408ff */
[----:B------:R-:W1:Y:S01]  /*1d80*/  MUFU.RCP R65, R65 ;  /* 0x0000004100417308 */ /* 0x000e620000001000 */
[----:B----4-:R-:W-:Y:S01]  /*1d90*/  FMUL.FTZ R46, R3, R46 ;  /* 0x0000002e032e7220 */ /* 0x010fe20000410000 */
[----:B---3--:R-:W-:-:S06]  /*1da0*/  LEA.HI.X R27, R57, UR7, R58, 0x1, P2 ;  /* 0x00000007391b7c11 */ /* 0x008fcc00090f0c3a */
[----:B------:R-:W2:Y:S01]  /*1db0*/  MUFU.RCP R43, R43 ;  /* 0x0000002b002b7308 */ /* 0x000ea20000001000 */
[----:B-----5:R-:W-:-:S05]  /*1dc0*/  FMUL.FTZ R51, R30, R51 ;  /* 0x000000331e337220 */ /* 0x020fca0000410000 */
[----:B------:R-:W-:Y:S02]  /*1dd0*/  F2FP.BF16.F32.PACK_AB R46, R51, R46 ;  /* 0x0000002e332e723e */ /* 0x000fe400000010ff */
[----:B------:R-:W3:Y:S01]  /*1de0*/  MUFU.RCP R44, R44 ;  /* 0x0000002c002c7308 */ /* 0x000ee20000001000 */
[----:B-1----:R-:W-:Y:S01]  /*1df0*/  FMUL.FTZ R65, R32, R65 ;  /* 0x0000004120417220 */ /* 0x002fe20000410000 */
[----:B------:R-:W-:Y:S01]  /*1e00*/  PRMT R21, R46, 0x7632, R21 ;  /* 0x000076322e157816 */ /* 0x000fe20000000015 */
[----:B------:R-:W-:Y:S04]  /*1e10*/  STG.E.U16 desc[UR8][R24.64], R46 ;  /* 0x0000002e18007986 */ /* 0x000fe8000c101508 */
[----:B------:R-:W-:Y:S01]  /*1e20*/  STG.E.U16 desc[UR8][R24.64+0x2], R21 ;  /* 0x0000021518007986 */ /* 0x000fe2000c101508 */
[----:B------:R-:W1:Y:S01]  /*1e30*/  MUFU.RCP R49, R49 ;  /* 0x0000003100317308 */ /* 0x000e620000001000 */
[----:B--2---:R-:W-:-:S05]  /*1e40*/  FMUL.FTZ R34, R34, R43 ;  /* 0x0000002b22227220 */ /* 0x004fca0000410000 */
[----:B------:R-:W-:Y:S02]  /*1e50*/  F2FP.BF16.F32.PACK_AB R65, R34, R65 ;  /* 0x000000412241723e */ /* 0x000fe400000010ff */
[----:B------:R-:W2:Y:S01]  /*1e60*/  MUFU.RCP R48, R48 ;  /* 0x0000003000307308 */ /* 0x000ea20000001000 */
[----:B---3--:R-:W-:Y:S01]  /*1e70*/  FMUL.FTZ R44, R33, R44 ;  /* 0x0000002c212c7220 */ /* 0x008fe20000410000 */
[----:B------:R-:W-:Y:S01]  /*1e80*/  PRMT R30, R65, 0x7632, R30 ;  /* 0x00007632411e7816 */ /* 0x000fe2000000001e */
[----:B------:R-:W-:Y:S04]  /*1e90*/  STG.E.U16 desc[UR8][R24.64+0x4], R65 ;  /* 0x0000044118007986 */ /* 0x000fe8000c101508 */
[----:B------:R3:W-:Y:S01]  /*1ea0*/  STG.E.U16 desc[UR8][R24.64+0x6], R30 ;  /* 0x0000061e18007986 */ /* 0x0007e2000c101508 */
[----:B------:R-:W4:Y:S01]  /*1eb0*/  MUFU.RCP R53, R53 ;  /* 0x0000003500357308 */ /* 0x000f220000001000 */
[----:B-1----:R-:W-:-:S05]  /*1ec0*/  FMUL.FTZ R49, R36, R49 ;  /* 0x0000003124317220 */ /* 0x002fca0000410000 */
[----:B------:R-:W-:Y:S02]  /*1ed0*/  F2FP.BF16.F32.PACK_AB R44, R49, R44 ;  /* 0x0000002c312c723e */ /* 0x000fe400000010ff */
[----:B------:R-:W1:Y:S01]  /*1ee0*/  MUFU.RCP R52, R52 ;  /* 0x0000003400347308 */ /* 0x000e620000001000 */
[----:B--2---:R-:W-:Y:S01]  /*1ef0*/  FMUL.FTZ R48, R35, R48 ;  /* 0x0000003023307220 */ /* 0x004fe20000410000 */
[----:B---3--:R-:W-:Y:S01]  /*1f00*/  PRMT R25, R44, 0x7632, R25 ;  /* 0x000076322c197816 */ /* 0x008fe20000000019 */
[----:B------:R-:W-:Y:S05]  /*1f10*/  STG.E.U16 desc[UR8][R22.64], R44 ;  /* 0x0000002c16007986 */ /* 0x000fea000c101508 */
[----:B------:R-:W2:Y:S01]  /*1f20*/  MUFU.RCP R54, R29 ;  /* 0x0000001d00367308 */ /* 0x000ea20000001000 */
[----:B----4-:R-:W-:Y:S01]  /*1f30*/  FMUL.FTZ R53, R38, R53 ;  /* 0x0000003526357220 */ /* 0x010fe20000410000 */
[----:B------:R-:W-:Y:S04]  /*1f40*/  STG.E.U16 desc[UR8][R22.64+0x2], R25 ;  /* 0x0000021916007986 */ /* 0x000fe8000c101508 */
[----:B------:R-:W-:-:S02]  /*1f50*/  F2FP.BF16.F32.PACK_AB R48, R53, R48 ;  /* 0x000000303530723e */ /* 0x000fc400000010ff */
[----:B------:R3:W4:Y:S01]  /*1f60*/  MUFU.RCP R55, R28 ;  /* 0x0000001c00377308 */ /* 0x0007220000001000 */
[----:B-1----:R-:W-:Y:S02]  /*1f70*/  FMUL.FTZ R52, R37, R52 ;  /* 0x0000003425347220 */ /* 0x002fe40000410000 */
[----:B------:R-:W-:Y:S05]  /*1f80*/  STG.E.U16 desc[UR8][R22.64+0x4], R48 ;  /* 0x0000043016007986 */ /* 0x000fea000c101508 */
[----:B------:R-:W1:Y:S01]  /*1f90*/  MUFU.RCP R66, R66 ;  /* 0x0000004200427308 */ /* 0x000e620000001000 */
[----:B--2---:R-:W-:Y:S01]  /*1fa0*/  FMUL.FTZ R39, R39, R54 ;  /* 0x0000003627277220 */ /* 0x004fe20000410000 */
[----:B---3--:R-:W-:-:S04]  /*1fb0*/  LEA R28, P3, R59, UR6, 0x1 ;  /* 0x000000063b1c7c11 */ /* 0x008fc8000f8608ff */
[----:B------:R-:W-:Y:S02]  /*1fc0*/  F2FP.BF16.F32.PACK_AB R52, R39, R52 ;  /* 0x000000342734723e */ /* 0x000fe400000010ff */
[----:B------:R-:W2:Y:S01]  /*1fd0*/  MUFU.RCP R61, R61 ;  /* 0x0000003d003d7308 */ /* 0x000ea20000001000 */
[----:B----4-:R-:W-:Y:S01]  /*1fe0*/  FMUL.FTZ R55, R40, R55 ;  /* 0x0000003728377220 */ /* 0x010fe20000410000 */
[----:B------:R-:W-:Y:S02]  /*1ff0*/  PRMT R21, R52, 0x7632, R21 ;  /* 0x0000763234157816 */ /* 0x000fe40000000015 */
[----:B------:R-:W-:Y:S01]  /*2000*/  LEA.HI.X R29, R59, UR7, R60, 0x1, P3 ;  /* 0x000000073b1d7c11 */ /* 0x000fe200098f0c3c */
[----:B------:R-:W-:Y:S02]  /*2010*/  ULDC.64 UR6, c[0x0][0x238] ;  /* 0x00008e0000067ab9 */ /* 0x000fe40000000a00 */
[----:B------:R-:W-:Y:S01]  /*2020*/  ISETP.GE.U32.AND P1, PT, R16, UR6, PT ;  /* 0x0000000610007c0c */ /* 0x000fe2000bf26070 */
[----:B------:R-:W3:Y:S01]  /*2030*/  MUFU.RCP R68, R68 ;  /* 0x0000004400447308 */ /* 0x000ee20000001000 */
[----:B-1----:R-:W-:-:S02]  /*2040*/  FMUL.FTZ R66, R41, R66 ;  /* 0x0000004229427220 */ /* 0x002fc40000410000 */
[----:B------:R-:W-:-:S03]  /*2050*/  ISETP.GE.AND.EX P1, PT, R19, UR7, PT, P1 ;  /* 0x0000000713007c0c */ /* 0x000fc6000bf26310 */
[----:B------:R-:W-:Y:S02]  /*2060*/  F2FP.BF16.F32.PACK_AB R55, R66, R55 ;  /* 0x000000374237723e */ /* 0x000fe400000010ff */
[----:B------:R-:W1:Y:S01]  /*2070*/  MUFU.RCP R70, R70 ;  /* 0x0000004600467308 */ /* 0x000e620000001000 */
[----:B--2---:R-:W-:-:S07]  /*2080*/  FMUL.FTZ R61, R42, R61 ;  /* 0x0000003d2a3d7220 */ /* 0x004fce0000410000 */
[----:B------:R2:W4:Y:S01]  /*2090*/  MUFU.RCP R3, R31 ;  /* 0x0000001f00037308 */ /* 0x0005220000001000 */
[----:B---3--:R-:W-:-:S05]  /*20a0*/  FMUL.FTZ R68, R45, R68 ;  /* 0x000000442d447220 */ /* 0x008fca0000410000 */
[----:B------:R-:W-:Y:S01]  /*20b0*/  F2FP.BF16.F32.PACK_AB R61, R68, R61 ;  /* 0x0000003d443d723e */ /* 0x000fe200000010ff */
[----:B-1----:R-:W-:Y:S01]  /*20c0*/  FMUL.FTZ R70, R47, R70 ;  /* 0x000000462f467220 */ /* 0x002fe20000410000 */
[----:B--2---:R-:W-:-:S05]  /*20d0*/  PRMT R31, R48, 0x7632, R31 ;  /* 0x00007632301f7816 */ /* 0x004fca000000001f */
[----:B------:R1:W-:Y:S01]  /*20e0*/  STG.E.U16 desc[UR8][R22.64+0x6], R31 ;  /* 0x0000061f16007986 */ /* 0x0003e2000c101508 */
[----:B----4-:R-:W-:-:S03]  /*20f0*/  FMUL.FTZ R3, R50, R3 ;  /* 0x0000000332037220 */ /* 0x010fc60000410000 */
[----:B------:R2:W-:Y:S02]  /*2100*/  STG.E.U16 desc[UR8][R26.64], R52 ;  /* 0x000000341a007986 */ /* 0x0005e4000c101508 */
[----:B------:R-:W-:Y:S02]  /*2110*/  F2FP.BF16.F32.PACK_AB R70, R3, R70 ;  /* 0x000000460346723e */ /* 0x000fe400000010ff */
[----:B------:R2:W-:Y:S01]  /*2120*/  STG.E.U16 desc[UR8][R26.64+0x2], R21 ;  /* 0x000002151a007986 */ /* 0x0005e2000c101508 */
[----:B------:R-:W-:Y:S02]  /*2130*/  PRMT R3, R61, 0x7632, R3 ;  /* 0x000076323d037816 */ /* 0x000fe40000000003 */
[----:B-1----:R-:W-:Y:S01]  /*2140*/  PRMT R23, R55, 0x7632, R23 ;  /* 0x0000763237177816 */ /* 0x002fe20000000017 */
        /* <DEDUP_REMOVED lines=9> */
.L_x_1665:
        /* <DEDUP_REMOVED lines=10> */
.L_x_3492:


//--------------------- .text._ZN13group_norm_v214gn_cuda_kernelI13__nv_bfloat16Li320ELi3ELi16ELi40ELi1024ELb1ELi16ELi320ELi320ELi4ELb1ELi5ELb0ELb0ENS_16CompileConditionILi900EEEEEvPT_PKS4_S7_S7_flPfS8_Pj --------------------------
	.section	.text._ZN13group_norm_v214gn_cuda_kernelI13__nv_bfloat16Li320ELi3ELi16ELi40ELi1024ELb1ELi16ELi320ELi320ELi4ELb1ELi5ELb0ELb0ENS_16CompileConditionILi900EEEEEvPT_PKS4_S7_S7_flPfS8_Pj,"ax",@progbits
	.align	128
        .global         _ZN13group_norm_v214gn_cuda_kernelI13__nv_bfloat16Li320ELi3ELi16ELi40ELi1024ELb1ELi16ELi320ELi320ELi4ELb1ELi5ELb0ELb0ENS_16CompileConditionILi900EEEEEvPT_PKS4_S7_S7_flPfS8_Pj
        .type           _ZN13group_norm_v214gn_cuda_kernelI13__nv_bfloat16Li320ELi3ELi16ELi40ELi1024ELb1ELi16ELi320ELi320ELi4ELb1ELi5ELb0ELb0ENS_16CompileConditionILi900EEEEEvPT_PKS4_S7_S7_flPfS8_Pj,@function
        .size           _ZN13group_norm_v214gn_cuda_kernelI13__nv_bfloat16Li320ELi3ELi16ELi40ELi1024ELb1ELi16ELi320ELi320ELi4ELb1ELi5ELb0ELb0ENS_16CompileConditionILi900EEEEEvPT_PKS4_S7_S7_flPfS8_Pj,(.L_x_3493 - _ZN13group_norm_v214gn_cuda_kernelI13__nv_bfloat16Li320ELi3ELi16ELi40ELi1024ELb1ELi16ELi320ELi320ELi4ELb1ELi5ELb0ELb0ENS_16CompileConditionILi900EEEEEvPT_PKS4_S7_S7_flPfS8_Pj)
        .other          _ZN13group_norm_v214gn_cuda_kernelI13__nv_bfloat16Li320ELi3ELi16ELi40ELi1024ELb1ELi16ELi320ELi320ELi4ELb1ELi5ELb0ELb0ENS_16CompileConditionILi900EEEEEvPT_PKS4_S7_S7_flPfS8_Pj,@"STO_CUDA_ENTRY STV_DEFAULT"
_ZN13group_norm_v214gn_cuda_kernelI13__nv_bfloat16Li320ELi3ELi16ELi40ELi1024ELb1ELi16ELi320ELi320ELi4ELb1ELi5ELb0ELb0ENS_16CompileConditionILi900EEEEEvPT_PKS4_S7_S7_flPfS8_Pj:
.text._ZN13group_norm_v214gn_cuda_kernelI13__nv_bfloat16Li320ELi3ELi16ELi40ELi1024ELb1ELi16ELi320ELi320ELi4ELb1ELi5ELb0ELb0ENS_16CompileConditionILi900EEEEEvPT_PKS4_S7_S7_flPfS8_Pj:
        /* <DEDUP_REMOVED lines=11> */
[----:B------:R-:W-:Y:S01]  /*00b0*/  UMOV UR4, URZ ;  /* 0x0000003f00047c82 */ /* 0x000fe20008000000 */
[----:B------:R-:W-:Y:S01]  /*00c0*/  MOV R5, R0 ;  /* 0x0000000000057202 */ /* 0x000fe20000000f00 */
[----:B------:R-:W1:Y:S01]  /*00d0*/  S2R R8, SR_CgaCtaId ;  /* 0x0000000000087919 */ /* 0x000e620000008800 */
[----:B------:R-:W-:Y:S01]  /*00e0*/  ULDC.64 UR8, c[0x0][0x208] ;  /* 0x0000820000087ab9 */ /* 0x000fe20000000a00 */
[----:B------:R-:W2:Y:S01]  /*00f0*/  S2R R4, SR_CTAID.X ;  /* 0x0000000000047919 */ /* 0x000ea20000002500 */
[----:B0-----:R-:W-:Y:S01]  /*0100*/  IMAD.WIDE.U32 R6, R2, -0x33333333, RZ ;  /* 0xcccccccd02067825 */ /* 0x001fe200078e00ff */
[----:B-1----:R-:W-:Y:S01]  /*0110*/  LEA R6, R8, R3, 0x18 ;  /* 0x0000000308067211 */ /* 0x002fe200078ec0ff */
[----:B------:R-:W-:-:S03]  /*0120*/  HFMA2.MMA R8, -RZ, RZ, 0, 0 ;  /* 0x00000000ff087435 */ /* 0x000fc600000001ff */
[----:B------:R-:W-:-:S05]  /*0130*/  SHF.R.U32.HI R7, RZ, 0x6, R7 ;  /* 0x00000006ff077819 */ /* 0x000fca0000011607 */
[----:B------:R-:W-:-:S04]  /*0140*/  IMAD R3, R7, -0x50, R2 ;  /* 0xffffffb007037824 */ /* 0x000fc800078e0202 */
[----:B------:R-:W-:-:S05]  /*0150*/  IMAD R6, R3, 0x28, R6 ;  /* 0x0000002803067824 */ /* 0x000fca00078e0206 */
[----:B--2---:R-:W-:-:S07]  /*0160*/  LEA R6, R7, R6, 0x3 ;  /* 0x0000000607067211 */ /* 0x004fce00078e18ff */
.L_x_1674:
[----:B---3--:R-:W-:Y:S01]  /*0170*/  IMAD.WIDE.U32 R10, R2, -0x33333333, RZ ;  /* 0xcccccccd020a7825 */ /* 0x008fe200078e00ff */
[C---:B------:R-:W-:Y:S01]  /*0180*/  LOP3.LUT R7, R5.reuse, 0x1, RZ, 0xc0, !PT ;  /* 0x0000000105077812 */ /* 0x040fe200078ec0ff */
[----:B------:R-:W-:Y:S01]  /*0190*/  ULDC.64 UR6, c[0x0][0x218] ;  /* 0x0000860000067ab9 */ /* 0x000fe20000000a00 */
[--C-:B------:R-:W-:Y:S01]  /*01a0*/  SHF.R.U64 R9, R5, 0x1, R8.reuse ;  /* 0x0000000105097819 */ /* 0x100fe20000001208 */
[----:B------:R-:W-:Y:S01]  /*01b0*/  IMAD.SHL.U32 R3, R4, 0x10, RZ ;  /* 0x0000001004037824 */ /* 0x000fe200078e00ff */
[----:B------:R-:W-:Y:S01]  /*01c0*/  SHF.R.U32.HI R12, RZ, 0x6, R11 ;  /* 0x00000006ff0c7819 */ /* 0x000fe2000001160b */
[----:B------:R-:W-:Y:S01]  /*01d0*/  IMAD R29, R7, 0x140, RZ ;  /* 0x00000140071d7824 */ /* 0x000fe200078e02ff */
[----:B------:R-:W-:Y:S01]  /*01e0*/  SHF.R.U32.HI R11, RZ, 0x1, R8 ;  /* 0x00000001ff0b7819 */ /* 0x000fe20000011608 */
[----:B------:R-:W0:Y:S01]  /*01f0*/  LDC.64 R30, c[0x0][0x220] ;  /* 0x00008800ff1e7b82 */ /* 0x000e220000000a00 */
[----:B------:R-:W-:Y:S01]  /*0200*/  LOP3.LUT R3, R3, 0x3f0, RZ, 0xc0, !PT ;  /* 0x000003f003037812 */ /* 0x000fe200078ec0ff */
[----:B------:R-:W-:-:S02]  /*0210*/  IMAD R10, R12, -0x50, R2 ;  /* 0xffffffb00c0a7824 */ /* 0x000fc400078e0202 */
[----:B------:R-:W-:Y:S01]  /*0220*/  IMAD R11, R11, 0xa0000, RZ ;  /* 0x000a00000b0b7824 */ /* 0x000fe200078e02ff */
[----:B------:R-:W-:Y:S02]  /*0230*/  IADD3 R3, R3, R12, RZ ;  /* 0x0000000c03037210 */ /* 0x000fe40007ffe0ff */
[----:B------:R-:W-:-:S03]  /*0240*/  LEA R24, R10, R29, 0x2 ;  /* 0x0000001d0a187211 */ /* 0x000fc600078e10ff */
[----:B------:R-:W-:Y:S01]  /*0250*/  IMAD R12, R3, 0x280, RZ ;  /* 0x00000280030c7824 */ /* 0x000fe200078e02ff */
[----:B------:R-:W-:-:S04]  /*0260*/  SHF.R.S32.HI R25, RZ, 0x1f, R24 ;  /* 0x0000001fff197819 */ /* 0x000fc80000011418 */
[----:B------:R-:W-:Y:S01]  /*0270*/  IADD3 R13, R12, 0xa00, RZ ;  /* 0x00000a000c0d7810 */ /* 0x000fe20007ffe0ff */
[----:B------:R-:W-:-:S05]  /*0280*/  IMAD.WIDE.U32 R22, R9, 0xa0000, R24 ;  /* 0x000a000009167825 */ /* 0x000fca00078e0018 */
[----:B------:R-:W-:Y:S02]  /*0290*/  IADD3 R25, R23, R11, RZ ;  /* 0x0000000b17197210 */ /* 0x000fe40007ffe0ff */
[----:B------:R-:W-:-:S05]  /*02a0*/  IADD3 R3, P0, R12, R22, RZ ;  /* 0x000000160c037210 */ /* 0x000fca0007f1e0ff */
[----:B------:R-:W-:Y:S01]  /*02b0*/  IMAD.X R14, RZ, RZ, R25, P0 ;  /* 0x000000ffff0e7224 */ /* 0x000fe200000e0619 */
[----:B------:R-:W-:-:S04]  /*02c0*/  LEA R18, P0, R3, UR6, 0x1 ;  /* 0x0000000603127c11 */ /* 0x000fc8000f8008ff */
[----:B------:R-:W-:Y:S02]  /*02d0*/  LEA.HI.X R19, R3, UR7, R14, 0x1, P0 ;  /* 0x0000000703137c11 */ /* 0x000fe400080f0c0e */
[----:B------:R-:W-:-:S04]  /*02e0*/  IADD3 R3, P0, R13, R22, RZ ;  /* 0x000000160d037210 */ /* 0x000fc80007f1e0ff */
[----:B------:R-:W2:Y:S01]  /*02f0*/  LDG.E.64.CONSTANT R18, desc[UR8][R18.64] ;  /* 0x0000000812127981 */ /* 0x000ea2000c1e9b00 */
[----:B------:R-:W-:Y:S02]  /*0300*/  IADD3.X R14, RZ, R25, RZ, P0, !PT ;  /* 0x00000019ff0e7210 */ /* 0x000fe400007fe4ff */
[----:B------:R-:W-:-:S04]  /*0310*/  LEA R16, P0, R3, UR6, 0x1 ;  /* 0x0000000603107c11 */ /* 0x000fc8000f8008ff */
[----:B------:R-:W-:Y:S02]  /*0320*/  LEA.HI.X R17, R3, UR7, R14, 0x1, P0 ;  /* 0x0000000703117c11 */ /* 0x000fe400080f0c0e */
[----:B------:R-:W-:-:S04]  /*0330*/  IADD3 R14, R12, 0x1400, RZ ;  /* 0x000014000c0e7810 */ /* 0x000fc80007ffe0ff */
[----:B------:R-:W3:Y:S01]  /*0340*/  LDG.E.64.CONSTANT R16, desc[UR8][R16.64] ;  /* 0x0000000810107981 */ /* 0x000ee2000c1e9b00 */
[----:B------:R-:W-:Y:S02]  /*0350*/  IADD3 R3, P0, R14, R22, RZ ;  /* 0x000000160e037210 */ /* 0x000fe40007f1e0ff */
[----:B------:R-:W-:-:S03]  /*0360*/  IADD3 R15, R12, 0x1e00, RZ ;  /* 0x00001e000c0f7810 */ /* 0x000fc60007ffe0ff */
[----:B------:R-:W-:Y:S01]  /*0370*/  IMAD.X R26, RZ, RZ, R25, P0 ;  /* 0x000000ffff1a7224 */ /* 0x000fe200000e0619 */
[----:B------:R-:W-:-:S04]  /*0380*/  LEA R20, P0, R3, UR6, 0x1 ;  /* 0x0000000603147c11 */ /* 0x000fc8000f8008ff */
[----:B------:R-:W-:Y:S02]  /*0390*/  LEA.HI.X R21, R3, UR7, R26, 0x1, P0 ;  /* 0x0000000703157c11 */ /* 0x000fe400080f0c1a */
[----:B------:R-:W-:-:S04]  /*03a0*/  IADD3 R23, P0, R15, R22, RZ ;  /* 0x000000160f177210 */ /* 0x000fc80007f1e0ff */
[----:B------:R-:W4:Y:S01]  /*03b0*/  LDG.E.64.CONSTANT R20, desc[UR8][R20.64] ;  /* 0x0000000814147981 */ /* 0x000f22000c1e9b00 */
        /* <DEDUP_REMOVED lines=11> */
[----:B------:R-:W-:Y:S02]  /*0470*/  CS2R R46, SRZ ;  /* 0x00000000002e7805 */ /* 0x000fe4000001ff00 */
[----:B--2---:R-:W-:-:S02]  /*0480*/  PRMT R28, R18, 0x7632, R28 ;  /* 0x00007632121c7816 */ /* 0x004fc4000000001c */
[----:B------:R-:W-:Y:S02]  /*0490*/  SHF.L.U32 R3, R18, 0x10, RZ ;  /* 0x0000001012037819 */ /* 0x000fe400000006ff */
[C---:B------:R-:W-:Y:S01]  /*04a0*/  SHF.L.U32 R49, R19.reuse, 0x10, RZ ;  /* 0x0000001013317819 */ /* 0x040fe200000006ff */
[----:B------:R-:W-:Y:S01]  /*04b0*/  IMAD.U32 R34, R28, 0x10000, RZ ;  /* 0x000100001c227824 */ /* 0x000fe200078e00ff */
[----:B------:R-:W-:Y:S01]  /*04c0*/  PRMT R28, R19, 0x7632, R28 ;  /* 0x00007632131c7816 */ /* 0x000fe2000000001c */
[----:B------:R-:W-:Y:S01]  /*04d0*/  FFMA.FTZ R33, R3, R3, RZ ;  /* 0x0000000303217223 */ /* 0x000fe200000100ff */
[----:B------:R-:W-:Y:S02]  /*04e0*/  FADD.FTZ R32, RZ, R3 ;  /* 0x00000003ff207221 */ /* 0x000fe40000010000 */
[----:B0-----:R-:W-:Y:S01]  /*04f0*/  SHF.L.U32 R31, R28, 0x10, RZ ;  /* 0x000000101c1f7819 */ /* 0x001fe200000006ff */
[----:B------:R-:W-:Y:S01]  /*0500*/  FFMA.FTZ R36, R34, R34, R33 ;  /* 0x0000002222247223 */ /* 0x000fe20000010021 */
[----:B------:R-:W-:Y:S01]  /*0510*/  FADD.FTZ R32, R32, R34 ;  /* 0x0000002220207221 */ /* 0x000fe20000010000 */
[----:B---3--:R-:W-:Y:S01]  /*0520*/  SHF.L.U32 R51, R16, 0x10, RZ ;  /* 0x0000001010337819 */ /* 0x008fe200000006ff */
        /* <DEDUP_REMOVED lines=15> */
[C---:B----4-:R-:W-:Y:S02]  /*0620*/  SHF.L.U32 R55, R20.reuse, 0x10, RZ ;  /* 0x0000001014377819 */ /* 0x050fe400000006ff */
        /* <DEDUP_REMOVED lines=10> */
[----:B------:R-:W-:Y:S01]  /*06d0*/  SHF.L.U32 R59, R22, 0x10, RZ ;  /* 0x00000010163b7819 */ /* 0x000fe200000006ff */
        /* <DEDUP_REMOVED lines=18> */
[----:B------:R0:W-:Y:S01]  /*0800*/  STS.64 [R6], R30 ;  /* 0x0000001e06007388 */ /* 0x0001e20000000a00 */
[----:B------:R-:W-:Y:S06]  /*0810*/  BAR.SYNC.DEFER_BLOCKING 0x0 ;  /* 0x0000000000007b1d */ /* 0x000fec0000010000 */
[----:B------:R-:W-:Y:S05]  /*0820*/  @P0 BRA `(.L_x_1667) ;  /* 0x0000000400880947 */ /* 0x000fea0003800000 */
[----:B------:R-:W1:Y:S01]  /*0830*/  S2R R35, SR_CgaCtaId ;  /* 0x0000000000237919 */ /* 0x000e620000008800 */
[----:B------:R-:W-:Y:S01]  /*0840*/  IMAD.SHL.U32 R28, R5, 0x8, RZ ;  /* 0x00000008051c7824 */ /* 0x000fe200078e00ff */
[----:B------:R-:W-:Y:S02]  /*0850*/  MOV R42, 0x400 ;  /* 0x00000400002a7802 */ /* 0x000fe40000000f00 */
[----:B------:R-:W-:Y:S02]  /*0860*/  SHF.L.U32 R44, R2, 0x3, RZ ;  /* 0x00000003022c7819 */ /* 0x000fe400000006ff */
[----:B0-----:R-:W-:Y:S02]  /*0870*/  LOP3.LUT R31, R28, 0x8, RZ, 0xc0, !PT ;  /* 0x000000081c1f7812 */ /* 0x001fe400078ec0ff */
[----:B------:R-:W-:Y:S02]  /*0880*/  LOP3.LUT R44, R44, 0x18, RZ, 0xc0, !PT ;  /* 0x000000182c2c7812 */ /* 0x000fe400078ec0ff */
[----:B------:R-:W-:-:S05]  /*0890*/  LEA.HI R28, R2, R31, RZ, 0x1e ;  /* 0x0000001f021c7211 */ /* 0x000fca00078ff0ff */
[----:B------:R-:W-:-:S04]  /*08a0*/  IMAD R29, R28, 0x28, -R29 ;  /* 0x000000281c1d7824 */ /* 0x000fc800078e0a1d */
[C---:B------:R-:W-:Y:S01]  /*08b0*/  VIADD R34, R29.reuse, 0x14 ;  /* 0x000000141d227836 */ /* 0x040fe20000000000 */
[C---:B------:R-:W-:Y:S02]  /*08c0*/  IADD3 R33, R29.reuse, 0x4, RZ ;  /* 0x000000041d217810 */ /* 0x040fe40007ffe0ff */
[C---:B------:R-:W-:Y:S02]  /*08d0*/  IADD3 R31, R29.reuse, 0x8, RZ ;  /* 0x000000081d1f7810 */ /* 0x040fe40007ffe0ff */
[----:B------:R-:W-:Y:S02]  /*08e0*/  SHF.R.S32.HI R28, RZ, 0x1f, R33 ;  /* 0x0000001fff1c7819 */ /* 0x000fe40000011421 */
[C---:B------:R-:W-:Y:S02]  /*08f0*/  IADD3 R30, R29.reuse, 0xc, RZ ;  /* 0x0000000c1d1e7810 */ /* 0x040fe40007ffe0ff */
[----:B------:R-:W-:Y:S02]  /*0900*/  IADD3 R32, R29, 0x10, RZ ;  /* 0x000000101d207810 */ /* 0x000fe40007ffe0ff */
[----:B------:R-:W-:-:S02]  /*0910*/  LEA.HI R33, R28, R33, RZ, 0x2 ;  /* 0x000000211c217211 */ /* 0x000fc400078f10ff */
[----:B-1----:R-:W-:Y:S02]  /*0920*/  LEA R42, R35, R42, 0x18 ;  /* 0x0000002a232a7211 */ /* 0x002fe400078ec0ff */
[----:B------:R-:W-:Y:S02]  /*0930*/  SHF.R.S32.HI R28, RZ, 0x1f, R31 ;  /* 0x0000001fff1c7819 */ /* 0x000fe4000001141f */
[----:B------:R-:W-:Y:S02]  /*0940*/  SHF.R.S32.HI R35, RZ, 0x1f, R30 ;  /* 0x0000001fff237819 */ /* 0x000fe4000001141e */
[----:B------:R-:W-:Y:S02]  /*0950*/  SHF.R.S32.HI R37, RZ, 0x1f, R32 ;  /* 0x0000001fff257819 */ /* 0x000fe40000011420 */
[----:B------:R-:W-:Y:S02]  /*0960*/  SHF.R.S32.HI R39, RZ, 0x1f, R34 ;  /* 0x0000001fff277819 */ /* 0x000fe40000011422 */
[----:B------:R-:W-:-:S02]  /*0970*/  LEA.HI R31, R28, R31, RZ, 0x2 ;  /* 0x0000001f1c1f7211 */ /* 0x000fc400078f10ff */
[----:B------:R-:W-:Y:S02]  /*0980*/  LEA.HI R28, R35, R30, RZ, 0x2 ;  /* 0x0000001e231c7211 */ /* 0x000fe400078f10ff */
[----:B------:R-:W-:Y:S02]  /*0990*/  LEA.HI R30, R37, R32, RZ, 0x2 ;  /* 0x00000020251e7211 */ /* 0x000fe400078f10ff */
[----:B------:R-:W-:Y:S02]  /*09a0*/  LEA.HI R32, R39, R34, RZ, 0x2 ;  /* 0x0000002227207211 */ /* 0x000fe400078f10ff */
[C---:B------:R-:W-:Y:S02]  /*09b0*/  IADD3 R36, R29.reuse, 0x18, RZ ;  /* 0x000000181d247810 */ /* 0x040fe40007ffe0ff */
[----:B------:R-:W-:Y:S02]  /*09c0*/  SHF.R.S32.HI R34, RZ, 0x1f, R29 ;  /* 0x0000001fff227819 */ /* 0x000fe4000001141d */
[----:B------:R-:W-:-:S02]  /*09d0*/  IADD3 R38, R29, 0x1c, RZ ;  /* 0x0000001c1d267810 */ /* 0x000fc40007ffe0ff */
[----:B------:R-:W-:Y:S02]  /*09e0*/  IADD3 R40, R29, 0x20, RZ ;  /* 0x000000201d287810 */ /* 0x000fe40007ffe0ff */
[----:B------:R-:W-:Y:S02]  /*09f0*/  SHF.R.S32.HI R37, RZ, 0x1f, R36 ;  /* 0x0000001fff257819 */ /* 0x000fe40000011424 */
[----:B------:R-:W-:Y:S02]  /*0a00*/  LEA.HI R35, R34, R29, RZ, 0x2 ;  /* 0x0000001d22237211 */ /* 0x000fe400078f10ff */
[----:B------:R-:W-:Y:S02]  /*0a10*/  SHF.R.S32.HI R39, RZ, 0x1f, R38 ;  /* 0x0000001fff277819 */ /* 0x000fe40000011426 */
[----:B------:R-:W-:Y:S02]  /*0a20*/  SHF.R.S32.HI R41, RZ, 0x1f, R40 ;  /* 0x0000001fff297819 */ /* 0x000fe40000011428 */
[----:B------:R-:W-:-:S02]  /*0a30*/  LEA.HI R34, R37, R36, RZ, 0x2 ;  /* 0x0000002425227211 */ /* 0x000fc400078f10ff */
[----:B------:R-:W-:Y:S02]  /*0a40*/  SHF.R.S32.HI R35, RZ, 0x2, R35 ;  /* 0x00000002ff237819 */ /* 0x000fe40000011423 */
[----:B------:R-:W-:Y:S02]  /*0a50*/  LEA.HI R36, R39, R38, RZ, 0x2 ;  /* 0x0000002627247211 */ /* 0x000fe400078f10ff */
[----:B------:R-:W-:Y:S01]  /*0a60*/  LEA.HI R38, R41, R40, RZ, 0x2 ;  /* 0x0000002829267211 */ /* 0x000fe200078f10ff */
[----:B------:R-:W-:Y:S01]  /*0a70*/  VIADD R40, R29, 0x24 ;  /* 0x000000241d287836 */ /* 0x000fe20000000000 */
[----:B------:R-:W-:Y:S01]  /*0a80*/  SHF.R.S32.HI R33, RZ, 0x2, R33 ;  /* 0x00000002ff217819 */ /* 0x000fe20000011421 */
[----:B------:R-:W-:Y:S01]  /*0a90*/  IMAD R35, R35, 0x28, R42 ;  /* 0x0000002823237824 */ /* 0x000fe200078e022a */
[----:B------:R-:W-:Y:S02]  /*0aa0*/  SHF.R.S32.HI R31, RZ, 0x2, R31 ;  /* 0x00000002ff1f7819 */ /* 0x000fe4000001141f */
[----:B------:R-:W-:Y:S01]  /*0ab0*/  SHF.R.S32.HI R37, RZ, 0x1f, R40 ;  /* 0x0000001fff257819 */ /* 0x000fe20000011428 */
[--C-:B------:R-:W-:Y:S01]  /*0ac0*/  IMAD R33, R33, 0x28, R42.reuse ;  /* 0x0000002821217824 */ /* 0x100fe200078e022a */
[----:B------:R-:W-:Y:S01]  /*0ad0*/  IADD3 R29, R35, R44, RZ ;  /* 0x0000002c231d7210 */ /* 0x000fe20007ffe0ff */
[----:B------:R-:W-:Y:S01]  /*0ae0*/  IMAD R35, R31, 0x28, R42 ;  /* 0x000000281f237824 */ /* 0x000fe200078e022a */
[----:B------:R-:W-:-:S02]  /*0af0*/  LEA.HI R40, R37, R40, RZ, 0x2 ;  /* 0x0000002825287211 */ /* 0x000fc400078f10ff */
[----:B------:R-:W-:Y:S02]  /*0b00*/  SHF.R.S32.HI R37, RZ, 0x2, R28 ;  /* 0x00000002ff257819 */ /* 0x000fe4000001141c */
[C---:B------:R-:W-:Y:S01]  /*0b10*/  IADD3 R31, R44.reuse, R33, RZ ;  /* 0x000000212c1f7210 */ /* 0x040fe20007ffe0ff */
[----:B------:R-:W0:Y:S01]  /*0b20*/  LDS.64 R28, [R29] ;  /* 0x000000001d1c7984 */ /* 0x000e220000000a00 */
[----:B------:R-:W-:Y:S01]  /*0b30*/  SHF.R.S32.HI R39, RZ, 0x2, R30 ;  /* 0x00000002ff277819 */ /* 0x000fe2000001141e */
[----:B------:R-:W-:Y:S01]  /*0b40*/  IMAD R37, R37, 0x28, R42 ;  /* 0x0000002825257824 */ /* 0x000fe200078e022a */
[C---:B------:R-:W-:Y:S02]  /*0b50*/  IADD3 R33, R44.reuse, R35, RZ ;  /* 0x000000232c217210 */ /* 0x040fe40007ffe0ff */
[----:B------:R-:W1:Y:S01]  /*0b60*/  LDS.64 R30, [R31] ;  /* 0x000000001f1e7984 */ /* 0x000e620000000a00 */
[----:B------:R-:W-:Y:S01]  /*0b70*/  SHF.R.S32.HI R41, RZ, 0x2, R32 ;  /* 0x00000002ff297819 */ /* 0x000fe20000011420 */
[----:B------:R-:W-:Y:S01]  /*0b80*/  IMAD R39, R39, 0x28, R42 ;  /* 0x0000002827277824 */ /* 0x000fe200078e022a */
[C---:B------:R-:W-:Y:S01]  /*0b90*/  IADD3 R35, R44.reuse, R37, RZ ;  /* 0x000000252c237210 */ /* 0x040fe20007ffe0ff */
[----:B------:R-:W2:Y:S01]  /*0ba0*/  LDS.64 R32, [R33] ;  /* 0x0000000021207984 */ /* 0x000ea20000000a00 */
[----:B------:R-:W-:Y:S01]  /*0bb0*/  SHF.R.S32.HI R43, RZ, 0x2, R34 ;  /* 0x00000002ff2b7819 */ /* 0x000fe20000011422 */
[----:B------:R-:W-:Y:S01]  /*0bc0*/  IMAD R41, R41, 0x28, R42 ;  /* 0x0000002829297824 */ /* 0x000fe200078e022a */
[----:B------:R-:W-:Y:S01]  /*0bd0*/  SHF.R.S32.HI R45, RZ, 0x2, R36 ;  /* 0x00000002ff2d7819 */ /* 0x000fe20000011424 */
[C---:B------:R-:W-:Y:S01]  /*0be0*/  IMAD.IADD R37, R44.reuse, 0x1, R39 ;  /* 0x000000012c257824 */ /* 0x040fe200078e0227 */
[----:B------:R-:W3:Y:S01]  /*0bf0*/  LDS.64 R34, [R35] ;  /* 0x0000000023227984 */ /* 0x000ee20000000a00 */
[--C-:B------:R-:W-:Y:S01]  /*0c00*/  IMAD R43, R43, 0x28, R42.reuse ;  /* 0x000000282b2b7824 */ /* 0x100fe200078e022a */
[C---:B------:R-:W-:Y:S01]  /*0c10*/  IADD3 R39, R44.reuse, R41, RZ ;  /* 0x000000292c277210 */ /* 0x040fe20007ffe0ff */
[----:B------:R-:W-:Y:S01]  /*0c20*/  IMAD R45, R45, 0x28, R42 ;  /* 0x000000282d2d7824 */ /* 0x000fe200078e022a */
[----:B------:R-:W-:Y:S01]  /*0c30*/  SHF.R.S32.HI R47, RZ, 0x2, R38 ;  /* 0x00000002ff2f7819 */ /* 0x000fe20000011426 */
[----:B------:R-:W4:Y:S01]  /*0c40*/  LDS.64 R36, [R37] ;  /* 0x0000000025247984 */ /* 0x000f220000000a00 */
[----:B------:R-:W-:-:S02]  /*0c50*/  IADD3 R41, R44, R43, RZ ;  /* 0x0000002b2c297210 */ /* 0x000fc40007ffe0ff */
[----:B------:R-:W-:Y:S01]  /*0c60*/  SHF.R.S32.HI R46, RZ, 0x2, R40 ;  /* 0x00000002ff2e7819 */ /* 0x000fe20000011428 */
[----:B------:R-:W4:Y:S01]  /*0c70*/  LDS.64 R38, [R39] ;  /* 0x0000000027267984 */ /* 0x000f220000000a00 */
[--C-:B------:R-:W-:Y:S01]  /*0c80*/  IMAD R47, R47, 0x28, R42.reuse ;  /* 0x000000282f2f7824 */ /* 0x100fe200078e022a */
[----:B------:R-:W-:Y:S02]  /*0c90*/  IADD3 R43, R44, R45, RZ ;  /* 0x0000002d2c2b7210 */ /* 0x000fe40007ffe0ff */
[----:B------:R-:W4:Y:S01]  /*0ca0*/  LDS.64 R40, [R41] ;  /* 0x0000000029287984 */ /* 0x000f220000000a00 */
[----:B------:R-:W-:Y:S01]  /*0cb0*/  IMAD R46, R46, 0x28, R42 ;  /* 0x000000282e2e7824 */ /* 0x000fe200078e022a */
[C---:B------:R-:W-:Y:S02]  /*0cc0*/  IADD3 R45, R44.reuse, R47, RZ ;  /* 0x0000002f2c2d7210 */ /* 0x040fe40007ffe0ff */
[----:B------:R-:W4:Y:S01]  /*0cd0*/  LDS.64 R42, [R43] ;  /* 0x000000002b2a7984 */ /* 0x000f220000000a00 */
[----:B------:R-:W-:-:S03]  /*0ce0*/  IMAD.IADD R46, R44, 0x1, R46 ;  /* 0x000000012c2e7824 */ /* 0x000fc600078e022e */
        /* <DEDUP_REMOVED lines=22> */
.L_x_1667:
[----:B------:R-:W-:Y:S05]  /*0e50*/  BSYNC B0 ;  /* 0x0000000000007941 */ /* 0x000fea0003800000 */
.L_x_1666:
        /* <DEDUP_REMOVED lines=21> */
.L_x_1669:
[----:B------:R-:W-:Y:S05]  /*0fb0*/  BSYNC B0 ;  /* 0x0000000000007941 */ /* 0x000fea0003800000 */
.L_x_1668:
[----:B------:R-:W-:Y:S01]  /*0fc0*/  ISETP.NE.AND P0, PT, R2, RZ, PT ;  /* 0x000000ff0200720c */ /* 0x000fe20003f05270 */
[----:B------:R-:W-:Y:S01]  /*0fd0*/  BAR.SYNC.DEFER_BLOCKING 0x0 ;  /* 0x0000000000007b1d */ /* 0x000fe20000010000 */
[----:B------:R-:W-:Y:S02]  /*0fe0*/  PRMT R33, R18, 0x7632, R33 ;  /* 0x0000763212217816 */ /* 0x000fe40000000021 */
[----:B------:R-:W-:Y:S02]  /*0ff0*/  PRMT R32, R16, 0x7632, R32 ;  /* 0x0000763210207816 */ /* 0x000fe40000000020 */
[----:B0-----:R-:W-:Y:S02]  /*1000*/  PRMT R31, R17, 0x7632, R31 ;  /* 0x00007632111f7816 */ /* 0x001fe4000000001f */
[----:B------:R-:W-:Y:S02]  /*1010*/  PRMT R19, R19, 0x7632, R19 ;  /* 0x0000763213137816 */ /* 0x000fe40000000013 */
[----:B------:R-:W-:-:S02]  /*1020*/  PRMT R30, R20, 0x7632, R30 ;  /* 0x00007632141e7816 */ /* 0x000fc4000000001e */
[----:B------:R-:W-:Y:S02]  /*1030*/  PRMT R18, R21, 0x7632, R18 ;  /* 0x0000763215127816 */ /* 0x000fe40000000012 */
[----:B------:R-:W-:Y:S02]  /*1040*/  ISETP.GT.U32.AND P1, PT, R2, 0xff, PT ;  /* 0x000000ff0200780c */ /* 0x000fe40003f24070 */
[----:B------:R-:W-:Y:S02]  /*1050*/  PRMT R22, R22, 0x7632, R22 ;  /* 0x0000763216167816 */ /* 0x000fe40000000016 */
[----:B------:R-:W-:Y:S02]  /*1060*/  PRMT R23, R23, 0x7632, R23 ;  /* 0x0000763217177816 */ /* 0x000fe40000000017 */
[----:B-----5:R-:W-:Y:S02]  /*1070*/  PRMT R35, R24, 0x7632, R35 ;  /* 0x0000763218237816 */ /* 0x020fe40000000023 */
[----:B------:R-:W-:-:S02]  /*1080*/  PRMT R17, R25, 0x7632, R17 ;  /* 0x0000763219117816 */ /* 0x000fc40000000011 */
[----:B------:R-:W-:Y:S02]  /*1090*/  PRMT R34, R26, 0x7632, R34 ;  /* 0x000076321a227816 */ /* 0x000fe40000000022 */
[----:B------:R-:W-:Y:S01]  /*10a0*/  PRMT R16, R27, 0x7632, R16 ;  /* 0x000076321b107816 */ /* 0x000fe20000000010 */
[----:B------:R-:W-:Y:S06]  /*10b0*/  @P0 BRA `(.L_x_1670) ;  /* 0x00000000003c0947 */ /* 0x000fec0003800000 */
        /* <DEDUP_REMOVED lines=9> */
.L_x_1671:
[----:B------:R-:W2:Y:S04]  /*1150*/  LD.E.STRONG.GPU R28, desc[UR8][R20.64] ;  /* 0x00000008141c7980 */ /* 0x000ea8000c10f900 */
[----:B--2---:R-:W-:Y:S01]  /*1160*/  CCTL.IVALL ;  /* 0x00000000ff00798f */ /* 0x004fe20002000000 */
[----:B------:R-:W-:Y:S05]  /*1170*/  YIELD ;  /* 0x0000000000007946 */ /* 0x000fea0003800000 */
[----:B-----5:R-:W-:-:S04]  /*1180*/  LOP3.LUT R28, R28, R29, RZ, 0x3c, !PT ;  /* 0x0000001d1c1c7212 */ /* 0x020fc800078e3cff */
[----:B------:R-:W-:-:S13]  /*1190*/  ISETP.GT.AND P0, PT, R28, -0x1, PT ;  /* 0xffffffff1c00780c */ /* 0x000fda0003f04270 */
[----:B------:R-:W-:Y:S05]  /*11a0*/  @P0 BRA `(.L_x_1671) ;  /* 0xfffffffc00e80947 */ /* 0x000fea000383ffff */
.L_x_1670:
[----:B------:R-:W-:Y:S05]  /*11b0*/  WARPSYNC.ALL ;  /* 0x0000000000007948 */ /* 0x000fea0003800000 */
[----:B------:R-:W1:Y:S01]  /*11c0*/  @!P1 LDC R37, c[0x0][0x10] ;  /* 0x00000400ff259b82 */ /* 0x000e620000000800 */
[----:B------:R-:W-:-:S07]  /*11d0*/  @!P1 IMAD.SHL.U32 R29, R2, 0x2, RZ ;  /* 0x00000002021d9824 */ /* 0x000fce00078e00ff */
[----:B------:R-:W-:Y:S01]  /*11e0*/  BAR.SYNC.DEFER_BLOCKING 0x0 ;  /* 0x0000000000007b1d */ /* 0x000fe20000010000 */
[----:B------:R-:W-:-:S07]  /*11f0*/  @!P1 LOP3.LUT R29, R29, 0x7fffffc0, RZ, 0xc0, !PT ;  /* 0x7fffffc01d1d9812 */ /* 0x000fce00078ec0ff */
[----:B0-----:R-:W0:Y:S01]  /*1200*/  @!P1 LDC.64 R20, c[0x0][0x248] ;  /* 0x00009200ff149b82 */ /* 0x001e220000000a00 */
[C---:B------:R-:W-:Y:S01]  /*1210*/  LOP3.LUT P0, RZ, R2.reuse, 0xffffff1f, RZ, 0xc0, !PT ;  /* 0xffffff1f02ff7812 */ /* 0x040fe2000780c0ff */
[----:B------:R-:W-:Y:S01]  /*1220*/  ULDC.64 UR12, c[0x0][0x240] ;  /* 0x00009000000c7ab9 */ /* 0x000fe20000000a00 */
[----:B-1----:R-:W-:Y:S01]  /*1230*/  @!P1 IMAD R28, R37, UR4, R0 ;  /* 0x00000004251c9c24 */ /* 0x002fe2000f8e0200 */
[----:B------:R-:W-:-:S04]  /*1240*/  @!P1 LOP3.LUT R37, R2, 0x1f, RZ, 0xc0, !PT ;  /* 0x0000001f02259812 */ /* 0x000fc800078ec0ff */
[----:B------:R-:W-:-:S04]  /*1250*/  @!P1 LEA R28, R28, R29, 0x9 ;  /* 0x0000001d1c1c9211 */ /* 0x000fc800078e48ff */
[----:B------:R-:W-:-:S04]  /*1260*/  @!P1 IADD3 R28, R28, R37, RZ ;  /* 0x000000251c1c9210 */ /* 0x000fc80007ffe0ff */
[----:B------:R-:W-:-:S04]  /*1270*/  @!P1 SHF.L.U32 R29, R28, 0x1, RZ ;  /* 0x000000011c1d9819 */ /* 0x000fc800000006ff */
[C---:B------:R-:W-:Y:S01]  /*1280*/  @!P1 IADD3 R37, R29.reuse, 0x40, RZ ;  /* 0x000000401d259810 */ /* 0x040fe20007ffe0ff */
[----:B0-----:R-:W-:-:S04]  /*1290*/  @!P1 IMAD.WIDE.U32 R28, R29, 0x4, R20 ;  /* 0x000000041d1c9825 */ /* 0x001fc800078e0014 */
[----:B------:R-:W-:Y:S02]  /*12a0*/  @!P1 IMAD.WIDE.U32 R20, R37, 0x4, R20 ;  /* 0x0000000425149825 */ /* 0x000fe400078e0014 */
[----:B------:R-:W2:Y:S04]  /*12b0*/  @!P1 LDG.E.64 R28, desc[UR8][R28.64] ;  /* 0x000000081c1c9981 */ /* 0x000ea8000c1e1b00 */
[----:B------:R-:W3:Y:S01]  /*12c0*/  @!P1 LDG.E.64 R20, desc[UR8][R20.64] ;  /* 0x0000000814149981 */ /* 0x000ee2000c1e1b00 */
[----:B------:R-:W-:Y:S01]  /*12d0*/  CS2R R36, SRZ ;  /* 0x0000000000247805 */ /* 0x000fe2000001ff00 */
[----:B------:R-:W-:Y:S01]  /*12e0*/  BSSY B0, `(.L_x_1672) ;  /* 0x000003c000007945 */ /* 0x000fe20003800000 */
[----:B------:R-:W0:Y:S01]  /*12f0*/  @!P0 S2R R41, SR_CgaCtaId ;  /* 0x0000000000298919 */ /* 0x000e220000008800 */
[----:B--2---:R-:W-:Y:S01]  /*1300*/  @!P1 FADD.FTZ R39, RZ, R28 ;  /* 0x0000001cff279221 */ /* 0x004fe20000010000 */
[----:B------:R-:W-:-:S03]  /*1310*/  @!P1 FADD.FTZ R38, RZ, R29 ;  /* 0x0000001dff269221 */ /* 0x000fc60000010000 */
[----:B---3--:R-:W-:Y:S01]  /*1320*/  @!P1 FADD.FTZ R37, R20, R39 ;  /* 0x0000002714259221 */ /* 0x008fe20000010000 */
[----:B------:R-:W-:Y:S01]  /*1330*/  @!P1 FADD.FTZ R36, R21, R38 ;  /* 0x0000002615249221 */ /* 0x000fe20000010000 */
[----:B------:R-:W-:-:S03]  /*1340*/  ISETP.EQ.U32.AND P1, PT, RZ, UR12, PT ;  /* 0x0000000cff007c0c */ /* 0x000fc6000bf22070 */
        /* <DEDUP_REMOVED lines=8> */
[----:B------:R-:W1:Y:S01]  /*13d0*/  SHFL.BFLY PT, R28, R21, 0x4, 0x1f ;  /* 0x0c801f00151c7f89 */ /* 0x000e6200000e0000 */
[----:B------:R-:W-:-:S03]  /*13e0*/  @!P0 MOV R39, 0x400 ;  /* 0x0000040000278802 */ /* 0x000fc60000000f00 */
[----:B------:R-:W2:Y:S01]  /*13f0*/  SHFL.BFLY PT, R29, R20, 0x4, 0x1f ;  /* 0x0c801f00141d7f89 */ /* 0x000ea200000e0000 */
[----:B-1----:R-:W-:Y:S01]  /*1400*/  FADD.FTZ R28, R21, R28 ;  /* 0x0000001c151c7221 */ /* 0x002fe20000010000 */
[----:B--2---:R-:W-:-:S04]  /*1410*/  FADD.FTZ R29, R20, R29 ;  /* 0x0000001d141d7221 */ /* 0x004fc80000010000 */
[----:B------:R-:W1:Y:S04]  /*1420*/  SHFL.BFLY PT, R37, R28, 0x2, 0x1f ;  /* 0x0c401f001c257f89 */ /* 0x000e6800000e0000 */
[----:B------:R-:W2:Y:S01]  /*1430*/  SHFL.BFLY PT, R36, R29, 0x2, 0x1f ;  /* 0x0c401f001d247f89 */ /* 0x000ea200000e0000 */
[----:B-1----:R-:W-:Y:S01]  /*1440*/  FADD.FTZ R37, R28, R37 ;  /* 0x000000251c257221 */ /* 0x002fe20000010000 */
[----:B------:R-:W-:Y:S01]  /*1450*/  @!P0 VIADD R28, R39, 0xc80 ;  /* 0x00000c80271c8836 */ /* 0x000fe20000000000 */
[----:B------:R-:W-:Y:S01]  /*1460*/  @!P0 SHF.R.U32.HI R39, RZ, 0x2, R2 ;  /* 0x00000002ff278819 */ /* 0x000fe20000011602 */
[----:B--2---:R-:W-:Y:S02]  /*1470*/  FADD.FTZ R36, R29, R36 ;  /* 0x000000241d247221 */ /* 0x004fe40000010000 */
[----:B------:R-:W1:Y:S01]  /*1480*/  SHFL.BFLY PT, R38, R37, 0x1, 0x1f ;  /* 0x0c201f0025267f89 */ /* 0x000e6200000e0000 */
[----:B0-----:R-:W-:-:S02]  /*1490*/  @!P0 LEA R29, R41, R28, 0x18 ;  /* 0x0000001c291d8211 */ /* 0x001fc400078ec0ff */
[----:B------:R-:W-:Y:S01]  /*14a0*/  @!P0 LOP3.LUT R28, R39, 0x3ffffff8, RZ, 0xc0, !PT ;  /* 0x3ffffff8271c8812 */ /* 0x000fe200078ec0ff */
[----:B------:R-:W0:Y:S03]  /*14b0*/  SHFL.BFLY PT, R21, R36, 0x1, 0x1f ;  /* 0x0c201f0024157f89 */ /* 0x000e2600000e0000 */
[----:B------:R-:W-:Y:S01]  /*14c0*/  @!P0 IADD3 R28, R28, R29, RZ ;  /* 0x0000001d1c1c8210 */ /* 0x000fe20007ffe0ff */
[----:B-1----:R-:W-:-:S04]  /*14d0*/  FADD.FTZ R20, R37, R38 ;  /* 0x0000002625147221 */ /* 0x002fc80000010000 */
[----:B------:R-:W-:Y:S01]  /*14e0*/  @!P0 FMUL.FTZ R20, R20, 2.4414062863797880709e-05 ;  /* 0x37cccccd14148820 */ /* 0x000fe20000410000 */
[----:B0-----:R-:W-:-:S03]  /*14f0*/  FADD.FTZ R38, R36, R21 ;  /* 0x0000001524267221 */ /* 0x001fc60000010000 */
[----:B------:R-:W-:-:S04]  /*1500*/  @!P0 FMUL.FTZ R21, R20, R20 ;  /* 0x0000001414158220 */ /* 0x000fc80000410000 */
[----:B------:R-:W-:-:S05]  /*1510*/  @!P0 FFMA.FTZ R21, R38, 2.4414062863797880709e-05, -R21 ;  /* 0x37cccccd26158823 */ /* 0x000fca0000010815 */
[----:B------:R-:W-:-:S05]  /*1520*/  @!P0 FMNMX.FTZ R21, RZ, R21, !PT ;  /* 0x00000015ff158209 */ /* 0x000fca0007810000 */
[----:B------:R0:W-:Y:S01]  /*1530*/  @!P0 STS.64 [R28], R20 ;  /* 0x000000141c008388 */ /* 0x0001e20000000a00 */
[----:B------:R-:W-:Y:S01]  /*1540*/  BAR.SYNC.DEFER_BLOCKING 0x0 ;  /* 0x0000000000007b1d */ /* 0x000fe20000010000 */
[----:B------:R-:W-:-:S04]  /*1550*/  LOP3.LUT P0, RZ, R4, 0x3f, RZ, 0xc0, !PT ;  /* 0x0000003f04ff7812 */ /* 0x000fc8000780c0ff */
[----:B------:R-:W-:-:S04]  /*1560*/  ISETP.GT.U32.OR P0, PT, R2, 0x7, P0 ;  /* 0x000000070200780c */ /* 0x000fc80000704470 */
[----:B------:R-:W-:-:S13]  /*1570*/  ISETP.EQ.OR.EX P0, PT, RZ, UR13, P0, P1 ;  /* 0x0000000dff007c0c */ /* 0x000fda0008702710 */
[----:B0-----:R-:W-:Y:S05]  /*1580*/  @P0 BRA `(.L_x_1673) ;  /* 0x0000000000440947 */ /* 0x001fea0003800000 */
[----:B------:R-:W0:Y:S01]  /*1590*/  S2UR UR7, SR_CgaCtaId ;  /* 0x00000000000779c3 */ /* 0x000e220000008800 */
[----:B------:R-:W-:Y:S01]  /*15a0*/  UMOV UR6, 0x400 ;  /* 0x0000040000067882 */ /* 0x000fe20000000000 */
[C---:B------:R-:W-:Y:S01]  /*15b0*/  SHF.L.U32 R29, R5.reuse, 0x3, RZ ;  /* 0x00000003051d7819 */ /* 0x040fe200000006ff */
[----:B------:R-:W-:Y:S01]  /*15c0*/  UIADD3 UR6, UR6, 0xc80, URZ ;  /* 0x00000c8006067890 */ /* 0x000fe2000fffe03f */
[----:B------:R-:W-:Y:S02]  /*15d0*/  SHF.L.U64.HI R37, R5, 0x3, R8 ;  /* 0x0000000305257819 */ /* 0x000fe40000010208 */
        /* <DEDUP_REMOVED lines=12> */
.L_x_1673:
[----:B------:R-:W-:Y:S05]  /*16a0*/  BSYNC B0 ;  /* 0x0000000000007941 */ /* 0x000fea0003800000 */
.L_x_1672:
[----:B------:R-:W1:Y:S01]  /*16b0*/  S2UR UR7, SR_CgaCtaId ;  /* 0x00000000000779c3 */ /* 0x000e620000008800 */
[----:B0-----:R-:W-:Y:S01]  /*16c0*/  SHF.L.U32 R20, R5, 0x3, RZ ;  /* 0x0000000305147819 */ /* 0x001fe200000006ff */
[----:B------:R-:W-:Y:S01]  /*16d0*/  IMAD R7, R7, 0x50, R10 ;  /* 0x0000005007077824 */ /* 0x000fe200078e020a */
[----:B------:R-:W-:Y:S01]  /*16e0*/  UMOV UR6, 0x400 ;  /* 0x0000040000067882 */ /* 0x000fe20000000000 */
[----:B------:R-:W-:Y:S01]  /*16f0*/  SHF.L.U32 R33, R33, 0x10, RZ ;  /* 0x0000001021217819 */ /* 0x000fe200000006ff */
[----:B------:R-:W-:Y:S01]  /*1700*/  UIADD3 UR6, UR6, 0xc80, URZ ;  /* 0x00000c8006067890 */ /* 0x000fe2000fffe03f */
[----:B------:R-:W-:Y:S01]  /*1710*/  LOP3.LUT R20, R20, 0x8, RZ, 0xc0, !PT ;  /* 0x0000000814147812 */ /* 0x000fe200078ec0ff */
[----:B------:R-:W-:Y:S01]  /*1720*/  IMAD.SHL.U32 R28, R7, 0x4, RZ ;  /* 0x00000004071c7824 */ /* 0x000fe200078e00ff */
[----:B------:R-:W-:Y:S01]  /*1730*/  SHF.L.U32 R24, R24, 0x10, RZ ;  /* 0x0000001018187819 */ /* 0x000fe200000006ff */
[----:B------:R-:W-:Y:S01]  /*1740*/  IMAD.U32 R37, R30, 0x10000, RZ ;  /* 0x000100001e257824 */ /* 0x000fe200078e00ff */
[----:B------:R-:W-:Y:S01]  /*1750*/  IADD3 R7, RZ, -R20, RZ ;  /* 0x80000014ff077210 */ /* 0x000fe20007ffe0ff */
[----:B------:R-:W-:Y:S01]  /*1760*/  IMAD.WIDE.U32 R20, R28, -0x33333333, RZ ;  /* 0xcccccccd1c147825 */ /* 0x000fe200078e00ff */
[----:B------:R-:W-:Y:S01]  /*1770*/  SHF.L.U32 R35, R35, 0x10, RZ ;  /* 0x0000001023237819 */ /* 0x000fe200000006ff */
[----:B------:R-:W-:Y:S01]  /*1780*/  ULOP3.LUT UR4, UR4, 0x1, URZ, 0x3c, !UPT ;  /* 0x0000000104047892 */ /* 0x000fe2000f8e3c3f */
[----:B------:R-:W-:Y:S01]  /*1790*/  MOV R20, R7 ;  /* 0x0000000700147202 */ /* 0x000fe20000000f00 */
[----:B------:R-:W-:Y:S01]  /*17a0*/  IMAD.U32 R36, R27, 0x10000, RZ ;  /* 0x000100001b247824 */ /* 0x000fe200078e00ff */
[----:B------:R-:W-:-:S02]  /*17b0*/  SHF.L.U32 R34, R34, 0x10, RZ ;  /* 0x0000001022227819 */ /* 0x000fc400000006ff */
[----:B------:R-:W-:Y:S02]  /*17c0*/  LEA.HI R20, R21, R20, RZ, 0x1b ;  /* 0x0000001415147211 */ /* 0x000fe400078fd8ff */
[----:B------:R-:W-:Y:S02]  /*17d0*/  SHF.L.U32 R47, R18, 0x10, RZ ;  /* 0x00000010122f7819 */ /* 0x000fe400000006ff */
[----:B------:R-:W-:Y:S01]  /*17e0*/  SHF.L.U32 R25, R25, 0x10, RZ ;  /* 0x0000001019197819 */ /* 0x000fe200000006ff */
[----:B-1----:R-:W-:-:S06]  /*17f0*/  ULEA UR6, UR7, UR6, 0x18 ;  /* 0x0000000607067291 */ /* 0x002fcc000f8ec03f */
[----:B------:R-:W-:Y:S01]  /*1800*/  LEA R20, R20, UR6, 0x3 ;  /* 0x0000000614147c11 */ /* 0x000fe2000f8e18ff */
[----:B------:R-:W-:-:S05]  /*1810*/  ULDC UR6, c[0x0][0x230] ;  /* 0x00008c0000067ab9 */ /* 0x000fca0000000800 */
[----:B------:R-:W0:Y:S02]  /*1820*/  LDS.64 R20, [R20] ;  /* 0x0000000014147984 */ /* 0x000e240000000a00 */
[----:B0-----:R-:W-:Y:S01]  /*1830*/  FADD.FTZ R7, R21, UR6 ;  /* 0x0000000615077e21 */ /* 0x001fe20008010000 */
[--C-:B------:R-:W-:Y:S01]  /*1840*/  FADD.FTZ R10, R3, -R20.reuse ;  /* 0x80000014030a7221 */ /* 0x100fe20000010000 */
[----:B------:R-:W-:Y:S02]  /*1850*/  IMAD.U32 R21, R26, 0x10000, RZ ;  /* 0x000100001a157824 */ /* 0x000fe400078e00ff */
[----:B------:R-:W-:Y:S01]  /*1860*/  FADD.FTZ R26, -R20, R33 ;  /* 0x00000021141a7221 */ /* 0x000fe20000010100 */
[----:B------:R-:W-:Y:S01]  /*1870*/  SHF.L.U32 R33, R32, 0x10, RZ ;  /* 0x0000001020217819 */ /* 0x000fe200000006ff */
[--C-:B------:R-:W-:Y:S01]  /*1880*/  FADD.FTZ R38, R49, -R20.reuse ;  /* 0x8000001431267221 */ /* 0x100fe20000010000 */
[----:B------:R-:W0:Y:S01]  /*1890*/  MUFU.RSQ R7, R7 ;  /* 0x0000000700077308 */ /* 0x000e220000001400 */
[----:B------:R-:W-:Y:S01]  /*18a0*/  SHF.L.U32 R49, R22, 0x10, RZ ;  /* 0x0000001016317819 */ /* 0x000fe200000006ff */
[----:B------:R-:W-:Y:S01]  /*18b0*/  FADD.FTZ R44, R53, -R20 ;  /* 0x80000014352c7221 */ /* 0x000fe20000010000 */
[C---:B------:R-:W-:Y:S01]  /*18c0*/  FADD.FTZ R32, -R20.reuse, R33 ;  /* 0x0000002114207221 */ /* 0x040fe20000010100 */
[----:B------:R-:W-:Y:S01]  /*18d0*/  SHF.L.U32 R33, R31, 0x10, RZ ;  /* 0x000000101f217819 */ /* 0x000fe200000006ff */
[C---:B------:R-:W-:Y:S01]  /*18e0*/  FADD.FTZ R46, -R20.reuse, R37 ;  /* 0x00000025142e7221 */ /* 0x040fe20000010100 */
[C---:B------:R-:W-:Y:S01]  /*18f0*/  FADD.FTZ R50, -R20.reuse, R49 ;  /* 0x0000003114327221 */ /* 0x040fe20000010100 */
[----:B------:R-:W-:Y:S01]  /*1900*/  FADD.FTZ R48, -R20, R47 ;  /* 0x0000002f14307221 */ /* 0x000fe20000010100 */
[----:B------:R-:W-:Y:S01]  /*1910*/  ULDC.64 UR6, c[0x0][0x210] ;  /* 0x0000840000067ab9 */ /* 0x000fe20000000a00 */
[----:B0-----:R-:W-:Y:S01]  /*1920*/  FMUL.FTZ R10, R10, R7 ;  /* 0x000000070a0a7220 */ /* 0x001fe20000410000 */
[C---:B------:R-:W-:Y:S01]  /*1930*/  FMUL.FTZ R29, R7.reuse, R26 ;  /* 0x0000001a071d7220 */ /* 0x040fe20000410000 */
[C---:B------:R-:W-:Y:S01]  /*1940*/  FMUL.FTZ R31, R7.reuse, R44 ;  /* 0x0000002c071f7220 */ /* 0x040fe20000410000 */
[----:B------:R-:W-:Y:S01]  /*1950*/  FMUL.FTZ R32, R7, R32 ;  /* 0x0000002007207220 */ /* 0x000fe20000410000 */
[----:B------:R-:W-:Y:S01]  /*1960*/  FFMA.FTZ R3, R10, R24, R21 ;  /* 0x000000180a037223 */ /* 0x000fe20000010015 */
[----:B------:R-:W-:Y:S01]  /*1970*/  FFMA.FTZ R10, R29, R35, R34 ;  /* 0x000000231d0a7223 */ /* 0x000fe20000010022 */
[----:B------:R-:W-:Y:S01]  /*1980*/  SHF.L.U32 R29, R19, 0x10, RZ ;  /* 0x00000010131d7819 */ /* 0x000fe200000006ff */
[C---:B------:R-:W-:Y:S01]  /*1990*/  FMUL.FTZ R19, R7.reuse, R38 ;  /* 0x0000002607137220 */ /* 0x040fe20000410000 */
[----:B------:R-:W-:Y:S01]  /*19a0*/  SHF.L.U32 R38, R16, 0x10, RZ ;  /* 0x0000001010267819 */ /* 0x000fe200000006ff */
[C---:B------:R-:W-:Y:S01]  /*19b0*/  FADD.FTZ R44, -R20.reuse, R33 ;  /* 0x00000021142c7221 */ /* 0x040fe20000010100 */
[----:B------:R-:W-:Y:S01]  /*19c0*/  FMUL.FTZ R37, R7, R46 ;  /* 0x0000002e07257220 */ /* 0x000fe20000410000 */
[----:B------:R-:W-:Y:S01]  /*19d0*/  FADD.FTZ R40, -R20, R29 ;  /* 0x0000001d14287221 */ /* 0x000fe20000010100 */
[----:B------:R-:W-:Y:S01]  /*19e0*/  FADD.FTZ R16, R51, -R20 ;  /* 0x8000001433107221 */ /* 0x000fe20000010000 */
[----:B------:R-:W-:Y:S01]  /*19f0*/  FMUL.FTZ R50, R7, R50 ;  /* 0x0000003207327220 */ /* 0x000fe20000410000 */
[----:B------:R-:W-:Y:S01]  /*1a00*/  SHF.L.U32 R29, R17, 0x10, RZ ;  /* 0x00000010111d7819 */ /* 0x000fe200000006ff */
[----:B------:R-:W-:Y:S01]  /*1a10*/  FMUL.FTZ R17, R7, R40 ;  /* 0x0000002807117220 */ /* 0x000fe20000410000 */
[----:B------:R-:W-:Y:S01]  /*1a20*/  SHF.L.U32 R51, R23, 0x10, RZ ;  /* 0x0000001017337819 */ /* 0x000fe200000006ff */
[--C-:B------:R-:W-:Y:S01]  /*1a30*/  FFMA.FTZ R32, R35, R32, R34.reuse ;  /* 0x0000002023207223 */ /* 0x100fe20000010022 */
[----:B------:R-:W-:Y:S01]  /*1a40*/  FMUL.FTZ R33, R7, R44 ;  /* 0x0000002c07217220 */ /* 0x000fe20000410000 */
[----:B------:R-:W-:Y:S01]  /*1a50*/  FFMA.FTZ R37, R35, R37, R34 ;  /* 0x0000002523257223 */ /* 0x000fe20000010022 */
[----:B------:R-:W-:Y:S01]  /*1a60*/  FADD.FTZ R44, R55, -R20 ;  /* 0x80000014372c7221 */ /* 0x000fe20000010000 */
[----:B------:R-:W-:Y:S01]  /*1a70*/  FMUL.FTZ R22, R7, R48 ;  /* 0x0000003007167220 */ /* 0x000fe20000410000 */
[----:B------:R-:W-:Y:S01]  /*1a80*/  FFMA.FTZ R34, R35, R50, R34 ;  /* 0x0000003223227223 */ /* 0x000fe20000010022 */
[----:B------:R-:W-:Y:S01]  /*1a90*/  FMUL.FTZ R27, R10, -1.4426950216293334961 ;  /* 0xbfb8aa3b0a1b7820 */ /* 0x000fe20000410000 */
[--C-:B------:R-:W-:Y:S01]  /*1aa0*/  FADD.FTZ R46, R57, -R20.reuse ;  /* 0x80000014392e7221 */ /* 0x100fe20000010000 */
[--C-:B------:R-:W-:Y:S01]  /*1ab0*/  FADD.FTZ R48, R59, -R20.reuse ;  /* 0x800000143b307221 */ /* 0x100fe20000010000 */
[----:B------:R-:W-:Y:S01]  /*1ac0*/  FADD.FTZ R50, R61, -R20 ;  /* 0x800000143d327221 */ /* 0x000fe20000010000 */
[----:B------:R-:W-:Y:S01]  /*1ad0*/  FFMA.FTZ R19, R19, R25, R36 ;  /* 0x0000001913137223 */ /* 0x000fe20000010024 */
[----:B------:R-:W-:Y:S01]  /*1ae0*/  FFMA.FTZ R17, R17, R29, R38 ;  /* 0x0000001d11117223 */ /* 0x000fe20000010026 */
[----:B------:R-:W-:Y:S01]  /*1af0*/  FADD.FTZ R20, -R20, R51 ;  /* 0x0000003314147221 */ /* 0x000fe20000010100 */
[C---:B------:R-:W-:Y:S01]  /*1b00*/  FMUL.FTZ R16, R7.reuse, R16 ;  /* 0x0000001007107220 */ /* 0x040fe20000410000 */
[C---:B------:R-:W-:Y:S01]  /*1b10*/  FMUL.FTZ R30, R7.reuse, R44 ;  /* 0x0000002c071e7220 */ /* 0x040fe20000410000 */
[----:B------:R-:W-:Y:S01]  /*1b20*/  FMUL.FTZ R49, R7, R48 ;  /* 0x0000003007317220 */ /* 0x000fe20000410000 */
[----:B------:R-:W-:Y:S01]  /*1b30*/  FMUL.FTZ R26, R3, -1.4426950216293334961 ;  /* 0xbfb8aa3b031a7820 */ /* 0x000fe20000410000 */
[----:B------:R-:W-:Y:S01]  /*1b40*/  FMUL.FTZ R40, R19, -1.4426950216293334961 ;  /* 0xbfb8aa3b13287820 */ /* 0x000fe20000410000 */
[----:B------:R-:W-:Y:S01]  /*1b50*/  FMUL.FTZ R39, R17, -1.4426950216293334961 ;  /* 0xbfb8aa3b11277820 */ /* 0x000fe20000410000 */
[----:B------:R-:W-:Y:S01]  /*1b60*/  FMUL.FTZ R20, R7, R20 ;  /* 0x0000001407147220 */ /* 0x000fe20000410000 */
[----:B------:R-:W0:Y:S01]  /*1b70*/  MUFU.EX2 R27, R27 ;  /* 0x0000001b001b7308 */ /* 0x000e220000000800 */
[C-C-:B------:R-:W-:Y:S01]  /*1b80*/  FFMA.FTZ R16, R24.reuse, R16, R21.reuse ;  /* 0x0000001018107223 */ /* 0x140fe20000010015 */
[----:B------:R-:W-:Y:S01]  /*1b90*/  FFMA.FTZ R31, R25, R31, R36 ;  /* 0x0000001f191f7223 */ /* 0x000fe20000010024 */
[--C-:B------:R-:W-:Y:S01]  /*1ba0*/  FFMA.FTZ R33, R29, R33, R38.reuse ;  /* 0x000000211d217223 */ /* 0x100fe20000010026 */
[C-C-:B------:R-:W-:Y:S01]  /*1bb0*/  FFMA.FTZ R30, R24.reuse, R30, R21.reuse ;  /* 0x0000001e181e7223 */ /* 0x140fe20000010015 */
[----:B------:R-:W-:Y:S01]  /*1bc0*/  FMUL.FTZ R18, R7, R46 ;  /* 0x0000002e07127220 */ /* 0x000fe20000410000 */
[--C-:B------:R-:W-:Y:S01]  /*1bd0*/  FFMA.FTZ R22, R29, R22, R38.reuse ;  /* 0x000000161d167223 */ /* 0x100fe20000010026 */
[----:B------:R-:W-:Y:S01]  /*1be0*/  FFMA.FTZ R21, R24, R49, R21 ;  /* 0x0000003118157223 */ /* 0x000fe20000010015 */
[----:B------:R-:W-:Y:S01]  /*1bf0*/  FMUL.FTZ R49, R7, R50 ;  /* 0x0000003207317220 */ /* 0x000fe20000410000 */
[----:B------:R-:W-:Y:S01]  /*1c00*/  FFMA.FTZ R38, R29, R20, R38 ;  /* 0x000000141d267223 */ /* 0x000fe20000010026 */
[----:B------:R-:W-:Y:S01]  /*1c10*/  FMUL.FTZ R42, R16, -1.4426950216293334961 ;  /* 0xbfb8aa3b102a7820 */ /* 0x000fe20000410000 */
[----:B------:R-:W1:Y:S01]  /*1c20*/  MUFU.EX2 R26, R26 ;  /* 0x0000001a001a7308 */ /* 0x000e620000000800 */
[----:B------:R-:W-:Y:S01]  /*1c30*/  FMUL.FTZ R43, R31, -1.4426950216293334961 ;  /* 0xbfb8aa3b1f2b7820 */ /* 0x000fe20000410000 */
[----:B------:R-:W-:Y:S01]  /*1c40*/  FMUL.FTZ R44, R33, -1.4426950216293334961 ;  /* 0xbfb8aa3b212c7820 */ /* 0x000fe20000410000 */
[C-C-:B------:R-:W-:Y:S01]  /*1c50*/  FFMA.FTZ R18, R25.reuse, R18, R36.reuse ;  /* 0x0000001219127223 */ /* 0x140fe20000010024 */
[----:B------:R-:W-:Y:S01]  /*1c60*/  FFMA.FTZ R36, R25, R49, R36 ;  /* 0x0000003119247223 */ /* 0x000fe20000010024 */
[----:B------:R-:W-:Y:S01]  /*1c70*/  FMUL.FTZ R7, R38, -1.4426950216293334961 ;  /* 0xbfb8aa3b26077820 */ /* 0x000fe20000410000 */
        /* <DEDUP_REMOVED lines=8> */
[--C-:B------:R-:W-:Y:S01]  /*1d00*/  SHF.R.S32.HI R29, RZ, 0x1f, R28.reuse ;  /* 0x0000001fff1d7819 */ /* 0x100fe2000001141c */
[----:B------:R-:W-:Y:S01]  /*1d10*/  FMUL.FTZ R48, R22, -1.4426950216293334961 ;  /* 0xbfb8aa3b16307820 */ /* 0x000fe20000410000 */
[----:B------:R-:W-:Y:S01]  /*1d20*/  MUFU.EX2 R39, R39 ;  /* 0x0000002700277308 */ /* 0x000fe20000000800 */
[----:B0-----:R-:W-:Y:S01]  /*1d30*/  FADD.FTZ R27, R27, 1 ;  /* 0x3f8000001b1b7421 */ /* 0x001fe20000010000 */
[----:B-1----:R-:W-:Y:S01]  /*1d40*/  FADD.FTZ R20, R26, 1 ;  /* 0x3f8000001a147421 */ /* 0x002fe20000010000 */
[----:B------:R-:W-:-:S05]  /*1d50*/  IMAD.WIDE.U32 R28, R9, 0xa0000, R28 ;  /* 0x000a0000091c7825 */ /* 0x000fca00078e001c */
[----:B------:R-:W-:Y:S01]  /*1d60*/  MUFU.EX2 R42, R42 ;  /* 0x0000002a002a7308 */ /* 0x000fe20000000800 */
[----:B--2---:R-:W-:-:S07]  /*1d70*/  FADD.FTZ R40, R40, 1 ;  /* 0x3f80000028287421 */ /* 0x004fce0000010000 */
[----:B------:R-:W-:Y:S08]  /*1d80*/  MUFU.EX2 R43, R43 ;  /* 0x0000002b002b7308 */ /* 0x000ff00000000800 */
[----:B------:R-:W0:Y:S08]  /*1d90*/  MUFU.EX2 R44, R44 ;  /* 0x0000002c002c7308 */ /* 0x000e300000000800 */
[----:B------:R-:W1:Y:S08]  /*1da0*/  MUFU.EX2 R23, R35 ;  /* 0x0000002300177308 */ /* 0x000e700000000800 */
[----:B------:R1:W2:Y:S01]  /*1db0*/  MUFU.EX2 R25, R50 ;  /* 0x0000003200197308 */ /* 0x0002a20000000800 */
[----:B0-----:R-:W-:-:S07]  /*1dc0*/  FADD.FTZ R44, R44, 1 ;  /* 0x3f8000002c2c7421 */ /* 0x001fce0000010000 */
[----:B------:R-:W0:Y:S01]  /*1dd0*/  MUFU.EX2 R7, R7 ;  /* 0x0000000700077308 */ /* 0x000e220000000800 */
[----:B-1----:R-:W-:Y:S01]  /*1de0*/  FADD.FTZ R50, R23, 1 ;  /* 0x3f80000017327421 */ /* 0x002fe20000010000 */
[----:B------:R-:W-:-:S06]  /*1df0*/  IADD3 R23, P0, R15, R28, RZ ;  /* 0x0000001c0f177210 */ /* 0x000fcc0007f1e0ff */
[----:B------:R-:W1:Y:S01]  /*1e00*/  MUFU.EX2 R41, R41 ;  /* 0x0000002900297308 */ /* 0x000e620000000800 */
[----:B--2---:R-:W-:-:S07]  /*1e10*/  FADD.FTZ R9, R25, 1 ;  /* 0x3f80000019097421 */ /* 0x004fce0000010000 */
[----:B------:R-:W-:Y:S01]  /*1e20*/  MUFU.EX2 R45, R45 ;  /* 0x0000002d002d7308 */ /* 0x000fe20000000800 */
[----:B0-----:R-:W-:-:S07]  /*1e30*/  FADD.FTZ R7, R7, 1 ;  /* 0x3f80000007077421 */ /* 0x001fce0000010000 */
[----:B------:R-:W0:Y:S01]  /*1e40*/  MUFU.EX2 R46, R46 ;  /* 0x0000002e002e7308 */ /* 0x000e220000000800 */
[----:B-1----:R-:W-:-:S07]  /*1e50*/  FADD.FTZ R41, R41, 1 ;  /* 0x3f80000029297421 */ /* 0x002fce0000010000 */
[----:B------:R-:W1:Y:S08]  /*1e60*/  MUFU.EX2 R47, R47 ;  /* 0x0000002f002f7308 */ /* 0x000e700000000800 */
[----:B------:R-:W-:Y:S01]  /*1e70*/  MUFU.EX2 R49, R49 ;  /* 0x0000003100317308 */ /* 0x000fe20000000800 */
[----:B0-----:R-:W-:-:S07]  /*1e80*/  FADD.FTZ R46, R46, 1 ;  /* 0x3f8000002e2e7421 */ /* 0x001fce0000010000 */
[----:B------:R0:W2:Y:S08]  /*1e90*/  MUFU.EX2 R24, R48 ;  /* 0x0000003000187308 */ /* 0x0000b00000000800 */
[----:B------:R3:W4:Y:S01]  /*1ea0*/  MUFU.RCP R35, R27 ;  /* 0x0000001b00237308 */ /* 0x0007220000001000 */
[----:B0-----:R-:W-:Y:S01]  /*1eb0*/  FADD.FTZ R48, R39, 1 ;  /* 0x3f80000027307421 */ /* 0x001fe20000010000 */
[----:B------:R-:W-:Y:S01]  /*1ec0*/  FADD.FTZ R39, R42, 1 ;  /* 0x3f8000002a277421 */ /* 0x000fe20000010000 */
[----:B------:R-:W-:Y:S01]  /*1ed0*/  FADD.FTZ R42, R43, 1 ;  /* 0x3f8000002b2a7421 */ /* 0x000fe20000010000 */
[----:B------:R-:W-:Y:S01]  /*1ee0*/  FADD.FTZ R43, R45, 1 ;  /* 0x3f8000002d2b7421 */ /* 0x000fe20000010000 */
[----:B-1----:R-:W-:-:S03]  /*1ef0*/  FADD.FTZ R45, R47, 1 ;  /* 0x3f8000002f2d7421 */ /* 0x002fc60000010000 */
[----:B------:R-:W0:Y:S01]  /*1f00*/  MUFU.RCP R20, R20 ;  /* 0x0000001400147308 */ /* 0x000e220000001000 */
[----:B---3--:R-:W-:Y:S01]  /*1f10*/  IADD3 R27, R11, R29, RZ ;  /* 0x0000001d0b1b7210 */ /* 0x008fe20007ffe0ff */
[----:B--2---:R-:W-:Y:S01]  /*1f20*/  FADD.FTZ R24, R24, 1 ;  /* 0x3f80000018187421 */ /* 0x004fe20000010000 */
[-C--:B------:R-:W-:Y:S02]  /*1f30*/  IADD3 R11, P1, R12, R28.reuse, RZ ;  /* 0x0000001c0c0b7210 */ /* 0x080fe40007f3e0ff */
[----:B------:R-:W-:Y:S02]  /*1f40*/  IADD3.X R54, RZ, R27, RZ, P0, !PT ;  /* 0x0000001bff367210 */ /* 0x000fe400007fe4ff */
[----:B------:R-:W-:Y:S01]  /*1f50*/  LEA R12, P3, R11, UR6, 0x1 ;  /* 0x000000060b0c7c11 */ /* 0x000fe2000f8608ff */
[----:B------:R-:W1:Y:S01]  /*1f60*/  MUFU.RCP R40, R40 ;  /* 0x0000002800287308 */ /* 0x000e620000001000 */
[----:B------:R-:W-:Y:S01]  /*1f70*/  IMAD.X R26, RZ, RZ, R27, P1 ;  /* 0x000000ffff1a7224 */ /* 0x000fe200008e061b */
[-C--:B------:R-:W-:Y:S01]  /*1f80*/  IADD3 R25, P1, R14, R28.reuse, RZ ;  /* 0x0000001c0e197210 */ /* 0x080fe20007f3e0ff */
[----:B----4-:R-:W-:Y:S01]  /*1f90*/  FMUL.FTZ R35, R10, R35 ;  /* 0x000000230a237220 */ /* 0x010fe20000410000 */
[----:B------:R-:W-:-:S02]  /*1fa0*/  IADD3 R28, P2, R13, R28, RZ ;  /* 0x0000001c0d1c7210 */ /* 0x000fc40007f5e0ff */
[----:B------:R-:W-:Y:S01]  /*1fb0*/  LEA.HI.X R13, R11, UR7, R26, 0x1, P3 ;  /* 0x000000070b0d7c11 */ /* 0x000fe200098f0c1a */
[----:B------:R-:W-:Y:S01]  /*1fc0*/  FADD.FTZ R11, R49, 1 ;  /* 0x3f800000310b7421 */ /* 0x000fe20000010000 */
[----:B------:R-:W2:Y:S01]  /*1fd0*/  MUFU.RCP R48, R48 ;  /* 0x0000003000307308 */ /* 0x000ea20000001000 */
[----:B0-----:R-:W-:Y:S01]  /*1fe0*/  FMUL.FTZ R20, R3, R20 ;  /* 0x0000001403147220 */ /* 0x001fe20000410000 */
[-C--:B------:R-:W-:Y:S02]  /*1ff0*/  IADD3.X R15, RZ, R27.reuse, RZ, P2, !PT ;  /* 0x0000001bff0f7210 */ /* 0x080fe400017fe4ff */
[----:B------:R-:W-:Y:S02]  /*2000*/  LEA R14, P0, R28, UR6, 0x1 ;  /* 0x000000061c0e7c11 */ /* 0x000fe4000f8008ff */
[----:B------:R-:W-:Y:S02]  /*2010*/  F2FP.BF16.F32.PACK_AB R20, R35, R20 ;  /* 0x000000142314723e */ /* 0x000fe400000010ff */
[----:B------:R-:W0:Y:S01]  /*2020*/  MUFU.RCP R42, R42 ;  /* 0x0000002a002a7308 */ /* 0x000e220000001000 */
[----:B-1----:R-:W-:Y:S01]  /*2030*/  FMUL.FTZ R40, R19, R40 ;  /* 0x0000002813287220 */ /* 0x002fe20000410000 */
[----:B------:R-:W-:Y:S01]  /*2040*/  PRMT R3, R20, 0x7632, R3 ;  /* 0x0000763214037816 */ /* 0x000fe20000000003 */
[----:B------:R-:W-:Y:S01]  /*2050*/  STG.E.U16 desc[UR8][R12.64], R20 ;  /* 0x000000140c007986 */ /* 0x000fe2000c101508 */
[----:B------:R-:W-:-:S02]  /*2060*/  IADD3.X R52, RZ, R27, RZ, P1, !PT ;  /* 0x0000001bff347210 */ /* 0x000fc40000ffe4ff */
[----:B------:R-:W-:Y:S01]  /*2070*/  LEA.HI.X R15, R28, UR7, R15, 0x1, P0 ;  /* 0x000000071c0f7c11 */ /* 0x000fe200080f0c0f */
[----:B------:R-:W-:Y:S01]  /*2080*/  STG.E.U16 desc[UR8][R12.64+0x2], R3 ;  /* 0x000002030c007986 */ /* 0x000fe2000c101508 */
[----:B------:R-:W1:Y:S01]  /*2090*/  MUFU.RCP R44, R44 ;  /* 0x0000002c002c7308 */ /* 0x000e620000001000 */
[----:B--2---:R-:W-:Y:S01]  /*20a0*/  FMUL.FTZ R17, R17, R48 ;  /* 0x0000003011117220 */ /* 0x004fe20000410000 */
[----:B------:R-:W-:Y:S02]  /*20b0*/  LEA R26, P2, R23, UR6, 0x1 ;  /* 0x00000006171a7c11 */ /* 0x000fe4000f8408ff */
[----:B------:R-:W-:Y:S02]  /*20c0*/  IADD3 R5, P0, R5, 0x5, RZ ;  /* 0x0000000505057810 */ /* 0x000fe40007f1e0ff */
[----:B------:R-:W-:Y:S02]  /*20d0*/  F2FP.BF16.F32.PACK_AB R40, R17, R40 ;  /* 0x000000281128723e */ /* 0x000fe400000010ff */
[----:B------:R-:W2:Y:S01]  /*20e0*/  MUFU.RCP R7, R7 ;  /* 0x0000000700077308 */ /* 0x000ea20000001000 */
[----:B0-----:R-:W-:Y:S01]  /*20f0*/  FMUL.FTZ R42, R31, R42 ;  /* 0x0000002a1f2a7220 */ /* 0x001fe20000410000 */
[----:B------:R-:W-:Y:S01]  /*2100*/  LEA.HI.X R27, R23, UR7, R54, 0x1, P2 ;  /* 0x00000007171b7c11 */ /* 0x000fe200090f0c36 */
[----:B------:R-:W-:Y:S01]  /*2110*/  STG.E.U16 desc[UR8][R12.64+0x4], R40 ;  /* 0x000004280c007986 */ /* 0x000fe2000c101508 */
[----:B------:R-:W-:-:S02]  /*2120*/  IADD3.X R8, RZ, R8, RZ, P0, !PT ;  /* 0x00000008ff087210 */ /* 0x000fc400007fe4ff */
[----:B------:R-:W-:Y:S02]  /*2130*/  ISETP.GE.U32.AND P0, PT, R5, UR10, PT ;  /* 0x0000000a05007c0c */ /* 0x000fe4000bf06070 */
[----:B------:R-:W0:Y:S01]  /*2140*/  MUFU.RCP R39, R39 ;  /* 0x0000002700277308 */ /* 0x000e220000001000 */
[----:B-1----:R-:W-:Y:S01]  /*2150*/  FMUL.FTZ R33, R33, R44 ;  /* 0x0000002c21217220 */ /* 0x002fe20000410000 */
[----:B------:R-:W-:-:S04]  /*2160*/  ISETP.GE.AND.EX P0, PT, R8, UR5, PT, P0 ;  /* 0x0000000508007c0c */ /* 0x000fc8000bf06300 */
[----:B------:R-:W-:Y:S02]  /*2170*/  F2FP.BF16.F32.PACK_AB R42, R33, R42 ;  /* 0x0000002a212a723e */ /* 0x000fe400000010ff */
[----:B------:R-:W1:Y:S01]  /*2180*/  MUFU.RCP R41, R41 ;  /* 0x0000002900297308 */ /* 0x000e620000001000 */
[----:B--2---:R-:W-:Y:S01]  /*2190*/  FMUL.FTZ R38, R38, R7 ;  /* 0x0000000726267220 */ /* 0x004fe20000410000 */
[----:B------:R-:W-:-:S05]  /*21a0*/  PRMT R7, R40, 0x7632, R7 ;  /* 0x0000763228077816 */ /* 0x000fca0000000007 */
[----:B------:R2:W-:Y:S01]  /*21b0*/  STG.E.U16 desc[UR8][R12.64+0x6], R7 ;  /* 0x000006070c007986 */ /* 0x0005e2000c101508 */
[----:B------:R-:W3:Y:S01]  /*21c0*/  MUFU.RCP R43, R43 ;  /* 0x0000002b002b7308 */ /* 0x000ee20000001000 */
[----:B0-----:R-:W-:Y:S02]  /*21d0*/  FMUL.FTZ R39, R16, R39 ;  /* 0x0000002710277220 */ /* 0x001fe40000410000 */
[----:B------:R-:W-:Y:S05]  /*21e0*/  STG.E.U16 desc[UR8][R14.64+0x4], R42 ;  /* 0x0000042a0e007986 */ /* 0x000fea000c101508 */
[----:B------:R-:W0:Y:S01]  /*21f0*/  MUFU.RCP R46, R46 ;  /* 0x0000002e002e7308 */ /* 0x000e220000001000 */
[----:B-1----:R-:W-:Y:S01]  /*2200*/  FMUL.FTZ R32, R32, R41 ;  /* 0x0000002920207220 */ /* 0x002fe20000410000 */
[----:B--2---:R-:W-:-:S04]  /*2210*/  PRMT R13, R42, 0x7632, R13 ;  /* 0x000076322a0d7816 */ /* 0x004fc8000000000d */
[----:B------:R-:W-:Y:S02]  /*2220*/  F2FP.BF16.F32.PACK_AB R39, R32, R39 ;  /* 0x000000272027723e */ /* 0x000fe400000010ff */
[----:B------:R-:W1:Y:S01]  /*2230*/  MUFU.RCP R45, R45 ;  /* 0x0000002d002d7308 */ /* 0x000e620000001000 */
[----:B---3--:R-:W-:Y:S01]  /*2240*/  FMUL.FTZ R43, R30, R43 ;  /* 0x0000002b1e2b7220 */ /* 0x008fe20000410000 */
[----:B------:R-:W-:Y:S01]  /*2250*/  PRMT R10, R39, 0x7632, R10 ;  /* 0x00007632270a7816 */ /* 0x000fe2000000000a */
[----:B------:R2:W-:Y:S04]  /*2260*/  STG.E.U16 desc[UR8][R14.64+0x6], R13 ;  /* 0x0000060d0e007986 */ /* 0x0005e8000c101508 */
[----:B------:R3:W-:Y:S01]  /*2270*/  STG.E.U16 desc[UR8][R14.64], R39 ;  /* 0x000000270e007986 */ /* 0x0007e2000c101508 */
[----:B------:R4:W5:Y:S01]  /*2280*/  MUFU.RCP R47, R24 ;  /* 0x00000018002f7308 */ /* 0x0009620000001000 */
[----:B0-----:R-:W-:-:S02]  /*2290*/  FMUL.FTZ R46, R37, R46 ;  /* 0x0000002e252e7220 */ /* 0x001fc40000410000 */
[----:B------:R3:W-:Y:S03]  /*22a0*/  STG.E.U16 desc[UR8][R14.64+0x2], R10 ;  /* 0x0000020a0e007986 */ /* 0x0007e6000c101508 */
[----:B------:R-:W-:Y:S02]  /*22b0*/  F2FP.BF16.F32.PACK_AB R43, R46, R43 ;  /* 0x0000002b2e2b723e */ /* 0x000fe400000010ff */
[----:B------:R-:W0:Y:S01]  /*22c0*/  MUFU.RCP R50, R50 ;  /* 0x0000003200327308 */ /* 0x000e220000001000 */
[----:B-1----:R-:W-:Y:S01]  /*22d0*/  FMUL.FTZ R45, R18, R45 ;  /* 0x0000002d122d7220 */ /* 0x002fe20000410000 */
[----:B----4-:R-:W-:Y:S02]  /*22e0*/  LEA R24, P1, R25, UR6, 0x1 ;  /* 0x0000000619187c11 */ /* 0x010fe4000f8208ff */
[----:B------:R-:W-:Y:S02]  /*22f0*/  PRMT R12, R43, 0x7632, R12 ;  /* 0x000076322b0c7816 */ /* 0x000fe4000000000c */
[----:B------:R-:W-:-:S02]  /*2300*/  LEA.HI.X R25, R25, UR7, R52, 0x1, P1 ;  /* 0x0000000719197c11 */ /* 0x000fc400088f0c34 */
[----:B------:R-:W1:Y:S01]  /*2310*/  MUFU.RCP R9, R9 ;  /* 0x0000000900097308 */ /* 0x000e620000001000 */
[----:B-----5:R-:W-:Y:S02]  /*2320*/  FMUL.FTZ R22, R22, R47 ;  /* 0x0000002f16167220 */ /* 0x020fe40000410000 */
[----:B------:R3:W-:Y:S03]  /*2330*/  STG.E.U16 desc[UR8][R24.64], R43 ;  /* 0x0000002b18007986 */ /* 0x0007e6000c101508 */
[----:B------:R-:W-:Y:S01]  /*2340*/  F2FP.BF16.F32.PACK_AB R45, R22, R45 ;  /* 0x0000002d162d723e */ /* 0x000fe200000010ff */
[----:B------:R3:W-:Y:S01]  /*2350*/  STG.E.U16 desc[UR8][R24.64+0x2], R12 ;  /* 0x0000020c18007986 */ /* 0x0007e2000c101508 */
[----:B------:R-:W4:Y:S01]  /*2360*/  MUFU.RCP R11, R11 ;  /* 0x0000000b000b7308 */ /* 0x000f220000001000 */
[----:B0-----:R-:W-:Y:S01]  /*2370*/  FMUL.FTZ R50, R21, R50 ;  /* 0x0000003215327220 */ /* 0x001fe20000410000 */
[----:B------:R-:W-:Y:S01]  /*2380*/  PRMT R3, R45, 0x7632, R3 ;  /* 0x000076322d037816 */ /* 0x000fe20000000003 */
[----:B------:R3:W-:Y:S04]  /*2390*/  STG.E.U16 desc[UR8][R24.64+0x4], R45 ;  /* 0x0000042d18007986 */ /* 0x0007e8000c101508 */
[----:B------:R3:W-:Y:S01]  /*23a0*/  STG.E.U16 desc[UR8][R24.64+0x6], R3 ;  /* 0x0000060318007986 */ /* 0x0007e2000c101508 */
[----:B-1----:R-:W-:-:S05]  /*23b0*/  FMUL.FTZ R9, R34, R9 ;  /* 0x0000000922097220 */ /* 0x002fca0000410000 */
[----:B------:R-:W-:Y:S01]  /*23c0*/  F2FP.BF16.F32.PACK_AB R50, R9, R50 ;  /* 0x000000320932723e */ /* 0x000fe200000010ff */
[----:B----4-:R-:W-:-:S03]  /*23d0*/  FMUL.FTZ R11, R36, R11 ;  /* 0x0000000b240b7220 */ /* 0x010fc60000410000 */
[----:B--2---:R-:W-:Y:S01]  /*23e0*/  PRMT R13, R50, 0x7632, R13 ;  /* 0x00007632320d7816 */ /* 0x004fe2000000000d */
[----:B------:R3:W-:Y:S01]  /*23f0*/  STG.E.U16 desc[UR8][R26.64], R50 ;  /* 0x000000321a007986 */ /* 0x0007e2000c101508 */
[----:B------:R-:W-:-:S03]  /*2400*/  F2FP.BF16.F32.PACK_AB R11, R38, R11 ;  /* 0x0000000b260b723e */ /* 0x000fc600000010ff */
[----:B------:R3:W-:Y:S01]  /*2410*/  STG.E.U16 desc[UR8][R26.64+0x2], R13 ;  /* 0x0000020d1a007986 */ /* 0x0007e2000c101508 */
[----:B------:R-:W-:-:S03]  /*2420*/  PRMT R7, R11, 0x7632, R7 ;  /* 0x000076320b077816 */ /* 0x000fc60000000007 */
[----:B------:R3:W-:Y:S04]  /*2430*/  STG.E.U16 desc[UR8][R26.64+0x4], R11 ;  /* 0x0000040b1a007986 */ /* 0x0007e8000c101508 */
[----:B------:R3:W-:Y:S01]  /*2440*/  STG.E.U16 desc[UR8][R26.64+0x6], R7 ;  /* 0x000006071a007986 */ /* 0x0007e2000c101508 */
[----:B------:R-:W-:Y:S05]  /*2450*/  @!P0 BRA `(.L_x_1674) ;  /* 0xffffffdc00448947 */ /* 0x000fea000383ffff */
[----:B------:R-:W-:Y:S05]  /*2460*/  EXIT ;  /* 0x000000000000794d */ /* 0x000fea0003800000 */
.L_x_1675:
        /* <DEDUP_REMOVED lines=9> */
.L_x_3493:


//--------------------- .text._ZN13group_norm_v214gn_cuda_kernelI13__nv_bfloat16Li320ELi1ELi16ELi40ELi1024ELb1ELi32ELi320ELi320ELi4ELb1ELi4ELb0ELb0ENS_16CompileConditionILi900EEEEEvPT_PKS4_S7_S7_flPfS8_Pj --------------------------
	.section	.text._ZN13group_norm_v214gn_cuda_kernelI13__nv_bfloat16Li320ELi1ELi16ELi40ELi1024ELb1ELi32ELi320ELi320ELi4ELb1ELi4ELb0ELb0ENS_16CompileConditionILi900EEEEEvPT_PKS4_S7_S7_flPfS8_Pj,"ax",@progbits
	.align	128
        .global         _ZN13group_norm_v214gn_cuda_kernelI13__nv_bfloat16Li320ELi1ELi16ELi40ELi1024ELb1ELi32ELi320ELi320ELi4ELb1ELi4ELb0ELb0ENS_16CompileConditionILi900EEEEEvPT_PKS4_S7_S7_flPfS8_Pj
        .type           _ZN13group_norm_v214gn_cuda_kernelI13__nv_bfloat16Li320ELi1ELi16ELi40ELi1024ELb1ELi32ELi320ELi320ELi4ELb1ELi4ELb0ELb0ENS_16CompileConditionILi900EEEEEvPT_PKS4_S7_S7_flPfS8_Pj,@function
        .size           _ZN13group_norm_v214gn_cuda_kernelI13__nv_bfloat16Li320ELi1ELi16ELi40ELi1024ELb1ELi32ELi320ELi320ELi4ELb1ELi4ELb0ELb0ENS_16CompileConditionILi900EEEEEvPT_PKS4_S7_S7_flPfS8_Pj,(.L_x_3494 - _ZN13group_norm_v214gn_cuda_kernelI13__nv_bfloat16Li320ELi1ELi16ELi40ELi1024ELb1ELi32ELi320ELi320ELi4ELb1ELi4ELb0ELb0ENS_16CompileConditionILi900EEEEEvPT_PKS4_S7_S7_flPfS8_Pj)
        .other          _ZN13group_norm_v214gn_cuda_kernelI13__nv_bfloat16Li320ELi1ELi16ELi40ELi1024ELb1ELi32ELi320ELi320ELi4ELb1ELi4ELb0ELb0ENS_16CompileConditionILi900EEEEEvPT_PKS4_S7_S7_flPfS8_Pj,@"STO_CUDA_ENTRY STV_DEFAULT"
_ZN13group_norm_v214gn_cuda_kernelI13__nv_bfloat16Li320ELi1ELi16ELi40ELi1024ELb1ELi32ELi320ELi320ELi4ELb1ELi4ELb0ELb0ENS_16CompileConditionILi900EEEEEvPT_PKS4_S7_S7_flPfS8_Pj:
.text._ZN13group_norm_v214gn_cuda_kernelI13__nv_bfloat16Li320ELi1ELi16ELi40ELi1024ELb1ELi32ELi320ELi320ELi4ELb1ELi4ELb0ELb0ENS_16CompileConditionILi900EEEEEvPT_PKS4_S7_S7_flPfS8_Pj:
        /* <DEDUP_REMOVED lines=12> */
[----:B------:R-:W-:Y:S01]  /*00c0*/  HFMA2.MMA R59, -RZ, RZ, 0, 0 ;  /* 0x00000000ff3b7435 */ /* 0x000fe200000001ff */
[----:B------:R-:W-:Y:S01]  /*00d0*/  ULDC.64 UR8, c[0x0][0x208] ;  /* 0x0000820000087ab9 */ /* 0x000fe20000000a00 */
[----:B------:R-:W-:Y:S01]  /*00e0*/  IMAD R3, R3, 0x140, RZ ;  /* 0x0000014003037824 */ /* 0x000fe200078e02ff */
[----:B-1----:R-:W-:Y:S02]  /*00f0*/  ULEA UR6, UR5, UR4, 0x18 ;  /* 0x0000000405067291 */ /* 0x002fe4000f8ec03f */
[----:B------:R-:W-:-:S04]  /*0100*/  UIADD3 UR4, UR4, 0xc80, URZ ;  /* 0x00000c8004047890 */ /* 0x000fc8000fffe03f */
[----:B------:R-:W-:Y:S01]  /*0110*/  MOV R57, UR6 ;  /* 0x0000000600397c02 */ /* 0x000fe20008000f00 */
[----:B0-----:R-:W-:Y:S01]  /*0120*/  IMAD.WIDE.U32 R4, R2, -0x33333333, RZ ;  /* 0xcccccccd02047825 */ /* 0x001fe200078e00ff */
[----:B------:R-:W-:Y:S01]  /*0130*/  SHF.L.U32 R4, R0, 0x3, RZ ;  /* 0x0000000300047819 */ /* 0x000fe200000006ff */
[----:B------:R-:W-:Y:S01]  /*0140*/  ULDC.64 UR6, c[0x0][0x240] ;  /* 0x0000900000067ab9 */ /* 0x000fe20000000a00 */
[--C-:B------:R-:W-:Y:S01]  /*0150*/  SHF.R.U32.HI R6, RZ, 0x2, R2.reuse ;  /* 0x00000002ff067819 */ /* 0x100fe20000011602 */
[----:B------:R-:W-:Y:S01]  /*0160*/  ULEA UR5, UR5, UR4, 0x18 ;  /* 0x0000000405057291 */ /* 0x000fe2000f8ec03f */
[----:B------:R-:W-:Y:S02]  /*0170*/  SHF.R.U32.HI R9, RZ, 0x6, R5 ;  /* 0x00000006ff097819 */ /* 0x000fe40000011605 */
[----:B------:R-:W-:Y:S01]  /*0180*/  LOP3.LUT R7, R4, 0x8, RZ, 0xc0, !PT ;  /* 0x0000000804077812 */ /* 0x000fe200078ec0ff */
[----:B------:R-:W-:Y:S01]  /*0190*/  UMOV UR4, URZ ;  /* 0x0000003f00047c82 */ /* 0x000fe20008000000 */
[----:B--2---:R-:W-:Y:S01]  /*01a0*/  LOP3.LUT P0, RZ, R46, 0x1f, RZ, 0xc0, !PT ;  /* 0x0000001f2eff7812 */ /* 0x004fe2000780c0ff */
[----:B------:R-:W-:Y:S01]  /*01b0*/  IMAD R4, R9, -0x50, R2 ;  /* 0xffffffb009047824 */ /* 0x000fe200078e0202 */
[----:B------:R-:W-:-:S02]  /*01c0*/  IADD3 R10, RZ, -R7, RZ ;  /* 0x80000007ff0a7210 */ /* 0x000fc40007ffe0ff */
[----:B------:R-:W-:Y:S01]  /*01d0*/  IADD3 R8, R6, R7, RZ ;  /* 0x0000000706087210 */ /* 0x000fe20007ffe0ff */
[C---:B------:R-:W-:Y:S01]  /*01e0*/  IMAD R47, R4.reuse, 0x28, R57 ;  /* 0x00000028042f7824 */ /* 0x040fe200078e0239 */
[----:B------:R-:W-:Y:S02]  /*01f0*/  LEA R5, R4, R3, 0x2 ;  /* 0x0000000304057211 */ /* 0x000fe400078e10ff */
[----:B------:R-:W-:Y:S01]  /*0200*/  LOP3.LUT R46, R46, 0x1f, RZ, 0xc0, !PT ;  /* 0x0000001f2e2e7812 */ /* 0x000fe200078ec0ff */
[----:B------:R-:W-:Y:S01]  /*0210*/  IMAD R8, R8, 0x28, -R3 ;  /* 0x0000002808087824 */ /* 0x000fe200078e0a03 */
[----:B------:R-:W-:Y:S01]  /*0220*/  SHF.L.U32 R11, R6, 0x5, RZ ;  /* 0x00000005060b7819 */ /* 0x000fe200000006ff */
[----:B------:R-:W-:Y:S01]  /*0230*/  IMAD.WIDE.U32 R4, R5, -0x33333333, RZ ;  /* 0xcccccccd05047825 */ /* 0x000fe200078e00ff */
[----:B------:R-:W-:Y:S02]  /*0240*/  MOV R4, R10 ;  /* 0x0000000a00047202 */ /* 0x000fe40000000f00 */
[----:B------:R-:W-:-:S02]  /*0250*/  LOP3.LUT R46, R11, 0xffffffe0, R46, 0xe2, !PT ;  /* 0xffffffe00b2e7812 */ /* 0x000fc400078ee22e */
[----:B------:R-:W-:Y:S02]  /*0260*/  LEA.HI R60, R5, R4, RZ, 0x1b ;  /* 0x00000004053c7211 */ /* 0x000fe400078fd8ff */
[----:B------:R-:W0:Y:S01]  /*0270*/  LDC.64 R4, c[0x0][0x250] ;  /* 0x00009400ff047b82 */ /* 0x000e220000000a00 */
[----:B------:R-:W-:Y:S02]  /*0280*/  LEA R47, R9, R47, 0x3 ;  /* 0x0000002f092f7211 */ /* 0x000fe400078e18ff */
[C---:B------:R-:W-:Y:S02]  /*0290*/  LOP3.LUT R9, R8.reuse, 0x4, RZ, 0xfc, !PT ;  /* 0x0000000408097812 */ /* 0x040fe400078efcff */
[C---:B------:R-:W-:Y:S02]  /*02a0*/  IADD3 R10, R8.reuse, 0x8, RZ ;  /* 0x00000008080a7810 */ /* 0x040fe40007ffe0ff */
[C---:B------:R-:W-:Y:S02]  /*02b0*/  IADD3 R11, R8.reuse, 0xc, RZ ;  /* 0x0000000c080b7810 */ /* 0x040fe40007ffe0ff */
[----:B------:R-:W-:-:S02]  /*02c0*/  IADD3 R12, R8, 0x10, RZ ;  /* 0x00000010080c7810 */ /* 0x000fc40007ffe0ff */
[C---:B------:R-:W-:Y:S02]  /*02d0*/  IADD3 R13, R8.reuse, 0x14, RZ ;  /* 0x00000014080d7810 */ /* 0x040fe40007ffe0ff */
[C---:B------:R-:W-:Y:S02]  /*02e0*/  IADD3 R15, R8.reuse, 0x18, RZ ;  /* 0x00000018080f7810 */ /* 0x040fe40007ffe0ff */
[C---:B------:R-:W-:Y:S02]  /*02f0*/  IADD3 R16, R8.reuse, 0x1c, RZ ;  /* 0x0000001c08107810 */ /* 0x040fe40007ffe0ff */
[C---:B------:R-:W-:Y:S02]  /*0300*/  IADD3 R17, R8.reuse, 0x20, RZ ;  /* 0x0000002008117810 */ /* 0x040fe40007ffe0ff */
[----:B------:R-:W-:Y:S02]  /*0310*/  IADD3 R18, R8, 0x24, RZ ;  /* 0x0000002408127810 */ /* 0x000fe40007ffe0ff */
[----:B------:R-:W-:-:S02]  /*0320*/  SHF.R.S32.HI R3, RZ, 0x2, R8 ;  /* 0x00000002ff037819 */ /* 0x000fc40000011408 */
[----:B------:R-:W-:Y:S01]  /*0330*/  SHF.R.S32.HI R9, RZ, 0x2, R9 ;  /* 0x00000002ff097819 */ /* 0x000fe20000011409 */
[----:B0-----:R-:W-:Y:S01]  /*0340*/  IMAD.WIDE.U32 R4, R0, 0x4, R4 ;  /* 0x0000000400047825 */ /* 0x001fe200078e0004 */
[----:B------:R-:W-:Y:S02]  /*0350*/  SHF.R.S32.HI R10, RZ, 0x2, R10 ;  /* 0x00000002ff0a7819 */ /* 0x000fe4000001140a */
[----:B------:R-:W-:Y:S01]  /*0360*/  SHF.R.S32.HI R8, RZ, 0x2, R11 ;  /* 0x00000002ff087819 */ /* 0x000fe2000001140b */
[--C-:B------:R-:W-:Y:S01]  /*0370*/  IMAD R3, R3, 0x28, R57.reuse ;  /* 0x0000002803037824 */ /* 0x100fe200078e0239 */
        /* <DEDUP_REMOVED lines=10> */
[----:B------:R-:W-:Y:S01]  /*0420*/  SHF.R.S32.HI R18, RZ, 0x2, R18 ;  /* 0x00000002ff127819 */ /* 0x000fe20000011412 */
[--C-:B------:R-:W-:Y:S01]  /*0430*/  IMAD R15, R15, 0x28, R57.reuse ;  /* 0x000000280f0f7824 */ /* 0x100fe200078e0239 */
[----:B------:R-:W-:Y:S01]  /*0440*/  SHF.L.U32 R6, R2, 0x3, RZ ;  /* 0x0000000302067819 */ /* 0x000fe200000006ff */
[--C-:B------:R-:W-:Y:S01]  /*0450*/  IMAD R55, R16, 0x28, R57.reuse ;  /* 0x0000002810377824 */ /* 0x100fe200078e0239 */
[----:B------:R-:W-:Y:S01]  /*0460*/  ISETP.EQ.U32.AND P1, PT, RZ, UR6, PT ;  /* 0x00000006ff007c0c */ /* 0x000fe2000bf22070 */
[--C-:B------:R-:W-:Y:S01]  /*0470*/  IMAD R17, R17, 0x28, R57.reuse ;  /* 0x0000002811117824 */ /* 0x100fe200078e0239 */
[----:B------:R-:W-:Y:S01]  /*0480*/  LOP3.LUT R6, R6, 0x18, RZ, 0xc0, !PT ;  /* 0x0000001806067812 */ /* 0x000fe200078ec0ff */
[----:B------:R-:W-:Y:S01]  /*0490*/  IMAD R57, R18, 0x28, R57 ;  /* 0x0000002812397824 */ /* 0x000fe200078e0239 */
[----:B------:R-:W-:-:S02]  /*04a0*/  ISETP.GT.U32.OR P0, PT, R2, 0x7, P0 ;  /* 0x000000070200780c */ /* 0x000fc40000704470 */
[----:B------:R-:W-:Y:S02]  /*04b0*/  IADD3 R58, R7, R2, RZ ;  /* 0x00000002073a7210 */ /* 0x000fe40007ffe0ff */
[----:B------:R-:W-:Y:S02]  /*04c0*/  IADD3 R48, R3, R6, RZ ;  /* 0x0000000603307210 */ /* 0x000fe40007ffe0ff */
[C---:B------:R-:W-:Y:S02]  /*04d0*/  IADD3 R49, R6.reuse, R9, RZ ;  /* 0x0000000906317210 */ /* 0x040fe40007ffe0ff */
[C---:B------:R-:W-:Y:S02]  /*04e0*/  IADD3 R50, R6.reuse, R11, RZ ;  /* 0x0000000b06327210 */ /* 0x040fe40007ffe0ff */
[C---:B------:R-:W-:Y:S02]  /*04f0*/  IADD3 R51, R6.reuse, R51, RZ ;  /* 0x0000003306337210 */ /* 0x040fe40007ffe0ff */
[----:B------:R-:W-:-:S02]  /*0500*/  IADD3 R52, R6, R13, RZ ;  /* 0x0000000d06347210 */ /* 0x000fc40007ffe0ff */
[C---:B------:R-:W-:Y:S02]  /*0510*/  IADD3 R53, R6.reuse, R53, RZ ;  /* 0x0000003506357210 */ /* 0x040fe40007ffe0ff */
[C---:B------:R-:W-:Y:S02]  /*0520*/  IADD3 R54, R6.reuse, R15, RZ ;  /* 0x0000000f06367210 */ /* 0x040fe40007ffe0ff */
[C---:B------:R-:W-:Y:S02]  /*0530*/  IADD3 R55, R6.reuse, R55, RZ ;  /* 0x0000003706377210 */ /* 0x040fe40007ffe0ff */
[C---:B------:R-:W-:Y:S02]  /*0540*/  IADD3 R56, R6.reuse, R17, RZ ;  /* 0x0000001106387210 */ /* 0x040fe40007ffe0ff */
[----:B------:R-:W-:Y:S02]  /*0550*/  IADD3 R57, R6, R57, RZ ;  /* 0x0000003906397210 */ /* 0x000fe40007ffe0ff */
[----:B------:R-:W-:-:S02]  /*0560*/  ISETP.EQ.OR.EX P0, PT, RZ, UR7, P0, P1 ;  /* 0x00000007ff007c0c */ /* 0x000fc40008702710 */
[----:B------:R-:W-:Y:S02]  /*0570*/  SHF.R.S32.HI R62, RZ, 0x1f, R58 ;  /* 0x0000001fff3e7819 */ /* 0x000fe4000001143a */
[----:B------:R-:W-:-:S09]  /*0580*/  LEA R60, R60, UR5, 0x3 ;  /* 0x000000053c3c7c11 */ /* 0x000fd2000f8e18ff */
.L_x_1682:
[----:B0-----:R-:W0:Y:S01]  /*0590*/  S2UR UR12, SR_CTAID.X ;  /* 0x00000000000c79c3 */ /* 0x001e220000002500 */
[----:B------:R-:W-:Y:S01]  /*05a0*/  IMAD.WIDE.U32 R6, R2, -0x33333333, RZ ;  /* 0xcccccccd02067825 */ /* 0x000fe200078e00ff */
[----:B------:R-:W-:Y:S01]  /*05b0*/  LOP3.LUT R3, R0, 0x1, RZ, 0xc0, !PT ;  /* 0x0000000100037812 */ /* 0x000fe200078ec0ff */
[----:B------:R-:W-:Y:S01]  /*05c0*/  ULDC.64 UR10, c[0x0][0x228] ;  /* 0x00008a00000a7ab9 */ /* 0x000fe20000000a00 */
[----:B------:R-:W-:Y:S02]  /*05d0*/  MOV R23, RZ ;  /* 0x000000ff00177202 */ /* 0x000fe40000000f00 */
[----:B------:R-:W-:-:S05]  /*05e0*/  SHF.R.U32.HI R7, RZ, 0x6, R7 ;  /* 0x00000006ff077819 */ /* 0x000fca0000011607 */
[----:B------:R-:W-:-:S04]  /*05f0*/  IMAD R22, R7, -0x50, R2 ;  /* 0xffffffb007167824 */ /* 0x000fc800078e0202 */
[----:B------:R-:W-:-:S05]  /*0600*/  IMAD R22, R3, 0x50, R22 ;  /* 0x0000005003167824 */ /* 0x000fca00078e0216 */
[----:B------:R-:W-:Y:S01]  /*0610*/  SHF.L.U32 R22, R22, 0x2, RZ ;  /* 0x0000000216167819 */ /* 0x000fe200000006ff */
[----:B0-----:R-:W-:-:S04]  /*0620*/  USHF.L.U32 UR6, UR12, 0x5, URZ ;  /* 0x000000050c067899 */ /* 0x001fc8000800063f */
[----:B------:R-:W-:Y:S01]  /*0630*/  IMAD.WIDE.U32 R66, R61, 0xa0000, R22 ;  /* 0x000a00003d427825 */ /* 0x000fe200078e0016 */
[----:B------:R-:W-:-:S06]  /*0640*/  ULOP3.LUT UR6, UR6, 0x3e0, URZ, 0xc0, !UPT ;  /* 0x000003e006067892 */ /* 0x000fcc000f8ec03f */
[----:B------:R-:W-:Y:S01]  /*0650*/  IADD3 R3, R7, UR6, RZ ;  /* 0x0000000607037c10 */ /* 0x000fe2000fffe0ff */
[----:B------:R-:W-:Y:S01]  /*0660*/  IMAD R7, R59, 0xa0000, RZ ;  /* 0x000a00003b077824 */ /* 0x000fe200078e02ff */
[----:B------:R-:W-:-:S03]  /*0670*/  ULDC.64 UR6, c[0x0][0x218] ;  /* 0x0000860000067ab9 */ /* 0x000fc60000000a00 */
[----:B------:R-:W-:Y:S01]  /*0680*/  IMAD R3, R3, 0x280, RZ ;  /* 0x0000028003037824 */ /* 0x000fe200078e02ff */
[----:B------:R-:W-:-:S04]  /*0690*/  IADD3 R67, R67, R7, RZ ;  /* 0x0000000743437210 */ /* 0x000fc80007ffe0ff */
        /* <DEDUP_REMOVED lines=13> */
[----:B------:R-:W-:Y:S02]  /*0770*/  IADD3.X R71, RZ, R67, RZ, P1, !PT ;  /* 0x00000043ff477210 */ /* 0x000fe40000ffe4ff */
[C---:B------:R-:W-:Y:S02]  /*0780*/  LEA R16, P1, R70.reuse, UR6, 0x1 ;  /* 0x0000000646107c11 */ /* 0x040fe4000f8208ff */
[----:B------:R-:W-:Y:S02]  /*0790*/  IADD3 R69, R3, 0x1e00, RZ ;  /* 0x00001e0003457810 */ /* 0x000fe40007ffe0ff */
[----:B------:R-:W-:Y:S02]  /*07a0*/  LEA.HI.X R17, R70, UR7, R71, 0x1, P1 ;  /* 0x0000000746117c11 */ /* 0x000fe400088f0c47 */
[----:B------:R-:W-:-:S04]  /*07b0*/  IADD3 R69, P1, R69, R66, RZ ;  /* 0x0000004245457210 */ /* 0x000fc80007f3e0ff */
[----:B------:R-:W4:Y:S01]  /*07c0*/  LDG.E.64.CONSTANT R16, desc[UR8][R16.64] ;  /* 0x0000000810107981 */ /* 0x000f22000c1e9b00 */
[----:B------:R-:W-:Y:S02]  /*07d0*/  IADD3.X R72, RZ, R67, RZ, P1, !PT ;  /* 0x00000043ff487210 */ /* 0x000fe40000ffe4ff */
[----:B------:R-:W-:Y:S02]  /*07e0*/  LEA R14, P1, R69, UR6, 0x1 ;  /* 0x00000006450e7c11 */ /* 0x000fe4000f8208ff */
[----:B------:R-:W-:Y:S02]  /*07f0*/  IADD3 R7, R3, 0x2800, RZ ;  /* 0x0000280003077810 */ /* 0x000fe40007ffe0ff */
[----:B------:R-:W-:Y:S02]  /*0800*/  LEA.HI.X R15, R69, UR7, R72, 0x1, P1 ;  /* 0x00000007450f7c11 */ /* 0x000fe400088f0c48 */
[----:B------:R-:W-:-:S04]  /*0810*/  IADD3 R74, P1, R7, R66, RZ ;  /* 0x00000042074a7210 */ /* 0x000fc80007f3e0ff */
[----:B------:R-:W5:Y:S01]  /*0820*/  LDG.E.64.CONSTANT R14, desc[UR8][R14.64] ;  /* 0x000000080e0e7981 */ /* 0x000f62000c1e9b00 */
[----:B------:R-:W-:Y:S02]  /*0830*/  IADD3.X R73, RZ, R67, RZ, P1, !PT ;  /* 0x00000043ff497210 */ /* 0x000fe40000ffe4ff */
[C---:B------:R-:W-:Y:S02]  /*0840*/  LEA R12, P1, R74.reuse, UR6, 0x1 ;  /* 0x000000064a0c7c11 */ /* 0x040fe4000f8208ff */
[----:B------:R-:W-:Y:S02]  /*0850*/  IADD3 R63, R3, 0x3200, RZ ;  /* 0x00003200033f7810 */ /* 0x000fe40007ffe0ff */
        /* <DEDUP_REMOVED lines=20> */
[----:B------:R-:W-:Y:S01]  /*09a0*/  ISETP.GT.U32.AND P1, PT, R2, 0x1f, PT ;  /* 0x0000001f0200780c */ /* 0x000fe20003f24070 */
[----:B------:R-:W-:Y:S01]  /*09b0*/  BSSY B0, `(.L_x_1676) ;  /* 0x0000099000007945 */ /* 0x000fe20003800000 */
[----:B------:R-:W-:Y:S02]  /*09c0*/  CS2R R44, SRZ ;  /* 0x00000000002c7805 */ /* 0x000fe4000001ff00 */
[C---:B--2---:R-:W-:Y:S02]  /*09d0*/  PRMT R23, R20.reuse, 0x7632, R23 ;  /* 0x0000763214177816 */ /* 0x044fe40000000017 */
[----:B------:R-:W-:Y:S02]  /*09e0*/  SHF.L.U32 R3, R20, 0x10, RZ ;  /* 0x0000001014037819 */ /* 0x000fe400000006ff */
[----:B------:R-:W-:Y:S02]  /*09f0*/  SHF.L.U32 R26, R23, 0x10, RZ ;  /* 0x00000010171a7819 */ /* 0x000fe400000006ff */
[----:B------:R-:W-:Y:S01]  /*0a00*/  SHF.L.U32 R107, R21, 0x10, RZ ;  /* 0x00000010156b7819 */ /* 0x000fe200000006ff */
[----:B------:R-:W-:Y:S01]  /*0a10*/  FFMA.FTZ R25, R3, R3, RZ ;  /* 0x0000000303197223 */ /* 0x000fe200000100ff */
[----:B------:R-:W-:Y:S01]  /*0a20*/  FADD.FTZ R24, RZ, R3 ;  /* 0x00000003ff187221 */ /* 0x000fe20000010000 */
[----:B------:R-:W-:-:S02]  /*0a30*/  PRMT R23, R21, 0x7632, R23 ;  /* 0x0000763215177816 */ /* 0x000fc40000000017 */
        /* <DEDUP_REMOVED lines=33> */
[C---:B-----5:R-:W-:Y:S02]  /*0c50*/  SHF.L.U32 R97, R14.reuse, 0x10, RZ ;  /* 0x000000100e617819 */ /* 0x060fe400000006ff */
        /* <DEDUP_REMOVED lines=69> */
[----:B------:R-:W-:-:S02]  /*10b0*/  SHF.R.U32.HI R25, RZ, 0x1f, R22 ;  /* 0x0000001fff197819 */ /* 0x000fc40000011616 */
[----:B------:R-:W-:Y:S01]  /*10c0*/  FFMA.FTZ R27, R26, R26, R27 ;  /* 0x0000001a1a1b7223 */ /* 0x000fe2000001001b */
[----:B------:R-:W-:Y:S01]  /*10d0*/  FADD.FTZ R26, R24, R26 ;  /* 0x0000001a181a7221 */ /* 0x000fe20000010000 */
[----:B------:R-:W-:-:S04]  /*10e0*/  SHF.L.U32 R24, R22, 0x1, RZ ;  /* 0x0000000116187819 */ /* 0x000fc800000006ff */
[C---:B------:R-:W-:Y:S01]  /*10f0*/  IADD3 R22, P2, R24.reuse, UR6, RZ ;  /* 0x0000000618167c10 */ /* 0x040fe2000ff5e0ff */
[----:B------:R0:W-:Y:S01]  /*1100*/  STS.64 [R47], R26 ;  /* 0x0000001a2f007388 */ /* 0x0001e20000000a00 */
[----:B------:R-:W-:Y:S01]  /*1110*/  BAR.SYNC.DEFER_BLOCKING 0x0 ;  /* 0x0000000000007b1d */ /* 0x000fe20000010000 */
[----:B------:R-:W-:Y:S02]  /*1120*/  IADD3 R24, P3, R24, UR10, RZ ;  /* 0x0000000a18187c10 */ /* 0x000fe4000ff7e0ff */
[C---:B------:R-:W-:Y:S02]  /*1130*/  IADD3.X R23, R25.reuse, UR7, RZ, P2, !PT ;  /* 0x0000000719177c10 */ /* 0x040fe400097fe4ff */
[----:B------:R-:W-:Y:S01]  /*1140*/  IADD3.X R25, R25, UR11, RZ, P3, !PT ;  /* 0x0000000b19197c10 */ /* 0x000fe20009ffe4ff */
[----:B------:R-:W-:Y:S08]  /*1150*/  @P1 BRA `(.L_x_1677) ;  /* 0x0000000000781947 */ /* 0x000ff00003800000 */
[----:B0-----:R-:W0:Y:S04]  /*1160*/  LDS.64 R26, [R48] ;  /* 0x00000000301a7984 */ /* 0x001e280000000a00 */
[----:B------:R-:W1:Y:S04]  /*1170*/  LDS.64 R28, [R49] ;  /* 0x00000000311c7984 */ /* 0x000e680000000a00 */
[----:B------:R-:W2:Y:S04]  /*1180*/  LDS.64 R30, [R50] ;  /* 0x00000000321e7984 */ /* 0x000ea80000000a00 */
[----:B------:R-:W3:Y:S04]  /*1190*/  LDS.64 R32, [R51] ;  /* 0x0000000033207984 */ /* 0x000ee80000000a00 */
[----:B------:R-:W4:Y:S04]  /*11a0*/  LDS.64 R34, [R52] ;  /* 0x0000000034227984 */ /* 0x000f280000000a00 */
[----:B------:R-:W5:Y:S04]  /*11b0*/  LDS.64 R36, [R53] ;  /* 0x0000000035247984 */ /* 0x000f680000000a00 */
[----:B------:R-:W5:Y:S04]  /*11c0*/  LDS.64 R38, [R54] ;  /* 0x0000000036267984 */ /* 0x000f680000000a00 */
[----:B------:R-:W5:Y:S04]  /*11d0*/  LDS.64 R40, [R55] ;  /* 0x0000000037287984 */ /* 0x000f680000000a00 */
        /* <DEDUP_REMOVED lines=22> */
.L_x_1677:
[----:B------:R-:W-:Y:S05]  /*1340*/  BSYNC B0 ;  /* 0x0000000000007941 */ /* 0x000fea0003800000 */
.L_x_1676:
[----:B0-----:R-:W0:Y:S01]  /*1350*/  SHFL.BFLY PT, R27, R44, 0x2, 0x1f ;  /* 0x0c401f002c1b7f89 */ /* 0x001e2200000e0000 */
[C---:B------:R-:W-:Y:S02]  /*1360*/  LOP3.LUT P2, RZ, R2.reuse, 0xffffffe3, RZ, 0xc0, !PT ;  /* 0xffffffe302ff7812 */ /* 0x040fe4000784c0ff */
[C---:B------:R-:W-:Y:S01]  /*1370*/  ISETP.GT.U32.AND P1, PT, R2.reuse, 0xff, PT ;  /* 0x000000ff0200780c */ /* 0x040fe20003f24070 */
[----:B------:R-:W1:Y:S01]  /*1380*/  SHFL.BFLY PT, R26, R45, 0x2, 0x1f ;  /* 0x0c401f002d1a7f89 */ /* 0x000e6200000e0000 */
[----:B------:R-:W-:-:S09]  /*1390*/  ISETP.NE.AND P3, PT, R2, RZ, PT ;  /* 0x000000ff0200720c */ /* 0x000fd20003f65270 */
[----:B------:R-:W2:Y:S08]  /*13a0*/  @!P2 LDC R35, c[0x0][0x10] ;  /* 0x00000400ff23ab82 */ /* 0x000eb00000000800 */
[----:B------:R-:W3:Y:S01]  /*13b0*/  @!P1 LDC R37, c[0x0][0x10] ;  /* 0x00000400ff259b82 */ /* 0x000ee20000000800 */
[----:B0-----:R-:W-:Y:S01]  /*13c0*/  FADD.FTZ R30, R27, R44 ;  /* 0x0000002c1b1e7221 */ /* 0x001fe20000010000 */
[----:B-1----:R-:W-:-:S04]  /*13d0*/  FADD.FTZ R31, R26, R45 ;  /* 0x0000002d1a1f7221 */ /* 0x002fc80000010000 */
[----:B------:R-:W0:Y:S02]  /*13e0*/  SHFL.BFLY PT, R33, R30, 0x1, 0x1f ;  /* 0x0c201f001e217f89 */ /* 0x000e2400000e0000 */
[----:B------:R-:W1:Y:S02]  /*13f0*/  @!P2 LDC.64 R28, c[0x0][0x248] ;  /* 0x00009200ff1cab82 */ /* 0x000e640000000a00 */
[----:B------:R-:W4:Y:S06]  /*1400*/  SHFL.BFLY PT, R32, R31, 0x1, 0x1f ;  /* 0x0c201f001f207f89 */ /* 0x000f2c00000e0000 */
[----:B------:R-:W5:Y:S01]  /*1410*/  @!P1 LDC.64 R26, c[0x0][0x248] ;  /* 0x00009200ff1a9b82 */ /* 0x000f620000000a00 */
[----:B--2---:R-:W-:-:S05]  /*1420*/  @!P2 IMAD R35, R35, UR4, R0 ;  /* 0x000000042323ac24 */ /* 0x004fca000f8e0200 */
[----:B------:R-:W-:Y:S01]  /*1430*/  @!P2 LEA R35, R35, R46, 0x8 ;  /* 0x0000002e2323a211 */ /* 0x000fe200078e40ff */
[----:B---3--:R-:W-:Y:S01]  /*1440*/  @!P1 IMAD R34, R37, UR4, R0 ;  /* 0x0000000425229c24 */ /* 0x008fe2000f8e0200 */
[----:B------:R-:W-:Y:S02]  /*1450*/  @!P1 LOP3.LUT R37, R2, 0x7fffffe0, RZ, 0xc0, !PT ;  /* 0x7fffffe002259812 */ /* 0x000fe400078ec0ff */
[----:B------:R-:W-:Y:S02]  /*1460*/  @!P2 SHF.L.U32 R35, R35, 0x1, RZ ;  /* 0x000000012323a819 */ /* 0x000fe400000006ff */
[----:B------:R-:W-:Y:S02]  /*1470*/  @!P1 LEA R34, R34, R37, 0x8 ;  /* 0x0000002522229211 */ /* 0x000fe400078e40ff */
[----:B------:R-:W-:Y:S01]  /*1480*/  @!P1 LOP3.LUT R37, R2, 0x1f, RZ, 0xc0, !PT ;  /* 0x0000001f02259812 */ /* 0x000fe200078ec0ff */
[----:B-1----:R-:W-:-:S04]  /*1490*/  @!P2 IMAD.WIDE.U32 R28, R35, 0x4, R28 ;  /* 0x00000004231ca825 */ /* 0x002fc800078e001c */
[----:B0-----:R-:W-:Y:S01]  /*14a0*/  FADD.FTZ R30, R30, R33 ;  /* 0x000000211e1e7221 */ /* 0x001fe20000010000 */
[----:B------:R-:W-:Y:S01]  /*14b0*/  @!P1 IADD3 R34, R34, R37, RZ ;  /* 0x0000002522229210 */ /* 0x000fe20007ffe0ff */
[----:B----4-:R-:W-:-:S03]  /*14c0*/  FADD.FTZ R31, R31, R32 ;  /* 0x000000201f1f7221 */ /* 0x010fc60000010000 */
[----:B------:R-:W-:Y:S02]  /*14d0*/  @!P1 SHF.L.U32 R33, R34, 0x1, RZ ;  /* 0x0000000122219819 */ /* 0x000fe400000006ff */
[----:B------:R0:W-:Y:S03]  /*14e0*/  @!P2 STG.E.64 desc[UR8][R28.64], R30 ;  /* 0x0000001e1c00a986 */ /* 0x0001e6000c101b08 */
[----:B-----5:R-:W-:Y:S01]  /*14f0*/  @!P1 IMAD.WIDE.U32 R26, R33, 0x4, R26 ;  /* 0x00000004211a9825 */ /* 0x020fe200078e001a */
[----:B------:R-:W-:Y:S06]  /*1500*/  BAR.SYNC.DEFER_BLOCKING 0x0 ;  /* 0x0000000000007b1d */ /* 0x000fec0000010000 */
[----:B------:R-:W-:Y:S05]  /*1510*/  @P3 BRA `(.L_x_1678) ;  /* 0x0000000000343947 */ /* 0x000fea0003800000 */
[----:B------:R-:W-:Y:S02]  /*1520*/  ISETP.NE.AND P2, PT, RZ, UR12, PT ;  /* 0x0000000cff007c0c */ /* 0x000fe4000bf45270 */
[----:B0-----:R-:W-:-:S04]  /*1530*/  MOV R29, 0x7fffffe1 ;  /* 0x7fffffe1001d7802 */ /* 0x001fc80000000f00 */
[----:B------:R-:W-:Y:S01]  /*1540*/  SEL R29, R29, 0x1, !P2 ;  /* 0x000000011d1d7807 */ /* 0x000fe20005000000 */
[----:B------:R-:W-:Y:S06]  /*1550*/  MEMBAR.ALL.GPU ;  /* 0x0000000000007992 */ /* 0x000fec000000a000 */
[----:B------:R-:W-:-:S00]  /*1560*/  ERRBAR ;  /* 0x00000000000079ab */ /* 0x000fc00000000000 */
[----:B------:R-:W-:Y:S06]  /*1570*/  CGAERRBAR ;  /* 0x00000000000075ab */ /* 0x000fec0000000000 */
[----:B------:R0:W5:Y:S02]  /*1580*/  ATOM.E.ADD.STRONG.GPU PT, R29, desc[UR8][R4.64], R29 ;  /* 0x0000001d041d798a */ /* 0x00016400081ee1c8 */
.L_x_1679:
[----:B------:R-:W2:Y:S04]  /*1590*/  LD.E.STRONG.GPU R28, desc[UR8][R4.64] ;  /* 0x00000008041c7980 */ /* 0x000ea8000c10f900 */
[----:B--2---:R-:W-:Y:S01]  /*15a0*/  CCTL.IVALL ;  /* 0x00000000ff00798f */ /* 0x004fe20002000000 */
[----:B------:R-:W-:Y:S05]  /*15b0*/  YIELD ;  /* 0x0000000000007946 */ /* 0x000fea0003800000 */
[----:B-----5:R-:W-:-:S04]  /*15c0*/  LOP3.LUT R28, R28, R29, RZ, 0x3c, !PT ;  /* 0x0000001d1c1c7212 */ /* 0x020fc800078e3cff */
[----:B------:R-:W-:-:S13]  /*15d0*/  ISETP.GT.AND P2, PT, R28, -0x1, PT ;  /* 0xffffffff1c00780c */ /* 0x000fda0003f44270 */
[----:B------:R-:W-:Y:S05]  /*15e0*/  @P2 BRA `(.L_x_1679) ;  /* 0xfffffffc00e82947 */ /* 0x000fea000383ffff */
.L_x_1678:
[----:B------:R-:W-:Y:S05]  /*15f0*/  WARPSYNC.ALL ;  /* 0x0000000000007948 */ /* 0x000fea0003800000 */
[----:B------:R-:W-:Y:S06]  /*1600*/  BAR.SYNC.DEFER_BLOCKING 0x0 ;  /* 0x0000000000007b1d */ /* 0x000fec0000010000 */
[----:B------:R-:W2:Y:S04]  /*1610*/  LDG.E.64.CONSTANT R22, desc[UR8][R22.64] ;  /* 0x0000000816167981 */ /* 0x000ea8000c1e9b00 */
[----:B------:R-:W3:Y:S04]  /*1620*/  LDG.E.64.CONSTANT R24, desc[UR8][R24.64] ;  /* 0x0000000818187981 */ /* 0x000ee8000c1e9b00 */
[----:B------:R-:W4:Y:S01]  /*1630*/  @!P1 LDG.E.64 R26, desc[UR8][R26.64] ;  /* 0x000000081a1a9981 */ /* 0x000f22000c1e1b00 */
[----:B0-----:R-:W-:-:S02]  /*1640*/  CS2R R28, SRZ ;  /* 0x00000000001c7805 */ /* 0x001fc4000001ff00 */
[----:B------:R-:W-:Y:S01]  /*1650*/  PRMT R14, R19, 0x7632, R14 ;  /* 0x00007632130e7816 */ /* 0x000fe2000000000e */
[----:B------:R-:W-:Y:S01]  /*1660*/  BSSY B0, `(.L_x_1680) ;  /* 0x000003c000007945 */ /* 0x000fe20003800000 */
        /* <DEDUP_REMOVED lines=14> */
[----:B----4-:R-:W-:Y:S01]  /*1750*/  @!P1 FADD.FTZ R29, RZ, R26 ;  /* 0x0000001aff1d9221 */ /* 0x010fe20000010000 */
[----:B------:R-:W-:-:S04]  /*1760*/  @!P1 FADD.FTZ R28, RZ, R27 ;  /* 0x0000001bff1c9221 */ /* 0x000fc80000010000 */
[----:B------:R-:W0:Y:S04]  /*1770*/  SHFL.BFLY PT, R30, R29, 0x10, 0x1f ;  /* 0x0e001f001d1e7f89 */ /* 0x000e2800000e0000 */
        /* <DEDUP_REMOVED lines=17> */
[----:B------:R-:W-:Y:S01]  /*1890*/  LOP3.LUT P1, RZ, R2, 0xffffff1f, RZ, 0xc0, !PT ;  /* 0xffffff1f02ff7812 */ /* 0x000fe2000782c0ff */
[----:B0-----:R-:W-:-:S12]  /*18a0*/  FADD.FTZ R30, R29, R30 ;  /* 0x0000001e1d1e7221 */ /* 0x001fd80000010000 */
[----:B------:R-:W-:Y:S01]  /*18b0*/  @!P1 FMUL.FTZ R26, R30, 2.4414062863797880709e-05 ;  /* 0x37cccccd1e1a9820 */ /* 0x000fe20000410000 */
[----:B-1----:R-:W-:-:S03]  /*18c0*/  FADD.FTZ R31, R28, R31 ;  /* 0x0000001f1c1f7221 */ /* 0x002fc60000010000 */
[----:B------:R-:W-:-:S04]  /*18d0*/  @!P1 FMUL.FTZ R30, R26, R26 ;  /* 0x0000001a1a1e9220 */ /* 0x000fc80000410000 */
[----:B------:R-:W-:Y:S01]  /*18e0*/  @!P1 FFMA.FTZ R30, R31, 2.4414062863797880709e-05, -R30 ;  /* 0x37cccccd1f1e9823 */ /* 0x000fe2000001081e */
[----:B------:R-:W-:-:S04]  /*18f0*/  @!P1 SHF.R.U32.HI R31, RZ, 0x2, R2 ;  /* 0x00000002ff1f9819 */ /* 0x000fc80000011602 */
[----:B------:R-:W-:Y:S02]  /*1900*/  @!P1 LOP3.LUT R31, R31, 0x3ffffff8, RZ, 0xc0, !PT ;  /* 0x3ffffff81f1f9812 */ /* 0x000fe400078ec0ff */
[----:B------:R-:W-:-:S05]  /*1910*/  @!P1 FMNMX.FTZ R27, RZ, R30, !PT ;  /* 0x0000001eff1b9209 */ /* 0x000fca0007810000 */
[----:B------:R0:W-:Y:S01]  /*1920*/  @!P1 STS.64 [R31+UR5], R26 ;  /* 0x0000001a1f009988 */ /* 0x0001e20008000a05 */
[----:B------:R-:W-:Y:S02]  /*1930*/  PRMT R28, R18, 0x7632, R28 ;  /* 0x00007632121c7816 */ /* 0x000fe4000000001c */
[----:B--2---:R-:W-:Y:S02]  /*1940*/  PRMT R84, R22, 0x7632, R84 ;  /* 0x0000763216547816 */ /* 0x004fe40000000054 */
[----:B------:R-:W-:Y:S02]  /*1950*/  PRMT R88, R23, 0x7632, R88 ;  /* 0x0000763217587816 */ /* 0x000fe40000000058 */
[----:B---3--:R-:W-:Y:S02]  /*1960*/  PRMT R109, R24, 0x7632, R109 ;  /* 0x00007632186d7816 */ /* 0x008fe4000000006d */
[----:B0-----:R-:W-:Y:S01]  /*1970*/  PRMT R26, R25, 0x7632, R26 ;  /* 0x00007632191a7816 */ /* 0x001fe2000000001a */
[----:B------:R-:W-:Y:S06]  /*1980*/  BAR.SYNC.DEFER_BLOCKING 0x0 ;  /* 0x0000000000007b1d */ /* 0x000fec0000010000 */
[----:B------:R-:W-:Y:S05]  /*1990*/  @P0 BRA `(.L_x_1681) ;  /* 0x0000000000200947 */ /* 0x000fea0003800000 */
[----:B------:R-:W-:Y:S01]  /*19a0*/  LEA R6, R2, UR5, 0x3 ;  /* 0x0000000502067c11 */ /* 0x000fe2000f8e18ff */
[----:B------:R-:W-:Y:S01]  /*19b0*/  ULDC.64 UR6, c[0x0][0x240] ;  /* 0x0000900000067ab9 */ /* 0x000fe20000000a00 */
[----:B------:R-:W-:-:S04]  /*19c0*/  LEA R9, P1, R61, R58, 0x4 ;  /* 0x0000003a3d097211 */ /* 0x000fc800078220ff */
[----:B------:R-:W0:Y:S01]  /*19d0*/  LDS.64 R6, [R6] ;  /* 0x0000000006067984 */ /* 0x000e220000000a00 */
[----:B------:R-:W-:Y:S02]  /*19e0*/  LEA.HI.X R12, R61, R62, R59, 0x4, P1 ;  /* 0x0000003e3d0c7211 */ /* 0x000fe400008f243b */
[----:B------:R-:W-:-:S04]  /*19f0*/  LEA R8, P1, R9, UR6, 0x3 ;  /* 0x0000000609087c11 */ /* 0x000fc8000f8218ff */
[----:B------:R-:W-:-:S05]  /*1a00*/  LEA.HI.X R9, R9, UR7, R12, 0x3, P1 ;  /* 0x0000000709097c11 */ /* 0x000fca00088f1c0c */
[----:B0-----:R0:W-:Y:S04]  /*1a10*/  STG.E.64 desc[UR8][R8.64], R6 ;  /* 0x0000000608007986 */ /* 0x0011e8000c101b08 */
.L_x_1681:
[----:B------:R-:W-:Y:S05]  /*1a20*/  BSYNC B0 ;  /* 0x0000000000007941 */ /* 0x000fea0003800000 */
.L_x_1680:
        /* <DEDUP_REMOVED lines=18> */
[----:B------:R-:W-:Y:S01]  /*1b50*/  SHF.L.U32 R35, R10, 0x10, RZ ;  /* 0x000000100a237819 */ /* 0x000fe200000006ff */
[----:B0-----:R-:W-:Y:S01]  /*1b60*/  FADD.FTZ R7, R7, UR6 ;  /* 0x0000000607077e21 */ /* 0x001fe20008010000 */
[--C-:B------:R-:W-:Y:S01]  /*1b70*/  FADD.FTZ R97, R97, -R6.reuse ;  /* 0x8000000661617221 */ /* 0x100fe20000010000 */
[--C-:B------:R-:W-:Y:S01]  /*1b80*/  FADD.FTZ R93, R93, -R6.reuse ;  /* 0x800000065d5d7221 */ /* 0x100fe20000010000 */
[--C-:B------:R-:W-:Y:S01]  /*1b90*/  FADD.FTZ R3, R3, -R6.reuse ;  /* 0x8000000603037221 */ /* 0x100fe20000010000 */
[----:B------:R0:W1:Y:S01]  /*1ba0*/  MUFU.RSQ R12, R7 ;  /* 0x00000007000c7308 */ /* 0x0000620000001400 */
[--C-:B------:R-:W-:Y:S01]  /*1bb0*/  FADD.FTZ R107, R107, -R6.reuse ;  /* 0x800000066b6b7221 */ /* 0x100fe20000010000 */
[C---:B------:R-:W-:Y:S01]  /*1bc0*/  FADD.FTZ R45, -R6.reuse, R45 ;  /* 0x0000002d062d7221 */ /* 0x040fe20000010100 */
[C---:B------:R-:W-:Y:S01]  /*1bd0*/  FADD.FTZ R9, -R6.reuse, R9 ;  /* 0x0000000906097221 */ /* 0x040fe20000010100 */
[--C-:B------:R-:W-:Y:S01]  /*1be0*/  FADD.FTZ R95, R95, -R6.reuse ;  /* 0x800000065f5f7221 */ /* 0x100fe20000010000 */
[--C-:B------:R-:W-:Y:S01]  /*1bf0*/  FADD.FTZ R87, R87, -R6.reuse ;  /* 0x8000000657577221 */ /* 0x100fe20000010000 */
[--C-:B------:R-:W-:Y:S01]  /*1c00*/  FADD.FTZ R105, R105, -R6.reuse ;  /* 0x8000000669697221 */ /* 0x100fe20000010000 */
[----:B------:R-:W-:Y:S01]  /*1c10*/  FADD.FTZ R29, -R6, R29 ;  /* 0x0000001d061d7221 */ /* 0x000fe20000010100 */
[--C-:B------:R-:W-:Y:S01]  /*1c20*/  FADD.FTZ R85, R85, -R6.reuse ;  /* 0x8000000655557221 */ /* 0x100fe20000010000 */
[----:B0-----:R-:W-:Y:S01]  /*1c30*/  SHF.L.U32 R7, R18, 0x10, RZ ;  /* 0x0000001012077819 */ /* 0x001fe200000006ff */
[--C-:B------:R-:W-:Y:S01]  /*1c40*/  FADD.FTZ R101, R101, -R6.reuse ;  /* 0x8000000665657221 */ /* 0x100fe20000010000 */
[C---:B------:R-:W-:Y:S01]  /*1c50*/  FADD.FTZ R31, -R6.reuse, R31 ;  /* 0x0000001f061f7221 */ /* 0x040fe20000010100 */
[--C-:B------:R-:W-:Y:S01]  /*1c60*/  FADD.FTZ R99, R99, -R6.reuse ;  /* 0x8000000663637221 */ /* 0x100fe20000010000 */
[C---:B------:R-:W-:Y:S01]  /*1c70*/  FADD.FTZ R11, -R6.reuse, R11 ;  /* 0x0000000b060b7221 */ /* 0x040fe20000010100 */
[C---:B------:R-:W-:Y:S01]  /*1c80*/  FADD.FTZ R7, -R6.reuse, R7 ;  /* 0x0000000706077221 */ /* 0x040fe20000010100 */
[----:B------:R-:W-:Y:S01]  /*1c90*/  FADD.FTZ R39, -R6, R39 ;  /* 0x0000002706277221 */ /* 0x000fe20000010100 */
[--C-:B------:R-:W-:Y:S01]  /*1ca0*/  FADD.FTZ R89, R89, -R6.reuse ;  /* 0x8000000659597221 */ /* 0x100fe20000010000 */
[C---:B-1----:R-:W-:Y:S01]  /*1cb0*/  FMUL.FTZ R32, R12.reuse, R97 ;  /* 0x000000610c207220 */ /* 0x042fe20000410000 */
[----:B------:R-:W-:Y:S01]  /*1cc0*/  FMUL.FTZ R8, R3, R12 ;  /* 0x0000000c03087220 */ /* 0x000fe20000410000 */
[C---:B------:R-:W-:Y:S01]  /*1cd0*/  FMUL.FTZ R22, R12.reuse, R9 ;  /* 0x000000090c167220 */ /* 0x040fe20000410000 */
[----:B------:R-:W-:Y:S01]  /*1ce0*/  FMUL.FTZ R34, R12, R95 ;  /* 0x0000005f0c227220 */ /* 0x000fe20000410000 */
[--C-:B------:R-:W-:Y:S01]  /*1cf0*/  FFMA.FTZ R32, R106, R32, R113.reuse ;  /* 0x000000206a207223 */ /* 0x100fe20000010071 */
[----:B------:R-:W-:Y:S01]  /*1d00*/  FFMA.FTZ R3, R8, R106, R113 ;  /* 0x0000006a08037223 */ /* 0x000fe20000010071 */
[----:B------:R-:W-:Y:S01]  /*1d10*/  FMUL.FTZ R8, R12, R107 ;  /* 0x0000006b0c087220 */ /* 0x000fe20000410000 */
[----:B------:R-:W-:Y:S01]  /*1d20*/  SHF.L.U32 R107, R26, 0x10, RZ ;  /* 0x000000101a6b7819 */ /* 0x000fe200000006ff */
[----:B------:R-:W-:Y:S01]  /*1d30*/  FMUL.FTZ R36, R32, -1.4426950216293334961 ;  /* 0xbfb8aa3b20247820 */ /* 0x000fe20000410000 */
[----:B------:R-:W-:Y:S01]  /*1d40*/  FFMA.FTZ R22, R22, R84, R109 ;  /* 0x0000005416167223 */ /* 0x000fe2000001006d */
[----:B------:R-:W-:Y:S01]  /*1d50*/  FFMA.FTZ R23, R8, R86, R111 ;  /* 0x0000005608177223 */ /* 0x000fe2000001006f */
[----:B------:R-:W-:Y:S01]  /*1d60*/  FMUL.FTZ R8, R12, R7 ;  /* 0x000000070c087220 */ /* 0x000fe20000410000 */
[----:B------:R0:W-:Y:S01]  /*1d70*/  MUFU.EX2 R16, R36 ;  /* 0x0000002400107308 */ /* 0x0001e20000000800 */
[----:B------:R-:W-:Y:S01]  /*1d80*/  SHF.L.U32 R7, R28, 0x10, RZ ;  /* 0x000000101c077819 */ /* 0x000fe200000006ff */
[--C-:B------:R-:W-:Y:S01]  /*1d90*/  FADD.FTZ R9, R103, -R6.reuse ;  /* 0x8000000667097221 */ /* 0x100fe20000010000 */
[----:B------:R-:W-:Y:S01]  /*1da0*/  FFMA.FTZ R25, R8, R88, R107 ;  /* 0x0000005808197223 */ /* 0x000fe2000001006b */
[----:B------:R-:W-:Y:S01]  /*1db0*/  FMUL.FTZ R92, R22, -1.4426950216293334961 ;  /* 0xbfb8aa3b165c7820 */ /* 0x000fe20000410000 */
[----:B------:R-:W-:Y:S01]  /*1dc0*/  FMUL.FTZ R90, R3, -1.4426950216293334961 ;  /* 0xbfb8aa3b035a7820 */ /* 0x000fe20000410000 */
[----:B------:R-:W-:Y:S01]  /*1dd0*/  FADD.FTZ R7, -R6, R7 ;  /* 0x0000000706077221 */ /* 0x000fe20000010100 */
[----:B------:R-:W-:Y:S01]  /*1de0*/  FMUL.FTZ R104, R23, -1.4426950216293334961 ;  /* 0xbfb8aa3b17687820 */ /* 0x000fe20000410000 */
[C---:B------:R-:W-:Y:S01]  /*1df0*/  FMUL.FTZ R24, R12.reuse, R105 ;  /* 0x000000690c187220 */ /* 0x040fe20000410000 */
[C---:B0-----:R-:W-:Y:S01]  /*1e00*/  FMUL.FTZ R36, R12.reuse, R93 ;  /* 0x0000005d0c247220 */ /* 0x041fe20000410000 */
[----:B------:R-:W-:Y:S01]  /*1e10*/  FMUL.FTZ R98, R25, -1.4426950216293334961 ;  /* 0xbfb8aa3b19627820 */ /* 0x000fe20000410000 */
[C---:B------:R-:W-:Y:S01]  /*1e20*/  FMUL.FTZ R27, R12.reuse, R7 ;  /* 0x000000070c1b7220 */ /* 0x040fe20000410000 */
[----:B------:R-:W-:Y:S01]  /*1e30*/  FMUL.FTZ R29, R12, R29 ;  /* 0x0000001d0c1d7220 */ /* 0x000fe20000410000 */
[----:B------:R-:W-:Y:S01]  /*1e40*/  FFMA.FTZ R36, R106, R36, R113 ;  /* 0x000000246a247223 */ /* 0x000fe20000010071 */
[----:B------:R-:W-:Y:S01]  /*1e50*/  FFMA.FTZ R34, R86, R34, R111 ;  /* 0x0000002256227223 */ /* 0x000fe2000001006f */
[----:B------:R-:W-:Y:S01]  /*1e60*/  FMUL.FTZ R9, R12, R9 ;  /* 0x000000090c097220 */ /* 0x000fe20000410000 */
[----:B------:R-:W-:Y:S01]  /*1e70*/  FFMA.FTZ R24, R106, R24, R113 ;  /* 0x000000186a187223 */ /* 0x000fe20000010071 */
[----:B------:R-:W-:Y:S01]  /*1e80*/  FMUL.FTZ R43, R36, -1.4426950216293334961 ;  /* 0xbfb8aa3b242b7820 */ /* 0x000fe20000410000 */
[----:B------:R-:W-:Y:S01]  /*1e90*/  FFMA.FTZ R27, R84, R27, R109 ;  /* 0x0000001b541b7223 */ /* 0x000fe2000001006d */
[----:B------:R-:W-:Y:S01]  /*1ea0*/  FFMA.FTZ R29, R88, R29, R107 ;  /* 0x0000001d581d7223 */ /* 0x000fe2000001006b */
[----:B------:R-:W0:Y:S01]  /*1eb0*/  MUFU.EX2 R92, R92 ;  /* 0x0000005c005c7308 */ /* 0x000e220000000800 */
[----:B------:R-:W-:Y:S01]  /*1ec0*/  FMUL.FTZ R38, R34, -1.4426950216293334961 ;  /* 0xbfb8aa3b22267820 */ /* 0x000fe20000410000 */
[--C-:B------:R-:W-:Y:S01]  /*1ed0*/  FADD.FTZ R83, R83, -R6.reuse ;  /* 0x8000000653537221 */ /* 0x100fe20000010000 */
[----:B------:R-:W-:Y:S01]  /*1ee0*/  FFMA.FTZ R26, R86, R9, R111 ;  /* 0x00000009561a7223 */ /* 0x000fe2000001006f */
[C---:B------:R-:W-:Y:S01]  /*1ef0*/  FMUL.FTZ R28, R12.reuse, R101 ;  /* 0x000000650c1c7220 */ /* 0x040fe20000410000 */
[C---:B------:R-:W-:Y:S01]  /*1f00*/  FMUL.FTZ R31, R12.reuse, R31 ;  /* 0x0000001f0c1f7220 */ /* 0x040fe20000410000 */
[C---:B------:R-:W-:Y:S01]  /*1f10*/  FMUL.FTZ R30, R12.reuse, R99 ;  /* 0x000000630c1e7220 */ /* 0x040fe20000410000 */
[----:B------:R-:W-:Y:S01]  /*1f20*/  FMUL.FTZ R11, R12, R11 ;  /* 0x0000000b0c0b7220 */ /* 0x000fe20000410000 */
[----:B------:R1:W-:Y:S01]  /*1f30*/  MUFU.EX2 R21, R43 ;  /* 0x0000002b00157308 */ /* 0x0003e20000000800 */
[--C-:B------:R-:W-:Y:S01]  /*1f40*/  FADD.FTZ R91, R91, -R6.reuse ;  /* 0x800000065b5b7221 */ /* 0x100fe20000010000 */
[C---:B------:R-:W-:Y:S01]  /*1f50*/  FADD.FTZ R41, -R6.reuse, R41 ;  /* 0x0000002906297221 */ /* 0x040fe20000010100 */
[C---:B------:R-:W-:Y:S01]  /*1f60*/  FADD.FTZ R35, -R6.reuse, R35 ;  /* 0x0000002306237221 */ /* 0x040fe20000010100 */
[----:B------:R-:W-:Y:S01]  /*1f70*/  FADD.FTZ R37, -R6, R37 ;  /* 0x0000002506257221 */ /* 0x000fe20000010100 */
[----:B------:R-:W-:Y:S01]  /*1f80*/  FMUL.FTZ R7, R24, -1.4426950216293334961 ;  /* 0xbfb8aa3b18077820 */ /* 0x000fe20000410000 */
[----:B------:R-:W-:Y:S01]  /*1f90*/  FMUL.FTZ R14, R27, -1.4426950216293334961 ;  /* 0xbfb8aa3b1b0e7820 */ /* 0x000fe20000410000 */
[----:B------:R-:W-:Y:S01]  /*1fa0*/  FMUL.FTZ R8, R29, -1.4426950216293334961 ;  /* 0xbfb8aa3b1d087820 */ /* 0x000fe20000410000 */
[----:B------:R-:W2:Y:S01]  /*1fb0*/  MUFU.EX2 R90, R90 ;  /* 0x0000005a005a7308 */ /* 0x000ea20000000800 */
[----:B-1----:R-:W-:Y:S01]  /*1fc0*/  FMUL.FTZ R43, R12, R45 ;  /* 0x0000002d0c2b7220 */ /* 0x002fe20000410000 */
[----:B------:R-:W-:Y:S01]  /*1fd0*/  SHF.L.U32 R45, R42, 0x10, RZ ;  /* 0x000000102a2d7819 */ /* 0x000fe200000006ff */
[----:B------:R-:W-:Y:S01]  /*1fe0*/  FMUL.FTZ R42, R12, R87 ;  /* 0x000000570c2a7220 */ /* 0x000fe20000410000 */
[----:B------:R-:W-:Y:S01]  /*1ff0*/  SHF.L.U32 R87, R44, 0x10, RZ ;  /* 0x000000102c577819 */ /* 0x000fe200000006ff */
[C---:B------:R-:W-:Y:S01]  /*2000*/  FMUL.FTZ R39, R12.reuse, R39 ;  /* 0x000000270c277220 */ /* 0x040fe20000410000 */
[----:B------:R-:W-:Y:S01]  /*2010*/  FMUL.FTZ R40, R12, R89 ;  /* 0x000000590c287220 */ /* 0x000fe20000410000 */
[----:B------:R-:W-:Y:S01]  /*2020*/  FADD.FTZ R45, -R6, R45 ;  /* 0x0000002d062d7221 */ /* 0x000fe20000010100 */
[----:B------:R-:W1:Y:S01]  /*2030*/  MUFU.EX2 R104, R104 ;  /* 0x0000006800687308 */ /* 0x000e620000000800 */
[----:B------:R-:W-:Y:S01]  /*2040*/  FMUL.FTZ R9, R26, -1.4426950216293334961 ;  /* 0xbfb8aa3b1a097820 */ /* 0x000fe20000410000 */
[----:B------:R-:W-:Y:S01]  /*2050*/  FFMA.FTZ R28, R106, R28, R113 ;  /* 0x0000001c6a1c7223 */ /* 0x000fe20000010071 */
[----:B------:R-:W-:Y:S01]  /*2060*/  FMUL.FTZ R45, R12, R45 ;  /* 0x0000002d0c2d7220 */ /* 0x000fe20000410000 */
[----:B------:R-:W-:Y:S01]  /*2070*/  FFMA.FTZ R31, R84, R31, R109 ;  /* 0x0000001f541f7223 */ /* 0x000fe2000001006d */
[----:B------:R-:W-:Y:S01]  /*2080*/  FFMA.FTZ R30, R86, R30, R111 ;  /* 0x0000001e561e7223 */ /* 0x000fe2000001006f */
[C-C-:B------:R-:W-:Y:S01]  /*2090*/  FFMA.FTZ R33, R88.reuse, R11, R107.reuse ;  /* 0x0000000b58217223 */ /* 0x140fe2000001006b */
[----:B------:R-:W-:Y:S01]  /*20a0*/  FFMA.FTZ R44, R88, R45, R107 ;  /* 0x0000002d582c7223 */ /* 0x000fe2000001006b */
[----:B------:R-:W-:Y:S01]  /*20b0*/  FMUL.FTZ R45, R12, R85 ;  /* 0x000000550c2d7220 */ /* 0x000fe20000410000 */
[----:B------:R-:W-:Y:S01]  /*20c0*/  SHF.L.U32 R85, R82, 0x10, RZ ;  /* 0x0000001052557819 */ /* 0x000fe200000006ff */
[----:B------:R-:W3:Y:S01]  /*20d0*/  MUFU.EX2 R98, R98 ;  /* 0x0000006200627308 */ /* 0x000ee20000000800 */
[C---:B------:R-:W-:Y:S01]  /*20e0*/  FMUL.FTZ R82, R12.reuse, R83 ;  /* 0x000000530c527220 */ /* 0x040fe20000410000 */
[----:B------:R-:W-:Y:S01]  /*20f0*/  FMUL.FTZ R41, R12, R41 ;  /* 0x000000290c297220 */ /* 0x000fe20000410000 */
[----:B------:R-:W-:Y:S01]  /*2100*/  SHF.L.U32 R83, R13, 0x10, RZ ;  /* 0x000000100d537819 */ /* 0x000fe200000006ff */
[----:B------:R-:W-:Y:S01]  /*2110*/  FADD.FTZ R85, -R6, R85 ;  /* 0x0000005506557221 */ /* 0x000fe20000010100 */
[--C-:B------:R-:W-:Y:S01]  /*2120*/  FADD.FTZ R79, R79, -R6.reuse ;  /* 0x800000064f4f7221 */ /* 0x100fe20000010000 */
[----:B------:R-:W-:Y:S01]  /*2130*/  SHF.L.U32 R89, R17, 0x10, RZ ;  /* 0x0000001011597819 */ /* 0x000fe200000006ff */
[C---:B------:R-:W-:Y:S01]  /*2140*/  FMUL.FTZ R35, R12.reuse, R35 ;  /* 0x000000230c237220 */ /* 0x040fe20000410000 */
[----:B------:R4:W-:Y:S01]  /*2150*/  MUFU.EX2 R19, R38 ;  /* 0x0000002600137308 */ /* 0x0009e20000000800 */
[C---:B------:R-:W-:Y:S01]  /*2160*/  FMUL.FTZ R85, R12.reuse, R85 ;  /* 0x000000550c557220 */ /* 0x040fe20000410000 */
[----:B------:R-:W-:Y:S01]  /*2170*/  FMUL.FTZ R37, R12, R37 ;  /* 0x000000250c257220 */ /* 0x000fe20000410000 */
[----:B------:R-:W-:Y:S01]  /*2180*/  FADD.FTZ R87, -R6, R87 ;  /* 0x0000005706577221 */ /* 0x000fe20000010100 */
[----:B------:R-:W-:Y:S01]  /*2190*/  FFMA.FTZ R39, R84, R39, R109 ;  /* 0x0000002754277223 */ /* 0x000fe2000001006d */
[----:B------:R-:W-:Y:S01]  /*21a0*/  FADD.FTZ R13, R81, -R6 ;  /* 0x80000006510d7221 */ /* 0x000fe20000010000 */
[----:B------:R-:W-:Y:S01]  /*21b0*/  FMUL.FTZ R18, R28, -1.4426950216293334961 ;  /* 0xbfb8aa3b1c127820 */ /* 0x000fe20000410000 */
[----:B------:R-:W-:Y:S01]  /*21c0*/  FMUL.FTZ R20, R30, -1.4426950216293334961 ;  /* 0xbfb8aa3b1e147820 */ /* 0x000fe20000410000 */
[----:B------:R5:W3:Y:S01]  /*21d0*/  MUFU.EX2 R103, R7 ;  /* 0x0000000700677308 */ /* 0x000ae20000000800 */
[----:B----4-:R-:W-:Y:S01]  /*21e0*/  FMUL.FTZ R38, R12, R91 ;  /* 0x0000005b0c267220 */ /* 0x010fe20000410000 */
[----:B------:R-:W-:Y:S01]  /*21f0*/  FMUL.FTZ R11, R33, -1.4426950216293334961 ;  /* 0xbfb8aa3b210b7820 */ /* 0x000fe20000410000 */
[C-C-:B------:R-:W-:Y:S01]  /*2200*/  FFMA.FTZ R41, R88.reuse, R41, R107.reuse ;  /* 0x0000002958297223 */ /* 0x140fe2000001006b */
[----:B------:R-:W-:Y:S01]  /*2210*/  FFMA.FTZ R81, R88, R85, R107 ;  /* 0x0000005558517223 */ /* 0x000fe2000001006b */
[----:B------:R-:W-:Y:S01]  /*2220*/  FFMA.FTZ R38, R86, R38, R111 ;  /* 0x0000002656267223 */ /* 0x000fe2000001006f */
[----:B------:R-:W-:Y:S01]  /*2230*/  FMUL.FTZ R79, R12, R79 ;  /* 0x0000004f0c4f7220 */ /* 0x000fe20000410000 */
[----:B------:R-:W-:Y:S01]  /*2240*/  FFMA.FTZ R35, R84, R35, R109 ;  /* 0x0000002354237223 */ /* 0x000fe2000001006d */
[----:B------:R-:W4:Y:S01]  /*2250*/  MUFU.EX2 R14, R14 ;  /* 0x0000000e000e7308 */ /* 0x000f220000000800 */
[----:B-----5:R-:W-:Y:S01]  /*2260*/  FMUL.FTZ R7, R31, -1.4426950216293334961 ;  /* 0xbfb8aa3b1f077820 */ /* 0x020fe20000410000 */
[----:B------:R-:W-:Y:S01]  /*2270*/  FFMA.FTZ R37, R88, R37, R107 ;  /* 0x0000002558257223 */ /* 0x000fe2000001006b */
[C---:B------:R-:W-:Y:S01]  /*2280*/  FADD.FTZ R85, -R6.reuse, R83 ;  /* 0x0000005306557221 */ /* 0x040fe20000010100 */
[----:B------:R-:W-:Y:S01]  /*2290*/  FADD.FTZ R89, -R6, R89 ;  /* 0x0000005906597221 */ /* 0x000fe20000010100 */
[----:B------:R-:W-:Y:S01]  /*22a0*/  FMUL.FTZ R80, R12, R87 ;  /* 0x000000570c507220 */ /* 0x000fe20000410000 */
[----:B------:R-:W-:Y:S01]  /*22b0*/  FMUL.FTZ R91, R39, -1.4426950216293334961 ;  /* 0xbfb8aa3b275b7820 */ /* 0x000fe20000410000 */
[----:B------:R-:W-:Y:S01]  /*22c0*/  FFMA.FTZ R40, R106, R40, R113 ;  /* 0x000000286a287223 */ /* 0x000fe20000010071 */
[----:B------:R-:W5:Y:S01]  /*22d0*/  MUFU.EX2 R15, R9 ;  /* 0x00000009000f7308 */ /* 0x000f620000000800 */
[----:B------:R-:W-:Y:S01]  /*22e0*/  FMUL.FTZ R83, R12, R13 ;  /* 0x0000000d0c537220 */ /* 0x000fe20000410000 */
[----:B------:R-:W-:Y:S01]  /*22f0*/  FMUL.FTZ R93, R38, -1.4426950216293334961 ;  /* 0xbfb8aa3b265d7820 */ /* 0x000fe20000410000 */
[----:B------:R-:W-:Y:S01]  /*2300*/  FMUL.FTZ R94, R41, -1.4426950216293334961 ;  /* 0xbfb8aa3b295e7820 */ /* 0x000fe20000410000 */
[C-C-:B------:R-:W-:Y:S01]  /*2310*/  FFMA.FTZ R42, R86.reuse, R42, R111.reuse ;  /* 0x0000002a562a7223 */ /* 0x140fe2000001006f */
[C-C-:B------:R-:W-:Y:S01]  /*2320*/  FFMA.FTZ R82, R86.reuse, R82, R111.reuse ;  /* 0x0000005256527223 */ /* 0x140fe2000001006f */
[----:B------:R-:W-:Y:S01]  /*2330*/  FFMA.FTZ R79, R86, R79, R111 ;  /* 0x0000004f564f7223 */ /* 0x000fe2000001006f */
[----:B------:R-:W-:Y:S01]  /*2340*/  FFMA.FTZ R43, R84, R43, R109 ;  /* 0x0000002b542b7223 */ /* 0x000fe2000001006d */
[----:B------:R-:W5:Y:S01]  /*2350*/  MUFU.EX2 R8, R8 ;  /* 0x0000000800087308 */ /* 0x000f620000000800 */
[C---:B------:R-:W-:Y:S01]  /*2360*/  FMUL.FTZ R85, R12.reuse, R85 ;  /* 0x000000550c557220 */ /* 0x040fe20000410000 */
[----:B------:R-:W-:Y:S01]  /*2370*/  FMUL.FTZ R86, R12, R89 ;  /* 0x000000590c567220 */ /* 0x000fe20000410000 */
[----:B------:R-:W-:Y:S01]  /*2380*/  FFMA.FTZ R45, R106, R45, R113 ;  /* 0x0000002d6a2d7223 */ /* 0x000fe20000010071 */
[----:B------:R-:W-:Y:S01]  /*2390*/  FFMA.FTZ R80, R84, R80, R109 ;  /* 0x0000005054507223 */ /* 0x000fe2000001006d */
[----:B------:R-:W-:Y:S01]  /*23a0*/  FMUL.FTZ R95, R40, -1.4426950216293334961 ;  /* 0xbfb8aa3b285f7820 */ /* 0x000fe20000410000 */
[----:B------:R-:W-:Y:S01]  /*23b0*/  FFMA.FTZ R83, R106, R83, R113 ;  /* 0x000000536a537223 */ /* 0x000fe20000010071 */
[----:B------:R-:W-:Y:S01]  /*23c0*/  FMUL.FTZ R99, R42, -1.4426950216293334961 ;  /* 0xbfb8aa3b2a637820 */ /* 0x000fe20000410000 */
[----:B------:R3:W5:Y:S01]  /*23d0*/  MUFU.EX2 R9, R18 ;  /* 0x0000001200097308 */ /* 0x0007620000000800 */
[----:B0-----:R-:W-:Y:S01]  /*23e0*/  FADD.FTZ R89, R92, 1 ;  /* 0x3f8000005c597421 */ /* 0x001fe20000010000 */
[----:B------:R-:W-:Y:S01]  /*23f0*/  FMUL.FTZ R96, R43, -1.4426950216293334961 ;  /* 0xbfb8aa3b2b607820 */ /* 0x000fe20000410000 */
[----:B------:R-:W-:Y:S01]  /*2400*/  FMUL.FTZ R100, R44, -1.4426950216293334961 ;  /* 0xbfb8aa3b2c647820 */ /* 0x000fe20000410000 */
[----:B------:R-:W-:Y:S01]  /*2410*/  FFMA.FTZ R84, R84, R85, R109 ;  /* 0x0000005554547223 */ /* 0x000fe2000001006d */
[----:B------:R-:W-:Y:S01]  /*2420*/  FFMA.FTZ R86, R88, R86, R107 ;  /* 0x0000005658567223 */ /* 0x000fe2000001006b */
[----:B--2---:R-:W-:Y:S01]  /*2430*/  FADD.FTZ R90, R90, 1 ;  /* 0x3f8000005a5a7421 */ /* 0x004fe20000010000 */
[----:B-1----:R-:W-:Y:S01]  /*2440*/  FADD.FTZ R92, R104, 1 ;  /* 0x3f800000685c7421 */ /* 0x002fe20000010000 */
[----:B------:R0:W1:Y:S01]  /*2450*/  MUFU.EX2 R10, R20 ;  /* 0x00000014000a7308 */ /* 0x0000620000000800 */
[----:B---3--:R-:W-:Y:S01]  /*2460*/  FMUL.FTZ R18, R35, -1.4426950216293334961 ;  /* 0xbfb8aa3b23127820 */ /* 0x008fe20000410000 */
[----:B------:R-:W-:Y:S01]  /*2470*/  FADD.FTZ R98, R98, 1 ;  /* 0x3f80000062627421 */ /* 0x000fe20000010000 */
[----:B------:R-:W-:Y:S01]  /*2480*/  FMUL.FTZ R102, R45, -1.4426950216293334961 ;  /* 0xbfb8aa3b2d667820 */ /* 0x000fe20000410000 */
[----:B------:R-:W-:Y:S01]  /*2490*/  FMUL.FTZ R105, R80, -1.4426950216293334961 ;  /* 0xbfb8aa3b50697820 */ /* 0x000fe20000410000 */
[----:B------:R-:W-:Y:S01]  /*24a0*/  FMUL.FTZ R13, R81, -1.4426950216293334961 ;  /* 0xbfb8aa3b510d7820 */ /* 0x000fe20000410000 */
[----:B------:R-:W-:Y:S01]  /*24b0*/  FMUL.FTZ R87, R83, -1.4426950216293334961 ;  /* 0xbfb8aa3b53577820 */ /* 0x000fe20000410000 */
[----:B------:R-:W-:Y:S01]  /*24c0*/  FMUL.FTZ R101, R82, -1.4426950216293334961 ;  /* 0xbfb8aa3b52657820 */ /* 0x000fe20000410000 */
[----:B------:R-:W2:Y:S01]  /*24d0*/  MUFU.EX2 R7, R7 ;  /* 0x0000000700077308 */ /* 0x000ea20000000800 */
[----:B0-----:R-:W-:Y:S01]  /*24e0*/  FMUL.FTZ R20, R37, -1.4426950216293334961 ;  /* 0xbfb8aa3b25147820 */ /* 0x001fe20000410000 */
[----:B------:R-:W-:Y:S01]  /*24f0*/  FMUL.FTZ R85, R84, -1.4426950216293334961 ;  /* 0xbfb8aa3b54557820 */ /* 0x000fe20000410000 */
[----:B------:R-:W-:Y:S01]  /*2500*/  FMUL.FTZ R6, R79, -1.4426950216293334961 ;  /* 0xbfb8aa3b4f067820 */ /* 0x000fe20000410000 */
[----:B------:R-:W-:Y:S01]  /*2510*/  FMUL.FTZ R12, R86, -1.4426950216293334961 ;  /* 0xbfb8aa3b560c7820 */ /* 0x000fe20000410000 */
[----:B------:R-:W-:Y:S01]  /*2520*/  FADD.FTZ R97, R103, 1 ;  /* 0x3f80000067617421 */ /* 0x000fe20000010000 */
[----:B----4-:R-:W-:Y:S01]  /*2530*/  FADD.FTZ R14, R14, 1 ;  /* 0x3f8000000e0e7421 */ /* 0x010fe20000010000 */
[----:B-----5:R-:W-:Y:S01]  /*2540*/  FADD.FTZ R15, R15, 1 ;  /* 0x3f8000000f0f7421 */ /* 0x020fe20000010000 */
[----:B------:R-:W0:Y:S01]  /*2550*/  MUFU.EX2 R11, R11 ;  /* 0x0000000b000b7308 */ /* 0x000e220000000800 */
[----:B------:R-:W-:Y:S01]  /*2560*/  FADD.FTZ R8, R8, 1 ;  /* 0x3f80000008087421 */ /* 0x000fe20000010000 */
[----:B------:R-:W-:Y:S01]  /*2570*/  FADD.FTZ R9, R9, 1 ;  /* 0x3f80000009097421 */ /* 0x000fe20000010000 */
[----:B-1----:R-:W-:Y:S01]  /*2580*/  FADD.FTZ R10, R10, 1 ;  /* 0x3f8000000a0a7421 */ /* 0x002fe20000010000 */
[----:B------:R-:W-:Y:S01]  /*2590*/  ULDC.64 UR6, c[0x0][0x210] ;  /* 0x0000840000067ab9 */ /* 0x000fe20000000a00 */
[----:B------:R-:W-:Y:S01]  /*25a0*/  FADD.FTZ R16, R16, 1 ;  /* 0x3f80000010107421 */ /* 0x000fe20000010000 */
[----:B------:R-:W-:Y:S01]  /*25b0*/  FADD.FTZ R19, R19, 1 ;  /* 0x3f80000013137421 */ /* 0x000fe20000010000 */
[----:B------:R-:W-:Y:S01]  /*25c0*/  FADD.FTZ R21, R21, 1 ;  /* 0x3f80000015157421 */ /* 0x000fe20000010000 */
[----:B------:R-:W1:Y:S01]  /*25d0*/  MUFU.EX2 R91, R91 ;  /* 0x0000005b005b7308 */ /* 0x000e620000000800 */
[----:B--2---:R-:W-:-:S07]  /*25e0*/  FADD.FTZ R7, R7, 1 ;  /* 0x3f80000007077421 */ /* 0x004fce0000010000 */
        /* <DEDUP_REMOVED lines=16> */
[----:B------:R-:W1:Y:S01]  /*26f0*/  MUFU.RCP R90, R90 ;  /* 0x0000005a005a7308 */ /* 0x000e620000001000 */
[----:B--2---:R-:W-:-:S07]  /*2700*/  FADD.FTZ R96, R96, 1 ;  /* 0x3f80000060607421 */ /* 0x004fce0000010000 */
[----:B------:R-:W2:Y:S01]  /*2710*/  MUFU.RCP R89, R89 ;  /* 0x0000005900597308 */ /* 0x000ea20000001000 */
[----:B0-----:R-:W-:-:S07]  /*2720*/  FADD.FTZ R99, R100, 1 ;  /* 0x3f80000064637421 */ /* 0x001fce0000010000 */
[----:B------:R-:W0:Y:S01]  /*2730*/  MUFU.RCP R92, R92 ;  /* 0x0000005c005c7308 */ /* 0x000e220000001000 */
[----:B-1----:R-:W-:-:S07]  /*2740*/  FMUL.FTZ R90, R3, R90 ;  /* 0x0000005a035a7220 */ /* 0x002fce0000410000 */
[----:B------:R-:W1:Y:S01]  /*2750*/  MUFU.RCP R98, R98 ;  /* 0x0000006200627308 */ /* 0x000e620000001000 */
[----:B--2---:R-:W-:-:S05]  /*2760*/  FMUL.FTZ R89, R22, R89 ;  /* 0x0000005916597220 */ /* 0x004fca0000410000 */
[----:B------:R-:W-:Y:S02]  /*2770*/  F2FP.BF16.F32.PACK_AB R89, R89, R90 ;  /* 0x0000005a5959723e */ /* 0x000fe400000010ff */
[----:B------:R-:W2:Y:S01]  /*2780*/  MUFU.EX2 R102, R102 ;  /* 0x0000006600667308 */ /* 0x000ea20000000800 */
[----:B0-----:R-:W-:Y:S01]  /*2790*/  FMUL.FTZ R92, R23, R92 ;  /* 0x0000005c175c7220 */ /* 0x001fe20000410000 */
[----:B------:R-:W-:-:S06]  /*27a0*/  PRMT R22, R89, 0x7632, R22 ;  /* 0x0000763259167816 */ /* 0x000fcc0000000016 */
[----:B------:R-:W0:Y:S01]  /*27b0*/  MUFU.EX2 R105, R105 ;  /* 0x0000006900697308 */ /* 0x000e220000000800 */
[----:B-1----:R-:W-:-:S05]  /*27c0*/  FMUL.FTZ R25, R25, R98 ;  /* 0x0000006219197220 */ /* 0x002fca0000410000 */
[----:B------:R-:W-:Y:S02]  /*27d0*/  F2FP.BF16.F32.PACK_AB R25, R25, R92 ;  /* 0x0000005c1919723e */ /* 0x000fe400000010ff */
[----:B------:R-:W-:Y:S01]  /*27e0*/  MUFU.EX2 R13, R13 ;  /* 0x0000000d000d7308 */ /* 0x000fe20000000800 */
[----:B--2---:R-:W-:Y:S01]  /*27f0*/  FADD.FTZ R100, R102, 1 ;  /* 0x3f80000066647421 */ /* 0x004fe20000010000 */
[----:B------:R-:W-:-:S06]  /*2800*/  PRMT R23, R25, 0x7632, R23 ;  /* 0x0000763219177816 */ /* 0x000fcc0000000017 */
[----:B------:R-:W-:Y:S01]  /*2810*/  MUFU.EX2 R17, R87 ;  /* 0x0000005700117308 */ /* 0x000fe20000000800 */
[----:B0-----:R-:W-:-:S07]  /*2820*/  FADD.FTZ R105, R105, 1 ;  /* 0x3f80000069697421 */ /* 0x001fce0000010000 */
[----:B------:R0:W1:Y:S08]  /*2830*/  MUFU.EX2 R88, R6 ;  /* 0x0000000600587308 */ /* 0x0000700000000800 */
[----:B------:R-:W2:Y:S01]  /*2840*/  MUFU.EX2 R87, R12 ;  /* 0x0000000c00577308 */ /* 0x000ea20000000800 */
[----:B0-----:R-:W-:-:S07]  /*2850*/  LEA R6, P1, R76, UR6, 0x1 ;  /* 0x000000064c067c11 */ /* 0x001fce000f8208ff */
[----:B------:R-:W0:Y:S01]  /*2860*/  MUFU.EX2 R101, R101 ;  /* 0x0000006500657308 */ /* 0x000e220000000800 */
[----:B-1----:R-:W-:-:S07]  /*2870*/  FADD.FTZ R88, R88, 1 ;  /* 0x3f80000058587421 */ /* 0x002fce0000010000 */
[----:B------:R-:W1:Y:S01]  /*2880*/  MUFU.EX2 R85, R85 ;  /* 0x0000005500557308 */ /* 0x000e620000000800 */
[----:B--2---:R-:W-:-:S07]  /*2890*/  FADD.FTZ R87, R87, 1 ;  /* 0x3f80000057577421 */ /* 0x004fce0000010000 */
[----:B------:R-:W2:Y:S01]  /*28a0*/  MUFU.RCP R97, R97 ;  /* 0x0000006100617308 */ /* 0x000ea20000001000 */
[----:B0-----:R-:W-:-:S07]  /*28b0*/  FADD.FTZ R101, R101, 1 ;  /* 0x3f80000065657421 */ /* 0x001fce0000010000 */
[----:B------:R0:W3:Y:S01]  /*28c0*/  MUFU.RCP R104, R14 ;  /* 0x0000000e00687308 */ /* 0x0000e20000001000 */
[----:B-1----:R-:W-:-:S07]  /*28d0*/  FADD.FTZ R85, R85, 1 ;  /* 0x3f80000055557421 */ /* 0x002fce0000010000 */
[----:B------:R1:W4:Y:S01]  /*28e0*/  MUFU.RCP R103, R15 ;  /* 0x0000000f00677308 */ /* 0x0003220000001000 */
[----:B--2---:R-:W-:Y:S01]  /*28f0*/  FMUL.FTZ R97, R24, R97 ;  /* 0x0000006118617220 */ /* 0x004fe20000410000 */
[----:B0-----:R-:W-:-:S06]  /*2900*/  LEA R14, P3, R74, UR6, 0x1 ;  /* 0x000000064a0e7c11 */ /* 0x001fcc000f8608ff */
[----:B------:R0:W2:Y:S01]  /*2910*/  MUFU.RCP R106, R8 ;  /* 0x00000008006a7308 */ /* 0x0000a20000001000 */
[----:B---3--:R-:W-:Y:S01]  /*2920*/  FMUL.FTZ R104, R27, R104 ;  /* 0x000000681b687220 */ /* 0x008fe20000410000 */
[----:B-1----:R-:W-:-:S04]  /*2930*/  LEA.HI.X R15, R74, UR7, R73, 0x1, P3 ;  /* 0x000000074a0f7c11 */ /* 0x002fc800098f0c49 */
[----:B------:R-:W-:Y:S02]  /*2940*/  F2FP.BF16.F32.PACK_AB R97, R104, R97 ;  /* 0x000000616861723e */ /* 0x000fe400000010ff */
[----:B------:R1:W3:Y:S01]  /*2950*/  MUFU.RCP R107, R9 ;  /* 0x00000009006b7308 */ /* 0x0002e20000001000 */
[----:B0-----:R-:W-:Y:S01]  /*2960*/  LEA R8, P2, R78, UR6, 0x1 ;  /* 0x000000064e087c11 */ /* 0x001fe2000f8408ff */
[----:B----4-:R-:W-:-:S06]  /*2970*/  FMUL.FTZ R103, R26, R103 ;  /* 0x000000671a677220 */ /* 0x010fcc0000410000 */
[----:B------:R0:W4:Y:S01]  /*2980*/  MUFU.RCP R108, R7 ;  /* 0x00000007006c7308 */ /* 0x0001220000001000 */
[----:B-1----:R-:W-:Y:S01]  /*2990*/  LEA.HI.X R9, R78, UR7, R75, 0x1, P2 ;  /* 0x000000074e097c11 */ /* 0x002fe200090f0c4b */
[----:B--2---:R-:W-:Y:S01]  /*29a0*/  FMUL.FTZ R106, R29, R106 ;  /* 0x0000006a1d6a7220 */ /* 0x004fe20000410000 */
[----:B------:R-:W-:-:S04]  /*29b0*/  LEA R12, P2, R69, UR6, 0x1 ;  /* 0x00000006450c7c11 */ /* 0x000fc8000f8408ff */
[----:B------:R-:W-:Y:S01]  /*29c0*/  F2FP.BF16.F32.PACK_AB R103, R106, R103 ;  /* 0x000000676a67723e */ /* 0x000fe200000010ff */
[----:B------:R1:W2:Y:S01]  /*29d0*/  MUFU.RCP R109, R10 ;  /* 0x0000000a006d7308 */ /* 0x0002a20000001000 */
[----:B0-----:R-:W-:Y:S01]  /*29e0*/  LEA.HI.X R7, R76, UR7, R77, 0x1, P1 ;  /* 0x000000074c077c11 */ /* 0x001fe200088f0c4d */
[----:B------:R-:W-:Y:S01]  /*29f0*/  FADD.FTZ R76, R13, 1 ;  /* 0x3f8000000d4c7421 */ /* 0x000fe20000010000 */
[----:B------:R-:W-:Y:S01]  /*2a00*/  LEA.HI.X R13, R69, UR7, R72, 0x1, P2 ;  /* 0x00000007450d7c11 */ /* 0x000fe200090f0c48 */
[----:B------:R-:W-:Y:S01]  /*2a10*/  FADD.FTZ R69, R17, 1 ;  /* 0x3f80000011457421 */ /* 0x000fe20000010000 */
[----:B---3--:R-:W-:Y:S01]  /*2a20*/  FMUL.FTZ R107, R28, R107 ;  /* 0x0000006b1c6b7220 */ /* 0x008fe20000410000 */
[----:B------:R-:W-:Y:S01]  /*2a30*/  STG.E.U16 desc[UR8][R6.64], R89 ;  /* 0x0000005906007986 */ /* 0x000fe2000c101508 */
[----:B------:R-:W-:Y:S01]  /*2a40*/  PRMT R24, R103, 0x7632, R24 ;  /* 0x0000763267187816 */ /* 0x000fe20000000018 */
[----:B------:R0:W3:Y:S01]  /*2a50*/  MUFU.RCP R110, R11 ;  /* 0x0000000b006e7308 */ /* 0x0000e20000001000 */
[C---:B-1----:R-:W-:Y:S01]  /*2a60*/  LEA R10, P1, R70.reuse, UR6, 0x1 ;  /* 0x00000006460a7c11 */ /* 0x042fe2000f8208ff */
[----:B----4-:R-:W-:Y:S01]  /*2a70*/  FMUL.FTZ R108, R31, R108 ;  /* 0x0000006c1f6c7220 */ /* 0x010fe20000410000 */
[----:B------:R-:W-:Y:S04]  /*2a80*/  STG.E.U16 desc[UR8][R6.64+0x2], R22 ;  /* 0x0000021606007986 */ /* 0x000fe8000c101508 */
[----:B------:R-:W-:Y:S01]  /*2a90*/  STG.E.U16 desc[UR8][R6.64+0x4], R25 ;  /* 0x0000041906007986 */ /* 0x000fe2000c101508 */
[----:B------:R1:W4:Y:S01]  /*2aa0*/  MUFU.RCP R111, R16 ;  /* 0x00000010006f7308 */ /* 0x0003220000001000 */
[----:B0-----:R-:W-:Y:S01]  /*2ab0*/  LEA.HI.X R11, R70, UR7, R71, 0x1, P1 ;  /* 0x00000007460b7c11 */ /* 0x001fe200088f0c47 */
[----:B--2---:R-:W-:Y:S01]  /*2ac0*/  FMUL.FTZ R109, R30, R109 ;  /* 0x0000006d1e6d7220 */ /* 0x004fe20000410000 */
[----:B------:R0:W-:Y:S01]  /*2ad0*/  STG.E.U16 desc[UR8][R6.64+0x6], R23 ;  /* 0x0000061706007986 */ /* 0x0001e2000c101508 */
[----:B------:R-:W-:-:S03]  /*2ae0*/  F2FP.BF16.F32.PACK_AB R107, R108, R107 ;  /* 0x0000006b6c6b723e */ /* 0x000fc600000010ff */
[----:B------:R-:W-:Y:S01]  /*2af0*/  STG.E.U16 desc[UR8][R8.64], R97 ;  /* 0x0000006108007986 */ /* 0x000fe2000c101508 */
[----:B------:R2:W5:Y:S01]  /*2b00*/  MUFU.RCP R112, R18 ;  /* 0x0000001200707308 */ /* 0x0005620000001000 */
[----:B---3--:R-:W-:Y:S01]  /*2b10*/  FMUL.FTZ R110, R33, R110 ;  /* 0x0000006e216e7220 */ /* 0x008fe20000410000 */
[----:B-1----:R-:W-:Y:S01]  /*2b20*/  LEA R16, P1, R63, UR6, 0x1 ;  /* 0x000000063f107c11 */ /* 0x002fe2000f8208ff */
[----:B------:R-:W-:Y:S03]  /*2b30*/  STG.E.U16 desc[UR8][R8.64+0x4], R103 ;  /* 0x0000046708007986 */ /* 0x000fe6000c101508 */
[----:B------:R-:W-:Y:S01]  /*2b40*/  F2FP.BF16.F32.PACK_AB R109, R110, R109 ;  /* 0x0000006d6e6d723e */ /* 0x000fe200000010ff */
[----:B------:R-:W-:Y:S01]  /*2b50*/  STG.E.U16 desc[UR8][R8.64+0x6], R24 ;  /* 0x0000061808007986 */ /* 0x000fe2000c101508 */
[----:B------:R1:W3:Y:S01]  /*2b60*/  MUFU.RCP R113, R19 ;  /* 0x0000001300717308 */ /* 0x0002e20000001000 */
[----:B--2---:R-:W-:Y:S01]  /*2b70*/  LEA R18, P2, R65, UR6, 0x1 ;  /* 0x0000000641127c11 */ /* 0x004fe2000f8408ff */
[----:B----4-:R-:W-:Y:S01]  /*2b80*/  FMUL.FTZ R111, R32, R111 ;  /* 0x0000006f206f7220 */ /* 0x010fe20000410000 */
[----:B0-----:R-:W-:-:S02]  /*2b90*/  PRMT R7, R97, 0x7632, R7 ;  /* 0x0000763261077816 */ /* 0x001fc40000000007 */
[----:B------:R-:W-:Y:S02]  /*2ba0*/  PRMT R6, R107, 0x7632, R6 ;  /* 0x000076326b067816 */ /* 0x000fe40000000006 */
[----:B------:R-:W-:Y:S01]  /*2bb0*/  LEA.HI.X R17, R63, UR7, R68, 0x1, P1 ;  /* 0x000000073f117c11 */ /* 0x000fe200088f0c44 */
[----:B------:R0:W2:Y:S01]  /*2bc0*/  MUFU.RCP R114, R20 ;  /* 0x0000001400727308 */ /* 0x0000a20000001000 */
[----:B-1----:R-:W-:Y:S01]  /*2bd0*/  LEA.HI.X R19, R65, UR7, R64, 0x1, P2 ;  /* 0x0000000741137c11 */ /* 0x002fe200090f0c40 */
[----:B-----5:R-:W-:Y:S01]  /*2be0*/  FMUL.FTZ R112, R35, R112 ;  /* 0x0000007023707220 */ /* 0x020fe20000410000 */
[----:B------:R1:W-:Y:S01]  /*2bf0*/  STG.E.U16 desc[UR8][R8.64+0x2], R7 ;  /* 0x0000020708007986 */ /* 0x0003e2000c101508 */
[----:B------:R-:W-:-:S03]  /*2c00*/  IADD3 R61, P1, R61, 0x2, RZ ;  /* 0x000000023d3d7810 */ /* 0x000fc60007f3e0ff */
[----:B------:R-:W-:Y:S01]  /*2c10*/  F2FP.BF16.F32.PACK_AB R111, R112, R111 ;  /* 0x0000006f706f723e */ /* 0x000fe200000010ff */
[----:B------:R4:W5:Y:S01]  /*2c20*/  MUFU.RCP R115, R21 ;  /* 0x0000001500737308 */ /* 0x0009620000001000 */
[----:B---3--:R-:W-:Y:S01]  /*2c30*/  FMUL.FTZ R113, R34, R113 ;  /* 0x0000007122717220 */ /* 0x008fe20000410000 */
[----:B------:R3:W-:Y:S01]  /*2c40*/  STG.E.U16 desc[UR8][R10.64+0x2], R6 ;  /* 0x000002060a007986 */ /* 0x0007e2000c101508 */
[C---:B0-----:R-:W-:Y:S02]  /*2c50*/  LEA R20, P3, R66.reuse, UR6, 0x1 ;  /* 0x0000000642147c11 */ /* 0x041fe4000f8608ff */
[----:B------:R-:W-:Y:S01]  /*2c60*/  IADD3.X R59, RZ, R59, RZ, P1, !PT ;  /* 0x0000003bff3b7210 */ /* 0x000fe20000ffe4ff */
[----:B------:R-:W-:Y:S01]  /*2c70*/  STG.E.U16 desc[UR8][R10.64], R107 ;  /* 0x0000006b0a007986 */ /* 0x000fe2000c101508 */
[----:B-1----:R-:W-:Y:S01]  /*2c80*/  PRMT R9, R109, 0x7632, R9 ;  /* 0x000076326d097816 */ /* 0x002fe20000000009 */
[----:B------:R-:W0:Y:S01]  /*2c90*/  MUFU.RCP R116, R116 ;  /* 0x0000007400747308 */ /* 0x000e220000001000 */
[----:B--2---:R-:W-:Y:S01]  /*2ca0*/  FMUL.FTZ R114, R37, R114 ;  /* 0x0000007225727220 */ /* 0x004fe20000410000 */
[----:B------:R-:W-:Y:S01]  /*2cb0*/  PRMT R7, R111, 0x7632, R7 ;  /* 0x000076326f077816 */ /* 0x000fe20000000007 */
[----:B------:R-:W-:Y:S01]  /*2cc0*/  STG.E.U16 desc[UR8][R10.64+0x4], R109 ;  /* 0x0000046d0a007986 */ /* 0x000fe2000c101508 */
[----:B----4-:R-:W-:Y:S01]  /*2cd0*/  LEA.HI.X R21, R66, UR7, R67, 0x1, P3 ;  /* 0x0000000742157c11 */ /* 0x010fe200098f0c43 */
[----:B------:R-:W-:Y:S01]  /*2ce0*/  ULDC.64 UR6, c[0x0][0x238] ;  /* 0x00008e0000067ab9 */ /* 0x000fe20000000a00 */
[----:B------:R-:W-:Y:S01]  /*2cf0*/  F2FP.BF16.F32.PACK_AB R113, R114, R113 ;  /* 0x000000717271723e */ /* 0x000fe200000010ff */
[----:B------:R1:W-:Y:S01]  /*2d00*/  STG.E.U16 desc[UR8][R10.64+0x6], R9 ;  /* 0x000006090a007986 */ /* 0x0003e2000c101508 */
[----:B------:R-:W2:Y:S01]  /*2d10*/  MUFU.RCP R91, R91 ;  /* 0x0000005b005b7308 */ /* 0x000ea20000001000 */
[----:B-----5:R-:W-:Y:S01]  /*2d20*/  FMUL.FTZ R115, R36, R115 ;  /* 0x0000007324737220 */ /* 0x020fe20000410000 */
[----:B------:R-:W-:Y:S01]  /*2d30*/  PRMT R8, R113, 0x7632, R8 ;  /* 0x0000763271087816 */ /* 0x000fe20000000008 */
[----:B------:R-:W-:Y:S01]  /*2d40*/  STG.E.U16 desc[UR8][R12.64], R111 ;  /* 0x0000006f0c007986 */ /* 0x000fe2000c101508 */
[----:B------:R-:W-:-:S03]  /*2d50*/  ISETP.GE.U32.AND P1, PT, R61, UR6, PT ;  /* 0x000000063d007c0c */ /* 0x000fc6000bf26070 */
[----:B------:R-:W-:Y:S01]  /*2d60*/  STG.E.U16 desc[UR8][R12.64+0x2], R7 ;  /* 0x000002070c007986 */ /* 0x000fe2000c101508 */
[----:B------:R-:W4:Y:S01]  /*2d70*/  MUFU.RCP R94, R94 ;  /* 0x0000005e005e7308 */ /* 0x000f220000001000 */
[----:B0-----:R-:W-:Y:S01]  /*2d80*/  FMUL.FTZ R116, R39, R116 ;  /* 0x0000007427747220 */ /* 0x001fe20000410000 */
[----:B------:R-:W-:Y:S01]  /*2d90*/  ISETP.GE.AND.EX P1, PT, R59, UR7, PT, P1 ;  /* 0x000000073b007c0c */ /* 0x000fe2000bf26310 */
[----:B------:R-:W-:Y:S03]  /*2da0*/  STG.E.U16 desc[UR8][R12.64+0x4], R113 ;  /* 0x000004710c007986 */ /* 0x000fe6000c101508 */
[----:B------:R-:W-:Y:S01]  /*2db0*/  F2FP.BF16.F32.PACK_AB R115, R116, R115 ;  /* 0x000000737473723e */ /* 0x000fe200000010ff */
[----:B------:R0:W-:Y:S01]  /*2dc0*/  STG.E.U16 desc[UR8][R12.64+0x6], R8 ;  /* 0x000006080c007986 */ /* 0x0001e2000c101508 */
[----:B------:R-:W5:Y:S01]  /*2dd0*/  MUFU.RCP R93, R93 ;  /* 0x0000005d005d7308 */ /* 0x000f620000001000 */
[----:B--2---:R-:W-:Y:S01]  /*2de0*/  FMUL.FTZ R91, R38, R91 ;  /* 0x0000005b265b7220 */ /* 0x004fe20000410000 */
[----:B---3--:R-:W-:Y:S01]  /*2df0*/  PRMT R6, R115, 0x7632, R6 ;  /* 0x0000763273067816 */ /* 0x008fe20000000006 */
[----:B------:R-:W-:Y:S04]  /*2e00*/  STG.E.U16 desc[UR8][R14.64], R115 ;  /* 0x000000730e007986 */ /* 0x000fe8000c101508 */
[----:B------:R-:W-:Y:S01]  /*2e10*/  STG.E.U16 desc[UR8][R14.64+0x2], R6 ;  /* 0x000002060e007986 */ /* 0x000fe2000c101508 */
[----:B------:R-:W2:Y:S01]  /*2e20*/  MUFU.RCP R96, R96 ;  /* 0x0000006000607308 */ /* 0x000ea20000001000 */
[----:B----4-:R-:W-:-:S05]  /*2e30*/  FMUL.FTZ R94, R41, R94 ;  /* 0x0000005e295e7220 */ /* 0x010fca0000410000 */
[----:B------:R-:W-:Y:S02]  /*2e40*/  F2FP.BF16.F32.PACK_AB R91, R94, R91 ;  /* 0x0000005b5e5b723e */ /* 0x000fe400000010ff */
[----:B------:R-:W3:Y:S01]  /*2e50*/  MUFU.RCP R95, R95 ;  /* 0x0000005f005f7308 */ /* 0x000ee20000001000 */
[----:B-----5:R-:W-:Y:S01]  /*2e60*/  FMUL.FTZ R93, R40, R93 ;  /* 0x0000005d285d7220 */ /* 0x020fe20000410000 */
[----:B-1----:R-:W-:Y:S01]  /*2e70*/  PRMT R9, R91, 0x7632, R9 ;  /* 0x000076325b097816 */ /* 0x002fe20000000009 */
[----:B------:R-:W-:Y:S04]  /*2e80*/  STG.E.U16 desc[UR8][R14.64+0x4], R91 ;  /* 0x0000045b0e007986 */ /* 0x000fe8000c101508 */
[----:B------:R1:W-:Y:S01]  /*2e90*/  STG.E.U16 desc[UR8][R14.64+0x6], R9 ;  /* 0x000006090e007986 */ /* 0x0003e2000c101508 */
[----:B------:R-:W4:Y:S01]  /*2ea0*/  MUFU.RCP R99, R99 ;  /* 0x0000006300637308 */ /* 0x000f220000001000 */
[----:B--2---:R-:W-:-:S05]  /*2eb0*/  FMUL.FTZ R96, R43, R96 ;  /* 0x000000602b607220 */ /* 0x004fca0000410000 */
[----:B------:R-:W-:Y:S02]  /*2ec0*/  F2FP.BF16.F32.PACK_AB R93, R96, R93 ;  /* 0x0000005d605d723e */ /* 0x000fe400000010ff */
[----:B------:R-:W2:Y:S01]  /*2ed0*/  MUFU.RCP R100, R100 ;  /* 0x0000006400647308 */ /* 0x000ea20000001000 */
[----:B---3--:R-:W-:Y:S01]  /*2ee0*/  FMUL.FTZ R95, R42, R95 ;  /* 0x0000005f2a5f7220 */ /* 0x008fe20000410000 */
[----:B0-----:R-:W-:Y:S01]  /*2ef0*/  PRMT R8, R93, 0x7632, R8 ;  /* 0x000076325d087816 */ /* 0x001fe20000000008 */
[----:B------:R0:W-:Y:S04]  /*2f00*/  STG.E.U16 desc[UR8][R16.64], R93 ;  /* 0x0000005d10007986 */ /* 0x0001e8000c101508 */
[----:B------:R0:W-:Y:S01]  /*2f10*/  STG.E.U16 desc[UR8][R16.64+0x2], R8 ;  /* 0x0000020810007986 */ /* 0x0001e2000c101508 */
[----:B------:R-:W3:Y:S01]  /*2f20*/  MUFU.RCP R105, R105 ;  /* 0x0000006900697308 */ /* 0x000ee20000001000 */
[----:B----4-:R-:W-:-:S05]  /*2f30*/  FMUL.FTZ R44, R44, R99 ;  /* 0x000000632c2c7220 */ /* 0x010fca0000410000 */
[----:B------:R-:W-:Y:S02]  /*2f40*/  F2FP.BF16.F32.PACK_AB R95, R44, R95 ;  /* 0x0000005f2c5f723e */ /* 0x000fe400000010ff */
[----:B------:R-:W4:Y:S01]  /*2f50*/  MUFU.RCP R75, R101 ;  /* 0x00000065004b7308 */ /* 0x000f220000001000 */
[----:B--2---:R-:W-:Y:S01]  /*2f60*/  FMUL.FTZ R100, R45, R100 ;  /* 0x000000642d647220 */ /* 0x004fe20000410000 */
[----:B------:R-:W-:Y:S01]  /*2f70*/  PRMT R7, R95, 0x7632, R7 ;  /* 0x000076325f077816 */ /* 0x000fe20000000007 */
[----:B------:R0:W-:Y:S04]  /*2f80*/  STG.E.U16 desc[UR8][R16.64+0x4], R95 ;  /* 0x0000045f10007986 */ /* 0x0001e8000c101508 */
[----:B------:R0:W-:Y:S01]  /*2f90*/  STG.E.U16 desc[UR8][R16.64+0x6], R7 ;  /* 0x0000060710007986 */ /* 0x0001e2000c101508 */
[----:B------:R-:W2:Y:S01]  /*2fa0*/  MUFU.RCP R70, R76 ;  /* 0x0000004c00467308 */ /* 0x000ea20000001000 */
[----:B---3--:R-:W-:-:S05]  /*2fb0*/  FMUL.FTZ R105, R80, R105 ;  /* 0x0000006950697220 */ /* 0x008fca0000410000 */
[----:B------:R-:W-:Y:S02]  /*2fc0*/  F2FP.BF16.F32.PACK_AB R100, R105, R100 ;  /* 0x000000646964723e */ /* 0x000fe400000010ff */
[----:B------:R-:W3:Y:S01]  /*2fd0*/  MUFU.RCP R64, R69 ;  /* 0x0000004500407308 */ /* 0x000ee20000001000 */
[----:B----4-:R-:W-:Y:S01]  /*2fe0*/  FMUL.FTZ R75, R82, R75 ;  /* 0x0000004b524b7220 */ /* 0x010fe20000410000 */
[----:B-1----:R-:W-:Y:S01]  /*2ff0*/  PRMT R9, R100, 0x7632, R9 ;  /* 0x0000763264097816 */ /* 0x002fe20000000009 */
[----:B------:R0:W-:Y:S04]  /*3000*/  STG.E.U16 desc[UR8][R18.64], R100 ;  /* 0x0000006412007986 */ /* 0x0001e8000c101508 */
[----:B------:R0:W-:Y:S01]  /*3010*/  STG.E.U16 desc[UR8][R18.64+0x2], R9 ;  /* 0x0000020912007986 */ /* 0x0001e2000c101508 */
[----:B------:R-:W1:Y:S01]  /*3020*/  MUFU.RCP R3, R85 ;  /* 0x0000005500037308 */ /* 0x000e620000001000 */
[----:B--2---:R-:W-:-:S05]  /*3030*/  FMUL.FTZ R70, R81, R70 ;  /* 0x0000004651467220 */ /* 0x004fca0000410000 */
[----:B------:R-:W-:Y:S02]  /*3040*/  F2FP.BF16.F32.PACK_AB R75, R70, R75 ;  /* 0x0000004b464b723e */ /* 0x000fe400000010ff */
[----:B------:R-:W2:Y:S01]  /*3050*/  MUFU.RCP R88, R88 ;  /* 0x0000005800587308 */ /* 0x000ea20000001000 */
[----:B---3--:R-:W-:Y:S01]  /*3060*/  FMUL.FTZ R64, R83, R64 ;  /* 0x0000004053407220 */ /* 0x008fe20000410000 */
[----:B------:R-:W-:Y:S01]  /*3070*/  PRMT R6, R75, 0x7632, R6 ;  /* 0x000076324b067816 */ /* 0x000fe20000000006 */
[----:B------:R0:W-:Y:S04]  /*3080*/  STG.E.U16 desc[UR8][R18.64+0x4], R75 ;  /* 0x0000044b12007986 */ /* 0x0001e8000c101508 */
[----:B------:R0:W-:Y:S01]  /*3090*/  STG.E.U16 desc[UR8][R18.64+0x6], R6 ;  /* 0x0000060612007986 */ /* 0x0001e2000c101508 */
[----:B------:R-:W3:Y:S01]  /*30a0*/  MUFU.RCP R87, R87 ;  /* 0x0000005700577308 */ /* 0x000ee20000001000 */
[----:B-1----:R-:W-:-:S05]  /*30b0*/  FMUL.FTZ R3, R84, R3 ;  /* 0x0000000354037220 */ /* 0x002fca0000410000 */
[----:B------:R-:W-:Y:S01]  /*30c0*/  F2FP.BF16.F32.PACK_AB R64, R3, R64 ;  /* 0x000000400340723e */ /* 0x000fe200000010ff */
[----:B--2---:R-:W-:-:S03]  /*30d0*/  FMUL.FTZ R79, R79, R88 ;  /* 0x000000584f4f7220 */ /* 0x004fc60000410000 */
[----:B------:R-:W-:Y:S01]  /*30e0*/  PRMT R10, R64, 0x7632, R10 ;  /* 0x00007632400a7816 */ /* 0x000fe2000000000a */
[----:B------:R0:W-:Y:S04]  /*30f0*/  STG.E.U16 desc[UR8][R20.64], R64 ;  /* 0x0000004014007986 */ /* 0x0001e8000c101508 */
[----:B------:R0:W-:Y:S01]  /*3100*/  STG.E.U16 desc[UR8][R20.64+0x2], R10 ;  /* 0x0000020a14007986 */ /* 0x0001e2000c101508 */
[----:B---3--:R-:W-:-:S05]  /*3110*/  FMUL.FTZ R86, R86, R87 ;  /* 0x0000005756567220 */ /* 0x008fca0000410000 */
[----:B------:R-:W-:-:S04]  /*3120*/  F2FP.BF16.F32.PACK_AB R79, R86, R79 ;  /* 0x0000004f564f723e */ /* 0x000fc800000010ff */
[----:B------:R-:W-:Y:S01]  /*3130*/  PRMT R3, R79, 0x7632, R3 ;  /* 0x000076324f037816 */ /* 0x000fe20000000003 */
[----:B------:R0:W-:Y:S04]  /*3140*/  STG.E.U16 desc[UR8][R20.64+0x4], R79 ;  /* 0x0000044f14007986 */ /* 0x0001e8000c101508 */
[----:B------:R0:W-:Y:S01]  /*3150*/  STG.E.U16 desc[UR8][R20.64+0x6], R3 ;  /* 0x0000060314007986 */ /* 0x0001e2000c101508 */
[----:B------:R-:W-:Y:S05]  /*3160*/  @!P1 BRA `(.L_x_1682) ;  /* 0xffffffd400089947 */ /* 0x000fea000383ffff */
[----:B------:R-:W-:Y:S05]  /*3170*/  EXIT ;  /* 0x000000000000794d */ /* 0x000fea0003800000 */
.L_x_1683:
        /* <DEDUP_REMOVED lines=16> */
.L_x_3494:


//--------------------- .text._ZN13group_norm_v214gn_cuda_kernelI13__nv_bfloat16Li320ELi3ELi16ELi40ELi1024ELb1ELi32ELi320ELi320ELi4ELb1ELi10ELb0ELb0ENS_16CompileConditionILi900EEEEEvPT_PKS4_S7_S7_flPfS8_Pj --------------------------
	.section	.text._ZN13group_norm_v214gn_cuda_kernelI13__nv_bfloat16Li320ELi3ELi16ELi40ELi1024ELb1ELi32ELi320ELi320ELi4ELb1ELi10ELb0ELb0ENS_16CompileConditionILi900EEEEEvPT_PKS4_S7_S7_flPfS8_Pj,"ax",@progbits
	.align	128
        .global         _ZN13group_norm_v214gn_cuda_kernelI13__nv_bfloat16Li320ELi3ELi16ELi40ELi1024ELb1ELi32ELi320ELi320ELi4ELb1ELi10ELb0ELb0ENS_16CompileConditionILi900EEEEEvPT_PKS4_S7_S7_flPfS8_Pj
        .type           _ZN13group_norm_v214gn_cuda_kernelI13__nv_bfloat16Li320ELi3ELi16ELi40ELi1024ELb1ELi32ELi320ELi320ELi4ELb1ELi10ELb0ELb0ENS_16CompileConditionILi900EEEEEvPT_PKS4_S7_S7_flPfS8_Pj,@function
        .size           _ZN13group_norm_v214gn_cuda_kernelI13__nv_bfloat16Li320ELi3ELi16ELi40ELi1024ELb1ELi32ELi320ELi320ELi4ELb1ELi10ELb0ELb0ENS_16CompileConditionILi900EEEEEvPT_PKS4_S7_S7_flPfS8_Pj,(.L_x_3495 - _ZN13group_norm_v214gn_cuda_kernelI13__nv_bfloat16Li320ELi3ELi16ELi40ELi1024ELb1ELi32ELi320ELi320ELi4ELb1ELi10ELb0ELb0ENS_16CompileConditionILi900EEEEEvPT_PKS4_S7_S7_flPfS8_Pj)
        .other          _ZN13group_norm_v214gn_cuda_kernelI13__nv_bfloat16Li320ELi3ELi16ELi40ELi1024ELb1ELi32ELi320ELi320ELi4ELb1ELi10ELb0ELb0ENS_16CompileConditionILi900EEEEEvPT_PKS4_S7_S7_flPfS8_Pj,@"STO_CUDA_ENTRY STV_DEFAULT"
_ZN13group_norm_v214gn_cuda_kernelI13__nv_bfloat16Li320ELi3ELi16ELi40ELi1024ELb1ELi32ELi320ELi320ELi4ELb1ELi10ELb0ELb0ENS_16CompileConditionILi900EEEEEvPT_PKS4_S7_S7_flPfS8_Pj:
.text._ZN13group_norm_v214gn_cuda_kernelI13__nv_bfloat16Li320ELi3ELi16ELi40ELi1024ELb1ELi32ELi320ELi320ELi4ELb1ELi10ELb0ELb0ENS_16CompileConditionILi900EEEEEvPT_PKS4_S7_S7_flPfS8_Pj:
        /* <DEDUP_REMOVED lines=11> */
[----:B------:R-:W-:-:S05]  /*00b0*/  LOP3.LUT R0, R3, 0x1, RZ, 0xc0, !PT ;  /* 0x0000000103007812 */ /* 0x000fca00078ec0ff */
        /* <DEDUP_REMOVED lines=10> */
[----:B------:R-:W-:Y:S02]  /*0160*/  LOP3.LUT R7, R4, 0x8, RZ, 0xc0, !PT ;  /* 0x0000000804077812 */ /* 0x000fe400078ec0ff */
[--C-:B------:R-:W-:Y:S01]  /*0170*/  SHF.R.U32.HI R5, RZ, 0x2, R9.reuse ;  /* 0x00000002ff057819 */ /* 0x100fe20000011609 */
[----:B------:R-:W-:Y:S01]  /*0180*/  IMAD R3, R6, -0x50, R9 ;  /* 0xffffffb006037824 */ /* 0x000fe200078e0209 */
[----:B------:R-:W-:-:S02]  /*0190*/  IADD3 R8, RZ, -R7, RZ ;  /* 0x80000007ff087210 */ /* 0x000fc40007ffe0ff */
[----:B------:R-:W-:Y:S02]  /*01a0*/  IADD3 R7, R5, R7, RZ ;  /* 0x0000000705077210 */ /* 0x000fe40007ffe0ff */
[C---:B------:R-:W-:Y:S01]  /*01b0*/  LEA R4, R3.reuse, R0, 0x2 ;  /* 0x0000000003047211 */ /* 0x040fe200078e10ff */
[----:B------:R-:W-:Y:S02]  /*01c0*/  IMAD R3, R3, 0x28, R22 ;  /* 0x0000002803037824 */ /* 0x000fe400078e0216 */
[----:B------:R-:W-:Y:S01]  /*01d0*/  IMAD R7, R7, 0x28, -R0 ;  /* 0x0000002807077824 */ /* 0x000fe200078e0a00 */
[----:B------:R-:W-:Y:S01]  /*01e0*/  SHF.L.U32 R0, R9, 0x3, RZ ;  /* 0x0000000309007819 */ /* 0x000fe200000006ff */
[----:B------:R-:W-:Y:S01]  /*01f0*/  IMAD.WIDE.U32 R4, R4, -0x33333333, RZ ;  /* 0xcccccccd04047825 */ /* 0x000fe200078e00ff */
[----:B------:R-:W-:Y:S02]  /*0200*/  LEA R3, R6, R3, 0x3 ;  /* 0x0000000306037211 */ /* 0x000fe400078e18ff */
[----:B------:R-:W-:-:S02]  /*0210*/  MOV R4, R8 ;  /* 0x0000000800047202 */ /* 0x000fc40000000f00 */
[----:B------:R-:W-:Y:S01]  /*0220*/  IADD3 R6, R7, 0x8, RZ ;  /* 0x0000000807067810 */ /* 0x000fe20007ffe0ff */
[----:B------:R0:W-:Y:S01]  /*0230*/  STL [R1+0x34], R3 ;  /* 0x0000340301007387 */ /* 0x0001e20000100800 */
[----:B------:R-:W-:Y:S02]  /*0240*/  LEA.HI R4, R5, R4, RZ, 0x1b ;  /* 0x0000000405047211 */ /* 0x000fe400078fd8ff */
[C---:B------:R-:W-:Y:S02]  /*0250*/  LOP3.LUT R5, R7.reuse, 0x4, RZ, 0xfc, !PT ;  /* 0x0000000407057812 */ /* 0x040fe400078efcff */
[C---:B------:R-:W-:Y:S02]  /*0260*/  IADD3 R8, R7.reuse, 0xc, RZ ;  /* 0x0000000c07087810 */ /* 0x040fe40007ffe0ff */
[C---:B------:R-:W-:Y:S02]  /*0270*/  IADD3 R10, R7.reuse, 0x10, RZ ;  /* 0x00000010070a7810 */ /* 0x040fe40007ffe0ff */
[----:B------:R-:W-:-:S02]  /*0280*/  IADD3 R12, R7, 0x14, RZ ;  /* 0x00000014070c7810 */ /* 0x000fc40007ffe0ff */
[----:B0-----:R-:W-:Y:S02]  /*0290*/  LOP3.LUT R3, R0, 0x18, RZ, 0xc0, !PT ;  /* 0x0000001800037812 */ /* 0x001fe400078ec0ff */
[----:B------:R-:W-:Y:S02]  /*02a0*/  SHF.R.S32.HI R0, RZ, 0x2, R7 ;  /* 0x00000002ff007819 */ /* 0x000fe40000011407 */
[C---:B------:R-:W-:Y:S02]  /*02b0*/  IADD3 R14, R7.reuse, 0x18, RZ ;  /* 0x00000018070e7810 */ /* 0x040fe40007ffe0ff */
[C---:B------:R-:W-:Y:S01]  /*02c0*/  IADD3 R16, R7.reuse, 0x1c, RZ ;  /* 0x0000001c07107810 */ /* 0x040fe20007ffe0ff */
[----:B------:R-:W-:Y:S01]  /*02d0*/  IMAD R0, R0, 0x28, R22 ;  /* 0x0000002800007824 */ /* 0x000fe200078e0216 */
[C---:B------:R-:W-:Y:S02]  /*02e0*/  IADD3 R18, R7.reuse, 0x20, RZ ;  /* 0x0000002007127810 */ /* 0x040fe40007ffe0ff */
[----:B------:R-:W-:-:S02]  /*02f0*/  IADD3 R20, R7, 0x24, RZ ;  /* 0x0000002407147810 */ /* 0x000fc40007ffe0ff */
[----:B------:R-:W-:Y:S02]  /*0300*/  SHF.R.S32.HI R5, RZ, 0x2, R5 ;  /* 0x00000002ff057819 */ /* 0x000fe40000011405 */
[----:B------:R-:W-:Y:S02]  /*0310*/  SHF.R.S32.HI R7, RZ, 0x2, R6 ;  /* 0x00000002ff077819 */ /* 0x000fe40000011406 */
[----:B------:R-:W-:Y:S01]  /*0320*/  SHF.R.S32.HI R9, RZ, 0x2, R8 ;  /* 0x00000002ff097819 */ /* 0x000fe20000011408 */
[----:B------:R-:W-:Y:S01]  /*0330*/  IMAD R6, R5, 0x28, R22 ;  /* 0x0000002805067824 */ /* 0x000fe200078e0216 */
[----:B------:R-:W-:Y:S01]  /*0340*/  SHF.R.S32.HI R11, RZ, 0x2, R10 ;  /* 0x00000002ff0b7819 */ /* 0x000fe2000001140a */
[--C-:B------:R-:W-:Y:S01]  /*0350*/  IMAD R8, R7, 0x28, R22.reuse ;  /* 0x0000002807087824 */ /* 0x100fe200078e0216 */
[----:B------:R-:W-:Y:S01]  /*0360*/  IADD3 R0, R0, R3, RZ ;  /* 0x0000000300007210 */ /* 0x000fe20007ffe0ff */
[----:B------:R-:W-:Y:S01]  /*0370*/  IMAD R10, R9, 0x28, R22 ;  /* 0x00000028090a7824 */ /* 0x000fe200078e0216 */
[----:B------:R-:W-:Y:S01]  /*0380*/  SHF.R.S32.HI R13, RZ, 0x2, R12 ;  /* 0x00000002ff0d7819 */ /* 0x000fe2000001140c */
[----:B------:R-:W-:Y:S01]  /*0390*/  IMAD R12, R11, 0x28, R22 ;  /* 0x000000280b0c7824 */ /* 0x000fe200078e0216 */
[----:B------:R-:W-:Y:S01]  /*03a0*/  SHF.R.S32.HI R15, RZ, 0x2, R14 ;  /* 0x00000002ff0f7819 */ /* 0x000fe2000001140e */
[----:B------:R0:W-:Y:S01]  /*03b0*/  STL [R1+0x2c], R0 ;  /* 0x00002c0001007387 */ /* 0x0001e20000100800 */
[----:B------:R-:W-:Y:S01]  /*03c0*/  IADD3 R6, R3, R6, RZ ;  /* 0x0000000603067210 */ /* 0x000fe20007ffe0ff */
[----:B------:R-:W-:Y:S01]  /*03d0*/  IMAD R14, R13, 0x28, R22 ;  /* 0x000000280d0e7824 */ /* 0x000fe200078e0216 */
[----:B------:R-:W-:-:S02]  /*03e0*/  IADD3 R5, R3, R8, RZ ;  /* 0x0000000803057210 */ /* 0x000fc40007ffe0ff */
[----:B------:R-:W-:Y:S01]  /*03f0*/  SHF.R.S32.HI R17, RZ, 0x2, R16 ;  /* 0x00000002ff117819 */ /* 0x000fe20000011410 */
[----:B------:R-:W-:Y:S01]  /*0400*/  IMAD R16, R15, 0x28, R22 ;  /* 0x000000280f107824 */ /* 0x000fe200078e0216 */
[----:B------:R-:W-:Y:S01]  /*0410*/  SHF.R.S32.HI R19, RZ, 0x2, R18 ;  /* 0x00000002ff137819 */ /* 0x000fe20000011412 */
[----:B------:R1:W-:Y:S01]  /*0420*/  STL [R1+0x28], R6 ;  /* 0x0000280601007387 */ /* 0x0003e20000100800 */
[----:B------:R-:W-:Y:S01]  /*0430*/  SHF.R.S32.HI R21, RZ, 0x2, R20 ;  /* 0x00000002ff157819 */ /* 0x000fe20000011414 */
[--C-:B------:R-:W-:Y:S01]  /*0440*/  IMAD R18, R17, 0x28, R22.reuse ;  /* 0x0000002811127824 */ /* 0x100fe200078e0216 */
[----:B0-----:R-:W-:Y:S01]  /*0450*/  IADD3 R0, R3, R10, RZ ;  /* 0x0000000a03007210 */ /* 0x001fe20007ffe0ff */
[----:B------:R0:W-:Y:S01]  /*0460*/  STL [R1+0x24], R5 ;  /* 0x0000240501007387 */ /* 0x0001e20000100800 */
[--C-:B------:R-:W-:Y:S02]  /*0470*/  IMAD R20, R19, 0x28, R22.reuse ;  /* 0x0000002813147824 */ /* 0x100fe400078e0216 */
[----:B------:R-:W-:Y:S01]  /*0480*/  IMAD R22, R21, 0x28, R22 ;  /* 0x0000002815167824 */ /* 0x000fe200078e0216 */
[----:B------:R2:W-:Y:S01]  /*0490*/  STL [R1+0x20], R0 ;  /* 0x0000200001007387 */ /* 0x0005e20000100800 */
[----:B-1----:R-:W-:-:S02]  /*04a0*/  IADD3 R6, R3, R12, RZ ;  /* 0x0000000c03067210 */ /* 0x002fc40007ffe0ff */
[----:B0-----:R-:W-:-:S03]  /*04b0*/  IADD3 R5, R3, R14, RZ ;  /* 0x0000000e03057210 */ /* 0x001fc60007ffe0ff */
[----:B------:R0:W-:Y:S01]  /*04c0*/  STL [R1+0x1c], R6 ;  /* 0x00001c0601007387 */ /* 0x0001e20000100800 */
[----:B--2---:R-:W-:-:S03]  /*04d0*/  IADD3 R0, R3, R16, RZ ;  /* 0x0000001003007210 */ /* 0x004fc60007ffe0ff */
[----:B------:R1:W-:Y:S04]  /*04e0*/  STL [R1+0x18], R5 ;  /* 0x0000180501007387 */ /* 0x0003e80000100800 */
[----:B------:R2:W-:Y:S01]  /*04f0*/  STL [R1+0x14], R0 ;  /* 0x0000140001007387 */ /* 0x0005e20000100800 */
[C---:B0-----:R-:W-:Y:S02]  /*0500*/  IADD3 R6, R3.reuse, R18, RZ ;  /* 0x0000001203067210 */ /* 0x041fe40007ffe0ff */
[----:B-1----:R-:W-:-:S03]  /*0510*/  IADD3 R5, R3, R20, RZ ;  /* 0x0000001403057210 */ /* 0x002fc60007ffe0ff */
[----:B------:R-:W-:Y:S01]  /*0520*/  STL [R1+0x10], R6 ;  /* 0x0000100601007387 */ /* 0x000fe20000100800 */
[----:B--2---:R-:W-:-:S03]  /*0530*/  IADD3 R0, R3, R22, RZ ;  /* 0x0000001603007210 */ /* 0x004fc60007ffe0ff */
[----:B------:R-:W-:Y:S01]  /*0540*/  STL [R1+0xc], R5 ;  /* 0x00000c0501007387 */ /* 0x000fe20000100800 */
[----:B------:R-:W-:-:S03]  /*0550*/  HFMA2.MMA R3, -RZ, RZ, 0, 0 ;  /* 0x00000000ff037435 */ /* 0x000fc600000001ff */
[----:B------:R0:W-:Y:S02]  /*0560*/  STL [R1+0x8], R0 ;  /* 0x0000080001007387 */ /* 0x0001e40000100800 */
[----:B0-----:R-:W-:-:S05]  /*0570*/  LEA R0, R4, UR5, 0x3 ;  /* 0x0000000504007c11 */ /* 0x001fca000f8e18ff */
[----:B------:R0:W-:Y:S02]  /*0580*/  STL [R1+0x30], R0 ;  /* 0x0000300001007387 */ /* 0x0001e40000100800 */
.L_x_1690:
[----:B------:R-:W1:Y:S01]  /*0590*/  S2R R59, SR_TID.X ;  /* 0x00000000003b7919 */ /* 0x000e620000002100 */
[----:B------:R-:W2:Y:S01]  /*05a0*/  S2R R6, SR_CTAID.Y ;  /* 0x0000000000067919 */ /* 0x000ea20000002600 */
[----:B0-----:R-:W0:Y:S01]  /*05b0*/  S2R R0, SR_CTAID.X ;  /* 0x0000000000007919 */ /* 0x001e220000002500 */
[----:B------:R-:W-:Y:S01]  /*05c0*/  MOV R13, RZ ;  /* 0x000000ff000d7202 */ /* 0x000fe20000000f00 */
[----:B------:R-:W-:Y:S01]  /*05d0*/  ULDC.64 UR8, c[0x0][0x218] ;  /* 0x0000860000087ab9 */ /* 0x000fe20000000a00 */
[----:B------:R-:W-:Y:S01]  /*05e0*/  ULDC.64 UR10, c[0x0][0x228] ;  /* 0x00008a00000a7ab9 */ /* 0x000fe20000000a00 */
[----:B------:R-:W3:Y:S01]  /*05f0*/  LDL R43, [R1+0x34] ;  /* 0x00003400012b7983 */ /* 0x000ee20000100800 */
[----:B-1----:R-:W-:Y:S01]  /*0600*/  IMAD.WIDE.U32 R4, R59, -0x33333333, RZ ;  /* 0xcccccccd3b047825 */ /* 0x002fe200078e00ff */
[----:B--2---:R-:W-:-:S04]  /*0610*/  LOP3.LUT R12, R6, 0x1, RZ, 0xc0, !PT ;  /* 0x00000001060c7812 */ /* 0x004fc800078ec0ff */
[----:B------:R-:W-:Y:S02]  /*0620*/  SHF.R.U32.HI R5, RZ, 0x6, R5 ;  /* 0x00000006ff057819 */ /* 0x000fe40000011605 */
[----:B0-----:R-:W-:-:S03]  /*0630*/  SHF.L.U32 R0, R0, 0x5, RZ ;  /* 0x0000000500007819 */ /* 0x001fc600000006ff */
[----:B------:R-:W-:Y:S01]  /*0640*/  IMAD R7, R5, -0x50, R59 ;  /* 0xffffffb005077824 */ /* 0x000fe200078e023b */
[----:B------:R-:W-:-:S03]  /*0650*/  LOP3.LUT R0, R0, 0x3e0, RZ, 0xc0, !PT ;  /* 0x000003e000007812 */ /* 0x000fc600078ec0ff */
[----:B------:R-:W-:Y:S01]  /*0660*/  IMAD R12, R12, 0x50, R7 ;  /* 0x000000500c0c7824 */ /* 0x000fe200078e0207 */
[----:B------:R-:W-:-:S04]  /*0670*/  IADD3 R0, R0, R5, RZ ;  /* 0x0000000500007210 */ /* 0x000fc80007ffe0ff */
[----:B------:R-:W-:Y:S01]  /*0680*/  SHF.L.U32 R12, R12, 0x2, RZ ;  /* 0x000000020c0c7819 */ /* 0x000fe200000006ff */
[----:B------:R-:W-:Y:S02]  /*0690*/  IMAD R5, R3, 0xa0000, RZ ;  /* 0x000a000003057824 */ /* 0x000fe400078e02ff */
[----:B------:R-:W-:Y:S02]  /*06a0*/  IMAD R11, R0, 0x280, RZ ;  /* 0x00000280000b7824 */ /* 0x000fe400078e02ff */
[----:B------:R-:W-:-:S05]  /*06b0*/  IMAD.WIDE.U32 R14, R2, 0xa0000, R12 ;  /* 0x000a0000020e7825 */ /* 0x000fca00078e000c */
[----:B------:R-:W-:Y:S02]  /*06c0*/  IADD3 R58, R15, R5, RZ ;  /* 0x000000050f3a7210 */ /* 0x000fe40007ffe0ff */
[----:B------:R-:W-:-:S04]  /*06d0*/  IADD3 R4, P0, R11, R14, RZ ;  /* 0x0000000e0b047210 */ /* 0x000fc80007f1e0ff */
[----:B------:R-:W-:Y:S02]  /*06e0*/  IADD3.X R51, RZ, R58, RZ, P0, !PT ;  /* 0x0000003aff337210 */ /* 0x000fe400007fe4ff */
[----:B------:R-:W-:-:S04]  /*06f0*/  LEA R38, P0, R4, UR8, 0x1 ;  /* 0x0000000804267c11 */ /* 0x000fc8000f8008ff */
[----:B------:R-:W-:Y:S02]  /*0700*/  LEA.HI.X R39, R4, UR9, R51, 0x1, P0 ;  /* 0x0000000904277c11 */ /* 0x000fe400080f0c33 */
[----:B------:R-:W-:-:S04]  /*0710*/  IADD3 R5, R11, 0xa00, RZ ;  /* 0x00000a000b057810 */ /* 0x000fc80007ffe0ff */
[----:B------:R-:W2:Y:S01]  /*0720*/  LDG.E.64.CONSTANT R38, desc[UR6][R38.64] ;  /* 0x0000000626267981 */ /* 0x000ea2000c1e9b00 */
[----:B------:R-:W-:-:S04]  /*0730*/  IADD3 R5, P0, R5, R14, RZ ;  /* 0x0000000e05057210 */ /* 0x000fc80007f1e0ff */
[----:B------:R-:W-:Y:S02]  /*0740*/  IADD3.X R52, RZ, R58, RZ, P0, !PT ;  /* 0x0000003aff347210 */ /* 0x000fe400007fe4ff */
[----:B------:R-:W-:-:S04]  /*0750*/  LEA R36, P0, R5, UR8, 0x1 ;  /* 0x0000000805247c11 */ /* 0x000fc8000f8008ff */
[----:B------:R-:W-:Y:S02]  /*0760*/  LEA.HI.X R37, R5, UR9, R52, 0x1, P0 ;  /* 0x0000000905257c11 */ /* 0x000fe400080f0c34 */
[----:B------:R-:W-:-:S04]  /*0770*/  IADD3 R7, R11, 0x1400, RZ ;  /* 0x000014000b077810 */ /* 0x000fc80007ffe0ff */
[----:B------:R-:W4:Y:S01]  /*0780*/  LDG.E.64.CONSTANT R36, desc[UR6][R36.64] ;  /* 0x0000000624247981 */ /* 0x000f22000c1e9b00 */
[----:B------:R-:W-:-:S04]  /*0790*/  IADD3 R6, P0, R7, R14, RZ ;  /* 0x0000000e07067210 */ /* 0x000fc80007f1e0ff */
[----:B------:R-:W-:Y:S02]  /*07a0*/  IADD3.X R53, RZ, R58, RZ, P0, !PT ;  /* 0x0000003aff357210 */ /* 0x000fe400007fe4ff */
[----:B------:R-:W-:-:S04]  /*07b0*/  LEA R34, P0, R6, UR8, 0x1 ;  /* 0x0000000806227c11 */ /* 0x000fc8000f8008ff */
[----:B------:R-:W-:Y:S02]  /*07c0*/  LEA.HI.X R35, R6, UR9, R53, 0x1, P0 ;  /* 0x0000000906237c11 */ /* 0x000fe400080f0c35 */
[----:B------:R-:W-:-:S04]  /*07d0*/  IADD3 R7, R11, 0x1e00, RZ ;  /* 0x00001e000b077810 */ /* 0x000fc80007ffe0ff */
[----:B------:R-:W3:Y:S01]  /*07e0*/  LDG.E.64.CONSTANT R34, desc[UR6][R34.64] ;  /* 0x0000000622227981 */ /* 0x000ee2000c1e9b00 */
        /* <DEDUP_REMOVED lines=40> */
[C---:B--2---:R-:W-:Y:S02]  /*0a70*/  PRMT R13, R38.reuse, 0x7632, R13 ;  /* 0x00007632260d7816 */ /* 0x044fe4000000000d */
[----:B------:R-:W-:Y:S02]  /*0a80*/  SHF.L.U32 R0, R38, 0x10, RZ ;  /* 0x0000001026007819 */ /* 0x000fe400000006ff */
[----:B------:R-:W-:-:S03]  /*0a90*/  SHF.L.U32 R13, R13, 0x10, RZ ;  /* 0x000000100d0d7819 */ /* 0x000fc600000006ff */
[----:B------:R-:W-:Y:S01]  /*0aa0*/  FADD.FTZ R16, RZ, R0 ;  /* 0x00000000ff107221 */ /* 0x000fe20000010000 */
[----:B------:R-:W-:Y:S01]  /*0ab0*/  FFMA.FTZ R12, R0, R0, RZ ;  /* 0x00000000000c7223 */ /* 0x000fe200000100ff */
[C---:B------:R-:W-:Y:S02]  /*0ac0*/  SHF.L.U32 R50, R39.reuse, 0x10, RZ ;  /* 0x0000001027327819 */ /* 0x040fe400000006ff */
[----:B------:R-:W-:Y:S01]  /*0ad0*/  PRMT R14, R39, 0x7632, R14 ;  /* 0x00007632270e7816 */ /* 0x000fe2000000000e */
[----:B------:R-:W-:Y:S01]  /*0ae0*/  FADD.FTZ R19, R16, R13 ;  /* 0x0000000d10137221 */ /* 0x000fe20000010000 */
[----:B------:R-:W-:Y:S02]  /*0af0*/  FFMA.FTZ R13, R13, R13, R12 ;  /* 0x0000000d0d0d7223 */ /* 0x000fe4000001000c */
[----:B------:R-:W-:Y:S01]  /*0b00*/  SHF.L.U32 R14, R14, 0x10, RZ ;  /* 0x000000100e0e7819 */ /* 0x000fe200000006ff */
[----:B------:R-:W-:Y:S01]  /*0b10*/  FADD.FTZ R19, R19, R50 ;  /* 0x0000003213137221 */ /* 0x000fe20000010000 */
[----:B------:R-:W-:Y:S01]  /*0b20*/  FFMA.FTZ R13, R50, R50, R13 ;  /* 0x00000032320d7223 */ /* 0x000fe2000001000d */
[----:B----4-:R-:W-:-:S02]  /*0b30*/  SHF.L.U32 R49, R36, 0x10, RZ ;  /* 0x0000001024317819 */ /* 0x010fc400000006ff */
[----:B------:R-:W-:Y:S01]  /*0b40*/  PRMT R12, R36, 0x7632, R12 ;  /* 0x00007632240c7816 */ /* 0x000fe2000000000c */
[----:B------:R-:W-:Y:S01]  /*0b50*/  FADD.FTZ R19, R19, R14 ;  /* 0x0000000e13137221 */ /* 0x000fe20000010000 */
[----:B------:R-:W-:Y:S02]  /*0b60*/  FFMA.FTZ R14, R14, R14, R13 ;  /* 0x0000000e0e0e7223 */ /* 0x000fe4000001000d */
[----:B------:R-:W-:Y:S01]  /*0b70*/  SHF.L.U32 R12, R12, 0x10, RZ ;  /* 0x000000100c0c7819 */ /* 0x000fe200000006ff */
        /* <DEDUP_REMOVED lines=9> */
[C---:B---3--:R-:W-:Y:S02]  /*0c10*/  SHF.L.U32 R47, R34.reuse, 0x10, RZ ;  /* 0x00000010222f7819 */ /* 0x048fe400000006ff */
        /* <DEDUP_REMOVED lines=75> */
[----:B------:R-:W-:-:S03]  /*10d0*/  FFMA.FTZ R41, R18, R18, R42 ;  /* 0x0000001212297223 */ /* 0x000fc6000001002a */
[--C-:B------:R-:W-:Y:S01]  /*10e0*/  FADD.FTZ R42, R19, R40.reuse ;  /* 0x00000028132a7221 */ /* 0x100fe20000010000 */
[----:B------:R-:W-:Y:S01]  /*10f0*/  FFMA.FTZ R41, R40, R40, R41 ;  /* 0x0000002828297223 */ /* 0x000fe20000010029 */
[C---:B------:R-:W-:Y:S02]  /*1100*/  SHF.L.U32 R19, R25.reuse, 0x10, RZ ;  /* 0x0000001019137819 */ /* 0x040fe400000006ff */
[----:B------:R-:W-:-:S03]  /*1110*/  PRMT R40, R25, 0x7632, R40 ;  /* 0x0000763219287816 */ /* 0x000fc60000000028 */
[----:B------:R-:W-:Y:S01]  /*1120*/  FFMA.FTZ R41, R19, R19, R41 ;  /* 0x0000001313297223 */ /* 0x000fe20000010029 */
[----:B------:R-:W-:Y:S01]  /*1130*/  SHF.L.U32 R40, R40, 0x10, RZ ;  /* 0x0000001028287819 */ /* 0x000fe200000006ff */
[----:B------:R-:W-:-:S04]  /*1140*/  FADD.FTZ R42, R42, R19 ;  /* 0x000000132a2a7221 */ /* 0x000fc80000010000 */
[----:B------:R-:W-:Y:S01]  /*1150*/  FFMA.FTZ R41, R40, R40, R41 ;  /* 0x0000002828297223 */ /* 0x000fe20000010029 */
[----:B------:R-:W-:-:S05]  /*1160*/  FADD.FTZ R40, R42, R40 ;  /* 0x000000282a287221 */ /* 0x000fca0000010000 */
[----:B------:R0:W-:Y:S02]  /*1170*/  STS.64 [R43], R40 ;  /* 0x000000282b007388 */ /* 0x0001e40000000a00 */
[----:B0-----:R-:W-:Y:S01]  /*1180*/  CS2R R40, SRZ ;  /* 0x0000000000287805 */ /* 0x001fe2000001ff00 */
[----:B------:R-:W-:Y:S06]  /*1190*/  BAR.SYNC.DEFER_BLOCKING 0x0 ;  /* 0x0000000000007b1d */ /* 0x000fec0000010000 */
[----:B------:R-:W-:Y:S05]  /*11a0*/  @P0 BRA `(.L_x_1685) ;  /* 0x0000000000a00947 */ /* 0x000fea0003800000 */
[----:B------:R-:W2:Y:S04]  /*11b0*/  LDL R42, [R1+0x2c] ;  /* 0x00002c00012a7983 */ /* 0x000ea80000100800 */
[----:B------:R-:W3:Y:S04]  /*11c0*/  LDL R43, [R1+0x28] ;  /* 0x00002800012b7983 */ /* 0x000ee80000100800 */
[----:B------:R-:W4:Y:S04]  /*11d0*/  LDL R61, [R1+0x24] ;  /* 0x00002400013d7983 */ /* 0x000f280000100800 */
[----:B------:R-:W4:Y:S04]  /*11e0*/  LDL R60, [R1+0x20] ;  /* 0x00002000013c7983 */ /* 0x000f280000100800 */
[----:B--2---:R-:W0:Y:S04]  /*11f0*/  LDS.64 R40, [R42] ;  /* 0x000000002a287984 */ /* 0x004e280000000a00 */
[----:B---3--:R-:W1:Y:S01]  /*1200*/  LDS.64 R42, [R43] ;  /* 0x000000002b2a7984 */ /* 0x008e620000000a00 */
[----:B0-----:R-:W-:Y:S01]  /*1210*/  FADD.FTZ R40, RZ, R40 ;  /* 0x00000028ff287221 */ /* 0x001fe20000010000 */
[----:B------:R-:W-:-:S03]  /*1220*/  FADD.FTZ R41, RZ, R41 ;  /* 0x00000029ff297221 */ /* 0x000fc60000010000 */
[----:B-1----:R-:W-:Y:S01]  /*1230*/  FADD.FTZ R42, R40, R42 ;  /* 0x0000002a282a7221 */ /* 0x002fe20000010000 */
[----:B------:R-:W-:Y:S02]  /*1240*/  FADD.FTZ R43, R41, R43 ;  /* 0x0000002b292b7221 */ /* 0x000fe40000010000 */
[----:B----4-:R0:W1:Y:S04]  /*1250*/  LDS.64 R40, [R61] ;  /* 0x000000003d287984 */ /* 0x0100680000000a00 */
[----:B0-----:R-:W2:Y:S01]  /*1260*/  LDL R61, [R1+0xc] ;  /* 0x00000c00013d7983 */ /* 0x001ea20000100800 */
[----:B-1----:R-:W-:Y:S01]  /*1270*/  FADD.FTZ R42, R42, R40 ;  /* 0x000000282a2a7221 */ /* 0x002fe20000010000 */
[----:B------:R-:W-:Y:S02]  /*1280*/  FADD.FTZ R43, R43, R41 ;  /* 0x000000292b2b7221 */ /* 0x000fe40000010000 */
[----:B------:R0:W1:Y:S04]  /*1290*/  LDS.64 R40, [R60] ;  /* 0x000000003c287984 */ /* 0x0000680000000a00 */
[----:B0-----:R-:W3:Y:S01]  /*12a0*/  LDL R60, [R1+0x8] ;  /* 0x00000800013c7983 */ /* 0x001ee20000100800 */
[----:B-1----:R-:W-:-:S03]  /*12b0*/  FADD.FTZ R42, R42, R40 ;  /* 0x000000282a2a7221 */ /* 0x002fc60000010000 */
[----:B------:R-:W4:Y:S01]  /*12c0*/  LDL R40, [R1+0x1c] ;  /* 0x00001c0001287983 */ /* 0x000f220000100800 */
[----:B------:R-:W-:-:S03]  /*12d0*/  FADD.FTZ R43, R43, R41 ;  /* 0x000000292b2b7221 */ /* 0x000fc60000010000 */
[----:B----4-:R-:W0:Y:S02]  /*12e0*/  LDS.64 R40, [R40] ;  /* 0x0000000028287984 */ /* 0x010e240000000a00 */
[----:B0-----:R-:W-:Y:S02]  /*12f0*/  FADD.FTZ R42, R42, R40 ;  /* 0x000000282a2a7221 */ /* 0x001fe40000010000 */
        /* <DEDUP_REMOVED lines=11> */
[----:B0-----:R-:W-:Y:S01]  /*13b0*/  FADD.FTZ R42, R42, R40 ;  /* 0x000000282a2a7221 */ /* 0x001fe20000010000 */
[----:B------:R-:W-:Y:S02]  /*13c0*/  FADD.FTZ R43, R43, R41 ;  /* 0x000000292b2b7221 */ /* 0x000fe40000010000 */
[----:B--2---:R-:W0:Y:S02]  /*13d0*/  LDS.64 R40, [R61] ;  /* 0x000000003d287984 */ /* 0x004e240000000a00 */
[----:B0-----:R-:W-:Y:S01]  /*13e0*/  FADD.FTZ R42, R42, R40 ;  /* 0x000000282a2a7221 */ /* 0x001fe20000010000 */
[----:B------:R-:W-:Y:S02]  /*13f0*/  FADD.FTZ R43, R43, R41 ;  /* 0x000000292b2b7221 */ /* 0x000fe40000010000 */
[----:B---3--:R-:W0:Y:S02]  /*1400*/  LDS.64 R40, [R60] ;  /* 0x000000003c287984 */ /* 0x008e240000000a00 */
[----:B0-----:R-:W-:Y:S01]  /*1410*/  FADD.FTZ R40, R42, R40 ;  /* 0x000000282a287221 */ /* 0x001fe20000010000 */
[----:B------:R-:W-:-:S07]  /*1420*/  FADD.FTZ R41, R43, R41 ;  /* 0x000000292b297221 */ /* 0x000fce0000010000 */
.L_x_1685:
[----:B------:R-:W-:Y:S05]  /*1430*/  BSYNC B0 ;  /* 0x0000000000007941 */ /* 0x000fea0003800000 */
.L_x_1684:
[----:B------:R-:W0:Y:S01]  /*1440*/  SHFL.BFLY PT, R60, R40, 0x2, 0x1f ;  /* 0x0c401f00283c7f89 */ /* 0x000e2200000e0000 */
[----:B------:R-:W-:-:S03]  /*1450*/  LOP3.LUT P0, RZ, R59, 0xffffffe3, RZ, 0xc0, !PT ;  /* 0xffffffe33bff7812 */ /* 0x000fc6000780c0ff */
[----:B------:R-:W1:Y:S04]  /*1460*/  SHFL.BFLY PT, R42, R41, 0x2, 0x1f ;  /* 0x0c401f00292a7f89 */ /* 0x000e6800000e0000 */
[----:B------:R2:W-:Y:S04]  /*1470*/  STL [R1+0x44], R4 ;  /* 0x0000440401007387 */ /* 0x0005e80000100800 */
[----:B------:R3:W-:Y:S02]  /*1480*/  STL [R1+0x40], R0 ;  /* 0x0000400001007387 */ /* 0x0007e40000100800 */
[----:B------:R-:W4:Y:S02]  /*1490*/  @!P0 LDC R43, c[0x0][0x10] ;  /* 0x00000400ff2b8b82 */ /* 0x000f240000000800 */
[----:B------:R1:W-:Y:S01]  /*14a0*/  STL.64 [R1+0x38], R2 ;  /* 0x0000380201007387 */ /* 0x0003e20000100a00 */
[----:B--2---:R-:W4:Y:S01]  /*14b0*/  S2R R4, SR_CTAID.Y ;  /* 0x0000000000047919 */ /* 0x004f220000002600 */
[----:B---3--:R-:W2:Y:S01]  /*14c0*/  S2R R0, SR_CTAID.X ;  /* 0x0000000000007919 */ /* 0x008ea20000002500 */
[----:B0-----:R-:W-:Y:S01]  /*14d0*/  FADD.FTZ R60, R60, R40 ;  /* 0x000000283c3c7221 */ /* 0x001fe20000010000 */
[----:B-1----:R-:W-:Y:S01]  /*14e0*/  FADD.FTZ R41, R42, R41 ;  /* 0x000000292a297221 */ /* 0x002fe20000010000 */
[----:B------:R-:W-:-:S03]  /*14f0*/  SHF.R.U32.HI R42, RZ, 0x2, R59 ;  /* 0x00000002ff2a7819 */ /* 0x000fc6000001163b */
[----:B------:R-:W0:Y:S01]  /*1500*/  SHFL.BFLY PT, R40, R60, 0x1, 0x1f ;  /* 0x0c201f003c287f89 */ /* 0x000e2200000e0000 */
[----:B------:R-:W1:Y:S01]  /*1510*/  @!P0 LDC.64 R2, c[0x0][0x248] ;  /* 0x00009200ff028b82 */ /* 0x000e620000000a00 */
[----:B------:R-:W-:Y:S02]  /*1520*/  @!P0 SHF.L.U32 R42, R42, 0x5, RZ ;  /* 0x000000052a2a8819 */ /* 0x000fe400000006ff */
[----:B------:R-:W3:Y:S01]  /*1530*/  SHFL.BFLY PT, R59, R41, 0x1, 0x1f ;  /* 0x0c201f00293b7f89 */ /* 0x000ee200000e0000 */
[----:B----4-:R-:W-:Y:S02]  /*1540*/  @!P0 IMAD R43, R43, UR4, R4 ;  /* 0x000000042b2b8c24 */ /* 0x010fe4000f8e0204 */
[----:B0-----:R-:W-:Y:S01]  /*1550*/  FADD.FTZ R40, R60, R40 ;  /* 0x000000283c287221 */ /* 0x001fe20000010000 */
[----:B------:R0:W5:Y:S01]  /*1560*/  LDL.LU R4, [R1+0x44] ;  /* 0x0000440001047983 */ /* 0x0001620000300800 */
[----:B--2---:R-:W-:Y:S01]  /*1570*/  @!P0 LOP3.LUT R42, R42, 0xffffffe0, R0, 0xe2, !PT ;  /* 0xffffffe02a2a8812 */ /* 0x004fe200078ee200 */
[----:B---3--:R-:W-:-:S02]  /*1580*/  FADD.FTZ R41, R41, R59 ;  /* 0x0000003b29297221 */ /* 0x008fc40000010000 */
[----:B------:R0:W5:Y:S01]  /*1590*/  LDL.LU R0, [R1+0x40] ;  /* 0x0000400001007983 */ /* 0x0001620000300800 */
[----:B------:R-:W-:-:S04]  /*15a0*/  @!P0 LEA R42, R43, R42, 0x8 ;  /* 0x0000002a2b2a8211 */ /* 0x000fc800078e40ff */
[----:B------:R-:W-:-:S05]  /*15b0*/  @!P0 SHF.L.U32 R42, R42, 0x1, RZ ;  /* 0x000000012a2a8819 */ /* 0x000fca00000006ff */
[----:B-1----:R-:W-:Y:S02]  /*15c0*/  @!P0 IMAD.WIDE.U32 R42, R42, 0x4, R2 ;  /* 0x000000042a2a8825 */ /* 0x002fe400078e0002 */
[----:B------:R0:W5:Y:S01]  /*15d0*/  LDL.LU.64 R2, [R1+0x38] ;  /* 0x0000380001027983 */ /* 0x0001620000300a00 */
[----:B------:R-:W-:Y:S02]  /*15e0*/  PRMT R59, R28, 0x7632, R59 ;  /* 0x000076321c3b7816 */ /* 0x000fe4000000003b */
[----:B------:R-:W-:Y:S01]  /*15f0*/  PRMT R38, R38, 0x7632, R38 ;  /* 0x0000763226267816 */ /* 0x000fe20000000026 */
[----:B------:R1:W-:Y:S01]  /*1600*/  @!P0 STG.E.64 desc[UR6][R42.64], R40 ;  /* 0x000000282a008986 */ /* 0x0003e2000c101b06 */
[----:B------:R-:W-:Y:S02]  /*1610*/  PRMT R39, R39, 0x7632, R39 ;  /* 0x0000763227277816 */ /* 0x000fe40000000027 */
[----:B------:R-:W-:Y:S02]  /*1620*/  PRMT R36, R36, 0x7632, R36 ;  /* 0x0000763224247816 */ /* 0x000fe40000000024 */
[----:B------:R-:W-:-:S02]  /*1630*/  PRMT R37, R37, 0x7632, R37 ;  /* 0x0000763225257816 */ /* 0x000fc40000000025 */
[----:B------:R-:W-:Y:S02]  /*1640*/  PRMT R34, R34, 0x7632, R34 ;  /* 0x0000763222227816 */ /* 0x000fe40000000022 */
[----:B------:R-:W-:Y:S02]  /*1650*/  PRMT R35, R35, 0x7632, R35 ;  /* 0x0000763223237816 */ /* 0x000fe40000000023 */
[----:B------:R-:W-:Y:S02]  /*1660*/  PRMT R32, R32, 0x7632, R32 ;  /* 0x0000763220207816 */ /* 0x000fe40000000020 */
[----:B------:R-:W-:Y:S01]  /*1670*/  PRMT R33, R33, 0x7632, R33 ;  /* 0x0000763221217816 */ /* 0x000fe20000000021 */
[----:B-1----:R-:W1:Y:S01]  /*1680*/  S2R R43, SR_TID.X ;  /* 0x00000000002b7919 */ /* 0x002e620000002100 */
[----:B------:R-:W-:Y:S02]  /*1690*/  PRMT R40, R26, 0x7632, R40 ;  /* 0x000076321a287816 */ /* 0x000fe40000000028 */
[----:B------:R-:W-:-:S02]  /*16a0*/  PRMT R26, R27, 0x7632, R26 ;  /* 0x000076321b1a7816 */ /* 0x000fc4000000001a */
[----:B------:R-:W-:Y:S01]  /*16b0*/  PRMT R42, R29, 0x7632, R42 ;  /* 0x000076321d2a7816 */ /* 0x000fe2000000002a */
[----:B------:R0:W-:Y:S01]  /*16c0*/  STL.S16 [R1+0x4], R40 ;  /* 0x0000042801007387 */ /* 0x0001e20000100600 */
[----:B------:R-:W-:Y:S02]  /*16d0*/  PRMT R30, R30, 0x7632, R30 ;  /* 0x000076321e1e7816 */ /* 0x000fe4000000001e */
[----:B------:R-:W-:Y:S01]  /*16e0*/  PRMT R31, R31, 0x7632, R31 ;  /* 0x000076321f1f7816 */ /* 0x000fe2000000001f */
[----:B------:R0:W-:Y:S01]  /*16f0*/  STL.S16 [R1], R26 ;  /* 0x0000001a01007387 */ /* 0x0001e20000100600 */
[----:B------:R-:W-:Y:S02]  /*1700*/  PRMT R61, R24, 0x7632, R61 ;  /* 0x00007632183d7816 */ /* 0x000fe4000000003d */
[----:B------:R-:W-:Y:S02]  /*1710*/  PRMT R60, R25, 0x7632, R60 ;  /* 0x00007632193c7816 */ /* 0x000fe4000000003c */
[----:B-----5:R-:W-:-:S02]  /*1720*/  PRMT R28, R22, 0x7632, R28 ;  /* 0x00007632161c7816 */ /* 0x020fc4000000001c */
[----:B------:R-:W-:Y:S01]  /*1730*/  PRMT R29, R23, 0x7632, R29 ;  /* 0x00007632171d7816 */ /* 0x000fe2000000001d */
[----:B------:R-:W-:Y:S01]  /*1740*/  BAR.SYNC.DEFER_BLOCKING 0x0 ;  /* 0x0000000000007b1d */ /* 0x000fe20000010000 */
[C---:B-1----:R-:W-:Y:S02]  /*1750*/  ISETP.NE.AND P1, PT, R43.reuse, RZ, PT ;  /* 0x000000ff2b00720c */ /* 0x042fe40003f25270 */
[----:B------:R-:W-:-:S11]  /*1760*/  ISETP.GT.U32.AND P0, PT, R43, 0xff, PT ;  /* 0x000000ff2b00780c */ /* 0x000fd60003f04070 */
[----:B0-----:R-:W-:Y:S05]  /*1770*/  @P1 BRA `(.L_x_1686) ;  /* 0x0000000000441947 */ /* 0x001fea0003800000 */
[----:B------:R-:W0:Y:S01]  /*1780*/  S2R R41, SR_CTAID.X ;  /* 0x0000000000297919 */ /* 0x000e220000002500 */
        /* <DEDUP_REMOVED lines=10> */
.L_x_1687:
[----:B------:R-:W2:Y:S04]  /*1830*/  LD.E.STRONG.GPU R27, desc[UR6][R24.64] ;  /* 0x00000006181b7980 */ /* 0x000ea8000c10f900 */
[----:B--2---:R-:W-:Y:S01]  /*1840*/  CCTL.IVALL ;  /* 0x00000000ff00798f */ /* 0x004fe20002000000 */
[----:B------:R-:W-:Y:S05]  /*1850*/  YIELD ;  /* 0x0000000000007946 */ /* 0x000fea0003800000 */
[----:B-----5:R-:W-:-:S04]  /*1860*/  LOP3.LUT R27, R27, R26, RZ, 0x3c, !PT ;  /* 0x0000001a1b1b7212 */ /* 0x020fc800078e3cff */
[----:B------:R-:W-:-:S13]  /*1870*/  ISETP.GT.AND P1, PT, R27, -0x1, PT ;  /* 0xffffffff1b00780c */ /* 0x000fda0003f24270 */
[----:B------:R-:W-:Y:S05]  /*1880*/  @P1 BRA `(.L_x_1687) ;  /* 0xfffffffc00e81947 */ /* 0x000fea000383ffff */
.L_x_1686:
[----:B------:R-:W-:Y:S05]  /*1890*/  WARPSYNC.ALL ;  /* 0x0000000000007948 */ /* 0x000fea0003800000 */
[----:B------:R-:W-:Y:S02]  /*18a0*/  PRMT R40, R20, 0x7632, R40 ;  /* 0x0000763214287816 */ /* 0x000fe40000000028 */
[----:B------:R-:W-:Y:S01]  /*18b0*/  PRMT R41, R21, 0x7632, R41 ;  /* 0x0000763215297816 */ /* 0x000fe20000000029 */
[----:B------:R-:W1:Y:S01]  /*18c0*/  S2R R27, SR_CTAID.Y ;  /* 0x00000000001b7919 */ /* 0x000e620000002600 */
[----:B0-----:R-:W1:Y:S01]  /*18d0*/  @!P0 LDC R24, c[0x0][0x10] ;  /* 0x00000400ff188b82 */ /* 0x001e620000000800 */
[----:B------:R-:W-:Y:S01]  /*18e0*/  ULDC.64 UR8, c[0x0][0x240] ;  /* 0x0000900000087ab9 */ /* 0x000fe20000000a00 */
[----:B------:R-:W0:Y:S01]  /*18f0*/  S2R R43, SR_TID.X ;  /* 0x00000000002b7919 */ /* 0x000e220000002100 */
[----:B-1----:R-:W-:-:S05]  /*1900*/  @!P0 IMAD R24, R24, UR4, R27 ;  /* 0x0000000418188c24 */ /* 0x002fca000f8e021b */
[----:B------:R-:W1:Y:S01]  /*1910*/  @!P0 LDC.64 R26, c[0x0][0x248] ;  /* 0x00009200ff1a8b82 */ /* 0x000e620000000a00 */
[----:B0-----:R-:W-:-:S04]  /*1920*/  @!P0 LOP3.LUT R25, R43, 0x7fffffe0, RZ, 0xc0, !PT ;  /* 0x7fffffe02b198812 */ /* 0x001fc800078ec0ff */
[----:B------:R-:W-:Y:S02]  /*1930*/  @!P0 LEA R24, R24, R25, 0x8 ;  /* 0x0000001918188211 */ /* 0x000fe400078e40ff */
[----:B------:R-:W-:-:S04]  /*1940*/  @!P0 LOP3.LUT R25, R43, 0x1f, RZ, 0xc0, !PT ;  /* 0x0000001f2b198812 */ /* 0x000fc800078ec0ff */
[----:B------:R-:W-:-:S04]  /*1950*/  @!P0 IADD3 R24, R24, R25, RZ ;  /* 0x0000001918188210 */ /* 0x000fc80007ffe0ff */
[----:B------:R-:W-:-:S05]  /*1960*/  @!P0 SHF.L.U32 R24, R24, 0x1, RZ ;  /* 0x0000000118188819 */ /* 0x000fca00000006ff */
[----:B-1----:R-:W-:Y:S01]  /*1970*/  @!P0 IMAD.WIDE.U32 R24, R24, 0x4, R26 ;  /* 0x0000000418188825 */ /* 0x002fe200078e001a */
        /* <DEDUP_REMOVED lines=9> */
[----:B------:R-:W-:-:S02]  /*1a10*/  LOP3.LUT P0, RZ, R43, 0xffffff1f, RZ, 0xc0, !PT ;  /* 0xffffff1f2bff7812 */ /* 0x000fc4000780c0ff */
        /* <DEDUP_REMOVED lines=19> */
[----:B------:R-:W-:Y:S01]  /*1b50*/  @!P0 FMUL.FTZ R24, R24, 2.4414062863797880709e-05 ;  /* 0x37cccccd18188820 */ /* 0x000fe20000410000 */
[----:B-1----:R-:W-:-:S03]  /*1b60*/  FADD.FTZ R26, R25, R26 ;  /* 0x0000001a191a7221 */ /* 0x002fc60000010000 */
[----:B------:R-:W-:-:S04]  /*1b70*/  @!P0 FMUL.FTZ R25, R24, R24 ;  /* 0x0000001818198220 */ /* 0x000fc80000410000 */
[----:B------:R-:W-:Y:S01]  /*1b80*/  @!P0 FFMA.FTZ R25, R26, 2.4414062863797880709e-05, -R25 ;  /* 0x37cccccd1a198823 */ /* 0x000fe20000010819 */
[----:B0-----:R-:W-:Y:S02]  /*1b90*/  SHF.R.U32.HI R26, RZ, 0x2, R27 ;  /* 0x00000002ff1a7819 */ /* 0x001fe4000001161b */
[----:B------:R-:W0:Y:S02]  /*1ba0*/  S2R R27, SR_CTAID.X ;  /* 0x00000000001b7919 */ /* 0x000e240000002500 */
[----:B------:R-:W-:Y:S02]  /*1bb0*/  @!P0 FMNMX.FTZ R25, RZ, R25, !PT ;  /* 0x00000019ff198209 */ /* 0x000fe40007810000 */
[----:B------:R-:W-:-:S05]  /*1bc0*/  @!P0 LOP3.LUT R26, R26, 0x3ffffff8, RZ, 0xc0, !PT ;  /* 0x3ffffff81a1a8812 */ /* 0x000fca00078ec0ff */
[----:B------:R1:W-:Y:S01]  /*1bd0*/  @!P0 STS.64 [R26+UR5], R24 ;  /* 0x000000181a008988 */ /* 0x0003e20008000a05 */
[----:B------:R-:W-:Y:S01]  /*1be0*/  BAR.SYNC.DEFER_BLOCKING 0x0 ;  /* 0x0000000000007b1d */ /* 0x000fe20000010000 */
[----:B0-----:R-:W-:-:S04]  /*1bf0*/  LOP3.LUT P0, RZ, R27, 0x1f, RZ, 0xc0, !PT ;  /* 0x0000001f1bff7812 */ /* 0x001fc8000780c0ff */
[----:B------:R-:W-:-:S04]  /*1c00*/  ISETP.GT.U32.OR P0, PT, R43, 0x7, P0 ;  /* 0x000000072b00780c */ /* 0x000fc80000704470 */
[----:B------:R-:W-:-:S13]  /*1c10*/  ISETP.EQ.OR.EX P0, PT, RZ, UR9, P0, P1 ;  /* 0x00000009ff007c0c */ /* 0x000fda0008702710 */
[----:B-1----:R-:W-:Y:S05]  /*1c20*/  @P0 BRA `(.L_x_1689) ;  /* 0x0000000000300947 */ /* 0x002fea0003800000 */
[----:B------:R-:W0:Y:S02]  /*1c30*/  S2R R27, SR_CTAID.Y ;  /* 0x00000000001b7919 */ /* 0x000e240000002600 */
[----:B0-----:R-:W-:-:S04]  /*1c40*/  SHF.L.U32 R27, R27, 0x3, RZ ;  /* 0x000000031b1b7819 */ /* 0x001fc800000006ff */
        /* <DEDUP_REMOVED lines=10> */
.L_x_1689:
[----:B------:R-:W-:Y:S05]  /*1cf0*/  BSYNC B0 ;  /* 0x0000000000007941 */ /* 0x000fea0003800000 */
.L_x_1688:
[----:B0-----:R-:W2:Y:S01]  /*1d00*/  LDL R24, [R1+0x30] ;  /* 0x0000300001187983 */ /* 0x001ea20000100800 */
[----:B------:R-:W-:Y:S01]  /*1d10*/  ULDC UR8, c[0x0][0x230] ;  /* 0x00008c0000087ab9 */ /* 0x000fe20000000800 */
        /* <DEDUP_REMOVED lines=12> */
[----:B------:R-:W-:Y:S01]  /*1de0*/  SHF.L.U32 R31, R31, 0x10, RZ ;  /* 0x000000101f1f7819 */ /* 0x000fe200000006ff */
[----:B--2---:R-:W0:Y:S02]  /*1df0*/  LDS.64 R24, [R24] ;  /* 0x0000000018187984 */ /* 0x004e240000000a00 */
[----:B0-----:R-:W-:Y:S01]  /*1e00*/  FADD.FTZ R25, R25, UR8 ;  /* 0x0000000819197e21 */ /* 0x001fe20008010000 */
[--C-:B------:R-:W-:Y:S01]  /*1e10*/  FADD.FTZ R27, R0, -R24.reuse ;  /* 0x80000018001b7221 */ /* 0x100fe20000010000 */
[----:B------:R-:W-:Y:S01]  /*1e20*/  SHF.L.U32 R0, R22, 0x10, RZ ;  /* 0x0000001016007819 */ /* 0x000fe200000006ff */
[----:B------:R-:W-:Y:S01]  /*1e30*/  FADD.FTZ R50, R50, -R24 ;  /* 0x8000001832327221 */ /* 0x000fe20000010000 */
[----:B------:R-:W-:Y:S01]  /*1e40*/  ULDC.64 UR8, c[0x0][0x210] ;  /* 0x0000840000087ab9 */ /* 0x000fe20000000a00 */
[----:B------:R-:W-:Y:S01]  /*1e50*/  FADD.FTZ R36, -R24, R36 ;  /* 0x0000002418247221 */ /* 0x000fe20000010100 */
[----:B------:R-:W0:Y:S01]  /*1e60*/  MUFU.RSQ R25, R25 ;  /* 0x0000001900197308 */ /* 0x000e220000001400 */
[----:B------:R-:W-:Y:S01]  /*1e70*/  FADD.FTZ R48, R48, -R24 ;  /* 0x8000001830307221 */ /* 0x000fe20000010000 */
[C---:B------:R-:W-:Y:S01]  /*1e80*/  FADD.FTZ R37, -R24.reuse, R37 ;  /* 0x0000002518257221 */ /* 0x040fe20000010100 */
[----:B------:R-:W-:Y:S01]  /*1e90*/  FADD.FTZ R34, -R24, R34 ;  /* 0x0000002218227221 */ /* 0x000fe20000010100 */
[----:B------:R-:W-:Y:S01]  /*1ea0*/  FADD.FTZ R46, R46, -R24 ;  /* 0x800000182e2e7221 */ /* 0x000fe20000010000 */
[C---:B------:R-:W-:Y:S01]  /*1eb0*/  FADD.FTZ R35, -R24.reuse, R35 ;  /* 0x0000002318237221 */ /* 0x040fe20000010100 */
[----:B------:R-:W-:Y:S01]  /*1ec0*/  FADD.FTZ R32, -R24, R32 ;  /* 0x0000002018207221 */ /* 0x000fe20000010100 */
[--C-:B------:R-:W-:Y:S01]  /*1ed0*/  FADD.FTZ R44, R44, -R24.reuse ;  /* 0x800000182c2c7221 */ /* 0x100fe20000010000 */
[----:B------:R-:W-:Y:S01]  /*1ee0*/  FADD.FTZ R12, R12, -R24 ;  /* 0x800000180c0c7221 */ /* 0x000fe20000010000 */
[C---:B------:R-:W-:Y:S01]  /*1ef0*/  FADD.FTZ R33, -R24.reuse, R33 ;  /* 0x0000002118217221 */ /* 0x040fe20000010100 */
[C---:B------:R-:W-:Y:S01]  /*1f00*/  FADD.FTZ R30, -R24.reuse, R30 ;  /* 0x0000001e181e7221 */ /* 0x040fe20000010100 */
[----:B------:R-:W-:Y:S01]  /*1f10*/  FADD.FTZ R13, R13, -R24 ;  /* 0x800000180d0d7221 */ /* 0x000fe20000010000 */
[----:B------:R-:W-:Y:S01]  /*1f20*/  FADD.FTZ R31, -R24, R31 ;  /* 0x0000001f181f7221 */ /* 0x000fe20000010100 */
[----:B0-----:R-:W-:Y:S01]  /*1f30*/  FMUL.FTZ R22, R27, R25 ;  /* 0x000000191b167220 */ /* 0x001fe20000410000 */
[----:B------:R-:W-:Y:S01]  /*1f40*/  SHF.L.U32 R27, R38, 0x10, RZ ;  /* 0x00000010261b7819 */ /* 0x000fe200000006ff */
[----:B------:R-:W-:Y:S01]  /*1f50*/  FMUL.FTZ R36, R25, R36 ;  /* 0x0000002419247220 */ /* 0x000fe20000410000 */
[----:B------:R-:W-:Y:S01]  /*1f60*/  SHF.L.U32 R38, R21, 0x10, RZ ;  /* 0x0000001015267819 */ /* 0x000fe200000006ff */
[----:B------:R-:W-:Y:S01]  /*1f70*/  FFMA.FTZ R22, R22, R0, R26 ;  /* 0x0000000016167223 */ /* 0x000fe2000001001a */
[C---:B------:R-:W-:Y:S01]  /*1f80*/  FMUL.FTZ R21, R25.reuse, R50 ;  /* 0x0000003219157220 */ /* 0x040fe20000410000 */
[----:B------:R-:W-:Y:S01]  /*1f90*/  FADD.FTZ R27, -R24, R27 ;  /* 0x0000001b181b7221 */ /* 0x000fe20000010100 */
[--C-:B------:R-:W-:Y:S01]  /*1fa0*/  FFMA.FTZ R43, R28, R36, R40.reuse ;  /* 0x000000241c2b7223 */ /* 0x100fe20000010028 */
[----:B------:R-:W-:Y:S01]  /*1fb0*/  FMUL.FTZ R20, R22, -1.4426950216293334961 ;  /* 0xbfb8aa3b16147820 */ /* 0x000fe20000410000 */
[C---:B------:R-:W-:Y:S01]  /*1fc0*/  FMUL.FTZ R44, R25.reuse, R44 ;  /* 0x0000002c192c7220 */ /* 0x040fe20000410000 */
[C---:B------:R-:W-:Y:S01]  /*1fd0*/  FMUL.FTZ R27, R25.reuse, R27 ;  /* 0x0000001b191b7220 */ /* 0x040fe20000410000 */
[C---:B------:R-:W-:Y:S01]  /*1fe0*/  FMUL.FTZ R12, R25.reuse, R12 ;  /* 0x0000000c190c7220 */ /* 0x040fe20000410000 */
[C---:B------:R-:W-:Y:S01]  /*1ff0*/  FMUL.FTZ R30, R25.reuse, R30 ;  /* 0x0000001e191e7220 */ /* 0x040fe20000410000 */
[----:B------:R-:W-:Y:S01]  /*2000*/  FMUL.FTZ R31, R25, R31 ;  /* 0x0000001f191f7220 */ /* 0x000fe20000410000 */
[----:B------:R-:W0:Y:S01]  /*2010*/  MUFU.EX2 R20, R20 ;  /* 0x0000001400147308 */ /* 0x000e220000000800 */
[----:B------:R-:W-:Y:S01]  /*2020*/  FFMA.FTZ R27, R27, R28, R40 ;  /* 0x0000001c1b1b7223 */ /* 0x000fe20000010028 */
[----:B------:R-:W-:Y:S01]  /*2030*/  FFMA.FTZ R12, R0, R12, R26 ;  /* 0x0000000c000c7223 */ /* 0x000fe2000001001a */
[----:B0-----:R-:W-:-:S06]  /*2040*/  FADD.FTZ R20, R20, 1 ;  /* 0x3f80000014147421 */ /* 0x001fcc0000010000 */
[----:B------:R-:W0:Y:S02]  /*2050*/  MUFU.RCP R20, R20 ;  /* 0x0000001400147308 */ /* 0x000e240000001000 */
[----:B0-----:R-:W-:Y:S01]  /*2060*/  FMUL.FTZ R22, R22, R20 ;  /* 0x0000001416167220 */ /* 0x001fe20000410000 */
[----:B------:R-:W-:-:S06]  /*2070*/  FMUL.FTZ R20, R27, -1.4426950216293334961 ;  /* 0xbfb8aa3b1b147820 */ /* 0x000fcc0000410000 */
[----:B------:R-:W0:Y:S02]  /*2080*/  MUFU.EX2 R20, R20 ;  /* 0x0000001400147308 */ /* 0x000e240000000800 */
[----:B0-----:R-:W-:-:S06]  /*2090*/  FADD.FTZ R20, R20, 1 ;  /* 0x3f80000014147421 */ /* 0x001fcc0000010000 */
[----:B------:R-:W0:Y:S02]  /*20a0*/  MUFU.RCP R20, R20 ;  /* 0x0000001400147308 */ /* 0x000e240000001000 */
[----:B0-----:R-:W-:Y:S01]  /*20b0*/  FMUL.FTZ R20, R27, R20 ;  /* 0x000000141b147220 */ /* 0x001fe20000410000 */
[----:B------:R-:W-:Y:S02]  /*20c0*/  SHF.L.U32 R27, R23, 0x10, RZ ;  /* 0x00000010171b7819 */ /* 0x000fe400000006ff */
[----:B------:R-:W-:Y:S02]  /*20d0*/  SHF.L.U32 R23, R39, 0x10, RZ ;  /* 0x0000001027177819 */ /* 0x000fe400000006ff */
[----:B------:R-:W-:Y:S01]  /*20e0*/  F2FP.BF16.F32.PACK_AB R22, R20, R22 ;  /* 0x000000161416723e */ /* 0x000fe200000010ff */
[----:B------:R-:W-:Y:S02]  /*20f0*/  FFMA.FTZ R21, R21, R27, R38 ;  /* 0x0000001b15157223 */ /* 0x000fe40000010026 */
[----:B------:R-:W-:-:S02]  /*2100*/  FADD.FTZ R23, -R24, R23 ;  /* 0x0000001718177221 */ /* 0x000fc40000010100 */
[----:B------:R-:W-:Y:S02]  /*2110*/  FMUL.FTZ R20, R21, -1.4426950216293334961 ;  /* 0xbfb8aa3b15147820 */ /* 0x000fe40000410000 */
[----:B------:R-:W-:-:S04]  /*2120*/  FMUL.FTZ R23, R25, R23 ;  /* 0x0000001719177220 */ /* 0x000fc80000410000 */
[----:B------:R-:W0:Y:S01]  /*2130*/  MUFU.EX2 R20, R20 ;  /* 0x0000001400147308 */ /* 0x000e220000000800 */
        /* <DEDUP_REMOVED lines=9> */
[C---:B------:R-:W-:Y:S02]  /*21d0*/  PRMT R23, R22.reuse, 0x7610, R23 ;  /* 0x0000761016177816 */ /* 0x040fe40000000017 */
[----:B------:R-:W-:Y:S02]  /*21e0*/  PRMT R22, R22, 0x7632, R22 ;  /* 0x0000763216167816 */ /* 0x000fe40000000016 */
[----:B------:R-:W-:Y:S02]  /*21f0*/  F2FP.BF16.F32.PACK_AB R39, R20, R39 ;  /* 0x000000271427723e */ /* 0x000fe400000010ff */
[----:B------:R-:W-:-:S04]  /*2200*/  LEA R20, P0, R4, UR8, 0x1 ;  /* 0x0000000804147c11 */ /* 0x000fc8000f8008ff */
[----:B------:R-:W-:Y:S01]  /*2210*/  LEA.HI.X R21, R4, UR9, R51, 0x1, P0 ;  /* 0x0000000904157c11 */ /* 0x000fe200080f0c33 */
[--C-:B------:R-:W-:Y:S01]  /*2220*/  FADD.FTZ R4, R49, -R24.reuse ;  /* 0x8000001831047221 */ /* 0x100fe20000010000 */
[----:B------:R-:W-:Y:S01]  /*2230*/  SHF.L.U32 R59, R59, 0x10, RZ ;  /* 0x000000103b3b7819 */ /* 0x000fe200000006ff */
[----:B------:R-:W-:Y:S02]  /*2240*/  FADD.FTZ R51, R14, -R24 ;  /* 0x800000180e337221 */ /* 0x000fe40000010000 */
[C---:B------:R-:W-:Y:S01]  /*2250*/  FMUL.FTZ R4, R25.reuse, R4 ;  /* 0x0000000419047220 */ /* 0x040fe20000410000 */
[----:B------:R0:W-:Y:S04]  /*2260*/  STG.E.U16 desc[UR6][R20.64+0x2], R22 ;  /* 0x0000021614007986 */ /* 0x0001e8000c101506 */
[----:B------:R1:W-:Y:S01]  /*2270*/  STG.E.U16 desc[UR6][R20.64], R23 ;  /* 0x0000001714007986 */ /* 0x0003e2000c101506 */
[----:B------:R-:W-:Y:S01]  /*2280*/  FFMA.FTZ R4, R0, R4, R26 ;  /* 0x0000000400047223 */ /* 0x000fe2000001001a */
[----:B------:R-:W-:Y:S01]  /*2290*/  FADD.FTZ R59, -R24, R59 ;  /* 0x0000003b183b7221 */ /* 0x000fe20000010100 */
[----:B------:R-:W-:-:S04]  /*22a0*/  FMUL.FTZ R51, R25, R51 ;  /* 0x0000003319337220 */ /* 0x000fc80000410000 */
[----:B------:R-:W-:Y:S01]  /*22b0*/  FFMA.FTZ R51, R0, R51, R26 ;  /* 0x0000003300337223 */ /* 0x000fe2000001001a */
[----:B0-----:R-:W-:-:S06]  /*22c0*/  FMUL.FTZ R22, R4, -1.4426950216293334961 ;  /* 0xbfb8aa3b04167820 */ /* 0x001fcc0000410000 */
[----:B------:R-:W0:Y:S02]  /*22d0*/  MUFU.EX2 R22, R22 ;  /* 0x0000001600167308 */ /* 0x000e240000000800 */
[----:B0-----:R-:W-:-:S06]  /*22e0*/  FADD.FTZ R22, R22, 1 ;  /* 0x3f80000016167421 */ /* 0x001fcc0000010000 */
[----:B------:R-:W0:Y:S02]  /*22f0*/  MUFU.RCP R22, R22 ;  /* 0x0000001600167308 */ /* 0x000e240000001000 */
[----:B0-----:R-:W-:Y:S01]  /*2300*/  FMUL.FTZ R36, R4, R22 ;  /* 0x0000001604247220 */ /* 0x001fe20000410000 */
[----:B------:R-:W-:-:S06]  /*2310*/  FMUL.FTZ R4, R43, -1.4426950216293334961 ;  /* 0xbfb8aa3b2b047820 */ /* 0x000fcc0000410000 */
[----:B------:R-:W0:Y:S02]  /*2320*/  MUFU.EX2 R4, R4 ;  /* 0x0000000400047308 */ /* 0x000e240000000800 */
[----:B0-----:R-:W-:-:S06]  /*2330*/  FADD.FTZ R4, R4, 1 ;  /* 0x3f80000004047421 */ /* 0x001fcc0000010000 */
[----:B------:R0:W2:Y:S02]  /*2340*/  MUFU.RCP R22, R4 ;  /* 0x0000000400167308 */ /* 0x0000a40000001000 */
[----:B0-----:R-:W-:-:S04]  /*2350*/  FMUL.FTZ R4, R25, R48 ;  /* 0x0000003019047220 */ /* 0x001fc80000410000 */
[----:B------:R-:W-:Y:S01]  /*2360*/  FFMA.FTZ R4, R27, R4, R38 ;  /* 0x000000041b047223 */ /* 0x000fe20000010026 */
[----:B--2---:R-:W-:-:S03]  /*2370*/  FMUL.FTZ R43, R43, R22 ;  /* 0x000000162b2b7220 */ /* 0x004fc60000410000 */
[----:B------:R-:W-:-:S06]  /*2380*/  FMUL.FTZ R22, R4, -1.4426950216293334961 ;  /* 0xbfb8aa3b04167820 */ /* 0x000fcc0000410000 */
[----:B------:R-:W0:Y:S02]  /*2390*/  MUFU.EX2 R22, R22 ;  /* 0x0000001600167308 */ /* 0x000e240000000800 */
[----:B0-----:R-:W-:-:S06]  /*23a0*/  FADD.FTZ R22, R22, 1 ;  /* 0x3f80000016167421 */ /* 0x001fcc0000010000 */
[----:B-1----:R0:W1:Y:S02]  /*23b0*/  MUFU.RCP R23, R22 ;  /* 0x0000001600177308 */ /* 0x0020640000001000 */
[----:B0-----:R-:W-:-:S04]  /*23c0*/  FMUL.FTZ R22, R25, R37 ;  /* 0x0000002519167220 */ /* 0x001fc80000410000 */
[----:B------:R-:W-:Y:S01]  /*23d0*/  FFMA.FTZ R22, R29, R22, R41 ;  /* 0x000000161d167223 */ /* 0x000fe20000010029 */
[----:B-1----:R-:W-:-:S03]  /*23e0*/  FMUL.FTZ R37, R4, R23 ;  /* 0x0000001704257220 */ /* 0x002fc60000410000 */
[----:B------:R-:W-:Y:S01]  /*23f0*/  FMUL.FTZ R4, R22, -1.4426950216293334961 ;  /* 0xbfb8aa3b16047820 */ /* 0x000fe20000410000 */
[----:B------:R-:W-:-:S04]  /*2400*/  FADD.FTZ R23, R47, -R24 ;  /* 0x800000182f177221 */ /* 0x000fc80000010000 */
[----:B------:R-:W-:Y:S01]  /*2410*/  FMUL.FTZ R23, R25, R23 ;  /* 0x0000001719177220 */ /* 0x000fe20000410000 */
[----:B------:R-:W0:Y:S02]  /*2420*/  MUFU.EX2 R4, R4 ;  /* 0x0000000400047308 */ /* 0x000e240000000800 */
[----:B0-----:R-:W-:-:S06]  /*2430*/  FADD.FTZ R4, R4, 1 ;  /* 0x3f80000004047421 */ /* 0x001fcc0000010000 */
[----:B------:R-:W0:Y:S02]  /*2440*/  MUFU.RCP R4, R4 ;  /* 0x0000000400047308 */ /* 0x000e240000001000 */
[----:B0-----:R-:W-:Y:S01]  /*2450*/  FMUL.FTZ R47, R22, R4 ;  /* 0x00000004162f7220 */ /* 0x001fe20000410000 */
[----:B------:R-:W-:Y:S01]  /*2460*/  FFMA.FTZ R22, R0, R23, R26 ;  /* 0x0000001700167223 */ /* 0x000fe2000001001a */
[----:B------:R-:W-:-:S03]  /*2470*/  LEA R4, P0, R5, UR8, 0x1 ;  /* 0x0000000805047c11 */ /* 0x000fc6000f8008ff */
[----:B------:R-:W-:Y:S01]  /*2480*/  FMUL.FTZ R23, R22, -1.4426950216293334961 ;  /* 0xbfb8aa3b16177820 */ /* 0x000fe20000410000 */
[----:B------:R-:W-:-:S05]  /*2490*/  LEA.HI.X R5, R5, UR9, R52, 0x1, P0 ;  /* 0x0000000905057c11 */ /* 0x000fca00080f0c34 */
[----:B------:R-:W0:Y:S02]  /*24a0*/  MUFU.EX2 R23, R23 ;  /* 0x0000001700177308 */ /* 0x000e240000000800 */
[----:B0-----:R-:W-:-:S06]  /*24b0*/  FADD.FTZ R23, R23, 1 ;  /* 0x3f80000017177421 */ /* 0x001fcc0000010000 */
[----:B------:R0:W1:Y:S02]  /*24c0*/  MUFU.RCP R48, R23 ;  /* 0x0000001700307308 */ /* 0x0000640000001000 */
[----:B0-----:R-:W-:-:S04]  /*24d0*/  FMUL.FTZ R23, R25, R34 ;  /* 0x0000002219177220 */ /* 0x001fc80000410000 */
[----:B------:R-:W-:Y:S01]  /*24e0*/  FFMA.FTZ R23, R28, R23, R40 ;  /* 0x000000171c177223 */ /* 0x000fe20000010028 */
[----:B-1----:R-:W-:-:S03]  /*24f0*/  FMUL.FTZ R34, R22, R48 ;  /* 0x0000003016227220 */ /* 0x002fc60000410000 */
[----:B------:R-:W-:-:S06]  /*2500*/  FMUL.FTZ R22, R23, -1.4426950216293334961 ;  /* 0xbfb8aa3b17167820 */ /* 0x000fcc0000410000 */
        /* <DEDUP_REMOVED lines=13> */
[----:B------:R-:W-:Y:S01]  /*25e0*/  FMUL.FTZ R22, R23, -1.4426950216293334961 ;  /* 0xbfb8aa3b17167820 */ /* 0x000fe20000410000 */
[----:B------:R-:W-:-:S04]  /*25f0*/  FADD.FTZ R48, R45, -R24 ;  /* 0x800000182d307221 */ /* 0x000fc80000010000 */
[----:B------:R-:W-:Y:S01]  /*2600*/  FMUL.FTZ R48, R25, R48 ;  /* 0x0000003019307220 */ /* 0x000fe20000410000 */
[----:B------:R-:W0:Y:S03]  /*2610*/  MUFU.EX2 R22, R22 ;  /* 0x0000001600167308 */ /* 0x000e260000000800 */
[----:B------:R-:W-:Y:S01]  /*2620*/  FFMA.FTZ R48, R0, R48, R26 ;  /* 0x0000003000307223 */ /* 0x000fe2000001001a */
[----:B0-----:R-:W-:-:S06]  /*2630*/  FADD.FTZ R22, R22, 1 ;  /* 0x3f80000016167421 */ /* 0x001fcc0000010000 */
[----:B------:R-:W0:Y:S02]  /*2640*/  MUFU.RCP R22, R22 ;  /* 0x0000001600167308 */ /* 0x000e240000001000 */
[----:B0-----:R-:W-:Y:S01]  /*2650*/  FMUL.FTZ R45, R23, R22 ;  /* 0x00000016172d7220 */ /* 0x001fe20000410000 */
[----:B------:R-:W-:-:S04]  /*2660*/  LEA R22, P0, R6, UR8, 0x1 ;  /* 0x0000000806167c11 */ /* 0x000fc8000f8008ff */
[----:B------:R-:W-:Y:S01]  /*2670*/  LEA.HI.X R23, R6, UR9, R53, 0x1, P0 ;  /* 0x0000000906177c11 */ /* 0x000fe200080f0c35 */
        /* <DEDUP_REMOVED lines=11> */
[----:B0-----:R-:W-:Y:S01]  /*2730*/  FFMA.FTZ R48, R27, R44, R38 ;  /* 0x0000002c1b307223 */ /* 0x001fe20000010026 */
[----:B-1----:R-:W-:-:S03]  /*2740*/  FMUL.FTZ R44, R6, R49 ;  /* 0x00000031062c7220 */ /* 0x002fc60000410000 */
[----:B------:R-:W-:-:S06]  /*2750*/  FMUL.FTZ R6, R48, -1.4426950216293334961 ;  /* 0xbfb8aa3b30067820 */ /* 0x000fcc0000410000 */
[----:B------:R-:W0:Y:S02]  /*2760*/  MUFU.EX2 R6, R6 ;  /* 0x0000000600067308 */ /* 0x000e240000000800 */
[----:B0-----:R-:W-:-:S06]  /*2770*/  FADD.FTZ R6, R6, 1 ;  /* 0x3f80000006067421 */ /* 0x001fcc0000010000 */
[----:B------:R0:W1:Y:S02]  /*2780*/  MUFU.RCP R49, R6 ;  /* 0x0000000600317308 */ /* 0x0000640000001000 */
[----:B0-----:R-:W-:-:S04]  /*2790*/  FMUL.FTZ R6, R25, R33 ;  /* 0x0000002119067220 */ /* 0x001fc80000410000 */
[----:B------:R-:W-:Y:S01]  /*27a0*/  FFMA.FTZ R6, R29, R6, R41 ;  /* 0x000000061d067223 */ /* 0x000fe20000010029 */
[----:B-1----:R-:W-:Y:S01]  /*27b0*/  FMUL.FTZ R33, R48, R49 ;  /* 0x0000003130217220 */ /* 0x002fe20000410000 */
[----:B------:R-:W-:Y:S02]  /*27c0*/  FMUL.FTZ R49, R12, -1.4426950216293334961 ;  /* 0xbfb8aa3b0c317820 */ /* 0x000fe40000410000 */
[----:B------:R-:W-:-:S04]  /*27d0*/  FMUL.FTZ R48, R6, -1.4426950216293334961 ;  /* 0xbfb8aa3b06307820 */ /* 0x000fc80000410000 */
[----:B------:R-:W0:Y:S08]  /*27e0*/  MUFU.EX2 R49, R49 ;  /* 0x0000003100317308 */ /* 0x000e300000000800 */
[----:B------:R-:W1:Y:S01]  /*27f0*/  MUFU.EX2 R48, R48 ;  /* 0x0000003000307308 */ /* 0x000e620000000800 */
[----:B0-----:R-:W-:-:S07]  /*2800*/  FADD.FTZ R49, R49, 1 ;  /* 0x3f80000031317421 */ /* 0x001fce0000010000 */
[----:B------:R0:W2:Y:S01]  /*2810*/  MUFU.RCP R50, R49 ;  /* 0x0000003100327308 */ /* 0x0000a20000001000 */
[----:B-1----:R-:W-:Y:S01]  /*2820*/  FADD.FTZ R48, R48, 1 ;  /* 0x3f80000030307421 */ /* 0x002fe20000010000 */
[----:B0-----:R-:W-:-:S06]  /*2830*/  FFMA.FTZ R49, R28, R30, R40 ;  /* 0x0000001e1c317223 */ /* 0x001fcc0000010028 */
[----:B------:R-:W0:Y:S01]  /*2840*/  MUFU.RCP R48, R48 ;  /* 0x0000003000307308 */ /* 0x000e220000001000 */
[----:B--2---:R-:W-:Y:S01]  /*2850*/  FMUL.FTZ R30, R12, R50 ;  /* 0x000000320c1e7220 */ /* 0x004fe20000410000 */
[----:B------:R-:W-:-:S06]  /*2860*/  FMUL.FTZ R12, R49, -1.4426950216293334961 ;  /* 0xbfb8aa3b310c7820 */ /* 0x000fcc0000410000 */
[----:B------:R-:W1:Y:S01]  /*2870*/  MUFU.EX2 R12, R12 ;  /* 0x0000000c000c7308 */ /* 0x000e620000000800 */
[----:B0-----:R-:W-:Y:S01]  /*2880*/  FMUL.FTZ R48, R6, R48 ;  /* 0x0000003006307220 */ /* 0x001fe20000410000 */
[----:B------:R-:W-:-:S04]  /*2890*/  LEA R6, P0, R7, UR8, 0x1 ;  /* 0x0000000807067c11 */ /* 0x000fc8000f8008ff */
[----:B------:R-:W-:Y:S01]  /*28a0*/  LEA.HI.X R7, R7, UR9, R54, 0x1, P0 ;  /* 0x0000000907077c11 */ /* 0x000fe200080f0c36 */
[----:B-1----:R-:W-:-:S04]  /*28b0*/  FADD.FTZ R12, R12, 1 ;  /* 0x3f8000000c0c7421 */ /* 0x002fc80000010000 */
[----:B------:R0:W1:Y:S02]  /*28c0*/  MUFU.RCP R50, R12 ;  /* 0x0000000c00327308 */ /* 0x0000640000001000 */
[----:B0-----:R-:W-:-:S04]  /*28d0*/  FMUL.FTZ R12, R25, R13 ;  /* 0x0000000d190c7220 */ /* 0x001fc80000410000 */
[----:B------:R-:W-:-:S04]  /*28e0*/  FFMA.FTZ R12, R27, R12, R38 ;  /* 0x0000000c1b0c7223 */ /* 0x000fc80000010026 */
[----:B------:R-:W-:Y:S01]  /*28f0*/  FMUL.FTZ R13, R12, -1.4426950216293334961 ;  /* 0xbfb8aa3b0c0d7820 */ /* 0x000fe20000410000 */
[----:B-1----:R-:W-:Y:S01]  /*2900*/  FMUL.FTZ R49, R49, R50 ;  /* 0x0000003231317220 */ /* 0x002fe20000410000 */
[----:B------:R-:W-:-:S04]  /*2910*/  FFMA.FTZ R50, R29, R31, R41 ;  /* 0x0000001f1d327223 */ /* 0x000fc80000010029 */
[----:B------:R-:W0:Y:S02]  /*2920*/  MUFU.EX2 R13, R13 ;  /* 0x0000000d000d7308 */ /* 0x000e240000000800 */
[----:B0-----:R-:W-:-:S06]  /*2930*/  FADD.FTZ R13, R13, 1 ;  /* 0x3f8000000d0d7421 */ /* 0x001fcc0000010000 */
[----:B------:R-:W0:Y:S02]  /*2940*/  MUFU.RCP R13, R13 ;  /* 0x0000000d000d7308 */ /* 0x000e240000001000 */
[----:B0-----:R-:W-:Y:S01]  /*2950*/  FMUL.FTZ R31, R12, R13 ;  /* 0x0000000d0c1f7220 */ /* 0x001fe20000410000 */
[----:B------:R-:W-:-:S06]  /*2960*/  FMUL.FTZ R12, R50, -1.4426950216293334961 ;  /* 0xbfb8aa3b320c7820 */ /* 0x000fcc0000410000 */
[----:B------:R-:W0:Y:S02]  /*2970*/  MUFU.EX2 R12, R12 ;  /* 0x0000000c000c7308 */ /* 0x000e240000000800 */
[----:B0-----:R-:W-:-:S06]  /*2980*/  FADD.FTZ R12, R12, 1 ;  /* 0x3f8000000c0c7421 */ /* 0x001fcc0000010000 */
[----:B------:R-:W0:Y:S01]  /*2990*/  MUFU.RCP R12, R12 ;  /* 0x0000000c000c7308 */ /* 0x000e220000001000 */
[----:B------:R-:W-:Y:S01]  /*29a0*/  FMUL.FTZ R52, R25, R59 ;  /* 0x0000003b19347220 */ /* 0x000fe20000410000 */
[----:B0-----:R-:W-:Y:S01]  /*29b0*/  FMUL.FTZ R50, R50, R12 ;  /* 0x0000000c32327220 */ /* 0x001fe20000410000 */
[----:B------:R-:W-:-:S04]  /*29c0*/  LEA R12, P0, R8, UR8, 0x1 ;  /* 0x00000008080c7c11 */ /* 0x000fc8000f8008ff */
[----:B------:R-:W-:Y:S02]  /*29d0*/  LEA.HI.X R13, R8, UR9, R55, 0x1, P0 ;  /* 0x00000009080d7c11 */ /* 0x000fe400080f0c37 */
[----:B------:R-:W2:Y:S01]  /*29e0*/  LDL.LU R55, [R1] ;  /* 0x0000000001377983 */ /* 0x000ea20000300800 */
[----:B------:R-:W-:-:S03]  /*29f0*/  FMUL.FTZ R8, R51, -1.4426950216293334961 ;  /* 0xbfb8aa3b33087820 */ /* 0x000fc60000410000 */
[----:B------:R-:W3:Y:S03]  /*2a00*/  LDL.LU R59, [R1+0x4] ;  /* 0x00000400013b7983 */ /* 0x000ee60000300800 */
[----:B------:R-:W0:Y:S02]  /*2a10*/  MUFU.EX2 R8, R8 ;  /* 0x0000000800087308 */ /* 0x000e240000000800 */
[----:B0-----:R-:W-:-:S06]  /*2a20*/  FADD.FTZ R8, R8, 1 ;  /* 0x3f80000008087421 */ /* 0x001fcc0000010000 */
[----:B------:R-:W0:Y:S01]  /*2a30*/  MUFU.RCP R8, R8 ;  /* 0x0000000800087308 */ /* 0x000e220000001000 */
[----:B------:R-:W-:Y:S01]  /*2a40*/  FFMA.FTZ R52, R28, R52, R40 ;  /* 0x000000341c347223 */ /* 0x000fe20000010028 */
[----:B0-----:R-:W-:-:S03]  /*2a50*/  FMUL.FTZ R51, R51, R8 ;  /* 0x0000000833337220 */ /* 0x001fc60000410000 */
[----:B------:R-:W-:-:S06]  /*2a60*/  FMUL.FTZ R8, R52, -1.4426950216293334961 ;  /* 0xbfb8aa3b34087820 */ /* 0x000fcc0000410000 */
[----:B------:R-:W0:Y:S01]  /*2a70*/  MUFU.EX2 R8, R8 ;  /* 0x0000000800087308 */ /* 0x000e220000000800 */
[----:B------:R-:W-:Y:S01]  /*2a80*/  FADD.FTZ R15, R15, -R24 ;  /* 0x800000180f0f7221 */ /* 0x000fe20000010000 */
[----:B0-----:R-:W-:-:S06]  /*2a90*/  FADD.FTZ R8, R8, 1 ;  /* 0x3f80000008087421 */ /* 0x001fcc0000010000 */
[----:B------:R0:W1:Y:S02]  /*2aa0*/  MUFU.RCP R14, R8 ;  /* 0x00000008000e7308 */ /* 0x0000640000001000 */
[----:B0-----:R-:W-:-:S04]  /*2ab0*/  FMUL.FTZ R8, R25, R15 ;  /* 0x0000000f19087220 */ /* 0x001fc80000410000 */
[----:B------:R-:W-:Y:S01]  /*2ac0*/  FFMA.FTZ R8, R27, R8, R38 ;  /* 0x000000081b087223 */ /* 0x000fe20000010026 */
[----:B-1----:R-:W-:-:S03]  /*2ad0*/  FMUL.FTZ R52, R52, R14 ;  /* 0x0000000e34347220 */ /* 0x002fc60000410000 */
[----:B------:R-:W-:-:S06]  /*2ae0*/  FMUL.FTZ R14, R8, -1.4426950216293334961 ;  /* 0xbfb8aa3b080e7820 */ /* 0x000fcc0000410000 */
[----:B------:R-:W0:Y:S01]  /*2af0*/  MUFU.EX2 R14, R14 ;  /* 0x0000000e000e7308 */ /* 0x000e220000000800 */
[----:B------:R-:W-:Y:S01]  /*2b00*/  SHF.L.U32 R42, R42, 0x10, RZ ;  /* 0x000000102a2a7819 */ /* 0x000fe200000006ff */
[----:B------:R-:W-:Y:S01]  /*2b10*/  FADD.FTZ R54, R16, -R24 ;  /* 0x8000001810367221 */ /* 0x000fe20000010000 */
[----:B0-----:R-:W-:-:S06]  /*2b20*/  FADD.FTZ R14, R14, 1 ;  /* 0x3f8000000e0e7421 */ /* 0x001fcc0000010000 */
[----:B------:R-:W0:Y:S01]  /*2b30*/  MUFU.RCP R14, R14 ;  /* 0x0000000e000e7308 */ /* 0x000e220000001000 */
[----:B------:R-:W-:Y:S01]  /*2b40*/  FADD.FTZ R42, -R24, R42 ;  /* 0x0000002a182a7221 */ /* 0x000fe20000010100 */
[----:B------:R-:W-:-:S03]  /*2b50*/  FMUL.FTZ R54, R25, R54 ;  /* 0x0000003619367220 */ /* 0x000fc60000410000 */
[----:B------:R-:W-:Y:S01]  /*2b60*/  FMUL.FTZ R42, R25, R42 ;  /* 0x0000002a192a7220 */ /* 0x000fe20000410000 */
[----:B------:R-:W-:-:S03]  /*2b70*/  FFMA.FTZ R54, R0, R54, R26 ;  /* 0x0000003600367223 */ /* 0x000fc6000001001a */
[----:B------:R-:W-:Y:S01]  /*2b80*/  FFMA.FTZ R53, R29, R42, R41 ;  /* 0x0000002a1d357223 */ /* 0x000fe20000010029 */
[----:B0-----:R-:W-:Y:S01]  /*2b90*/  FMUL.FTZ R42, R8, R14 ;  /* 0x0000000e082a7220 */ /* 0x001fe20000410000 */
[----:B------:R-:W-:-:S06]  /*2ba0*/  FMUL.FTZ R14, R54, -1.4426950216293334961 ;  /* 0xbfb8aa3b360e7820 */ /* 0x000fcc0000410000 */
[----:B------:R-:W0:Y:S02]  /*2bb0*/  MUFU.EX2 R14, R14 ;  /* 0x0000000e000e7308 */ /* 0x000e240000000800 */
[----:B0-----:R-:W-:-:S06]  /*2bc0*/  FADD.FTZ R14, R14, 1 ;  /* 0x3f8000000e0e7421 */ /* 0x001fcc0000010000 */
[----:B------:R-:W0:Y:S02]  /*2bd0*/  MUFU.RCP R15, R14 ;  /* 0x0000000e000f7308 */ /* 0x000e240000001000 */
[----:B0-----:R-:W-:Y:S01]  /*2be0*/  FMUL.FTZ R54, R54, R15 ;  /* 0x0000000f36367220 */ /* 0x001fe20000410000 */
[--C-:B------:R-:W-:Y:S01]  /*2bf0*/  FADD.FTZ R17, R17, -R24.reuse ;  /* 0x8000001811117221 */ /* 0x100fe20000010000 */
[----:B------:R-:W-:-:S03]  /*2c00*/  FADD.FTZ R18, R18, -R24 ;  /* 0x8000001812127221 */ /* 0x000fc60000010000 */
[C---:B------:R-:W-:Y:S01]  /*2c10*/  FMUL.FTZ R16, R25.reuse, R17 ;  /* 0x0000001119107220 */ /* 0x040fe20000410000 */
[----:B------:R-:W-:-:S03]  /*2c20*/  FMUL.FTZ R18, R25, R18 ;  /* 0x0000001219127220 */ /* 0x000fc60000410000 */
[----:B------:R-:W-:Y:S01]  /*2c30*/  FFMA.FTZ R16, R27, R16, R38 ;  /* 0x000000101b107223 */ /* 0x000fe20000010026 */
[----:B------:R-:W-:Y:S01]  /*2c40*/  FFMA.FTZ R0, R0, R18, R26 ;  /* 0x0000001200007223 */ /* 0x000fe2000001001a */
[----:B------:R-:W-:Y:S01]  /*2c50*/  FMUL.FTZ R8, R53, -1.4426950216293334961 ;  /* 0xbfb8aa3b35087820 */ /* 0x000fe20000410000 */
[----:B------:R-:W-:Y:S01]  /*2c60*/  FADD.FTZ R17, R19, -R24 ;  /* 0x8000001813117221 */ /* 0x000fe20000010000 */
[----:B---3--:R-:W-:-:S05]  /*2c70*/  SHF.L.U32 R14, R59, 0x10, RZ ;  /* 0x000000103b0e7819 */ /* 0x008fca00000006ff */
[----:B------:R-:W-:-:S04]  /*2c80*/  FADD.FTZ R14, -R24, R14 ;  /* 0x0000000e180e7221 */ /* 0x000fc80000010100 */
[----:B------:R-:W-:-:S04]  /*2c90*/  FMUL.FTZ R14, R25, R14 ;  /* 0x0000000e190e7220 */ /* 0x000fc80000410000 */
[----:B------:R-:W-:-:S04]  /*2ca0*/  FFMA.FTZ R14, R28, R14, R40 ;  /* 0x0000000e1c0e7223 */ /* 0x000fc80000010028 */
[----:B------:R-:W-:-:S06]  /*2cb0*/  FMUL.FTZ R15, R14, -1.4426950216293334961 ;  /* 0xbfb8aa3b0e0f7820 */ /* 0x000fcc0000410000 */
[----:B------:R-:W0:Y:S02]  /*2cc0*/  MUFU.EX2 R15, R15 ;  /* 0x0000000f000f7308 */ /* 0x000e240000000800 */
[----:B0-----:R-:W-:-:S06]  /*2cd0*/  FADD.FTZ R15, R15, 1 ;  /* 0x3f8000000f0f7421 */ /* 0x001fcc0000010000 */
[----:B------:R-:W0:Y:S02]  /*2ce0*/  MUFU.RCP R15, R15 ;  /* 0x0000000f000f7308 */ /* 0x000e240000001000 */
[----:B0-----:R-:W-:Y:S01]  /*2cf0*/  FMUL.FTZ R18, R14, R15 ;  /* 0x0000000f0e127220 */ /* 0x001fe20000410000 */
[----:B------:R-:W-:-:S06]  /*2d00*/  FMUL.FTZ R14, R16, -1.4426950216293334961 ;  /* 0xbfb8aa3b100e7820 */ /* 0x000fcc0000410000 */
[----:B------:R-:W0:Y:S02]  /*2d10*/  MUFU.EX2 R14, R14 ;  /* 0x0000000e000e7308 */ /* 0x000e240000000800 */
[----:B0-----:R-:W-:-:S06]  /*2d20*/  FADD.FTZ R14, R14, 1 ;  /* 0x3f8000000e0e7421 */ /* 0x001fcc0000010000 */
[----:B------:R2:W0:Y:S02]  /*2d30*/  MUFU.RCP R15, R14 ;  /* 0x0000000e000f7308 */ /* 0x0004240000001000 */
[----:B--2---:R-:W-:-:S05]  /*2d40*/  SHF.L.U32 R14, R55, 0x10, RZ ;  /* 0x00000010370e7819 */ /* 0x004fca00000006ff */
[----:B------:R-:W-:-:S04]  /*2d50*/  FADD.FTZ R14, -R24, R14 ;  /* 0x0000000e180e7221 */ /* 0x000fc80000010100 */
[----:B------:R-:W-:Y:S01]  /*2d60*/  FMUL.FTZ R14, R25, R14 ;  /* 0x0000000e190e7220 */ /* 0x000fe20000410000 */
[----:B0-----:R-:W-:-:S03]  /*2d70*/  FMUL.FTZ R19, R16, R15 ;  /* 0x0000000f10137220 */ /* 0x001fc60000410000 */
[----:B------:R-:W-:Y:S01]  /*2d80*/  FFMA.FTZ R14, R29, R14, R41 ;  /* 0x0000000e1d0e7223 */ /* 0x000fe20000010029 */
[----:B------:R-:W-:Y:S01]  /*2d90*/  SHF.L.U32 R60, R60, 0x10, RZ ;  /* 0x000000103c3c7819 */ /* 0x000fe200000006ff */
[----:B------:R-:W0:Y:S01]  /*2da0*/  MUFU.EX2 R8, R8 ;  /* 0x0000000800087308 */ /* 0x000e220000000800 */
[----:B------:R-:W-:Y:S01]  /*2db0*/  SHF.L.U32 R61, R61, 0x10, RZ ;  /* 0x000000103d3d7819 */ /* 0x000fe200000006ff */
[----:B------:R-:W-:Y:S01]  /*2dc0*/  FMUL.FTZ R15, R14, -1.4426950216293334961 ;  /* 0xbfb8aa3b0e0f7820 */ /* 0x000fe20000410000 */
[----:B------:R-:W-:Y:S01]  /*2dd0*/  FMUL.FTZ R17, R25, R17 ;  /* 0x0000001119117220 */ /* 0x000fe20000410000 */
[C---:B------:R-:W-:Y:S02]  /*2de0*/  FADD.FTZ R60, -R24.reuse, R60 ;  /* 0x0000003c183c7221 */ /* 0x040fe40000010100 */
[----:B------:R-:W-:Y:S01]  /*2df0*/  FADD.FTZ R61, -R24, R61 ;  /* 0x0000003d183d7221 */ /* 0x000fe20000010100 */
[----:B------:R-:W-:Y:S01]  /*2e00*/  FFMA.FTZ R27, R27, R17, R38 ;  /* 0x000000111b1b7223 */ /* 0x000fe20000010026 */
[----:B------:R-:W1:Y:S01]  /*2e10*/  MUFU.EX2 R15, R15 ;  /* 0x0000000f000f7308 */ /* 0x000e620000000800 */
[----:B------:R-:W-:Y:S01]  /*2e20*/  FMUL.FTZ R17, R0, -1.4426950216293334961 ;  /* 0xbfb8aa3b00117820 */ /* 0x000fe20000410000 */
[C---:B------:R-:W-:Y:S01]  /*2e30*/  FMUL.FTZ R60, R25.reuse, R60 ;  /* 0x0000003c193c7220 */ /* 0x040fe20000410000 */
[----:B------:R-:W-:-:S03]  /*2e40*/  FMUL.FTZ R61, R25, R61 ;  /* 0x0000003d193d7220 */ /* 0x000fc60000410000 */
[----:B------:R-:W-:Y:S02]  /*2e50*/  FFMA.FTZ R29, R29, R60, R41 ;  /* 0x0000003c1d1d7223 */ /* 0x000fe40000010029 */
[----:B------:R-:W2:Y:S01]  /*2e60*/  MUFU.EX2 R17, R17 ;  /* 0x0000001100117308 */ /* 0x000ea20000000800 */
[----:B------:R-:W-:Y:S01]  /*2e70*/  FFMA.FTZ R28, R28, R61, R40 ;  /* 0x0000003d1c1c7223 */ /* 0x000fe20000010028 */
[----:B------:R-:W-:Y:S01]  /*2e80*/  FMUL.FTZ R26, R27, -1.4426950216293334961 ;  /* 0xbfb8aa3b1b1a7820 */ /* 0x000fe20000410000 */
[----:B------:R-:W-:Y:S01]  /*2e90*/  FMUL.FTZ R38, R29, -1.4426950216293334961 ;  /* 0xbfb8aa3b1d267820 */ /* 0x000fe20000410000 */
[----:B0-----:R-:W-:Y:S01]  /*2ea0*/  FADD.FTZ R8, R8, 1 ;  /* 0x3f80000008087421 */ /* 0x001fe20000010000 */
[----:B------:R-:W-:-:S03]  /*2eb0*/  FMUL.FTZ R16, R28, -1.4426950216293334961 ;  /* 0xbfb8aa3b1c107820 */ /* 0x000fc60000410000 */
[----:B------:R-:W0:Y:S01]  /*2ec0*/  MUFU.EX2 R26, R26 ;  /* 0x0000001a001a7308 */ /* 0x000e220000000800 */
[----:B-1----:R-:W-:-:S07]  /*2ed0*/  FADD.FTZ R15, R15, 1 ;  /* 0x3f8000000f0f7421 */ /* 0x002fce0000010000 */
[----:B------:R-:W1:Y:S01]  /*2ee0*/  MUFU.EX2 R38, R38 ;  /* 0x0000002600267308 */ /* 0x000e620000000800 */
[----:B--2---:R-:W-:-:S07]  /*2ef0*/  FADD.FTZ R17, R17, 1 ;  /* 0x3f80000011117421 */ /* 0x004fce0000010000 */
[----:B------:R-:W2:Y:S08]  /*2f00*/  MUFU.RCP R8, R8 ;  /* 0x0000000800087308 */ /* 0x000eb00000001000 */
[----:B------:R-:W3:Y:S08]  /*2f10*/  MUFU.EX2 R16, R16 ;  /* 0x0000001000107308 */ /* 0x000ef00000000800 */
[----:B------:R-:W4:Y:S01]  /*2f20*/  MUFU.RCP R15, R15 ;  /* 0x0000000f000f7308 */ /* 0x000f220000001000 */
[----:B0-----:R-:W-:Y:S01]  /*2f30*/  FADD.FTZ R26, R26, 1 ;  /* 0x3f8000001a1a7421 */ /* 0x001fe20000010000 */
[----:B-1----:R-:W-:-:S06]  /*2f40*/  FADD.FTZ R38, R38, 1 ;  /* 0x3f80000026267421 */ /* 0x002fcc0000010000 */
[----:B------:R-:W0:Y:S01]  /*2f50*/  MUFU.RCP R24, R17 ;  /* 0x0000001100187308 */ /* 0x000e220000001000 */
[----:B--2---:R-:W-:Y:S01]  /*2f60*/  FMUL.FTZ R53, R53, R8 ;  /* 0x0000000835357220 */ /* 0x004fe20000410000 */
[----:B---3--:R-:W-:Y:S01]  /*2f70*/  FADD.FTZ R16, R16, 1 ;  /* 0x3f80000010107421 */ /* 0x008fe20000010000 */
[----:B------:R-:W-:Y:S02]  /*2f80*/  LEA R8, P0, R9, UR8, 0x1 ;  /* 0x0000000809087c11 */ /* 0x000fe4000f8008ff */
[----:B------:R-:W-:Y:S02]  /*2f90*/  F2FP.BF16.F32.PACK_AB R36, R43, R36 ;  /* 0x000000242b24723e */ /* 0x000fe400000010ff */
[----:B------:R-:W-:Y:S01]  /*2fa0*/  LEA.HI.X R9, R9, UR9, R56, 0x1, P0 ;  /* 0x0000000909097c11 */ /* 0x000fe200080f0c38 */
[----:B------:R1:W2:Y:S01]  /*2fb0*/  MUFU.RCP R25, R16 ;  /* 0x0000001000197308 */ /* 0x0002a20000001000 */
[----:B----4-:R-:W-:Y:S01]  /*2fc0*/  FMUL.FTZ R40, R14, R15 ;  /* 0x0000000f0e287220 */ /* 0x010fe20000410000 */
[----:B------:R-:W-:-:S02]  /*2fd0*/  LEA R14, P0, R10, UR8, 0x1 ;  /* 0x000000080a0e7c11 */ /* 0x000fc4000f8008ff */
[----:B------:R-:W-:-:S04]  /*2fe0*/  F2FP.BF16.F32.PACK_AB R37, R47, R37 ;  /* 0x000000252f25723e */ /* 0x000fc800000010ff */
[----:B------:R-:W3:Y:S01]  /*2ff0*/  MUFU.RCP R26, R26 ;  /* 0x0000001a001a7308 */ /* 0x000ee20000001000 */
[----:B-1----:R-:W-:Y:S01]  /*3000*/  LEA R16, P1, R11, UR8, 0x1 ;  /* 0x000000080b107c11 */ /* 0x002fe2000f8208ff */
[----:B0-----:R-:W-:-:S06]  /*3010*/  FMUL.FTZ R24, R0, R24 ;  /* 0x0000001800187220 */ /* 0x001fcc0000410000 */
[----:B------:R-:W0:Y:S01]  /*3020*/  MUFU.RCP R38, R38 ;  /* 0x0000002600267308 */ /* 0x000e220000001000 */
[----:B------:R-:W-:Y:S02]  /*3030*/  LEA.HI.X R15, R10, UR9, R57, 0x1, P0 ;  /* 0x000000090a0f7c11 */ /* 0x000fe400080f0c39 */
[----:B------:R-:W-:Y:S02]  /*3040*/  LEA.HI.X R17, R11, UR9, R58, 0x1, P1 ;  /* 0x000000090b117c11 */ /* 0x000fe400088f0c3a */
[----:B------:R-:W-:Y:S02]  /*3050*/  F2FP.BF16.F32.PACK_AB R34, R46, R34 ;  /* 0x000000222e22723e */ /* 0x000fe400000010ff */
[----:B------:R-:W-:Y:S01]  /*3060*/  F2FP.BF16.F32.PACK_AB R35, R45, R35 ;  /* 0x000000232d23723e */ /* 0x000fe200000010ff */
[----:B------:R-:W-:Y:S01]  /*3070*/  STG.E.U16 desc[UR6][R20.64+0x4], R39 ;  /* 0x0000042714007986 */ /* 0x000fe2000c101506 */
[----:B------:R-:W-:Y:S02]  /*3080*/  PRMT R0, R39, 0x7632, R0 ;  /* 0x0000763227007816 */ /* 0x000fe40000000000 */
[----:B------:R-:W-:-:S02]  /*3090*/  F2FP.BF16.F32.PACK_AB R32, R44, R32 ;  /* 0x000000202c20723e */ /* 0x000fc400000010ff */
[----:B------:R-:W-:Y:S02]  /*30a0*/  F2FP.BF16.F32.PACK_AB R33, R48, R33 ;  /* 0x000000213021723e */ /* 0x000fe400000010ff */
[----:B------:R-:W-:Y:S02]  /*30b0*/  PRMT R10, R36, 0x7632, R10 ;  /* 0x00007632240a7816 */ /* 0x000fe4000000000a */
[----:B------:R-:W-:Y:S01]  /*30c0*/  PRMT R11, R37, 0x7632, R11 ;  /* 0x00007632250b7816 */ /* 0x000fe2000000000b */
[----:B------:R1:W-:Y:S01]  /*30d0*/  STG.E.U16 desc[UR6][R20.64+0x6], R0 ;  /* 0x0000060014007986 */ /* 0x0003e2000c101506 */
[----:B------:R-:W-:Y:S02]  /*30e0*/  F2FP.BF16.F32.PACK_AB R30, R49, R30 ;  /* 0x0000001e311e723e */ /* 0x000fe400000010ff */
[----:B------:R-:W-:Y:S01]  /*30f0*/  F2FP.BF16.F32.PACK_AB R31, R50, R31 ;  /* 0x0000001f321f723e */ /* 0x000fe200000010ff */
[----:B------:R-:W-:Y:S01]  /*3100*/  STG.E.U16 desc[UR6][R4.64], R36 ;  /* 0x0000002404007986 */ /* 0x000fe2000c101506 */
[----:B------:R-:W-:Y:S01]  /*3110*/  F2FP.BF16.F32.PACK_AB R51, R52, R51 ;  /* 0x000000333433723e */ /* 0x000fe200000010ff */
[----:B--2---:R-:W-:Y:S01]  /*3120*/  FMUL.FTZ R25, R28, R25 ;  /* 0x000000191c197220 */ /* 0x004fe20000410000 */
[----:B------:R-:W-:Y:S01]  /*3130*/  F2FP.BF16.F32.PACK_AB R42, R53, R42 ;  /* 0x0000002a352a723e */ /* 0x000fe200000010ff */
[----:B------:R2:W-:Y:S01]  /*3140*/  STG.E.U16 desc[UR6][R4.64+0x2], R10 ;  /* 0x0000020a04007986 */ /* 0x0005e2000c101506 */
[----:B---3--:R-:W-:Y:S01]  /*3150*/  FMUL.FTZ R26, R27, R26 ;  /* 0x0000001a1b1a7220 */ /* 0x008fe20000410000 */
[----:B0-----:R-:W-:Y:S01]  /*3160*/  FMUL.FTZ R38, R29, R38 ;  /* 0x000000261d267220 */ /* 0x001fe20000410000 */
[----:B------:R-:W-:Y:S01]  /*3170*/  F2FP.BF16.F32.PACK_AB R18, R18, R54 ;  /* 0x000000361212723e */ /* 0x000fe200000010ff */
[----:B------:R-:W-:Y:S01]  /*3180*/  STG.E.U16 desc[UR6][R4.64+0x4], R37 ;  /* 0x0000042504007986 */ /* 0x000fe2000c101506 */
[----:B-1----:R-:W-:Y:S01]  /*3190*/  PRMT R0, R34, 0x7632, R0 ;  /* 0x0000763222007816 */ /* 0x002fe20000000000 */
[----:B------:R-:W-:-:S02]  /*31a0*/  ULDC.64 UR8, c[0x0][0x238] ;  /* 0x00008e0000087ab9 */ /* 0x000fc40000000a00 */
[----:B------:R0:W-:Y:S01]  /*31b0*/  STG.E.U16 desc[UR6][R4.64+0x6], R11 ;  /* 0x0000060b04007986 */ /* 0x0001e2000c101506 */
[----:B--2---:R-:W-:-:S03]  /*31c0*/  PRMT R10, R33, 0x7632, R10 ;  /* 0x00007632210a7816 */ /* 0x004fc6000000000a */
[----:B------:R-:W-:Y:S01]  /*31d0*/  STG.E.U16 desc[UR6][R22.64], R34 ;  /* 0x0000002216007986 */ /* 0x000fe2000c101506 */
[----:B0-----:R-:W-:Y:S02]  /*31e0*/  PRMT R5, R35, 0x7632, R5 ;  /* 0x0000763223057816 */ /* 0x001fe40000000005 */
[----:B------:R-:W-:Y:S01]  /*31f0*/  PRMT R4, R32, 0x7632, R4 ;  /* 0x0000763220047816 */ /* 0x000fe20000000004 */
[----:B------:R0:W-:Y:S01]  /*3200*/  STG.E.U16 desc[UR6][R22.64+0x2], R0 ;  /* 0x0000020016007986 */ /* 0x0001e2000c101506 */
[----:B------:R-:W-:-:S03]  /*3210*/  F2FP.BF16.F32.PACK_AB R19, R40, R19 ;  /* 0x000000132813723e */ /* 0x000fc600000010ff */
[----:B------:R-:W-:Y:S04]  /*3220*/  STG.E.U16 desc[UR6][R22.64+0x4], R35 ;  /* 0x0000042316007986 */ /* 0x000fe8000c101506 */
[----:B------:R1:W-:Y:S01]  /*3230*/  STG.E.U16 desc[UR6][R22.64+0x6], R5 ;  /* 0x0000060516007986 */ /* 0x0003e2000c101506 */
[----:B------:R-:W-:-:S03]  /*3240*/  F2FP.BF16.F32.PACK_AB R24, R25, R24 ;  /* 0x000000181918723e */ /* 0x000fc600000010ff */
[----:B------:R-:W-:Y:S01]  /*3250*/  STG.E.U16 desc[UR6][R6.64], R32 ;  /* 0x0000002006007986 */ /* 0x000fe2000c101506 */
[----:B0-----:R-:W-:-:S03]  /*3260*/  PRMT R0, R30, 0x7632, R0 ;  /* 0x000076321e007816 */ /* 0x001fc60000000000 */
[----:B------:R0:W-:Y:S01]  /*3270*/  STG.E.U16 desc[UR6][R6.64+0x2], R4 ;  /* 0x0000020406007986 */ /* 0x0001e2000c101506 */
[----:B------:R-:W-:-:S03]  /*3280*/  F2FP.BF16.F32.PACK_AB R26, R38, R26 ;  /* 0x0000001a261a723e */ /* 0x000fc600000010ff */
[----:B------:R-:W-:Y:S01]  /*3290*/  STG.E.U16 desc[UR6][R6.64+0x4], R33 ;  /* 0x0000042106007986 */ /* 0x000fe2000c101506 */
[----:B-1----:R-:W-:-:S03]  /*32a0*/  PRMT R5, R31, 0x7632, R5 ;  /* 0x000076321f057816 */ /* 0x002fc60000000005 */
[----:B------:R1:W-:Y:S01]  /*32b0*/  STG.E.U16 desc[UR6][R6.64+0x6], R10 ;  /* 0x0000060a06007986 */ /* 0x0003e2000c101506 */
[----:B0-----:R-:W-:-:S03]  /*32c0*/  PRMT R4, R51, 0x7632, R4 ;  /* 0x0000763233047816 */ /* 0x001fc60000000004 */
[----:B------:R-:W-:Y:S01]  /*32d0*/  STG.E.U16 desc[UR6][R12.64], R30 ;  /* 0x0000001e0c007986 */ /* 0x000fe2000c101506 */
[----:B-1----:R-:W-:-:S03]  /*32e0*/  PRMT R6, R42, 0x7632, R6 ;  /* 0x000076322a067816 */ /* 0x002fc60000000006 */
[----:B------:R0:W-:Y:S01]  /*32f0*/  STG.E.U16 desc[UR6][R12.64+0x2], R0 ;  /* 0x000002000c007986 */ /* 0x0001e2000c101506 */
[----:B------:R-:W-:-:S03]  /*3300*/  PRMT R7, R18, 0x7632, R7 ;  /* 0x0000763212077816 */ /* 0x000fc60000000007 */
[----:B------:R-:W-:Y:S01]  /*3310*/  STG.E.U16 desc[UR6][R12.64+0x4], R31 ;  /* 0x0000041f0c007986 */ /* 0x000fe2000c101506 */
[----:B------:R-:W-:-:S03]  /*3320*/  IADD3 R2, P0, R2, 0x5, RZ ;  /* 0x0000000502027810 */ /* 0x000fc60007f1e0ff */
[----:B------:R-:W-:Y:S04]  /*3330*/  STG.E.U16 desc[UR6][R12.64+0x6], R5 ;  /* 0x000006050c007986 */ /* 0x000fe8000c101506 */
[----:B------:R-:W-:Y:S01]  /*3340*/  STG.E.U16 desc[UR6][R8.64], R51 ;  /* 0x0000003308007986 */ /* 0x000fe2000c101506 */
[----:B0-----:R-:W-:-:S03]  /*3350*/  PRMT R0, R19, 0x7632, R0 ;  /* 0x0000763213007816 */ /* 0x001fc60000000000 */
[----:B------:R0:W-:Y:S04]  /*3360*/  STG.E.U16 desc[UR6][R8.64+0x2], R4 ;  /* 0x0000020408007986 */ /* 0x0001e8000c101506 */
[----:B------:R-:W-:Y:S04]  /*3370*/  STG.E.U16 desc[UR6][R8.64+0x4], R42 ;  /* 0x0000042a08007986 */ /* 0x000fe8000c101506 */
[----:B------:R1:W-:Y:S01]  /*3380*/  STG.E.U16 desc[UR6][R8.64+0x6], R6 ;  /* 0x0000060608007986 */ /* 0x0003e2000c101506 */
[----:B0-----:R-:W-:-:S03]  /*3390*/  PRMT R4, R26, 0x7632, R4 ;  /* 0x000076321a047816 */ /* 0x001fc60000000004 */
[----:B------:R2:W-:Y:S01]  /*33a0*/  STG.E.U16 desc[UR6][R14.64], R18 ;  /* 0x000000120e007986 */ /* 0x0005e2000c101506 */
[----:B------:R-:W-:Y:S02]  /*33b0*/  IADD3.X R3, RZ, R3, RZ, P0, !PT ;  /* 0x00000003ff037210 */ /* 0x000fe400007fe4ff */
[----:B-1----:R-:W-:Y:S01]  /*33c0*/  PRMT R8, R24, 0x7632, R8 ;  /* 0x0000763218087816 */ /* 0x002fe20000000008 */
        /* <DEDUP_REMOVED lines=8> */
[----:B------:R-:W-:Y:S01]  /*3450*/  ISETP.GE.AND.EX P0, PT, R3, UR9, PT, P0 ;  /* 0x0000000903007c0c */ /* 0x000fe2000bf06300 */
[----:B------:R-:W-:-:S12]  /*3460*/  ULOP3.LUT UR4, UR4, 0x1, URZ, 0x3c, !UPT ;  /* 0x0000000104047892 */ /* 0x000fd8000f8e3c3f */
[----:B--2---:R-:W-:Y:S05]  /*3470*/  @!P0 BRA `(.L_x_1690) ;  /* 0xffffffd000448947 */ /* 0x004fea000383ffff */
[----:B------:R-:W-:Y:S05]  /*3480*/  EXIT ;  /* 0x000000000000794d */ /* 0x000fea0003800000 */
.L_x_1691:
        /* <DEDUP_REMOVED lines=15> */
.L_x_3495:


//--------------------- .text._ZN13group_norm_v214gn_cuda_kernelI13__nv_bfloat16Li320ELi1ELi16ELi40ELi1024ELb1ELi64ELi320ELi320ELi4ELb1ELi9ELb0ELb0ENS_16CompileConditionILi900EEEEEvPT_PKS4_S7_S7_flPfS8_Pj --------------------------
	.section	.text._ZN13group_norm_v214gn_cuda_kernelI13__nv_bfloat16Li320ELi1ELi16ELi40ELi1024ELb1ELi64ELi320ELi320ELi4ELb1ELi9ELb0ELb0ENS_16CompileConditionILi900EEEEEvPT_PKS4_S7_S7_flPfS8_Pj,"ax",@progbits
	.align	128
        .global         _ZN13group_norm_v214gn_cuda_kernelI13__nv_bfloat16Li320ELi1ELi16ELi40ELi1024ELb1ELi64ELi320ELi320ELi4ELb1ELi9ELb0ELb0ENS_16CompileConditionILi900EEEEEvPT_PKS4_S7_S7_flPfS8_Pj
        .type           _ZN13group_norm_v214gn_cuda_kernelI13__nv_bfloat16Li320ELi1ELi16ELi40ELi1024ELb1ELi64ELi320ELi320ELi4ELb1ELi9ELb0ELb0ENS_16CompileConditionILi900EEEEEvPT_PKS4_S7_S7_flPfS8_Pj,@function
        .size           _ZN13group_norm_v214gn_cuda_kernelI13__nv_bfloat16Li320ELi1ELi16ELi40ELi1024ELb1ELi64ELi320ELi320ELi4ELb1ELi9ELb0ELb0ENS_16CompileConditionILi900EEEEEvPT_PKS4_S7_S7_flPfS8_Pj,(.L_x_3496 - _ZN13group_norm_v214gn_cuda_kernelI13__nv_bfloat16Li320ELi1ELi16ELi40ELi1024ELb1ELi64ELi320ELi320ELi4ELb1ELi9ELb0ELb0ENS_16CompileConditionILi900EEEEEvPT_PKS4_S7_S7_flPfS8_Pj)
        .other          _ZN13group_norm_v214gn_cuda_kernelI13__nv_bfloat16Li320ELi1ELi16ELi40ELi1024ELb1ELi64ELi320ELi320ELi4ELb1ELi9ELb0ELb0ENS_16CompileConditionILi900EEEEEvPT_PKS4_S7_S7_flPfS8_Pj,@"STO_CUDA_ENTRY STV_DEFAULT"
_ZN13group_norm_v214gn_cuda_kernelI13__nv_bfloat16Li320ELi1ELi16ELi40ELi1024ELb1ELi64ELi320ELi320ELi4ELb1ELi9ELb0ELb0ENS_16CompileConditionILi900EEEEEvPT_PKS4_S7_S7_flPfS8_Pj:
.text._ZN13group_norm_v214gn_cuda_kernelI13__nv_bfloat16Li320ELi1ELi16ELi40ELi1024ELb1ELi64ELi320ELi320ELi4ELb1ELi9ELb0ELb0ENS_16CompileConditionILi900EEEEEvPT_PKS4_S7_S7_flPfS8_Pj:
        /* <DEDUP_REMOVED lines=15> */
[----:B------:R-:W-:Y:S02]  /*00f0*/  ISETP.EQ.U32.AND P2, PT, RZ, UR10, PT ;  /* 0x0000000aff007c0c */ /* 0x000fe4000bf42070 */
[----:B------:R-:W-:Y:S02]  /*0100*/  MOV R23, RZ ;  /* 0x000000ff00177202 */ /* 0x000fe40000000f00 */
[----:B------:R-:W-:Y:S01]  /*0110*/  MOV R22, UR8 ;  /* 0x0000000800167c02 */ /* 0x000fe20008000f00 */
[----:B-1----:R-:W-:-:S02]  /*0120*/  ULEA UR6, UR5, UR4, 0x18 ;  /* 0x0000000405067291 */ /* 0x002fc4000f8ec03f */
[----:B------:R-:W-:-:S04]  /*0130*/  UIADD3 UR4, UR4, 0xc80, URZ ;  /* 0x00000c8004047890 */ /* 0x000fc8000fffe03f */
[----:B------:R-:W-:Y:S01]  /*0140*/  MOV R5, UR6 ;  /* 0x0000000600057c02 */ /* 0x000fe20008000f00 */
[----:B0-----:R-:W-:Y:S01]  /*0150*/  IMAD.WIDE.U32 R2, R26, -0x33333333, RZ ;  /* 0xcccccccd1a027825 */ /* 0x001fe200078e00ff */
[----:B------:R-:W-:Y:S01]  /*0160*/  SHF.R.U32.HI R0, RZ, 0x2, R26 ;  /* 0x00000002ff007819 */ /* 0x000fe2000001161a */
        /* <DEDUP_REMOVED lines=10> */
[--C-:B------:R-:W-:Y:S01]  /*0210*/  IMAD R0, R3, -0x50, R26.reuse ;  /* 0xffffffb003007824 */ /* 0x100fe200078e021a */
[----:B------:R-:W-:Y:S02]  /*0220*/  IADD3 R2, R2, R3, RZ ;  /* 0x0000000302027210 */ /* 0x000fe40007ffe0ff */
[----:B------:R-:W-:Y:S01]  /*0230*/  LOP3.LUT P0, RZ, R4, 0xf, RZ, 0xc0, !PT ;  /* 0x0000000f04ff7812 */ /* 0x000fe2000780c0ff */
[----:B------:R-:W-:Y:S01]  /*0240*/  IMAD R0, R0, 0x28, R5 ;  /* 0x0000002800007824 */ /* 0x000fe200078e0205 */
[----:B------:R-:W-:Y:S01]  /*0250*/  ISETP.NE.AND P1, PT, R4, RZ, PT ;  /* 0x000000ff0400720c */ /* 0x000fe20003f25270 */
[----:B------:R-:W-:Y:S01]  /*0260*/  IMAD R19, R2, 0x280, RZ ;  /* 0x0000028002137824 */ /* 0x000fe200078e02ff */
[----:B------:R-:W-:-:S02]  /*0270*/  SHF.R.U32.HI R18, RZ, 0x1, R26 ;  /* 0x00000001ff127819 */ /* 0x000fc4000001161a */
[----:B------:R-:W-:Y:S02]  /*0280*/  ISETP.GT.U32.OR P0, PT, R26, 0x7, P0 ;  /* 0x000000071a00780c */ /* 0x000fe40000704470 */
[----:B------:R-:W-:Y:S02]  /*0290*/  LEA R24, R3, R0, 0x3 ;  /* 0x0000000003187211 */ /* 0x000fe400078e18ff */
[----:B------:R-:W-:Y:S02]  /*02a0*/  SEL R20, R20, 0x7ffffff1, P1 ;  /* 0x7ffffff114147807 */ /* 0x000fe40000800000 */
[----:B------:R-:W-:Y:S02]  /*02b0*/  LOP3.LUT R18, R18, 0x7ffffff8, RZ, 0xc0, !PT ;  /* 0x7ffffff812127812 */ /* 0x000fe400078ec0ff */
[----:B------:R-:W-:Y:S02]  /*02c0*/  MOV R78, UR6 ;  /* 0x00000006004e7c02 */ /* 0x000fe40008000f00 */
[----:B------:R-:W-:-:S02]  /*02d0*/  MOV R79, UR7 ;  /* 0x00000007004f7c02 */ /* 0x000fc40008000f00 */
[----:B------:R-:W-:Y:S02]  /*02e0*/  LEA R17, R26, UR4, 0x3 ;  /* 0x000000041a117c11 */ /* 0x000fe4000f8e18ff */
[C---:B------:R-:W-:Y:S02]  /*02f0*/  IADD3 R16, R19.reuse, 0xa00, RZ ;  /* 0x00000a0013107810 */ /* 0x040fe40007ffe0ff */
[C---:B------:R-:W-:Y:S02]  /*0300*/  IADD3 R15, R19.reuse, 0x1400, RZ ;  /* 0x00001400130f7810 */ /* 0x040fe40007ffe0ff */
[C---:B------:R-:W-:Y:S02]  /*0310*/  IADD3 R14, R19.reuse, 0x1e00, RZ ;  /* 0x00001e00130e7810 */ /* 0x040fe40007ffe0ff */
[C---:B------:R-:W-:Y:S02]  /*0320*/  IADD3 R13, R19.reuse, 0x2800, RZ ;  /* 0x00002800130d7810 */ /* 0x040fe40007ffe0ff */
        /* <DEDUP_REMOVED lines=10> */
[----:B------:R-:W-:Y:S02]  /*03d0*/  IADD3 R0, R19, 0x9600, RZ ;  /* 0x0000960013007810 */ /* 0x000fe40007ffe0ff */
[----:B------:R-:W-:Y:S01]  /*03e0*/  ISETP.EQ.OR.EX P0, PT, RZ, UR11, P0, P2 ;  /* 0x0000000bff007c0c */ /* 0x000fe20008702720 */
[----:B------:R-:W-:-:S12]  /*03f0*/  ULDC.64 UR10, c[0x0][0x208] ;  /* 0x00008200000a7ab9 */ /* 0x000fd80000000a00 */
.L_x_1702:
[----:B0-----:R-:W-:Y:S01]  /*0400*/  IMAD.WIDE.U32 R30, R26, -0x33333333, RZ ;  /* 0xcccccccd1a1e7825 */ /* 0x001fe200078e00ff */
        /* <DEDUP_REMOVED lines=15> */
[----:B------:R-:W-:Y:S02]  /*0500*/  IADD3.X R3, RZ, R86, RZ, P1, !PT ;  /* 0x00000056ff037210 */ /* 0x000fe40000ffe4ff */
[C---:B------:R-:W-:Y:S02]  /*0510*/  SHF.L.U32 R29, R30.reuse, 0x1, RZ ;  /* 0x000000011e1d7819 */ /* 0x040fe400000006ff */
[----:B------:R-:W-:Y:S02]  /*0520*/  SHF.L.U64.HI R30, R30, 0x1, R3 ;  /* 0x000000011e1e7819 */ /* 0x000fe40000010203 */
[----:B------:R-:W-:-:S04]  /*0530*/  IADD3 R76, P1, R29, UR6, RZ ;  /* 0x000000061d4c7c10 */ /* 0x000fc8000ff3e0ff */
[----:B------:R-:W-:Y:S02]  /*0540*/  IADD3.X R77, R30, UR7, RZ, P1, !PT ;  /* 0x000000071e4d7c10 */ /* 0x000fe40008ffe4ff */
[----:B------:R-:W-:-:S04]  /*0550*/  IADD3 R32, P1, R16, R84, RZ ;  /* 0x0000005410207210 */ /* 0x000fc80007f3e0ff */
[----:B------:R-:W2:Y:S01]  /*0560*/  LDG.E.64.CONSTANT R76, desc[UR10][R76.64] ;  /* 0x0000000a4c4c7981 */ /* 0x000ea2000c1e9b00 */
[----:B------:R-:W-:Y:S02]  /*0570*/  IADD3.X R3, RZ, R86, RZ, P1, !PT ;  /* 0x00000056ff037210 */ /* 0x000fe40000ffe4ff */
[C---:B------:R-:W-:Y:S02]  /*0580*/  SHF.L.U32 R31, R32.reuse, 0x1, RZ ;  /* 0x00000001201f7819 */ /* 0x040fe400000006ff */
[----:B------:R-:W-:Y:S02]  /*0590*/  SHF.L.U64.HI R32, R32, 0x1, R3 ;  /* 0x0000000120207819 */ /* 0x000fe40000010203 */
[----:B------:R-:W-:-:S04]  /*05a0*/  IADD3 R74, P1, R31, UR6, RZ ;  /* 0x000000061f4a7c10 */ /* 0x000fc8000ff3e0ff */
[----:B------:R-:W-:Y:S02]  /*05b0*/  IADD3.X R75, R32, UR7, RZ, P1, !PT ;  /* 0x00000007204b7c10 */ /* 0x000fe40008ffe4ff */
[----:B------:R-:W-:-:S04]  /*05c0*/  IADD3 R34, P1, R15, R84, RZ ;  /* 0x000000540f227210 */ /* 0x000fc80007f3e0ff */
[----:B------:R-:W3:Y:S01]  /*05d0*/  LDG.E.64.CONSTANT R74, desc[UR10][R74.64] ;  /* 0x0000000a4a4a7981 */ /* 0x000ee2000c1e9b00 */
[----:B------:R-:W-:Y:S02]  /*05e0*/  IADD3.X R3, RZ, R86, RZ, P1, !PT ;  /* 0x00000056ff037210 */ /* 0x000fe40000ffe4ff */
[C---:B------:R-:W-:Y:S02]  /*05f0*/  SHF.L.U32 R33, R34.reuse, 0x1, RZ ;  /* 0x0000000122217819 */ /* 0x040fe400000006ff */
        /* <DEDUP_REMOVED lines=88> */
[----:B------:R2:W4:Y:S01]  /*0b80*/  LDG.E.64.CONSTANT R84, desc[UR10][R96.64] ;  /* 0x0000000a60547981 */ /* 0x000522000c1e9b00 */
[----:B------:R-:W-:Y:S02]  /*0b90*/  IADD3.X R3, RZ, R86, RZ, P1, !PT ;  /* 0x00000056ff037210 */ /* 0x000fe40000ffe4ff */
[C---:B------:R-:W-:Y:S02]  /*0ba0*/  SHF.L.U32 R117, R118.reuse, 0x1, RZ ;  /* 0x0000000176757819 */ /* 0x040fe400000006ff */
        /* <DEDUP_REMOVED lines=241> */
[C---:B0-----:R-:W-:Y:S02]  /*1ac0*/  LEA.HI R92, R26.reuse, R142, RZ, 0x1e ;  /* 0x0000008e1a5c7211 */ /* 0x041fe400078ff0ff */
[----:B------:R-:W-:Y:S02]  /*1ad0*/  MOV R104, 0x400 ;  /* 0x0000040000687802 */ /* 0x000fe40000000f00 */
[----:B------:R-:W-:Y:S01]  /*1ae0*/  SHF.L.U32 R106, R26, 0x3, RZ ;  /* 0x000000031a6a7819 */ /* 0x000fe200000006ff */
[----:B------:R-:W-:-:S03]  /*1af0*/  IMAD R97, R92, 0x28, -R95 ;  /* 0x000000285c617824 */ /* 0x000fc600078e0a5f */
[----:B------:R-:W-:Y:S02]  /*1b00*/  LOP3.LUT R106, R106, 0x18, RZ, 0xc0, !PT ;  /* 0x000000186a6a7812 */ /* 0x000fe400078ec0ff */
[C---:B------:R-:W-:Y:S02]  /*1b10*/  IADD3 R92, R97.reuse, 0x4, RZ ;  /* 0x00000004615c7810 */ /* 0x040fe40007ffe0ff */
[C---:B------:R-:W-:Y:S02]  /*1b20*/  IADD3 R94, R97.reuse, 0x8, RZ ;  /* 0x00000008615e7810 */ /* 0x040fe40007ffe0ff */
[----:B------:R-:W-:Y:S02]  /*1b30*/  SHF.R.S32.HI R93, RZ, 0x1f, R92 ;  /* 0x0000001fff5d7819 */ /* 0x000fe4000001145c */
[----:B------:R-:W-:Y:S02]  /*1b40*/  IADD3 R96, R97, 0x10, RZ ;  /* 0x0000001061607810 */ /* 0x000fe40007ffe0ff */
[----:B------:R-:W-:-:S02]  /*1b50*/  LEA.HI R101, R93, R92, RZ, 0x2 ;  /* 0x0000005c5d657211 */ /* 0x000fc400078f10ff */
[C---:B------:R-:W-:Y:S02]  /*1b60*/  IADD3 R92, R97.reuse, 0xc, RZ ;  /* 0x0000000c615c7810 */ /* 0x040fe40007ffe0ff */
[C---:B------:R-:W-:Y:S02]  /*1b70*/  IADD3 R98, R97.reuse, 0x14, RZ ;  /* 0x0000001461627810 */ /* 0x040fe40007ffe0ff */
[----:B------:R-:W-:Y:S02]  /*1b80*/  SHF.R.S32.HI R95, RZ, 0x1f, R92 ;  /* 0x0000001fff5f7819 */ /* 0x000fe4000001145c */
[----:B------:R-:W-:Y:S02]  /*1b90*/  SHF.R.S32.HI R93, RZ, 0x1f, R94 ;  /* 0x0000001fff5d7819 */ /* 0x000fe4000001145e */
[----:B------:R-:W-:Y:S02]  /*1ba0*/  SHF.R.S32.HI R103, RZ, 0x1f, R98 ;  /* 0x0000001fff677819 */ /* 0x000fe40000011462 */
[----:B------:R-:W-:-:S02]  /*1bb0*/  IADD3 R100, R97, 0x18, RZ ;  /* 0x0000001861647810 */ /* 0x000fc40007ffe0ff */
[----:B-1----:R-:W-:Y:S02]  /*1bc0*/  LEA R104, R99, R104, 0x18 ;  /* 0x0000006863687211 */ /* 0x002fe400078ec0ff */
[----:B------:R-:W-:Y:S02]  /*1bd0*/  SHF.R.S32.HI R99, RZ, 0x1f, R96 ;  /* 0x0000001fff637819 */ /* 0x000fe40000011460 */
[----:B------:R-:W-:Y:S02]  /*1be0*/  LEA.HI R92, R95, R92, RZ, 0x2 ;  /* 0x0000005c5f5c7211 */ /* 0x000fe400078f10ff */
[----:B------:R-:W-:Y:S02]  /*1bf0*/  LEA.HI R93, R93, R94, RZ, 0x2 ;  /* 0x0000005e5d5d7211 */ /* 0x000fe400078f10ff */
[----:B------:R-:W-:Y:S02]  /*1c00*/  LEA.HI R95, R99, R96, RZ, 0x2 ;  /* 0x00000060635f7211 */ /* 0x000fe400078f10ff */
[----:B------:R-:W-:-:S02]  /*1c10*/  LEA.HI R94, R103, R98, RZ, 0x2 ;  /* 0x00000062675e7211 */ /* 0x000fc400078f10ff */
[----:B------:R-:W-:Y:S02]  /*1c20*/  SHF.R.S32.HI R99, RZ, 0x1f, R100 ;  /* 0x0000001fff637819 */ /* 0x000fe40000011464 */
[----:B------:R-:W-:Y:S02]  /*1c30*/  SHF.R.S32.HI R98, RZ, 0x1f, R97 ;  /* 0x0000001fff627819 */ /* 0x000fe40000011461 */
[----:B------:R-:W-:Y:S02]  /*1c40*/  IADD3 R102, R97, 0x1c, RZ ;  /* 0x0000001c61667810 */ /* 0x000fe40007ffe0ff */
[----:B------:R-:W-:Y:S02]  /*1c50*/  LEA.HI R96, R99, R100, RZ, 0x2 ;  /* 0x0000006463607211 */ /* 0x000fe400078f10ff */
[----:B------:R-:W-:Y:S02]  /*1c60*/  LEA.HI R99, R98, R97, RZ, 0x2 ;  /* 0x0000006162637211 */ /* 0x000fe400078f10ff */
[----:B------:R-:W-:-:S02]  /*1c70*/  IADD3 R105, R97, 0x20, RZ ;  /* 0x0000002061697810 */ /* 0x000fc40007ffe0ff */
[----:B------:R-:W-:Y:S02]  /*1c80*/  SHF.R.S32.HI R103, RZ, 0x1f, R102 ;  /* 0x0000001fff677819 */ /* 0x000fe40000011466 */
[----:B------:R-:W-:Y:S02]  /*1c90*/  IADD3 R97, R97, 0x24, RZ ;  /* 0x0000002461617810 */ /* 0x000fe40007ffe0ff */
[----:B------:R-:W-:Y:S02]  /*1ca0*/  SHF.R.S32.HI R99, RZ, 0x2, R99 ;  /* 0x00000002ff637819 */ /* 0x000fe40000011463 */
[----:B------:R-:W-:Y:S02]  /*1cb0*/  LEA.HI R98, R103, R102, RZ, 0x2 ;  /* 0x0000006667627211 */ /* 0x000fe400078f10ff */
[----:B------:R-:W-:Y:S01]  /*1cc0*/  SHF.R.S32.HI R102, RZ, 0x1f, R97 ;  /* 0x0000001fff667819 */ /* 0x000fe20000011461 */
[----:B------:R-:W-:Y:S01]  /*1cd0*/  IMAD R99, R99, 0x28, R104 ;  /* 0x0000002863637824 */ /* 0x000fe200078e0268 */
[----:B------:R-:W-:-:S02]  /*1ce0*/  SHF.R.S32.HI R101, RZ, 0x2, R101 ;  /* 0x00000002ff657819 */ /* 0x000fc40000011465 */
[----:B------:R-:W-:Y:S02]  /*1cf0*/  LEA.HI R102, R102, R97, RZ, 0x2 ;  /* 0x0000006166667211 */ /* 0x000fe400078f10ff */
[----:B------:R-:W-:Y:S01]  /*1d00*/  SHF.R.S32.HI R97, RZ, 0x2, R93 ;  /* 0x00000002ff617819 */ /* 0x000fe2000001145d */
[----:B------:R-:W-:Y:S01]  /*1d10*/  IMAD R101, R101, 0x28, R104 ;  /* 0x0000002865657824 */ /* 0x000fe200078e0268 */
[----:B------:R-:W-:Y:S02]  /*1d20*/  IADD3 R93, R99, R106, RZ ;  /* 0x0000006a635d7210 */ /* 0x000fe40007ffe0ff */
[----:B------:R-:W-:Y:S01]  /*1d30*/  SHF.R.S32.HI R99, RZ, 0x2, R92 ;  /* 0x00000002ff637819 */ /* 0x000fe2000001145c */
[--C-:B------:R-:W-:Y:S01]  /*1d40*/  IMAD R97, R97, 0x28, R104.reuse ;  /* 0x0000002861617824 */ /* 0x100fe200078e0268 */
[----:B------:R-:W-:Y:S02]  /*1d50*/  SHF.R.S32.HI R103, RZ, 0x2, R95 ;  /* 0x00000002ff677819 */ /* 0x000fe4000001145f */
[C---:B------:R-:W-:Y:S01]  /*1d60*/  IADD3 R95, R106.reuse, R101, RZ ;  /* 0x000000656a5f7210 */ /* 0x040fe20007ffe0ff */
[----:B------:R-:W0:Y:S01]  /*1d70*/  LDS.64 R92, [R93] ;  /* 0x000000005d5c7984 */ /* 0x000e220000000a00 */
[--C-:B------:R-:W-:Y:S01]  /*1d80*/  IMAD R99, R99, 0x28, R104.reuse ;  /* 0x0000002863637824 */ /* 0x100fe200078e0268 */
[----:B------:R-:W-:Y:S01]  /*1d90*/  IADD3 R97, R106, R97, RZ ;  /* 0x000000616a617210 */ /* 0x000fe20007ffe0ff */
[----:B------:R-:W-:Y:S01]  /*1da0*/  IMAD R103, R103, 0x28, R104 ;  /* 0x0000002867677824 */ /* 0x000fe200078e0268 */
[----:B------:R-:W-:-:S02]  /*1db0*/  SHF.R.S32.HI R101, RZ, 0x2, R94 ;  /* 0x00000002ff657819 */ /* 0x000fc4000001145e */
[----:B------:R-:W-:Y:S01]  /*1dc0*/  SHF.R.S32.HI R100, RZ, 0x1f, R105 ;  /* 0x0000001fff647819 */ /* 0x000fe20000011469 */
[----:B------:R-:W1:Y:S01]  /*1dd0*/  LDS.64 R94, [R95] ;  /* 0x000000005f5e7984 */ /* 0x000e620000000a00 */
[----:B------:R-:W-:Y:S02]  /*1de0*/  IADD3 R99, R106, R99, RZ ;  /* 0x000000636a637210 */ /* 0x000fe40007ffe0ff */
[----:B------:R-:W-:Y:S02]  /*1df0*/  SHF.R.S32.HI R107, RZ, 0x2, R96 ;  /* 0x00000002ff6b7819 */ /* 0x000fe40000011460 */
[----:B------:R-:W-:Y:S01]  /*1e00*/  LEA.HI R100, R100, R105, RZ, 0x2 ;  /* 0x0000006964647211 */ /* 0x000fe200078f10ff */
[----:B------:R-:W2:Y:S01]  /*1e10*/  LDS.64 R96, [R97] ;  /* 0x0000000061607984 */ /* 0x000ea20000000a00 */
[--C-:B------:R-:W-:Y:S01]  /*1e20*/  IMAD R105, R101, 0x28, R104.reuse ;  /* 0x0000002865697824 */ /* 0x100fe200078e0268 */
[----:B------:R-:W-:Y:S01]  /*1e30*/  IADD3 R101, R106, R103, RZ ;  /* 0x000000676a657210 */ /* 0x000fe20007ffe0ff */
[----:B------:R-:W-:Y:S01]  /*1e40*/  IMAD R107, R107, 0x28, R104 ;  /* 0x000000286b6b7824 */ /* 0x000fe200078e0268 */
[----:B------:R-:W-:-:S02]  /*1e50*/  SHF.R.S32.HI R109, RZ, 0x2, R98 ;  /* 0x00000002ff6d7819 */ /* 0x000fc40000011462 */
[----:B------:R-:W3:Y:S01]  /*1e60*/  LDS.64 R98, [R99] ;  /* 0x0000000063627984 */ /* 0x000ee20000000a00 */
[C---:B------:R-:W-:Y:S02]  /*1e70*/  IADD3 R103, R106.reuse, R105, RZ ;  /* 0x000000696a677210 */ /* 0x040fe40007ffe0ff */
[----:B------:R-:W-:Y:S01]  /*1e80*/  SHF.R.S32.HI R111, RZ, 0x2, R100 ;  /* 0x00000002ff6f7819 */ /* 0x000fe20000011464 */
[----:B------:R-:W-:Y:S01]  /*1e90*/  IMAD R109, R109, 0x28, R104 ;  /* 0x000000286d6d7824 */ /* 0x000fe200078e0268 */
[----:B------:R-:W4:Y:S01]  /*1ea0*/  LDS.64 R100, [R101] ;  /* 0x0000000065647984 */ /* 0x000f220000000a00 */
[----:B------:R-:W-:Y:S02]  /*1eb0*/  SHF.R.S32.HI R108, RZ, 0x2, R102 ;  /* 0x00000002ff6c7819 */ /* 0x000fe40000011466 */
[C---:B------:R-:W-:Y:S01]  /*1ec0*/  IADD3 R105, R106.reuse, R107, RZ ;  /* 0x0000006b6a697210 */ /* 0x040fe20007ffe0ff */
[----:B------:R-:W4:Y:S01]  /*1ed0*/  LDS.64 R102, [R103] ;  /* 0x0000000067667984 */ /* 0x000f220000000a00 */
[--C-:B------:R-:W-:Y:S01]  /*1ee0*/  IMAD R111, R111, 0x28, R104.reuse ;  /* 0x000000286f6f7824 */ /* 0x100fe200078e0268 */
[----:B------:R-:W-:Y:S01]  /*1ef0*/  IADD3 R107, R106, R109, RZ ;  /* 0x0000006d6a6b7210 */ /* 0x000fe20007ffe0ff */
[----:B------:R-:W-:-:S02]  /*1f00*/  IMAD R110, R108, 0x28, R104 ;  /* 0x000000286c6e7824 */ /* 0x000fc400078e0268 */
[----:B------:R-:W4:Y:S01]  /*1f10*/  LDS.64 R104, [R105] ;  /* 0x0000000069687984 */ /* 0x000f220000000a00 */
[C---:B------:R-:W-:Y:S02]  /*1f20*/  IADD3 R108, R106.reuse, R111, RZ ;  /* 0x0000006f6a6c7210 */ /* 0x040fe40007ffe0ff */
[----:B------:R-:W-:Y:S02]  /*1f30*/  IADD3 R110, R106, R110, RZ ;  /* 0x0000006e6a6e7210 */ /* 0x000fe40007ffe0ff */
[----:B------:R-:W4:Y:S01]  /*1f40*/  LDS.64 R106, [R107] ;  /* 0x000000006b6a7984 */ /* 0x000f220000000a00 */
[----:B0-----:R-:W-:Y:S01]  /*1f50*/  FADD.FTZ R144, RZ, R92 ;  /* 0x0000005cff907221 */ /* 0x001fe20000010000 */
[----:B------:R-:W-:Y:S02]  /*1f60*/  FADD.FTZ R92, RZ, R93 ;  /* 0x0000005dff5c7221 */ /* 0x000fe40000010000 */
[----:B------:R-:W0:Y:S04]  /*1f70*/  LDS.64 R108, [R108] ;  /* 0x000000006c6c7984 */ /* 0x000e280000000a00 */
        /* <DEDUP_REMOVED lines=16> */
[----:B------:R-:W-:-:S03]  /*2080*/  FADD.FTZ R92, R92, R109 ;  /* 0x0000006d5c5c7221 */ /* 0x000fc60000010000 */
[----:B------:R-:W-:Y:S01]  /*2090*/  FADD.FTZ R110, R93, R110 ;  /* 0x0000006e5d6e7221 */ /* 0x000fe20000010000 */
[----:B------:R-:W-:-:S07]  /*20a0*/  FADD.FTZ R111, R92, R111 ;  /* 0x0000006f5c6f7221 */ /* 0x000fce0000010000 */
.L_x_1693:
[----:B------:R-:W-:Y:S05]  /*20b0*/  BSYNC B0 ;  /* 0x0000000000007941 */ /* 0x000fea0003800000 */
.L_x_1692:
        /* <DEDUP_REMOVED lines=20> */
.L_x_1695:
[----:B------:R-:W-:Y:S05]  /*2200*/  BSYNC B0 ;  /* 0x0000000000007941 */ /* 0x000fea0003800000 */
.L_x_1694:
[----:B------:R-:W-:Y:S01]  /*2210*/  BAR.SYNC.DEFER_BLOCKING 0x0 ;  /* 0x0000000000007b1d */ /* 0x000fe20000010000 */
[----:B0--3--:R-:W-:-:S05]  /*2220*/  CS2R R94, SRZ ;  /* 0x00000000005e7805 */ /* 0x009fca000001ff00 */
[----:B------:R-:W-:Y:S05]  /*2230*/  @P3 BRA `(.L_x_1696) ;  /* 0x0000000000283947 */ /* 0x000fea0003800000 */
[----:B------:R-:W-:Y:S06]  /*2240*/  MEMBAR.ALL.GPU ;  /* 0x0000000000007992 */ /* 0x000fec000000a000 */
[----:B------:R-:W-:-:S00]  /*2250*/  ERRBAR ;  /* 0x00000000000079ab */ /* 0x000fc00000000000 */
[----:B------:R-:W-:Y:S06]  /*2260*/  CGAERRBAR ;  /* 0x00000000000075ab */ /* 0x000fec0000000000 */
[----:B------:R0:W5:Y:S02]  /*2270*/  ATOM.E.ADD.STRONG.GPU PT, R92, desc[UR10][R78.64], R20 ;  /* 0x000000144e5c798a */ /* 0x00016400081ee1ca */
.L_x_1697:
[----:B------:R-:W3:Y:S04]  /*2280*/  LD.E.STRONG.GPU R93, desc[UR10][R78.64] ;  /* 0x0000000a4e5d7980 */ /* 0x000ee8000c10f900 */
[----:B---3--:R-:W-:Y:S01]  /*2290*/  CCTL.IVALL ;  /* 0x00000000ff00798f */ /* 0x008fe20002000000 */
[----:B------:R-:W-:Y:S05]  /*22a0*/  YIELD ;  /* 0x0000000000007946 */ /* 0x000fea0003800000 */
[----:B-----5:R-:W-:-:S04]  /*22b0*/  LOP3.LUT R93, R93, R92, RZ, 0x3c, !PT ;  /* 0x0000005c5d5d7212 */ /* 0x020fc800078e3cff */
[----:B------:R-:W-:-:S13]  /*22c0*/  ISETP.GT.AND P2, PT, R93, -0x1, PT ;  /* 0xffffffff5d00780c */ /* 0x000fda0003f44270 */
[----:B------:R-:W-:Y:S05]  /*22d0*/  @P2 BRA `(.L_x_1697) ;  /* 0xfffffffc00e82947 */ /* 0x000fea000383ffff */
.L_x_1696:
[----:B------:R-:W-:Y:S05]  /*22e0*/  WARPSYNC.ALL ;  /* 0x0000000000007948 */ /* 0x000fea0003800000 */
[----:B------:R-:W-:Y:S06]  /*22f0*/  BAR.SYNC.DEFER_BLOCKING 0x0 ;  /* 0x0000000000007b1d */ /* 0x000fec0000010000 */
[----:B------:R-:W-:Y:S04]  /*2300*/  BSSY B0, `(.L_x_1698) ;  /* 0x000000e000007945 */ /* 0x000fe80003800000 */
[----:B------:R-:W-:Y:S05]  /*2310*/  @P1 BRA `(.L_x_1699) ;  /* 0x0000000000301947 */ /* 0x000fea0003800000 */
[----:B------:R-:W3:Y:S01]  /*2320*/  LDC R94, c[0x0][0x10] ;  /* 0x00000400ff5e7b82 */ /* 0x000ee20000000800 */
[C---:B------:R-:W-:Y:S02]  /*2330*/  LOP3.LUT R95, R26.reuse, 0x7ffffff0, RZ, 0xc0, !PT ;  /* 0x7ffffff01a5f7812 */ /* 0x040fe400078ec0ff */
[----:B------:R-:W-:-:S05]  /*2340*/  LOP3.LUT R97, R26, 0xf, RZ, 0xc0, !PT ;  /* 0x0000000f1a617812 */ /* 0x000fca00078ec0ff */
[----:B------:R-:W4:Y:S01]  /*2350*/  LDC.64 R92, c[0x0][0x248] ;  /* 0x00009200ff5c7b82 */ /* 0x000f220000000a00 */
[----:B---3--:R-:W-:-:S05]  /*2360*/  IMAD R94, R94, R23, UR8 ;  /* 0x000000085e5e7e24 */ /* 0x008fca000f8e0217 */
[----:B------:R-:W-:-:S04]  /*2370*/  LEA R94, R94, R95, 0x7 ;  /* 0x0000005f5e5e7211 */ /* 0x000fc800078e38ff */
[----:B------:R-:W-:-:S04]  /*2380*/  IADD3 R94, R94, R97, RZ ;  /* 0x000000615e5e7210 */ /* 0x000fc80007ffe0ff */
[----:B------:R-:W-:-:S05]  /*2390*/  SHF.L.U32 R95, R94, 0x1, RZ ;  /* 0x000000015e5f7819 */ /* 0x000fca00000006ff */
[----:B----4-:R-:W-:-:S06]  /*23a0*/  IMAD.WIDE.U32 R92, R95, 0x4, R92 ;  /* 0x000000045f5c7825 */ /* 0x010fcc00078e005c */
[----:B------:R-:W3:Y:S02]  /*23b0*/  LDG.E.64 R92, desc[UR10][R92.64] ;  /* 0x0000000a5c5c7981 */ /* 0x000ee4000c1e1b00 */
[----:B---3--:R-:W-:Y:S01]  /*23c0*/  FADD.FTZ R95, RZ, R92 ;  /* 0x0000005cff5f7221 */ /* 0x008fe20000010000 */
[----:B------:R-:W-:-:S07]  /*23d0*/  FADD.FTZ R94, RZ, R93 ;  /* 0x0000005dff5e7221 */ /* 0x000fce0000010000 */
.L_x_1699:
[----:B------:R-:W-:Y:S05]  /*23e0*/  BSYNC B0 ;  /* 0x0000000000007941 */ /* 0x000fea0003800000 */
.L_x_1698:
[----:B------:R-:W3:Y:S01]  /*23f0*/  SHFL.BFLY PT, R92, R95, 0x8, 0x1f ;  /* 0x0d001f005f5c7f89 */ /* 0x000ee200000e0000 */
[----:B------:R-:W-:Y:S01]  /*2400*/  LOP3.LUT P1, RZ, R26, 0xffffff8f, RZ, 0xc0, !PT ;  /* 0xffffff8f1aff7812 */ /* 0x000fe2000782c0ff */
[----:B------:R-:W-:Y:S01]  /*2410*/  BSSY B0, `(.L_x_1700) ;  /* 0x0000044000007945 */ /* 0x000fe20003800000 */
[----:B------:R-:W-:Y:S01]  /*2420*/  PRMT R84, R74, 0x7632, R84 ;  /* 0x000076324a547816 */ /* 0x000fe20000000054 */
[----:B------:R-:W4:Y:S01]  /*2430*/  SHFL.BFLY PT, R93, R94, 0x8, 0x1f ;  /* 0x0d001f005e5d7f89 */ /* 0x000f2200000e0000 */
        /* <DEDUP_REMOVED lines=10> */
[----:B---3--:R-:W-:Y:S01]  /*24e0*/  FADD.FTZ R92, R92, R95 ;  /* 0x0000005f5c5c7221 */ /* 0x008fe20000010000 */
[----:B------:R-:W-:-:S02]  /*24f0*/  PRMT R61, R61, 0x7632, R61 ;  /* 0x000076323d3d7816 */ /* 0x000fc4000000003d */
[----:B------:R-:W-:Y:S01]  /*2500*/  PRMT R59, R59, 0x7632, R59 ;  /* 0x000076323b3b7816 */ /* 0x000fe2000000003b */
[----:B----4-:R-:W-:Y:S01]  /*2510*/  FADD.FTZ R93, R93, R94 ;  /* 0x0000005e5d5d7221 */ /* 0x010fe20000010000 */
[----:B------:R-:W3:Y:S01]  /*2520*/  SHFL.BFLY PT, R97, R92, 0x4, 0x1f ;  /* 0x0c801f005c617f89 */ /* 0x000ee200000e0000 */
        /* <DEDUP_REMOVED lines=12> */
[----:B-----5:R-:W-:Y:S01]  /*25f0*/  PRMT R111, R88, 0x7632, R111 ;  /* 0x00007632586f7816 */ /* 0x020fe2000000006f */
[----:B---3--:R-:W-:Y:S01]  /*2600*/  FADD.FTZ R97, R92, R97 ;  /* 0x000000615c617221 */ /* 0x008fe20000010000 */
[----:B------:R-:W-:Y:S02]  /*2610*/  PRMT R109, R89, 0x7632, R109 ;  /* 0x00007632596d7816 */ /* 0x000fe4000000006d */
[----:B------:R-:W-:Y:S01]  /*2620*/  PRMT R110, R90, 0x7632, R110 ;  /* 0x000076325a6e7816 */ /* 0x000fe2000000006e */
[----:B----4-:R-:W-:Y:S01]  /*2630*/  FADD.FTZ R96, R93, R96 ;  /* 0x000000605d607221 */ /* 0x010fe20000010000 */
[----:B--2---:R-:W2:Y:S01]  /*2640*/  SHFL.BFLY PT, R98, R97, 0x2, 0x1f ;  /* 0x0c401f0061627f89 */ /* 0x004ea200000e0000 */
[----:B------:R-:W-:-:S03]  /*2650*/  PRMT R82, R91, 0x7632, R82 ;  /* 0x000076325b527816 */ /* 0x000fc60000000052 */
[----:B-1----:R-:W1:Y:S01]  /*2660*/  SHFL.BFLY PT, R99, R96, 0x2, 0x1f ;  /* 0x0c401f0060637f89 */ /* 0x002e6200000e0000 */
[----:B--2---:R-:W-:Y:S01]  /*2670*/  FADD.FTZ R98, R97, R98 ;  /* 0x0000006261627221 */ /* 0x004fe20000010000 */
[----:B------:R-:W-:Y:S01]  /*2680*/  PRMT R97, R71, 0x7632, R97 ;  /* 0x0000763247617816 */ /* 0x000fe20000000061 */
[----:B-1----:R-:W-:-:S03]  /*2690*/  FADD.FTZ R99, R96, R99 ;  /* 0x0000006360637221 */ /* 0x002fc60000010000 */
[----:B------:R-:W1:Y:S01]  /*26a0*/  SHFL.BFLY PT, R95, R98, 0x1, 0x1f ;  /* 0x0c201f00625f7f89 */ /* 0x000e6200000e0000 */
[----:B------:R-:W-:-:S03]  /*26b0*/  PRMT R96, R70, 0x7632, R96 ;  /* 0x0000763246607816 */ /* 0x000fc60000000060 */
[----:B------:R-:W2:Y:S01]  /*26c0*/  SHFL.BFLY PT, R94, R99, 0x1, 0x1f ;  /* 0x0c201f00635e7f89 */ /* 0x000ea200000e0000 */
[--C-:B-1----:R-:W-:Y:S01]  /*26d0*/  @!P1 FADD.FTZ R92, R98, R95.reuse ;  /* 0x0000005f625c9221 */ /* 0x102fe20000010000 */
[----:B------:R-:W-:Y:S02]  /*26e0*/  PRMT R95, R73, 0x7632, R95 ;  /* 0x00007632495f7816 */ /* 0x000fe4000000005f */
[----:B------:R-:W-:Y:S01]  /*26f0*/  PRMT R98, R68, 0x7632, R98 ;  /* 0x0000763244627816 */ /* 0x000fe20000000062 */
[----:B------:R-:W-:Y:S01]  /*2700*/  @!P1 FMUL.FTZ R92, R92, 2.4414062863797880709e-05 ;  /* 0x37cccccd5c5c9820 */ /* 0x000fe20000410000 */
[----:B--2---:R-:W-:Y:S01]  /*2710*/  @!P1 FADD.FTZ R94, R99, R94 ;  /* 0x0000005e635e9221 */ /* 0x004fe20000010000 */
[----:B------:R-:W-:Y:S02]  /*2720*/  PRMT R99, R62, 0x7632, R99 ;  /* 0x000076323e637816 */ /* 0x000fe40000000063 */
[----:B------:R-:W-:-:S04]  /*2730*/  @!P1 FMUL.FTZ R93, R92, R92 ;  /* 0x0000005c5c5d9220 */ /* 0x000fc80000410000 */
[----:B------:R-:W-:Y:S01]  /*2740*/  @!P1 FFMA.FTZ R93, R94, 2.4414062863797880709e-05, -R93 ;  /* 0x37cccccd5e5d9823 */ /* 0x000fe2000001085d */
[----:B------:R-:W-:-:S04]  /*2750*/  PRMT R94, R72, 0x7632, R94 ;  /* 0x00007632485e7816 */ /* 0x000fc8000000005e */
[----:B------:R-:W-:-:S05]  /*2760*/  @!P1 FMNMX.FTZ R93, RZ, R93, !PT ;  /* 0x0000005dff5d9209 */ /* 0x000fca0007810000 */
[----:B------:R1:W-:Y:S02]  /*2770*/  @!P1 STS.64 [R18+UR4], R92 ;  /* 0x0000005c12009988 */ /* 0x0003e40008000a04 */
[----:B-1----:R-:W-:Y:S02]  /*2780*/  PRMT R92, R66, 0x7632, R92 ;  /* 0x00007632425c7816 */ /* 0x002fe4000000005c */
[----:B------:R-:W-:Y:S01]  /*2790*/  PRMT R93, R64, 0x7632, R93 ;  /* 0x00007632405d7816 */ /* 0x000fe2000000005d */
[----:B------:R-:W-:Y:S06]  /*27a0*/  BAR.SYNC.DEFER_BLOCKING 0x0 ;  /* 0x0000000000007b1d */ /* 0x000fec0000010000 */
[----:B------:R-:W-:Y:S05]  /*27b0*/  @P0 BRA `(.L_x_1701) ;  /* 0x0000000000240947 */ /* 0x000fea0003800000 */
[----:B------:R-:W1:Y:S01]  /*27c0*/  LDS.64 R54, [R17] ;  /* 0x0000000011367984 */ /* 0x000e620000000a00 */
[----:B------:R-:W-:Y:S01]  /*27d0*/  IADD3 R57, R142, R26, RZ ;  /* 0x0000001a8e397210 */ /* 0x000fe20007ffe0ff */
[----:B------:R-:W-:-:S03]  /*27e0*/  ULDC.64 UR6, c[0x0][0x240] ;  /* 0x0000900000067ab9 */ /* 0x000fc60000000a00 */
[----:B------:R-:W-:Y:S02]  /*27f0*/  SHF.R.S32.HI R71, RZ, 0x1f, R57 ;  /* 0x0000001fff477819 */ /* 0x000fe40000011439 */
[----:B------:R-:W-:-:S04]  /*2800*/  LEA R57, P1, R134, R57, 0x4 ;  /* 0x0000003986397211 */ /* 0x000fc800078220ff */
[----:B------:R-:W-:Y:S02]  /*2810*/  LEA.HI.X R134, R134, R71, R136, 0x4, P1 ;  /* 0x0000004786867211 */ /* 0x000fe400008f2488 */
[----:B------:R-:W-:-:S04]  /*2820*/  LEA R56, P1, R57, UR6, 0x3 ;  /* 0x0000000639387c11 */ /* 0x000fc8000f8218ff */
[----:B------:R-:W-:-:S05]  /*2830*/  LEA.HI.X R57, R57, UR7, R134, 0x3, P1 ;  /* 0x0000000739397c11 */ /* 0x000fca00088f1c86 */
[----:B-1----:R1:W-:Y:S04]  /*2840*/  STG.E.64 desc[UR10][R56.64], R54 ;  /* 0x0000003638007986 */ /* 0x0023e8000c101b0a */
.L_x_1701:
[----:B------:R-:W-:Y:S05]  /*2850*/  BSYNC B0 ;  /* 0x0000000000007941 */ /* 0x000fea0003800000 */
.L_x_1700:
[----:B------:R-:W2:Y:S01]  /*2860*/  S2UR UR6, SR_CgaCtaId ;  /* 0x00000000000679c3 */ /* 0x000ea20000008800 */
[----:B-1----:R-:W-:Y:S01]  /*2870*/  IMAD R54, R140, 0x50, R138 ;  /* 0x000000508c367824 */ /* 0x002fe200078e028a */
[----:B------:R-:W-:Y:S01]  /*2880*/  UMOV UR5, 0x400 ;  /* 0x0000040000057882 */ /* 0x000fe20000000000 */
[----:B------:R-:W-:Y:S01]  /*2890*/  IADD3 R142, RZ, -R142, RZ ;  /* 0x8000008eff8e7210 */ /* 0x000fe20007ffe0ff */
[----:B------:R-:W-:Y:S01]  /*28a0*/  UIADD3 UR5, UR5, 0xc80, URZ ;  /* 0x00000c8005057890 */ /* 0x000fe2000fffe03f */
[----:B------:R-:W-:Y:S02]  /*28b0*/  SHF.L.U32 R74, R88, 0x10, RZ ;  /* 0x00000010584a7819 */ /* 0x000fe400000006ff */
[----:B------:R-:W-:Y:S02]  /*28c0*/  SHF.L.U32 R54, R54, 0x2, RZ ;  /* 0x0000000236367819 */ /* 0x000fe400000006ff */
[----:B------:R-:W-:Y:S02]  /*28d0*/  SHF.L.U32 R90, R90, 0x10, RZ ;  /* 0x000000105a5a7819 */ /* 0x000fe400000006ff */
[----:B------:R-:W-:Y:S01]  /*28e0*/  SHF.L.U32 R150, R91, 0x10, RZ ;  /* 0x000000105b967819 */ /* 0x000fe200000006ff */
[----:B------:R-:W-:Y:S01]  /*28f0*/  IMAD.WIDE.U32 R54, R54, -0x33333333, RZ ;  /* 0xcccccccd36367825 */ /* 0x000fe200078e00ff */
[----:B------:R-:W-:-:S02]  /*2900*/  MOV R54, R142 ;  /* 0x0000008e00367202 */ /* 0x000fc40000000f00 */
[----:B------:R-:W-:Y:S02]  /*2910*/  SHF.L.U32 R91, R98, 0x10, RZ ;  /* 0x00000010625b7819 */ /* 0x000fe400000006ff */
[----:B------:R-:W-:Y:S02]  /*2920*/  LEA.HI R54, R55, R54, RZ, 0x1b ;  /* 0x0000003637367211 */ /* 0x000fe400078fd8ff */
[----:B------:R-:W-:Y:S02]  /*2930*/  SHF.L.U32 R93, R93, 0x10, RZ ;  /* 0x000000105d5d7819 */ /* 0x000fe400000006ff */
[----:B------:R-:W-:Y:S02]  /*2940*/  SHF.L.U32 R99, R99, 0x10, RZ ;  /* 0x0000001063637819 */ /* 0x000fe400000006ff */
[----:B------:R-:W-:Y:S01]  /*2950*/  SHF.L.U32 R103, R103, 0x10, RZ ;  /* 0x0000001067677819 */ /* 0x000fe200000006ff */
[----:B--2---:R-:W-:Y:S01]  /*2960*/  ULEA UR5, UR6, UR5, 0x18 ;  /* 0x0000000506057291 */ /* 0x004fe2000f8ec03f */
[----:B------:R-:W-:-:S02]  /*2970*/  SHF.L.U32 R105, R105, 0x10, RZ ;  /* 0x0000001069697819 */ /* 0x000fc400000006ff */
[----:B------:R-:W-:Y:S01]  /*2980*/  SHF.L.U32 R107, R107, 0x10, RZ ;  /* 0x000000106b6b7819 */ /* 0x000fe200000006ff */
[----:B------:R-:W-:Y:S01]  /*2990*/  ULDC.64 UR6, c[0x0][0x210] ;  /* 0x0000840000067ab9 */ /* 0x000fe20000000a00 */
[----:B------:R-:W-:Y:S02]  /*29a0*/  SHF.L.U32 R82, R82, 0x10, RZ ;  /* 0x0000001052527819 */ /* 0x000fe400000006ff */
[----:B------:R-:W-:Y:S01]  /*29b0*/  LEA R54, R54, UR5, 0x3 ;  /* 0x0000000536367c11 */ /* 0x000fe2000f8e18ff */
[----:B------:R-:W-:Y:S01]  /*29c0*/  ULDC UR5, c[0x0][0x230] ;  /* 0x00008c0000057ab9 */ /* 0x000fe20000000800 */
[----:B------:R-:W-:Y:S02]  /*29d0*/  SHF.L.U32 R67, R67, 0x10, RZ ;  /* 0x0000001043437819 */ /* 0x000fe400000006ff */
[----:B------:R-:W-:Y:S02]  /*29e0*/  SHF.L.U32 R61, R61, 0x10, RZ ;  /* 0x000000103d3d7819 */ /* 0x000fe400000006ff */
[----:B------:R-:W1:Y:S01]  /*29f0*/  LDS.64 R54, [R54] ;  /* 0x0000000036367984 */ /* 0x000e620000000a00 */
[----:B------:R-:W-:-:S02]  /*2a00*/  SHF.L.U32 R85, R85, 0x10, RZ ;  /* 0x0000001055557819 */ /* 0x000fc400000006ff */
[----:B------:R-:W-:Y:S02]  /*2a10*/  SHF.L.U32 R83, R83, 0x10, RZ ;  /* 0x0000001053537819 */ /* 0x000fe400000006ff */
[----:B------:R-:W-:Y:S02]  /*2a20*/  SHF.L.U32 R87, R87, 0x10, RZ ;  /* 0x0000001057577819 */ /* 0x000fe400000006ff */
[----:B------:R-:W-:Y:S02]  /*2a30*/  SHF.L.U32 R65, R65, 0x10, RZ ;  /* 0x0000001041417819 */ /* 0x000fe400000006ff */
[----:B------:R-:W-:Y:S02]  /*2a40*/  SHF.L.U32 R81, R81, 0x10, RZ ;  /* 0x0000001051517819 */ /* 0x000fe400000006ff */
[----:B------:R-:W-:Y:S01]  /*2a50*/  LOP3.LUT R23, R23, 0x1, RZ, 0x3c, !PT ;  /* 0x0000000117177812 */ /* 0x000fe200078e3cff */
[----:B-1----:R-:W-:Y:S01]  /*2a60*/  FADD.FTZ R55, R55, UR5 ;  /* 0x0000000537377e21 */ /* 0x002fe20008010000 */
[--C-:B------:R-:W-:Y:S01]  /*2a70*/  FADD.FTZ R70, R137, -R54.reuse ;  /* 0x8000003689467221 */ /* 0x100fe20000010000 */
[--C-:B------:R-:W-:Y:S01]  /*2a80*/  FADD.FTZ R56, R3, -R54.reuse ;  /* 0x8000003603387221 */ /* 0x100fe20000010000 */
[--C-:B------:R-:W-:Y:S01]  /*2a90*/  FADD.FTZ R64, R125, -R54.reuse ;  /* 0x800000367d407221 */ /* 0x100fe20000010000 */
[--C-:B------:R-:W-:Y:S01]  /*2aa0*/  FADD.FTZ R138, R165, -R54.reuse ;  /* 0x80000036a58a7221 */ /* 0x100fe20000010000 */
[--C-:B------:R-:W-:Y:S01]  /*2ab0*/  FADD.FTZ R62, R121, -R54.reuse ;  /* 0x80000036793e7221 */ /* 0x100fe20000010000 */
[----:B------:R-:W1:Y:S01]  /*2ac0*/  MUFU.RSQ R55, R55 ;  /* 0x0000003700377308 */ /* 0x000e620000001400 */
        /* <DEDUP_REMOVED lines=11> */
[----:B------:R-:W-:Y:S01]  /*2b80*/  SHF.L.U32 R161, R96, 0x10, RZ ;  /* 0x0000001060a17819 */ /* 0x000fe200000006ff */
[--C-:B------:R-:W-:Y:S01]  /*2b90*/  FADD.FTZ R98, R123, -R54.reuse ;  /* 0x800000367b627221 */ /* 0x100fe20000010000 */
[C---:B------:R-:W-:Y:S01]  /*2ba0*/  FADD.FTZ R140, -R54.reuse, R103 ;  /* 0x00000067368c7221 */ /* 0x040fe20000010100 */
[----:B------:R-:W-:Y:S01]  /*2bb0*/  FADD.FTZ R148, -R54, R107 ;  /* 0x0000006b36947221 */ /* 0x000fe20000010100 */
[----:B------:R-:W-:Y:S01]  /*2bc0*/  FADD.FTZ R160, R124, -R54 ;  /* 0x800000367ca07221 */ /* 0x000fe20000010000 */
[C---:B-1----:R-:W-:Y:S01]  /*2bd0*/  FMUL.FTZ R77, R55.reuse, R70 ;  /* 0x00000046374d7220 */ /* 0x042fe20000410000 */
[----:B------:R-:W-:Y:S01]  /*2be0*/  FMUL.FTZ R3, R56, R55 ;  /* 0x0000003738037220 */ /* 0x000fe20000410000 */
        /* <DEDUP_REMOVED lines=15> */
[--C-:B------:R-:W-:Y:S01]  /*2ce0*/  FFMA.FTZ R56, R3, R74, R90.reuse ;  /* 0x0000004a03387223 */ /* 0x100fe2000001005a */
        /* <DEDUP_REMOVED lines=15> */
[----:B------:R-:W-:Y:S01]  /*2de0*/  SHF.L.U32 R157, R95, 0x10, RZ ;  /* 0x000000105f9d7819 */ /* 0x000fe200000006ff */
[----:B------:R-:W-:Y:S01]  /*2df0*/  FADD.FTZ R96, -R54, R145 ;  /* 0x0000009136607221 */ /* 0x000fe20000010100 */
[----:B------:R-:W-:Y:S01]  /*2e00*/  SHF.L.U32 R149, R86, 0x10, RZ ;  /* 0x0000001056957819 */ /* 0x000fe200000006ff */
[C---:B------:R-:W-:Y:S01]  /*2e10*/  FMUL.FTZ R98, R55.reuse, R98 ;  /* 0x0000006237627220 */ /* 0x040fe20000410000 */
[----:B------:R-:W-:Y:S01]  /*2e20*/  SHF.L.U32 R95, R92, 0x10, RZ ;  /* 0x000000105c5f7819 */ /* 0x000fe200000006ff */
[----:B------:R-:W-:Y:S01]  /*2e30*/  FMUL.FTZ R96, R55, R96 ;  /* 0x0000006037607220 */ /* 0x000fe20000410000 */
[----:B------:R-:W-:Y:S01]  /*2e40*/  SHF.L.U32 R121, R144, 0x10, RZ ;  /* 0x0000001090797819 */ /* 0x000fe200000006ff */
[----:B------:R-:W-:Y:S01]  /*2e50*/  FADD.FTZ R130, -R54, R93 ;  /* 0x0000005d36827221 */ /* 0x000fe20000010100 */
[----:B------:R-:W-:Y:S01]  /*2e60*/  SHF.L.U32 R125, R104, 0x10, RZ ;  /* 0x00000010687d7819 */ /* 0x000fe200000006ff */
[C---:B------:R-:W-:Y:S01]  /*2e70*/  FADD.FTZ R126, -R54.reuse, R95 ;  /* 0x0000005f367e7221 */ /* 0x040fe20000010100 */
[----:B------:R-:W-:Y:S01]  /*2e80*/  SHF.L.U32 R141, R89, 0x10, RZ ;  /* 0x00000010598d7819 */ /* 0x000fe200000006ff */
[C---:B------:R-:W-:Y:S01]  /*2e90*/  FADD.FTZ R84, -R54.reuse, R121 ;  /* 0x0000007936547221 */ /* 0x040fe20000010100 */
[----:B------:R-:W-:Y:S01]  /*2ea0*/  SHF.L.U32 R122, R111, 0x10, RZ ;  /* 0x000000106f7a7819 */ /* 0x000fe200000006ff */
[----:B------:R-:W-:Y:S01]  /*2eb0*/  FADD.FTZ R142, -R54, R125 ;  /* 0x0000007d368e7221 */ /* 0x000fe20000010100 */
[----:B------:R-:W-:Y:S01]  /*2ec0*/  SHF.L.U32 R89, R109, 0x10, RZ ;  /* 0x000000106d597819 */ /* 0x000fe200000006ff */
[----:B------:R-:W-:Y:S01]  /*2ed0*/  FADD.FTZ R104, R127, -R54 ;  /* 0x800000367f687221 */ /* 0x000fe20000010000 */
[----:B------:R-:W-:Y:S01]  /*2ee0*/  SHF.L.U32 R111, R101, 0x10, RZ ;  /* 0x00000010656f7819 */ /* 0x000fe200000006ff */
[----:B------:R-:W-:Y:S01]  /*2ef0*/  FMUL.FTZ R126, R55, R126 ;  /* 0x0000007e377e7220 */ /* 0x000fe20000410000 */
[----:B------:R-:W-:Y:S01]  /*2f00*/  SHF.L.U32 R133, R110, 0x10, RZ ;  /* 0x000000106e857819 */ /* 0x000fe200000006ff */
[----:B------:R-:W-:Y:S01]  /*2f10*/  FADD.FTZ R110, -R54, R91 ;  /* 0x0000005b366e7221 */ /* 0x000fe20000010100 */
[----:B------:R-:W-:Y:S01]  /*2f20*/  SHF.L.U32 R153, R94, 0x10, RZ ;  /* 0x000000105e997819 */ /* 0x000fe200000006ff */
[----:B------:R-:W-:Y:S01]  /*2f30*/  FADD.FTZ R94, -R54, R111 ;  /* 0x0000006f365e7221 */ /* 0x000fe20000010100 */
[----:B------:R-:W-:Y:S01]  /*2f40*/  SHF.L.U32 R137, R97, 0x10, RZ ;  /* 0x0000001061897819 */ /* 0x000fe200000006ff */
[----:B------:R-:W-:Y:S01]  /*2f50*/  FFMA.FTZ R111, R122, R96, R133 ;  /* 0x000000607a6f7223 */ /* 0x000fe20000010085 */
[----:B------:R-:W-:Y:S01]  /*2f60*/  SHF.L.U32 R109, R100, 0x10, RZ ;  /* 0x00000010646d7819 */ /* 0x000fe200000006ff */
[----:B------:R-:W-:Y:S01]  /*2f70*/  FADD.FTZ R100, -R54, R149 ;  /* 0x0000009536647221 */ /* 0x000fe20000010100 */
[----:B------:R-:W-:Y:S01]  /*2f80*/  SHF.L.U32 R97, R102, 0x10, RZ ;  /* 0x0000001066617819 */ /* 0x000fe200000006ff */
[----:B------:R-:W-:Y:S01]  /*2f90*/  FADD.FTZ R102, -R54, R153 ;  /* 0x0000009936667221 */ /* 0x000fe20000010100 */
[----:B------:R-:W-:Y:S01]  /*2fa0*/  SHF.L.U32 R101, R106, 0x10, RZ ;  /* 0x000000106a657819 */ /* 0x000fe200000006ff */
[----:B------:R-:W-:Y:S01]  /*2fb0*/  FADD.FTZ R106, -R54, R157 ;  /* 0x0000009d366a7221 */ /* 0x000fe20000010100 */
[----:B------:R-:W-:Y:S01]  /*2fc0*/  SHF.L.U32 R129, R108, 0x10, RZ ;  /* 0x000000106c817819 */ /* 0x000fe200000006ff */
[C---:B------:R-:W-:Y:S01]  /*2fd0*/  FADD.FTZ R108, -R54.reuse, R161 ;  /* 0x000000a1366c7221 */ /* 0x040fe20000010100 */
[C---:B------:R-:W-:Y:S01]  /*2fe0*/  FMUL.FTZ R100, R55.reuse, R100 ;  /* 0x0000006437647220 */ /* 0x040fe20000410000 */
[C---:B------:R-:W-:Y:S01]  /*2ff0*/  FMUL.FTZ R86, R55.reuse, R84 ;  /* 0x0000005437567220 */ /* 0x040fe20000410000 */
[C---:B------:R-:W-:Y:S01]  /*3000*/  FADD.FTZ R134, -R54.reuse, R99 ;  /* 0x0000006336867221 */ /* 0x040fe20000010100 */
[C---:B------:R-:W-:Y:S01]  /*3010*/  FADD.FTZ R136, -R54.reuse, R109 ;  /* 0x0000006d36887221 */ /* 0x040fe20000010100 */
[C---:B------:R-:W-:Y:S01]  /*3020*/  FADD.FTZ R138, -R54.reuse, R97 ;  /* 0x00000061368a7221 */ /* 0x040fe20000010100 */
[C---:B------:R-:W-:Y:S01]  /*3030*/  FADD.FTZ R144, -R54.reuse, R105 ;  /* 0x0000006936907221 */ /* 0x040fe20000010100 */
[----:B------:R-:W-:Y:S01]  /*3040*/  FADD.FTZ R96, -R54, R101 ;  /* 0x0000006536607221 */ /* 0x000fe20000010100 */
[----:B------:R-:W-:Y:S01]  /*3050*/  FMUL.FTZ R142, R55, R142 ;  /* 0x0000008e378e7220 */ /* 0x000fe20000410000 */
[----:B------:R-:W-:Y:S01]  /*3060*/  FFMA.FTZ R107, R141, R98, R150 ;  /* 0x000000628d6b7223 */ /* 0x000fe20000010096 */
[C---:B------:R-:W-:Y:S01]  /*3070*/  FMUL.FTZ R106, R55.reuse, R106 ;  /* 0x0000006a376a7220 */ /* 0x040fe20000410000 */
[----:B------:R-:W-:Y:S01]  /*3080*/  FMUL.FTZ R98, R55, R110 ;  /* 0x0000006e37627220 */ /* 0x000fe20000410000 */
[----:B------:R-:W-:Y:S01]  /*3090*/  FADD.FTZ R88, R119, -R54 ;  /* 0x8000003677587221 */ /* 0x000fe20000010000 */
[C---:B------:R-:W-:Y:S01]  /*30a0*/  FMUL.FTZ R102, R55.reuse, R102 ;  /* 0x0000006637667220 */ /* 0x040fe20000410000 */
[C---:B------:R-:W-:Y:S01]  /*30b0*/  FMUL.FTZ R104, R55.reuse, R104 ;  /* 0x0000006837687220 */ /* 0x040fe20000410000 */
[----:B------:R-:W-:Y:S01]  /*30c0*/  FMUL.FTZ R97, R55, R108 ;  /* 0x0000006c37617220 */ /* 0x000fe20000410000 */
[--C-:B------:R-:W-:Y:S01]  /*30d0*/  FFMA.FTZ R110, R89, R100, R82.reuse ;  /* 0x00000064596e7223 */ /* 0x100fe20000010052 */
[--C-:B------:R-:W-:Y:S01]  /*30e0*/  FFMA.FTZ R103, R122, R126, R133.reuse ;  /* 0x0000007e7a677223 */ /* 0x100fe20000010085 */
[----:B------:R-:W-:Y:S01]  /*30f0*/  FMUL.FTZ R84, R56, -1.4426950216293334961 ;  /* 0xbfb8aa3b38547820 */ /* 0x000fe20000410000 */
        /* <DEDUP_REMOVED lines=9> */
[----:B------:R-:W-:Y:S01]  /*3190*/  FFMA.FTZ R126, R122, R142, R133 ;  /* 0x0000008e7a7e7223 */ /* 0x000fe20000010085 */
[----:B------:R-:W-:Y:S01]  /*31a0*/  FMUL.FTZ R148, R55, R148 ;  /* 0x0000009437947220 */ /* 0x000fe20000410000 */
[C---:B------:R-:W-:Y:S01]  /*31b0*/  FADD.FTZ R142, -R54.reuse, R137 ;  /* 0x00000089368e7221 */ /* 0x040fe20000010100 */
[----:B------:R-:W-:Y:S01]  /*31c0*/  FFMA.FTZ R108, R89, R106, R82 ;  /* 0x0000006a596c7223 */ /* 0x000fe20000010052 */
[----:B------:R-:W-:Y:S01]  /*31d0*/  FADD.FTZ R92, -R54, R129 ;  /* 0x00000081365c7221 */ /* 0x000fe20000010100 */
[----:B------:R-:W-:Y:S01]  /*31e0*/  FMUL.FTZ R119, R55, R88 ;  /* 0x0000005837777220 */ /* 0x000fe20000410000 */
[C-C-:B------:R-:W-:Y:S01]  /*31f0*/  FFMA.FTZ R109, R122.reuse, R102, R133.reuse ;  /* 0x000000667a6d7223 */ /* 0x140fe20000010085 */
[----:B------:R-:W-:Y:S01]  /*3200*/  FFMA.FTZ R105, R141, R104, R150 ;  /* 0x000000688d697223 */ /* 0x000fe20000010096 */
[--C-:B------:R-:W-:Y:S01]  /*3210*/  FFMA.FTZ R106, R122, R97, R133.reuse ;  /* 0x000000617a6a7223 */ /* 0x100fe20000010085 */
[----:B------:R-:W-:Y:S01]  /*3220*/  FMUL.FTZ R88, R86, -1.4426950216293334961 ;  /* 0xbfb8aa3b56587820 */ /* 0x000fe20000410000 */
        /* <DEDUP_REMOVED lines=10> */
[--C-:B------:R-:W-:Y:S01]  /*32d0*/  FADD.FTZ R140, R131, -R54.reuse ;  /* 0x80000036838c7221 */ /* 0x100fe20000010000 */
[----:B------:R-:W-:Y:S01]  /*32e0*/  FMUL.FTZ R142, R55, R142 ;  /* 0x0000008e378e7220 */ /* 0x000fe20000410000 */
[----:B------:R-:W1:Y:S01]  /*32f0*/  MUFU.EX2 R84, R84 ;  /* 0x0000005400547308 */ /* 0x000e620000000800 */
[----:B------:R-:W-:Y:S01]  /*3300*/  SHF.L.U32 R133, R69, 0x10, RZ ;  /* 0x0000001045857819 */ /* 0x000fe200000006ff */
[--C-:B------:R-:W-:Y:S01]  /*3310*/  FADD.FTZ R152, R143, -R54.reuse ;  /* 0x800000368f987221 */ /* 0x100fe20000010000 */
[----:B------:R-:W-:Y:S01]  /*3320*/  FADD.FTZ R138, R151, -R54 ;  /* 0x80000036978a7221 */ /* 0x000fe20000010000 */
[----:B------:R-:W-:Y:S01]  /*3330*/  FMUL.FTZ R140, R55, R140 ;  /* 0x0000008c378c7220 */ /* 0x000fe20000410000 */
[----:B------:R-:W-:Y:S01]  /*3340*/  FFMA.FTZ R142, R89, R142, R82 ;  /* 0x0000008e598e7223 */ /* 0x000fe20000010052 */
[--C-:B------:R-:W-:Y:S01]  /*3350*/  FADD.FTZ R144, R135, -R54.reuse ;  /* 0x8000003687907221 */ /* 0x100fe20000010000 */
[--C-:B------:R-:W-:Y:S01]  /*3360*/  FADD.FTZ R162, R128, -R54.reuse ;  /* 0x8000003680a27221 */ /* 0x100fe20000010000 */
[----:B------:R-:W2:Y:S01]  /*3370*/  MUFU.EX2 R88, R88 ;  /* 0x0000005800587308 */ /* 0x000ea20000000800 */
[--C-:B------:R-:W-:Y:S01]  /*3380*/  FADD.FTZ R164, R132, -R54.reuse ;  /* 0x8000003684a47221 */ /* 0x100fe20000010000 */
[----:B------:R-:W-:Y:S01]  /*3390*/  FMUL.FTZ R121, R55, R92 ;  /* 0x0000005c37797220 */ /* 0x000fe20000410000 */
[----:B------:R-:W-:Y:S01]  /*33a0*/  FADD.FTZ R146, -R54, R133 ;  /* 0x0000008536927221 */ /* 0x000fe20000010100 */
[--C-:B------:R-:W-:Y:S01]  /*33b0*/  FADD.FTZ R136, R155, -R54.reuse ;  /* 0x800000369b887221 */ /* 0x100fe20000010000 */
[----:B------:R-:W-:Y:S01]  /*33c0*/  FADD.FTZ R156, R159, -R54 ;  /* 0x800000369f9c7221 */ /* 0x000fe20000010000 */
[C---:B------:R-:W-:Y:S01]  /*33d0*/  FMUL.FTZ R153, R55.reuse, R160 ;  /* 0x000000a037997220 */ /* 0x040fe20000410000 */
[----:B------:R-:W-:Y:S01]  /*33e0*/  FMUL.FTZ R133, R55, R152 ;  /* 0x0000009837857220 */ /* 0x000fe20000410000 */
[----:B------:R-:W-:Y:S01]  /*33f0*/  FFMA.FTZ R124, R141, R140, R150 ;  /* 0x0000008c8d7c7223 */ /* 0x000fe20000010096 */
[----:B------:R-:W-:Y:S01]  /*3400*/  FMUL.FTZ R128, R142, -1.4426950216293334961 ;  /* 0xbfb8aa3b8e807820 */ /* 0x000fe20000410000 */
[----:B------:R-:W-:Y:S01]  /*3410*/  FMUL.FTZ R143, R55, R138 ;  /* 0x0000008a378f7220 */ /* 0x000fe20000410000 */
[--C-:B------:R-:W-:Y:S01]  /*3420*/  FADD.FTZ R154, R147, -R54.reuse ;  /* 0x80000036939a7221 */ /* 0x100fe20000010000 */
[----:B------:R-:W-:Y:S01]  /*3430*/  FADD.FTZ R158, R120, -R54 ;  /* 0x80000036789e7221 */ /* 0x000fe20000010000 */
[C---:B------:R-:W-:Y:S01]  /*3440*/  FMUL.FTZ R140, R55.reuse, R144 ;  /* 0x00000090378c7220 */ /* 0x040fe20000410000 */
[C---:B------:R-:W-:Y:S01]  /*3450*/  FMUL.FTZ R155, R55.reuse, R162 ;  /* 0x000000a2379b7220 */ /* 0x040fe20000410000 */
[----:B------:R-:W-:Y:S01]  /*3460*/  FMUL.FTZ R157, R55, R164 ;  /* 0x000000a4379d7220 */ /* 0x000fe20000410000 */
[----:B------:R-:W-:Y:S01]  /*3470*/  FFMA.FTZ R121, R121, R89, R82 ;  /* 0x0000005979797223 */ /* 0x000fe20000010052 */
[--C-:B------:R-:W-:Y:S01]  /*3480*/  FADD.FTZ R148, R139, -R54.reuse ;  /* 0x800000368b947221 */ /* 0x100fe20000010000 */
[----:B------:R-:W-:Y:S01]  /*3490*/  FADD.FTZ R134, R163, -R54 ;  /* 0x80000036a3867221 */ /* 0x000fe20000010000 */
[----:B------:R-:W-:Y:S01]  /*34a0*/  FMUL.FTZ R147, R55, R156 ;  /* 0x0000009c37937220 */ /* 0x000fe20000410000 */
[--C-:B------:R-:W-:Y:S01]  /*34b0*/  FFMA.FTZ R144, R141, R153, R150.reuse ;  /* 0x000000998d907223 */ /* 0x100fe20000010096 */
[----:B------:R-:W-:Y:S01]  /*34c0*/  FMUL.FTZ R145, R55, R136 ;  /* 0x0000008837917220 */ /* 0x000fe20000410000 */
[--C-:B------:R-:W-:Y:S01]  /*34d0*/  FFMA.FTZ R138, R141, R133, R150.reuse ;  /* 0x000000858d8a7223 */ /* 0x100fe20000010096 */
[----:B------:R-:W-:Y:S01]  /*34e0*/  SHF.L.U32 R153, R59, 0x10, RZ ;  /* 0x000000103b997819 */ /* 0x000fe200000006ff */
[----:B------:R-:W-:Y:S01]  /*34f0*/  FADD.FTZ R156, -R54, R67 ;  /* 0x00000043369c7221 */ /* 0x000fe20000010100 */
[----:B------:R3:W-:Y:S01]  /*3500*/  MUFU.EX2 R136, R128 ;  /* 0x0000008000887308 */ /* 0x0007e20000000800 */
[--C-:B------:R-:W-:Y:S01]  /*3510*/  FFMA.FTZ R133, R141, R143, R150.reuse ;  /* 0x0000008f8d857223 */ /* 0x100fe20000010096 */
[----:B------:R-:W-:Y:S01]  /*3520*/  FMUL.FTZ R151, R55, R158 ;  /* 0x0000009e37977220 */ /* 0x000fe20000410000 */
[--C-:B------:R-:W-:Y:S01]  /*3530*/  FFMA.FTZ R143, R141, R155, R150.reuse ;  /* 0x0000009b8d8f7223 */ /* 0x100fe20000010096 */
[----:B------:R-:W-:Y:S01]  /*3540*/  FMUL.FTZ R95, R121, -1.4426950216293334961 ;  /* 0xbfb8aa3b795f7820 */ /* 0x000fe20000410000 */
[C---:B------:R-:W-:Y:S01]  /*3550*/  FMUL.FTZ R139, R55.reuse, R148 ;  /* 0x00000094378b7220 */ /* 0x040fe20000410000 */
[C---:B------:R-:W-:Y:S01]  /*3560*/  FMUL.FTZ R137, R55.reuse, R154 ;  /* 0x0000009a37897220 */ /* 0x040fe20000410000 */
[----:B------:R-:W-:Y:S01]  /*3570*/  FMUL.FTZ R149, R55, R134 ;  /* 0x0000008637957220 */ /* 0x000fe20000410000 */
[----:B------:R-:W-:Y:S01]  /*3580*/  SHF.L.U32 R155, R60, 0x10, RZ ;  /* 0x000000103c9b7819 */ /* 0x000fe200000006ff */
[--C-:B---3--:R-:W-:Y:S01]  /*3590*/  FFMA.FTZ R128, R141, R157, R150.reuse ;  /* 0x0000009d8d807223 */ /* 0x108fe20000010096 */
[----:B------:R-:W-:Y:S01]  /*35a0*/  SHF.L.U32 R157, R58, 0x10, RZ ;  /* 0x000000103a9d7819 */ /* 0x000fe200000006ff */
[C---:B------:R-:W-:Y:S01]  /*35b0*/  FADD.FTZ R158, -R54.reuse, R61 ;  /* 0x0000003d369e7221 */ /* 0x040fe20000010100 */
[--C-:B------:R-:W-:Y:S01]  /*35c0*/  FFMA.FTZ R90, R119, R141, R150.reuse ;  /* 0x0000008d775a7223 */ /* 0x100fe20000010096 */
[C---:B------:R-:W-:Y:S01]  /*35d0*/  FMUL.FTZ R61, R55.reuse, R156 ;  /* 0x0000009c373d7220 */ /* 0x040fe20000410000 */
[C---:B------:R-:W-:Y:S01]  /*35e0*/  FADD.FTZ R154, -R54.reuse, R153 ;  /* 0x00000099369a7221 */ /* 0x040fe20000010100 */
[----:B------:R-:W-:Y:S01]  /*35f0*/  FADD.FTZ R156, -R54, R85 ;  /* 0x00000055369c7221 */ /* 0x000fe20000010100 */
[----:B------:R-:W-:Y:S01]  /*3600*/  FMUL.FTZ R132, R55, R146 ;  /* 0x0000009237847220 */ /* 0x000fe20000410000 */
[C-C-:B------:R-:W-:Y:S01]  /*3610*/  FFMA.FTZ R148, R141.reuse, R145, R150.reuse ;  /* 0x000000918d947223 */ /* 0x140fe20000010096 */
[C-C-:B------:R-:W-:Y:S01]  /*3620*/  FFMA.FTZ R140, R141.reuse, R140, R150.reuse ;  /* 0x0000008c8d8c7223 */ /* 0x140fe20000010096 */
[C-C-:B------:R-:W-:Y:S01]  /*3630*/  FFMA.FTZ R139, R141.reuse, R139, R150.reuse ;  /* 0x0000008b8d8b7223 */ /* 0x140fe20000010096 */
[C-C-:B------:R-:W-:Y:S01]  /*3640*/  FFMA.FTZ R137, R141.reuse, R137, R150.reuse ;  /* 0x000000898d897223 */ /* 0x140fe20000010096 */
[C-C-:B------:R-:W-:Y:S01]  /*3650*/  FFMA.FTZ R147, R141.reuse, R147, R150.reuse ;  /* 0x000000938d937223 */ /* 0x140fe20000010096 */
[C-C-:B------:R-:W-:Y:S01]  /*3660*/  FFMA.FTZ R146, R141.reuse, R149, R150.reuse ;  /* 0x000000958d927223 */ /* 0x140fe20000010096 */
[----:B------:R-:W-:Y:S01]  /*3670*/  FFMA.FTZ R145, R141, R151, R150 ;  /* 0x000000978d917223 */ /* 0x000fe20000010096 */
[----:B-1----:R-:W-:Y:S01]  /*3680*/  FADD.FTZ R153, R84, 1 ;  /* 0x3f80000054997421 */ /* 0x002fe20000010000 */
[----:B------:R-:W-:Y:S01]  /*3690*/  FMUL.FTZ R92, R90, -1.4426950216293334961 ;  /* 0xbfb8aa3b5a5c7820 */ /* 0x000fe20000410000 */
[----:B------:R-:W-:Y:S01]  /*36a0*/  FMUL.FTZ R91, R3, -1.4426950216293334961 ;  /* 0xbfb8aa3b035b7820 */ /* 0x000fe20000410000 */
[C---:B------:R-:W-:Y:S01]  /*36b0*/  FADD.FTZ R152, -R54.reuse, R155 ;  /* 0x0000009b36987221 */ /* 0x040fe20000010100 */
[C---:B------:R-:W-:Y:S01]  /*36c0*/  FADD.FTZ R150, -R54.reuse, R157 ;  /* 0x0000009d36967221 */ /* 0x040fe20000010100 */
[----:B------:R-:W-:Y:S01]  /*36d0*/  FADD.FTZ R160, -R54, R83 ;  /* 0x0000005336a07221 */ /* 0x000fe20000010100 */
[----:B------:R-:W1:Y:S01]  /*36e0*/  MUFU.EX2 R95, R95 ;  /* 0x0000005f005f7308 */ /* 0x000e620000000800 */
[C---:B------:R-:W-:Y:S01]  /*36f0*/  FMUL.FTZ R83, R55.reuse, R154 ;  /* 0x0000009a37537220 */ /* 0x040fe20000410000 */
[C---:B------:R-:W-:Y:S01]  /*3700*/  FMUL.FTZ R155, R55.reuse, R156 ;  /* 0x0000009c379b7220 */ /* 0x040fe20000410000 */
[----:B------:R-:W-:Y:S01]  /*3710*/  FMUL.FTZ R96, R72, -1.4426950216293334961 ;  /* 0xbfb8aa3b48607820 */ /* 0x000fe20000410000 */
[----:B------:R-:W-:Y:S01]  /*3720*/  FADD.FTZ R157, -R54, R87 ;  /* 0x00000057369d7221 */ /* 0x000fe20000010100 */
[----:B--2---:R-:W-:Y:S01]  /*3730*/  FADD.FTZ R88, R88, 1 ;  /* 0x3f80000058587421 */ /* 0x004fe20000010000 */
[----:B------:R-:W-:Y:S01]  /*3740*/  FMUL.FTZ R87, R55, R150 ;  /* 0x0000009637577220 */ /* 0x000fe20000410000 */
[C-C-:B------:R-:W-:Y:S01]  /*3750*/  FFMA.FTZ R150, R89.reuse, R83, R82.reuse ;  /* 0x0000005359967223 */ /* 0x140fe20000010052 */
[----:B------:R-:W-:Y:S01]  /*3760*/  MUFU.RCP R153, R153 ;  /* 0x0000009900997308 */ /* 0x000fe20000001000 */
[--C-:B------:R-:W-:Y:S01]  /*3770*/  FFMA.FTZ R83, R89, R155, R82.reuse ;  /* 0x0000009b59537223 */ /* 0x100fe20000010052 */
[----:B------:R-:W-:Y:S01]  /*3780*/  FMUL.FTZ R99, R107, -1.4426950216293334961 ;  /* 0xbfb8aa3b6b637820 */ /* 0x000fe20000410000 */
[----:B------:R-:W-:Y:S01]  /*3790*/  SHF.L.U32 R151, R63, 0x10, RZ ;  /* 0x000000103f977819 */ /* 0x000fe200000006ff */
[----:B------:R-:W-:Y:S01]  /*37a0*/  FMUL.FTZ R93, R110, -1.4426950216293334961 ;  /* 0xbfb8aa3b6e5d7820 */ /* 0x000fe20000410000 */
[----:B------:R-:W-:Y:S01]  /*37b0*/  FMUL.FTZ R69, R108, -1.4426950216293334961 ;  /* 0xbfb8aa3b6c457820 */ /* 0x000fe20000410000 */
[----:B------:R-:W-:Y:S01]  /*37c0*/  FMUL.FTZ R149, R140, -1.4426950216293334961 ;  /* 0xbfb8aa3b8c957820 */ /* 0x000fe20000410000 */
[----:B------:R-:W-:Y:S01]  /*37d0*/  FMUL.FTZ R135, R124, -1.4426950216293334961 ;  /* 0xbfb8aa3b7c877820 */ /* 0x000fe20000410000 */
[----:B------:R-:W2:Y:S01]  /*37e0*/  MUFU.EX2 R92, R92 ;  /* 0x0000005c005c7308 */ /* 0x000ea20000000800 */
[C---:B------:R-:W-:Y:S01]  /*37f0*/  FADD.FTZ R151, -R54.reuse, R151 ;  /* 0x0000009736977221 */ /* 0x040fe20000010100 */
[----:B-1----:R-:W-:Y:S01]  /*3800*/  FADD.FTZ R95, R95, 1 ;  /* 0x3f8000005f5f7421 */ /* 0x002fe20000010000 */
[--C-:B------:R-:W-:Y:S01]  /*3810*/  FFMA.FTZ R141, R89, R132, R82.reuse ;  /* 0x00000084598d7223 */ /* 0x100fe20000010052 */
[C---:B------:R-:W-:Y:S01]  /*3820*/  FMUL.FTZ R157, R55.reuse, R157 ;  /* 0x0000009d379d7220 */ /* 0x040fe20000410000 */
[C---:B------:R-:W-:Y:S01]  /*3830*/  FMUL.FTZ R67, R55.reuse, R151 ;  /* 0x0000009737437220 */ /* 0x040fe20000410000 */
[C---:B------:R-:W-:Y:S01]  /*3840*/  FMUL.FTZ R151, R55.reuse, R160 ;  /* 0x000000a037977220 */ /* 0x040fe20000410000 */
[----:B------:R-:W-:Y:S01]  /*3850*/  FADD.FTZ R164, -R54, R65 ;  /* 0x0000004136a47221 */ /* 0x000fe20000010100 */
[----:B------:R-:W1:Y:S01]  /*3860*/  MUFU.EX2 R91, R91 ;  /* 0x0000005b005b7308 */ /* 0x000e620000000800 */
[----:B------:R-:W-:Y:S01]  /*3870*/  FMUL.FTZ R65, R55, R158 ;  /* 0x0000009e37417220 */ /* 0x000fe20000410000 */
[C-C-:B------:R-:W-:Y:S01]  /*3880*/  FFMA.FTZ R84, R89.reuse, R151, R82.reuse ;  /* 0x0000009759547223 */ /* 0x140fe20000010052 */
[--C-:B------:R-:W-:Y:S01]  /*3890*/  FFMA.FTZ R151, R89, R157, R82.reuse ;  /* 0x0000009d59977223 */ /* 0x100fe20000010052 */
[----:B------:R-:W-:Y:S01]  /*38a0*/  FMUL.FTZ R131, R106, -1.4426950216293334961 ;  /* 0xbfb8aa3b6a837820 */ /* 0x000fe20000410000 */
[----:B------:R-:W-:Y:S01]  /*38b0*/  FMUL.FTZ R134, R70, -1.4426950216293334961 ;  /* 0xbfb8aa3b46867820 */ /* 0x000fe20000410000 */
[----:B------:R-:W-:Y:S01]  /*38c0*/  FMUL.FTZ R119, R111, -1.4426950216293334961 ;  /* 0xbfb8aa3b6f777820 */ /* 0x000fe20000410000 */
[----:B------:R-:W-:Y:S01]  /*38d0*/  FADD.FTZ R136, R136, 1 ;  /* 0x3f80000088887421 */ /* 0x000fe20000010000 */
[----:B------:R3:W4:Y:S01]  /*38e0*/  MUFU.RCP R155, R88 ;  /* 0x00000058009b7308 */ /* 0x0007220000001000 */
[----:B--2---:R-:W-:Y:S01]  /*38f0*/  FADD.FTZ R92, R92, 1 ;  /* 0x3f8000005c5c7421 */ /* 0x004fe20000010000 */
[----:B------:R-:W-:Y:S01]  /*3900*/  FMUL.FTZ R58, R68, -1.4426950216293334961 ;  /* 0xbfb8aa3b443a7820 */ /* 0x000fe20000410000 */
[----:B------:R-:W-:Y:S01]  /*3910*/  FADD.FTZ R162, -R54, R81 ;  /* 0x0000005136a27221 */ /* 0x000fe20000010100 */
[----:B------:R-:W-:Y:S01]  /*3920*/  FMUL.FTZ R98, R105, -1.4426950216293334961 ;  /* 0xbfb8aa3b69627820 */ /* 0x000fe20000410000 */
[----:B------:R-:W-:Y:S01]  /*3930*/  FMUL.FTZ R81, R55, R164 ;  /* 0x000000a437517220 */ /* 0x000fe20000410000 */
[--C-:B------:R-:W-:Y:S01]  /*3940*/  FFMA.FTZ R61, R89, R61, R82.reuse ;  /* 0x0000003d593d7223 */ /* 0x100fe20000010052 */
[----:B------:R-:W-:Y:S01]  /*3950*/  FMUL.FTZ R85, R55, R162 ;  /* 0x000000a237557220 */ /* 0x000fe20000410000 */
[----:B------:R-:W2:Y:S01]  /*3960*/  MUFU.EX2 R96, R96 ;  /* 0x0000006000607308 */ /* 0x000ea20000000800 */
[----:B------:R-:W-:Y:S01]  /*3970*/  FMUL.FTZ R63, R141, -1.4426950216293334961 ;  /* 0xbfb8aa3b8d3f7820 */ /* 0x000fe20000410000 */
[----:B------:R-:W-:Y:S01]  /*3980*/  FMUL.FTZ R60, R103, -1.4426950216293334961 ;  /* 0xbfb8aa3b673c7820 */ /* 0x000fe20000410000 */
[----:B------:R-:W-:Y:S01]  /*3990*/  FMUL.FTZ R54, R61, -1.4426950216293334961 ;  /* 0xbfb8aa3b3d367820 */ /* 0x000fe20000410000 */
[C-C-:B------:R-:W-:Y:S01]  /*39a0*/  FFMA.FTZ R81, R89.reuse, R81, R82.reuse ;  /* 0x0000005159517223 */ /* 0x140fe20000010052 */
[C-C-:B------:R-:W-:Y:S01]  /*39b0*/  FFMA.FTZ R67, R89.reuse, R67, R82.reuse ;  /* 0x0000004359437223 */ /* 0x140fe20000010052 */
[C-C-:B------:R-:W-:Y:S01]  /*39c0*/  FFMA.FTZ R65, R89.reuse, R65, R82.reuse ;  /* 0x0000004159417223 */ /* 0x140fe20000010052 */
[C-C-:B------:R-:W-:Y:S01]  /*39d0*/  FFMA.FTZ R87, R89.reuse, R87, R82.reuse ;  /* 0x0000005759577223 */ /* 0x140fe20000010052 */
[----:B------:R-:W-:Y:S01]  /*39e0*/  MUFU.EX2 R99, R99 ;  /* 0x0000006300637308 */ /* 0x000fe20000000800 */
[----:B------:R-:W-:Y:S01]  /*39f0*/  FFMA.FTZ R85, R89, R85, R82 ;  /* 0x0000005559557223 */ /* 0x000fe20000010052 */
[----:B---3--:R-:W-:Y:S01]  /*3a00*/  FMUL.FTZ R88, R101, -1.4426950216293334961 ;  /* 0xbfb8aa3b65587820 */ /* 0x008fe20000410000 */
[----:B------:R-:W-:-:S05]  /*3a10*/  FMUL.FTZ R130, R71, -1.4426950216293334961 ;  /* 0xbfb8aa3b47827820 */ /* 0x000fca0000410000 */
[----:B------:R3:W-:Y:S08]  /*3a20*/  MUFU.EX2 R94, R93 ;  /* 0x0000005d005e7308 */ /* 0x0007f00000000800 */
[----:B------:R5:W0:Y:S01]  /*3a30*/  MUFU.EX2 R132, R149 ;  /* 0x0000009500847308 */ /* 0x000a220000000800 */
[----:B---3--:R-:W-:-:S07]  /*3a40*/  FMUL.FTZ R93, R109, -1.4426950216293334961 ;  /* 0xbfb8aa3b6d5d7820 */ /* 0x008fce0000410000 */
[----:B------:R-:W-:Y:S01]  /*3a50*/  MUFU.EX2 R69, R69 ;  /* 0x0000004500457308 */ /* 0x000fe20000000800 */
[----:B-----5:R-:W-:Y:S01]  /*3a60*/  FMUL.FTZ R149, R55, R152 ;  /* 0x0000009837957220 */ /* 0x020fe20000410000 */
[----:B------:R-:W-:Y:S01]  /*3a70*/  FMUL.FTZ R152, R56, R153 ;  /* 0x0000009938987220 */ /* 0x000fe20000410000 */
[----:B-1----:R-:W-:Y:S01]  /*3a80*/  FADD.FTZ R153, R91, 1 ;  /* 0x3f8000005b997421 */ /* 0x002fe20000010000 */
[----:B----4-:R-:W-:Y:S01]  /*3a90*/  FMUL.FTZ R91, R86, R155 ;  /* 0x0000009b565b7220 */ /* 0x010fe20000410000 */
[----:B--2---:R-:W-:Y:S01]  /*3aa0*/  FADD.FTZ R155, R96, 1 ;  /* 0x3f800000609b7421 */ /* 0x004fe20000010000 */
[----:B------:R-:W-:Y:S01]  /*3ab0*/  FMUL.FTZ R55, R66, -1.4426950216293334961 ;  /* 0xbfb8aa3b42377820 */ /* 0x000fe20000410000 */
[----:B------:R-:W-:Y:S01]  /*3ac0*/  FFMA.FTZ R149, R89, R149, R82 ;  /* 0x0000009559957223 */ /* 0x000fe20000010052 */
[----:B------:R1:W2:Y:S01]  /*3ad0*/  MUFU.RCP R154, R95 ;  /* 0x0000005f009a7308 */ /* 0x0002a20000001000 */
[----:B------:R-:W-:Y:S01]  /*3ae0*/  FMUL.FTZ R82, R138, -1.4426950216293334961 ;  /* 0xbfb8aa3b8a527820 */ /* 0x000fe20000410000 */
[----:B0-----:R-:W-:Y:S01]  /*3af0*/  FADD.FTZ R132, R132, 1 ;  /* 0x3f80000084847421 */ /* 0x001fe20000010000 */
[----:B------:R-:W-:Y:S01]  /*3b00*/  FMUL.FTZ R56, R81, -1.4426950216293334961 ;  /* 0xbfb8aa3b51387820 */ /* 0x000fe20000410000 */
[----:B------:R-:W-:Y:S01]  /*3b10*/  FMUL.FTZ R89, R102, -1.4426950216293334961 ;  /* 0xbfb8aa3b66597820 */ /* 0x000fe20000410000 */
[----:B------:R-:W-:Y:S01]  /*3b20*/  FMUL.FTZ R96, R57, -1.4426950216293334961 ;  /* 0xbfb8aa3b39607820 */ /* 0x000fe20000410000 */
[----:B------:R-:W-:Y:S01]  /*3b30*/  FMUL.FTZ R86, R64, -1.4426950216293334961 ;  /* 0xbfb8aa3b40567820 */ /* 0x000fe20000410000 */
[----:B------:R-:W-:Y:S01]  /*3b40*/  F2FP.BF16.F32.PACK_AB R91, R91, R152 ;  /* 0x000000985b5b723e */ /* 0x000fe200000010ff */
[----:B------:R-:W0:Y:S01]  /*3b50*/  MUFU.EX2 R93, R93 ;  /* 0x0000005d005d7308 */ /* 0x000e220000000800 */
[----:B-1----:R-:W-:-:S07]  /*3b60*/  FMUL.FTZ R95, R67, -1.4426950216293334961 ;  /* 0xbfb8aa3b435f7820 */ /* 0x002fce0000410000 */
[----:B------:R-:W1:Y:S01]  /*3b70*/  MUFU.EX2 R135, R135 ;  /* 0x0000008700877308 */ /* 0x000e620000000800 */
[----:B--2---:R-:W-:Y:S01]  /*3b80*/  FMUL.FTZ R121, R121, R154 ;  /* 0x0000009a79797220 */ /* 0x004fe20000410000 */
[----:B------:R-:W-:-:S06]  /*3b90*/  FADD.FTZ R154, R94, 1 ;  /* 0x3f8000005e9a7421 */ /* 0x000fcc0000010000 */
[----:B------:R2:W3:Y:S01]  /*3ba0*/  MUFU.RCP R157, R92 ;  /* 0x0000005c009d7308 */ /* 0x0004e20000001000 */
[----:B0-----:R-:W-:-:S07]  /*3bb0*/  FADD.FTZ R93, R93, 1 ;  /* 0x3f8000005d5d7421 */ /* 0x001fce0000010000 */
[----:B------:R-:W0:Y:S01]  /*3bc0*/  MUFU.RCP R155, R155 ;  /* 0x0000009b009b7308 */ /* 0x000e220000001000 */
[----:B-1----:R-:W-:Y:S01]  /*3bd0*/  FADD.FTZ R135, R135, 1 ;  /* 0x3f80000087877421 */ /* 0x002fe20000010000 */
[----:B--2---:R-:W-:-:S06]  /*3be0*/  FMUL.FTZ R92, R137, -1.4426950216293334961 ;  /* 0xbfb8aa3b895c7820 */ /* 0x004fcc0000410000 */
[----:B------:R1:W2:Y:S01]  /*3bf0*/  MUFU.RCP R156, R153 ;  /* 0x00000099009c7308 */ /* 0x0002a20000001000 */
[----:B---3--:R-:W-:-:S05]  /*3c00*/  FMUL.FTZ R90, R90, R157 ;  /* 0x0000009d5a5a7220 */ /* 0x008fca0000410000 */
[----:B------:R-:W-:Y:S02]  /*3c10*/  F2FP.BF16.F32.PACK_AB R90, R121, R90 ;  /* 0x0000005a795a723e */ /* 0x000fe400000010ff */
[----:B------:R3:W-:Y:S01]  /*3c20*/  MUFU.EX2 R120, R131 ;  /* 0x0000008300787308 */ /* 0x0007e20000000800 */
[----:B-1----:R-:W-:Y:S01]  /*3c30*/  FADD.FTZ R153, R99, 1 ;  /* 0x3f80000063997421 */ /* 0x002fe20000010000 */
[----:B0-----:R-:W-:Y:S01]  /*3c40*/  FMUL.FTZ R72, R72, R155 ;  /* 0x0000009b48487220 */ /* 0x001fe20000410000 */
[----:B------:R-:W-:-:S05]  /*3c50*/  FMUL.FTZ R99, R97, -1.4426950216293334961 ;  /* 0xbfb8aa3b61637820 */ /* 0x000fca0000410000 */
[----:B------:R0:W1:Y:S01]  /*3c60*/  MUFU.RCP R158, R153 ;  /* 0x00000099009e7308 */ /* 0x0000620000001000 */
[----:B--2---:R-:W-:Y:S01]  /*3c70*/  FMUL.FTZ R3, R3, R156 ;  /* 0x0000009c03037220 */ /* 0x004fe20000410000 */
[----:B---3--:R-:W-:-:S06]  /*3c80*/  FMUL.FTZ R131, R104, -1.4426950216293334961 ;  /* 0xbfb8aa3b68837820 */ /* 0x008fcc0000410000 */
[----:B------:R-:W2:Y:S01]  /*3c90*/  MUFU.RCP R157, R154 ;  /* 0x0000009a009d7308 */ /* 0x000ea20000001000 */
[----:B0-----:R-:W-:Y:S01]  /*3ca0*/  FADD.FTZ R153, R69, 1 ;  /* 0x3f80000045997421 */ /* 0x001fe20000010000 */
[----:B------:R-:W-:-:S06]  /*3cb0*/  FMUL.FTZ R69, R62, -1.4426950216293334961 ;  /* 0xbfb8aa3b3e457820 */ /* 0x000fcc0000410000 */
[----:B------:R-:W0:Y:S01]  /*3cc0*/  MUFU.RCP R153, R153 ;  /* 0x0000009900997308 */ /* 0x000e220000001000 */
[----:B-1----:R-:W-:-:S07]  /*3cd0*/  FMUL.FTZ R107, R107, R158 ;  /* 0x0000009e6b6b7220 */ /* 0x002fce0000410000 */
[----:B------:R1:W3:Y:S01]  /*3ce0*/  MUFU.RCP R154, R93 ;  /* 0x0000005d009a7308 */ /* 0x0002e20000001000 */
[----:B--2---:R-:W-:-:S05]  /*3cf0*/  FMUL.FTZ R110, R110, R157 ;  /* 0x0000009d6e6e7220 */ /* 0x004fca0000410000 */
[----:B------:R-:W-:Y:S02]  /*3d00*/  F2FP.BF16.F32.PACK_AB R107, R110, R107 ;  /* 0x0000006b6e6b723e */ /* 0x000fe400000010ff */
[----:B------:R-:W2:Y:S01]  /*3d10*/  MUFU.EX2 R134, R134 ;  /* 0x0000008600867308 */ /* 0x000ea20000000800 */
[----:B0-----:R-:W-:Y:S01]  /*3d20*/  FMUL.FTZ R108, R108, R153 ;  /* 0x000000996c6c7220 */ /* 0x001fe20000410000 */
[----:B------:R-:W-:Y:S01]  /*3d30*/  FADD.FTZ R153, R120, 1 ;  /* 0x3f80000078997421 */ /* 0x000fe20000010000 */
[----:B------:R-:W-:Y:S01]  /*3d40*/  FMUL.FTZ R120, R73, -1.4426950216293334961 ;  /* 0xbfb8aa3b49787820 */ /* 0x000fe20000410000 */
[----:B-1----:R-:W-:-:S04]  /*3d50*/  FMUL.FTZ R93, R100, -1.4426950216293334961 ;  /* 0xbfb8aa3b645d7820 */ /* 0x002fc80000410000 */
[----:B------:R-:W0:Y:S01]  /*3d60*/  MUFU.RCP R135, R135 ;  /* 0x0000008700877308 */ /* 0x000e220000001000 */
[----:B---3--:R-:W-:-:S05]  /*3d70*/  FMUL.FTZ R109, R109, R154 ;  /* 0x0000009a6d6d7220 */ /* 0x008fca0000410000 */
[----:B------:R-:W-:Y:S02]  /*3d80*/  F2FP.BF16.F32.PACK_AB R72, R109, R72 ;  /* 0x000000486d48723e */ /* 0x000fe400000010ff */
[----:B------:R-:W1:Y:S01]  /*3d90*/  MUFU.RCP R155, R136 ;  /* 0x00000088009b7308 */ /* 0x000e620000001000 */
[----:B--2---:R-:W-:Y:S01]  /*3da0*/  FADD.FTZ R154, R134, 1 ;  /* 0x3f800000869a7421 */ /* 0x004fe20000010000 */
[----:B------:R-:W-:-:S06]  /*3db0*/  FMUL.FTZ R134, R129, -1.4426950216293334961 ;  /* 0xbfb8aa3b81867820 */ /* 0x000fcc0000410000 */
[----:B------:R-:W2:Y:S01]  /*3dc0*/  MUFU.EX2 R119, R119 ;  /* 0x0000007700777308 */ /* 0x000ea20000000800 */
[----:B0-----:R-:W-:-:S07]  /*3dd0*/  FMUL.FTZ R124, R124, R135 ;  /* 0x000000877c7c7220 */ /* 0x001fce0000410000 */
[----:B------:R-:W-:Y:S01]  /*3de0*/  MUFU.EX2 R58, R58 ;  /* 0x0000003a003a7308 */ /* 0x000fe20000000800 */
[----:B-1----:R-:W-:Y:S01]  /*3df0*/  FMUL.FTZ R135, R142, R155 ;  /* 0x0000009b8e877220 */ /* 0x002fe20000410000 */
[----:B------:R-:W-:Y:S01]  /*3e00*/  FMUL.FTZ R155, R147, -1.4426950216293334961 ;  /* 0xbfb8aa3b939b7820 */ /* 0x000fe20000410000 */
[----:B------:R-:W-:-:S03]  /*3e10*/  FMUL.FTZ R142, R149, -1.4426950216293334961 ;  /* 0xbfb8aa3b958e7820 */ /* 0x000fc60000410000 */
[----:B------:R-:W-:Y:S02]  /*3e20*/  F2FP.BF16.F32.PACK_AB R124, R135, R124 ;  /* 0x0000007c877c723e */ /* 0x000fe400000010ff */
[----:B------:R-:W0:Y:S01]  /*3e30*/  MUFU.EX2 R98, R98 ;  /* 0x0000006200627308 */ /* 0x000e220000000800 */
[----:B--2---:R-:W-:-:S07]  /*3e40*/  FADD.FTZ R119, R119, 1 ;  /* 0x3f80000077777421 */ /* 0x004fce0000010000 */
[----:B------:R-:W1:Y:S08]  /*3e50*/  MUFU.RCP R153, R153 ;  /* 0x0000009900997308 */ /* 0x000e700000001000 */
[----:B------:R2:W3:Y:S01]  /*3e60*/  MUFU.RCP R157, R154 ;  /* 0x0000009a009d7308 */ /* 0x0004e20000001000 */
[----:B0-----:R-:W-:-:S07]  /*3e70*/  FADD.FTZ R98, R98, 1 ;  /* 0x3f80000062627421 */ /* 0x001fce0000010000 */
[----:B------:R0:W4:Y:S01]  /*3e80*/  MUFU.EX2 R59, R63 ;  /* 0x0000003f003b7308 */ /* 0x0001220000000800 */
[----:B--2---:R-:W-:Y:S01]  /*3e90*/  FADD.FTZ R154, R58, 1 ;  /* 0x3f8000003a9a7421 */ /* 0x004fe20000010000 */
[----:B-1----:R-:W-:Y:S01]  /*3ea0*/  FMUL.FTZ R106, R106, R153 ;  /* 0x000000996a6a7220 */ /* 0x002fe20000410000 */
[----:B------:R-:W-:-:S05]  /*3eb0*/  FMUL.FTZ R58, R80, -1.4426950216293334961 ;  /* 0xbfb8aa3b503a7820 */ /* 0x000fca0000410000 */
[----:B------:R-:W-:Y:S01]  /*3ec0*/  MUFU.EX2 R55, R55 ;  /* 0x0000003700377308 */ /* 0x000fe20000000800 */
[----:B---3--:R-:W-:Y:S01]  /*3ed0*/  FMUL.FTZ R70, R70, R157 ;  /* 0x0000009d46467220 */ /* 0x008fe20000410000 */
[----:B0-----:R-:W-:-:S06]  /*3ee0*/  FMUL.FTZ R63, R139, -1.4426950216293334961 ;  /* 0xbfb8aa3b8b3f7820 */ /* 0x001fcc0000410000 */
[----:B------:R-:W0:Y:S01]  /*3ef0*/  MUFU.EX2 R60, R60 ;  /* 0x0000003c003c7308 */ /* 0x000e220000000800 */
[----:B----4-:R-:W-:-:S07]  /*3f00*/  FADD.FTZ R153, R59, 1 ;  /* 0x3f8000003b997421 */ /* 0x010fce0000010000 */
[----:B------:R1:W2:Y:S08]  /*3f10*/  MUFU.RCP R156, R119 ;  /* 0x00000077009c7308 */ /* 0x0002b00000001000 */
[----:B------:R-:W-:Y:S01]  /*3f20*/  MUFU.EX2 R136, R155 ;  /* 0x0000009b00887308 */ /* 0x000fe20000000800 */
[----:B0-----:R-:W-:Y:S01]  /*3f30*/  FADD.FTZ R60, R60, 1 ;  /* 0x3f8000003c3c7421 */ /* 0x001fe20000010000 */
[----:B-1----:R-:W-:-:S06]  /*3f40*/  FMUL.FTZ R119, R65, -1.4426950216293334961 ;  /* 0xbfb8aa3b41777820 */ /* 0x002fcc0000410000 */
[----:B------:R0:W1:Y:S01]  /*3f50*/  MUFU.RCP R155, R154 ;  /* 0x0000009a009b7308 */ /* 0x0000620000001000 */
[----:B--2---:R-:W-:Y:S01]  /*3f60*/  FMUL.FTZ R94, R111, R156 ;  /* 0x0000009c6f5e7220 */ /* 0x004fe20000410000 */
[----:B------:R-:W-:-:S04]  /*3f70*/  FMUL.FTZ R111, R133, -1.4426950216293334961 ;  /* 0xbfb8aa3b856f7820 */ /* 0x000fc80000410000 */
[----:B------:R-:W-:Y:S02]  /*3f80*/  F2FP.BF16.F32.PACK_AB R3, R94, R3 ;  /* 0x000000035e03723e */ /* 0x000fe400000010ff */
[----:B------:R-:W-:Y:S01]  /*3f90*/  MUFU.EX2 R54, R54 ;  /* 0x0000003600367308 */ /* 0x000fe20000000800 */
[----:B0-----:R-:W-:Y:S01]  /*3fa0*/  FADD.FTZ R154, R55, 1 ;  /* 0x3f800000379a7421 */ /* 0x001fe20000010000 */
[----:B------:R-:W-:-:S06]  /*3fb0*/  FMUL.FTZ R55, R126, -1.4426950216293334961 ;  /* 0xbfb8aa3b7e377820 */ /* 0x000fcc0000410000 */
[----:B------:R-:W-:Y:S01]  /*3fc0*/  MUFU.EX2 R82, R82 ;  /* 0x0000005200527308 */ /* 0x000fe20000000800 */
[----:B-1----:R-:W-:-:S07]  /*3fd0*/  FMUL.FTZ R68, R68, R155 ;  /* 0x0000009b44447220 */ /* 0x002fce0000410000 */
[----:B------:R0:W1:Y:S08]  /*3fe0*/  MUFU.RCP R157, R132 ;  /* 0x00000084009d7308 */ /* 0x0000700000001000 */
[----:B------:R-:W2:Y:S01]  /*3ff0*/  MUFU.EX2 R88, R88 ;  /* 0x0000005800587308 */ /* 0x000ea20000000800 */
[----:B0-----:R-:W-:-:S07]  /*4000*/  FMUL.FTZ R132, R87, -1.4426950216293334961 ;  /* 0xbfb8aa3b57847820 */ /* 0x001fce0000410000 */
[----:B------:R-:W-:Y:S01]  /*4010*/  MUFU.EX2 R95, R95 ;  /* 0x0000005f005f7308 */ /* 0x000fe20000000800 */
[----:B-1----:R-:W-:-:S07]  /*4020*/  FMUL.FTZ R140, R140, R157 ;  /* 0x0000009d8c8c7220 */ /* 0x002fce0000410000 */
[----:B------:R0:W1:Y:S01]  /*4030*/  MUFU.RCP R156, R153 ;  /* 0x00000099009c7308 */ /* 0x0000620000001000 */
[----:B--2---:R-:W-:-:S07]  /*4040*/  FADD.FTZ R88, R88, 1 ;  /* 0x3f80000058587421 */ /* 0x004fce0000010000 */
[----:B------:R-:W2:Y:S01]  /*4050*/  MUFU.RCP R98, R98 ;  /* 0x0000006200627308 */ /* 0x000ea20000001000 */
[----:B0-----:R-:W-:Y:S01]  /*4060*/  FADD.FTZ R153, R54, 1 ;  /* 0x3f80000036997421 */ /* 0x001fe20000010000 */
[----:B------:R-:W-:-:S06]  /*4070*/  FMUL.FTZ R54, R77, -1.4426950216293334961 ;  /* 0xbfb8aa3b4d367820 */ /* 0x000fcc0000410000 */
[----:B------:R0:W3:Y:S01]  /*4080*/  MUFU.RCP R155, R154 ;  /* 0x0000009a009b7308 */ /* 0x0000e20000001000 */
[----:B-1----:R-:W-:-:S05]  /*4090*/  FMUL.FTZ R141, R141, R156 ;  /* 0x0000009c8d8d7220 */ /* 0x002fca0000410000 */
[----:B------:R-:W-:Y:S02]  /*40a0*/  F2FP.BF16.F32.PACK_AB R140, R141, R140 ;  /* 0x0000008c8d8c723e */ /* 0x000fe400000010ff */
[----:B------:R-:W1:Y:S01]  /*40b0*/  MUFU.EX2 R56, R56 ;  /* 0x0000003800387308 */ /* 0x000e620000000800 */
[----:B0-----:R-:W-:Y:S01]  /*40c0*/  FADD.FTZ R154, R82, 1 ;  /* 0x3f800000529a7421 */ /* 0x001fe20000010000 */
[----:B--2---:R-:W-:Y:S01]  /*40d0*/  FMUL.FTZ R105, R105, R98 ;  /* 0x0000006269697220 */ /* 0x004fe20000410000 */
[----:B------:R-:W-:Y:S01]  /*40e0*/  FMUL.FTZ R98, R148, -1.4426950216293334961 ;  /* 0xbfb8aa3b94627820 */ /* 0x000fe20000410000 */
[----:B------:R-:W-:-:S03]  /*40f0*/  FMUL.FTZ R82, R125, -1.4426950216293334961 ;  /* 0xbfb8aa3b7d527820 */ /* 0x000fc60000410000 */
[----:B------:R-:W-:Y:S01]  /*4100*/  F2FP.BF16.F32.PACK_AB R105, R108, R105 ;  /* 0x000000696c69723e */ /* 0x000fe200000010ff */
[----:B------:R-:W0:Y:S01]  /*4110*/  MUFU.RCP R60, R60 ;  /* 0x0000003c003c7308 */ /* 0x000e220000001000 */
[----:B---3--:R-:W-:-:S07]  /*4120*/  FMUL.FTZ R66, R66, R155 ;  /* 0x0000009b42427220 */ /* 0x008fce0000410000 */
[----:B------:R-:W2:Y:S01]  /*4130*/  MUFU.RCP R158, R153 ;  /* 0x00000099009e7308 */ /* 0x000ea20000001000 */
[----:B-1----:R-:W-:Y:S01]  /*4140*/  FADD.FTZ R155, R56, 1 ;  /* 0x3f800000389b7421 */ /* 0x002fe20000010000 */
[----:B------:R-:W-:-:S06]  /*4150*/  FMUL.FTZ R56, R76, -1.4426950216293334961 ;  /* 0xbfb8aa3b4c387820 */ /* 0x000fcc0000410000 */
[----:B------:R1:W3:Y:S01]  /*4160*/  MUFU.RCP R157, R154 ;  /* 0x0000009a009d7308 */ /* 0x0002e20000001000 */
[----:B0-----:R-:W-:-:S05]  /*4170*/  FMUL.FTZ R103, R103, R60 ;  /* 0x0000003c67677220 */ /* 0x001fca0000410000 */
[----:B------:R-:W-:Y:S02]  /*4180*/  F2FP.BF16.F32.PACK_AB R68, R103, R68 ;  /* 0x000000446744723e */ /* 0x000fe400000010ff */
[----:B------:R-:W0:Y:S01]  /*4190*/  MUFU.RCP R88, R88 ;  /* 0x0000005800587308 */ /* 0x000e220000001000 */
[----:B-1----:R-:W-:Y:S01]  /*41a0*/  FADD.FTZ R154, R95, 1 ;  /* 0x3f8000005f9a7421 */ /* 0x002fe20000010000 */
[----:B--2---:R-:W-:Y:S01]  /*41b0*/  FMUL.FTZ R60, R61, R158 ;  /* 0x0000009e3d3c7220 */ /* 0x004fe20000410000 */
[----:B------:R-:W-:Y:S01]  /*41c0*/  FMUL.FTZ R61, R145, -1.4426950216293334961 ;  /* 0xbfb8aa3b913d7820 */ /* 0x000fe20000410000 */
[----:B------:R-:W-:-:S04]  /*41d0*/  FMUL.FTZ R95, R123, -1.4426950216293334961 ;  /* 0xbfb8aa3b7b5f7820 */ /* 0x000fc80000410000 */
[----:B------:R-:W1:Y:S01]  /*41e0*/  MUFU.RCP R154, R154 ;  /* 0x0000009a009a7308 */ /* 0x000e620000001000 */
[----:B---3--:R-:W-:-:S07]  /*41f0*/  FMUL.FTZ R138, R138, R157 ;  /* 0x0000009d8a8a7220 */ /* 0x008fce0000410000 */
[----:B------:R2:W3:Y:S01]  /*4200*/  MUFU.RCP R158, R155 ;  /* 0x0000009b009e7308 */ /* 0x0004e20000001000 */
[----:B0-----:R-:W-:-:S07]  /*4210*/  FMUL.FTZ R101, R101, R88 ;  /* 0x0000005865657220 */ /* 0x001fce0000410000 */
[----:B------:R-:W0:Y:S01]  /*4220*/  MUFU.EX2 R99, R99 ;  /* 0x0000006300637308 */ /* 0x000e220000000800 */
[----:B-1----:R-:W-:Y:S01]  /*4230*/  FMUL.FTZ R88, R67, R154 ;  /* 0x0000009a43587220 */ /* 0x002fe20000410000 */
[----:B------:R-:W-:Y:S01]  /*4240*/  FMUL.FTZ R154, R122, -1.4426950216293334961 ;  /* 0xbfb8aa3b7a9a7820 */ /* 0x000fe20000410000 */
[----:B------:R-:W-:Y:S01]  /*4250*/  FMUL.FTZ R67, R143, -1.4426950216293334961 ;  /* 0xbfb8aa3b8f437820 */ /* 0x000fe20000410000 */
[----:B--2---:R-:W-:-:S04]  /*4260*/  FMUL.FTZ R155, R74, -1.4426950216293334961 ;  /* 0xbfb8aa3b4a9b7820 */ /* 0x004fc80000410000 */
[----:B------:R-:W1:Y:S01]  /*4270*/  MUFU.EX2 R98, R98 ;  /* 0x0000006200627308 */ /* 0x000e620000000800 */
[----:B---3--:R-:W-:-:S05]  /*4280*/  FMUL.FTZ R81, R81, R158 ;  /* 0x0000009e51517220 */ /* 0x008fca0000410000 */
[----:B------:R-:W-:Y:S02]  /*4290*/  F2FP.BF16.F32.PACK_AB R81, R81, R138 ;  /* 0x0000008a5151723e */ /* 0x000fe400000010ff */
        /* <DEDUP_REMOVED lines=23> */
[----:B--2---:R-:W-:Y:S01]  /*4410*/  FMUL.FTZ R77, R77, R54 ;  /* 0x000000364d4d7220 */ /* 0x004fe20000410000 */
[----:B------:R-:W-:Y:S02]  /*4420*/  IADD3 R54, P1, R29, UR6, RZ ;  /* 0x000000061d367c10 */ /* 0x000fe4000ff3e0ff */
[----:B------:R-:W-:-:S04]  /*4430*/  PRMT R29, R91, 0x7632, R29 ;  /* 0x000076325b1d7816 */ /* 0x000fc8000000001d */
[----:B------:R-:W2:Y:S01]  /*4440*/  MUFU.EX2 R89, R89 ;  /* 0x0000005900597308 */ /* 0x000ea20000000800 */
[----:B0-----:R-:W-:Y:S01]  /*4450*/  FMUL.FTZ R126, R126, R55 ;  /* 0x000000377e7e7220 */ /* 0x001fe20000410000 */
[----:B------:R-:W-:Y:S02]  /*4460*/  IADD3.X R55, R30, UR7, RZ, P1, !PT ;  /* 0x000000071e377c10 */ /* 0x000fe40008ffe4ff */
[----:B------:R-:W-:Y:S02]  /*4470*/  IADD3 R30, P1, R31, UR6, RZ ;  /* 0x000000061f1e7c10 */ /* 0x000fe4000ff3e0ff */
[----:B------:R-:W-:Y:S01]  /*4480*/  F2FP.BF16.F32.PACK_AB R77, R126, R77 ;  /* 0x0000004d7e4d723e */ /* 0x000fe200000010ff */
[----:B------:R0:W-:Y:S01]  /*4490*/  STG.E.U16 desc[UR10][R54.64+0x2], R29 ;  /* 0x0000021d36007986 */ /* 0x0001e2000c10150a */
[----:B------:R-:W3:Y:S01]  /*44a0*/  MUFU.EX2 R96, R96 ;  /* 0x0000006000607308 */ /* 0x000ee20000000800 */
[----:B-1----:R-:W-:Y:S01]  /*44b0*/  FMUL.FTZ R71, R71, R130 ;  /* 0x0000008247477220 */ /* 0x002fe20000410000 */
[----:B------:R-:W-:Y:S01]  /*44c0*/  FMUL.FTZ R130, R150, -1.4426950216293334961 ;  /* 0xbfb8aa3b96827820 */ /* 0x000fe20000410000 */
[----:B------:R-:W-:Y:S01]  /*44d0*/  IADD3.X R31, R32, UR7, RZ, P1, !PT ;  /* 0x00000007201f7c10 */ /* 0x000fe20008ffe4ff */
[----:B------:R-:W-:Y:S01]  /*44e0*/  STG.E.U16 desc[UR10][R54.64], R91 ;  /* 0x0000005b36007986 */ /* 0x000fe2000c10150a */
[----:B------:R-:W-:-:S02]  /*44f0*/  IADD3 R32, P1, R33, UR6, RZ ;  /* 0x0000000621207c10 */ /* 0x000fc4000ff3e0ff */
[----:B------:R-:W-:Y:S01]  /*4500*/  F2FP.BF16.F32.PACK_AB R71, R106, R71 ;  /* 0x000000476a47723e */ /* 0x000fe200000010ff */
[----:B------:R1:W4:Y:S01]  /*4510*/  MUFU.RCP R156, R63 ;  /* 0x0000003f009c7308 */ /* 0x0003220000001000 */
[----:B--2---:R-:W-:Y:S01]  /*4520*/  FADD.FTZ R153, R89, 1 ;  /* 0x3f80000059997421 */ /* 0x004fe20000010000 */
[----:B------:R-:W-:Y:S01]  /*4530*/  IADD3.X R33, R34, UR7, RZ, P1, !PT ;  /* 0x0000000722217c10 */ /* 0x000fe20008ffe4ff */
[----:B------:R-:W-:Y:S01]  /*4540*/  STG.E.U16 desc[UR10][R54.64+0x4], R90 ;  /* 0x0000045a36007986 */ /* 0x000fe2000c10150a */
[----:B0-----:R-:W-:Y:S02]  /*4550*/  PRMT R29, R107, 0x7632, R29 ;  /* 0x000076326b1d7816 */ /* 0x001fe4000000001d */
[----:B------:R-:W-:Y:S02]  /*4560*/  IADD3 R34, P1, R35, UR6, RZ ;  /* 0x0000000623227c10 */ /* 0x000fe4000ff3e0ff */
[----:B------:R-:W0:Y:S01]  /*4570*/  MUFU.EX2 R86, R86 ;  /* 0x0000005600567308 */ /* 0x000e220000000800 */
[----:B---3--:R-:W-:Y:S01]  /*4580*/  FADD.FTZ R96, R96, 1 ;  /* 0x3f80000060607421 */ /* 0x008fe20000010000 */
[----:B------:R-:W-:Y:S01]  /*4590*/  IADD3.X R35, R36, UR7, RZ, P1, !PT ;  /* 0x0000000724237c10 */ /* 0x000fe20008ffe4ff */
[----:B-1----:R-:W-:-:S05]  /*45a0*/  FMUL.FTZ R63, R85, -1.4426950216293334961 ;  /* 0xbfb8aa3b553f7820 */ /* 0x002fca0000410000 */
[----:B------:R-:W1:Y:S01]  /*45b0*/  MUFU.RCP R69, R69 ;  /* 0x0000004500457308 */ /* 0x000e620000001000 */
[----:B----4-:R-:W-:-:S05]  /*45c0*/  FMUL.FTZ R139, R139, R156 ;  /* 0x0000009c8b8b7220 */ /* 0x010fca0000410000 */
[----:B------:R-:W-:Y:S02]  /*45d0*/  F2FP.BF16.F32.PACK_AB R60, R60, R139 ;  /* 0x0000008b3c3c723e */ /* 0x000fe400000010ff */
[----:B------:R-:W2:Y:S01]  /*45e0*/  MUFU.RCP R131, R131 ;  /* 0x0000008300837308 */ /* 0x000ea20000001000 */
[----:B0-----:R-:W-:Y:S01]  /*45f0*/  FADD.FTZ R156, R86, 1 ;  /* 0x3f800000569c7421 */ /* 0x001fe20000010000 */
[----:B------:R-:W-:-:S06]  /*4600*/  FMUL.FTZ R86, R144, -1.4426950216293334961 ;  /* 0xbfb8aa3b90567820 */ /* 0x000fcc0000410000 */
[----:B------:R-:W-:Y:S01]  /*4610*/  MUFU.EX2 R92, R92 ;  /* 0x0000005c005c7308 */ /* 0x000fe20000000800 */
[----:B-1----:R-:W-:Y:S01]  /*4620*/  FMUL.FTZ R69, R62, R69 ;  /* 0x000000453e457220 */ /* 0x002fe20000410000 */
[----:B------:R-:W-:-:S05]  /*4630*/  PRMT R62, R90, 0x7632, R62 ;  /* 0x000076325a3e7816 */ /* 0x000fca000000003e */
[----:B------:R0:W-:Y:S01]  /*4640*/  STG.E.U16 desc[UR10][R54.64+0x6], R62 ;  /* 0x0000063e36007986 */ /* 0x0001e2000c10150a */
[----:B------:R-:W1:Y:S01]  /*4650*/  MUFU.RCP R73, R154 ;  /* 0x0000009a00497308 */ /* 0x000e620000001000 */
[----:B--2---:R-:W-:Y:S01]  /*4660*/  FMUL.FTZ R59, R104, R131 ;  /* 0x00000083683b7220 */ /* 0x004fe20000410000 */
[----:B------:R-:W-:Y:S01]  /*4670*/  FMUL.FTZ R104, R127, -1.4426950216293334961 ;  /* 0xbfb8aa3b7f687820 */ /* 0x000fe20000410000 */
[----:B------:R-:W-:Y:S01]  /*4680*/  FMUL.FTZ R131, R146, -1.4426950216293334961 ;  /* 0xbfb8aa3b92837820 */ /* 0x000fe20000410000 */
[----:B------:R2:W-:Y:S02]  /*4690*/  STG.E.U16 desc[UR10][R30.64], R3 ;  /* 0x000000031e007986 */ /* 0x0005e4000c10150a */
[----:B------:R-:W-:Y:S02]  /*46a0*/  F2FP.BF16.F32.PACK_AB R59, R59, R70 ;  /* 0x000000463b3b723e */ /* 0x000fe400000010ff */
[----:B------:R-:W3:Y:S01]  /*46b0*/  MUFU.EX2 R111, R111 ;  /* 0x0000006f006f7308 */ /* 0x000ee20000000800 */
[----:B------:R-:W-:Y:S01]  /*46c0*/  STG.E.U16 desc[UR10][R30.64+0x4], R107 ;  /* 0x0000046b1e007986 */ /* 0x000fe2000c10150a */
[----:B0-----:R-:W-:-:S03]  /*46d0*/  PRMT R55, R72, 0x7632, R55 ;  /* 0x0000763248377816 */ /* 0x001fc60000000037 */
[----:B------:R0:W-:Y:S03]  /*46e0*/  STG.E.U16 desc[UR10][R30.64+0x6], R29 ;  /* 0x0000061d1e007986 */ /* 0x0001e6000c10150a */
[----:B------:R-:W4:Y:S01]  /*46f0*/  MUFU.EX2 R93, R93 ;  /* 0x0000005d005d7308 */ /* 0x000f220000000800 */
[----:B-1----:R-:W-:Y:S01]  /*4700*/  FMUL.FTZ R122, R122, R73 ;  /* 0x000000497a7a7220 */ /* 0x002fe20000410000 */
[----:B------:R-:W-:Y:S02]  /*4710*/  PRMT R73, R3, 0x7632, R73 ;  /* 0x0000763203497816 */ /* 0x000fe40000000049 */
[----:B--2---:R-:W-:-:S03]  /*4720*/  PRMT R3, R105, 0x7632, R3 ;  /* 0x0000763269037816 */ /* 0x004fc60000000003 */
[----:B------:R1:W-:Y:S01]  /*4730*/  STG.E.U16 desc[UR10][R30.64+0x2], R73 ;  /* 0x000002491e007986 */ /* 0x0003e2000c10150a */
[----:B------:R-:W2:Y:S01]  /*4740*/  MUFU.EX2 R119, R119 ;  /* 0x0000007700777308 */ /* 0x000ea20000000800 */
[----:B---3--:R-:W-:Y:S01]  /*4750*/  FADD.FTZ R160, R111, 1 ;  /* 0x3f8000006fa07421 */ /* 0x008fe20000010000 */
[----:B0-----:R-:W-:Y:S01]  /*4760*/  PRMT R29, R124, 0x7632, R29 ;  /* 0x000076327c1d7816 */ /* 0x001fe2000000001d */
[----:B------:R-:W-:Y:S04]  /*4770*/  STG.E.U16 desc[UR10][R32.64], R72 ;  /* 0x0000004820007986 */ /* 0x000fe8000c10150a */
[----:B------:R-:W-:Y:S01]  /*4780*/  STG.E.U16 desc[UR10][R32.64+0x2], R55 ;  /* 0x0000023720007986 */ /* 0x000fe2000c10150a */
[----:B------:R0:W3:Y:S01]  /*4790*/  MUFU.RCP R89, R153 ;  /* 0x0000009900597308 */ /* 0x0000e20000001000 */
[----:B----4-:R-:W-:Y:S01]  /*47a0*/  FADD.FTZ R93, R93, 1 ;  /* 0x3f8000005d5d7421 */ /* 0x010fe20000010000 */
[----:B-1----:R-:W-:Y:S01]  /*47b0*/  PRMT R31, R71, 0x7632, R31 ;  /* 0x00007632471f7816 */ /* 0x002fe2000000001f */
[----:B------:R-:W-:Y:S01]  /*47c0*/  STG.E.U16 desc[UR10][R32.64+0x4], R105 ;  /* 0x0000046920007986 */ /* 0x000fe2000c10150a */
[----:B------:R-:W-:-:S04]  /*47d0*/  IADD3 R30, P1, R37, UR6, RZ ;  /* 0x00000006251e7c10 */ /* 0x000fc8000ff3e0ff */
[----:B------:R-:W1:Y:S01]  /*47e0*/  MUFU.EX2 R130, R130 ;  /* 0x0000008200827308 */ /* 0x000e620000000800 */
[----:B0-----:R-:W-:Y:S01]  /*47f0*/  FADD.FTZ R153, R92, 1 ;  /* 0x3f8000005c997421 */ /* 0x001fe20000010000 */
[----:B------:R0:W-:Y:S01]  /*4800*/  STG.E.U16 desc[UR10][R32.64+0x6], R3 ;  /* 0x0000060320007986 */ /* 0x0001e2000c10150a */
[----:B--2---:R-:W-:Y:S01]  /*4810*/  FADD.FTZ R119, R119, 1 ;  /* 0x3f80000077777421 */ /* 0x004fe20000010000 */
[----:B------:R-:W-:Y:S02]  /*4820*/  FMUL.FTZ R92, R75, -1.4426950216293334961 ;  /* 0xbfb8aa3b4b5c7820 */ /* 0x000fe40000410000 */
[----:B------:R2:W-:Y:S02]  /*4830*/  STG.E.U16 desc[UR10][R34.64+0x2], R31 ;  /* 0x0000021f22007986 */ /* 0x0005e4000c10150a */
[----:B------:R-:W4:Y:S01]  /*4840*/  MUFU.EX2 R134, R134 ;  /* 0x0000008600867308 */ /* 0x000f220000000800 */
[----:B---3--:R-:W-:Y:S01]  /*4850*/  FMUL.FTZ R89, R102, R89 ;  /* 0x0000005966597220 */ /* 0x008fe20000410000 */
[----:B------:R-:W-:Y:S01]  /*4860*/  FMUL.FTZ R102, R84, -1.4426950216293334961 ;  /* 0xbfb8aa3b54667820 */ /* 0x000fe20000410000 */
[----:B------:R-:W-:Y:S01]  /*4870*/  STG.E.U16 desc[UR10][R34.64], R71 ;  /* 0x0000004722007986 */ /* 0x000fe2000c10150a */
[----:B0-----:R-:W-:-:S03]  /*4880*/  PRMT R33, R59, 0x7632, R33 ;  /* 0x000076323b217816 */ /* 0x001fc60000000021 */
[----:B------:R-:W-:Y:S01]  /*4890*/  STG.E.U16 desc[UR10][R34.64+0x4], R124 ;  /* 0x0000047c22007986 */ /* 0x000fe2000c10150a */
[----:B------:R-:W0:Y:S01]  /*48a0*/  MUFU.RCP R159, R156 ;  /* 0x0000009c009f7308 */ /* 0x000e220000001000 */
[----:B-1----:R-:W-:Y:S01]  /*48b0*/  FADD.FTZ R111, R130, 1 ;  /* 0x3f800000826f7421 */ /* 0x002fe20000010000 */
[----:B--2---:R-:W-:Y:S01]  /*48c0*/  IADD3.X R31, R38, UR7, RZ, P1, !PT ;  /* 0x00000007261f7c10 */ /* 0x004fe20008ffe4ff */
[----:B------:R1:W-:Y:S01]  /*48d0*/  STG.E.U16 desc[UR10][R34.64+0x6], R29 ;  /* 0x0000061d22007986 */ /* 0x0003e2000c10150a */
[----:B------:R-:W-:Y:S01]  /*48e0*/  IADD3 R32, P1, R39, UR6, RZ ;  /* 0x0000000627207c10 */ /* 0x000fe2000ff3e0ff */
[----:B------:R-:W-:Y:S01]  /*48f0*/  FADD.FTZ R130, R136, 1 ;  /* 0x3f80000088827421 */ /* 0x000fe20000010000 */
[----:B------:R-:W-:Y:S01]  /*4900*/  PRMT R3, R140, 0x7632, R3 ;  /* 0x000076328c037816 */ /* 0x000fe20000000003 */
[----:B------:R2:W-:Y:S01]  /*4910*/  STG.E.U16 desc[UR10][R30.64+0x2], R33 ;  /* 0x000002211e007986 */ /* 0x0005e2000c10150a */
[----:B------:R-:W3:Y:S01]  /*4920*/  MUFU.RCP R96, R96 ;  /* 0x0000006000607308 */ /* 0x000ee20000001000 */
[----:B----4-:R-:W-:Y:S01]  /*4930*/  FADD.FTZ R120, R134, 1 ;  /* 0x3f80000086787421 */ /* 0x010fe20000010000 */
[----:B------:R-:W-:Y:S01]  /*4940*/  F2FP.BF16.F32.PACK_AB R66, R89, R66 ;  /* 0x000000425942723e */ /* 0x000fe200000010ff */
[----:B------:R-:W-:Y:S01]  /*4950*/  STG.E.U16 desc[UR10][R30.64], R59 ;  /* 0x0000003b1e007986 */ /* 0x000fe2000c10150a */
[----:B-1----:R-:W-:-:S04]  /*4960*/  PRMT R35, R68, 0x7632, R35 ;  /* 0x0000763244237816 */ /* 0x002fc80000000023 */
[----:B------:R1:W4:Y:S01]  /*4970*/  MUFU.RCP R156, R153 ;  /* 0x00000099009c7308 */ /* 0x0003220000001000 */
[----:B0-----:R-:W-:Y:S01]  /*4980*/  FMUL.FTZ R64, R64, R159 ;  /* 0x0000009f40407220 */ /* 0x001fe20000410000 */
[----:B------:R-:W-:Y:S01]  /*4990*/  STG.E.U16 desc[UR10][R30.64+0x4], R140 ;  /* 0x0000048c1e007986 */ /* 0x000fe2000c10150a */
[----:B--2---:R-:W-:Y:S02]  /*49a0*/  IADD3.X R33, R40, UR7, RZ, P1, !PT ;  /* 0x0000000728217c10 */ /* 0x004fe40008ffe4ff */
[----:B------:R-:W-:Y:S01]  /*49b0*/  IADD3 R34, P1, R41, UR6, RZ ;  /* 0x0000000629227c10 */ /* 0x000fe2000ff3e0ff */
[----:B------:R0:W-:Y:S01]  /*49c0*/  STG.E.U16 desc[UR10][R30.64+0x6], R3 ;  /* 0x000006031e007986 */ /* 0x0001e2000c10150a */
[----:B------:R-:W-:Y:S01]  /*49d0*/  PRMT R29, R60, 0x7632, R29 ;  /* 0x000076323c1d7816 */ /* 0x000fe2000000001d */
[----:B------:R-:W2:Y:S01]  /*49e0*/  MUFU.EX2 R142, R142 ;  /* 0x0000008e008e7308 */ /* 0x000ea20000000800 */
[----:B---3--:R-:W-:Y:S01]  /*49f0*/  FMUL.FTZ R57, R57, R96 ;  /* 0x0000006039397220 */ /* 0x008fe20000410000 */
[----:B-1----:R-:W-:Y:S01]  /*4a00*/  FMUL.FTZ R153, R128, -1.4426950216293334961 ;  /* 0xbfb8aa3b80997820 */ /* 0x002fe20000410000 */
[----:B------:R-:W-:Y:S01]  /*4a10*/  FMUL.FTZ R96, R151, -1.4426950216293334961 ;  /* 0xbfb8aa3b97607820 */ /* 0x000fe20000410000 */
[----:B------:R1:W-:Y:S01]  /*4a20*/  STG.E.U16 desc[UR10][R32.64+0x2], R35 ;  /* 0x0000022320007986 */ /* 0x0003e2000c10150a */
[----:B------:R-:W-:-:S03]  /*4a30*/  F2FP.BF16.F32.PACK_AB R64, R101, R64 ;  /* 0x000000406540723e */ /* 0x000fc600000010ff */
[----:B------:R-:W-:Y:S01]  /*4a40*/  MUFU.EX2 R58, R58 ;  /* 0x0000003a003a7308 */ /* 0x000fe20000000800 */
[----:B----4-:R-:W-:Y:S01]  /*4a50*/  FMUL.FTZ R137, R137, R156 ;  /* 0x0000009c89897220 */ /* 0x010fe20000410000 */
[----:B------:R-:W-:Y:S01]  /*4a60*/  FMUL.FTZ R156, R83, -1.4426950216293334961 ;  /* 0xbfb8aa3b539c7820 */ /* 0x000fe20000410000 */
[----:B0-----:R-:W-:Y:S01]  /*4a70*/  PRMT R31, R66, 0x7632, R31 ;  /* 0x00007632421f7816 */ /* 0x001fe2000000001f */
[----:B------:R-:W-:Y:S01]  /*4a80*/  STG.E.U16 desc[UR10][R32.64], R68 ;  /* 0x0000004420007986 */ /* 0x000fe2000c10150a */
[----:B------:R-:W-:Y:S02]  /*4a90*/  PRMT R3, R81, 0x7632, R3 ;  /* 0x0000763251037816 */ /* 0x000fe40000000003 */
[----:B------:R-:W-:Y:S01]  /*4aa0*/  F2FP.BF16.F32.PACK_AB R88, R88, R137 ;  /* 0x000000895858723e */ /* 0x000fe200000010ff */
[----:B------:R-:W-:Y:S01]  /*4ab0*/  MUFU.EX2 R104, R104 ;  /* 0x0000006800687308 */ /* 0x000fe20000000800 */
[----:B--2---:R-:W-:Y:S01]  /*4ac0*/  FADD.FTZ R134, R142, 1 ;  /* 0x3f8000008e867421 */ /* 0x004fe20000010000 */
[----:B-1----:R-:W-:Y:S01]  /*4ad0*/  IADD3.X R35, R42, UR7, RZ, P1, !PT ;  /* 0x000000072a237c10 */ /* 0x002fe20008ffe4ff */
[----:B------:R-:W-:Y:S01]  /*4ae0*/  STG.E.U16 desc[UR10][R32.64+0x4], R60 ;  /* 0x0000043c20007986 */ /* 0x000fe2000c10150a */
[----:B------:R-:W-:-:S03]  /*4af0*/  IADD3 R30, P1, R43, UR6, RZ ;  /* 0x000000062b1e7c10 */ /* 0x000fc6000ff3e0ff */
[----:B------:R0:W-:Y:S01]  /*4b00*/  STG.E.U16 desc[UR10][R32.64+0x6], R29 ;  /* 0x0000061d20007986 */ /* 0x0001e2000c10150a */
[----:B------:R-:W1:Y:S03]  /*4b10*/  MUFU.EX2 R131, R131 ;  /* 0x0000008300837308 */ /* 0x000e660000000800 */
[----:B------:R2:W-:Y:S04]  /*4b20*/  STG.E.U16 desc[UR10][R34.64+0x2], R31 ;  /* 0x0000021f22007986 */ /* 0x0005e8000c10150a */
[----:B------:R-:W-:Y:S01]  /*4b30*/  STG.E.U16 desc[UR10][R34.64], R66 ;  /* 0x0000004222007986 */ /* 0x000fe2000c10150a */
[----:B------:R-:W-:Y:S01]  /*4b40*/  MUFU.EX2 R132, R132 ;  /* 0x0000008400847308 */ /* 0x000fe20000000800 */
[----:B0-----:R-:W-:-:S02]  /*4b50*/  PRMT R33, R64, 0x7632, R33 ;  /* 0x0000763240217816 */ /* 0x001fc40000000021 */
[----:B------:R-:W-:Y:S01]  /*4b60*/  STG.E.U16 desc[UR10][R34.64+0x4], R81 ;  /* 0x0000045122007986 */ /* 0x000fe2000c10150a */
[----:B------:R-:W-:Y:S02]  /*4b70*/  PRMT R29, R88, 0x7632, R29 ;  /* 0x00007632581d7816 */ /* 0x000fe4000000001d */
[----:B--2---:R-:W-:Y:S02]  /*4b80*/  IADD3.X R31, R44, UR7, RZ, P1, !PT ;  /* 0x000000072c1f7c10 */ /* 0x004fe40008ffe4ff */
[----:B------:R-:W0:Y:S01]  /*4b90*/  MUFU.RCP R158, R158 ;  /* 0x0000009e009e7308 */ /* 0x000e220000001000 */
[----:B-1----:R-:W-:Y:S01]  /*4ba0*/  FADD.FTZ R131, R131, 1 ;  /* 0x3f80000083837421 */ /* 0x002fe20000010000 */
[----:B------:R-:W-:Y:S01]  /*4bb0*/  IADD3 R32, P1, R45, UR6, RZ ;  /* 0x000000062d207c10 */ /* 0x000fe2000ff3e0ff */
[----:B------:R-:W-:Y:S04]  /*4bc0*/  STG.E.U16 desc[UR10][R34.64+0x6], R3 ;  /* 0x0000060322007986 */ /* 0x000fe8000c10150a */
[----:B------:R1:W-:Y:S01]  /*4bd0*/  STG.E.U16 desc[UR10][R30.64+0x2], R33 ;  /* 0x000002211e007986 */ /* 0x0003e2000c10150a */
[----:B------:R-:W-:Y:S03]  /*4be0*/  MUFU.EX2 R61, R61 ;  /* 0x0000003d003d7308 */ /* 0x000fe60000000800 */
[----:B------:R-:W-:Y:S04]  /*4bf0*/  STG.E.U16 desc[UR10][R30.64], R64 ;  /* 0x000000401e007986 */ /* 0x000fe8000c10150a */
[----:B------:R-:W-:Y:S01]  /*4c00*/  STG.E.U16 desc[UR10][R30.64+0x4], R88 ;  /* 0x000004581e007986 */ /* 0x000fe2000c10150a */
[----:B------:R-:W2:Y:S01]  /*4c10*/  MUFU.EX2 R63, R63 ;  /* 0x0000003f003f7308 */ /* 0x000ea20000000800 */
[----:B0-----:R-:W-:Y:S01]  /*4c20*/  FMUL.FTZ R158, R97, R158 ;  /* 0x0000009e619e7220 */ /* 0x001fe20000410000 */
[----:B-1----:R-:W-:Y:S01]  /*4c30*/  IADD3.X R33, R46, UR7, RZ, P1, !PT ;  /* 0x000000072e217c10 */ /* 0x002fe20008ffe4ff */
[----:B------:R-:W-:Y:S01]  /*4c40*/  STG.E.U16 desc[UR10][R30.64+0x6], R29 ;  /* 0x0000061d1e007986 */ /* 0x000fe2000c10150a */
[----:B------:R-:W-:-:S02]  /*4c50*/  IADD3 R34, P1, R47, UR6, RZ ;  /* 0x000000062f227c10 */ /* 0x000fc4000ff3e0ff */
[----:B------:R-:W-:Y:S02]  /*4c60*/  F2FP.BF16.F32.PACK_AB R57, R158, R57 ;  /* 0x000000399e39723e */ /* 0x000fe400000010ff */
[----:B------:R-:W0:Y:S02]  /*4c70*/  MUFU.RCP R160, R160 ;  /* 0x000000a000a07308 */ /* 0x000e240000001000 */
[----:B------:R-:W-:Y:S01]  /*4c80*/  PRMT R35, R57, 0x7632, R35 ;  /* 0x0000763239237816 */ /* 0x000fe20000000023 */
[----:B------:R-:W-:Y:S05]  /*4c90*/  STG.E.U16 desc[UR10][R32.64], R57 ;  /* 0x0000003920007986 */ /* 0x000fea000c10150a */
[----:B------:R1:W3:Y:S01]  /*4ca0*/  MUFU.RCP R162, R119 ;  /* 0x0000007700a27308 */ /* 0x0002e20000001000 */
[----:B--2---:R-:W-:Y:S01]  /*4cb0*/  FADD.FTZ R136, R63, 1 ;  /* 0x3f8000003f887421 */ /* 0x004fe20000010000 */
[----:B------:R2:W-:Y:S06]  /*4cc0*/  STG.E.U16 desc[UR10][R32.64+0x2], R35 ;  /* 0x0000022320007986 */ /* 0x0005ec000c10150a */
[----:B------:R-:W4:Y:S01]  /*4cd0*/  MUFU.RCP R93, R93 ;  /* 0x0000005d005d7308 */ /* 0x000f220000001000 */
[----:B-1----:R-:W-:Y:S01]  /*4ce0*/  FADD.FTZ R119, R58, 1 ;  /* 0x3f8000003a777421 */ /* 0x002fe20000010000 */
[----:B------:R-:W-:Y:S01]  /*4cf0*/  FADD.FTZ R58, R104, 1 ;  /* 0x3f800000683a7421 */ /* 0x000fe20000010000 */
[----:B------:R-:W-:Y:S01]  /*4d00*/  FADD.FTZ R104, R132, 1 ;  /* 0x3f80000084687421 */ /* 0x000fe20000010000 */
[----:B------:R-:W-:Y:S01]  /*4d10*/  FADD.FTZ R132, R61, 1 ;  /* 0x3f8000003d847421 */ /* 0x000fe20000010000 */
[----:B0-----:R-:W-:Y:S01]  /*4d20*/  FMUL.FTZ R160, R133, R160 ;  /* 0x000000a085a07220 */ /* 0x001fe20000410000 */
[----:B--2---:R-:W-:-:S02]  /*4d30*/  IADD3.X R35, R48, UR7, RZ, P1, !PT ;  /* 0x0000000730237c10 */ /* 0x004fc40008ffe4ff */
[----:B------:R-:W0:Y:S01]  /*4d40*/  MUFU.EX2 R56, R56 ;  /* 0x0000003800387308 */ /* 0x000e220000000800 */
[----:B---3--:R-:W-:Y:S01]  /*4d50*/  FMUL.FTZ R65, R65, R162 ;  /* 0x000000a241417220 */ /* 0x008fe20000410000 */
[----:B------:R-:W-:-:S04]  /*4d60*/  IADD3 R30, P1, R49, UR6, RZ ;  /* 0x00000006311e7c10 */ /* 0x000fc8000ff3e0ff */
[----:B------:R-:W-:Y:S02]  /*4d70*/  F2FP.BF16.F32.PACK_AB R65, R65, R160 ;  /* 0x000000a04141723e */ /* 0x000fe400000010ff */
[----:B------:R-:W1:Y:S01]  /*4d80*/  MUFU.EX2 R82, R82 ;  /* 0x0000005200527308 */ /* 0x000e620000000800 */
[----:B----4-:R-:W-:Y:S01]  /*4d90*/  FMUL.FTZ R100, R100, R93 ;  /* 0x0000005d64647220 */ /* 0x010fe20000410000 */
[----:B------:R-:W-:Y:S01]  /*4da0*/  PRMT R3, R65, 0x7632, R3 ;  /* 0x0000763241037816 */ /* 0x000fe20000000003 */
[----:B------:R-:W-:Y:S03]  /*4db0*/  STG.E.U16 desc[UR10][R32.64+0x4], R65 ;  /* 0x0000044120007986 */ /* 0x000fe6000c10150a */
[----:B------:R-:W-:Y:S01]  /*4dc0*/  F2FP.BF16.F32.PACK_AB R69, R100, R69 ;  /* 0x000000456445723e */ /* 0x000fe200000010ff */
[----:B------:R-:W-:Y:S01]  /*4dd0*/  STG.E.U16 desc[UR10][R32.64+0x6], R3 ;  /* 0x0000060320007986 */ /* 0x000fe2000c10150a */
[----:B------:R-:W2:Y:S01]  /*4de0*/  MUFU.EX2 R86, R86 ;  /* 0x0000005600567308 */ /* 0x000ea20000000800 */
[----:B0-----:R-:W-:Y:S01]  /*4df0*/  FADD.FTZ R61, R56, 1 ;  /* 0x3f800000383d7421 */ /* 0x001fe20000010000 */
[----:B------:R-:W-:Y:S01]  /*4e00*/  PRMT R31, R69, 0x7632, R31 ;  /* 0x00007632451f7816 */ /* 0x000fe2000000001f */
[----:B------:R-:W-:Y:S04]  /*4e10*/  STG.E.U16 desc[UR10][R34.64], R69 ;  /* 0x0000004522007986 */ /* 0x000fe8000c10150a */
[----:B------:R0:W-:Y:S01]  /*4e20*/  STG.E.U16 desc[UR10][R34.64+0x2], R31 ;  /* 0x0000021f22007986 */ /* 0x0001e2000c10150a */
[----:B------:R-:W3:Y:S01]  /*4e30*/  MUFU.EX2 R102, R102 ;  /* 0x0000006600667308 */ /* 0x000ee20000000800 */
[----:B-1----:R-:W-:-:S07]  /*4e40*/  FADD.FTZ R56, R82, 1 ;  /* 0x3f80000052387421 */ /* 0x002fce0000010000 */
[----:B------:R-:W1:Y:S01]  /*4e50*/  MUFU.RCP R99, R99 ;  /* 0x0000006300637308 */ /* 0x000e620000001000 */
[----:B--2---:R-:W-:Y:S01]  /*4e60*/  FADD.FTZ R63, R86, 1 ;  /* 0x3f800000563f7421 */ /* 0x004fe20000010000 */
[----:B0-----:R-:W-:Y:S02]  /*4e70*/  IADD3.X R31, R50, UR7, RZ, P1, !PT ;  /* 0x00000007321f7c10 */ /* 0x001fe40008ffe4ff */
[----:B------:R-:W-:-:S04]  /*4e80*/  IADD3 R32, P1, R51, UR6, RZ ;  /* 0x0000000633207c10 */ /* 0x000fc8000ff3e0ff */
[----:B------:R-:W0:Y:S01]  /*4e90*/  MUFU.RCP R111, R111 ;  /* 0x0000006f006f7308 */ /* 0x000e220000001000 */
[----:B---3--:R-:W-:-:S07]  /*4ea0*/  FADD.FTZ R102, R102, 1 ;  /* 0x3f80000066667421 */ /* 0x008fce0000010000 */
[----:B------:R-:W2:Y:S01]  /*4eb0*/  MUFU.RCP R120, R120 ;  /* 0x0000007800787308 */ /* 0x000ea20000001000 */
[----:B-1----:R-:W-:-:S07]  /*4ec0*/  FMUL.FTZ R99, R148, R99 ;  /* 0x0000006394637220 */ /* 0x002fce0000410000 */
[----:B------:R-:W1:Y:S01]  /*4ed0*/  MUFU.EX2 R92, R92 ;  /* 0x0000005c005c7308 */ /* 0x000e620000000800 */
[----:B0-----:R-:W-:-:S05]  /*4ee0*/  FMUL.FTZ R150, R150, R111 ;  /* 0x0000006f96967220 */ /* 0x001fca0000410000 */
[----:B------:R-:W-:Y:S02]  /*4ef0*/  F2FP.BF16.F32.PACK_AB R99, R150, R99 ;  /* 0x000000639663723e */ /* 0x000fe400000010ff */
[----:B------:R-:W0:Y:S01]  /*4f00*/  MUFU.EX2 R95, R95 ;  /* 0x0000005f005f7308 */ /* 0x000e220000000800 */
[----:B--2---:R-:W-:Y:S01]  /*4f10*/  FMUL.FTZ R129, R129, R120 ;  /* 0x0000007881817220 */ /* 0x004fe20000410000 */
[----:B------:R-:W-:Y:S01]  /*4f20*/  PRMT R29, R99, 0x7632, R29 ;  /* 0x00007632631d7816 */ /* 0x000fe2000000001d */
[----:B------:R-:W-:Y:S03]  /*4f30*/  STG.E.U16 desc[UR10][R34.64+0x4], R99 ;  /* 0x0000046322007986 */ /* 0x000fe6000c10150a */
[----:B------:R-:W-:Y:S01]  /*4f40*/  F2FP.BF16.F32.PACK_AB R98, R129, R98 ;  /* 0x000000628162723e */ /* 0x000fe200000010ff */
[----:B------:R-:W-:Y:S01]  /*4f50*/  STG.E.U16 desc[UR10][R34.64+0x6], R29 ;  /* 0x0000061d22007986 */ /* 0x000fe2000c10150a */
[----:B------:R-:W2:Y:S01]  /*4f60*/  MUFU.EX2 R67, R67 ;  /* 0x0000004300437308 */ /* 0x000ea20000000800 */
[----:B-1----:R-:W-:Y:S01]  /*4f70*/  FADD.FTZ R82, R92, 1 ;  /* 0x3f8000005c527421 */ /* 0x002fe20000010000 */
[----:B------:R-:W-:Y:S01]  /*4f80*/  PRMT R33, R98, 0x7632, R33 ;  /* 0x0000763262217816 */ /* 0x000fe20000000021 */
[----:B------:R-:W-:Y:S04]  /*4f90*/  STG.E.U16 desc[UR10][R30.64], R98 ;  /* 0x000000621e007986 */ /* 0x000fe8000c10150a */
[----:B------:R1:W-:Y:S01]  /*4fa0*/  STG.E.U16 desc[UR10][R30.64+0x2], R33 ;  /* 0x000002211e007986 */ /* 0x0003e2000c10150a */
[----:B------:R-:W3:Y:S01]  /*4fb0*/  MUFU.EX2 R155, R155 ;  /* 0x0000009b009b7308 */ /* 0x000ee20000000800 */
[----:B0-----:R-:W-:-:S07]  /*4fc0*/  FADD.FTZ R86, R95, 1 ;  /* 0x3f8000005f567421 */ /* 0x001fce0000010000 */
[----:B------:R-:W0:Y:S01]  /*4fd0*/  MUFU.EX2 R153, R153 ;  /* 0x0000009900997308 */ /* 0x000e220000000800 */
[----:B--2---:R-:W-:Y:S01]  /*4fe0*/  FADD.FTZ R92, R67, 1 ;  /* 0x3f800000435c7421 */ /* 0x004fe20000010000 */
[----:B-1----:R-:W-:Y:S02]  /*4ff0*/  IADD3.X R33, R52, UR7, RZ, P1, !PT ;  /* 0x0000000734217c10 */ /* 0x002fe40008ffe4ff */
[----:B------:R-:W-:-:S04]  /*5000*/  IADD3 R34, P1, R53, UR6, RZ ;  /* 0x0000000635227c10 */ /* 0x000fc8000ff3e0ff */
[----:B------:R-:W1:Y:S01]  /*5010*/  MUFU.EX2 R96, R96 ;  /* 0x0000006000607308 */ /* 0x000e620000000800 */
[----:B---3--:R-:W-:-:S07]  /*5020*/  FADD.FTZ R67, R155, 1 ;  /* 0x3f8000009b437421 */ /* 0x008fce0000010000 */
[----:B------:R-:W2:Y:S01]  /*5030*/  MUFU.EX2 R156, R156 ;  /* 0x0000009c009c7308 */ /* 0x000ea20000000800 */
[----:B0-----:R-:W-:-:S07]  /*5040*/  FADD.FTZ R153, R153, 1 ;  /* 0x3f80000099997421 */ /* 0x001fce0000010000 */
[----:B------:R-:W0:Y:S01]  /*5050*/  MUFU.RCP R130, R130 ;  /* 0x0000008200827308 */ /* 0x000e220000001000 */
[----:B-1----:R-:W-:-:S07]  /*5060*/  FADD.FTZ R96, R96, 1 ;  /* 0x3f80000060607421 */ /* 0x002fce0000010000 */
[----:B------:R-:W1:Y:S01]  /*5070*/  MUFU.RCP R134, R134 ;  /* 0x0000008600867308 */ /* 0x000e620000001000 */
[----:B--2---:R-:W-:-:S07]  /*5080*/  FADD.FTZ R156, R156, 1 ;  /* 0x3f8000009c9c7421 */ /* 0x004fce0000010000 */
[----:B------:R-:W2:Y:S01]  /*5090*/  MUFU.RCP R119, R119 ;  /* 0x0000007700777308 */ /* 0x000ea20000001000 */
[----:B0-----:R-:W-:-:S07]  /*50a0*/  FMUL.FTZ R130, R147, R130 ;  /* 0x0000008293827220 */ /* 0x001fce0000410000 */
[----:B------:R-:W0:Y:S01]  /*50b0*/  MUFU.RCP R58, R58 ;  /* 0x0000003a003a7308 */ /* 0x000e220000001000 */
[----:B-1----:R-:W-:-:S05]  /*50c0*/  FMUL.FTZ R149, R149, R134 ;  /* 0x0000008695957220 */ /* 0x002fca0000410000 */
[----:B------:R-:W-:Y:S02]  /*50d0*/  F2FP.BF16.F32.PACK_AB R130, R149, R130 ;  /* 0x000000829582723e */ /* 0x000fe400000010ff */
[----:B------:R-:W1:Y:S01]  /*50e0*/  MUFU.RCP R131, R131 ;  /* 0x0000008300837308 */ /* 0x000e620000001000 */
[----:B--2---:R-:W-:Y:S01]  /*50f0*/  FMUL.FTZ R119, R80, R119 ;  /* 0x0000007750777220 */ /* 0x004fe20000410000 */
[----:B------:R-:W-:Y:S01]  /*5100*/  PRMT R3, R130, 0x7632, R3 ;  /* 0x0000763282037816 */ /* 0x000fe20000000003 */
[----:B------:R-:W-:Y:S04]  /*5110*/  STG.E.U16 desc[UR10][R30.64+0x4], R130 ;  /* 0x000004821e007986 */ /* 0x000fe8000c10150a */
[----:B------:R2:W-:Y:S01]  /*5120*/  STG.E.U16 desc[UR10][R30.64+0x6], R3 ;  /* 0x000006031e007986 */ /* 0x0005e2000c10150a */
[----:B------:R-:W3:Y:S01]  /*5130*/  MUFU.RCP R104, R104 ;  /* 0x0000006800687308 */ /* 0x000ee20000001000 */
[----:B0-----:R-:W-:-:S05]  /*5140*/  FMUL.FTZ R58, R127, R58 ;  /* 0x0000003a7f3a7220 */ /* 0x001fca0000410000 */
[----:B------:R-:W-:Y:S02]  /*5150*/  F2FP.BF16.F32.PACK_AB R58, R58, R119 ;  /* 0x000000773a3a723e */ /* 0x000fe400000010ff */
[----:B------:R-:W0:Y:S01]  /*5160*/  MUFU.RCP R132, R132 ;  /* 0x0000008400847308 */ /* 0x000e220000001000 */
[----:B-1----:R-:W-:Y:S01]  /*5170*/  FMUL.FTZ R131, R146, R131 ;  /* 0x0000008392837220 */ /* 0x002fe20000410000 */
[----:B------:R-:W-:Y:S01]  /*5180*/  PRMT R35, R58, 0x7632, R35 ;  /* 0x000076323a237816 */ /* 0x000fe20000000023 */
[----:B------:R-:W-:Y:S01]  /*5190*/  STG.E.U16 desc[UR10][R32.64], R58 ;  /* 0x0000003a20007986 */ /* 0x000fe2000c10150a */
[----:B--2---:R-:W-:-:S03]  /*51a0*/  PRMT R3, R77, 0x7632, R3 ;  /* 0x000076324d037816 */ /* 0x004fc60000000003 */
[----:B------:R1:W-:Y:S01]  /*51b0*/  STG.E.U16 desc[UR10][R32.64+0x2], R35 ;  /* 0x0000022320007986 */ /* 0x0003e2000c10150a */
[----:B------:R-:W2:Y:S01]  /*51c0*/  MUFU.RCP R136, R136 ;  /* 0x0000008800887308 */ /* 0x000ea20000001000 */
[----:B---3--:R-:W-:-:S05]  /*51d0*/  FMUL.FTZ R104, R87, R104 ;  /* 0x0000006857687220 */ /* 0x008fca0000410000 */
[----:B------:R-:W-:Y:S02]  /*51e0*/  F2FP.BF16.F32.PACK_AB R104, R104, R131 ;  /* 0x000000836868723e */ /* 0x000fe400000010ff */
[----:B------:R-:W3:Y:S01]  /*51f0*/  MUFU.RCP R61, R61 ;  /* 0x0000003d003d7308 */ /* 0x000ee20000001000 */
[----:B0-----:R-:W-:Y:S01]  /*5200*/  FMUL.FTZ R132, R145, R132 ;  /* 0x0000008491847220 */ /* 0x001fe20000410000 */
[----:B------:R-:W-:Y:S01]  /*5210*/  PRMT R29, R104, 0x7632, R29 ;  /* 0x00007632681d7816 */ /* 0x000fe2000000001d */
[----:B------:R-:W-:Y:S01]  /*5220*/  STG.E.U16 desc[UR10][R32.64+0x4], R104 ;  /* 0x0000046820007986 */ /* 0x000fe2000c10150a */
[----:B-1----:R-:W-:Y:S02]  /*5230*/  IADD3.X R35, R112, UR7, RZ, P1, !PT ;  /* 0x0000000770237c10 */ /* 0x002fe40008ffe4ff */
[----:B------:R-:W-:Y:S01]  /*5240*/  IADD3 R30, P1, R113, UR6, RZ ;  /* 0x00000006711e7c10 */ /* 0x000fe2000ff3e0ff */
[----:B------:R0:W-:Y:S01]  /*5250*/  STG.E.U16 desc[UR10][R32.64+0x6], R29 ;  /* 0x0000061d20007986 */ /* 0x0001e2000c10150a */
[----:B------:R-:W1:Y:S01]  /*5260*/  MUFU.RCP R56, R56 ;  /* 0x0000003800387308 */ /* 0x000e620000001000 */
[----:B--2---:R-:W-:Y:S01]  /*5270*/  FMUL.FTZ R85, R85, R136 ;  /* 0x0000008855557220 */ /* 0x004fe20000410000 */
[----:B------:R-:W-:Y:S01]  /*5280*/  IADD3.X R31, R114, UR7, RZ, P1, !PT ;  /* 0x00000007721f7c10 */ /* 0x000fe20008ffe4ff */
[----:B------:R-:W-:Y:S03]  /*5290*/  STG.E.U16 desc[UR10][R34.64+0x2], R3 ;  /* 0x0000020322007986 */ /* 0x000fe6000c10150a */
[----:B------:R-:W-:Y:S01]  /*52a0*/  F2FP.BF16.F32.PACK_AB R85, R85, R132 ;  /* 0x000000845555723e */ /* 0x000fe200000010ff */
[----:B------:R-:W-:Y:S01]  /*52b0*/  STG.E.U16 desc[UR10][R34.64], R77 ;  /* 0x0000004d22007986 */ /* 0x000fe2000c10150a */
[----:B------:R-:W2:Y:S01]  /*52c0*/  MUFU.RCP R63, R63 ;  /* 0x0000003f003f7308 */ /* 0x000ea20000001000 */
[----:B---3--:R-:W-:Y:S01]  /*52d0*/  FMUL.FTZ R61, R76, R61 ;  /* 0x0000003d4c3d7220 */ /* 0x008fe20000410000 */
[----:B0-----:R-:W-:Y:S01]  /*52e0*/  PRMT R33, R85, 0x7632, R33 ;  /* 0x0000763255217816 */ /* 0x001fe20000000021 */
[----:B------:R-:W-:Y:S01]  /*52f0*/  STG.E.U16 desc[UR10][R34.64+0x4], R85 ;  /* 0x0000045522007986 */ /* 0x000fe2000c10150a */
[----:B------:R-:W-:-:S04]  /*5300*/  IADD3 R32, P1, R115, UR6, RZ ;  /* 0x0000000673207c10 */ /* 0x000fc8000ff3e0ff */
[----:B------:R-:W0:Y:S01]  /*5310*/  MUFU.RCP R157, R102 ;  /* 0x00000066009d7308 */ /* 0x000e220000001000 */
[----:B-1----:R-:W-:Y:S01]  /*5320*/  FMUL.FTZ R56, R125, R56 ;  /* 0x000000387d387220 */ /* 0x002fe20000410000 */
[----:B------:R1:W-:Y:S04]  /*5330*/  STG.E.U16 desc[UR10][R34.64+0x6], R33 ;  /* 0x0000062122007986 */ /* 0x0003e8000c10150a */
[----:B------:R-:W-:Y:S02]  /*5340*/  F2FP.BF16.F32.PACK_AB R56, R56, R61 ;  /* 0x0000003d3838723e */ /* 0x000fe400000010ff */
[----:B------:R-:W3:Y:S01]  /*5350*/  MUFU.RCP R82, R82 ;  /* 0x0000005200527308 */ /* 0x000ee20000001000 */
[----:B--2---:R-:W-:Y:S01]  /*5360*/  FMUL.FTZ R63, R144, R63 ;  /* 0x0000003f903f7220 */ /* 0x004fe20000410000 */
[----:B------:R-:W-:Y:S01]  /*5370*/  PRMT R29, R56, 0x7632, R29 ;  /* 0x00007632381d7816 */ /* 0x000fe2000000001d */
[----:B------:R-:W-:Y:S01]  /*5380*/  STG.E.U16 desc[UR10][R30.64], R56 ;  /* 0x000000381e007986 */ /* 0x000fe2000c10150a */
[----:B-1----:R-:W-:-:S03]  /*5390*/  IADD3.X R33, R116, UR7, RZ, P1, !PT ;  /* 0x0000000774217c10 */ /* 0x002fc60008ffe4ff */
[----:B------:R-:W-:Y:S01]  /*53a0*/  STG.E.U16 desc[UR10][R30.64+0x2], R29 ;  /* 0x0000021d1e007986 */ /* 0x000fe2000c10150a */
[----:B------:R-:W1:Y:S01]  /*53b0*/  MUFU.RCP R86, R86 ;  /* 0x0000005600567308 */ /* 0x000e620000001000 */
[----:B0-----:R-:W-:Y:S01]  /*53c0*/  FMUL.FTZ R84, R84, R157 ;  /* 0x0000009d54547220 */ /* 0x001fe20000410000 */
[----:B------:R-:W-:-:S04]  /*53d0*/  IADD3 R34, P1, R117, UR6, RZ ;  /* 0x0000000675227c10 */ /* 0x000fc8000ff3e0ff */
[----:B------:R-:W-:Y:S02]  /*53e0*/  F2FP.BF16.F32.PACK_AB R63, R84, R63 ;  /* 0x0000003f543f723e */ /* 0x000fe400000010ff */
[----:B------:R-:W0:Y:S01]  /*53f0*/  MUFU.RCP R92, R92 ;  /* 0x0000005c005c7308 */ /* 0x000e220000001000 */
[----:B---3--:R-:W-:Y:S01]  /*5400*/  FMUL.FTZ R82, R75, R82 ;  /* 0x000000524b527220 */ /* 0x008fe20000410000 */
[----:B------:R-:W-:Y:S01]  /*5410*/  PRMT R3, R63, 0x7632, R3 ;  /* 0x000076323f037816 */ /* 0x000fe20000000003 */
[----:B------:R-:W-:Y:S01]  /*5420*/  STG.E.U16 desc[UR10][R30.64+0x4], R63 ;  /* 0x0000043f1e007986 */ /* 0x000fe2000c10150a */
[----:B------:R-:W-:Y:S02]  /*5430*/  IADD3.X R35, R118, UR7, RZ, P1, !PT ;  /* 0x0000000776237c10 */ /* 0x000fe40008ffe4ff */
[----:B------:R-:W-:Y:S01]  /*5440*/  IADD3 R22, P1, R22, 0x9, RZ ;  /* 0x0000000916167810 */ /* 0x000fe20007f3e0ff */
[----:B------:R2:W-:Y:S01]  /*5450*/  STG.E.U16 desc[UR10][R30.64+0x6], R3 ;  /* 0x000006031e007986 */ /* 0x0005e2000c10150a */
[----:B------:R-:W3:Y:S01]  /*5460*/  MUFU.RCP R102, R156 ;  /* 0x0000009c00667308 */ /* 0x000ee20000001000 */
[----:B-1----:R-:W-:Y:S01]  /*5470*/  FMUL.FTZ R123, R123, R86 ;  /* 0x000000567b7b7220 */ /* 0x002fe20000410000 */
[----:B------:R-:W-:-:S02]  /*5480*/  IADD3.X R21, RZ, R21, RZ, P1, !PT ;  /* 0x00000015ff157210 */ /* 0x000fc40000ffe4ff */
[----:B------:R-:W-:Y:S02]  /*5490*/  ISETP.GE.U32.AND P1, PT, R22, R27, PT ;  /* 0x0000001b1600720c */ /* 0x000fe40003f26070 */
[----:B------:R-:W-:Y:S02]  /*54a0*/  F2FP.BF16.F32.PACK_AB R82, R123, R82 ;  /* 0x000000527b52723e */ /* 0x000fe400000010ff */
[----:B------:R-:W1:Y:S01]  /*54b0*/  MUFU.RCP R67, R67 ;  /* 0x0000004300437308 */ /* 0x000e620000001000 */
[----:B0-----:R-:W-:Y:S01]  /*54c0*/  FMUL.FTZ R92, R143, R92 ;  /* 0x0000005c8f5c7220 */ /* 0x001fe20000410000 */
[----:B------:R-:W-:Y:S01]  /*54d0*/  ISETP.GE.AND.EX P1, PT, R21, R28, PT, P1 ;  /* 0x0000001c1500720c */ /* 0x000fe20003f26310 */
[----:B------:R0:W-:Y:S01]  /*54e0*/  STG.E.U16 desc[UR10][R32.64], R82 ;  /* 0x0000005220007986 */ /* 0x0001e2000c10150a */
[----:B--2---:R-:W-:-:S04]  /*54f0*/  PRMT R31, R82, 0x7632, R31 ;  /* 0x00007632521f7816 */ /* 0x004fc8000000001f */
[----:B------:R-:W2:Y:S01]  /*5500*/  MUFU.RCP R153, R153 ;  /* 0x0000009900997308 */ /* 0x000ea20000001000 */
[----:B---3--:R-:W-:Y:S01]  /*5510*/  FMUL.FTZ R83, R83, R102 ;  /* 0x0000006653537220 */ /* 0x008fe20000410000 */
[----:B------:R0:W-:Y:S04]  /*5520*/  STG.E.U16 desc[UR10][R32.64+0x2], R31 ;  /* 0x0000021f20007986 */ /* 0x0001e8000c10150a */
[----:B------:R-:W-:Y:S02]  /*5530*/  F2FP.BF16.F32.PACK_AB R83, R83, R92 ;  /* 0x0000005c5353723e */ /* 0x000fe400000010ff */
[----:B------:R-:W3:Y:S01]  /*5540*/  MUFU.RCP R96, R96 ;  /* 0x0000006000607308 */ /* 0x000ee20000001000 */
[----:B-1----:R-:W-:Y:S01]  /*5550*/  FMUL.FTZ R67, R74, R67 ;  /* 0x000000434a437220 */ /* 0x002fe20000410000 */
[----:B------:R-:W-:Y:S01]  /*5560*/  PRMT R29, R83, 0x7632, R29 ;  /* 0x00007632531d7816 */ /* 0x000fe2000000001d */
[----:B------:R0:W-:Y:S03]  /*5570*/  STG.E.U16 desc[UR10][R32.64+0x4], R83 ;  /* 0x0000045320007986 */ /* 0x0001e6000c10150a */
[----:B------:R-:W-:Y:S01]  /*5580*/  F2FP.BF16.F32.PACK_AB R67, R122, R67 ;  /* 0x000000437a43723e */ /* 0x000fe200000010ff */
[----:B------:R0:W-:Y:S01]  /*5590*/  STG.E.U16 desc[UR10][R32.64+0x6], R29 ;  /* 0x0000061d20007986 */ /* 0x0001e2000c10150a */
[----:B--2---:R-:W-:-:S02]  /*55a0*/  FMUL.FTZ R128, R128, R153 ;  /* 0x0000009980807220 */ /* 0x004fc40000410000 */
        /* <DEDUP_REMOVED lines=10> */
.L_x_1703:
        /* <DEDUP_REMOVED lines=11> */
.L_x_3496:


//--------------------- .text._ZN13group_norm_v214gn_cuda_kernelI13__nv_bfloat16Li320ELi1ELi16ELi40ELi1024ELb1ELi128ELi320ELi320ELi4ELb1ELi18ELb0ELb0ENS_16CompileConditionILi900EEEEEvPT_PKS4_S7_S7_flPfS8_Pj --------------------------
	.section	.text._ZN13group_norm_v214gn_cuda_kernelI13__nv_bfloat16Li320ELi1ELi16ELi40ELi1024ELb1ELi128ELi320ELi320ELi4ELb1ELi18ELb0ELb0ENS_16CompileConditionILi900EEEEEvPT_PKS4_S7_S7_flPfS8_Pj,"ax",@progbits
	.align	128
        .global         _ZN13group_norm_v214gn_cuda_kernelI13__nv_bfloat16Li320ELi1ELi16ELi40ELi1024ELb1ELi128ELi320ELi320ELi4ELb1ELi18ELb0ELb0ENS_16CompileConditionILi900EEEEEvPT_PKS4_S7_S7_flPfS8_Pj
        .type           _ZN13group_norm_v214gn_cuda_kernelI13__nv_bfloat16Li320ELi1ELi16ELi40ELi1024ELb1ELi128ELi320ELi320ELi4ELb1ELi18ELb0ELb0ENS_16CompileConditionILi900EEEEEvPT_PKS4_S7_S7_flPfS8_Pj,@function
        .size           _ZN13group_norm_v214gn_cuda_kernelI13__nv_bfloat16Li320ELi1ELi16ELi40ELi1024ELb1ELi128ELi320ELi320ELi4ELb1ELi18ELb0ELb0ENS_16CompileConditionILi900EEEEEvPT_PKS4_S7_S7_flPfS8_Pj,(.L_x_3497 - _ZN13group_norm_v214gn_cuda_kernelI13__nv_bfloat16Li320ELi1ELi16ELi40ELi1024ELb1ELi128ELi320ELi320ELi4ELb1ELi18ELb0ELb0ENS_16CompileConditionILi900EEEEEvPT_PKS4_S7_S7_flPfS8_Pj)
        .other          _ZN13group_norm_v214gn_cuda_kernelI13__nv_bfloat16Li320ELi1ELi16ELi40ELi1024ELb1ELi128ELi320ELi320ELi4ELb1ELi18ELb0ELb0ENS_16CompileConditionILi900EEEEEvPT_PKS4_S7_S7_flPfS8_Pj,@"STO_CUDA_ENTRY STV_DEFAULT"
_ZN13group_norm_v214gn_cuda_kernelI13__nv_bfloat16Li320ELi1ELi16ELi40ELi1024ELb1ELi128ELi320ELi320ELi4ELb1ELi18ELb0ELb0ENS_16CompileConditionILi900EEEEEvPT_PKS4_S7_S7_flPfS8_Pj:
.text._ZN13group_norm_v214gn_cuda_kernelI13__nv_bfloat16Li320ELi1ELi16ELi40ELi1024ELb1ELi128ELi320ELi320ELi4ELb1ELi18ELb0ELb0ENS_16CompileConditionILi900EEEEEvPT_PKS4_S7_S7_flPfS8_Pj:
        /* <DEDUP_REMOVED lines=41> */
[----:B------:R-:W-:Y:S01]  /*0290*/  ISETP.GT.U32.OR P0, PT, R19, 0x7, P0 ;  /* 0x000000071300780c */ /* 0x000fe20000704470 */
[----:B------:R0:W-:Y:S01]  /*02a0*/  STL [R1+0x12c], R0 ;  /* 0x00012c0001007387 */ /* 0x0001e20000100800 */
[----:B------:R-:W-:Y:S01]  /*02b0*/  UMOV UR5, URZ ;  /* 0x0000003f00057c82 */ /* 0x000fe20008000000 */
[----:B------:R-:W-:Y:S01]  /*02c0*/  IMAD.WIDE.U32 R2, R3, -0x33333333, RZ ;  /* 0xcccccccd03027825 */ /* 0x000fe200078e00ff */
[----:B------:R-:W-:-:S02]  /*02d0*/  MOV R2, R8 ;  /* 0x0000000800027202 */ /* 0x000fc40000000f00 */
[----:B------:R-:W-:Y:S02]  /*02e0*/  IADD3 R8, R5, 0x10, RZ ;  /* 0x0000001005087810 */ /* 0x000fe40007ffe0ff */
[----:B------:R-:W-:Y:S02]  /*02f0*/  LEA.HI R2, R3, R2, RZ, 0x1b ;  /* 0x0000000203027211 */ /* 0x000fe400078fd8ff */
[----:B------:R-:W-:Y:S02]  /*0300*/  SHF.L.U32 R3, R19, 0x3, RZ ;  /* 0x0000000313037819 */ /* 0x000fe400000006ff */
[----:B0-----:R-:W-:Y:S02]  /*0310*/  LEA R0, R7, R4, 0x3 ;  /* 0x0000000407007211 */ /* 0x001fe400078e18ff */
[C---:B------:R-:W-:Y:S02]  /*0320*/  LOP3.LUT R4, R5.reuse, 0x4, RZ, 0xfc, !PT ;  /* 0x0000000405047812 */ /* 0x040fe400078efcff */
[----:B------:R-:W-:Y:S01]  /*0330*/  IADD3 R6, R5, 0x8, RZ ;  /* 0x0000000805067810 */ /* 0x000fe20007ffe0ff */
[----:B------:R0:W-:Y:S01]  /*0340*/  STL [R1+0x130], R0 ;  /* 0x0001300001007387 */ /* 0x0001e20000100800 */
[----:B------:R-:W-:-:S02]  /*0350*/  SHF.R.S32.HI R4, RZ, 0x2, R4 ;  /* 0x00000002ff047819 */ /* 0x000fc40000011404 */
[C---:B------:R-:W-:Y:S02]  /*0360*/  IADD3 R7, R5.reuse, 0xc, RZ ;  /* 0x0000000c05077810 */ /* 0x040fe40007ffe0ff */
[C---:B------:R-:W-:Y:S01]  /*0370*/  IADD3 R9, R5.reuse, 0x14, RZ ;  /* 0x0000001405097810 */ /* 0x040fe20007ffe0ff */
[----:B------:R-:W-:Y:S01]  /*0380*/  IMAD R4, R4, 0x28, R20 ;  /* 0x0000002804047824 */ /* 0x000fe200078e0214 */
[C---:B------:R-:W-:Y:S02]  /*0390*/  IADD3 R10, R5.reuse, 0x18, RZ ;  /* 0x00000018050a7810 */ /* 0x040fe40007ffe0ff */
[C---:B------:R-:W-:Y:S02]  /*03a0*/  IADD3 R12, R5.reuse, 0x1c, RZ ;  /* 0x0000001c050c7810 */ /* 0x040fe40007ffe0ff */
[----:B0-----:R-:W-:Y:S02]  /*03b0*/  SHF.R.S32.HI R0, RZ, 0x2, R5 ;  /* 0x00000002ff007819 */ /* 0x001fe40000011405 */
[----:B------:R-:W-:-:S02]  /*03c0*/  IADD3 R14, R5, 0x20, RZ ;  /* 0x00000020050e7810 */ /* 0x000fc40007ffe0ff */
[----:B------:R-:W-:Y:S01]  /*03d0*/  IADD3 R16, R5, 0x24, RZ ;  /* 0x0000002405107810 */ /* 0x000fe20007ffe0ff */
[----:B------:R-:W-:Y:S01]  /*03e0*/  IMAD R0, R0, 0x28, R20 ;  /* 0x0000002800007824 */ /* 0x000fe200078e0214 */
[----:B------:R-:W-:Y:S02]  /*03f0*/  SHF.R.S32.HI R5, RZ, 0x2, R8 ;  /* 0x00000002ff057819 */ /* 0x000fe40000011408 */
[----:B------:R-:W-:Y:S02]  /*0400*/  SHF.R.S32.HI R6, RZ, 0x2, R6 ;  /* 0x00000002ff067819 */ /* 0x000fe40000011406 */
[----:B------:R-:W-:Y:S02]  /*0410*/  LOP3.LUT R3, R3, 0x18, RZ, 0xc0, !PT ;  /* 0x0000001803037812 */ /* 0x000fe400078ec0ff */
[----:B------:R-:W-:Y:S01]  /*0420*/  SHF.R.S32.HI R7, RZ, 0x2, R7 ;  /* 0x00000002ff077819 */ /* 0x000fe20000011407 */
[----:B------:R-:W-:Y:S01]  /*0430*/  IMAD R6, R6, 0x28, R20 ;  /* 0x0000002806067824 */ /* 0x000fe200078e0214 */
[----:B------:R-:W-:Y:S01]  /*0440*/  SHF.R.S32.HI R11, RZ, 0x2, R10 ;  /* 0x00000002ff0b7819 */ /* 0x000fe2000001140a */
[--C-:B------:R-:W-:Y:S01]  /*0450*/  IMAD R10, R5, 0x28, R20.reuse ;  /* 0x00000028050a7824 */ /* 0x100fe200078e0214 */
[----:B------:R-:W-:Y:S01]  /*0460*/  IADD3 R5, R0, R3, RZ ;  /* 0x0000000300057210 */ /* 0x000fe20007ffe0ff */
[----:B------:R-:W-:Y:S01]  /*0470*/  IMAD R8, R7, 0x28, R20 ;  /* 0x0000002807087824 */ /* 0x000fe200078e0214 */
[----:B------:R-:W-:-:S02]  /*0480*/  IADD3 R0, R3, R4, RZ ;  /* 0x0000000403007210 */ /* 0x000fc40007ffe0ff */
[----:B------:R-:W-:Y:S01]  /*0490*/  SHF.R.S32.HI R9, RZ, 0x2, R9 ;  /* 0x00000002ff097819 */ /* 0x000fe20000011409 */
[----:B------:R0:W-:Y:S01]  /*04a0*/  STL [R1+0x124], R5 ;  /* 0x0001240501007387 */ /* 0x0001e20000100800 */
[----:B------:R-:W-:Y:S02]  /*04b0*/  SHF.R.S32.HI R13, RZ, 0x2, R12 ;  /* 0x00000002ff0d7819 */ /* 0x000fe4000001140c */
[----:B------:R-:W-:Y:S01]  /*04c0*/  IADD3 R4, R3, R6, RZ ;  /* 0x0000000603047210 */ /* 0x000fe20007ffe0ff */
[----:B------:R1:W-:Y:S01]  /*04d0*/  STL [R1+0x120], R0 ;  /* 0x0001200001007387 */ /* 0x0003e20000100800 */
[----:B------:R-:W-:Y:S01]  /*04e0*/  SHF.R.S32.HI R15, RZ, 0x2, R14 ;  /* 0x00000002ff0f7819 */ /* 0x000fe2000001140e */
[----:B------:R-:W-:Y:S01]  /*04f0*/  IMAD R12, R9, 0x28, R20 ;  /* 0x00000028090c7824 */ /* 0x000fe200078e0214 */
[----:B------:R-:W-:Y:S01]  /*0500*/  SHF.R.S32.HI R17, RZ, 0x2, R16 ;  /* 0x00000002ff117819 */ /* 0x000fe20000011410 */
[--C-:B------:R-:W-:Y:S01]  /*0510*/  IMAD R14, R11, 0x28, R20.reuse ;  /* 0x000000280b0e7824 */ /* 0x100fe200078e0214 */
[----:B------:R2:W-:Y:S01]  /*0520*/  STL [R1+0x11c], R4 ;  /* 0x00011c0401007387 */ /* 0x0005e20000100800 */
[----:B0-----:R-:W-:Y:S01]  /*0530*/  IADD3 R5, R3, R10, RZ ;  /* 0x0000000a03057210 */ /* 0x001fe20007ffe0ff */
[--C-:B------:R-:W-:Y:S01]  /*0540*/  IMAD R16, R13, 0x28, R20.reuse ;  /* 0x000000280d107824 */ /* 0x100fe200078e0214 */
[----:B------:R-:W-:Y:S01]  /*0550*/  IADD3 R19, R19, UR9, RZ ;  /* 0x0000000913137c10 */ /* 0x000fe2000fffe0ff */
[--C-:B------:R-:W-:Y:S01]  /*0560*/  IMAD R18, R15, 0x28, R20.reuse ;  /* 0x000000280f127824 */ /* 0x100fe200078e0214 */
[----:B-1----:R-:W-:Y:S01]  /*0570*/  IADD3 R0, R3, R8, RZ ;  /* 0x0000000803007210 */ /* 0x002fe20007ffe0ff */
[----:B------:R-:W-:Y:S01]  /*0580*/  IMAD R20, R17, 0x28, R20 ;  /* 0x0000002811147824 */ /* 0x000fe200078e0214 */
[----:B------:R-:W-:Y:S01]  /*0590*/  ISETP.EQ.OR.EX P0, PT, RZ, UR13, P0, P1 ;  /* 0x0000000dff007c0c */ /* 0x000fe20008702710 */
[----:B------:R-:W-:Y:S01]  /*05a0*/  ULDC.64 UR12, c[0x0][0x208] ;  /* 0x00008200000c7ab9 */ /* 0x000fe20000000a00 */
[C---:B--2---:R-:W-:Y:S01]  /*05b0*/  IADD3 R4, R3.reuse, R12, RZ ;  /* 0x0000000c03047210 */ /* 0x044fe20007ffe0ff */
[----:B------:R0:W-:Y:S04]  /*05c0*/  STL [R1+0x118], R0 ;  /* 0x0001180001007387 */ /* 0x0001e80000100800 */
[----:B------:R1:W-:Y:S04]  /*05d0*/  STL [R1+0x114], R5 ;  /* 0x0001140501007387 */ /* 0x0003e80000100800 */
[----:B------:R2:W-:Y:S01]  /*05e0*/  STL [R1+0x110], R4 ;  /* 0x0001100401007387 */ /* 0x0005e20000100800 */
[----:B0-----:R-:W-:-:S02]  /*05f0*/  IADD3 R0, R3, R14, RZ ;  /* 0x0000000e03007210 */ /* 0x001fc40007ffe0ff */
[----:B-1----:R-:W-:-:S03]  /*0600*/  IADD3 R5, R3, R16, RZ ;  /* 0x0000001003057210 */ /* 0x002fc60007ffe0ff */
[----:B------:R0:W-:Y:S01]  /*0610*/  STL [R1+0x10c], R0 ;  /* 0x00010c0001007387 */ /* 0x0001e20000100800 */
[----:B--2---:R-:W-:-:S03]  /*0620*/  IADD3 R4, R3, R18, RZ ;  /* 0x0000001203047210 */ /* 0x004fc60007ffe0ff */
[----:B------:R-:W-:Y:S04]  /*0630*/  STL [R1+0x108], R5 ;  /* 0x0001080501007387 */ /* 0x000fe80000100800 */
[----:B------:R-:W-:Y:S01]  /*0640*/  STL [R1+0x104], R4 ;  /* 0x0001040401007387 */ /* 0x000fe20000100800 */
[----:B0-----:R-:W-:Y:S02]  /*0650*/  IADD3 R0, R3, R20, RZ ;  /* 0x0000001403007210 */ /* 0x001fe40007ffe0ff */
[----:B------:R-:W-:-:S03]  /*0660*/  SHF.R.S32.HI R3, RZ, 0x1f, R19 ;  /* 0x0000001fff037819 */ /* 0x000fc60000011413 */
[----:B------:R0:W-:Y:S02]  /*0670*/  STL [R1+0x100], R0 ;  /* 0x0001000001007387 */ /* 0x0001e40000100800 */
[----:B0-----:R-:W-:-:S05]  /*0680*/  LEA R0, R2, UR8, 0x3 ;  /* 0x0000000802007c11 */ /* 0x001fca000f8e18ff */
[----:B------:R0:W-:Y:S02]  /*0690*/  STL [R1+0x128], R0 ;  /* 0x0001280001007387 */ /* 0x0001e40000100800 */
.L_x_1710:
[----:B------:R-:W1:Y:S01]  /*06a0*/  S2R R117, SR_TID.X ;  /* 0x0000000000757919 */ /* 0x000e620000002100 */
[----:B------:R-:W2:Y:S01]  /*06b0*/  S2UR UR18, SR_CTAID.X ;  /* 0x00000000001279c3 */ /* 0x000ea20000002500 */
[----:B------:R-:W-:Y:S01]  /*06c0*/  ULOP3.LUT UR9, UR11, 0x1, URZ, 0xc0, !UPT ;  /* 0x000000010b097892 */ /* 0x000fe2000f8ec03f */
[----:B------:R-:W-:Y:S01]  /*06d0*/  HFMA2.MMA R113, -RZ, RZ, 0, 0 ;  /* 0x00000000ff717435 */ /* 0x000fe200000001ff */
[----:B------:R-:W-:Y:S01]  /*06e0*/  ULDC.64 UR14, c[0x0][0x218] ;  /* 0x00008600000e7ab9 */ /* 0x000fe20000000a00 */
[----:B------:R-:W-:Y:S01]  /*06f0*/  ULDC.64 UR16, c[0x0][0x228] ;  /* 0x00008a0000107ab9 */ /* 0x000fe20000000a00 */
[----:B-1----:R-:W-:-:S05]  /*0700*/  IMAD.WIDE.U32 R2, R117, -0x33333333, RZ ;  /* 0xcccccccd75027825 */ /* 0x002fca00078e00ff */
[----:B------:R-:W-:Y:S02]  /*0710*/  SHF.R.U32.HI R2, RZ, 0x6, R3 ;  /* 0x00000006ff027819 */ /* 0x000fe40000011603 */
[----:B------:R-:W-:Y:S01]  /*0720*/  MOV R3, UR9 ;  /* 0x0000000900037c02 */ /* 0x000fe20008000f00 */
[----:B--2---:R-:W-:Y:S02]  /*0730*/  USHF.L.U32 UR9, UR18, 0x7, URZ ;  /* 0x0000000712097899 */ /* 0x004fe4000800063f */
        /* <DEDUP_REMOVED lines=8> */
[----:B------:R-:W-:-:S05]  /*07c0*/  IMAD.WIDE.U32 R2, R3, 0xa0000, R112 ;  /* 0x000a000003027825 */ /* 0x000fca00078e0070 */
[----:B------:R-:W-:Y:S02]  /*07d0*/  IADD3 R34, R3, UR9, RZ ;  /* 0x0000000903227c10 */ /* 0x000fe4000fffe0ff */
[----:B------:R-:W-:-:S04]  /*07e0*/  IADD3 R33, P1, R4, R2, RZ ;  /* 0x0000000204217210 */ /* 0x000fc80007f3e0ff */
[----:B0-----:R-:W-:Y:S02]  /*07f0*/  IADD3.X R0, RZ, R34, RZ, P1, !PT ;  /* 0x00000022ff007210 */ /* 0x001fe40000ffe4ff */
[C---:B------:R-:W-:Y:S02]  /*0800*/  LEA R110, P1, R33.reuse, UR14, 0x1 ;  /* 0x0000000e216e7c11 */ /* 0x040fe4000f8208ff */
[----:B------:R-:W-:Y:S01]  /*0810*/  IADD3 R3, R4, 0xa00, RZ ;  /* 0x00000a0004037810 */ /* 0x000fe20007ffe0ff */
[----:B------:R0:W-:Y:S01]  /*0820*/  STL [R1+0x18], R0 ;  /* 0x0000180001007387 */ /* 0x0001e20000100800 */
[----:B------:R-:W-:-:S06]  /*0830*/  LEA.HI.X R111, R33, UR15, R0, 0x1, P1 ;  /* 0x0000000f216f7c11 */ /* 0x000fcc00088f0c00 */
[----:B------:R-:W2:Y:S01]  /*0840*/  LDG.E.64.CONSTANT R110, desc[UR12][R110.64] ;  /* 0x0000000c6e6e7981 */ /* 0x000ea2000c1e9b00 */
[----:B------:R-:W-:-:S04]  /*0850*/  IADD3 R32, P1, R3, R2, RZ ;  /* 0x0000000203207210 */ /* 0x000fc80007f3e0ff */
[----:B0-----:R-:W-:Y:S02]  /*0860*/  IADD3.X R0, RZ, R34, RZ, P1, !PT ;  /* 0x00000022ff007210 */ /* 0x001fe40000ffe4ff */
[----:B------:R-:W-:Y:S02]  /*0870*/  LEA R108, P1, R32, UR14, 0x1 ;  /* 0x0000000e206c7c11 */ /* 0x000fe4000f8208ff */
[----:B------:R-:W-:Y:S01]  /*0880*/  IADD3 R31, R4, 0x1400, RZ ;  /* 0x00001400041f7810 */ /* 0x000fe20007ffe0ff */
[----:B------:R0:W-:Y:S01]  /*0890*/  STL [R1+0x24], R0 ;  /* 0x0000240001007387 */ /* 0x0001e20000100800 */
[----:B------:R-:W-:-:S06]  /*08a0*/  LEA.HI.X R109, R32, UR15, R0, 0x1, P1 ;  /* 0x0000000f206d7c11 */ /* 0x000fcc00088f0c00 */
[----:B------:R-:W3:Y:S01]  /*08b0*/  LDG.E.64.CONSTANT R108, desc[UR12][R108.64] ;  /* 0x0000000c6c6c7981 */ /* 0x000ee2000c1e9b00 */
[----:B------:R-:W-:-:S04]  /*08c0*/  IADD3 R31, P1, R31, R2, RZ ;  /* 0x000000021f1f7210 */ /* 0x000fc80007f3e0ff */
[----:B0-----:R-:W-:Y:S02]  /*08d0*/  IADD3.X R0, RZ, R34, RZ, P1, !PT ;  /* 0x00000022ff007210 */ /* 0x001fe40000ffe4ff */
[C---:B------:R-:W-:Y:S02]  /*08e0*/  LEA R106, P1, R31.reuse, UR14, 0x1 ;  /* 0x0000000e1f6a7c11 */ /* 0x040fe4000f8208ff */
[----:B------:R-:W-:Y:S01]  /*08f0*/  IADD3 R3, R4, 0x1e00, RZ ;  /* 0x00001e0004037810 */ /* 0x000fe20007ffe0ff */
[----:B------:R0:W-:Y:S01]  /*0900*/  STL [R1+0x28], R0 ;  /* 0x0000280001007387 */ /* 0x0001e20000100800 */
[----:B------:R-:W-:-:S06]  /*0910*/  LEA.HI.X R107, R31, UR15, R0, 0x1, P1 ;  /* 0x0000000f1f6b7c11 */ /* 0x000fcc00088f0c00 */
[----:B------:R-:W4:Y:S01]  /*0920*/  LDG.E.64.CONSTANT R106, desc[UR12][R106.64] ;  /* 0x0000000c6a6a7981 */ /* 0x000f22000c1e9b00 */
        /* <DEDUP_REMOVED lines=9> */
[C---:B------:R-:W-:Y:S02]  /*09c0*/  LEA R102, P1, R29.reuse, UR14, 0x1 ;  /* 0x0000000e1d667c11 */ /* 0x040fe4000f8208ff */
[----:B------:R-:W-:Y:S01]  /*09d0*/  IADD3 R3, R4, 0x3200, RZ ;  /* 0x0000320004037810 */ /* 0x000fe20007ffe0ff */
[----:B------:R0:W-:Y:S01]  /*09e0*/  STL [R1+0x30], R0 ;  /* 0x0000300001007387 */ /* 0x0001e20000100800 */
[----:B------:R-:W-:Y:S02]  /*09f0*/  LEA.HI.X R103, R29, UR15, R0, 0x1, P1 ;  /* 0x0000000f1d677c11 */ /* 0x000fe400088f0c00 */
[----:B------:R-:W-:-:S04]  /*0a00*/  IADD3 R28, P1, R3, R2, RZ ;  /* 0x00000002031c7210 */ /* 0x000fc80007f3e0ff */
[----:B------:R-:W5:Y:S01]  /*0a10*/  LDG.E.64.CONSTANT R102, desc[UR12][R102.64] ;  /* 0x0000000c66667981 */ /* 0x000f62000c1e9b00 */
        /* <DEDUP_REMOVED lines=56> */
[----:B------:R-:W-:Y:S02]  /*0da0*/  IADD3.X R7, RZ, R34, RZ, P1, !PT ;  /* 0x00000022ff077210 */ /* 0x000fe40000ffe4ff */
[----:B------:R-:W-:Y:S02]  /*0db0*/  LEA R84, P1, R20, UR14, 0x1 ;  /* 0x0000000e14547c11 */ /* 0x000fe4000f8208ff */
[----:B------:R-:W-:Y:S01]  /*0dc0*/  IADD3 R19, R4, 0x8c00, RZ ;  /* 0x00008c0004137810 */ /* 0x000fe20007ffe0ff */
[----:B------:R1:W-:Y:S01]  /*0dd0*/  STL [R1+0x54], R7 ;  /* 0x0000540701007387 */ /* 0x0003e20000100800 */
[----:B------:R-:W-:Y:S02]  /*0de0*/  LEA.HI.X R85, R20, UR15, R7, 0x1, P1 ;  /* 0x0000000f14557c11 */ /* 0x000fe400088f0c07 */
[----:B------:R-:W-:-:S04]  /*0df0*/  IADD3 R19, P1, R19, R2, RZ ;  /* 0x0000000213137210 */ /* 0x000fc80007f3e0ff */
[----:B------:R-:W5:Y:S01]  /*0e00*/  LDG.E.64.CONSTANT R84, desc[UR12][R84.64] ;  /* 0x0000000c54547981 */ /* 0x000f62000c1e9b00 */
[C---:B------:R-:W-:Y:S02]  /*0e10*/  IADD3 R17, R4.reuse, 0xa000, RZ ;  /* 0x0000a00004117810 */ /* 0x040fe40007ffe0ff */
[----:B------:R-:W-:Y:S02]  /*0e20*/  IADD3 R15, R4, 0xb400, RZ ;  /* 0x0000b400040f7810 */ /* 0x000fe40007ffe0ff */
[C---:B--2---:R-:W-:Y:S02]  /*0e30*/  PRMT R3, R110.reuse, 0x7632, R3 ;  /* 0x000076326e037816 */ /* 0x044fe40000000003 */
[----:B0-----:R-:W-:Y:S02]  /*0e40*/  SHF.L.U32 R0, R110, 0x10, RZ ;  /* 0x000000106e007819 */ /* 0x001fe400000006ff */
[----:B------:R-:W-:Y:S02]  /*0e50*/  SHF.L.U32 R6, R3, 0x10, RZ ;  /* 0x0000001003067819 */ /* 0x000fe400000006ff */
[----:B------:R-:W-:Y:S01]  /*0e60*/  SHF.L.U32 R8, R111, 0x10, RZ ;  /* 0x000000106f087819 */ /* 0x000fe200000006ff */
[----:B------:R-:W-:Y:S01]  /*0e70*/  FADD.FTZ R3, RZ, R0 ;  /* 0x00000000ff037221 */ /* 0x000fe20000010000 */
[----:B------:R-:W-:-:S03]  /*0e80*/  FFMA.FTZ R5, R0, R0, RZ ;  /* 0x0000000000057223 */ /* 0x000fc600000100ff */
[----:B-1----:R-:W-:Y:S01]  /*0e90*/  FADD.FTZ R7, R3, R6 ;  /* 0x0000000603077221 */ /* 0x002fe20000010000 */
[----:B------:R-:W-:Y:S01]  /*0ea0*/  FFMA.FTZ R6, R6, R6, R5 ;  /* 0x0000000606067223 */ /* 0x000fe20000010005 */
[----:B------:R0:W-:Y:S01]  /*0eb0*/  STL [R1+0x8], R8 ;  /* 0x0000080801007387 */ /* 0x0001e20000100800 */
[----:B------:R-:W-:Y:S01]  /*0ec0*/  PRMT R3, R111, 0x7632, R3 ;  /* 0x000076326f037816 */ /* 0x000fe20000000003 */
[----:B------:R-:W-:Y:S01]  /*0ed0*/  FADD.FTZ R7, R7, R8 ;  /* 0x0000000807077221 */ /* 0x000fe20000010000 */
[----:B------:R-:W-:Y:S01]  /*0ee0*/  FFMA.FTZ R6, R8, R8, R6 ;  /* 0x0000000808067223 */ /* 0x000fe20000010006 */
[----:B0-----:R-:W-:Y:S02]  /*0ef0*/  IADD3.X R8, RZ, R34, RZ, P1, !PT ;  /* 0x00000022ff087210 */ /* 0x001fe40000ffe4ff */
[----:B------:R-:W-:-:S04]  /*0f00*/  LEA R82, P1, R19, UR14, 0x1 ;  /* 0x0000000e13527c11 */ /* 0x000fc8000f8208ff */
[----:B------:R-:W-:Y:S02]  /*0f10*/  LEA.HI.X R83, R19, UR15, R8, 0x1, P1 ;  /* 0x0000000f13537c11 */ /* 0x000fe400088f0c08 */
[----:B------:R-:W-:-:S04]  /*0f20*/  IADD3 R5, R4, 0x9600, RZ ;  /* 0x0000960004057810 */ /* 0x000fc80007ffe0ff */
[----:B------:R-:W2:Y:S01]  /*0f30*/  LDG.E.64.CONSTANT R82, desc[UR12][R82.64] ;  /* 0x0000000c52527981 */ /* 0x000ea2000c1e9b00 */
[----:B------:R-:W-:-:S04]  /*0f40*/  IADD3 R18, P2, R5, R2, RZ ;  /* 0x0000000205127210 */ /* 0x000fc80007f5e0ff */
[----:B------:R-:W-:Y:S02]  /*0f50*/  IADD3.X R5, RZ, R34, RZ, P2, !PT ;  /* 0x00000022ff057210 */ /* 0x000fe400017fe4ff */
[C---:B------:R-:W-:Y:S02]  /*0f60*/  LEA R80, P1, R18.reuse, UR14, 0x1 ;  /* 0x0000000e12507c11 */ /* 0x040fe4000f8208ff */
[----:B------:R-:W-:Y:S02]  /*0f70*/  SHF.L.U32 R3, R3, 0x10, RZ ;  /* 0x0000001003037819 */ /* 0x000fe400000006ff */
[----:B------:R-:W-:Y:S01]  /*0f80*/  LEA.HI.X R81, R18, UR15, R5, 0x1, P1 ;  /* 0x0000000f12517c11 */ /* 0x000fe200088f0c05 */
[----:B------:R0:W-:Y:S02]  /*0f90*/  STL [R1+0x58], R8 ;  /* 0x0000580801007387 */ /* 0x0001e40000100800 */
[--C-:B------:R-:W-:Y:S01]  /*0fa0*/  FADD.FTZ R7, R7, R3.reuse ;  /* 0x0000000307077221 */ /* 0x100fe20000010000 */
[----:B------:R-:W-:Y:S01]  /*0fb0*/  FFMA.FTZ R6, R3, R3, R6 ;  /* 0x0000000303067223 */ /* 0x000fe20000010006 */
[----:B---3--:R-:W-:Y:S01]  /*0fc0*/  PRMT R3, R108, 0x7632, R3 ;  /* 0x000076326c037816 */ /* 0x008fe20000000003 */
[----:B------:R-:W3:Y:S01]  /*0fd0*/  LDG.E.64.CONSTANT R80, desc[UR12][R80.64] ;  /* 0x0000000c50507981 */ /* 0x000ee2000c1e9b00 */
[----:B------:R-:W-:-:S02]  /*0fe0*/  IADD3 R17, P2, R17, R2, RZ ;  /* 0x0000000211117210 */ /* 0x000fc40007f5e0ff */
[----:B0-----:R-:W-:Y:S02]  /*0ff0*/  SHF.L.U32 R8, R108, 0x10, RZ ;  /* 0x000000106c087819 */ /* 0x001fe400000006ff */
[----:B------:R-:W-:-:S03]  /*1000*/  SHF.L.U32 R3, R3, 0x10, RZ ;  /* 0x0000001003037819 */ /* 0x000fc600000006ff */
[----:B------:R-:W-:Y:S01]  /*1010*/  FADD.FTZ R7, R7, R8 ;  /* 0x0000000807077221 */ /* 0x000fe20000010000 */
[----:B------:R-:W-:Y:S01]  /*1020*/  FFMA.FTZ R6, R8, R8, R6 ;  /* 0x0000000808067223 */ /* 0x000fe20000010006 */
[----:B------:R0:W-:Y:S01]  /*1030*/  STL [R1+0x4], R8 ;  /* 0x0000040801007387 */ /* 0x0001e20000100800 */
[----:B------:R-:W-:Y:S01]  /*1040*/  LEA R78, P1, R17, UR14, 0x1 ;  /* 0x0000000e114e7c11 */ /* 0x000fe2000f8208ff */
[----:B------:R-:W-:Y:S02]  /*1050*/  FADD.FTZ R7, R7, R3 ;  /* 0x0000000307077221 */ /* 0x000fe40000010000 */
[----:B------:R1:W-:Y:S01]  /*1060*/  STL [R1+0x5c], R5 ;  /* 0x00005c0501007387 */ /* 0x0003e20000100800 */
[----:B------:R-:W-:Y:S01]  /*1070*/  FFMA.FTZ R6, R3, R3, R6 ;  /* 0x0000000303067223 */ /* 0x000fe20000010006 */
[----:B0-----:R-:W-:Y:S02]  /*1080*/  IADD3.X R8, RZ, R34, RZ, P2, !PT ;  /* 0x00000022ff087210 */ /* 0x001fe400017fe4ff */
[----:B-1----:R-:W-:-:S03]  /*1090*/  SHF.L.U32 R5, R109, 0x10, RZ ;  /* 0x000000106d057819 */ /* 0x002fc600000006ff */
[----:B------:R-:W-:Y:S01]  /*10a0*/  STL [R1+0x60], R8 ;  /* 0x0000600801007387 */ /* 0x000fe20000100800 */
[----:B------:R-:W-:-:S03]  /*10b0*/  LEA.HI.X R79, R17, UR15, R8, 0x1, P1 ;  /* 0x0000000f114f7c11 */ /* 0x000fc600088f0c08 */
[----:B------:R0:W-:Y:S01]  /*10c0*/  STL [R1], R5 ;  /* 0x0000000501007387 */ /* 0x0001e20000100800 */
[----:B------:R-:W-:Y:S01]  /*10d0*/  FADD.FTZ R7, R7, R5 ;  /* 0x0000000507077221 */ /* 0x000fe20000010000 */
[----:B------:R-:W-:Y:S01]  /*10e0*/  FFMA.FTZ R6, R5, R5, R6 ;  /* 0x0000000505067223 */ /* 0x000fe20000010006 */
[----:B------:R-:W-:Y:S01]  /*10f0*/  PRMT R3, R109, 0x7632, R3 ;  /* 0x000076326d037816 */ /* 0x000fe20000000003 */
[----:B------:R-:W3:Y:S01]  /*1100*/  LDG.E.64.CONSTANT R78, desc[UR12][R78.64] ;  /* 0x0000000c4e4e7981 */ /* 0x000ee2000c1e9b00 */
[----:B0-----:R-:W-:-:S04]  /*1110*/  IADD3 R5, R4, 0xaa00, RZ ;  /* 0x0000aa0004057810 */ /* 0x001fc80007ffe0ff */
[----:B------:R-:W-:Y:S02]  /*1120*/  IADD3 R16, P1, R5, R2, RZ ;  /* 0x0000000205107210 */ /* 0x000fe40007f3e0ff */
[----:B------:R-:W-:Y:S02]  /*1130*/  SHF.L.U32 R3, R3, 0x10, RZ ;  /* 0x0000001003037819 */ /* 0x000fe400000006ff */
[----:B------:R-:W-:Y:S02]  /*1140*/  IADD3.X R9, RZ, R34, RZ, P1, !PT ;  /* 0x00000022ff097210 */ /* 0x000fe40000ffe4ff */
[----:B------:R-:W-:Y:S01]  /*1150*/  LEA R76, P1, R16, UR14, 0x1 ;  /* 0x0000000e104c7c11 */ /* 0x000fe2000f8208ff */
[----:B------:R-:W-:Y:S01]  /*1160*/  FADD.FTZ R8, R7, R3 ;  /* 0x0000000307087221 */ /* 0x000fe20000010000 */
[----:B------:R-:W-:Y:S01]  /*1170*/  FFMA.FTZ R6, R3, R3, R6 ;  /* 0x0000000303067223 */ /* 0x000fe20000010006 */
[----:B----4-:R-:W-:Y:S02]  /*1180*/  SHF.L.U32 R165, R106, 0x10, RZ ;  /* 0x000000106aa57819 */ /* 0x010fe400000006ff */
[----:B------:R-:W-:-:S02]  /*1190*/  LEA.HI.X R77, R16, UR15, R9, 0x1, P1 ;  /* 0x0000000f104d7c11 */ /* 0x000fc400088f0c09 */
[----:B------:R-:W-:Y:S01]  /*11a0*/  PRMT R3, R106, 0x7632, R3 ;  /* 0x000076326a037816 */ /* 0x000fe20000000003 */
[----:B------:R-:W-:Y:S01]  /*11b0*/  FADD.FTZ R8, R8, R165 ;  /* 0x000000a508087221 */ /* 0x000fe20000010000 */
[----:B------:R-:W-:Y:S02]  /*11c0*/  FFMA.FTZ R6, R165, R165, R6 ;  /* 0x000000a5a5067223 */ /* 0x000fe40000010006 */
[----:B------:R-:W-:Y:S01]  /*11d0*/  SHF.L.U32 R5, R3, 0x10, RZ ;  /* 0x0000001003057819 */ /* 0x000fe200000006ff */
[----:B------:R-:W4:Y:S01]  /*11e0*/  LDG.E.64.CONSTANT R76, desc[UR12][R76.64] ;  /* 0x0000000c4c4c7981 */ /* 0x000f22000c1e9b00 */
[----:B------:R-:W-:Y:S02]  /*11f0*/  IADD3 R15, P1, R15, R2, RZ ;  /* 0x000000020f0f7210 */ /* 0x000fe40007f3e0ff */
[C---:B------:R-:W-:Y:S01]  /*1200*/  SHF.L.U32 R164, R107.reuse, 0x10, RZ ;  /* 0x000000106ba47819 */ /* 0x040fe200000006ff */
[----:B------:R-:W-:Y:S01]  /*1210*/  FADD.FTZ R7, R8, R5 ;  /* 0x0000000508077221 */ /* 0x000fe20000010000 */
[----:B------:R-:W-:Y:S01]  /*1220*/  PRMT R3, R107, 0x7632, R3 ;  /* 0x000076326b037816 */ /* 0x000fe20000000003 */
[----:B------:R-:W-:Y:S01]  /*1230*/  FFMA.FTZ R5, R5, R5, R6 ;  /* 0x0000000505057223 */ /* 0x000fe20000010006 */
[----:B------:R-:W-:-:S02]  /*1240*/  IADD3.X R10, RZ, R34, RZ, P1, !PT ;  /* 0x00000022ff0a7210 */ /* 0x000fc40000ffe4ff */
[----:B------:R-:W-:Y:S01]  /*1250*/  LEA R74, P1, R15, UR14, 0x1 ;  /* 0x0000000e0f4a7c11 */ /* 0x000fe2000f8208ff */
[----:B------:R-:W-:Y:S01]  /*1260*/  FADD.FTZ R7, R7, R164 ;  /* 0x000000a407077221 */ /* 0x000fe20000010000 */
[----:B------:R-:W-:Y:S01]  /*1270*/  SHF.L.U32 R6, R3, 0x10, RZ ;  /* 0x0000001003067819 */ /* 0x000fe200000006ff */
[----:B------:R-:W-:Y:S01]  /*1280*/  FFMA.FTZ R5, R164, R164, R5 ;  /* 0x000000a4a4057223 */ /* 0x000fe20000010005 */
[----:B------:R-:W-:-:S03]  /*1290*/  LEA.HI.X R75, R15, UR15, R10, 0x1, P1 ;  /* 0x0000000f0f4b7c11 */ /* 0x000fc600088f0c0a */
[----:B------:R-:W-:Y:S01]  /*12a0*/  FADD.FTZ R8, R7, R6 ;  /* 0x0000000607087221 */ /* 0x000fe20000010000 */
[----:B------:R-:W-:Y:S01]  /*12b0*/  FFMA.FTZ R6, R6, R6, R5 ;  /* 0x0000000606067223 */ /* 0x000fe20000010005 */
[----:B------:R-:W-:Y:S01]  /*12c0*/  IADD3 R5, R4, 0xbe00, RZ ;  /* 0x0000be0004057810 */ /* 0x000fe20007ffe0ff */
[----:B------:R-:W4:Y:S01]  /*12d0*/  LDG.E.64.CONSTANT R74, desc[UR12][R74.64] ;  /* 0x0000000c4a4a7981 */ /* 0x000f22000c1e9b00 */
[C---:B-----5:R-:W-:Y:S02]  /*12e0*/  SHF.L.U32 R163, R104.reuse, 0x10, RZ ;  /* 0x0000001068a37819 */ /* 0x060fe400000006ff */
[----:B------:R-:W-:Y:S02]  /*12f0*/  PRMT R3, R104, 0x7632, R3 ;  /* 0x0000763268037816 */ /* 0x000fe40000000003 */
[----:B------:R-:W-:Y:S01]  /*1300*/  IADD3 R14, P2, R5, R2, RZ ;  /* 0x00000002050e7210 */ /* 0x000fe20007f5e0ff */
[----:B------:R-:W-:Y:S01]  /*1310*/  FADD.FTZ R8, R8, R163 ;  /* 0x000000a308087221 */ /* 0x000fe20000010000 */
[----:B------:R-:W-:Y:S01]  /*1320*/  SHF.L.U32 R3, R3, 0x10, RZ ;  /* 0x0000001003037819 */ /* 0x000fe200000006ff */
[----:B------:R-:W-:Y:S01]  /*1330*/  FFMA.FTZ R6, R163, R163, R6 ;  /* 0x000000a3a3067223 */ /* 0x000fe20000010006 */
[----:B------:R-:W-:-:S02]  /*1340*/  IADD3.X R5, RZ, R34, RZ, P2, !PT ;  /* 0x00000022ff057210 */ /* 0x000fc400017fe4ff */
[----:B------:R-:W-:Y:S01]  /*1350*/  LEA R72, P1, R14, UR14, 0x1 ;  /* 0x0000000e0e487c11 */ /* 0x000fe2000f8208ff */
[----:B------:R0:W-:Y:S01]  /*1360*/  STL [R1+0x64], R9 ;  /* 0x0000640901007387 */ /* 0x0001e20000100800 */
[----:B------:R-:W-:Y:S02]  /*1370*/  FADD.FTZ R7, R8, R3 ;  /* 0x0000000308077221 */ /* 0x000fe40000010000 */
[----:B------:R-:W-:Y:S02]  /*1380*/  LEA.HI.X R73, R14, UR15, R5, 0x1, P1 ;  /* 0x0000000f0e497c11 */ /* 0x000fe400088f0c05 */
[----:B------:R-:W-:Y:S02]  /*1390*/  SHF.L.U32 R162, R105, 0x10, RZ ;  /* 0x0000001069a27819 */ /* 0x000fe400000006ff */
[----:B------:R-:W-:Y:S02]  /*13a0*/  IADD3 R13, R4, 0xc800, RZ ;  /* 0x0000c800040d7810 */ /* 0x000fe40007ffe0ff */
[----:B------:R-:W5:Y:S01]  /*13b0*/  LDG.E.64.CONSTANT R72, desc[UR12][R72.64] ;  /* 0x0000000c48487981 */ /* 0x000f62000c1e9b00 */
[----:B0-----:R-:W-:Y:S01]  /*13c0*/  FFMA.FTZ R9, R3, R3, R6 ;  /* 0x0000000303097223 */ /* 0x001fe20000010006 */
[----:B------:R-:W-:Y:S01]  /*13d0*/  PRMT R3, R105, 0x7632, R3 ;  /* 0x0000763269037816 */ /* 0x000fe20000000003 */
[----:B------:R-:W-:Y:S01]  /*13e0*/  FADD.FTZ R7, R7, R162 ;  /* 0x000000a207077221 */ /* 0x000fe20000010000 */
[----:B------:R-:W-:-:S02]  /*13f0*/  IADD3 R13, P2, R13, R2, RZ ;  /* 0x000000020d0d7210 */ /* 0x000fc40007f5e0ff */
[----:B------:R-:W-:Y:S02]  /*1400*/  SHF.L.U32 R6, R3, 0x10, RZ ;  /* 0x0000001003067819 */ /* 0x000fe400000006ff */
[----:B------:R-:W-:-:S03]  /*1410*/  LEA R70, P1, R13, UR14, 0x1 ;  /* 0x0000000e0d467c11 */ /* 0x000fc6000f8208ff */
[----:B------:R-:W-:Y:S01]  /*1420*/  FADD.FTZ R8, R7, R6 ;  /* 0x0000000607087221 */ /* 0x000fe20000010000 */
[----:B------:R-:W-:Y:S01]  /*1430*/  IADD3.X R7, RZ, R34, RZ, P2, !PT ;  /* 0x00000022ff077210 */ /* 0x000fe200017fe4ff */
[----:B------:R-:W-:Y:S01]  /*1440*/  STL [R1+0x68], R10 ;  /* 0x0000680a01007387 */ /* 0x000fe20000100800 */
[----:B------:R-:W-:Y:S02]  /*1450*/  FFMA.FTZ R9, R162, R162, R9 ;  /* 0x000000a2a2097223 */ /* 0x000fe40000010009 */
[----:B------:R-:W-:Y:S01]  /*1460*/  LEA.HI.X R71, R13, UR15, R7, 0x1, P1 ;  /* 0x0000000f0d477c11 */ /* 0x000fe200088f0c07 */
[----:B------:R0:W-:Y:S01]  /*1470*/  STL [R1+0x6c], R5 ;  /* 0x00006c0501007387 */ /* 0x0001e20000100800 */
[----:B------:R-:W-:Y:S01]  /*1480*/  SHF.L.U32 R161, R102, 0x10, RZ ;  /* 0x0000001066a17819 */ /* 0x000fe200000006ff */
[----:B------:R-:W-:Y:S01]  /*1490*/  FFMA.FTZ R6, R6, R6, R9 ;  /* 0x0000000606067223 */ /* 0x000fe20000010009 */
[----:B------:R-:W-:Y:S02]  /*14a0*/  PRMT R3, R102, 0x7632, R3 ;  /* 0x0000763266037816 */ /* 0x000fe40000000003 */
[----:B------:R-:W5:Y:S01]  /*14b0*/  LDG.E.64.CONSTANT R70, desc[UR12][R70.64] ;  /* 0x0000000c46467981 */ /* 0x000f62000c1e9b00 */
[----:B0-----:R-:W-:Y:S01]  /*14c0*/  IADD3 R5, R4, 0xd200, RZ ;  /* 0x0000d20004057810 */ /* 0x001fe20007ffe0ff */
[----:B------:R-:W-:Y:S01]  /*14d0*/  FADD.FTZ R8, R8, R161 ;  /* 0x000000a108087221 */ /* 0x000fe20000010000 */
[----:B------:R-:W-:-:S02]  /*14e0*/  SHF.L.U32 R3, R3, 0x10, RZ ;  /* 0x0000001003037819 */ /* 0x000fc400000006ff */
[----:B------:R-:W-:Y:S01]  /*14f0*/  IADD3 R12, P1, R5, R2, RZ ;  /* 0x00000002050c7210 */ /* 0x000fe20007f3e0ff */
[----:B------:R-:W-:Y:S01]  /*1500*/  FFMA.FTZ R6, R161, R161, R6 ;  /* 0x000000a1a1067223 */ /* 0x000fe20000010006 */
[----:B------:R0:W-:Y:S02]  /*1510*/  STL [R1+0x70], R7 ;  /* 0x0000700701007387 */ /* 0x0001e40000100800 */
[----:B------:R-:W-:Y:S01]  /*1520*/  IADD3.X R10, RZ, R34, RZ, P1, !PT ;  /* 0x00000022ff0a7210 */ /* 0x000fe20000ffe4ff */
[----:B------:R-:W-:Y:S01]  /*1530*/  FFMA.FTZ R9, R3, R3, R6 ;  /* 0x0000000303097223 */ /* 0x000fe20000010006 */
[----:B------:R-:W-:Y:S02]  /*1540*/  LEA R68, P1, R12, UR14, 0x1 ;  /* 0x0000000e0c447c11 */ /* 0x000fe4000f8208ff */
[C---:B------:R-:W-:Y:S01]  /*1550*/  SHF.L.U32 R160, R103.reuse, 0x10, RZ ;  /* 0x0000001067a07819 */ /* 0x040fe200000006ff */
[--C-:B0-----:R-:W-:Y:S01]  /*1560*/  FADD.FTZ R7, R8, R3.reuse ;  /* 0x0000000308077221 */ /* 0x101fe20000010000 */
[----:B------:R-:W-:-:S02]  /*1570*/  PRMT R3, R103, 0x7632, R3 ;  /* 0x0000763267037816 */ /* 0x000fc40000000003 */
[----:B------:R-:W-:Y:S01]  /*1580*/  LEA.HI.X R69, R12, UR15, R10, 0x1, P1 ;  /* 0x0000000f0c457c11 */ /* 0x000fe200088f0c0a */
[----:B------:R-:W-:Y:S01]  /*1590*/  FADD.FTZ R7, R7, R160 ;  /* 0x000000a007077221 */ /* 0x000fe20000010000 */
[----:B------:R-:W-:Y:S01]  /*15a0*/  SHF.L.U32 R6, R3, 0x10, RZ ;  /* 0x0000001003067819 */ /* 0x000fe200000006ff */
[----:B------:R-:W-:Y:S01]  /*15b0*/  FFMA.FTZ R9, R160, R160, R9 ;  /* 0x000000a0a0097223 */ /* 0x000fe20000010009 */
[----:B------:R-:W-:Y:S02]  /*15c0*/  IADD3 R11, R4, 0xdc00, RZ ;  /* 0x0000dc00040b7810 */ /* 0x000fe40007ffe0ff */
[----:B------:R-:W5:Y:S01]  /*15d0*/  LDG.E.64.CONSTANT R68, desc[UR12][R68.64] ;  /* 0x0000000c44447981 */ /* 0x000f62000c1e9b00 */
[C---:B------:R-:W-:Y:S01]  /*15e0*/  SHF.L.U32 R159, R100.reuse, 0x10, RZ ;  /* 0x00000010649f7819 */ /* 0x040fe200000006ff */
[----:B------:R-:W-:Y:S01]  /*15f0*/  FADD.FTZ R8, R7, R6 ;  /* 0x0000000607087221 */ /* 0x000fe20000010000 */
[----:B------:R-:W-:Y:S01]  /*1600*/  PRMT R3, R100, 0x7632, R3 ;  /* 0x0000763264037816 */ /* 0x000fe20000000003 */
[----:B------:R-:W-:Y:S01]  /*1610*/  FFMA.FTZ R6, R6, R6, R9 ;  /* 0x0000000606067223 */ /* 0x000fe20000010009 */
[----:B------:R-:W-:Y:S01]  /*1620*/  IADD3 R11, P1, R11, R2, RZ ;  /* 0x000000020b0b7210 */ /* 0x000fe20007f3e0ff */
[----:B------:R-:W-:Y:S01]  /*1630*/  FADD.FTZ R8, R8, R159 ;  /* 0x0000009f08087221 */ /* 0x000fe20000010000 */
[----:B------:R-:W-:Y:S01]  /*1640*/  SHF.L.U32 R3, R3, 0x10, RZ ;  /* 0x0000001003037819 */ /* 0x000fe200000006ff */
[----:B------:R-:W-:Y:S01]  /*1650*/  FFMA.FTZ R6, R159, R159, R6 ;  /* 0x0000009f9f067223 */ /* 0x000fe20000010006 */
[----:B------:R-:W-:-:S02]  /*1660*/  IADD3.X R35, RZ, R34, RZ, P1, !PT ;  /* 0x00000022ff237210 */ /* 0x000fc40000ffe4ff */
[----:B------:R-:W-:Y:S01]  /*1670*/  LEA R66, P1, R11, UR14, 0x1 ;  /* 0x0000000e0b427c11 */ /* 0x000fe2000f8208ff */
[----:B------:R-:W-:Y:S01]  /*1680*/  FADD.FTZ R7, R8, R3 ;  /* 0x0000000308077221 */ /* 0x000fe20000010000 */
[----:B------:R-:W-:Y:S01]  /*1690*/  FFMA.FTZ R9, R3, R3, R6 ;  /* 0x0000000303097223 */ /* 0x000fe20000010006 */
[----:B------:R-:W-:Y:S02]  /*16a0*/  SHF.L.U32 R158, R101, 0x10, RZ ;  /* 0x00000010659e7819 */ /* 0x000fe400000006ff */
[----:B------:R-:W-:Y:S02]  /*16b0*/  LEA.HI.X R67, R11, UR15, R35, 0x1, P1 ;  /* 0x0000000f0b437c11 */ /* 0x000fe400088f0c23 */
[----:B------:R-:W-:Y:S02]  /*16c0*/  PRMT R3, R101, 0x7632, R3 ;  /* 0x0000763265037816 */ /* 0x000fe40000000003 */
[----:B------:R-:W-:Y:S01]  /*16d0*/  IADD3 R5, R4, 0xe600, RZ ;  /* 0x0000e60004057810 */ /* 0x000fe20007ffe0ff */
[----:B------:R-:W-:Y:S01]  /*16e0*/  FADD.FTZ R7, R7, R158 ;  /* 0x0000009e07077221 */ /* 0x000fe20000010000 */
[----:B------:R-:W-:Y:S01]  /*16f0*/  SHF.L.U32 R6, R3, 0x10, RZ ;  /* 0x0000001003067819 */ /* 0x000fe200000006ff */
[----:B------:R-:W5:Y:S01]  /*1700*/  LDG.E.64.CONSTANT R66, desc[UR12][R66.64] ;  /* 0x0000000c42427981 */ /* 0x000f62000c1e9b00 */
[----:B------:R-:W-:-:S03]  /*1710*/  FFMA.FTZ R9, R158, R158, R9 ;  /* 0x0000009e9e097223 */ /* 0x000fc60000010009 */
[----:B------:R0:W-:Y:S01]  /*1720*/  STL [R1+0x74], R10 ;  /* 0x0000740a01007387 */ /* 0x0001e20000100800 */
[----:B------:R-:W-:Y:S01]  /*1730*/  FADD.FTZ R8, R7, R6 ;  /* 0x0000000607087221 */ /* 0x000fe20000010000 */
[----:B------:R-:W-:Y:S01]  /*1740*/  FFMA.FTZ R6, R6, R6, R9 ;  /* 0x0000000606067223 */ /* 0x000fe20000010009 */
[C---:B------:R-:W-:Y:S02]  /*1750*/  SHF.L.U32 R157, R98.reuse, 0x10, RZ ;  /* 0x00000010629d7819 */ /* 0x040fe400000006ff */
[----:B------:R-:W-:Y:S02]  /*1760*/  PRMT R3, R98, 0x7632, R3 ;  /* 0x0000763262037816 */ /* 0x000fe40000000003 */
[----:B0-----:R-:W-:-:S04]  /*1770*/  IADD3 R10, P2, R5, R2, RZ ;  /* 0x00000002050a7210 */ /* 0x001fc80007f5e0ff */
[----:B------:R-:W-:Y:S02]  /*1780*/  IADD3.X R9, RZ, R34, RZ, P2, !PT ;  /* 0x00000022ff097210 */ /* 0x000fe400017fe4ff */
[C---:B------:R-:W-:Y:S01]  /*1790*/  LEA R64, P1, R10.reuse, UR14, 0x1 ;  /* 0x0000000e0a407c11 */ /* 0x040fe2000f8208ff */
[----:B------:R-:W-:Y:S01]  /*17a0*/  STL [R1+0x84], R35 ;  /* 0x0000842301007387 */ /* 0x000fe20000100800 */
[----:B------:R-:W-:Y:S02]  /*17b0*/  SHF.L.U32 R5, R3, 0x10, RZ ;  /* 0x0000001003057819 */ /* 0x000fe400000006ff */
[----:B------:R-:W-:Y:S01]  /*17c0*/  LEA.HI.X R65, R10, UR15, R9, 0x1, P1 ;  /* 0x0000000f0a417c11 */ /* 0x000fe200088f0c09 */
[----:B------:R0:W-:Y:S01]  /*17d0*/  STL [R1+0x88], R9 ;  /* 0x0000880901007387 */ /* 0x0001e20000100800 */
[----:B------:R-:W-:Y:S01]  /*17e0*/  FADD.FTZ R8, R8, R157 ;  /* 0x0000009d08087221 */ /* 0x000fe20000010000 */
[----:B------:R-:W-:Y:S01]  /*17f0*/  FFMA.FTZ R6, R157, R157, R6 ;  /* 0x0000009d9d067223 */ /* 0x000fe20000010006 */
[----:B------:R-:W-:-:S02]  /*1800*/  SHF.L.U32 R156, R99, 0x10, RZ ;  /* 0x00000010639c7819 */ /* 0x000fc400000006ff */
[----:B------:R-:W-:Y:S01]  /*1810*/  PRMT R3, R99, 0x7632, R3 ;  /* 0x0000763263037816 */ /* 0x000fe20000000003 */
[----:B------:R-:W-:Y:S01]  /*1820*/  FADD.FTZ R7, R8, R5 ;  /* 0x0000000508077221 */ /* 0x000fe20000010000 */
[----:B------:R-:W5:Y:S01]  /*1830*/  LDG.E.64.CONSTANT R64, desc[UR12][R64.64] ;  /* 0x0000000c40407981 */ /* 0x000f62000c1e9b00 */
[----:B0-----:R-:W-:Y:S01]  /*1840*/  IADD3 R9, R4, 0xf000, RZ ;  /* 0x0000f00004097810 */ /* 0x001fe20007ffe0ff */
[----:B------:R-:W-:Y:S01]  /*1850*/  FFMA.FTZ R5, R5, R5, R6 ;  /* 0x0000000505057223 */ /* 0x000fe20000010006 */
[----:B------:R-:W-:Y:S02]  /*1860*/  SHF.L.U32 R6, R3, 0x10, RZ ;  /* 0x0000001003067819 */ /* 0x000fe400000006ff */
[----:B------:R-:W-:Y:S01]  /*1870*/  IADD3 R9, P1, R9, R2, RZ ;  /* 0x0000000209097210 */ /* 0x000fe20007f3e0ff */
[----:B------:R-:W-:Y:S01]  /*1880*/  FADD.FTZ R7, R7, R156 ;  /* 0x0000009c07077221 */ /* 0x000fe20000010000 */
[----:B------:R-:W-:Y:S02]  /*1890*/  SHF.L.U32 R155, R96, 0x10, RZ ;  /* 0x00000010609b7819 */ /* 0x000fe400000006ff */
[----:B------:R-:W-:-:S02]  /*18a0*/  IADD3.X R35, RZ, R34, RZ, P1, !PT ;  /* 0x00000022ff237210 */ /* 0x000fc40000ffe4ff */
[----:B------:R-:W-:Y:S01]  /*18b0*/  LEA R62, P1, R9, UR14, 0x1 ;  /* 0x0000000e093e7c11 */ /* 0x000fe2000f8208ff */
[----:B------:R-:W-:Y:S01]  /*18c0*/  FFMA.FTZ R5, R156, R156, R5 ;  /* 0x0000009c9c057223 */ /* 0x000fe20000010005 */
[----:B------:R-:W-:Y:S01]  /*18d0*/  PRMT R3, R96, 0x7632, R3 ;  /* 0x0000763260037816 */ /* 0x000fe20000000003 */
[----:B------:R-:W-:Y:S01]  /*18e0*/  FADD.FTZ R8, R7, R6 ;  /* 0x0000000607087221 */ /* 0x000fe20000010000 */
[----:B------:R-:W-:Y:S01]  /*18f0*/  LEA.HI.X R63, R9, UR15, R35, 0x1, P1 ;  /* 0x0000000f093f7c11 */ /* 0x000fe200088f0c23 */
[----:B------:R-:W-:Y:S01]  /*1900*/  FFMA.FTZ R6, R6, R6, R5 ;  /* 0x0000000606067223 */ /* 0x000fe20000010005 */
[----:B------:R-:W-:Y:S01]  /*1910*/  SHF.L.U32 R3, R3, 0x10, RZ ;  /* 0x0000001003037819 */ /* 0x000fe200000006ff */
[----:B------:R-:W-:Y:S01]  /*1920*/  FADD.FTZ R8, R8, R155 ;  /* 0x0000009b08087221 */ /* 0x000fe20000010000 */
[----:B------:R-:W-:Y:S01]  /*1930*/  IADD3 R5, R4, 0xfa00, RZ ;  /* 0x0000fa0004057810 */ /* 0x000fe20007ffe0ff */
[----:B------:R0:W-:Y:S04]  /*1940*/  STL [R1+0x8c], R35 ;  /* 0x00008c2301007387 */ /* 0x0001e80000100800 */
[----:B------:R-:W5:Y:S01]  /*1950*/  LDG.E.64.CONSTANT R62, desc[UR12][R62.64] ;  /* 0x0000000c3e3e7981 */ /* 0x000f62000c1e9b00 */
[----:B0-----:R-:W-:Y:S01]  /*1960*/  FADD.FTZ R35, R8, R3 ;  /* 0x0000000308237221 */ /* 0x001fe20000010000 */
[----:B------:R-:W-:-:S04]  /*1970*/  IADD3 R8, P1, R5, R2, RZ ;  /* 0x0000000205087210 */ /* 0x000fc80007f3e0ff */
[----:B------:R-:W-:Y:S02]  /*1980*/  IADD3.X R36, RZ, R34, RZ, P1, !PT ;  /* 0x00000022ff247210 */ /* 0x000fe40000ffe4ff */
[----:B------:R-:W-:Y:S01]  /*1990*/  LEA R60, P1, R8, UR14, 0x1 ;  /* 0x0000000e083c7c11 */ /* 0x000fe2000f8208ff */
[----:B------:R-:W-:-:S03]  /*19a0*/  FFMA.FTZ R6, R155, R155, R6 ;  /* 0x0000009b9b067223 */ /* 0x000fc60000010006 */
[----:B------:R-:W-:Y:S01]  /*19b0*/  LEA.HI.X R61, R8, UR15, R36, 0x1, P1 ;  /* 0x0000000f083d7c11 */ /* 0x000fe200088f0c24 */
[----:B------:R-:W-:Y:S01]  /*19c0*/  FFMA.FTZ R37, R3, R3, R6 ;  /* 0x0000000303257223 */ /* 0x000fe20000010006 */
[----:B------:R-:W-:Y:S02]  /*19d0*/  IADD3 R7, R4, 0x10400, RZ ;  /* 0x0001040004077810 */ /* 0x000fe40007ffe0ff */
[C---:B------:R-:W-:Y:S02]  /*19e0*/  SHF.L.U32 R154, R97.reuse, 0x10, RZ ;  /* 0x00000010619a7819 */ /* 0x040fe400000006ff */
[----:B------:R-:W-:Y:S01]  /*19f0*/  PRMT R3, R97, 0x7632, R3 ;  /* 0x0000763261037816 */ /* 0x000fe20000000003 */
[----:B------:R-:W5:Y:S01]  /*1a00*/  LDG.E.64.CONSTANT R60, desc[UR12][R60.64] ;  /* 0x0000000c3c3c7981 */ /* 0x000f62000c1e9b00 */
[----:B------:R-:W-:Y:S01]  /*1a10*/  IADD3 R7, P1, R7, R2, RZ ;  /* 0x0000000207077210 */ /* 0x000fe20007f3e0ff */
[----:B------:R-:W-:Y:S01]  /*1a20*/  FADD.FTZ R35, R35, R154 ;  /* 0x0000009a23237221 */ /* 0x000fe20000010000 */
[----:B------:R-:W-:Y:S01]  /*1a30*/  SHF.L.U32 R6, R3, 0x10, RZ ;  /* 0x0000001003067819 */ /* 0x000fe200000006ff */
[----:B------:R-:W-:Y:S01]  /*1a40*/  FFMA.FTZ R37, R154, R154, R37 ;  /* 0x0000009a9a257223 */ /* 0x000fe20000010025 */
[----:B------:R-:W-:Y:S01]  /*1a50*/  IADD3.X R48, RZ, R34, RZ, P1, !PT ;  /* 0x00000022ff307210 */ /* 0x000fe20000ffe4ff */
[----:B------:R0:W-:Y:S01]  /*1a60*/  STL [R1+0x78], R36 ;  /* 0x0000782401007387 */ /* 0x0001e20000100800 */
[----:B------:R-:W-:-:S02]  /*1a70*/  LEA R58, P1, R7, UR14, 0x1 ;  /* 0x0000000e073a7c11 */ /* 0x000fc4000f8208ff */
[C---:B------:R-:W-:Y:S02]  /*1a80*/  SHF.L.U32 R153, R94.reuse, 0x10, RZ ;  /* 0x000000105e997819 */ /* 0x040fe400000006ff */
[----:B------:R-:W-:Y:S02]  /*1a90*/  PRMT R3, R94, 0x7632, R3 ;  /* 0x000076325e037816 */ /* 0x000fe40000000003 */
[----:B------:R-:W-:Y:S01]  /*1aa0*/  LEA.HI.X R59, R7, UR15, R48, 0x1, P1 ;  /* 0x0000000f073b7c11 */ /* 0x000fe200088f0c30 */
[----:B0-----:R-:W-:Y:S01]  /*1ab0*/  FADD.FTZ R36, R35, R6 ;  /* 0x0000000623247221 */ /* 0x001fe20000010000 */
[----:B------:R-:W-:Y:S01]  /*1ac0*/  FFMA.FTZ R6, R6, R6, R37 ;  /* 0x0000000606067223 */ /* 0x000fe20000010025 */
[----:B------:R-:W-:-:S03]  /*1ad0*/  SHF.L.U32 R38, R3, 0x10, RZ ;  /* 0x0000001003267819 */ /* 0x000fc600000006ff */
[----:B------:R-:W5:Y:S01]  /*1ae0*/  LDG.E.64.CONSTANT R58, desc[UR12][R58.64] ;  /* 0x0000000c3a3a7981 */ /* 0x000f62000c1e9b00 */
[----:B------:R-:W-:Y:S01]  /*1af0*/  IADD3 R5, R4, 0x10e00, RZ ;  /* 0x00010e0004057810 */ /* 0x000fe20007ffe0ff */
[----:B------:R-:W-:Y:S01]  /*1b00*/  FFMA.FTZ R3, R153, R153, R6 ;  /* 0x0000009999037223 */ /* 0x000fe20000010006 */
[----:B------:R-:W-:Y:S01]  /*1b10*/  FADD.FTZ R36, R36, R153 ;  /* 0x0000009924247221 */ /* 0x000fe20000010000 */
[----:B------:R-:W-:Y:S02]  /*1b20*/  SHF.L.U32 R152, R95, 0x10, RZ ;  /* 0x000000105f987819 */ /* 0x000fe400000006ff */
[--C-:B------:R-:W-:Y:S01]  /*1b30*/  FFMA.FTZ R35, R38, R38, R3.reuse ;  /* 0x0000002626237223 */ /* 0x100fe20000010003 */
[----:B------:R-:W-:Y:S01]  /*1b40*/  IADD3 R6, P2, R5, R2, RZ ;  /* 0x0000000205067210 */ /* 0x000fe20007f5e0ff */
[----:B------:R-:W-:Y:S01]  /*1b50*/  FADD.FTZ R5, R36, R38 ;  /* 0x0000002624057221 */ /* 0x000fe20000010000 */
[----:B------:R-:W-:Y:S02]  /*1b60*/  PRMT R3, R95, 0x7632, R3 ;  /* 0x000076325f037816 */ /* 0x000fe40000000003 */
[----:B------:R-:W-:-:S02]  /*1b70*/  IADD3.X R37, RZ, R34, RZ, P2, !PT ;  /* 0x00000022ff257210 */ /* 0x000fc400017fe4ff */
[C---:B------:R-:W-:Y:S02]  /*1b80*/  LEA R56, P1, R6.reuse, UR14, 0x1 ;  /* 0x0000000e06387c11 */ /* 0x040fe4000f8208ff */
[----:B------:R-:W-:Y:S01]  /*1b90*/  SHF.L.U32 R36, R3, 0x10, RZ ;  /* 0x0000001003247819 */ /* 0x000fe200000006ff */
[----:B------:R-:W-:Y:S01]  /*1ba0*/  FADD.FTZ R3, R5, R152 ;  /* 0x0000009805037221 */ /* 0x000fe20000010000 */
[----:B------:R-:W-:Y:S01]  /*1bb0*/  LEA.HI.X R57, R6, UR15, R37, 0x1, P1 ;  /* 0x0000000f06397c11 */ /* 0x000fe200088f0c25 */
[----:B------:R-:W-:Y:S01]  /*1bc0*/  FFMA.FTZ R35, R152, R152, R35 ;  /* 0x0000009898237223 */ /* 0x000fe20000010023 */
[C---:B------:R-:W-:Y:S01]  /*1bd0*/  SHF.L.U32 R151, R92.reuse, 0x10, RZ ;  /* 0x000000105c977819 */ /* 0x040fe200000006ff */
[----:B------:R-:W-:Y:S01]  /*1be0*/  FADD.FTZ R38, R3, R36 ;  /* 0x0000002403267221 */ /* 0x000fe20000010000 */
[----:B------:R-:W-:Y:S02]  /*1bf0*/  PRMT R3, R92, 0x7632, R3 ;  /* 0x000076325c037816 */ /* 0x000fe40000000003 */
[----:B------:R-:W-:Y:S01]  /*1c00*/  IADD3 R5, R4, 0x11800, RZ ;  /* 0x0001180004057810 */ /* 0x000fe20007ffe0ff */
[----:B------:R-:W-:Y:S01]  /*1c10*/  FFMA.FTZ R36, R36, R36, R35 ;  /* 0x0000002424247223 */ /* 0x000fe20000010023 */
[----:B------:R-:W5:Y:S01]  /*1c20*/  LDG.E.64.CONSTANT R56, desc[UR12][R56.64] ;  /* 0x0000000c38387981 */ /* 0x000f62000c1e9b00 */
[----:B------:R-:W-:Y:S01]  /*1c30*/  SHF.L.U32 R35, R3, 0x10, RZ ;  /* 0x0000001003237819 */ /* 0x000fe200000006ff */
[----:B------:R-:W-:Y:S01]  /*1c40*/  FADD.FTZ R38, R38, R151 ;  /* 0x0000009726267221 */ /* 0x000fe20000010000 */
[----:B------:R-:W-:Y:S01]  /*1c50*/  IADD3 R5, P1, R5, R2, RZ ;  /* 0x0000000205057210 */ /* 0x000fe20007f3e0ff */
[----:B------:R0:W-:Y:S01]  /*1c60*/  STL [R1+0x80], R48 ;  /* 0x0000803001007387 */ /* 0x0001e20000100800 */
[----:B------:R-:W-:Y:S01]  /*1c70*/  FFMA.FTZ R36, R151, R151, R36 ;  /* 0x0000009797247223 */ /* 0x000fe20000010024 */
[----:B------:R-:W-:-:S02]  /*1c80*/  SHF.L.U32 R150, R93, 0x10, RZ ;  /* 0x000000105d967819 */ /* 0x000fc400000006ff */
[----:B------:R1:W-:Y:S01]  /*1c90*/  STL [R1+0x98], R37 ;  /* 0x0000982501007387 */ /* 0x0003e20000100800 */
[----:B------:R-:W-:Y:S02]  /*1ca0*/  PRMT R3, R93, 0x7632, R3 ;  /* 0x000076325d037816 */ /* 0x000fe40000000003 */
[----:B0-----:R-:W-:Y:S02]  /*1cb0*/  IADD3.X R48, RZ, R34, RZ, P1, !PT ;  /* 0x00000022ff307210 */ /* 0x001fe40000ffe4ff */
[----:B------:R-:W-:Y:S01]  /*1cc0*/  LEA R54, P1, R5, UR14, 0x1 ;  /* 0x0000000e05367c11 */ /* 0x000fe2000f8208ff */
[----:B-1----:R-:W-:Y:S01]  /*1cd0*/  FADD.FTZ R37, R38, R35 ;  /* 0x0000002326257221 */ /* 0x002fe20000010000 */
[----:B------:R-:W-:Y:S01]  /*1ce0*/  FFMA.FTZ R35, R35, R35, R36 ;  /* 0x0000002323237223 */ /* 0x000fe20000010024 */
[----:B------:R-:W-:Y:S02]  /*1cf0*/  SHF.L.U32 R3, R3, 0x10, RZ ;  /* 0x0000001003037819 */ /* 0x000fe400000006ff */
[----:B------:R-:W-:Y:S01]  /*1d00*/  FADD.FTZ R37, R37, R150 ;  /* 0x0000009625257221 */ /* 0x000fe20000010000 */
[----:B------:R-:W-:Y:S01]  /*1d10*/  LEA.HI.X R55, R5, UR15, R48, 0x1, P1 ;  /* 0x0000000f05377c11 */ /* 0x000fe200088f0c30 */
[----:B------:R-:W-:-:S02]  /*1d20*/  FFMA.FTZ R36, R150, R150, R35 ;  /* 0x0000009696247223 */ /* 0x000fc40000010023 */
[----:B------:R-:W-:Y:S01]  /*1d30*/  FADD.FTZ R35, R37, R3 ;  /* 0x0000000325237221 */ /* 0x000fe20000010000 */
[C---:B------:R-:W-:Y:S01]  /*1d40*/  IADD3 R37, R4.reuse, 0x12200, RZ ;  /* 0x0001220004257810 */ /* 0x040fe20007ffe0ff */
[----:B------:R-:W-:Y:S01]  /*1d50*/  FFMA.FTZ R36, R3, R3, R36 ;  /* 0x0000000303247223 */ /* 0x000fe20000010024 */
[----:B------:R-:W5:Y:S01]  /*1d60*/  LDG.E.64.CONSTANT R54, desc[UR12][R54.64] ;  /* 0x0000000c36367981 */ /* 0x000f62000c1e9b00 */
[C---:B------:R-:W-:Y:S02]  /*1d70*/  IADD3 R3, R4.reuse, 0x12c00, RZ ;  /* 0x00012c0004037810 */ /* 0x040fe40007ffe0ff */
[----:B------:R-:W-:Y:S02]  /*1d80*/  IADD3 R38, R4, 0x13600, RZ ;  /* 0x0001360004267810 */ /* 0x000fe40007ffe0ff */
[----:B------:R-:W-:Y:S01]  /*1d90*/  IADD3 R4, P2, R37, R2, RZ ;  /* 0x0000000225047210 */ /* 0x000fe20007f5e0ff */
[----:B------:R0:W-:Y:S03]  /*1da0*/  STL [R1+0x9c], R48 ;  /* 0x00009c3001007387 */ /* 0x0001e60000100800 */
[----:B------:R-:W-:-:S02]  /*1db0*/  LEA R52, P3, R4, UR14, 0x1 ;  /* 0x0000000e04347c11 */ /* 0x000fc4000f8608ff */
[C---:B------:R-:W-:Y:S02]  /*1dc0*/  SHF.L.U32 R149, R90.reuse, 0x10, RZ ;  /* 0x000000105a957819 */ /* 0x040fe400000006ff */
[----:B0-----:R-:W-:Y:S02]  /*1dd0*/  IADD3.X R48, RZ, R34, RZ, P2, !PT ;  /* 0x00000022ff307210 */ /* 0x001fe400017fe4ff */
[----:B------:R-:W-:Y:S02]  /*1de0*/  PRMT R37, R90, 0x7632, R37 ;  /* 0x000076325a257816 */ /* 0x000fe40000000025 */
[----:B------:R-:W-:Y:S01]  /*1df0*/  LEA.HI.X R53, R4, UR15, R48, 0x1, P3 ;  /* 0x0000000f04357c11 */ /* 0x000fe200098f0c30 */
[----:B------:R-:W-:Y:S01]  /*1e00*/  FADD.FTZ R35, R35, R149 ;  /* 0x0000009523237221 */ /* 0x000fe20000010000 */
[----:B------:R-:W-:Y:S01]  /*1e10*/  SHF.L.U32 R37, R37, 0x10, RZ ;  /* 0x0000001025257819 */ /* 0x000fe200000006ff */
[----:B------:R-:W-:-:S03]  /*1e20*/  FFMA.FTZ R36, R149, R149, R36 ;  /* 0x0000009595247223 */ /* 0x000fc60000010024 */
[----:B------:R-:W5:Y:S01]  /*1e30*/  LDG.E.64.CONSTANT R52, desc[UR12][R52.64] ;  /* 0x0000000c34347981 */ /* 0x000f62000c1e9b00 */
[----:B------:R-:W-:Y:S01]  /*1e40*/  FADD.FTZ R113, R35, R37 ;  /* 0x0000002523717221 */ /* 0x000fe20000010000 */
[C---:B------:R-:W-:Y:S02]  /*1e50*/  SHF.L.U32 R148, R91.reuse, 0x10, RZ ;  /* 0x000000105b947819 */ /* 0x040fe400000006ff */
[----:B------:R-:W-:Y:S01]  /*1e60*/  PRMT R35, R91, 0x7632, R35 ;  /* 0x000076325b237816 */ /* 0x000fe20000000023 */
[----:B------:R-:W-:Y:S01]  /*1e70*/  FFMA.FTZ R36, R37, R37, R36 ;  /* 0x0000002525247223 */ /* 0x000fe20000010024 */
[----:B------:R-:W-:Y:S01]  /*1e80*/  IADD3 R3, P1, R3, R2, RZ ;  /* 0x0000000203037210 */ /* 0x000fe20007f3e0ff */
[----:B------:R-:W-:Y:S01]  /*1e90*/  FADD.FTZ R113, R113, R148 ;  /* 0x0000009471717221 */ /* 0x000fe20000010000 */
[----:B------:R-:W-:Y:S01]  /*1ea0*/  SHF.L.U32 R35, R35, 0x10, RZ ;  /* 0x0000001023237819 */ /* 0x000fe200000006ff */
[----:B------:R0:W-:Y:S01]  /*1eb0*/  STL [R1+0x94], R48 ;  /* 0x0000943001007387 */ /* 0x0001e20000100800 */
[----:B------:R-:W-:Y:S01]  /*1ec0*/  FFMA.FTZ R36, R148, R148, R36 ;  /* 0x0000009494247223 */ /* 0x000fe20000010024 */
[----:B------:R-:W-:-:S02]  /*1ed0*/  SHF.L.U32 R147, R88, 0x10, RZ ;  /* 0x0000001058937819 */ /* 0x000fc400000006ff */
[----:B------:R-:W-:Y:S01]  /*1ee0*/  PRMT R37, R88, 0x7632, R37 ;  /* 0x0000763258257816 */ /* 0x000fe20000000025 */
[----:B------:R-:W-:Y:S01]  /*1ef0*/  FADD.FTZ R113, R113, R35 ;  /* 0x0000002371717221 */ /* 0x000fe20000010000 */
[----:B------:R-:W-:Y:S01]  /*1f00*/  FFMA.FTZ R35, R35, R35, R36 ;  /* 0x0000002323237223 */ /* 0x000fe20000010024 */
[----:B0-----:R-:W-:Y:S02]  /*1f10*/  IADD3.X R48, RZ, R34, RZ, P1, !PT ;  /* 0x00000022ff307210 */ /* 0x001fe40000ffe4ff */
[----:B------:R-:W-:Y:S01]  /*1f20*/  LEA R50, P1, R3, UR14, 0x1 ;  /* 0x0000000e03327c11 */ /* 0x000fe2000f8208ff */
[----:B------:R-:W-:Y:S01]  /*1f30*/  FADD.FTZ R113, R113, R147 ;  /* 0x0000009371717221 */ /* 0x000fe20000010000 */
[----:B------:R-:W-:Y:S02]  /*1f40*/  SHF.L.U32 R37, R37, 0x10, RZ ;  /* 0x0000001025257819 */ /* 0x000fe400000006ff */
[----:B------:R-:W-:Y:S01]  /*1f50*/  LEA.HI.X R51, R3, UR15, R48, 0x1, P1 ;  /* 0x0000000f03337c11 */ /* 0x000fe200088f0c30 */
[----:B------:R-:W-:Y:S01]  /*1f60*/  FFMA.FTZ R35, R147, R147, R35 ;  /* 0x0000009393237223 */ /* 0x000fe20000010023 */
[----:B------:R-:W-:Y:S01]  /*1f70*/  SHF.L.U32 R146, R89, 0x10, RZ ;  /* 0x0000001059927819 */ /* 0x000fe200000006ff */
[----:B------:R-:W-:Y:S01]  /*1f80*/  FADD.FTZ R113, R113, R37 ;  /* 0x0000002571717221 */ /* 0x000fe20000010000 */
[----:B------:R-:W-:Y:S01]  /*1f90*/  PRMT R36, R89, 0x7632, R36 ;  /* 0x0000763259247816 */ /* 0x000fe20000000024 */
[----:B------:R-:W-:Y:S01]  /*1fa0*/  FFMA.FTZ R37, R37, R37, R35 ;  /* 0x0000002525257223 */ /* 0x000fe20000010023 */
[----:B------:R-:W5:Y:S01]  /*1fb0*/  LDG.E.64.CONSTANT R50, desc[UR12][R50.64] ;  /* 0x0000000c32327981 */ /* 0x000f62000c1e9b00 */
[----:B------:R-:W-:Y:S01]  /*1fc0*/  FADD.FTZ R113, R113, R146 ;  /* 0x0000009271717221 */ /* 0x000fe20000010000 */
[----:B------:R-:W-:Y:S01]  /*1fd0*/  SHF.L.U32 R36, R36, 0x10, RZ ;  /* 0x0000001024247819 */ /* 0x000fe200000006ff */
[----:B------:R-:W-:Y:S01]  /*1fe0*/  FFMA.FTZ R37, R146, R146, R37 ;  /* 0x0000009292257223 */ /* 0x000fe20000010025 */
[----:B------:R-:W-:-:S02]  /*1ff0*/  IADD3 R2, P2, R38, R2, RZ ;  /* 0x0000000226027210 */ /* 0x000fc40007f5e0ff */
[C---:B------:R-:W-:Y:S01]  /*2000*/  SHF.L.U32 R145, R86.reuse, 0x10, RZ ;  /* 0x0000001056917819 */ /* 0x040fe200000006ff */
[----:B------:R-:W-:Y:S01]  /*2010*/  FADD.FTZ R113, R113, R36 ;  /* 0x0000002471717221 */ /* 0x000fe20000010000 */
[----:B------:R-:W-:Y:S01]  /*2020*/  PRMT R35, R86, 0x7632, R35 ;  /* 0x0000763256237816 */ /* 0x000fe20000000023 */
[----:B------:R-:W-:Y:S01]  /*2030*/  FFMA.FTZ R36, R36, R36, R37 ;  /* 0x0000002424247223 */ /* 0x000fe20000010025 */
[----:B------:R-:W-:Y:S01]  /*2040*/  IADD3.X R118, RZ, R34, RZ, P2, !PT ;  /* 0x00000022ff767210 */ /* 0x000fe200017fe4ff */
[----:B------:R0:W-:Y:S01]  /*2050*/  STL [R1+0xa0], R48 ;  /* 0x0000a03001007387 */ /* 0x0001e20000100800 */
[----:B------:R-:W-:Y:S01]  /*2060*/  SHF.L.U32 R34, R35, 0x10, RZ ;  /* 0x0000001023227819 */ /* 0x000fe200000006ff */
[----:B------:R-:W-:Y:S01]  /*2070*/  FADD.FTZ R113, R113, R145 ;  /* 0x0000009171717221 */ /* 0x000fe20000010000 */
[----:B------:R-:W-:Y:S01]  /*2080*/  FFMA.FTZ R36, R145, R145, R36 ;  /* 0x0000009191247223 */ /* 0x000fe20000010024 */
[C---:B------:R-:W-:Y:S02]  /*2090*/  SHF.L.U32 R144, R87.reuse, 0x10, RZ ;  /* 0x0000001057907819 */ /* 0x040fe400000006ff */
[----:B------:R-:W-:Y:S01]  /*20a0*/  PRMT R35, R87, 0x7632, R35 ;  /* 0x0000763257237816 */ /* 0x000fe20000000023 */
[----:B------:R-:W-:Y:S01]  /*20b0*/  FADD.FTZ R113, R113, R34 ;  /* 0x0000002271717221 */ /* 0x000fe20000010000 */
[----:B0-----:R-:W-:Y:S01]  /*20c0*/  LEA R48, P1, R2, UR14, 0x1 ;  /* 0x0000000e02307c11 */ /* 0x001fe2000f8208ff */
[----:B------:R-:W-:Y:S01]  /*20d0*/  FFMA.FTZ R34, R34, R34, R36 ;  /* 0x0000002222227223 */ /* 0x000fe20000010024 */
[----:B------:R-:W-:-:S02]  /*20e0*/  SHF.L.U32 R35, R35, 0x10, RZ ;  /* 0x0000001023237819 */ /* 0x000fc400000006ff */
[----:B------:R-:W-:Y:S01]  /*20f0*/  LEA.HI.X R49, R2, UR15, R118, 0x1, P1 ;  /* 0x0000000f02317c11 */ /* 0x000fe200088f0c76 */
[----:B------:R-:W-:Y:S01]  /*2100*/  FADD.FTZ R113, R113, R144 ;  /* 0x0000009071717221 */ /* 0x000fe20000010000 */
[----:B------:R-:W-:Y:S01]  /*2110*/  FFMA.FTZ R34, R144, R144, R34 ;  /* 0x0000009090227223 */ /* 0x000fe20000010022 */
[C---:B------:R-:W-:Y:S02]  /*2120*/  SHF.L.U32 R143, R84.reuse, 0x10, RZ ;  /* 0x00000010548f7819 */ /* 0x040fe400000006ff */
[----:B------:R-:W-:Y:S01]  /*2130*/  SHF.L.U32 R142, R85, 0x10, RZ ;  /* 0x00000010558e7819 */ /* 0x000fe200000006ff */
[----:B------:R-:W5:Y:S01]  /*2140*/  LDG.E.64.CONSTANT R48, desc[UR12][R48.64] ;  /* 0x0000000c30307981 */ /* 0x000f62000c1e9b00 */
[----:B------:R-:W-:Y:S01]  /*2150*/  PRMT R36, R84, 0x7632, R36 ;  /* 0x0000763254247816 */ /* 0x000fe20000000024 */
[----:B------:R-:W-:Y:S01]  /*2160*/  FADD.FTZ R113, R113, R35 ;  /* 0x0000002371717221 */ /* 0x000fe20000010000 */
[--C-:B------:R-:W-:Y:S01]  /*2170*/  FFMA.FTZ R35, R35, R35, R34.reuse ;  /* 0x0000002323237223 */ /* 0x100fe20000010022 */
[----:B--2---:R-:W-:Y:S01]  /*2180*/  SHF.L.U32 R141, R82, 0x10, RZ ;  /* 0x00000010528d7819 */ /* 0x004fe200000006ff */
[----:B------:R0:W-:Y:S01]  /*2190*/  STL [R1+0x7c], R118 ;  /* 0x00007c7601007387 */ /* 0x0001e20000100800 */
[----:B------:R-:W-:Y:S01]  /*21a0*/  SHF.L.U32 R36, R36, 0x10, RZ ;  /* 0x0000001024247819 */ /* 0x000fe200000006ff */
[----:B------:R-:W-:Y:S01]  /*21b0*/  FADD.FTZ R113, R113, R143 ;  /* 0x0000008f71717221 */ /* 0x000fe20000010000 */
[----:B------:R-:W-:Y:S01]  /*21c0*/  FFMA.FTZ R35, R143, R143, R35 ;  /* 0x0000008f8f237223 */ /* 0x000fe20000010023 */
[----:B------:R-:W-:Y:S01]  /*21d0*/  PRMT R34, R85, 0x7632, R34 ;  /* 0x0000763255227816 */ /* 0x000fe20000000022 */
[----:B------:R-:W-:Y:S01]  /*21e0*/  ULDC.64 UR14, c[0x0][0x220] ;  /* 0x00008800000e7ab9 */ /* 0x000fe20000000a00 */
[----:B------:R-:W-:Y:S01]  /*21f0*/  FADD.FTZ R113, R113, R36 ;  /* 0x0000002471717221 */ /* 0x000fe20000010000 */
[----:B------:R-:W-:Y:S01]  /*2200*/  FFMA.FTZ R36, R36, R36, R35 ;  /* 0x0000002424247223 */ /* 0x000fe20000010023 */
[----:B------:R-:W-:-:S02]  /*2210*/  SHF.L.U32 R34, R34, 0x10, RZ ;  /* 0x0000001022227819 */ /* 0x000fc400000006ff */
[----:B------:R-:W-:Y:S01]  /*2220*/  FADD.FTZ R113, R113, R142 ;  /* 0x0000008e71717221 */ /* 0x000fe20000010000 */
[----:B------:R-:W-:Y:S01]  /*2230*/  FFMA.FTZ R36, R142, R142, R36 ;  /* 0x0000008e8e247223 */ /* 0x000fe20000010024 */
[----:B------:R-:W-:Y:S01]  /*2240*/  PRMT R35, R82, 0x7632, R35 ;  /* 0x0000763252237816 */ /* 0x000fe20000000023 */
[----:B0-----:R-:W2:Y:S01]  /*2250*/  LDL R118, [R1+0x130] ;  /* 0x0001300001767983 */ /* 0x001ea20000100800 */
[----:B------:R-:W-:Y:S01]  /*2260*/  FADD.FTZ R113, R113, R34 ;  /* 0x0000002271717221 */ /* 0x000fe20000010000 */
[----:B------:R-:W-:Y:S01]  /*2270*/  FFMA.FTZ R34, R34, R34, R36 ;  /* 0x0000002222227223 */ /* 0x000fe20000010024 */
[----:B------:R-:W-:Y:S02]  /*2280*/  SHF.L.U32 R35, R35, 0x10, RZ ;  /* 0x0000001023237819 */ /* 0x000fe400000006ff */
        /* <DEDUP_REMOVED lines=9> */
[C---:B---3--:R-:W-:Y:S02]  /*2320*/  SHF.L.U32 R139, R80.reuse, 0x10, RZ ;  /* 0x00000010508b7819 */ /* 0x048fe400000006ff */
        /* <DEDUP_REMOVED lines=27> */
[C---:B----4-:R-:W-:Y:S02]  /*24e0*/  SHF.L.U32 R135, R76.reuse, 0x10, RZ ;  /* 0x000000104c877819 */ /* 0x050fe400000006ff */
        /* <DEDUP_REMOVED lines=27> */
[----:B-----5:R-:W-:-:S02]  /*26a0*/  SHF.L.U32 R36, R72, 0x10, RZ ;  /* 0x0000001048247819 */ /* 0x020fc400000006ff */
        /* <DEDUP_REMOVED lines=182> */
[----:B------:R-:W-:Y:S01]  /*3210*/  FADD.FTZ R114, R113, R114 ;  /* 0x0000007271727221 */ /* 0x000fe20000010000 */
[----:B------:R-:W-:-:S04]  /*3220*/  ISETP.GT.U32.AND P1, PT, R117, 0x1f, PT ;  /* 0x0000001f7500780c */ /* 0x000fc80003f24070 */
[----:B--2---:R0:W-:Y:S01]  /*3230*/  STS.64 [R118], R114 ;  /* 0x0000007276007388 */ /* 0x0041e20000000a00 */
[----:B------:R-:W-:Y:S01]  /*3240*/  BSSY B0, `(.L_x_1704) ;  /* 0x0000034000007945 */ /* 0x000fe20003800000 */
[----:B0-----:R-:W-:Y:S02]  /*3250*/  SHF.L.U32 R114, R112, 0x1, RZ ;  /* 0x0000000170727819 */ /* 0x001fe400000006ff */
[----:B------:R-:W-:Y:S01]  /*3260*/  SHF.R.U32.HI R115, RZ, 0x1f, R112 ;  /* 0x0000001fff737819 */ /* 0x000fe20000011670 */
[----:B------:R-:W-:Y:S01]  /*3270*/  BAR.SYNC.DEFER_BLOCKING 0x0 ;  /* 0x0000000000007b1d */ /* 0x000fe20000010000 */
[C---:B------:R-:W-:Y:S02]  /*3280*/  IADD3 R112, P2, R114.reuse, UR14, RZ ;  /* 0x0000000e72707c10 */ /* 0x040fe4000ff5e0ff */
[----:B------:R-:W-:Y:S02]  /*3290*/  IADD3 R114, P3, R114, UR16, RZ ;  /* 0x0000001072727c10 */ /* 0x000fe4000ff7e0ff */
[----:B------:R-:W-:-:S02]  /*32a0*/  IADD3.X R113, R115, UR15, RZ, P2, !PT ;  /* 0x0000000f73717c10 */ /* 0x000fc400097fe4ff */
[----:B------:R-:W-:Y:S02]  /*32b0*/  IADD3.X R115, R115, UR17, RZ, P3, !PT ;  /* 0x0000001173737c10 */ /* 0x000fe40009ffe4ff */
[----:B------:R-:W-:Y:S01]  /*32c0*/  CS2R R116, SRZ ;  /* 0x0000000000747805 */ /* 0x000fe2000001ff00 */
[----:B------:R-:W-:Y:S06]  /*32d0*/  @P1 BRA `(.L_x_1705) ;  /* 0x0000000000a81947 */ /* 0x000fec0003800000 */
[----:B------:R-:W2:Y:S04]  /*32e0*/  LDL R119, [R1+0x124] ;  /* 0x0001240001777983 */ /* 0x000ea80000100800 */
[----:B------:R-:W3:Y:S04]  /*32f0*/  LDL R118, [R1+0x120] ;  /* 0x0001200001767983 */ /* 0x000ee80000100800 */
[----:B------:R-:W-:Y:S04]  /*3300*/  STL [R1+0x134], R0 ;  /* 0x0001340001007387 */ /* 0x000fe80000100800 */
[----:B--2---:R-:W0:Y:S04]  /*3310*/  LDS.64 R116, [R119] ;  /* 0x0000000077747984 */ /* 0x004e280000000a00 */
[----:B---3--:R-:W1:Y:S01]  /*3320*/  LDS.64 R118, [R118] ;  /* 0x0000000076767984 */ /* 0x008e620000000a00 */
[----:B0-----:R-:W-:Y:S01]  /*3330*/  FADD.FTZ R116, RZ, R116 ;  /* 0x00000074ff747221 */ /* 0x001fe20000010000 */
[----:B------:R-:W-:-:S03]  /*3340*/  FADD.FTZ R117, RZ, R117 ;  /* 0x00000075ff757221 */ /* 0x000fc60000010000 */
[----:B-1----:R-:W-:Y:S02]  /*3350*/  FADD.FTZ R0, R116, R118 ;  /* 0x0000007674007221 */ /* 0x002fe40000010000 */
[----:B------:R-:W2:Y:S01]  /*3360*/  LDL R116, [R1+0x11c] ;  /* 0x00011c0001747983 */ /* 0x000ea20000100800 */
[----:B------:R-:W-:-:S03]  /*3370*/  FADD.FTZ R118, R117, R119 ;  /* 0x0000007775767221 */ /* 0x000fc60000010000 */
[----:B--2---:R-:W0:Y:S02]  /*3380*/  LDS.64 R116, [R116] ;  /* 0x0000000074747984 */ /* 0x004e240000000a00 */
[----:B0-----:R-:W-:Y:S02]  /*3390*/  FADD.FTZ R119, R0, R116 ;  /* 0x0000007400777221 */ /* 0x001fe40000010000 */
[----:B------:R0:W5:Y:S04]  /*33a0*/  LDL.LU R0, [R1+0x134] ;  /* 0x0001340001007983 */ /* 0x0001680000300800 */
[----:B------:R-:W2:Y:S01]  /*33b0*/  LDL R116, [R1+0x118] ;  /* 0x0001180001747983 */ /* 0x000ea20000100800 */
[----:B------:R-:W-:-:S03]  /*33c0*/  FADD.FTZ R118, R118, R117 ;  /* 0x0000007576767221 */ /* 0x000fc60000010000 */
[----:B--2---:R-:W1:Y:S02]  /*33d0*/  LDS.64 R116, [R116] ;  /* 0x0000000074747984 */ /* 0x004e640000000a00 */
[----:B-1----:R-:W-:Y:S02]  /*33e0*/  FADD.FTZ R119, R119, R116 ;  /* 0x0000007477777221 */ /* 0x002fe40000010000 */
        /* <DEDUP_REMOVED lines=23> */
[----:B-1----:R-:W-:Y:S01]  /*3560*/  FADD.FTZ R116, R119, R116 ;  /* 0x0000007477747221 */ /* 0x002fe20000010000 */
[----:B0-----:R-:W-:-:S07]  /*3570*/  FADD.FTZ R117, R118, R117 ;  /* 0x0000007576757221 */ /* 0x001fce0000010000 */
.L_x_1705:
[----:B------:R-:W-:Y:S05]  /*3580*/  BSYNC B0 ;  /* 0x0000000000007941 */ /* 0x000fea0003800000 */
.L_x_1704:
[----:B------:R-:W0:Y:S04]  /*3590*/  SHFL.BFLY PT, R119, R117, 0x2, 0x1f ;  /* 0x0c401f0075777f89 */ /* 0x000e2800000e0000 */
[----:B------:R1:W-:Y:S04]  /*35a0*/  STL.64 [R1+0x140], R4 ;  /* 0x0001400401007387 */ /* 0x0003e80000100a00 */
[----:B------:R-:W-:Y:S04]  /*35b0*/  STL [R1+0x13c], R3 ;  /* 0x00013c0301007387 */ /* 0x000fe80000100800 */
[----:B------:R-:W-:Y:S04]  /*35c0*/  STL [R1+0x138], R2 ;  /* 0x0001380201007387 */ /* 0x000fe80000100800 */
[----:B-----5:R-:W-:Y:S01]  /*35d0*/  STL [R1+0x134], R0 ;  /* 0x0001340001007387 */ /* 0x020fe20000100800 */
[----:B-1----:R-:W1:Y:S01]  /*35e0*/  S2R R5, SR_TID.X ;  /* 0x0000000000057919 */ /* 0x002e620000002100 */
[----:B0-----:R-:W-:-:S02]  /*35f0*/  FADD.FTZ R117, R119, R117 ;  /* 0x0000007577757221 */ /* 0x001fc40000010000 */
[----:B------:R-:W0:Y:S04]  /*3600*/  SHFL.BFLY PT, R118, R116, 0x2, 0x1f ;  /* 0x0c401f0074767f89 */ /* 0x000e2800000e0000 */
[----:B------:R-:W2:Y:S01]  /*3610*/  LDL R119, [R1+0x12c] ;  /* 0x00012c0001777983 */ /* 0x000ea20000100800 */
[----:B-1----:R-:W-:Y:S01]  /*3620*/  LOP3.LUT P2, RZ, R5, 0xffffffe3, RZ, 0xc0, !PT ;  /* 0xffffffe305ff7812 */ /* 0x002fe2000784c0ff */
[----:B0-----:R-:W-:-:S12]  /*3630*/  FADD.FTZ R116, R118, R116 ;  /* 0x0000007476747221 */ /* 0x001fd80000010000 */
[----:B------:R-:W0:Y:S01]  /*3640*/  @!P2 LDC R0, c[0x0][0x10] ;  /* 0x00000400ff00ab82 */ /* 0x000e220000000800 */
[----:B------:R-:W-:Y:S01]  /*3650*/  ISETP.GT.U32.AND P1, PT, R5, 0x3f, PT ;  /* 0x0000003f0500780c */ /* 0x000fe20003f24070 */
[----:B------:R-:W1:Y:S04]  /*3660*/  SHFL.BFLY PT, R3, R116, 0x1, 0x1f ;  /* 0x0c201f0074037f89 */ /* 0x000e6800000e0000 */
[----:B------:R-:W3:Y:S02]  /*3670*/  SHFL.BFLY PT, R2, R117, 0x1, 0x1f ;  /* 0x0c201f0075027f89 */ /* 0x000ee400000e0000 */
[----:B------:R-:W4:Y:S01]  /*3680*/  @!P2 LDC.64 R4, c[0x0][0x248] ;  /* 0x00009200ff04ab82 */ /* 0x000f220000000a00 */
[----:B------:R-:W-:-:S05]  /*3690*/  MOV R118, UR4 ;  /* 0x0000000400767c02 */ /* 0x000fca0008000f00 */
[----:B0-----:R-:W-:Y:S02]  /*36a0*/  @!P2 IMAD R118, R0, R118, UR11 ;  /* 0x0000000b0076ae24 */ /* 0x001fe4000f8e0276 */
[----:B-1----:R-:W-:Y:S01]  /*36b0*/  FADD.FTZ R116, R116, R3 ;  /* 0x0000000374747221 */ /* 0x002fe20000010000 */
[----:B---3--:R-:W-:Y:S01]  /*36c0*/  FADD.FTZ R117, R117, R2 ;  /* 0x0000000275757221 */ /* 0x008fe20000010000 */
[----:B------:R-:W0:Y:S01]  /*36d0*/  @!P1 LDC R0, c[0x0][0x10] ;  /* 0x00000400ff009b82 */ /* 0x000e220000000800 */
[----:B--2---:R-:W-:-:S04]  /*36e0*/  @!P2 LEA R118, R118, R119, 0x6 ;  /* 0x000000777676a211 */ /* 0x004fc800078e30ff */
[----:B------:R-:W-:-:S05]  /*36f0*/  @!P2 SHF.L.U32 R118, R118, 0x1, RZ ;  /* 0x000000017676a819 */ /* 0x000fca00000006ff */
[----:B----4-:R-:W-:Y:S02]  /*3700*/  @!P2 IMAD.WIDE.U32 R118, R118, 0x4, R4 ;  /* 0x000000047676a825 */ /* 0x010fe400078e0004 */
[----:B------:R1:W5:Y:S04]  /*3710*/  LDL.LU.64 R4, [R1+0x140] ;  /* 0x0001400001047983 */ /* 0x0003680000300a00 */
[----:B------:R2:W-:Y:S04]  /*3720*/  @!P2 STG.E.64 desc[UR12][R118.64], R116 ;  /* 0x000000747600a986 */ /* 0x0005e8000c101b0c */
[----:B------:R1:W5:Y:S04]  /*3730*/  LDL.LU R3, [R1+0x13c] ;  /* 0x00013c0001037983 */ /* 0x0003680000300800 */
[----:B------:R1:W5:Y:S01]  /*3740*/  LDL.LU R2, [R1+0x138] ;  /* 0x0001380001027983 */ /* 0x0003620000300800 */
[----:B--2---:R-:W2:Y:S01]  /*3750*/  S2R R117, SR_TID.X ;  /* 0x0000000000757919 */ /* 0x004ea20000002100 */
[----:B------:R-:W-:Y:S01]  /*3760*/  MOV R116, UR4 ;  /* 0x0000000400747c02 */ /* 0x000fe20008000f00 */
[----:B------:R-:W3:Y:S04]  /*3770*/  @!P1 LDC.64 R118, c[0x0][0x248] ;  /* 0x00009200ff769b82 */ /* 0x000ee80000000a00 */
[----:B0-----:R-:W-:-:S02]  /*3780*/  @!P1 IMAD R116, R0, R116, UR11 ;  /* 0x0000000b00749e24 */ /* 0x001fc4000f8e0274 */
[----:B------:R1:W5:Y:S01]  /*3790*/  LDL.LU R0, [R1+0x134] ;  /* 0x0001340001007983 */ /* 0x0003620000300800 */
[----:B--2---:R-:W-:-:S04]  /*37a0*/  @!P1 LOP3.LUT R117, R117, 0x7ffffff8, RZ, 0xc0, !PT ;  /* 0x7ffffff875759812 */ /* 0x004fc800078ec0ff */
[----:B------:R-:W-:Y:S02]  /*37b0*/  @!P1 LEA R116, R116, R117, 0x6 ;  /* 0x0000007574749211 */ /* 0x000fe400078e30ff */
[----:B------:R-:W0:Y:S02]  /*37c0*/  S2R R117, SR_TID.X ;  /* 0x0000000000757919 */ /* 0x000e240000002100 */
[----:B0-----:R-:W-:-:S04]  /*37d0*/  @!P1 LOP3.LUT R117, R117, 0x7, RZ, 0xc0, !PT ;  /* 0x0000000775759812 */ /* 0x001fc800078ec0ff */
[----:B------:R-:W-:Y:S02]  /*37e0*/  @!P1 IADD3 R116, R116, R117, RZ ;  /* 0x0000007574749210 */ /* 0x000fe40007ffe0ff */
[----:B------:R-:W0:Y:S02]  /*37f0*/  S2R R117, SR_TID.X ;  /* 0x0000000000757919 */ /* 0x000e240000002100 */
[----:B------:R-:W-:Y:S01]  /*3800*/  @!P1 SHF.L.U32 R116, R116, 0x1, RZ ;  /* 0x0000000174749819 */ /* 0x000fe200000006ff */
[----:B------:R-:W-:Y:S01]  /*3810*/  BAR.SYNC.DEFER_BLOCKING 0x0 ;  /* 0x0000000000007b1d */ /* 0x000fe20000010000 */
[----:B0-----:R-:W-:-:S03]  /*3820*/  ISETP.NE.AND P2, PT, R117, RZ, PT ;  /* 0x000000ff7500720c */ /* 0x001fc60003f45270 */
[----:B---3--:R-:W-:-:S05]  /*3830*/  @!P1 IMAD.WIDE.U32 R116, R116, 0x4, R118 ;  /* 0x0000000474749825 */ /* 0x008fca00078e0076 */
[----:B------:R1:W-:Y:S05]  /*3840*/  @!P1 STL.64 [R1+0x10], R116 ;  /* 0x0000107401009387 */ /* 0x0003ea0000100a00 */
[----:B------:R-:W-:Y:S05]  /*3850*/  @P2 BRA `(.L_x_1706) ;  /* 0x0000000000442947 */ /* 0x000fea0003800000 */
[----:B------:R-:W-:Y:S02]  /*3860*/  ISETP.NE.AND P2, PT, RZ, UR18, PT ;  /* 0x00000012ff007c0c */ /* 0x000fe4000bf45270 */
[----:B------:R-:W-:Y:S02]  /*3870*/  MOV R118, 0x7ffffff9 ;  /* 0x7ffffff900767802 */ /* 0x000fe40000000f00 */
[----:B-1----:R-:W-:Y:S02]  /*3880*/  MOV R116, UR6 ;  /* 0x0000000600747c02 */ /* 0x002fe40008000f00 */
[----:B------:R-:W-:Y:S02]  /*3890*/  SEL R118, R118, 0x1, !P2 ;  /* 0x0000000176767807 */ /* 0x000fe40005000000 */
[----:B------:R-:W-:Y:S01]  /*38a0*/  MOV R117, UR7 ;  /* 0x0000000700757c02 */ /* 0x000fe20008000f00 */
[----:B------:R-:W-:Y:S06]  /*38b0*/  MEMBAR.ALL.GPU ;  /* 0x0000000000007992 */ /* 0x000fec000000a000 */
[----:B------:R-:W-:-:S00]  /*38c0*/  ERRBAR ;  /* 0x00000000000079ab */ /* 0x000fc00000000000 */
[----:B------:R-:W-:Y:S06]  /*38d0*/  CGAERRBAR ;  /* 0x00000000000075ab */ /* 0x000fec0000000000 */
[----:B------:R0:W5:Y:S02]  /*38e0*/  ATOM.E.ADD.STRONG.GPU PT, R118, desc[UR12][R116.64], R118 ;  /* 0x000000767476798a */ /* 0x00016400081ee1cc */
.L_x_1707:
        /* <DEDUP_REMOVED lines=8> */
.L_x_1706:
[----:B-1----:R-:W2:Y:S01]  /*3970*/  LDL.LU.64 R116, [R1+0x10] ;  /* 0x0000100001747983 */ /* 0x002ea20000300a00 */
[----:B------:R-:W-:Y:S05]  /*3980*/  WARPSYNC.ALL ;  /* 0x0000000000007948 */ /* 0x000fea0003800000 */
[----:B------:R-:W-:Y:S06]  /*3990*/  BAR.SYNC.DEFER_BLOCKING 0x0 ;  /* 0x0000000000007b1d */ /* 0x000fec0000010000 */
[----:B------:R-:W3:Y:S04]  /*39a0*/  LDG.E.64.CONSTANT R112, desc[UR12][R112.64] ;  /* 0x0000000c70707981 */ /* 0x000ee8000c1e9b00 */
[----:B------:R-:W4:Y:S01]  /*39b0*/  LDG.E.64.CONSTANT R114, desc[UR12][R114.64] ;  /* 0x0000000c72727981 */ /* 0x000f22000c1e9b00 */
[----:B------:R-:W-:-:S03]  /*39c0*/  HFMA2.MMA R118, -RZ, RZ, 0, 0 ;  /* 0x00000000ff767435 */ /* 0x000fc600000001ff */
[----:B-----5:R0:W-:Y:S04]  /*39d0*/  STL [R1+0x138], R2 ;  /* 0x0001380201007387 */ /* 0x0201e80000100800 */
[----:B------:R1:W-:Y:S04]  /*39e0*/  STL [R1+0x134], R0 ;  /* 0x0001340001007387 */ /* 0x0003e80000100800 */
[----:B--2---:R-:W2:Y:S01]  /*39f0*/  @!P1 LDG.E.64 R116, desc[UR12][R116.64] ;  /* 0x0000000c74749981 */ /* 0x004ea2000c1e1b00 */
[----:B0-----:R-:W0:Y:S01]  /*3a00*/  S2R R2, SR_TID.X ;  /* 0x0000000000027919 */ /* 0x001e220000002100 */
[----:B-1----:R-:W-:-:S02]  /*3a10*/  PRMT R0, R54, 0x7632, R0 ;  /* 0x0000763236007816 */ /* 0x002fc40000000000 */
        /* <DEDUP_REMOVED lines=57> */
[----:B----4-:R-:W-:Y:S01]  /*3db0*/  PRMT R54, R114, 0x7632, R54 ;  /* 0x0000763272367816 */ /* 0x010fe20000000036 */
[----:B--2---:R-:W-:Y:S01]  /*3dc0*/  @!P1 FADD.FTZ R118, RZ, R116 ;  /* 0x00000074ff769221 */ /* 0x004fe20000010000 */
[----:B------:R-:W-:Y:S01]  /*3dd0*/  MOV R116, RZ ;  /* 0x000000ff00747202 */ /* 0x000fe20000000f00 */
[----:B------:R-:W-:-:S03]  /*3de0*/  @!P1 FADD.FTZ R116, RZ, R117 ;  /* 0x00000075ff749221 */ /* 0x000fc60000010000 */
        /* <DEDUP_REMOVED lines=10> */
[----:B0-----:R-:W-:-:S03]  /*3e90*/  LOP3.LUT P1, RZ, R2, 0xffffffc7, RZ, 0xc0, !PT ;  /* 0xffffffc702ff7812 */ /* 0x001fc6000782c0ff */
[----:B------:R0:W5:Y:S01]  /*3ea0*/  LDL.LU R2, [R1+0x138] ;  /* 0x0001380001027983 */ /* 0x0001620000300800 */
[----:B-1----:R-:W-:-:S09]  /*3eb0*/  FADD.FTZ R116, R118, R116 ;  /* 0x0000007476747221 */ /* 0x002fd20000010000 */
[----:B------:R-:W-:Y:S01]  /*3ec0*/  @!P1 FMUL.FTZ R116, R116, 2.4414062863797880709e-05 ;  /* 0x37cccccd74749820 */ /* 0x000fe20000410000 */
[----:B--2---:R-:W-:-:S03]  /*3ed0*/  FADD.FTZ R117, R117, R119 ;  /* 0x0000007775757221 */ /* 0x004fc60000010000 */
[----:B------:R-:W-:-:S04]  /*3ee0*/  @!P1 FMUL.FTZ R118, R116, R116 ;  /* 0x0000007474769220 */ /* 0x000fc80000410000 */
[----:B------:R-:W-:Y:S02]  /*3ef0*/  @!P1 FFMA.FTZ R117, R117, 2.4414062863797880709e-05, -R118 ;  /* 0x37cccccd75759823 */ /* 0x000fe40000010876 */
[----:B------:R-:W1:Y:S03]  /*3f00*/  S2R R118, SR_TID.X ;  /* 0x0000000000767919 */ /* 0x000e660000002100 */
[----:B------:R-:W-:Y:S01]  /*3f10*/  @!P1 FMNMX.FTZ R117, RZ, R117, !PT ;  /* 0x00000075ff759209 */ /* 0x000fe20007810000 */
[----:B------:R2:W-:Y:S01]  /*3f20*/  STL.S16 [R1+0xb4], R0 ;  /* 0x0000b40001007387 */ /* 0x0005e20000100600 */
[----:B------:R-:W-:Y:S02]  /*3f30*/  PRMT R119, R57, 0x7632, R119 ;  /* 0x0000763239777816 */ /* 0x000fe40000000077 */
[----:B------:R-:W-:Y:S02]  /*3f40*/  PRMT R57, R50, 0x7632, R57 ;  /* 0x0000763232397816 */ /* 0x000fe40000000039 */
[----:B------:R-:W-:-:S02]  /*3f50*/  PRMT R50, R48, 0x7632, R50 ;  /* 0x0000763230327816 */ /* 0x000fc40000000032 */
[----:B------:R-:W-:Y:S01]  /*3f60*/  PRMT R48, R49, 0x7632, R48 ;  /* 0x0000763231307816 */ /* 0x000fe20000000030 */
[----:B--2---:R0:W5:Y:S01]  /*3f70*/  LDL.LU R0, [R1+0x134] ;  /* 0x0001340001007983 */ /* 0x0041620000300800 */
[----:B-1----:R-:W-:-:S05]  /*3f80*/  @!P1 LOP3.LUT R118, R118, 0xfffffff8, RZ, 0xc0, !PT ;  /* 0xfffffff876769812 */ /* 0x002fca00078ec0ff */
[----:B------:R1:W-:Y:S02]  /*3f90*/  @!P1 STS.64 [R118+UR8], R116 ;  /* 0x0000007476009988 */ /* 0x0003e40008000a08 */
[----:B-1----:R-:W-:Y:S02]  /*3fa0*/  PRMT R118, R55, 0x7632, R118 ;  /* 0x0000763237767816 */ /* 0x002fe40000000076 */
[----:B------:R-:W-:Y:S02]  /*3fb0*/  PRMT R117, R52, 0x7632, R117 ;  /* 0x0000763234757816 */ /* 0x000fe40000000075 */
[----:B------:R-:W-:Y:S01]  /*3fc0*/  PRMT R116, R53, 0x7632, R116 ;  /* 0x0000763235747816 */ /* 0x000fe20000000074 */
[----:B------:R0:W-:Y:S04]  /*3fd0*/  STL.S16 [R1+0xb8], R118 ;  /* 0x0000b87601007387 */ /* 0x0001e80000100600 */
[----:B------:R0:W-:Y:S04]  /*3fe0*/  STL.S16 [R1+0xc4], R117 ;  /* 0x0000c47501007387 */ /* 0x0001e80000100600 */
[----:B------:R0:W-:Y:S04]  /*3ff0*/  STL.S16 [R1+0xe0], R116 ;  /* 0x0000e07401007387 */ /* 0x0001e80000100600 */
[----:B------:R0:W-:Y:S04]  /*4000*/  STL.S16 [R1+0xc8], R57 ;  /* 0x0000c83901007387 */ /* 0x0001e80000100600 */
[----:B------:R0:W-:Y:S04]  /*4010*/  STL.S16 [R1+0xf4], R51 ;  /* 0x0000f43301007387 */ /* 0x0001e80000100600 */
[----:B------:R0:W-:Y:S04]  /*4020*/  STL.S16 [R1+0xd4], R50 ;  /* 0x0000d43201007387 */ /* 0x0001e80000100600 */
[----:B------:R0:W-:Y:S01]  /*4030*/  STL.S16 [R1+0xfc], R48 ;  /* 0x0000fc3001007387 */ /* 0x0001e20000100600 */
[----:B---3--:R-:W-:-:S02]  /*4040*/  PRMT R52, R112, 0x7632, R52 ;  /* 0x0000763270347816 */ /* 0x008fc40000000034 */
[----:B------:R-:W-:Y:S02]  /*4050*/  PRMT R53, R113, 0x7632, R53 ;  /* 0x0000763271357816 */ /* 0x000fe40000000035 */
[----:B------:R-:W-:Y:S01]  /*4060*/  PRMT R55, R115, 0x7632, R55 ;  /* 0x0000763273377816 */ /* 0x000fe20000000037 */
[----:B------:R-:W-:Y:S06]  /*4070*/  BAR.SYNC.DEFER_BLOCKING 0x0 ;  /* 0x0000000000007b1d */ /* 0x000fec0000010000 */
[----:B------:R-:W-:Y:S05]  /*4080*/  @P0 BRA `(.L_x_1709) ;  /* 0x00000000004c0947 */ /* 0x000fea0003800000 */
[----:B0-----:R-:W0:Y:S01]  /*4090*/  S2R R118, SR_TID.X ;  /* 0x0000000000767919 */ /* 0x001e220000002100 */
[----:B------:R-:W-:Y:S01]  /*40a0*/  USHF.L.U32 UR14, UR11, 0x3, URZ ;  /* 0x000000030b0e7899 */ /* 0x000fe2000800063f */
[----:B------:R-:W-:Y:S01]  /*40b0*/  MOV R49, UR10 ;  /* 0x0000000a00317c02 */ /* 0x000fe20008000f00 */
[----:B------:R-:W-:Y:S01]  /*40c0*/  USHF.L.U32 UR16, UR11, 0x3, URZ ;  /* 0x000000030b107899 */ /* 0x000fe2000800063f */
[----:B------:R-:W-:Y:S01]  /*40d0*/  MOV R50, UR10 ;  /* 0x0000000a00327c02 */ /* 0x000fe20008000f00 */
[----:B------:R-:W-:Y:S01]  /*40e0*/  ULOP3.LUT UR9, UR14, 0x8, URZ, 0xc0, !UPT ;  /* 0x000000080e097892 */ /* 0x000fe2000f8ec03f */
[----:B------:R-:W-:Y:S01]  /*40f0*/  MOV R48, UR5 ;  /* 0x0000000500307c02 */ /* 0x000fe20008000f00 */
[----:B------:R-:W-:-:S06]  /*4100*/  ULOP3.LUT UR15, UR16, 0x8, URZ, 0xc0, !UPT ;  /* 0x00000008100f7892 */ /* 0x000fcc000f8ec03f */
[C---:B0-----:R-:W-:Y:S01]  /*4110*/  IADD3 R116, R118.reuse, UR15, RZ ;  /* 0x0000000f76747c10 */ /* 0x041fe2000fffe0ff */
[----:B------:R-:W-:Y:S01]  /*4120*/  ULDC.64 UR14, c[0x0][0x240] ;  /* 0x00009000000e7ab9 */ /* 0x000fe20000000a00 */
[----:B------:R-:W-:Y:S02]  /*4130*/  IADD3 R57, R118, UR9, RZ ;  /* 0x0000000976397c10 */ /* 0x000fe4000fffe0ff */
[----:B------:R-:W-:Y:S02]  /*4140*/  LEA R49, P1, R49, R116, 0x4 ;  /* 0x0000007431317211 */ /* 0x000fe400078220ff */
[----:B------:R-:W-:-:S04]  /*4150*/  SHF.R.S32.HI R57, RZ, 0x1f, R57 ;  /* 0x0000001fff397819 */ /* 0x000fc80000011439 */
[----:B------:R-:W-:Y:S02]  /*4160*/  LEA.HI.X R50, R50, R57, R48, 0x4, P1 ;  /* 0x0000003932327211 */ /* 0x000fe400008f2430 */
[----:B------:R-:W-:-:S04]  /*4170*/  LEA R48, P1, R49, UR14, 0x3 ;  /* 0x0000000e31307c11 */ /* 0x000fc8000f8218ff */
[----:B------:R-:W-:Y:S02]  /*4180*/  LEA.HI.X R49, R49, UR15, R50, 0x3, P1 ;  /* 0x0000000f31317c11 */ /* 0x000fe400088f1c32 */
[----:B------:R-:W-:-:S06]  /*4190*/  LEA R50, R118, UR8, 0x3 ;  /* 0x0000000876327c11 */ /* 0x000fcc000f8e18ff */
[----:B------:R-:W0:Y:S04]  /*41a0*/  LDS.64 R50, [R50] ;  /* 0x0000000032327984 */ /* 0x000e280000000a00 */
[----:B0-----:R1:W-:Y:S02]  /*41b0*/  STG.E.64 desc[UR12][R48.64], R50 ;  /* 0x0000003230007986 */ /* 0x0013e4000c101b0c */
.L_x_1709:
[----:B------:R-:W-:Y:S05]  /*41c0*/  BSYNC B0 ;  /* 0x0000000000007941 */ /* 0x000fea0003800000 */
.L_x_1708:
[----:B01----:R-:W2:Y:S01]  /*41d0*/  LDL.LU R51, [R1+0x18] ;  /* 0x0000180001337983 */ /* 0x003ea20000300800 */
[----:B------:R-:W-:Y:S01]  /*41e0*/  ULDC.64 UR14, c[0x0][0x210] ;  /* 0x00008400000e7ab9 */ /* 0x000fe20000000a00 */
[----:B------:R-:W-:Y:S02]  /*41f0*/  ULDC UR9, c[0x0][0x230] ;  /* 0x00008c0000097ab9 */ /* 0x000fe40000000800 */
[----:B------:R-:W3:Y:S04]  /*4200*/  LDL R50, [R1+0x128] ;  /* 0x0001280001327983 */ /* 0x000ee80000100800 */
[----:B------:R-:W4:Y:S01]  /*4210*/  LDL.LU R116, [R1+0x8] ;  /* 0x0000080001747983 */ /* 0x000f220000300800 */
[----:B------:R-:W-:Y:S02]  /*4220*/  LEA R48, P1, R33, UR14, 0x1 ;  /* 0x0000000e21307c11 */ /* 0x000fe4000f8208ff */
[----:B------:R-:W-:Y:S01]  /*4230*/  SHF.L.U32 R110, R110, 0x10, RZ ;  /* 0x000000106e6e7819 */ /* 0x000fe200000006ff */
[----:B-----5:R-:W-:Y:S01]  /*4240*/  STL [R1+0x15c], R2 ;  /* 0x00015c0201007387 */ /* 0x020fe20000100800 */
[----:B------:R-:W-:-:S02]  /*4250*/  SHF.L.U32 R52, R52, 0x10, RZ ;  /* 0x0000001034347819 */ /* 0x000fc400000006ff */
[----:B------:R-:W-:Y:S02]  /*4260*/  SHF.L.U32 R57, R54, 0x10, RZ ;  /* 0x0000001036397819 */ /* 0x000fe400000006ff */
[----:B------:R-:W-:Y:S02]  /*4270*/  SHF.L.U32 R112, R112, 0x10, RZ ;  /* 0x0000001070707819 */ /* 0x000fe400000006ff */
[----:B--2---:R-:W-:Y:S02]  /*4280*/  LEA.HI.X R49, R33, UR15, R51, 0x1, P1 ;  /* 0x0000000f21317c11 */ /* 0x004fe400088f0c33 */
[----:B---3--:R-:W0:Y:S02]  /*4290*/  LDS.64 R50, [R50] ;  /* 0x0000000032327984 */ /* 0x008e240000000a00 */
[----:B0-----:R-:W-:Y:S01]  /*42a0*/  FADD.FTZ R33, R51, UR9 ;  /* 0x0000000933217e21 */ /* 0x001fe20008010000 */
[----:B------:R-:W-:Y:S01]  /*42b0*/  FADD.FTZ R110, -R50, R110 ;  /* 0x0000006e326e7221 */ /* 0x000fe20000010100 */
[----:B------:R-:W-:Y:S01]  /*42c0*/  FADD.FTZ R0, R0, -R50 ;  /* 0x8000003200007221 */ /* 0x000fe20000010000 */
[----:B------:R-:W-:-:S03]  /*42d0*/  SHF.L.U32 R51, R114, 0x10, RZ ;  /* 0x0000001072337819 */ /* 0x000fc600000006ff */
[----:B------:R-:W0:Y:S02]  /*42e0*/  MUFU.RSQ R33, R33 ;  /* 0x0000002100217308 */ /* 0x000e240000001400 */
[----:B0-----:R-:W-:Y:S01]  /*42f0*/  FMUL.FTZ R54, R33, R110 ;  /* 0x0000006e21367220 */ /* 0x001fe20000410000 */
[----:B------:R-:W-:-:S03]  /*4300*/  FMUL.FTZ R0, R0, R33 ;  /* 0x0000002100007220 */ /* 0x000fc60000410000 */
[----:B------:R-:W-:Y:S01]  /*4310*/  FFMA.FTZ R54, R54, R52, R57 ;  /* 0x0000003436367223 */ /* 0x000fe20000010039 */
[----:B------:R-:W-:-:S03]  /*4320*/  FFMA.FTZ R114, R0, R112, R51 ;  /* 0x0000007000727223 */ /* 0x000fc60000010033 */
[----:B------:R-:W-:Y:S01]  /*4330*/  FMUL.FTZ R110, R54, -1.4426950216293334961 ;  /* 0xbfb8aa3b366e7820 */ /* 0x000fe20000410000 */
[----:B------:R-:W-:-:S05]  /*4340*/  FMUL.FTZ R0, R114, -1.4426950216293334961 ;  /* 0xbfb8aa3b72007820 */ /* 0x000fca0000410000 */
[----:B------:R-:W0:Y:S08]  /*4350*/  MUFU.EX2 R110, R110 ;  /* 0x0000006e006e7308 */ /* 0x000e300000000800 */
[----:B------:R-:W1:Y:S01]  /*4360*/  MUFU.EX2 R0, R0 ;  /* 0x0000000000007308 */ /* 0x000e620000000800 */
[----:B0-----:R-:W-:-:S07]  /*4370*/  FADD.FTZ R110, R110, 1 ;  /* 0x3f8000006e6e7421 */ /* 0x001fce0000010000 */
[----:B------:R-:W0:Y:S01]  /*4380*/  MUFU.RCP R110, R110 ;  /* 0x0000006e006e7308 */ /* 0x000e220000001000 */
[----:B-1----:R-:W-:-:S07]  /*4390*/  FADD.FTZ R0, R0, 1 ;  /* 0x3f80000000007421 */ /* 0x002fce0000010000 */
[----:B------:R-:W1:Y:S01]  /*43a0*/  MUFU.RCP R0, R0 ;  /* 0x0000000000007308 */ /* 0x000e620000001000 */
[----:B0-----:R-:W-:Y:S01]  /*43b0*/  FMUL.FTZ R54, R54, R110 ;  /* 0x0000006e36367220 */ /* 0x001fe20000410000 */
[----:B----4-:R-:W-:Y:S02]  /*43c0*/  FADD.FTZ R110, R116, -R50 ;  /* 0x80000032746e7221 */ /* 0x010fe40000010000 */
[----:B------:R-:W2:Y:S04]  /*43d0*/  LDL.LU R116, [R1+0x4] ;  /* 0x0000040001747983 */ /* 0x000ea80000300800 */
[----:B------:R-:W3:Y:S01]  /*43e0*/  LDL.LU R2, [R1] ;  /* 0x0000000001027983 */ /* 0x000ee20000300800 */
[----:B-1----:R-:W-:Y:S01]  /*43f0*/  FMUL.FTZ R0, R114, R0 ;  /* 0x0000000072007220 */ /* 0x002fe20000410000 */
[----:B------:R-:W-:-:S04]  /*4400*/  SHF.L.U32 R113, R113, 0x10, RZ ;  /* 0x0000001071717819 */ /* 0x000fc800000006ff */
[----:B------:R-:W-:Y:S01]  /*4410*/  F2FP.BF16.F32.PACK_AB R54, R54, R0 ;  /* 0x000000003636723e */ /* 0x000fe200000010ff */
[----:B------:R-:W-:Y:S01]  /*4420*/  FMUL.FTZ R110, R33, R110 ;  /* 0x0000006e216e7220 */ /* 0x000fe20000410000 */
[----:B------:R-:W-:-:S03]  /*4430*/  SHF.L.U32 R0, R115, 0x10, RZ ;  /* 0x0000001073007819 */ /* 0x000fc600000006ff */
[----:B------:R0:W-:Y:S02]  /*4440*/  STG.E.U16 desc[UR12][R48.64], R54 ;  /* 0x0000003630007986 */ /* 0x0001e4000c10150c */
[----:B------:R-:W-:Y:S01]  /*4450*/  FFMA.FTZ R114, R110, R113, R0 ;  /* 0x000000716e727223 */ /* 0x000fe20000010000 */
[----:B0-----:R-:W-:-:S05]  /*4460*/  PRMT R54, R54, 0x7632, R54 ;  /* 0x0000763236367816 */ /* 0x001fca0000000036 */
[----:B------:R0:W-:Y:S02]  /*4470*/  STG.E.U16 desc[UR12][R48.64+0x2], R54 ;  /* 0x0000023630007986 */ /* 0x0001e4000c10150c */
[----:B0-----:R-:W-:-:S06]  /*4480*/  FMUL.FTZ R54, R114, -1.4426950216293334961 ;  /* 0xbfb8aa3b72367820 */ /* 0x001fcc0000410000 */
[----:B------:R-:W0:Y:S01]  /*4490*/  MUFU.EX2 R54, R54 ;  /* 0x0000003600367308 */ /* 0x000e220000000800 */
[----:B------:R-:W-:Y:S02]  /*44a0*/  SHF.L.U32 R111, R111, 0x10, RZ ;  /* 0x000000106f6f7819 */ /* 0x000fe400000006ff */
[----:B------:R-:W-:-:S03]  /*44b0*/  SHF.L.U32 R53, R53, 0x10, RZ ;  /* 0x0000001035357819 */ /* 0x000fc600000006ff */
[----:B------:R-:W-:Y:S01]  /*44c0*/  FADD.FTZ R111, -R50, R111 ;  /* 0x0000006f326f7221 */ /* 0x000fe20000010100 */
[----:B0-----:R-:W-:-:S04]  /*44d0*/  FADD.FTZ R54, R54, 1 ;  /* 0x3f80000036367421 */ /* 0x001fc80000010000 */
[----:B------:R0:W-:Y:S02]  /*44e0*/  MUFU.RCP R110, R54 ;  /* 0x00000036006e7308 */ /* 0x0001e40000001000 */
[----:B0-----:R-:W-:Y:S01]  /*44f0*/  SHF.L.U32 R54, R55, 0x10, RZ ;  /* 0x0000001037367819 */ /* 0x001fe200000006ff */
[----:B------:R-:W-:-:S04]  /*4500*/  FMUL.FTZ R55, R33, R111 ;  /* 0x0000006f21377220 */ /* 0x000fc80000410000 */
[----:B------:R-:W-:-:S04]  /*4510*/  FFMA.FTZ R55, R55, R53, R54 ;  /* 0x0000003537377223 */ /* 0x000fc80000010036 */
[----:B------:R-:W-:-:S06]  /*4520*/  FMUL.FTZ R111, R55, -1.4426950216293334961 ;  /* 0xbfb8aa3b376f7820 */ /* 0x000fcc0000410000 */
[----:B------:R-:W0:Y:S02]  /*4530*/  MUFU.EX2 R111, R111 ;  /* 0x0000006f006f7308 */ /* 0x000e240000000800 */
[----:B0-----:R-:W-:-:S06]  /*4540*/  FADD.FTZ R111, R111, 1 ;  /* 0x3f8000006f6f7421 */ /* 0x001fcc0000010000 */
[----:B------:R-:W0:Y:S01]  /*4550*/  MUFU.RCP R111, R111 ;  /* 0x0000006f006f7308 */ /* 0x000e220000001000 */
[----:B------:R-:W-:Y:S01]  /*4560*/  FMUL.FTZ R110, R114, R110 ;  /* 0x0000006e726e7220 */ /* 0x000fe20000410000 */
[----:B------:R-:W-:Y:S01]  /*4570*/  SHF.L.U32 R108, R108, 0x10, RZ ;  /* 0x000000106c6c7819 */ /* 0x000fe200000006ff */
[----:B0-----:R-:W-:-:S05]  /*4580*/  FMUL.FTZ R111, R55, R111 ;  /* 0x0000006f376f7220 */ /* 0x001fca0000410000 */
[----:B------:R-:W-:-:S04]  /*4590*/  F2FP.BF16.F32.PACK_AB R110, R111, R110 ;  /* 0x0000006e6f6e723e */ /* 0x000fc800000010ff */
[----:B------:R-:W-:Y:S01]  /*45a0*/  PRMT R55, R110, 0x7632, R55 ;  /* 0x000076326e377816 */ /* 0x000fe20000000037 */
[----:B------:R-:W-:Y:S04]  /*45b0*/  STG.E.U16 desc[UR12][R48.64+0x4], R110 ;  /* 0x0000046e30007986 */ /* 0x000fe8000c10150c */
[----:B------:R2:W-:Y:S01]  /*45c0*/  STG.E.U16 desc[UR12][R48.64+0x6], R55 ;  /* 0x0000063730007986 */ /* 0x0005e2000c10150c */
[----:B------:R-:W-:Y:S01]  /*45d0*/  FADD.FTZ R108, -R50, R108 ;  /* 0x0000006c326c7221 */ /* 0x000fe20000010100 */
[----:B------:R-:W-:-:S05]  /*45e0*/  SHF.L.U32 R109, R109, 0x10, RZ ;  /* 0x000000106d6d7819 */ /* 0x000fca00000006ff */
[----:B------:R-:W-:Y:S01]  /*45f0*/  FADD.FTZ R109, -R50, R109 ;  /* 0x0000006d326d7221 */ /* 0x000fe20000010100 */
[----:B------:R-:W-:Y:S01]  /*4600*/  SHF.L.U32 R106, R106, 0x10, RZ ;  /* 0x000000106a6a7819 */ /* 0x000fe200000006ff */
[--C-:B------:R-:W-:Y:S01]  /*4610*/  FADD.FTZ R165, R165, -R50.reuse ;  /* 0x80000032a5a57221 */ /* 0x100fe20000010000 */
[----:B------:R-:W-:-:S03]  /*4620*/  FADD.FTZ R114, R164, -R50 ;  /* 0x80000032a4727221 */ /* 0x000fc60000010000 */
[C---:B------:R-:W-:Y:S01]  /*4630*/  FMUL.FTZ R165, R33.reuse, R165 ;  /* 0x000000a521a57220 */ /* 0x040fe20000410000 */
[----:B------:R-:W-:-:S04]  /*4640*/  FMUL.FTZ R114, R33, R114 ;  /* 0x0000007221727220 */ /* 0x000fc80000410000 */
[----:B------:R-:W-:Y:S01]  /*4650*/  FFMA.FTZ R114, R113, R114, R0 ;  /* 0x0000007271727223 */ /* 0x000fe20000010000 */
[----:B------:R-:W-:-:S05]  /*4660*/  SHF.L.U32 R107, R107, 0x10, RZ ;  /* 0x000000106b6b7819 */ /* 0x000fca00000006ff */
[----:B------:R-:W-:-:S04]  /*4670*/  FADD.FTZ R107, -R50, R107 ;  /* 0x0000006b326b7221 */ /* 0x000fc80000010100 */
[----:B------:R-:W-:-:S04]  /*4680*/  FMUL.FTZ R107, R33, R107 ;  /* 0x0000006b216b7220 */ /* 0x000fc80000410000 */
[----:B------:R-:W-:Y:S01]  /*4690*/  FFMA.FTZ R107, R53, R107, R54 ;  /* 0x0000006b356b7223 */ /* 0x000fe20000010036 */
[----:B--2---:R-:W-:-:S04]  /*46a0*/  FADD.FTZ R48, R116, -R50 ;  /* 0x8000003274307221 */ /* 0x004fc80000010000 */
[----:B------:R-:W-:-:S04]  /*46b0*/  FMUL.FTZ R48, R33, R48 ;  /* 0x0000003021307220 */ /* 0x000fc80000410000 */
[----:B------:R-:W-:Y:S01]  /*46c0*/  FFMA.FTZ R49, R112, R48, R51 ;  /* 0x0000003070317223 */ /* 0x000fe20000010033 */
[----:B------:R-:W-:-:S04]  /*46d0*/  FMUL.FTZ R48, R33, R108 ;  /* 0x0000006c21307220 */ /* 0x000fc80000410000 */
[----:B------:R-:W-:-:S04]  /*46e0*/  FFMA.FTZ R48, R52, R48, R57 ;  /* 0x0000003034307223 */ /* 0x000fc80000010039 */
[----:B------:R-:W-:Y:S01]  /*46f0*/  FMUL.FTZ R108, R48, -1.4426950216293334961 ;  /* 0xbfb8aa3b306c7820 */ /* 0x000fe20000410000 */
[----:B------:R-:W-:-:S05]  /*4700*/  FMUL.FTZ R55, R49, -1.4426950216293334961 ;  /* 0xbfb8aa3b31377820 */ /* 0x000fca0000410000 */
[----:B------:R-:W0:Y:S01]  /*4710*/  MUFU.EX2 R108, R108 ;  /* 0x0000006c006c7308 */ /* 0x000e220000000800 */
[----:B---3--:R-:W-:-:S07]  /*4720*/  FADD.FTZ R110, R2, -R50 ;  /* 0x80000032026e7221 */ /* 0x008fce0000010000 */
[----:B------:R-:W1:Y:S01]  /*4730*/  MUFU.EX2 R55, R55 ;  /* 0x0000003700377308 */ /* 0x000e620000000800 */
[----:B------:R-:W-:Y:S01]  /*4740*/  FMUL.FTZ R110, R33, R110 ;  /* 0x0000006e216e7220 */ /* 0x000fe20000410000 */
[----:B0-----:R-:W-:-:S03]  /*4750*/  FADD.FTZ R111, R108, 1 ;  /* 0x3f8000006c6f7421 */ /* 0x001fc60000010000 */
[----:B------:R-:W-:-:S03]  /*4760*/  FFMA.FTZ R108, R113, R110, R0 ;  /* 0x0000006e716c7223 */ /* 0x000fc60000010000 */
[----:B------:R0:W2:Y:S01]  /*4770*/  MUFU.RCP R110, R111 ;  /* 0x0000006f006e7308 */ /* 0x0000a20000001000 */
[----:B-1----:R-:W-:Y:S01]  /*4780*/  FADD.FTZ R55, R55, 1 ;  /* 0x3f80000037377421 */ /* 0x002fe20000010000 */
[----:B0-----:R-:W-:-:S06]  /*4790*/  FMUL.FTZ R111, R108, -1.4426950216293334961 ;  /* 0xbfb8aa3b6c6f7820 */ /* 0x001fcc0000410000 */
[----:B------:R-:W0:Y:S08]  /*47a0*/  MUFU.RCP R55, R55 ;  /* 0x0000003700377308 */ /* 0x000e300000001000 */
[----:B------:R-:W1:Y:S01]  /*47b0*/  MUFU.EX2 R111, R111 ;  /* 0x0000006f006f7308 */ /* 0x000e620000000800 */
[----:B--2---:R-:W-:Y:S01]  /*47c0*/  FMUL.FTZ R115, R48, R110 ;  /* 0x0000006e30737220 */ /* 0x004fe20000410000 */
[----:B0-----:R-:W-:Y:S01]  /*47d0*/  FMUL.FTZ R2, R49, R55 ;  /* 0x0000003731027220 */ /* 0x001fe20000410000 */
[----:B------:R-:W-:Y:S01]  /*47e0*/  FMUL.FTZ R49, R33, R109 ;  /* 0x0000006d21317220 */ /* 0x000fe20000410000 */
[----:B-1----:R-:W-:-:S03]  /*47f0*/  FADD.FTZ R48, R111, 1 ;  /* 0x3f8000006f307421 */ /* 0x002fc60000010000 */
[----:B------:R-:W-:Y:S01]  /*4800*/  FFMA.FTZ R49, R53, R49, R54 ;  /* 0x0000003135317223 */ /* 0x000fe20000010036 */
[----:B------:R-:W-:Y:S02]  /*4810*/  FADD.FTZ R109, -R50, R106 ;  /* 0x0000006a326d7221 */ /* 0x000fe40000010100 */
[----:B------:R-:W0:Y:S01]  /*4820*/  MUFU.RCP R48, R48 ;  /* 0x0000003000307308 */ /* 0x000e220000001000 */
[----:B------:R-:W-:Y:S01]  /*4830*/  FMUL.FTZ R55, R49, -1.4426950216293334961 ;  /* 0xbfb8aa3b31377820 */ /* 0x000fe20000410000 */
[----:B------:R-:W-:Y:S01]  /*4840*/  FMUL.FTZ R110, R33, R109 ;  /* 0x0000006d216e7220 */ /* 0x000fe20000410000 */
[----:B------:R-:W-:-:S05]  /*4850*/  FFMA.FTZ R106, R112, R165, R51 ;  /* 0x000000a5706a7223 */ /* 0x000fca0000010033 */
[----:B------:R-:W1:Y:S01]  /*4860*/  MUFU.EX2 R55, R55 ;  /* 0x0000003700377308 */ /* 0x000e620000000800 */
[----:B------:R-:W-:Y:S01]  /*4870*/  FFMA.FTZ R110, R52, R110, R57 ;  /* 0x0000006e346e7223 */ /* 0x000fe20000010039 */
[----:B------:R-:W-:-:S03]  /*4880*/  FMUL.FTZ R109, R106, -1.4426950216293334961 ;  /* 0xbfb8aa3b6a6d7820 */ /* 0x000fc60000410000 */
[----:B------:R-:W-:Y:S01]  /*4890*/  FMUL.FTZ R111, R110, -1.4426950216293334961 ;  /* 0xbfb8aa3b6e6f7820 */ /* 0x000fe20000410000 */
[----:B0-----:R-:W-:Y:S01]  /*48a0*/  FMUL.FTZ R108, R108, R48 ;  /* 0x000000306c6c7220 */ /* 0x001fe20000410000 */
[----:B------:R-:W-:Y:S01]  /*48b0*/  FMUL.FTZ R48, R114, -1.4426950216293334961 ;  /* 0xbfb8aa3b72307820 */ /* 0x000fe20000410000 */
[----:B------:R-:W0:Y:S08]  /*48c0*/  MUFU.EX2 R109, R109 ;  /* 0x0000006d006d7308 */ /* 0x000e300000000800 */
[----:B------:R-:W2:Y:S01]  /*48d0*/  MUFU.EX2 R111, R111 ;  /* 0x0000006f006f7308 */ /* 0x000ea20000000800 */
[----:B-1----:R-:W-:-:S07]  /*48e0*/  FADD.FTZ R55, R55, 1 ;  /* 0x3f80000037377421 */ /* 0x002fce0000010000 */
[----:B------:R-:W1:Y:S01]  /*48f0*/  MUFU.EX2 R48, R48 ;  /* 0x0000003000307308 */ /* 0x000e620000000800 */
[----:B0-----:R-:W-:-:S07]  /*4900*/  FADD.FTZ R109, R109, 1 ;  /* 0x3f8000006d6d7421 */ /* 0x001fce0000010000 */
[----:B------:R-:W0:Y:S01]  /*4910*/  MUFU.RCP R55, R55 ;  /* 0x0000003700377308 */ /* 0x000e220000001000 */
[----:B--2---:R-:W-:Y:S01]  /*4920*/  FADD.FTZ R111, R111, 1 ;  /* 0x3f8000006f6f7421 */ /* 0x004fe20000010000 */
[----:B-1----:R-:W-:-:S06]  /*4930*/  FADD.FTZ R48, R48, 1 ;  /* 0x3f80000030307421 */ /* 0x002fcc0000010000 */
[----:B------:R-:W1:Y:S08]  /*4940*/  MUFU.RCP R109, R109 ;  /* 0x0000006d006d7308 */ /* 0x000e700000001000 */
[----:B------:R-:W2:Y:S01]  /*4950*/  MUFU.RCP R111, R111 ;  /* 0x0000006f006f7308 */ /* 0x000ea20000001000 */
[----:B0-----:R-:W-:Y:S01]  /*4960*/  FMUL.FTZ R55, R49, R55 ;  /* 0x0000003731377220 */ /* 0x001fe20000410000 */
[----:B------:R-:W-:-:S06]  /*4970*/  FMUL.FTZ R49, R107, -1.4426950216293334961 ;  /* 0xbfb8aa3b6b317820 */ /* 0x000fcc0000410000 */
[----:B------:R-:W0:Y:S01]  /*4980*/  MUFU.RCP R48, R48 ;  /* 0x0000003000307308 */ /* 0x000e220000001000 */
[----:B------:R1:W-:Y:S07]  /*4990*/  STL [R1+0xf8], R108 ;  /* 0x0000f86c01007387 */ /* 0x0003ee0000100800 */
[----:B------:R-:W3:Y:S01]  /*49a0*/  MUFU.EX2 R49, R49 ;  /* 0x0000003100317308 */ /* 0x000ee20000000800 */
[----:B------:R2:W-:Y:S01]  /*49b0*/  STL [R1+0xec], R55 ;  /* 0x0000ec3701007387 */ /* 0x0005e20000100800 */
[----:B-1----:R-:W-:Y:S01]  /*49c0*/  FMUL.FTZ R108, R106, R109 ;  /* 0x0000006d6a6c7220 */ /* 0x002fe20000410000 */
[----:B--2---:R-:W-:Y:S01]  /*49d0*/  FMUL.FTZ R55, R110, R111 ;  /* 0x0000006f6e377220 */ /* 0x004fe20000410000 */
[----:B0-----:R-:W-:-:S03]  /*49e0*/  FMUL.FTZ R106, R114, R48 ;  /* 0x00000030726a7220 */ /* 0x001fc60000410000 */
[----:B------:R-:W-:Y:S01]  /*49f0*/  STL [R1+0xf0], R108 ;  /* 0x0000f06c01007387 */ /* 0x000fe20000100800 */
[----:B------:R-:W-:-:S03]  /*4a00*/  FADD.FTZ R48, R163, -R50 ;  /* 0x80000032a3307221 */ /* 0x000fc60000010000 */
[----:B------:R0:W-:Y:S01]  /*4a10*/  STL [R1+0xe8], R55 ;  /* 0x0000e83701007387 */ /* 0x0001e20000100800 */
[----:B------:R-:W-:Y:S01]  /*4a20*/  FMUL.FTZ R48, R33, R48 ;  /* 0x0000003021307220 */ /* 0x000fe20000410000 */
[----:B------:R-:W-:Y:S02]  /*4a30*/  SHF.L.U32 R109, R105, 0x10, RZ ;  /* 0x00000010696d7819 */ /* 0x000fe400000006ff */
[----:B0-----:R-:W-:Y:S01]  /*4a40*/  SHF.L.U32 R55, R104, 0x10, RZ ;  /* 0x0000001068377819 */ /* 0x001fe200000006ff */
[----:B---3--:R-:W-:Y:S01]  /*4a50*/  FADD.FTZ R104, R49, 1 ;  /* 0x3f80000031687421 */ /* 0x008fe20000010000 */
[----:B------:R-:W-:-:S03]  /*4a60*/  FFMA.FTZ R49, R112, R48, R51 ;  /* 0x0000003070317223 */ /* 0x000fc60000010033 */
[----:B------:R-:W-:-:S04]  /*4a70*/  FADD.FTZ R55, -R50, R55 ;  /* 0x0000003732377221 */ /* 0x000fc80000010100 */
[----:B------:R-:W-:Y:S01]  /*4a80*/  FMUL.FTZ R105, R33, R55 ;  /* 0x0000003721697220 */ /* 0x000fe20000410000 */
[----:B------:R-:W-:Y:S01]  /*4a90*/  FMUL.FTZ R55, R49, -1.4426950216293334961 ;  /* 0xbfb8aa3b31377820 */ /* 0x000fe20000410000 */
[----:B------:R0:W1:Y:S01]  /*4aa0*/  MUFU.RCP R48, R104 ;  /* 0x0000006800307308 */ /* 0x0000620000001000 */
[----:B------:R-:W-:Y:S01]  /*4ab0*/  FADD.FTZ R109, -R50, R109 ;  /* 0x0000006d326d7221 */ /* 0x000fe20000010100 */
[----:B------:R-:W-:-:S06]  /*4ac0*/  FADD.FTZ R162, R162, -R50 ;  /* 0x80000032a2a27221 */ /* 0x000fcc0000010000 */
[----:B------:R-:W2:Y:S01]  /*4ad0*/  MUFU.EX2 R55, R55 ;  /* 0x0000003700377308 */ /* 0x000ea20000000800 */
[----:B------:R-:W-:Y:S01]  /*4ae0*/  FFMA.FTZ R105, R52, R105, R57 ;  /* 0x0000006934697223 */ /* 0x000fe20000010039 */
[----:B------:R3:W-:Y:S01]  /*4af0*/  STL [R1+0xe4], R106 ;  /* 0x0000e46a01007387 */ /* 0x0007e20000100800 */
[----:B------:R-:W-:Y:S02]  /*4b00*/  FMUL.FTZ R109, R33, R109 ;  /* 0x0000006d216d7220 */ /* 0x000fe40000410000 */
[----:B0-----:R-:W-:Y:S02]  /*4b10*/  FMUL.FTZ R104, R105, -1.4426950216293334961 ;  /* 0xbfb8aa3b69687820 */ /* 0x001fe40000410000 */
[----:B------:R-:W-:Y:S01]  /*4b20*/  FFMA.FTZ R109, R53, R109, R54 ;  /* 0x0000006d356d7223 */ /* 0x000fe20000010036 */
[----:B---3--:R-:W-:Y:S01]  /*4b30*/  FMUL.FTZ R106, R33, R162 ;  /* 0x000000a2216a7220 */ /* 0x008fe20000410000 */
[----:B-1----:R-:W-:-:S03]  /*4b40*/  FMUL.FTZ R107, R107, R48 ;  /* 0x000000306b6b7220 */ /* 0x002fc60000410000 */
[----:B------:R-:W-:Y:S01]  /*4b50*/  FFMA.FTZ R106, R113, R106, R0 ;  /* 0x0000006a716a7223 */ /* 0x000fe20000010000 */
[----:B------:R-:W0:Y:S01]  /*4b60*/  MUFU.EX2 R104, R104 ;  /* 0x0000006800687308 */ /* 0x000e220000000800 */
[----:B------:R-:W-:Y:S01]  /*4b70*/  FMUL.FTZ R48, R109, -1.4426950216293334961 ;  /* 0xbfb8aa3b6d307820 */ /* 0x000fe20000410000 */
[----:B--2---:R-:W-:Y:S01]  /*4b80*/  FADD.FTZ R55, R55, 1 ;  /* 0x3f80000037377421 */ /* 0x004fe20000010000 */
[----:B------:R-:W-:-:S05]  /*4b90*/  FMUL.FTZ R108, R106, -1.4426950216293334961 ;  /* 0xbfb8aa3b6a6c7820 */ /* 0x000fca0000410000 */
[----:B------:R-:W1:Y:S01]  /*4ba0*/  MUFU.EX2 R48, R48 ;  /* 0x0000003000307308 */ /* 0x000e620000000800 */
[----:B------:R-:W-:-:S07]  /*4bb0*/  FADD.FTZ R161, R161, -R50 ;  /* 0x80000032a1a17221 */ /* 0x000fce0000010000 */
[----:B------:R-:W2:Y:S08]  /*4bc0*/  MUFU.RCP R55, R55 ;  /* 0x0000003700377308 */ /* 0x000eb00000001000 */
[----:B------:R-:W3:Y:S01]  /*4bd0*/  MUFU.EX2 R108, R108 ;  /* 0x0000006c006c7308 */ /* 0x000ee20000000800 */
[----:B------:R-:W-:Y:S01]  /*4be0*/  FMUL.FTZ R161, R33, R161 ;  /* 0x000000a121a17220 */ /* 0x000fe20000410000 */
[----:B0-----:R-:W-:-:S03]  /*4bf0*/  FADD.FTZ R104, R104, 1 ;  /* 0x3f80000068687421 */ /* 0x001fc60000010000 */
[----:B------:R-:W-:Y:S01]  /*4c00*/  FFMA.FTZ R161, R112, R161, R51 ;  /* 0x000000a170a17223 */ /* 0x000fe20000010033 */
[----:B-1----:R-:W-:Y:S02]  /*4c10*/  FADD.FTZ R48, R48, 1 ;  /* 0x3f80000030307421 */ /* 0x002fe40000010000 */
[----:B------:R-:W0:Y:S01]  /*4c20*/  MUFU.RCP R104, R104 ;  /* 0x0000006800687308 */ /* 0x000e220000001000 */
[----:B--2---:R-:W-:Y:S01]  /*4c30*/  FMUL.FTZ R55, R49, R55 ;  /* 0x0000003731377220 */ /* 0x004fe20000410000 */
[----:B------:R-:W-:Y:S01]  /*4c40*/  FMUL.FTZ R49, R161, -1.4426950216293334961 ;  /* 0xbfb8aa3ba1317820 */ /* 0x000fe20000410000 */
[----:B---3--:R-:W-:-:S05]  /*4c50*/  FADD.FTZ R108, R108, 1 ;  /* 0x3f8000006c6c7421 */ /* 0x008fca0000010000 */
[----:B------:R-:W-:Y:S01]  /*4c60*/  MUFU.RCP R48, R48 ;  /* 0x0000003000307308 */ /* 0x000fe20000001000 */
[----:B------:R-:W-:-:S07]  /*4c70*/  SHF.L.U32 R102, R102, 0x10, RZ ;  /* 0x0000001066667819 */ /* 0x000fce00000006ff */
[----:B------:R-:W1:Y:S08]  /*4c80*/  MUFU.RCP R108, R108 ;  /* 0x0000006c006c7308 */ /* 0x000e700000001000 */
[----:B------:R-:W2:Y:S01]  /*4c90*/  MUFU.EX2 R49, R49 ;  /* 0x0000003100317308 */ /* 0x000ea20000000800 */
[----:B------:R-:W-:Y:S01]  /*4ca0*/  STL [R1+0xdc], R107 ;  /* 0x0000dc6b01007387 */ /* 0x000fe20000100800 */
[----:B------:R-:W-:-:S03]  /*4cb0*/  FADD.FTZ R102, -R50, R102 ;  /* 0x0000006632667221 */ /* 0x000fc60000010100 */
[----:B------:R0:W-:Y:S01]  /*4cc0*/  STL [R1+0xd8], R55 ;  /* 0x0000d83701007387 */ /* 0x0001e20000100800 */
[----:B------:R-:W-:Y:S01]  /*4cd0*/  FMUL.FTZ R102, R33, R102 ;  /* 0x0000006621667220 */ /* 0x000fe20000410000 */
[----:B0-----:R-:W-:Y:S01]  /*4ce0*/  FMUL.FTZ R55, R105, R104 ;  /* 0x0000006869377220 */ /* 0x001fe20000410000 */
[----:B-1----:R-:W-:-:S04]  /*4cf0*/  FMUL.FTZ R104, R106, R108 ;  /* 0x0000006c6a687220 */ /* 0x002fc80000410000 */
[----:B------:R0:W-:Y:S01]  /*4d00*/  STL [R1+0xd0], R55 ;  /* 0x0000d03701007387 */ /* 0x0001e20000100800 */
[----:B------:R-:W-:-:S03]  /*4d10*/  SHF.L.U32 R103, R103, 0x10, RZ ;  /* 0x0000001067677819 */ /* 0x000fc600000006ff */
[----:B------:R-:W-:Y:S01]  /*4d20*/  STL [R1+0xcc], R104 ;  /* 0x0000cc6801007387 */ /* 0x000fe20000100800 */
[----:B0-----:R-:W-:Y:S01]  /*4d30*/  FMUL.FTZ R55, R109, R48 ;  /* 0x000000306d377220 */ /* 0x001fe20000410000 */
[----:B--2---:R-:W-:Y:S01]  /*4d40*/  FADD.FTZ R48, R49, 1 ;  /* 0x3f80000031307421 */ /* 0x004fe20000010000 */
[----:B------:R-:W-:-:S03]  /*4d50*/  FFMA.FTZ R49, R52, R102, R57 ;  /* 0x0000006634317223 */ /* 0x000fc60000010039 */
[----:B------:R0:W-:Y:S02]  /*4d60*/  STL [R1+0xc0], R55 ;  /* 0x0000c03701007387 */ /* 0x0001e40000100800 */
[----:B------:R-:W1:Y:S01]  /*4d70*/  MUFU.RCP R48, R48 ;  /* 0x0000003000307308 */ /* 0x000e620000001000 */
[--C-:B------:R-:W-:Y:S01]  /*4d80*/  FADD.FTZ R160, R160, -R50.reuse ;  /* 0x80000032a0a07221 */ /* 0x100fe20000010000 */
[----:B------:R-:W-:Y:S01]  /*4d90*/  FADD.FTZ R106, R159, -R50 ;  /* 0x800000329f6a7221 */ /* 0x000fe20000010000 */
[----:B0-----:R-:W-:Y:S01]  /*4da0*/  FMUL.FTZ R55, R49, -1.4426950216293334961 ;  /* 0xbfb8aa3b31377820 */ /* 0x001fe20000410000 */
[----:B------:R-:W-:Y:S01]  /*4db0*/  FADD.FTZ R103, -R50, R103 ;  /* 0x0000006732677221 */ /* 0x000fe20000010100 */
[C---:B------:R-:W-:Y:S01]  /*4dc0*/  FMUL.FTZ R102, R33.reuse, R160 ;  /* 0x000000a021667220 */ /* 0x040fe20000410000 */
[----:B------:R-:W-:-:S03]  /*4dd0*/  FMUL.FTZ R106, R33, R106 ;  /* 0x0000006a216a7220 */ /* 0x000fc60000410000 */
[----:B------:R-:W0:Y:S01]  /*4de0*/  MUFU.EX2 R55, R55 ;  /* 0x0000003700377308 */ /* 0x000e220000000800 */
[----:B------:R-:W-:Y:S01]  /*4df0*/  FMUL.FTZ R104, R33, R103 ;  /* 0x0000006721687220 */ /* 0x000fe20000410000 */
[----:B------:R-:W-:Y:S01]  /*4e00*/  FFMA.FTZ R102, R113, R102, R0 ;  /* 0x0000006671667223 */ /* 0x000fe20000010000 */
[----:B------:R-:W-:Y:S02]  /*4e10*/  FFMA.FTZ R106, R112, R106, R51 ;  /* 0x0000006a706a7223 */ /* 0x000fe40000010033 */
[----:B------:R-:W-:Y:S01]  /*4e20*/  FFMA.FTZ R104, R53, R104, R54 ;  /* 0x0000006835687223 */ /* 0x000fe20000010036 */
[----:B-1----:R-:W-:Y:S01]  /*4e30*/  FMUL.FTZ R107, R161, R48 ;  /* 0x00000030a16b7220 */ /* 0x002fe20000410000 */
[----:B------:R-:W-:Y:S01]  /*4e40*/  FMUL.FTZ R103, R102, -1.4426950216293334961 ;  /* 0xbfb8aa3b66677820 */ /* 0x000fe20000410000 */
[----:B------:R-:W-:Y:S01]  /*4e50*/  FMUL.FTZ R48, R106, -1.4426950216293334961 ;  /* 0xbfb8aa3b6a307820 */ /* 0x000fe20000410000 */
[----:B------:R-:W-:-:S04]  /*4e60*/  FMUL.FTZ R105, R104, -1.4426950216293334961 ;  /* 0xbfb8aa3b68697820 */ /* 0x000fc80000410000 */
[----:B------:R-:W1:Y:S01]  /*4e70*/  MUFU.EX2 R103, R103 ;  /* 0x0000006700677308 */ /* 0x000e620000000800 */
[----:B0-----:R-:W-:-:S07]  /*4e80*/  FADD.FTZ R55, R55, 1 ;  /* 0x3f80000037377421 */ /* 0x001fce0000010000 */
[----:B------:R-:W0:Y:S01]  /*4e90*/  MUFU.EX2 R48, R48 ;  /* 0x0000003000307308 */ /* 0x000e220000000800 */
[----:B------:R-:W-:-:S07]  /*4ea0*/  SHF.L.U32 R100, R100, 0x10, RZ ;  /* 0x0000001064647819 */ /* 0x000fce00000006ff */
[----:B------:R-:W2:Y:S01]  /*4eb0*/  MUFU.EX2 R105, R105 ;  /* 0x0000006900697308 */ /* 0x000ea20000000800 */
[----:B------:R-:W-:-:S07]  /*4ec0*/  FADD.FTZ R100, -R50, R100 ;  /* 0x0000006432647221 */ /* 0x000fce0000010100 */
[----:B------:R-:W3:Y:S01]  /*4ed0*/  MUFU.RCP R55, R55 ;  /* 0x0000003700377308 */ /* 0x000ee20000001000 */
[----:B------:R-:W-:Y:S01]  /*4ee0*/  FMUL.FTZ R100, R33, R100 ;  /* 0x0000006421647220 */ /* 0x000fe20000410000 */
[----:B-1----:R-:W-:Y:S01]  /*4ef0*/  FADD.FTZ R103, R103, 1 ;  /* 0x3f80000067677421 */ /* 0x002fe20000010000 */
[----:B0-----:R-:W-:Y:S02]  /*4f00*/  FADD.FTZ R48, R48, 1 ;  /* 0x3f80000030307421 */ /* 0x001fe40000010000 */
[----:B------:R-:W-:Y:S01]  /*4f10*/  FFMA.FTZ R100, R52, R100, R57 ;  /* 0x0000006434647223 */ /* 0x000fe20000010039 */
[----:B--2---:R-:W-:Y:S02]  /*4f20*/  FADD.FTZ R105, R105, 1 ;  /* 0x3f80000069697421 */ /* 0x004fe40000010000 */
[----:B------:R-:W0:Y:S01]  /*4f30*/  MUFU.RCP R103, R103 ;  /* 0x0000006700677308 */ /* 0x000e220000001000 */
[----:B---3--:R-:W-:-:S07]  /*4f40*/  FMUL.FTZ R55, R49, R55 ;  /* 0x0000003731377220 */ /* 0x008fce0000410000 */
[----:B------:R-:W-:Y:S01]  /*4f50*/  MUFU.RCP R48, R48 ;  /* 0x0000003000307308 */ /* 0x000fe20000001000 */
[----:B------:R-:W-:-:S07]  /*4f60*/  FMUL.FTZ R49, R100, -1.4426950216293334961 ;  /* 0xbfb8aa3b64317820 */ /* 0x000fce0000410000 */
[----:B------:R-:W1:Y:S08]  /*4f70*/  MUFU.RCP R105, R105 ;  /* 0x0000006900697308 */ /* 0x000e700000001000 */
[----:B------:R-:W2:Y:S01]  /*4f80*/  MUFU.EX2 R49, R49 ;  /* 0x0000003100317308 */ /* 0x000ea20000000800 */
[----:B------:R-:W-:Y:S01]  /*4f90*/  STL [R1+0xbc], R107 ;  /* 0x0000bc6b01007387 */ /* 0x000fe20000100800 */
[----:B------:R-:W-:Y:S01]  /*4fa0*/  FADD.FTZ R158, R158, -R50 ;  /* 0x800000329e9e7221 */ /* 0x000fe20000010000 */
[----:B0-----:R-:W-:-:S02]  /*4fb0*/  FMUL.FTZ R103, R102, R103 ;  /* 0x0000006766677220 */ /* 0x001fc40000410000 */
[----:B------:R0:W-:Y:S01]  /*4fc0*/  STL [R1+0xb0], R55 ;  /* 0x0000b03701007387 */ /* 0x0001e20000100800 */
[----:B-1----:R-:W-:-:S03]  /*4fd0*/  FMUL.FTZ R102, R104, R105 ;  /* 0x0000006968667220 */ /* 0x002fc60000410000 */
[----:B------:R-:W-:Y:S01]  /*4fe0*/  STL [R1+0xac], R103 ;  /* 0x0000ac6701007387 */ /* 0x000fe20000100800 */
[----:B0-----:R-:W-:Y:S01]  /*4ff0*/  FMUL.FTZ R55, R106, R48 ;  /* 0x000000306a377220 */ /* 0x001fe20000410000 */
[----:B------:R-:W-:Y:S01]  /*5000*/  SHF.L.U32 R48, R101, 0x10, RZ ;  /* 0x0000001065307819 */ /* 0x000fe200000006ff */
[----:B------:R-:W-:Y:S01]  /*5010*/  FMUL.FTZ R101, R33, R158 ;  /* 0x0000009e21657220 */ /* 0x000fe20000410000 */
[----:B------:R2:W-:Y:S03]  /*5020*/  STL [R1+0xa4], R102 ;  /* 0x0000a46601007387 */ /* 0x0005e60000100800 */
[----:B------:R-:W-:Y:S01]  /*5030*/  FFMA.FTZ R101, R113, R101, R0 ;  /* 0x0000006571657223 */ /* 0x000fe20000010000 */
[----:B------:R-:W-:-:S03]  /*5040*/  FADD.FTZ R157, R157, -R50 ;  /* 0x800000329d9d7221 */ /* 0x000fc60000010000 */
[----:B------:R-:W-:Y:S01]  /*5050*/  FMUL.FTZ R104, R101, -1.4426950216293334961 ;  /* 0xbfb8aa3b65687820 */ /* 0x000fe20000410000 */
[----:B--2---:R-:W-:Y:S01]  /*5060*/  FADD.FTZ R102, R49, 1 ;  /* 0x3f80000031667421 */ /* 0x004fe20000010000 */
[----:B------:R-:W-:Y:S01]  /*5070*/  FADD.FTZ R49, -R50, R48 ;  /* 0x0000003032317221 */ /* 0x000fe20000010100 */
[----:B------:R-:W-:-:S03]  /*5080*/  SHF.L.U32 R48, R98, 0x10, RZ ;  /* 0x0000001062307819 */ /* 0x000fc600000006ff */
[C---:B------:R-:W-:Y:S01]  /*5090*/  FMUL.FTZ R98, R33.reuse, R49 ;  /* 0x0000003121627220 */ /* 0x040fe20000410000 */
[----:B------:R-:W-:Y:S01]  /*50a0*/  FMUL.FTZ R49, R33, R157 ;  /* 0x0000009d21317220 */ /* 0x000fe20000410000 */
[----:B------:R-:W0:Y:S02]  /*50b0*/  MUFU.EX2 R104, R104 ;  /* 0x0000006800687308 */ /* 0x000e240000000800 */
[----:B------:R-:W-:Y:S01]  /*50c0*/  FFMA.FTZ R98, R53, R98, R54 ;  /* 0x0000006235627223 */ /* 0x000fe20000010036 */
[----:B------:R-:W-:Y:S01]  /*50d0*/  FFMA.FTZ R49, R112, R49, R51 ;  /* 0x0000003170317223 */ /* 0x000fe20000010033 */
[----:B------:R1:W-:Y:S04]  /*50e0*/  STL [R1+0xa8], R55 ;  /* 0x0000a83701007387 */ /* 0x0003e80000100800 */
[----:B------:R-:W2:Y:S01]  /*50f0*/  MUFU.RCP R102, R102 ;  /* 0x0000006600667308 */ /* 0x000ea20000001000 */
[----:B------:R-:W-:Y:S01]  /*5100*/  FMUL.FTZ R103, R98, -1.4426950216293334961 ;  /* 0xbfb8aa3b62677820 */ /* 0x000fe20000410000 */
[----:B------:R-:W-:Y:S01]  /*5110*/  FADD.FTZ R48, -R50, R48 ;  /* 0x0000003032307221 */ /* 0x000fe20000010100 */
[----:B-1----:R-:W-:-:S03]  /*5120*/  FMUL.FTZ R55, R49, -1.4426950216293334961 ;  /* 0xbfb8aa3b31377820 */ /* 0x002fc60000410000 */
[----:B------:R-:W-:Y:S02]  /*5130*/  FMUL.FTZ R48, R33, R48 ;  /* 0x0000003021307220 */ /* 0x000fe40000410000 */
[----:B------:R-:W-:Y:S01]  /*5140*/  MUFU.EX2 R103, R103 ;  /* 0x0000006700677308 */ /* 0x000fe20000000800 */
[----:B0-----:R-:W-:Y:S01]  /*5150*/  FADD.FTZ R104, R104, 1 ;  /* 0x3f80000068687421 */ /* 0x001fe20000010000 */
[----:B------:R-:W-:-:S06]  /*5160*/  FFMA.FTZ R48, R52, R48, R57 ;  /* 0x0000003034307223 */ /* 0x000fcc0000010039 */
[----:B------:R-:W0:Y:S01]  /*5170*/  MUFU.EX2 R55, R55 ;  /* 0x0000003700377308 */ /* 0x000e220000000800 */
[----:B--2---:R-:W-:Y:S01]  /*5180*/  FMUL.FTZ R102, R100, R102 ;  /* 0x0000006664667220 */ /* 0x004fe20000410000 */
[----:B------:R-:W-:-:S06]  /*5190*/  FMUL.FTZ R100, R48, -1.4426950216293334961 ;  /* 0xbfb8aa3b30647820 */ /* 0x000fcc0000410000 */
[----:B------:R-:W1:Y:S01]  /*51a0*/  MUFU.RCP R104, R104 ;  /* 0x0000006800687308 */ /* 0x000e620000001000 */
[----:B------:R2:W-:Y:S01]  /*51b0*/  STL [R1+0x90], R102 ;  /* 0x0000906601007387 */ /* 0x0005e20000100800 */
[----:B------:R-:W-:-:S06]  /*51c0*/  FADD.FTZ R156, R156, -R50 ;  /* 0x800000329c9c7221 */ /* 0x000fcc0000010000 */
[----:B------:R-:W3:Y:S01]  /*51d0*/  MUFU.EX2 R100, R100 ;  /* 0x0000006400647308 */ /* 0x000ee20000000800 */
[----:B0-----:R-:W-:Y:S01]  /*51e0*/  FADD.FTZ R55, R55, 1 ;  /* 0x3f80000037377421 */ /* 0x001fe20000010000 */
[----:B--2---:R-:W-:-:S06]  /*51f0*/  FADD.FTZ R102, R103, 1 ;  /* 0x3f80000067667421 */ /* 0x004fcc0000010000 */
[----:B------:R0:W-:Y:S01]  /*5200*/  MUFU.RCP R103, R55 ;  /* 0x0000003700677308 */ /* 0x0001e20000001000 */
[----:B-1----:R-:W-:Y:S01]  /*5210*/  FMUL.FTZ R104, R101, R104 ;  /* 0x0000006865687220 */ /* 0x002fe20000410000 */
[----:B0-----:R-:W-:-:S06]  /*5220*/  FMUL.FTZ R55, R33, R156 ;  /* 0x0000009c21377220 */ /* 0x001fcc0000410000 */
[----:B------:R-:W0:Y:S01]  /*5230*/  MUFU.RCP R102, R102 ;  /* 0x0000006600667308 */ /* 0x000e220000001000 */
[----:B------:R-:W-:Y:S01]  /*5240*/  FFMA.FTZ R55, R113, R55, R0 ;  /* 0x0000003771377223 */ /* 0x000fe20000010000 */
[----:B---3--:R-:W-:-:S03]  /*5250*/  FADD.FTZ R100, R100, 1 ;  /* 0x3f80000064647421 */ /* 0x008fc60000010000 */
[----:B------:R-:W-:Y:S01]  /*5260*/  FMUL.FTZ R101, R55, -1.4426950216293334961 ;  /* 0xbfb8aa3b37657820 */ /* 0x000fe20000410000 */
[----:B------:R-:W-:Y:S02]  /*5270*/  SHF.L.U32 R99, R99, 0x10, RZ ;  /* 0x0000001063637819 */ /* 0x000fe400000006ff */
[----:B------:R-:W-:Y:S08]  /*5280*/  MUFU.RCP R100, R100 ;  /* 0x0000006400647308 */ /* 0x000ff00000001000 */
[----:B------:R-:W1:Y:S01]  /*5290*/  MUFU.EX2 R101, R101 ;  /* 0x0000006500657308 */ /* 0x000e620000000800 */
[----:B0-----:R-:W-:Y:S01]  /*52a0*/  FMUL.FTZ R98, R98, R102 ;  /* 0x0000006662627220 */ /* 0x001fe20000410000 */
[----:B------:R-:W-:Y:S01]  /*52b0*/  FADD.FTZ R99, -R50, R99 ;  /* 0x0000006332637221 */ /* 0x000fe20000010100 */
[----:B------:R-:W-:Y:S01]  /*52c0*/  STL [R1+0x20], R104 ;  /* 0x0000206801007387 */ /* 0x000fe20000100800 */
[----:B------:R-:W-:Y:S01]  /*52d0*/  SHF.L.U32 R96, R96, 0x10, RZ ;  /* 0x0000001060607819 */ /* 0x000fe200000006ff */
[----:B------:R-:W-:-:S02]  /*52e0*/  FMUL.FTZ R49, R49, R103 ;  /* 0x0000006731317220 */ /* 0x000fc40000410000 */
[----:B------:R0:W-:Y:S01]  /*52f0*/  STL [R1+0x1c], R98 ;  /* 0x00001c6201007387 */ /* 0x0001e20000100800 */
[----:B------:R-:W-:Y:S01]  /*5300*/  FADD.FTZ R155, R155, -R50 ;  /* 0x800000329b9b7221 */ /* 0x000fe20000010000 */
[----:B------:R-:W-:Y:S02]  /*5310*/  FADD.FTZ R96, -R50, R96 ;  /* 0x0000006032607221 */ /* 0x000fe40000010100 */
[----:B------:R2:W-:Y:S01]  /*5320*/  STL [R1+0x18], R49 ;  /* 0x0000183101007387 */ /* 0x0005e20000100800 */
[----:B0-----:R-:W-:Y:S01]  /*5330*/  FMUL.FTZ R98, R33, R99 ;  /* 0x0000006321627220 */ /* 0x001fe20000410000 */
[----:B-1----:R-:W-:-:S03]  /*5340*/  FADD.FTZ R101, R101, 1 ;  /* 0x3f80000065657421 */ /* 0x002fc60000010000 */
[----:B------:R-:W-:Y:S01]  /*5350*/  FFMA.FTZ R98, R53, R98, R54 ;  /* 0x0000006235627223 */ /* 0x000fe20000010036 */
[C---:B--2---:R-:W-:Y:S01]  /*5360*/  FMUL.FTZ R49, R33.reuse, R155 ;  /* 0x0000009b21317220 */ /* 0x044fe20000410000 */
[----:B------:R-:W-:Y:S01]  /*5370*/  FMUL.FTZ R48, R48, R100 ;  /* 0x0000006430307220 */ /* 0x000fe20000410000 */
[----:B------:R-:W-:Y:S01]  /*5380*/  FMUL.FTZ R96, R33, R96 ;  /* 0x0000006021607220 */ /* 0x000fe20000410000 */
[----:B------:R-:W-:Y:S01]  /*5390*/  FMUL.FTZ R100, R98, -1.4426950216293334961 ;  /* 0xbfb8aa3b62647820 */ /* 0x000fe20000410000 */
[----:B------:R-:W-:Y:S01]  /*53a0*/  FFMA.FTZ R49, R112, R49, R51 ;  /* 0x0000003170317223 */ /* 0x000fe20000010033 */
[----:B------:R-:W0:Y:S01]  /*53b0*/  MUFU.RCP R101, R101 ;  /* 0x0000006500657308 */ /* 0x000e220000001000 */
[----:B------:R-:W-:Y:S02]  /*53c0*/  FFMA.FTZ R96, R52, R96, R57 ;  /* 0x0000006034607223 */ /* 0x000fe40000010039 */
[----:B------:R-:W-:Y:S02]  /*53d0*/  FMUL.FTZ R102, R49, -1.4426950216293334961 ;  /* 0xbfb8aa3b31667820 */ /* 0x000fe40000410000 */
[----:B------:R-:W-:-:S03]  /*53e0*/  FMUL.FTZ R99, R96, -1.4426950216293334961 ;  /* 0xbfb8aa3b60637820 */ /* 0x000fc60000410000 */
[----:B------:R-:W1:Y:S08]  /*53f0*/  MUFU.EX2 R100, R100 ;  /* 0x0000006400647308 */ /* 0x000e700000000800 */
[----:B------:R-:W-:Y:S01]  /*5400*/  MUFU.EX2 R102, R102 ;  /* 0x0000006600667308 */ /* 0x000fe20000000800 */
[----:B------:R-:W-:-:S07]  /*5410*/  SHF.L.U32 R97, R97, 0x10, RZ ;  /* 0x0000001061617819 */ /* 0x000fce00000006ff */
[----:B------:R-:W2:Y:S01]  /*5420*/  MUFU.EX2 R99, R99 ;  /* 0x0000006300637308 */ /* 0x000ea20000000800 */
[----:B0-----:R-:W-:Y:S01]  /*5430*/  FMUL.FTZ R101, R55, R101 ;  /* 0x0000006537657220 */ /* 0x001fe20000410000 */
[----:B-1----:R-:W-:Y:S01]  /*5440*/  FADD.FTZ R100, R100, 1 ;  /* 0x3f80000064647421 */ /* 0x002fe20000010000 */
[----:B------:R-:W-:Y:S01]  /*5450*/  FADD.FTZ R97, -R50, R97 ;  /* 0x0000006132617221 */ /* 0x000fe20000010100 */
[----:B------:R-:W-:Y:S04]  /*5460*/  STL [R1+0x14], R48 ;  /* 0x0000143001007387 */ /* 0x000fe80000100800 */
[----:B------:R0:W-:Y:S01]  /*5470*/  STL [R1+0x10], R101 ;  /* 0x0000106501007387 */ /* 0x0001e20000100800 */
[----:B------:R-:W-:-:S04]  /*5480*/  FMUL.FTZ R97, R33, R97 ;  /* 0x0000006121617220 */ /* 0x000fc80000410000 */
[----:B------:R-:W-:Y:S01]  /*5490*/  FFMA.FTZ R165, R53, R97, R54 ;  /* 0x0000006135a57223 */ /* 0x000fe20000010036 */
[----:B0-----:R0:W1:Y:S01]  /*54a0*/  MUFU.RCP R101, R100 ;  /* 0x0000006400657308 */ /* 0x0010620000001000 */
[----:B--2---:R-:W-:Y:S01]  /*54b0*/  FADD.FTZ R99, R99, 1 ;  /* 0x3f80000063637421 */ /* 0x004fe20000010000 */
[----:B------:R-:W-:Y:S01]  /*54c0*/  FADD.FTZ R48, R154, -R50 ;  /* 0x800000329a307221 */ /* 0x000fe20000010000 */
[----:B0-----:R-:W-:-:S05]  /*54d0*/  FADD.FTZ R100, R102, 1 ;  /* 0x3f80000066647421 */ /* 0x001fca0000010000 */
[----:B------:R-:W-:Y:S01]  /*54e0*/  MUFU.RCP R99, R99 ;  /* 0x0000006300637308 */ /* 0x000fe20000001000 */
[----:B------:R-:W-:Y:S01]  /*54f0*/  FMUL.FTZ R97, R165, -1.4426950216293334961 ;  /* 0xbfb8aa3ba5617820 */ /* 0x000fe20000410000 */
[----:B------:R-:W-:-:S06]  /*5500*/  FMUL.FTZ R48, R33, R48 ;  /* 0x0000003021307220 */ /* 0x000fcc0000410000 */
[----:B------:R-:W0:Y:S01]  /*5510*/  MUFU.RCP R100, R100 ;  /* 0x0000006400647308 */ /* 0x000e220000001000 */
[----:B------:R-:W-:Y:S01]  /*5520*/  FFMA.FTZ R48, R113, R48, R0 ;  /* 0x0000003071307223 */ /* 0x000fe20000010000 */
[----:B-1----:R-:W-:-:S06]  /*5530*/  FMUL.FTZ R98, R98, R101 ;  /* 0x0000006562627220 */ /* 0x002fcc0000410000 */
[----:B------:R-:W-:Y:S01]  /*5540*/  MUFU.EX2 R97, R97 ;  /* 0x0000006100617308 */ /* 0x000fe20000000800 */
[----:B------:R-:W-:Y:S01]  /*5550*/  FMUL.FTZ R55, R48, -1.4426950216293334961 ;  /* 0xbfb8aa3b30377820 */ /* 0x000fe20000410000 */
[----:B------:R-:W-:Y:S01]  /*5560*/  FADD.FTZ R164, R153, -R50 ;  /* 0x8000003299a47221 */ /* 0x000fe20000010000 */
[----:B------:R0:W-:Y:S01]  /*5570*/  STL [R1+0xc], R98 ;  /* 0x00000c6201007387 */ /* 0x0001e20000100800 */
[----:B------:R-:W-:Y:S02]  /*5580*/  SHF.L.U32 R94, R94, 0x10, RZ ;  /* 0x000000105e5e7819 */ /* 0x000fe400000006ff */
[----:B------:R-:W-:Y:S02]  /*5590*/  FMUL.FTZ R164, R33, R164 ;  /* 0x000000a421a47220 */ /* 0x000fe40000410000 */
[----:B------:R-:W1:Y:S01]  /*55a0*/  MUFU.EX2 R55, R55 ;  /* 0x0000003700377308 */ /* 0x000e620000000800 */
[----:B0-----:R-:W-:Y:S01]  /*55b0*/  FMUL.FTZ R98, R49, R100 ;  /* 0x0000006431627220 */ /* 0x001fe20000410000 */
[----:B------:R-:W-:Y:S01]  /*55c0*/  FMUL.FTZ R49, R96, R99 ;  /* 0x0000006360317220 */ /* 0x000fe20000410000 */
[----:B------:R-:W-:-:S03]  /*55d0*/  FFMA.FTZ R164, R112, R164, R51 ;  /* 0x000000a470a47223 */ /* 0x000fc60000010033 */
[----:B------:R-:W-:Y:S01]  /*55e0*/  STL [R1+0x8], R98 ;  /* 0x0000086201007387 */ /* 0x000fe20000100800 */
[----:B------:R-:W-:-:S03]  /*55f0*/  FADD.FTZ R163, -R50, R94 ;  /* 0x0000005e32a37221 */ /* 0x000fc60000010100 */
[----:B------:R-:W2:Y:S01]  /*5600*/  LDL.LU R108, [R1+0xb4] ;  /* 0x0000b400016c7983 */ /* 0x000ea20000300800 */
[----:B------:R-:W-:-:S03]  /*5610*/  FMUL.FTZ R94, R164, -1.4426950216293334961 ;  /* 0xbfb8aa3ba45e7820 */ /* 0x000fc60000410000 */
[----:B------:R0:W-:Y:S03]  /*5620*/  STL [R1+0x4], R49 ;  /* 0x0000043101007387 */ /* 0x0001e60000100800 */
[----:B------:R-:W-:Y:S01]  /*5630*/  MUFU.EX2 R94, R94 ;  /* 0x0000005e005e7308 */ /* 0x000fe20000000800 */
[----:B-1----:R-:W-:Y:S01]  /*5640*/  FADD.FTZ R55, R55, 1 ;  /* 0x3f80000037377421 */ /* 0x002fe20000010000 */
[----:B------:R-:W-:Y:S01]  /*5650*/  FMUL.FTZ R163, R33, R163 ;  /* 0x000000a321a37220 */ /* 0x000fe20000410000 */
[----:B------:R-:W-:Y:S01]  /*5660*/  SHF.L.U32 R95, R95, 0x10, RZ ;  /* 0x000000105f5f7819 */ /* 0x000fe200000006ff */
[--C-:B------:R-:W-:Y:S01]  /*5670*/  FADD.FTZ R152, R152, -R50.reuse ;  /* 0x8000003298987221 */ /* 0x100fe20000010000 */
[----:B------:R-:W-:Y:S01]  /*5680*/  FADD.FTZ R151, R151, -R50 ;  /* 0x8000003297977221 */ /* 0x000fe20000010000 */
[----:B------:R-:W3:Y:S01]  /*5690*/  LDL.LU R111, [R1+0xb8] ;  /* 0x0000b800016f7983 */ /* 0x000ee20000300800 */
[----:B0-----:R-:W-:-:S06]  /*56a0*/  FADD.FTZ R49, R97, 1 ;  /* 0x3f80000061317421 */ /* 0x001fcc0000010000 */
[----:B------:R-:W0:Y:S08]  /*56b0*/  MUFU.RCP R49, R49 ;  /* 0x0000003100317308 */ /* 0x000e300000001000 */
[----:B------:R-:W1:Y:S01]  /*56c0*/  MUFU.RCP R55, R55 ;  /* 0x0000003700377308 */ /* 0x000e620000001000 */
[----:B------:R-:W-:Y:S01]  /*56d0*/  FFMA.FTZ R163, R52, R163, R57 ;  /* 0x000000a334a37223 */ /* 0x000fe20000010039 */
[----:B0-----:R-:W-:Y:S01]  /*56e0*/  FMUL.FTZ R165, R165, R49 ;  /* 0x00000031a5a57220 */ /* 0x001fe20000410000 */
[----:B------:R-:W-:-:S06]  /*56f0*/  FADD.FTZ R49, R94, 1 ;  /* 0x3f8000005e317421 */ /* 0x000fcc0000010000 */
[----:B------:R-:W0:Y:S01]  /*5700*/  MUFU.RCP R49, R49 ;  /* 0x0000003100317308 */ /* 0x000e220000001000 */
[----:B-1----:R-:W-:Y:S01]  /*5710*/  FMUL.FTZ R48, R48, R55 ;  /* 0x0000003730307220 */ /* 0x002fe20000410000 */
[----:B------:R-:W-:Y:S01]  /*5720*/  FMUL.FTZ R55, R163, -1.4426950216293334961 ;  /* 0xbfb8aa3ba3377820 */ /* 0x000fe20000410000 */
[C---:B------:R-:W-:Y:S01]  /*5730*/  FMUL.FTZ R152, R33.reuse, R152 ;  /* 0x0000009821987220 */ /* 0x040fe20000410000 */
[----:B------:R-:W-:Y:S01]  /*5740*/  FMUL.FTZ R151, R33, R151 ;  /* 0x0000009721977220 */ /* 0x000fe20000410000 */
[----:B------:R-:W-:-:S03]  /*5750*/  FADD.FTZ R161, -R50, R95 ;  /* 0x0000005f32a17221 */ /* 0x000fc60000010100 */
[----:B------:R-:W1:Y:S01]  /*5760*/  MUFU.EX2 R55, R55 ;  /* 0x0000003700377308 */ /* 0x000e620000000800 */
[----:B------:R-:W-:Y:S01]  /*5770*/  FFMA.FTZ R162, R113, R152, R0 ;  /* 0x0000009871a27223 */ /* 0x000fe20000010000 */
[----:B------:R-:W-:Y:S01]  /*5780*/  FFMA.FTZ R160, R112, R151, R51 ;  /* 0x0000009770a07223 */ /* 0x000fe20000010033 */
[----:B------:R-:W-:Y:S01]  /*5790*/  FMUL.FTZ R161, R33, R161 ;  /* 0x000000a121a17220 */ /* 0x000fe20000410000 */
[----:B------:R4:W-:Y:S03]  /*57a0*/  STL [R1], R48 ;  /* 0x0000003001007387 */ /* 0x0009e60000100800 */
[----:B------:R-:W-:Y:S01]  /*57b0*/  FFMA.FTZ R161, R53, R161, R54 ;  /* 0x000000a135a17223 */ /* 0x000fe20000010036 */
[----:B0-----:R-:W-:Y:S01]  /*57c0*/  FMUL.FTZ R164, R164, R49 ;  /* 0x00000031a4a47220 */ /* 0x001fe20000410000 */
[----:B------:R-:W-:Y:S01]  /*57d0*/  FMUL.FTZ R49, R160, -1.4426950216293334961 ;  /* 0xbfb8aa3ba0317820 */ /* 0x000fe20000410000 */
[----:B----4-:R-:W-:Y:S01]  /*57e0*/  FMUL.FTZ R48, R162, -1.4426950216293334961 ;  /* 0xbfb8aa3ba2307820 */ /* 0x010fe20000410000 */
[----:B------:R-:W-:-:S04]  /*57f0*/  FMUL.FTZ R95, R161, -1.4426950216293334961 ;  /* 0xbfb8aa3ba15f7820 */ /* 0x000fc80000410000 */
[----:B------:R-:W-:Y:S01]  /*5800*/  MUFU.EX2 R49, R49 ;  /* 0x0000003100317308 */ /* 0x000fe20000000800 */
[----:B-1----:R-:W-:Y:S01]  /*5810*/  FADD.FTZ R55, R55, 1 ;  /* 0x3f80000037377421 */ /* 0x002fe20000010000 */
[----:B------:R-:W-:Y:S01]  /*5820*/  SHF.L.U32 R92, R92, 0x10, RZ ;  /* 0x000000105c5c7819 */ /* 0x000fe200000006ff */
[--C-:B------:R-:W-:Y:S01]  /*5830*/  FADD.FTZ R150, R150, -R50.reuse ;  /* 0x8000003296967221 */ /* 0x100fe20000010000 */
[--C-:B------:R-:W-:Y:S01]  /*5840*/  FADD.FTZ R156, R149, -R50.reuse ;  /* 0x80000032959c7221 */ /* 0x100fe20000010000 */
[--C-:B------:R-:W-:Y:S01]  /*5850*/  FADD.FTZ R154, R148, -R50.reuse ;  /* 0x80000032949a7221 */ /* 0x100fe20000010000 */
[----:B------:R-:W-:Y:S01]  /*5860*/  SHF.L.U32 R151, R88, 0x10, RZ ;  /* 0x0000001058977819 */ /* 0x000fe200000006ff */
[----:B------:R-:W-:Y:S01]  /*5870*/  FADD.FTZ R147, R147, -R50 ;  /* 0x8000003293937221 */ /* 0x000fe20000010000 */
[----:B------:R-:W0:Y:S01]  /*5880*/  MUFU.EX2 R48, R48 ;  /* 0x0000003000307308 */ /* 0x000e220000000800 */
[----:B------:R-:W-:Y:S01]  /*5890*/  FADD.FTZ R92, -R50, R92 ;  /* 0x0000005c325c7221 */ /* 0x000fe20000010100 */
[----:B------:R-:W-:Y:S01]  /*58a0*/  SHF.L.U32 R91, R91, 0x10, RZ ;  /* 0x000000105b5b7819 */ /* 0x000fe200000006ff */
[--C-:B------:R-:W-:Y:S01]  /*58b0*/  FADD.FTZ R146, R146, -R50.reuse ;  /* 0x8000003292927221 */ /* 0x100fe20000010000 */
[----:B------:R-:W-:Y:S01]  /*58c0*/  SHF.L.U32 R89, R89, 0x10, RZ ;  /* 0x0000001059597819 */ /* 0x000fe200000006ff */
[----:B------:R-:W-:Y:S01]  /*58d0*/  FADD.FTZ R145, R145, -R50 ;  /* 0x8000003291917221 */ /* 0x000fe20000010000 */
[----:B------:R-:W-:-:S02]  /*58e0*/  SHF.L.U32 R87, R87, 0x10, RZ ;  /* 0x0000001057577819 */ /* 0x000fc400000006ff */
[----:B------:R-:W-:Y:S01]  /*58f0*/  SHF.L.U32 R84, R84, 0x10, RZ ;  /* 0x0000001054547819 */ /* 0x000fe200000006ff */
[----:B------:R-:W1:Y:S01]  /*5900*/  MUFU.EX2 R95, R95 ;  /* 0x0000005f005f7308 */ /* 0x000e620000000800 */
[----:B------:R-:W-:Y:S01]  /*5910*/  FMUL.FTZ R92, R33, R92 ;  /* 0x0000005c215c7220 */ /* 0x000fe20000410000 */
[--C-:B------:R-:W-:Y:S01]  /*5920*/  FADD.FTZ R142, R142, -R50.reuse ;  /* 0x800000328e8e7221 */ /* 0x100fe20000010000 */
[--C-:B------:R-:W-:Y:S01]  /*5930*/  FADD.FTZ R141, R141, -R50.reuse ;  /* 0x800000328d8d7221 */ /* 0x100fe20000010000 */
[----:B------:R-:W-:Y:S02]  /*5940*/  SHF.L.U32 R82, R82, 0x10, RZ ;  /* 0x0000001052527819 */ /* 0x000fe400000006ff */
[----:B------:R-:W-:Y:S01]  /*5950*/  SHF.L.U32 R83, R83, 0x10, RZ ;  /* 0x0000001053537819 */ /* 0x000fe200000006ff */
[--C-:B------:R-:W-:Y:S01]  /*5960*/  FADD.FTZ R140, R140, -R50.reuse ;  /* 0x800000328c8c7221 */ /* 0x100fe20000010000 */
[----:B------:R-:W4:Y:S01]  /*5970*/  MUFU.RCP R55, R55 ;  /* 0x0000003700377308 */ /* 0x000f220000001000 */
[----:B0-----:R-:W-:Y:S01]  /*5980*/  FADD.FTZ R48, R48, 1 ;  /* 0x3f80000030307421 */ /* 0x001fe20000010000 */
[----:B------:R-:W-:Y:S01]  /*5990*/  FADD.FTZ R49, R49, 1 ;  /* 0x3f80000031317421 */ /* 0x000fe20000010000 */
[----:B------:R-:W-:Y:S01]  /*59a0*/  FFMA.FTZ R159, R52, R92, R57 ;  /* 0x0000005c349f7223 */ /* 0x000fe20000010039 */
[----:B------:R-:W-:Y:S01]  /*59b0*/  FMUL.FTZ R150, R33, R150 ;  /* 0x0000009621967220 */ /* 0x000fe20000410000 */
[----:B------:R-:W-:Y:S01]  /*59c0*/  SHF.L.U32 R80, R80, 0x10, RZ ;  /* 0x0000001050507819 */ /* 0x000fe200000006ff */
[----:B------:R-:W-:Y:S01]  /*59d0*/  FADD.FTZ R138, R138, -R50 ;  /* 0x800000328a8a7221 */ /* 0x000fe20000010000 */
[----:B------:R-:W-:Y:S01]  /*59e0*/  SHF.L.U32 R78, R78, 0x10, RZ ;  /* 0x000000104e4e7819 */ /* 0x000fe200000006ff */
[----:B------:R1:W-:Y:S01]  /*59f0*/  MUFU.RCP R94, R48 ;  /* 0x00000030005e7308 */ /* 0x0003e20000001000 */
[----:B------:R-:W-:Y:S01]  /*5a00*/  FFMA.FTZ R158, R113, R150, R0 ;  /* 0x00000096719e7223 */ /* 0x000fe20000010000 */
[--C-:B------:R-:W-:Y:S01]  /*5a10*/  FADD.FTZ R137, R137, -R50.reuse ;  /* 0x8000003289897221 */ /* 0x100fe20000010000 */
[--C-:B------:R-:W-:Y:S01]  /*5a20*/  FADD.FTZ R136, R136, -R50.reuse ;  /* 0x8000003288887221 */ /* 0x100fe20000010000 */
[----:B------:R-:W-:Y:S01]  /*5a30*/  SHF.L.U32 R76, R76, 0x10, RZ ;  /* 0x000000104c4c7819 */ /* 0x000fe200000006ff */
[--C-:B------:R-:W-:Y:S01]  /*5a40*/  FADD.FTZ R135, R135, -R50.reuse ;  /* 0x8000003287877221 */ /* 0x100fe20000010000 */
[----:B------:R-:W-:Y:S01]  /*5a50*/  SHF.L.U32 R77, R77, 0x10, RZ ;  /* 0x000000104d4d7819 */ /* 0x000fe200000006ff */
[----:B------:R-:W-:Y:S01]  /*5a60*/  FADD.FTZ R34, R34, -R50 ;  /* 0x8000003222227221 */ /* 0x000fe20000010000 */
[----:B------:R0:W-:Y:S01]  /*5a70*/  MUFU.RCP R92, R49 ;  /* 0x00000031005c7308 */ /* 0x0001e20000001000 */
[----:B-1----:R-:W-:Y:S01]  /*5a80*/  FADD.FTZ R48, R95, 1 ;  /* 0x3f8000005f307421 */ /* 0x002fe20000010000 */
[----:B----4-:R-:W-:Y:S01]  /*5a90*/  FMUL.FTZ R163, R163, R55 ;  /* 0x00000037a3a37220 */ /* 0x010fe20000410000 */
[----:B------:R-:W-:Y:S01]  /*5aa0*/  FMUL.FTZ R55, R158, -1.4426950216293334961 ;  /* 0xbfb8aa3b9e377820 */ /* 0x000fe20000410000 */
[----:B------:R-:W-:-:S02]  /*5ab0*/  SHF.L.U32 R75, R75, 0x10, RZ ;  /* 0x000000104b4b7819 */ /* 0x000fc400000006ff */
[----:B------:R-:W-:Y:S02]  /*5ac0*/  SHF.L.U32 R72, R72, 0x10, RZ ;  /* 0x0000001048487819 */ /* 0x000fe400000006ff */
[----:B------:R-:W-:Y:S01]  /*5ad0*/  SHF.L.U32 R73, R73, 0x10, RZ ;  /* 0x0000001049497819 */ /* 0x000fe200000006ff */
[----:B0-----:R-:W-:Y:S01]  /*5ae0*/  FMUL.FTZ R49, R159, -1.4426950216293334961 ;  /* 0xbfb8aa3b9f317820 */ /* 0x001fe20000410000 */
[----:B------:R-:W0:Y:S01]  /*5af0*/  MUFU.RCP R48, R48 ;  /* 0x0000003000307308 */ /* 0x000e220000001000 */
[--C-:B------:R-:W-:Y:S01]  /*5b00*/  FADD.FTZ R38, R38, -R50.reuse ;  /* 0x8000003226267221 */ /* 0x100fe20000010000 */
[----:B------:R-:W-:Y:S02]  /*5b10*/  SHF.L.U32 R71, R71, 0x10, RZ ;  /* 0x0000001047477819 */ /* 0x000fe400000006ff */
[----:B------:R-:W-:Y:S02]  /*5b20*/  SHF.L.U32 R68, R68, 0x10, RZ ;  /* 0x0000001044447819 */ /* 0x000fe400000006ff */
[----:B------:R-:W-:Y:S01]  /*5b30*/  SHF.L.U32 R66, R66, 0x10, RZ ;  /* 0x0000001042427819 */ /* 0x000fe200000006ff */
[--C-:B------:R-:W-:Y:S01]  /*5b40*/  FADD.FTZ R43, R43, -R50.reuse ;  /* 0x800000322b2b7221 */ /* 0x100fe20000010000 */
[----:B------:R-:W1:Y:S01]  /*5b50*/  MUFU.EX2 R49, R49 ;  /* 0x0000003100317308 */ /* 0x000e620000000800 */
[----:B------:R-:W-:Y:S01]  /*5b60*/  SHF.L.U32 R67, R67, 0x10, RZ ;  /* 0x0000001043437819 */ /* 0x000fe200000006ff */
[----:B------:R-:W-:Y:S01]  /*5b70*/  FADD.FTZ R44, R44, -R50 ;  /* 0x800000322c2c7221 */ /* 0x000fe20000010000 */
[----:B------:R-:W-:Y:S01]  /*5b80*/  SHF.L.U32 R65, R65, 0x10, RZ ;  /* 0x0000001041417819 */ /* 0x000fe200000006ff */
[----:B------:R-:W4:Y:S04]  /*5b90*/  LDL.LU R107, [R1+0xc4] ;  /* 0x0000c400016b7983 */ /* 0x000f280000300800 */
[----:B------:R-:W1:Y:S01]  /*5ba0*/  MUFU.EX2 R55, R55 ;  /* 0x0000003700377308 */ /* 0x000e620000000800 */
[----:B0-----:R-:W-:Y:S01]  /*5bb0*/  FMUL.FTZ R161, R161, R48 ;  /* 0x00000030a1a17220 */ /* 0x001fe20000410000 */
[----:B------:R-:W-:Y:S01]  /*5bc0*/  SHF.L.U32 R48, R93, 0x10, RZ ;  /* 0x000000105d307819 */ /* 0x000fe200000006ff */
[----:B-1----:R-:W-:-:S04]  /*5bd0*/  FADD.FTZ R49, R49, 1 ;  /* 0x3f80000031317421 */ /* 0x002fc80000010000 */
[----:B------:R-:W-:Y:S01]  /*5be0*/  FADD.FTZ R48, -R50, R48 ;  /* 0x0000003032307221 */ /* 0x000fe20000010100 */
[C---:B------:R-:W-:Y:S01]  /*5bf0*/  FMUL.FTZ R156, R33.reuse, R156 ;  /* 0x0000009c219c7220 */ /* 0x040fe20000410000 */
[----:B------:R-:W-:Y:S01]  /*5c00*/  FMUL.FTZ R160, R160, R92 ;  /* 0x0000005ca0a07220 */ /* 0x000fe20000410000 */
[C---:B------:R-:W-:Y:S01]  /*5c10*/  FMUL.FTZ R154, R33.reuse, R154 ;  /* 0x0000009a219a7220 */ /* 0x040fe20000410000 */
[----:B------:R-:W-:Y:S01]  /*5c20*/  FMUL.FTZ R147, R33, R147 ;  /* 0x0000009321937220 */ /* 0x000fe20000410000 */
[----:B------:R-:W0:Y:S01]  /*5c30*/  MUFU.RCP R49, R49 ;  /* 0x0000003100317308 */ /* 0x000e220000001000 */
[----:B------:R-:W-:Y:S01]  /*5c40*/  FADD.FTZ R151, -R50, R151 ;  /* 0x0000009732977221 */ /* 0x000fe20000010100 */
[----:B------:R-:W-:Y:S01]  /*5c50*/  FADD.FTZ R93, R55, 1 ;  /* 0x3f800000375d7421 */ /* 0x000fe20000010000 */
[----:B------:R-:W-:Y:S01]  /*5c60*/  SHF.L.U32 R55, R90, 0x10, RZ ;  /* 0x000000105a377819 */ /* 0x000fe200000006ff */
[C---:B------:R-:W-:Y:S01]  /*5c70*/  FMUL.FTZ R48, R33.reuse, R48 ;  /* 0x0000003021307220 */ /* 0x040fe20000410000 */
[C---:B------:R-:W-:Y:S01]  /*5c80*/  FADD.FTZ R153, -R50.reuse, R91 ;  /* 0x0000005b32997221 */ /* 0x040fe20000010100 */
[----:B------:R-:W-:Y:S01]  /*5c90*/  FMUL.FTZ R146, R33, R146 ;  /* 0x0000009221927220 */ /* 0x000fe20000410000 */
[----:B------:R-:W-:Y:S01]  /*5ca0*/  FADD.FTZ R89, -R50, R89 ;  /* 0x0000005932597221 */ /* 0x000fe20000010100 */
[----:B------:R1:W-:Y:S01]  /*5cb0*/  MUFU.RCP R90, R93 ;  /* 0x0000005d005a7308 */ /* 0x0003e20000001000 */
[----:B------:R-:W-:Y:S01]  /*5cc0*/  FFMA.FTZ R157, R53, R48, R54 ;  /* 0x00000030359d7223 */ /* 0x000fe20000010036 */
[----:B------:R-:W-:Y:S01]  /*5cd0*/  FFMA.FTZ R156, R112, R156, R51 ;  /* 0x0000009c709c7223 */ /* 0x000fe20000010033 */
[C---:B------:R-:W-:Y:S01]  /*5ce0*/  FMUL.FTZ R145, R33.reuse, R145 ;  /* 0x0000009121917220 */ /* 0x040fe20000410000 */
[C---:B------:R-:W-:Y:S01]  /*5cf0*/  FADD.FTZ R87, -R50.reuse, R87 ;  /* 0x0000005732577221 */ /* 0x040fe20000010100 */
[C---:B------:R-:W-:Y:S01]  /*5d00*/  FMUL.FTZ R142, R33.reuse, R142 ;  /* 0x0000008e218e7220 */ /* 0x040fe20000410000 */
[C---:B------:R-:W-:Y:S01]  /*5d10*/  FADD.FTZ R82, -R50.reuse, R82 ;  /* 0x0000005232527221 */ /* 0x040fe20000010100 */
[----:B------:R-:W-:Y:S01]  /*5d20*/  FMUL.FTZ R136, R33, R136 ;  /* 0x0000008821887220 */ /* 0x000fe20000410000 */
[C---:B------:R-:W-:Y:S01]  /*5d30*/  FADD.FTZ R76, -R50.reuse, R76 ;  /* 0x0000004c324c7221 */ /* 0x040fe20000010100 */
[C---:B-1----:R-:W-:Y:S01]  /*5d40*/  FADD.FTZ R93, -R50.reuse, R55 ;  /* 0x00000037325d7221 */ /* 0x042fe20000010100 */
[----:B------:R-:W-:Y:S01]  /*5d50*/  FMUL.FTZ R48, R157, -1.4426950216293334961 ;  /* 0xbfb8aa3b9d307820 */ /* 0x000fe20000410000 */
[C---:B------:R-:W-:Y:S01]  /*5d60*/  FADD.FTZ R77, -R50.reuse, R77 ;  /* 0x0000004d324d7221 */ /* 0x040fe20000010100 */
[----:B------:R-:W-:Y:S01]  /*5d70*/  FADD.FTZ R75, -R50, R75 ;  /* 0x0000004b324b7221 */ /* 0x000fe20000010100 */
[C---:B------:R-:W-:Y:S01]  /*5d80*/  FMUL.FTZ R93, R33.reuse, R93 ;  /* 0x0000005d215d7220 */ /* 0x040fe20000410000 */
[----:B------:R-:W-:Y:S01]  /*5d90*/  FMUL.FTZ R92, R156, -1.4426950216293334961 ;  /* 0xbfb8aa3b9c5c7820 */ /* 0x000fe20000410000 */
[----:B------:R-:W-:Y:S01]  /*5da0*/  FMUL.FTZ R38, R33, R38 ;  /* 0x0000002621267220 */ /* 0x000fe20000410000 */
[----:B------:R-:W-:Y:S01]  /*5db0*/  FADD.FTZ R68, -R50, R68 ;  /* 0x0000004432447221 */ /* 0x000fe20000010100 */
[----:B------:R-:W-:Y:S01]  /*5dc0*/  FFMA.FTZ R155, R52, R93, R57 ;  /* 0x0000005d349b7223 */ /* 0x000fe20000010039 */
[----:B0-----:R-:W-:Y:S01]  /*5dd0*/  FMUL.FTZ R159, R159, R49 ;  /* 0x000000319f9f7220 */ /* 0x001fe20000410000 */
[----:B------:R-:W0:Y:S01]  /*5de0*/  MUFU.EX2 R48, R48 ;  /* 0x0000003000307308 */ /* 0x000e220000000800 */
[----:B------:R-:W-:Y:S01]  /*5df0*/  FMUL.FTZ R43, R33, R43 ;  /* 0x0000002b212b7220 */ /* 0x000fe20000410000 */
[----:B------:R-:W-:Y:S01]  /*5e00*/  FMUL.FTZ R49, R155, -1.4426950216293334961 ;  /* 0xbfb8aa3b9b317820 */ /* 0x000fe20000410000 */
[----:B------:R-:W-:Y:S01]  /*5e10*/  FADD.FTZ R65, -R50, R65 ;  /* 0x0000004132417221 */ /* 0x000fe20000010100 */
[----:B------:R-:W-:Y:S01]  /*5e20*/  SHF.L.U32 R62, R62, 0x10, RZ ;  /* 0x000000103e3e7819 */ /* 0x000fe200000006ff */
[----:B------:R-:W4:Y:S03]  /*5e30*/  LDL.LU R114, [R1+0xc8] ;  /* 0x0000c80001727983 */ /* 0x000f260000300800 */
[----:B------:R-:W1:Y:S08]  /*5e40*/  MUFU.EX2 R92, R92 ;  /* 0x0000005c005c7308 */ /* 0x000e700000000800 */
[----:B------:R-:W1:Y:S01]  /*5e50*/  MUFU.EX2 R49, R49 ;  /* 0x0000003100317308 */ /* 0x000e620000000800 */
[----:B0-----:R-:W-:Y:S01]  /*5e60*/  FADD.FTZ R48, R48, 1 ;  /* 0x3f80000030307421 */ /* 0x001fe20000010000 */
[--C-:B------:R-:W-:Y:S01]  /*5e70*/  FFMA.FTZ R154, R113, R154, R0.reuse ;  /* 0x0000009a719a7223 */ /* 0x100fe20000010000 */
[--C-:B------:R-:W-:Y:S01]  /*5e80*/  FFMA.FTZ R152, R112, R147, R51.reuse ;  /* 0x0000009370987223 */ /* 0x100fe20000010033 */
[C---:B------:R-:W-:Y:S01]  /*5e90*/  FMUL.FTZ R151, R33.reuse, R151 ;  /* 0x0000009721977220 */ /* 0x040fe20000410000 */
[----:B------:R-:W-:Y:S01]  /*5ea0*/  FMUL.FTZ R158, R158, R90 ;  /* 0x0000005a9e9e7220 */ /* 0x000fe20000410000 */
[----:B------:R-:W-:Y:S01]  /*5eb0*/  FMUL.FTZ R153, R33, R153 ;  /* 0x0000009921997220 */ /* 0x000fe20000410000 */
[--C-:B------:R-:W-:Y:S01]  /*5ec0*/  FFMA.FTZ R150, R113, R146, R0.reuse ;  /* 0x0000009271967223 */ /* 0x100fe20000010000 */
[----:B------:R1:W-:Y:S01]  /*5ed0*/  MUFU.RCP R55, R48 ;  /* 0x0000003000377308 */ /* 0x0003e20000001000 */
[----:B------:R-:W-:Y:S01]  /*5ee0*/  FMUL.FTZ R88, R154, -1.4426950216293334961 ;  /* 0xbfb8aa3b9a587820 */ /* 0x000fe20000410000 */
[C---:B------:R-:W-:Y:S01]  /*5ef0*/  FMUL.FTZ R89, R33.reuse, R89 ;  /* 0x0000005921597220 */ /* 0x040fe20000410000 */
[--C-:B------:R-:W-:Y:S01]  /*5f00*/  FFMA.FTZ R148, R112, R145, R51.reuse ;  /* 0x0000009170947223 */ /* 0x100fe20000010033 */
[----:B------:R-:W-:Y:S01]  /*5f10*/  FMUL.FTZ R87, R33, R87 ;  /* 0x0000005721577220 */ /* 0x000fe20000410000 */
[--C-:B------:R-:W-:Y:S01]  /*5f20*/  FFMA.FTZ R142, R113, R142, R0.reuse ;  /* 0x0000008e718e7223 */ /* 0x100fe20000010000 */
[----:B------:R-:W-:Y:S01]  /*5f30*/  FMUL.FTZ R82, R33, R82 ;  /* 0x0000005221527220 */ /* 0x000fe20000410000 */
[----:B------:R-:W-:Y:S01]  /*5f40*/  SHF.L.U32 R91, R79, 0x10, RZ ;  /* 0x000000104f5b7819 */ /* 0x000fe200000006ff */
[----:B------:R-:W-:Y:S01]  /*5f50*/  FMUL.FTZ R76, R33, R76 ;  /* 0x0000004c214c7220 */ /* 0x000fe20000410000 */
[----:B-1----:R-:W-:Y:S01]  /*5f60*/  FADD.FTZ R48, R92, 1 ;  /* 0x3f8000005c307421 */ /* 0x002fe20000010000 */
[----:B------:R-:W-:Y:S01]  /*5f70*/  FADD.FTZ R49, R49, 1 ;  /* 0x3f80000031317421 */ /* 0x000fe20000010000 */
[----:B------:R-:W-:Y:S01]  /*5f80*/  MUFU.EX2 R88, R88 ;  /* 0x0000005800587308 */ /* 0x000fe20000000800 */
[C---:B------:R-:W-:Y:S01]  /*5f90*/  FMUL.FTZ R77, R33.reuse, R77 ;  /* 0x0000004d214d7220 */ /* 0x040fe20000410000 */
[C---:B------:R-:W-:Y:S01]  /*5fa0*/  FMUL.FTZ R75, R33.reuse, R75 ;  /* 0x0000004b214b7220 */ /* 0x040fe20000410000 */
[----:B------:R-:W-:Y:S01]  /*5fb0*/  FFMA.FTZ R38, R112, R38, R51 ;  /* 0x0000002670267223 */ /* 0x000fe20000010033 */
[----:B------:R-:W-:Y:S01]  /*5fc0*/  FMUL.FTZ R68, R33, R68 ;  /* 0x0000004421447220 */ /* 0x000fe20000410000 */
[----:B------:R-:W-:Y:S01]  /*5fd0*/  FFMA.FTZ R43, R113, R43, R0 ;  /* 0x0000002b712b7223 */ /* 0x000fe20000010000 */
[----:B------:R-:W-:Y:S01]  /*5fe0*/  FMUL.FTZ R65, R33, R65 ;  /* 0x0000004121417220 */ /* 0x000fe20000410000 */
[----:B------:R-:W-:Y:S01]  /*5ff0*/  FMUL.FTZ R162, R162, R94 ;  /* 0x0000005ea2a27220 */ /* 0x000fe20000410000 */
[----:B------:R-:W0:Y:S01]  /*6000*/  MUFU.RCP R48, R48 ;  /* 0x0000003000307308 */ /* 0x000e220000001000 */
[----:B------:R-:W4:Y:S07]  /*6010*/  LDL.LU R110, [R1+0xd4] ;  /* 0x0000d400016e7983 */ /* 0x000f2e0000300800 */
[----:B------:R-:W1:Y:S01]  /*6020*/  MUFU.RCP R49, R49 ;  /* 0x0000003100317308 */ /* 0x000e620000001000 */
[----:B------:R-:W-:Y:S01]  /*6030*/  FFMA.FTZ R151, R52, R151, R57 ;  /* 0x0000009734977223 */ /* 0x000fe20000010039 */
[----:B0-----:R-:W-:Y:S01]  /*6040*/  FMUL.FTZ R156, R156, R48 ;  /* 0x000000309c9c7220 */ /* 0x001fe20000410000 */
[----:B------:R-:W-:-:S02]  /*6050*/  FMUL.FTZ R48, R152, -1.4426950216293334961 ;  /* 0xbfb8aa3b98307820 */ /* 0x000fc40000410000 */
[----:B------:R-:W-:Y:S01]  /*6060*/  FMUL.FTZ R90, R151, -1.4426950216293334961 ;  /* 0xbfb8aa3b975a7820 */ /* 0x000fe20000410000 */
[----:B-1----:R-:W-:Y:S01]  /*6070*/  FMUL.FTZ R155, R155, R49 ;  /* 0x000000319b9b7220 */ /* 0x002fe20000410000 */
[----:B------:R-:W-:Y:S02]  /*6080*/  FADD.FTZ R49, R88, 1 ;  /* 0x3f80000058317421 */ /* 0x000fe40000010000 */
[----:B------:R-:W0:Y:S08]  /*6090*/  MUFU.EX2 R48, R48 ;  /* 0x0000003000307308 */ /* 0x000e300000000800 */
[----:B------:R-:W1:Y:S01]  /*60a0*/  MUFU.RCP R49, R49 ;  /* 0x0000003100317308 */ /* 0x000e620000001000 */
[----:B------:R-:W-:-:S07]  /*60b0*/  FFMA.FTZ R153, R53, R153, R54 ;  /* 0x0000009935997223 */ /* 0x000fce0000010036 */
[----:B------:R-:W2:Y:S01]  /*60c0*/  MUFU.EX2 R90, R90 ;  /* 0x0000005a005a7308 */ /* 0x000ea20000000800 */
[----:B------:R-:W-:Y:S01]  /*60d0*/  FMUL.FTZ R157, R157, R55 ;  /* 0x000000379d9d7220 */ /* 0x000fe20000410000 */
[----:B------:R-:W-:Y:S01]  /*60e0*/  FMUL.FTZ R55, R153, -1.4426950216293334961 ;  /* 0xbfb8aa3b99377820 */ /* 0x000fe20000410000 */
[----:B0-----:R-:W-:Y:S01]  /*60f0*/  FADD.FTZ R48, R48, 1 ;  /* 0x3f80000030307421 */ /* 0x001fe20000010000 */
[----:B-1----:R-:W-:Y:S01]  /*6100*/  FMUL.FTZ R154, R154, R49 ;  /* 0x000000319a9a7220 */ /* 0x002fe20000410000 */
[----:B------:R-:W-:-:S03]  /*6110*/  FMUL.FTZ R49, R150, -1.4426950216293334961 ;  /* 0xbfb8aa3b96317820 */ /* 0x000fc60000410000 */
[----:B------:R-:W0:Y:S08]  /*6120*/  MUFU.EX2 R55, R55 ;  /* 0x0000003700377308 */ /* 0x000e300000000800 */
[----:B------:R2:W1:Y:S02]  /*6130*/  MUFU.RCP R88, R48 ;  /* 0x0000003000587308 */ /* 0x0004640000001000 */
[----:B--2---:R-:W-:-:S06]  /*6140*/  FADD.FTZ R48, R90, 1 ;  /* 0x3f8000005a307421 */ /* 0x004fcc0000010000 */
[----:B------:R-:W2:Y:S08]  /*6150*/  MUFU.EX2 R49, R49 ;  /* 0x0000003100317308 */ /* 0x000eb00000000800 */
[----:B------:R-:W3:Y:S01]  /*6160*/  MUFU.RCP R48, R48 ;  /* 0x0000003000307308 */ /* 0x000ee20000001000 */
[----:B0-----:R-:W-:Y:S01]  /*6170*/  FADD.FTZ R55, R55, 1 ;  /* 0x3f80000037377421 */ /* 0x001fe20000010000 */
[----:B------:R-:W-:Y:S01]  /*6180*/  FFMA.FTZ R149, R53, R89, R54 ;  /* 0x0000005935957223 */ /* 0x000fe20000010036 */
[----:B-1----:R-:W-:-:S05]  /*6190*/  FMUL.FTZ R152, R152, R88 ;  /* 0x0000005898987220 */ /* 0x002fca0000410000 */
[----:B------:R-:W0:Y:S01]  /*61a0*/  MUFU.RCP R55, R55 ;  /* 0x0000003700377308 */ /* 0x000e220000001000 */
[----:B--2---:R-:W-:-:S07]  /*61b0*/  FADD.FTZ R49, R49, 1 ;  /* 0x3f80000031317421 */ /* 0x004fce0000010000 */
[----:B------:R1:W2:Y:S01]  /*61c0*/  MUFU.RCP R88, R49 ;  /* 0x0000003100587308 */ /* 0x0002a20000001000 */
[----:B---3--:R-:W-:Y:S01]  /*61d0*/  FMUL.FTZ R151, R151, R48 ;  /* 0x0000003097977220 */ /* 0x008fe20000410000 */
[----:B------:R-:W-:Y:S01]  /*61e0*/  SHF.L.U32 R48, R86, 0x10, RZ ;  /* 0x0000001056307819 */ /* 0x000fe200000006ff */
[----:B-1----:R-:W-:-:S04]  /*61f0*/  FMUL.FTZ R49, R149, -1.4426950216293334961 ;  /* 0xbfb8aa3b95317820 */ /* 0x002fc80000410000 */
[----:B------:R-:W-:Y:S01]  /*6200*/  FADD.FTZ R48, -R50, R48 ;  /* 0x0000003032307221 */ /* 0x000fe20000010100 */
[----:B------:R-:W-:Y:S01]  /*6210*/  FADD.FTZ R146, R144, -R50 ;  /* 0x8000003290927221 */ /* 0x000fe20000010000 */
[----:B------:R-:W1:Y:S02]  /*6220*/  MUFU.EX2 R49, R49 ;  /* 0x0000003100317308 */ /* 0x000e640000000800 */
[----:B------:R-:W-:Y:S01]  /*6230*/  FMUL.FTZ R48, R33, R48 ;  /* 0x0000003021307220 */ /* 0x000fe20000410000 */
[----:B0-----:R-:W-:Y:S01]  /*6240*/  FMUL.FTZ R153, R153, R55 ;  /* 0x0000003799997220 */ /* 0x001fe20000410000 */
[----:B------:R-:W-:Y:S02]  /*6250*/  FMUL.FTZ R146, R33, R146 ;  /* 0x0000009221927220 */ /* 0x000fe40000410000 */
[----:B------:R-:W-:Y:S01]  /*6260*/  FFMA.FTZ R147, R52, R48, R57 ;  /* 0x0000003034937223 */ /* 0x000fe20000010039 */
[----:B------:R-:W-:Y:S01]  /*6270*/  FMUL.FTZ R55, R148, -1.4426950216293334961 ;  /* 0xbfb8aa3b94377820 */ /* 0x000fe20000410000 */
[----:B------:R-:W-:-:S02]  /*6280*/  FFMA.FTZ R146, R113, R146, R0 ;  /* 0x0000009271927223 */ /* 0x000fc40000010000 */
[----:B------:R-:W-:Y:S01]  /*6290*/  FMUL.FTZ R48, R147, -1.4426950216293334961 ;  /* 0xbfb8aa3b93307820 */ /* 0x000fe20000410000 */
[----:B--2---:R-:W-:Y:S01]  /*62a0*/  FMUL.FTZ R150, R150, R88 ;  /* 0x0000005896967220 */ /* 0x004fe20000410000 */
[----:B------:R-:W-:Y:S01]  /*62b0*/  FMUL.FTZ R88, R146, -1.4426950216293334961 ;  /* 0xbfb8aa3b92587820 */ /* 0x000fe20000410000 */
[----:B------:R-:W0:Y:S01]  /*62c0*/  MUFU.EX2 R55, R55 ;  /* 0x0000003700377308 */ /* 0x000e220000000800 */
[----:B-1----:R-:W-:-:S07]  /*62d0*/  FADD.FTZ R49, R49, 1 ;  /* 0x3f80000031317421 */ /* 0x002fce0000010000 */
[----:B------:R-:W1:Y:S08]  /*62e0*/  MUFU.EX2 R48, R48 ;  /* 0x0000003000307308 */ /* 0x000e700000000800 */
[----:B------:R-:W-:Y:S08]  /*62f0*/  MUFU.EX2 R88, R88 ;  /* 0x0000005800587308 */ /* 0x000ff00000000800 */
[----:B------:R-:W2:Y:S01]  /*6300*/  MUFU.RCP R49, R49 ;  /* 0x0000003100317308 */ /* 0x000ea20000001000 */
[----:B0-----:R-:W-:Y:S01]  /*6310*/  FADD.FTZ R55, R55, 1 ;  /* 0x3f80000037377421 */ /* 0x001fe20000010000 */
[----:B-1----:R-:W-:Y:S01]  /*6320*/  FADD.FTZ R48, R48, 1 ;  /* 0x3f80000030307421 */ /* 0x002fe20000010000 */
[----:B------:R-:W-:-:S05]  /*6330*/  FFMA.FTZ R145, R53, R87, R54 ;  /* 0x0000005735917223 */ /* 0x000fca0000010036 */
[----:B------:R-:W-:Y:S08]  /*6340*/  MUFU.RCP R86, R55 ;  /* 0x0000003700567308 */ /* 0x000ff00000001000 */
[----:B------:R0:W-:Y:S01]  /*6350*/  MUFU.RCP R55, R48 ;  /* 0x0000003000377308 */ /* 0x0001e20000001000 */
[----:B--2---:R-:W-:Y:S01]  /*6360*/  FMUL.FTZ R149, R149, R49 ;  /* 0x0000003195957220 */ /* 0x004fe20000410000 */
[----:B------:R-:W-:Y:S01]  /*6370*/  FMUL.FTZ R49, R145, -1.4426950216293334961 ;  /* 0xbfb8aa3b91317820 */ /* 0x000fe20000410000 */
[----:B0-----:R-:W-:-:S05]  /*6380*/  FADD.FTZ R48, R88, 1 ;  /* 0x3f80000058307421 */ /* 0x001fca0000010000 */
[----:B------:R-:W0:Y:S01]  /*6390*/  MUFU.EX2 R49, R49 ;  /* 0x0000003100317308 */ /* 0x000e220000000800 */
[----:B------:R-:W-:-:S07]  /*63a0*/  FADD.FTZ R144, R143, -R50 ;  /* 0x800000328f907221 */ /* 0x000fce0000010000 */
[----:B------:R-:W1:Y:S01]  /*63b0*/  MUFU.RCP R48, R48 ;  /* 0x0000003000307308 */ /* 0x000e620000001000 */
[----:B------:R-:W-:-:S04]  /*63c0*/  FMUL.FTZ R144, R33, R144 ;  /* 0x0000009021907220 */ /* 0x000fc80000410000 */
[----:B------:R-:W-:Y:S01]  /*63d0*/  FFMA.FTZ R144, R112, R144, R51 ;  /* 0x0000009070907223 */ /* 0x000fe20000010033 */
[----:B------:R-:W-:Y:S01]  /*63e0*/  FADD.FTZ R143, -R50, R84 ;  /* 0x00000054328f7221 */ /* 0x000fe20000010100 */
[----:B0-----:R-:W-:Y:S01]  /*63f0*/  FADD.FTZ R49, R49, 1 ;  /* 0x3f80000031317421 */ /* 0x001fe20000010000 */
[----:B------:R-:W-:Y:S01]  /*6400*/  FMUL.FTZ R147, R147, R55 ;  /* 0x0000003793937220 */ /* 0x000fe20000410000 */
[----:B-1----:R-:W-:Y:S01]  /*6410*/  FMUL.FTZ R146, R146, R48 ;  /* 0x0000003092927220 */ /* 0x002fe20000410000 */
[----:B------:R-:W-:Y:S01]  /*6420*/  SHF.L.U32 R48, R85, 0x10, RZ ;  /* 0x0000001055307819 */ /* 0x000fe200000006ff */
[----:B------:R-:W-:Y:S01]  /*6430*/  FMUL.FTZ R85, R144, -1.4426950216293334961 ;  /* 0xbfb8aa3b90557820 */ /* 0x000fe20000410000 */
[----:B------:R0:W1:Y:S01]  /*6440*/  MUFU.RCP R55, R49 ;  /* 0x0000003100377308 */ /* 0x0000620000001000 */
[----:B------:R-:W-:-:S04]  /*6450*/  FMUL.FTZ R143, R33, R143 ;  /* 0x0000008f218f7220 */ /* 0x000fc80000410000 */
[----:B------:R-:W-:-:S03]  /*6460*/  FFMA.FTZ R143, R52, R143, R57 ;  /* 0x0000008f348f7223 */ /* 0x000fc60000010039 */
[----:B------:R-:W2:Y:S01]  /*6470*/  MUFU.EX2 R85, R85 ;  /* 0x0000005500557308 */ /* 0x000ea20000000800 */
[----:B0-----:R-:W-:Y:S01]  /*6480*/  FMUL.FTZ R49, R142, -1.4426950216293334961 ;  /* 0xbfb8aa3b8e317820 */ /* 0x001fe20000410000 */
[----:B------:R-:W-:Y:S01]  /*6490*/  FADD.FTZ R48, -R50, R48 ;  /* 0x0000003032307221 */ /* 0x000fe20000010100 */
[----:B------:R-:W-:-:S03]  /*64a0*/  FMUL.FTZ R84, R143, -1.4426950216293334961 ;  /* 0xbfb8aa3b8f547820 */ /* 0x000fc60000410000 */
[----:B------:R-:W-:Y:S02]  /*64b0*/  FMUL.FTZ R48, R33, R48 ;  /* 0x0000003021307220 */ /* 0x000fe40000410000 */
[----:B------:R-:W0:Y:S01]  /*64c0*/  MUFU.EX2 R49, R49 ;  /* 0x0000003100317308 */ /* 0x000e220000000800 */
[----:B-1----:R-:W-:Y:S01]  /*64d0*/  FMUL.FTZ R145, R145, R55 ;  /* 0x0000003791917220 */ /* 0x002fe20000410000 */
[----:B------:R-:W-:Y:S01]  /*64e0*/  FFMA.FTZ R48, R53, R48, R54 ;  /* 0x0000003035307223 */ /* 0x000fe20000010036 */
[----:B------:R-:W-:-:S05]  /*64f0*/  FMUL.FTZ R148, R148, R86 ;  /* 0x0000005694947220 */ /* 0x000fca0000410000 */
[----:B------:R-:W1:Y:S01]  /*6500*/  MUFU.EX2 R84, R84 ;  /* 0x0000005400547308 */ /* 0x000e620000000800 */
[----:B--2---:R-:W-:Y:S01]  /*6510*/  FADD.FTZ R55, R85, 1 ;  /* 0x3f80000055377421 */ /* 0x004fe20000010000 */
[----:B------:R-:W-:-:S06]  /*6520*/  FMUL.FTZ R86, R48, -1.4426950216293334961 ;  /* 0xbfb8aa3b30567820 */ /* 0x000fcc0000410000 */
[----:B------:R-:W2:Y:S01]  /*6530*/  MUFU.RCP R55, R55 ;  /* 0x0000003700377308 */ /* 0x000ea20000001000 */
[----:B0-----:R-:W-:-:S07]  /*6540*/  FADD.FTZ R49, R49, 1 ;  /* 0x3f80000031317421 */ /* 0x001fce0000010000 */
[----:B------:R-:W0:Y:S01]  /*6550*/  MUFU.EX2 R86, R86 ;  /* 0x0000005600567308 */ /* 0x000e220000000800 */
[----:B-1----:R-:W-:-:S07]  /*6560*/  FADD.FTZ R84, R84, 1 ;  /* 0x3f80000054547421 */ /* 0x002fce0000010000 */
[----:B------:R1:W-:Y:S01]  /*6570*/  MUFU.RCP R85, R49 ;  /* 0x0000003100557308 */ /* 0x0003e20000001000 */
[----:B--2---:R-:W-:Y:S01]  /*6580*/  FMUL.FTZ R144, R144, R55 ;  /* 0x0000003790907220 */ /* 0x004fe20000410000 */
[----:B-1----:R-:W-:-:S06]  /*6590*/  FMUL.FTZ R49, R33, R141 ;  /* 0x0000008d21317220 */ /* 0x002fcc0000410000 */
[----:B------:R-:W1:Y:S01]  /*65a0*/  MUFU.RCP R84, R84 ;  /* 0x0000005400547308 */ /* 0x000e620000001000 */
[----:B------:R-:W-:Y:S01]  /*65b0*/  FFMA.FTZ R49, R112, R49, R51 ;  /* 0x0000003170317223 */ /* 0x000fe20000010033 */
[----:B0-----:R-:W-:-:S03]  /*65c0*/  FADD.FTZ R86, R86, 1 ;  /* 0x3f80000056567421 */ /* 0x001fc60000010000 */
[----:B------:R-:W-:-:S03]  /*65d0*/  FMUL.FTZ R55, R49, -1.4426950216293334961 ;  /* 0xbfb8aa3b31377820 */ /* 0x000fc60000410000 */
[----:B------:R0:W2:Y:S01]  /*65e0*/  MUFU.RCP R141, R86 ;  /* 0x00000056008d7308 */ /* 0x0000a20000001000 */
[----:B------:R-:W-:-:S07]  /*65f0*/  FFMA.FTZ R82, R52, R82, R57 ;  /* 0x0000005234527223 */ /* 0x000fce0000010039 */
[----:B------:R-:W3:Y:S01]  /*6600*/  MUFU.EX2 R55, R55 ;  /* 0x0000003700377308 */ /* 0x000ee20000000800 */
[----:B-1----:R-:W-:Y:S01]  /*6610*/  FMUL.FTZ R143, R143, R84 ;  /* 0x000000548f8f7220 */ /* 0x002fe20000410000 */
[----:B------:R-:W-:Y:S01]  /*6620*/  FADD.FTZ R84, -R50, R83 ;  /* 0x0000005332547221 */ /* 0x000fe20000010100 */
[----:B0-----:R-:W-:-:S03]  /*6630*/  FMUL.FTZ R86, R82, -1.4426950216293334961 ;  /* 0xbfb8aa3b52567820 */ /* 0x001fc60000410000 */
[----:B------:R-:W-:-:S03]  /*6640*/  FMUL.FTZ R84, R33, R84 ;  /* 0x0000005421547220 */ /* 0x000fc60000410000 */
[----:B------:R-:W0:Y:S01]  /*6650*/  MUFU.EX2 R86, R86 ;  /* 0x0000005600567308 */ /* 0x000e220000000800 */
[----:B------:R-:W-:Y:S01]  /*6660*/  FFMA.FTZ R84, R53, R84, R54 ;  /* 0x0000005435547223 */ /* 0x000fe20000010036 */
[----:B--2---:R-:W-:Y:S01]  /*6670*/  FMUL.FTZ R141, R48, R141 ;  /* 0x0000008d308d7220 */ /* 0x004fe20000410000 */
[----:B------:R-:W-:Y:S02]  /*6680*/  FMUL.FTZ R142, R142, R85 ;  /* 0x000000558e8e7220 */ /* 0x000fe40000410000 */
[----:B------:R-:W-:Y:S01]  /*6690*/  FMUL.FTZ R85, R84, -1.4426950216293334961 ;  /* 0xbfb8aa3b54557820 */ /* 0x000fe20000410000 */
[----:B---3--:R-:W-:-:S05]  /*66a0*/  FADD.FTZ R48, R55, 1 ;  /* 0x3f80000037307421 */ /* 0x008fca0000010000 */
[----:B------:R-:W1:Y:S01]  /*66b0*/  MUFU.EX2 R85, R85 ;  /* 0x0000005500557308 */ /* 0x000e620000000800 */
[----:B------:R-:W-:-:S07]  /*66c0*/  FADD.FTZ R83, R139, -R50 ;  /* 0x800000328b537221 */ /* 0x000fce0000010000 */
[----:B------:R-:W2:Y:S01]  /*66d0*/  MUFU.RCP R48, R48 ;  /* 0x0000003000307308 */ /* 0x000ea20000001000 */
[----:B0-----:R-:W-:Y:S01]  /*66e0*/  FADD.FTZ R86, R86, 1 ;  /* 0x3f80000056567421 */ /* 0x001fe20000010000 */
[C---:B------:R-:W-:Y:S01]  /*66f0*/  FMUL.FTZ R83, R33.reuse, R83 ;  /* 0x0000005321537220 */ /* 0x040fe20000410000 */
[----:B------:R-:W-:-:S03]  /*6700*/  FMUL.FTZ R55, R33, R140 ;  /* 0x0000008c21377220 */ /* 0x000fc60000410000 */
[----:B------:R-:W-:Y:S02]  /*6710*/  FFMA.FTZ R83, R112, R83, R51 ;  /* 0x0000005370537223 */ /* 0x000fe40000010033 */
[----:B------:R-:W0:Y:S01]  /*6720*/  MUFU.RCP R86, R86 ;  /* 0x0000005600567308 */ /* 0x000e220000001000 */
[----:B-1----:R-:W-:Y:S01]  /*6730*/  FADD.FTZ R85, R85, 1 ;  /* 0x3f80000055557421 */ /* 0x002fe20000010000 */
[----:B------:R-:W-:Y:S01]  /*6740*/  FADD.FTZ R88, -R50, R80 ;  /* 0x0000005032587221 */ /* 0x000fe20000010100 */
[----:B------:R-:W-:Y:S01]  /*6750*/  FFMA.FTZ R55, R113, R55, R0 ;  /* 0x0000003771377223 */ /* 0x000fe20000010000 */
[----:B--2---:R-:W-:Y:S01]  /*6760*/  FMUL.FTZ R48, R49, R48 ;  /* 0x0000003031307220 */ /* 0x004fe20000410000 */
[----:B------:R-:W-:-:S03]  /*6770*/  FMUL.FTZ R49, R83, -1.4426950216293334961 ;  /* 0xbfb8aa3b53317820 */ /* 0x000fc60000410000 */
[----:B------:R1:W-:Y:S01]  /*6780*/  MUFU.RCP R80, R85 ;  /* 0x0000005500507308 */ /* 0x0003e20000001000 */
[----:B------:R-:W-:-:S07]  /*6790*/  FMUL.FTZ R87, R55, -1.4426950216293334961 ;  /* 0xbfb8aa3b37577820 */ /* 0x000fce0000410000 */
[----:B------:R-:W2:Y:S01]  /*67a0*/  MUFU.EX2 R49, R49 ;  /* 0x0000003100317308 */ /* 0x000ea20000000800 */
[----:B-1----:R-:W-:Y:S01]  /*67b0*/  FMUL.FTZ R85, R33, R88 ;  /* 0x0000005821557220 */ /* 0x002fe20000410000 */
[----:B0-----:R-:W-:-:S03]  /*67c0*/  FMUL.FTZ R82, R82, R86 ;  /* 0x0000005652527220 */ /* 0x001fc60000410000 */
[----:B------:R-:W-:-:S03]  /*67d0*/  FFMA.FTZ R85, R52, R85, R57 ;  /* 0x0000005534557223 */ /* 0x000fc60000010039 */
[----:B------:R-:W0:Y:S01]  /*67e0*/  MUFU.EX2 R87, R87 ;  /* 0x0000005700577308 */ /* 0x000e220000000800 */
[----:B------:R-:W-:-:S07]  /*67f0*/  FMUL.FTZ R86, R85, -1.4426950216293334961 ;  /* 0xbfb8aa3b55567820 */ /* 0x000fce0000410000 */
[----:B------:R-:W1:Y:S01]  /*6800*/  MUFU.EX2 R86, R86 ;  /* 0x0000005600567308 */ /* 0x000e620000000800 */
[----:B--2---:R-:W-:Y:S01]  /*6810*/  FADD.FTZ R49, R49, 1 ;  /* 0x3f80000031317421 */ /* 0x004fe20000010000 */
[----:B------:R-:W-:Y:S01]  /*6820*/  FMUL.FTZ R80, R84, R80 ;  /* 0x0000005054507220 */ /* 0x000fe20000410000 */
[----:B------:R-:W-:-:S05]  /*6830*/  SHF.L.U32 R84, R81, 0x10, RZ ;  /* 0x0000001051547819 */ /* 0x000fca00000006ff */
[----:B------:R-:W2:Y:S01]  /*6840*/  MUFU.RCP R49, R49 ;  /* 0x0000003100317308 */ /* 0x000ea20000001000 */
[----:B0-----:R-:W-:Y:S01]  /*6850*/  FADD.FTZ R87, R87, 1 ;  /* 0x3f80000057577421 */ /* 0x001fe20000010000 */
[----:B------:R-:W-:-:S06]  /*6860*/  FMUL.FTZ R81, R33, R138 ;  /* 0x0000008a21517220 */ /* 0x000fcc0000410000 */
[----:B------:R-:W0:Y:S01]  /*6870*/  MUFU.RCP R87, R87 ;  /* 0x0000005700577308 */ /* 0x000e220000001000 */
[----:B-1----:R-:W-:Y:S01]  /*6880*/  FADD.FTZ R86, R86, 1 ;  /* 0x3f80000056567421 */ /* 0x002fe20000010000 */
[----:B------:R-:W-:-:S04]  /*6890*/  FFMA.FTZ R81, R113, R81, R0 ;  /* 0x0000005171517223 */ /* 0x000fc80000010000 */
[----:B------:R-:W-:Y:S02]  /*68a0*/  FMUL.FTZ R90, R81, -1.4426950216293334961 ;  /* 0xbfb8aa3b515a7820 */ /* 0x000fe40000410000 */
[----:B------:R1:W3:Y:S01]  /*68b0*/  MUFU.RCP R88, R86 ;  /* 0x0000005600587308 */ /* 0x0002e20000001000 */
[----:B--2---:R-:W-:Y:S01]  /*68c0*/  FMUL.FTZ R49, R83, R49 ;  /* 0x0000003153317220 */ /* 0x004fe20000410000 */
[----:B------:R-:W-:Y:S01]  /*68d0*/  FADD.FTZ R83, -R50, R78 ;  /* 0x0000004e32537221 */ /* 0x000fe20000010100 */
[----:B-1----:R-:W-:-:S05]  /*68e0*/  FMUL.FTZ R86, R33, R137 ;  /* 0x0000008921567220 */ /* 0x002fca0000410000 */
[----:B------:R-:W1:Y:S01]  /*68f0*/  MUFU.EX2 R90, R90 ;  /* 0x0000005a005a7308 */ /* 0x000e620000000800 */
[----:B------:R-:W-:Y:S01]  /*6900*/  FMUL.FTZ R83, R33, R83 ;  /* 0x0000005321537220 */ /* 0x000fe20000410000 */
[----:B------:R-:W-:Y:S01]  /*6910*/  FFMA.FTZ R86, R112, R86, R51 ;  /* 0x0000005670567223 */ /* 0x000fe20000010033 */
[----:B0-----:R-:W-:Y:S02]  /*6920*/  FMUL.FTZ R55, R55, R87 ;  /* 0x0000005737377220 */ /* 0x001fe40000410000 */
[----:B------:R-:W-:Y:S01]  /*6930*/  FFMA.FTZ R83, R52, R83, R57 ;  /* 0x0000005334537223 */ /* 0x000fe20000010039 */
[----:B------:R-:W-:Y:S01]  /*6940*/  FMUL.FTZ R87, R86, -1.4426950216293334961 ;  /* 0xbfb8aa3b56577820 */ /* 0x000fe20000410000 */
[----:B---3--:R-:W-:Y:S02]  /*6950*/  FMUL.FTZ R78, R85, R88 ;  /* 0x00000058554e7220 */ /* 0x008fe40000410000 */
[----:B------:R-:W-:-:S03]  /*6960*/  FMUL.FTZ R85, R83, -1.4426950216293334961 ;  /* 0xbfb8aa3b53557820 */ /* 0x000fc60000410000 */
[----:B------:R-:W0:Y:S01]  /*6970*/  MUFU.EX2 R87, R87 ;  /* 0x0000005700577308 */ /* 0x000e220000000800 */
[----:B------:R-:W-:Y:S01]  /*6980*/  FADD.FTZ R84, -R50, R84 ;  /* 0x0000005432547221 */ /* 0x000fe20000010100 */
[----:B-1----:R-:W-:-:S06]  /*6990*/  FADD.FTZ R88, R90, 1 ;  /* 0x3f8000005a587421 */ /* 0x002fcc0000010000 */
[----:B------:R-:W1:Y:S01]  /*69a0*/  MUFU.EX2 R85, R85 ;  /* 0x0000005500557308 */ /* 0x000e620000000800 */
[----:B------:R-:W-:-:S04]  /*69b0*/  FMUL.FTZ R84, R33, R84 ;  /* 0x0000005421547220 */ /* 0x000fc80000410000 */
[----:B------:R-:W-:-:S03]  /*69c0*/  FFMA.FTZ R84, R53, R84, R54 ;  /* 0x0000005435547223 */ /* 0x000fc60000010036 */
[----:B------:R-:W2:Y:S01]  /*69d0*/  MUFU.RCP R88, R88 ;  /* 0x0000005800587308 */ /* 0x000ea20000001000 */
[----:B0-----:R-:W-:Y:S01]  /*69e0*/  FADD.FTZ R87, R87, 1 ;  /* 0x3f80000057577421 */ /* 0x001fe20000010000 */
[----:B------:R-:W-:-:S06]  /*69f0*/  FMUL.FTZ R89, R84, -1.4426950216293334961 ;  /* 0xbfb8aa3b54597820 */ /* 0x000fcc0000410000 */
[----:B------:R1:W-:Y:S02]  /*6a00*/  MUFU.RCP R90, R87 ;  /* 0x00000057005a7308 */ /* 0x0003e40000001000 */
[----:B-1----:R-:W-:-:S06]  /*6a10*/  FADD.FTZ R87, R85, 1 ;  /* 0x3f80000055577421 */ /* 0x002fcc0000010000 */
[----:B------:R-:W0:Y:S01]  /*6a20*/  MUFU.EX2 R89, R89 ;  /* 0x0000005900597308 */ /* 0x000e220000000800 */
[----:B------:R-:W-:Y:S01]  /*6a30*/  FFMA.FTZ R85, R113, R136, R0 ;  /* 0x0000008871557223 */ /* 0x000fe20000010000 */
[----:B--2---:R-:W-:-:S03]  /*6a40*/  FMUL.FTZ R81, R81, R88 ;  /* 0x0000005851517220 */ /* 0x004fc60000410000 */
[----:B------:R-:W-:-:S03]  /*6a50*/  FMUL.FTZ R88, R85, -1.4426950216293334961 ;  /* 0xbfb8aa3b55587820 */ /* 0x000fc60000410000 */
[----:B------:R-:W1:Y:S01]  /*6a60*/  MUFU.RCP R87, R87 ;  /* 0x0000005700577308 */ /* 0x000e620000001000 */
[----:B------:R-:W-:-:S07]  /*6a70*/  FADD.FTZ R91, -R50, R91 ;  /* 0x0000005b325b7221 */ /* 0x000fce0000010100 */
[----:B------:R-:W2:Y:S01]  /*6a80*/  MUFU.EX2 R88, R88 ;  /* 0x0000005800587308 */ /* 0x000ea20000000800 */
[----:B0-----:R-:W-:Y:S01]  /*6a90*/  FADD.FTZ R89, R89, 1 ;  /* 0x3f80000059597421 */ /* 0x001fe20000010000 */
[----:B-1----:R-:W-:Y:S01]  /*6aa0*/  FMUL.FTZ R83, R83, R87 ;  /* 0x0000005753537220 */ /* 0x002fe20000410000 */
[----:B------:R-:W-:-:S05]  /*6ab0*/  FMUL.FTZ R87, R33, R91 ;  /* 0x0000005b21577220 */ /* 0x000fca0000410000 */
[----:B------:R-:W0:Y:S01]  /*6ac0*/  MUFU.RCP R89, R89 ;  /* 0x0000005900597308 */ /* 0x000e220000001000 */
[----:B------:R-:W-:Y:S01]  /*6ad0*/  FFMA.FTZ R87, R53, R87, R54 ;  /* 0x0000005735577223 */ /* 0x000fe20000010036 */
[----:B--2---:R-:W-:-:S03]  /*6ae0*/  FADD.FTZ R88, R88, 1 ;  /* 0x3f80000058587421 */ /* 0x004fc60000010000 */
[----:B------:R-:W-:-:S03]  /*6af0*/  FMUL.FTZ R91, R87, -1.4426950216293334961 ;  /* 0xbfb8aa3b575b7820 */ /* 0x000fc60000410000 */
[----:B------:R1:W2:Y:S01]  /*6b00*/  MUFU.RCP R93, R88 ;  /* 0x00000058005d7308 */ /* 0x0002a20000001000 */
[----:B------:R-:W-:Y:S01]  /*6b10*/  FMUL.FTZ R79, R86, R90 ;  /* 0x0000005a564f7220 */ /* 0x000fe20000410000 */
[----:B------:R-:W-:-:S06]  /*6b20*/  FMUL.FTZ R86, R33, R135 ;  /* 0x0000008721567220 */ /* 0x000fcc0000410000 */
[----:B------:R-:W3:Y:S01]  /*6b30*/  MUFU.EX2 R91, R91 ;  /* 0x0000005b005b7308 */ /* 0x000ee20000000800 */
[----:B-1----:R-:W-:Y:S01]  /*6b40*/  FADD.FTZ R88, R134, -R50 ;  /* 0x8000003286587221 */ /* 0x002fe20000010000 */
[----:B0-----:R-:W-:Y:S01]  /*6b50*/  FMUL.FTZ R84, R84, R89 ;  /* 0x0000005954547220 */ /* 0x001fe20000410000 */
[----:B------:R-:W-:Y:S01]  /*6b60*/  FFMA.FTZ R89, R52, R76, R57 ;  /* 0x0000004c34597223 */ /* 0x000fe20000010039 */
[----:B------:R-:W-:Y:S01]  /*6b70*/  FFMA.FTZ R86, R112, R86, R51 ;  /* 0x0000005670567223 */ /* 0x000fe20000010033 */
[----:B------:R-:W-:Y:S02]  /*6b80*/  FMUL.FTZ R88, R33, R88 ;  /* 0x0000005821587220 */ /* 0x000fe40000410000 */
[----:B------:R-:W-:Y:S01]  /*6b90*/  FMUL.FTZ R90, R89, -1.4426950216293334961 ;  /* 0xbfb8aa3b595a7820 */ /* 0x000fe20000410000 */
[----:B------:R-:W-:Y:S01]  /*6ba0*/  FMUL.FTZ R92, R86, -1.4426950216293334961 ;  /* 0xbfb8aa3b565c7820 */ /* 0x000fe20000410000 */
[----:B------:R-:W-:Y:S01]  /*6bb0*/  FFMA.FTZ R88, R113, R88, R0 ;  /* 0x0000005871587223 */ /* 0x000fe20000010000 */
[----:B--2---:R-:W-:-:S03]  /*6bc0*/  FMUL.FTZ R76, R85, R93 ;  /* 0x0000005d554c7220 */ /* 0x004fc60000410000 */
[----:B------:R-:W0:Y:S01]  /*6bd0*/  MUFU.EX2 R90, R90 ;  /* 0x0000005a005a7308 */ /* 0x000e220000000800 */
[----:B------:R-:W-:Y:S01]  /*6be0*/  FMUL.FTZ R93, R88, -1.4426950216293334961 ;  /* 0xbfb8aa3b585d7820 */ /* 0x000fe20000410000 */
[----:B---3--:R-:W-:-:S06]  /*6bf0*/  FADD.FTZ R91, R91, 1 ;  /* 0x3f8000005b5b7421 */ /* 0x008fcc0000010000 */
[----:B------:R-:W1:Y:S08]  /*6c00*/  MUFU.EX2 R92, R92 ;  /* 0x0000005c005c7308 */ /* 0x000e700000000800 */
[----:B------:R-:W2:Y:S08]  /*6c10*/  MUFU.EX2 R93, R93 ;  /* 0x0000005d005d7308 */ /* 0x000eb00000000800 */
[----:B------:R-:W3:Y:S01]  /*6c20*/  MUFU.RCP R91, R91 ;  /* 0x0000005b005b7308 */ /* 0x000ee20000001000 */
[----:B0-----:R-:W-:Y:S01]  /*6c30*/  FADD.FTZ R90, R90, 1 ;  /* 0x3f8000005a5a7421 */ /* 0x001fe20000010000 */
[----:B-1----:R-:W-:-:S06]  /*6c40*/  FADD.FTZ R85, R92, 1 ;  /* 0x3f8000005c557421 */ /* 0x002fcc0000010000 */
[----:B------:R0:W-:Y:S01]  /*6c50*/  MUFU.RCP R92, R90 ;  /* 0x0000005a005c7308 */ /* 0x0001e20000001000 */
[----:B--2---:R-:W-:Y:S01]  /*6c60*/  FADD.FTZ R93, R93, 1 ;  /* 0x3f8000005d5d7421 */ /* 0x004fe20000010000 */
[----:B0-----:R-:W-:Y:S01]  /*6c70*/  FFMA.FTZ R90, R53, R77, R54 ;  /* 0x0000004d355a7223 */ /* 0x001fe20000010036 */
[----:B---3--:R-:W-:-:S05]  /*6c80*/  FMUL.FTZ R87, R87, R91 ;  /* 0x0000005b57577220 */ /* 0x008fca0000410000 */
[----:B------:R-:W0:Y:S01]  /*6c90*/  MUFU.RCP R77, R93 ;  /* 0x0000005d004d7308 */ /* 0x000e220000001000 */
[----:B------:R-:W-:-:S07]  /*6ca0*/  FMUL.FTZ R91, R90, -1.4426950216293334961 ;  /* 0xbfb8aa3b5a5b7820 */ /* 0x000fce0000410000 */
[----:B------:R-:W1:Y:S08]  /*6cb0*/  MUFU.EX2 R91, R91 ;  /* 0x0000005b005b7308 */ /* 0x000e700000000800 */
[----:B------:R-:W2:Y:S01]  /*6cc0*/  MUFU.RCP R85, R85 ;  /* 0x0000005500557308 */ /* 0x000ea20000001000 */
[----:B0-----:R-:W-:Y:S01]  /*6cd0*/  FMUL.FTZ R77, R88, R77 ;  /* 0x0000004d584d7220 */ /* 0x001fe20000410000 */
[----:B------:R-:W-:Y:S01]  /*6ce0*/  SHF.L.U32 R88, R74, 0x10, RZ ;  /* 0x000000104a587819 */ /* 0x000fe200000006ff */
[----:B------:R-:W-:Y:S01]  /*6cf0*/  FMUL.FTZ R74, R33, R34 ;  /* 0x00000022214a7220 */ /* 0x000fe20000410000 */
[----:B-1----:R-:W-:-:S03]  /*6d00*/  FADD.FTZ R34, R91, 1 ;  /* 0x3f8000005b227421 */ /* 0x002fc60000010000 */
[----:B------:R-:W-:Y:S01]  /*6d10*/  FADD.FTZ R91, -R50, R88 ;  /* 0x00000058325b7221 */ /* 0x000fe20000010100 */
[----:B------:R-:W-:-:S03]  /*6d20*/  FADD.FTZ R88, R35, -R50 ;  /* 0x8000003223587221 */ /* 0x000fc60000010000 */
[C---:B------:R-:W-:Y:S01]  /*6d30*/  FMUL.FTZ R91, R33.reuse, R91 ;  /* 0x0000005b215b7220 */ /* 0x040fe20000410000 */
[----:B------:R-:W-:Y:S01]  /*6d40*/  FFMA.FTZ R74, R112, R74, R51 ;  /* 0x0000004a704a7223 */ /* 0x000fe20000010033 */
[----:B------:R-:W0:Y:S01]  /*6d50*/  MUFU.RCP R34, R34 ;  /* 0x0000002200227308 */ /* 0x000e220000001000 */
[----:B------:R-:W-:Y:S01]  /*6d60*/  FMUL.FTZ R88, R33, R88 ;  /* 0x0000005821587220 */ /* 0x000fe20000410000 */
[----:B------:R-:W-:Y:S01]  /*6d70*/  FFMA.FTZ R91, R52, R91, R57 ;  /* 0x0000005b345b7223 */ /* 0x000fe20000010039 */
[----:B--2---:R-:W-:Y:S01]  /*6d80*/  FMUL.FTZ R85, R86, R85 ;  /* 0x0000005556557220 */ /* 0x004fe20000410000 */
[----:B------:R-:W-:Y:S01]  /*6d90*/  FMUL.FTZ R86, R89, R92 ;  /* 0x0000005c59567220 */ /* 0x000fe20000410000 */
[----:B------:R-:W-:Y:S01]  /*6da0*/  FMUL.FTZ R89, R74, -1.4426950216293334961 ;  /* 0xbfb8aa3b4a597820 */ /* 0x000fe20000410000 */
[----:B------:R-:W-:Y:S01]  /*6db0*/  FMUL.FTZ R92, R91, -1.4426950216293334961 ;  /* 0xbfb8aa3b5b5c7820 */ /* 0x000fe20000410000 */
[----:B------:R-:W-:Y:S02]  /*6dc0*/  FFMA.FTZ R88, R113, R88, R0 ;  /* 0x0000005871587223 */ /* 0x000fe40000010000 */
[----:B------:R1:W-:Y:S01]  /*6dd0*/  MUFU.EX2 R35, R89 ;  /* 0x0000005900237308 */ /* 0x0003e20000000800 */
[----:B------:R-:W-:Y:S01]  /*6de0*/  FFMA.FTZ R75, R53, R75, R54 ;  /* 0x0000004b354b7223 */ /* 0x000fe20000010036 */
[----:B-1----:R-:W-:-:S06]  /*6df0*/  FMUL.FTZ R89, R88, -1.4426950216293334961 ;  /* 0xbfb8aa3b58597820 */ /* 0x002fcc0000410000 */
[----:B------:R-:W1:Y:S01]  /*6e00*/  MUFU.EX2 R92, R92 ;  /* 0x0000005c005c7308 */ /* 0x000e620000000800 */
[----:B0-----:R-:W-:Y:S01]  /*6e10*/  FMUL.FTZ R34, R90, R34 ;  /* 0x000000225a227220 */ /* 0x001fe20000410000 */
[----:B------:R-:W-:-:S06]  /*6e20*/  FMUL.FTZ R90, R75, -1.4426950216293334961 ;  /* 0xbfb8aa3b4b5a7820 */ /* 0x000fcc0000410000 */
[----:B------:R-:W0:Y:S08]  /*6e30*/  MUFU.EX2 R89, R89 ;  /* 0x0000005900597308 */ /* 0x000e300000000800 */
[----:B------:R-:W2:Y:S01]  /*6e40*/  MUFU.EX2 R90, R90 ;  /* 0x0000005a005a7308 */ /* 0x000ea20000000800 */
[----:B-1----:R-:W-:-:S07]  /*6e50*/  FADD.FTZ R92, R92, 1 ;  /* 0x3f8000005c5c7421 */ /* 0x002fce0000010000 */
[----:B------:R1:W-:Y:S01]  /*6e60*/  MUFU.RCP R93, R92 ;  /* 0x0000005c005d7308 */ /* 0x0003e20000001000 */
[----:B0-----:R-:W-:Y:S01]  /*6e70*/  FADD.FTZ R89, R89, 1 ;  /* 0x3f80000059597421 */ /* 0x001fe20000010000 */
[----:B-1----:R-:W-:-:S06]  /*6e80*/  FADD.FTZ R92, R36, -R50 ;  /* 0x80000032245c7221 */ /* 0x002fcc0000010000 */
[----:B------:R0:W1:Y:S01]  /*6e90*/  MUFU.RCP R36, R89 ;  /* 0x0000005900247308 */ /* 0x0000620000001000 */
[----:B--2---:R-:W-:Y:S01]  /*6ea0*/  FADD.FTZ R90, R90, 1 ;  /* 0x3f8000005a5a7421 */ /* 0x004fe20000010000 */
[----:B0-----:R-:W-:-:S04]  /*6eb0*/  FMUL.FTZ R89, R33, R92 ;  /* 0x0000005c21597220 */ /* 0x001fc80000410000 */
[----:B------:R-:W-:Y:S02]  /*6ec0*/  FFMA.FTZ R89, R112, R89, R51 ;  /* 0x0000005970597223 */ /* 0x000fe40000010033 */
[----:B------:R-:W0:Y:S02]  /*6ed0*/  MUFU.RCP R90, R90 ;  /* 0x0000005a005a7308 */ /* 0x000e240000001000 */
[----:B------:R-:W-:Y:S01]  /*6ee0*/  FMUL.FTZ R92, R89, -1.4426950216293334961 ;  /* 0xbfb8aa3b595c7820 */ /* 0x000fe20000410000 */
[----:B------:R-:W-:-:S05]  /*6ef0*/  FADD.FTZ R35, R35, 1 ;  /* 0x3f80000023237421 */ /* 0x000fca0000010000 */
[----:B------:R-:W2:Y:S01]  /*6f00*/  MUFU.EX2 R92, R92 ;  /* 0x0000005c005c7308 */ /* 0x000ea20000000800 */
[----:B-1----:R-:W-:-:S07]  /*6f10*/  FMUL.FTZ R36, R88, R36 ;  /* 0x0000002458247220 */ /* 0x002fce0000410000 */
[----:B------:R-:W1:Y:S01]  /*6f20*/  MUFU.RCP R35, R35 ;  /* 0x0000002300237308 */ /* 0x000e620000001000 */
[----:B------:R-:W-:Y:S01]  /*6f30*/  FADD.FTZ R88, -R50, R72 ;  /* 0x0000004832587221 */ /* 0x000fe20000010100 */
[----:B0-----:R-:W-:-:S03]  /*6f40*/  FMUL.FTZ R72, R75, R90 ;  /* 0x0000005a4b487220 */ /* 0x001fc60000410000 */
[----:B------:R-:W-:Y:S01]  /*6f50*/  FMUL.FTZ R75, R33, R88 ;  /* 0x00000058214b7220 */ /* 0x000fe20000410000 */
[----:B------:R-:W-:Y:S01]  /*6f60*/  FADD.FTZ R88, R37, -R50 ;  /* 0x8000003225587221 */ /* 0x000fe20000010000 */
[----:B--2---:R-:W-:Y:S02]  /*6f70*/  FADD.FTZ R92, R92, 1 ;  /* 0x3f8000005c5c7421 */ /* 0x004fe40000010000 */
[----:B------:R-:W-:Y:S01]  /*6f80*/  FFMA.FTZ R75, R52, R75, R57 ;  /* 0x0000004b344b7223 */ /* 0x000fe20000010039 */
[----:B------:R-:W-:Y:S01]  /*6f90*/  FMUL.FTZ R90, R33, R88 ;  /* 0x00000058215a7220 */ /* 0x000fe20000410000 */
[----:B------:R-:W-:Y:S01]  /*6fa0*/  FADD.FTZ R88, -R50, R73 ;  /* 0x0000004932587221 */ /* 0x000fe20000010100 */
[----:B------:R0:W2:Y:S01]  /*6fb0*/  MUFU.RCP R37, R92 ;  /* 0x0000005c00257308 */ /* 0x0000a20000001000 */
[----:B-1----:R-:W-:Y:S01]  /*6fc0*/  FMUL.FTZ R35, R74, R35 ;  /* 0x000000234a237220 */ /* 0x002fe20000410000 */
[----:B------:R-:W-:Y:S01]  /*6fd0*/  FMUL.FTZ R74, R91, R93 ;  /* 0x0000005d5b4a7220 */ /* 0x000fe20000410000 */
[----:B------:R-:W-:Y:S01]  /*6fe0*/  FMUL.FTZ R91, R75, -1.4426950216293334961 ;  /* 0xbfb8aa3b4b5b7820 */ /* 0x000fe20000410000 */
[----:B------:R-:W-:Y:S01]  /*6ff0*/  FFMA.FTZ R73, R113, R90, R0 ;  /* 0x0000005a71497223 */ /* 0x000fe20000010000 */
[----:B------:R-:W-:-:S03]  /*7000*/  FMUL.FTZ R88, R33, R88 ;  /* 0x0000005821587220 */ /* 0x000fc60000410000 */
[----:B0-----:R-:W-:Y:S01]  /*7010*/  FMUL.FTZ R92, R73, -1.4426950216293334961 ;  /* 0xbfb8aa3b495c7820 */ /* 0x001fe20000410000 */
[----:B------:R-:W0:Y:S01]  /*7020*/  MUFU.EX2 R91, R91 ;  /* 0x0000005b005b7308 */ /* 0x000e220000000800 */
[----:B------:R-:W-:-:S04]  /*7030*/  FFMA.FTZ R88, R53, R88, R54 ;  /* 0x0000005835587223 */ /* 0x000fc80000010036 */
[----:B------:R-:W-:-:S03]  /*7040*/  FMUL.FTZ R90, R88, -1.4426950216293334961 ;  /* 0xbfb8aa3b585a7820 */ /* 0x000fc60000410000 */
[----:B------:R-:W1:Y:S01]  /*7050*/  MUFU.EX2 R92, R92 ;  /* 0x0000005c005c7308 */ /* 0x000e620000000800 */
[----:B--2---:R-:W-:Y:S01]  /*7060*/  FMUL.FTZ R37, R89, R37 ;  /* 0x0000002559257220 */ /* 0x004fe20000410000 */
[----:B------:R-:W-:-:S06]  /*7070*/  FMUL.FTZ R89, R38, -1.4426950216293334961 ;  /* 0xbfb8aa3b26597820 */ /* 0x000fcc0000410000 */
[----:B------:R-:W2:Y:S01]  /*7080*/  MUFU.EX2 R90, R90 ;  /* 0x0000005a005a7308 */ /* 0x000ea20000000800 */
[----:B0-----:R-:W-:-:S07]  /*7090*/  FADD.FTZ R91, R91, 1 ;  /* 0x3f8000005b5b7421 */ /* 0x001fce0000010000 */
[----:B------:R-:W0:Y:S01]  /*70a0*/  MUFU.EX2 R89, R89 ;  /* 0x0000005900597308 */ /* 0x000e220000000800 */
[----:B-1----:R-:W-:Y:S01]  /*70b0*/  FADD.FTZ R93, R92, 1 ;  /* 0x3f8000005c5d7421 */ /* 0x002fe20000010000 */
[----:B------:R-:W-:-:S06]  /*70c0*/  SHF.L.U32 R92, R70, 0x10, RZ ;  /* 0x00000010465c7819 */ /* 0x000fcc00000006ff */
[----:B------:R-:W1:Y:S01]  /*70d0*/  MUFU.RCP R91, R91 ;  /* 0x0000005b005b7308 */ /* 0x000e620000001000 */
[----:B--2---:R-:W-:-:S07]  /*70e0*/  FADD.FTZ R90, R90, 1 ;  /* 0x3f8000005a5a7421 */ /* 0x004fce0000010000 */
[----:B------:R2:W-:Y:S02]  /*70f0*/  MUFU.RCP R70, R93 ;  /* 0x0000005d00467308 */ /* 0x0005e40000001000 */
[----:B--2---:R-:W-:-:S06]  /*7100*/  FADD.FTZ R93, -R50, R92 ;  /* 0x0000005c325d7221 */ /* 0x004fcc0000010100 */
[----:B------:R0:W-:Y:S01]  /*7110*/  MUFU.RCP R92, R90 ;  /* 0x0000005a005c7308 */ /* 0x0001e20000001000 */
[----:B------:R-:W-:Y:S01]  /*7120*/  FMUL.FTZ R93, R33, R93 ;  /* 0x0000005d215d7220 */ /* 0x000fe20000410000 */
[----:B0-----:R-:W-:-:S03]  /*7130*/  FADD.FTZ R90, R89, 1 ;  /* 0x3f800000595a7421 */ /* 0x001fc60000010000 */
[----:B------:R-:W-:Y:S01]  /*7140*/  FFMA.FTZ R89, R52, R93, R57 ;  /* 0x0000005d34597223 */ /* 0x000fe20000010039 */
[----:B-1----:R-:W-:Y:S02]  /*7150*/  FMUL.FTZ R75, R75, R91 ;  /* 0x0000005b4b4b7220 */ /* 0x002fe40000410000 */
[----:B------:R-:W0:Y:S01]  /*7160*/  MUFU.RCP R90, R90 ;  /* 0x0000005a005a7308 */ /* 0x000e220000001000 */
[----:B------:R-:W-:-:S07]  /*7170*/  FMUL.FTZ R91, R89, -1.4426950216293334961 ;  /* 0xbfb8aa3b595b7820 */ /* 0x000fce0000410000 */
[----:B------:R-:W1:Y:S01]  /*7180*/  MUFU.EX2 R91, R91 ;  /* 0x0000005b005b7308 */ /* 0x000e620000000800 */
[----:B0-----:R-:W-:Y:S01]  /*7190*/  FMUL.FTZ R38, R38, R90 ;  /* 0x0000005a26267220 */ /* 0x001fe20000410000 */
[----:B------:R-:W-:-:S04]  /*71a0*/  FADD.FTZ R90, R39, -R50 ;  /* 0x80000032275a7221 */ /* 0x000fc80000010000 */
[----:B------:R-:W-:Y:S01]  /*71b0*/  FMUL.FTZ R90, R33, R90 ;  /* 0x0000005a215a7220 */ /* 0x000fe20000410000 */
[----:B-1----:R-:W-:Y:S01]  /*71c0*/  FADD.FTZ R39, R91, 1 ;  /* 0x3f8000005b277421 */ /* 0x002fe20000010000 */
[----:B------:R-:W-:Y:S02]  /*71d0*/  FADD.FTZ R91, -R50, R71 ;  /* 0x00000047325b7221 */ /* 0x000fe40000010100 */
[----:B------:R-:W-:Y:S01]  /*71e0*/  FFMA.FTZ R90, R113, R90, R0 ;  /* 0x0000005a715a7223 */ /* 0x000fe20000010000 */
[----:B------:R-:W-:Y:S01]  /*71f0*/  FADD.FTZ R71, R40, -R50 ;  /* 0x8000003228477221 */ /* 0x000fe20000010000 */
[----:B------:R-:W-:Y:S01]  /*7200*/  FMUL.FTZ R70, R73, R70 ;  /* 0x0000004649467220 */ /* 0x000fe20000410000 */
[----:B------:R-:W-:Y:S01]  /*7210*/  FMUL.FTZ R73, R88, R92 ;  /* 0x0000005c58497220 */ /* 0x000fe20000410000 */
[----:B------:R-:W-:Y:S01]  /*7220*/  FMUL.FTZ R88, R90, -1.4426950216293334961 ;  /* 0xbfb8aa3b5a587820 */ /* 0x000fe20000410000 */
[----:B------:R-:W-:Y:S01]  /*7230*/  FMUL.FTZ R71, R33, R71 ;  /* 0x0000004721477220 */ /* 0x000fe20000410000 */
[----:B------:R-:W0:Y:S03]  /*7240*/  MUFU.RCP R39, R39 ;  /* 0x0000002700277308 */ /* 0x000e260000001000 */
[----:B------:R-:W-:-:S05]  /*7250*/  FFMA.FTZ R71, R112, R71, R51 ;  /* 0x0000004770477223 */ /* 0x000fca0000010033 */
[----:B------:R1:W2:Y:S01]  /*7260*/  MUFU.EX2 R40, R88 ;  /* 0x0000005800287308 */ /* 0x0002a20000000800 */
[----:B------:R-:W-:Y:S01]  /*7270*/  FMUL.FTZ R91, R33, R91 ;  /* 0x0000005b215b7220 */ /* 0x000fe20000410000 */
[----:B-1----:R-:W-:Y:S01]  /*7280*/  FMUL.FTZ R88, R71, -1.4426950216293334961 ;  /* 0xbfb8aa3b47587820 */ /* 0x002fe20000410000 */
[----:B------:R-:W-:-:S05]  /*7290*/  FFMA.FTZ R68, R52, R68, R57 ;  /* 0x0000004434447223 */ /* 0x000fca0000010039 */
[----:B------:R-:W1:Y:S01]  /*72a0*/  MUFU.EX2 R88, R88 ;  /* 0x0000005800587308 */ /* 0x000e620000000800 */
[----:B------:R-:W-:Y:S01]  /*72b0*/  FFMA.FTZ R91, R53, R91, R54 ;  /* 0x0000005b355b7223 */ /* 0x000fe20000010036 */
[----:B0-----:R-:W-:Y:S01]  /*72c0*/  FMUL.FTZ R39, R89, R39 ;  /* 0x0000002759277220 */ /* 0x001fe20000410000 */
[----:B--2---:R-:W-:Y:S01]  /*72d0*/  FADD.FTZ R40, R40, 1 ;  /* 0x3f80000028287421 */ /* 0x004fe20000010000 */
[----:B------:R-:W-:Y:S01]  /*72e0*/  FMUL.FTZ R89, R68, -1.4426950216293334961 ;  /* 0xbfb8aa3b44597820 */ /* 0x000fe20000410000 */
[----:B------:R-:W-:-:S04]  /*72f0*/  FMUL.FTZ R92, R91, -1.4426950216293334961 ;  /* 0xbfb8aa3b5b5c7820 */ /* 0x000fc80000410000 */
[----:B------:R-:W0:Y:S01]  /*7300*/  MUFU.RCP R40, R40 ;  /* 0x0000002800287308 */ /* 0x000e220000001000 */
[----:B------:R-:W-:-:S07]  /*7310*/  FADD.FTZ R93, R41, -R50 ;  /* 0x80000032295d7221 */ /* 0x000fce0000010000 */
[----:B------:R-:W2:Y:S01]  /*7320*/  MUFU.EX2 R89, R89 ;  /* 0x0000005900597308 */ /* 0x000ea20000000800 */
[----:B-1----:R-:W-:-:S07]  /*7330*/  FADD.FTZ R88, R88, 1 ;  /* 0x3f80000058587421 */ /* 0x002fce0000010000 */
[----:B------:R-:W1:Y:S08]  /*7340*/  MUFU.EX2 R92, R92 ;  /* 0x0000005c005c7308 */ /* 0x000e700000000800 */
[----:B------:R3:W4:Y:S01]  /*7350*/  MUFU.RCP R41, R88 ;  /* 0x0000005800297308 */ /* 0x0007220000001000 */
[----:B0-----:R-:W-:Y:S01]  /*7360*/  FMUL.FTZ R40, R90, R40 ;  /* 0x000000285a287220 */ /* 0x001fe20000410000 */
[----:B---3--:R-:W-:-:S04]  /*7370*/  FMUL.FTZ R88, R33, R93 ;  /* 0x0000005d21587220 */ /* 0x008fc80000410000 */
[----:B------:R-:W-:Y:S01]  /*7380*/  FFMA.FTZ R88, R113, R88, R0 ;  /* 0x0000005871587223 */ /* 0x000fe20000010000 */
[----:B--2---:R-:W-:-:S03]  /*7390*/  FADD.FTZ R89, R89, 1 ;  /* 0x3f80000059597421 */ /* 0x004fc60000010000 */
[----:B------:R-:W-:Y:S01]  /*73a0*/  FMUL.FTZ R90, R88, -1.4426950216293334961 ;  /* 0xbfb8aa3b585a7820 */ /* 0x000fe20000410000 */
[----:B-1----:R-:W-:Y:S02]  /*73b0*/  FADD.FTZ R92, R92, 1 ;  /* 0x3f8000005c5c7421 */ /* 0x002fe40000010000 */
[----:B------:R-:W0:Y:S01]  /*73c0*/  MUFU.RCP R89, R89 ;  /* 0x0000005900597308 */ /* 0x000e220000001000 */
[----:B------:R-:W-:-:S07]  /*73d0*/  SHF.L.U32 R93, R69, 0x10, RZ ;  /* 0x00000010455d7819 */ /* 0x000fce00000006ff */
[----:B------:R-:W1:Y:S01]  /*73e0*/  MUFU.EX2 R90, R90 ;  /* 0x0000005a005a7308 */ /* 0x000e620000000800 */
[----:B------:R-:W-:-:S07]  /*73f0*/  FADD.FTZ R93, -R50, R93 ;  /* 0x0000005d325d7221 */ /* 0x000fce0000010100 */
[----:B------:R-:W2:Y:S01]  /*7400*/  MUFU.RCP R92, R92 ;  /* 0x0000005c005c7308 */ /* 0x000ea20000001000 */
[----:B----4-:R-:W-:Y:S01]  /*7410*/  FMUL.FTZ R41, R71, R41 ;  /* 0x0000002947297220 */ /* 0x010fe20000410000 */
[----:B------:R-:W-:Y:S01]  /*7420*/  FMUL.FTZ R71, R33, R93 ;  /* 0x0000005d21477220 */ /* 0x000fe20000410000 */
[----:B0-----:R-:W-:Y:S01]  /*7430*/  FMUL.FTZ R68, R68, R89 ;  /* 0x0000005944447220 */ /* 0x001fe20000410000 */
[----:B------:R-:W-:Y:S02]  /*7440*/  FADD.FTZ R89, R42, -R50 ;  /* 0x800000322a597221 */ /* 0x000fe40000010000 */
[----:B------:R-:W-:Y:S01]  /*7450*/  FFMA.FTZ R71, R53, R71, R54 ;  /* 0x0000004735477223 */ /* 0x000fe20000010036 */
[----:B-1----:R-:W-:-:S04]  /*7460*/  FADD.FTZ R90, R90, 1 ;  /* 0x3f8000005a5a7421 */ /* 0x002fc80000010000 */
[----:B------:R0:W1:Y:S01]  /*7470*/  MUFU.RCP R42, R90 ;  /* 0x0000005a002a7308 */ /* 0x0000620000001000 */
[----:B--2---:R-:W-:Y:S01]  /*7480*/  FMUL.FTZ R69, R91, R92 ;  /* 0x0000005c5b457220 */ /* 0x004fe20000410000 */
[----:B------:R-:W-:Y:S01]  /*7490*/  FMUL.FTZ R91, R71, -1.4426950216293334961 ;  /* 0xbfb8aa3b475b7820 */ /* 0x000fe20000410000 */
[----:B0-----:R-:W-:Y:S01]  /*74a0*/  FMUL.FTZ R90, R33, R89 ;  /* 0x00000059215a7220 */ /* 0x001fe20000410000 */
[----:B------:R-:W-:-:S04]  /*74b0*/  FADD.FTZ R89, -R50, R66 ;  /* 0x0000004232597221 */ /* 0x000fc80000010100 */
[----:B------:R-:W0:Y:S01]  /*74c0*/  MUFU.EX2 R91, R91 ;  /* 0x0000005b005b7308 */ /* 0x000e220000000800 */
[----:B------:R-:W-:Y:S01]  /*74d0*/  FMUL.FTZ R89, R33, R89 ;  /* 0x0000005921597220 */ /* 0x000fe20000410000 */
[----:B------:R-:W-:-:S03]  /*74e0*/  FFMA.FTZ R66, R112, R90, R51 ;  /* 0x0000005a70427223 */ /* 0x000fc60000010033 */
[----:B------:R-:W-:-:S04]  /*74f0*/  FFMA.FTZ R89, R52, R89, R57 ;  /* 0x0000005934597223 */ /* 0x000fc80000010039 */
[----:B------:R-:W-:Y:S01]  /*7500*/  FMUL.FTZ R90, R89, -1.4426950216293334961 ;  /* 0xbfb8aa3b595a7820 */ /* 0x000fe20000410000 */
[----:B-1----:R-:W-:Y:S01]  /*7510*/  FMUL.FTZ R42, R88, R42 ;  /* 0x0000002a582a7220 */ /* 0x002fe20000410000 */
[----:B------:R-:W-:-:S04]  /*7520*/  FMUL.FTZ R88, R43, -1.4426950216293334961 ;  /* 0xbfb8aa3b2b587820 */ /* 0x000fc80000410000 */
[----:B------:R-:W1:Y:S01]  /*7530*/  MUFU.EX2 R90, R90 ;  /* 0x0000005a005a7308 */ /* 0x000e620000000800 */
[----:B0-----:R-:W-:-:S07]  /*7540*/  FADD.FTZ R91, R91, 1 ;  /* 0x3f8000005b5b7421 */ /* 0x001fce0000010000 */
[----:B------:R-:W0:Y:S01]  /*7550*/  MUFU.EX2 R88, R88 ;  /* 0x0000005800587308 */ /* 0x000e220000000800 */
[----:B------:R-:W-:-:S07]  /*7560*/  FADD.FTZ R93, -R50, R67 ;  /* 0x00000043325d7221 */ /* 0x000fce0000010100 */
[----:B------:R-:W2:Y:S01]  /*7570*/  MUFU.RCP R91, R91 ;  /* 0x0000005b005b7308 */ /* 0x000ea20000001000 */
[----:B-1----:R-:W-:Y:S01]  /*7580*/  FADD.FTZ R90, R90, 1 ;  /* 0x3f8000005a5a7421 */ /* 0x002fe20000010000 */
[----:B------:R-:W-:Y:S01]  /*7590*/  FMUL.FTZ R93, R33, R93 ;  /* 0x0000005d215d7220 */ /* 0x000fe20000410000 */
[----:B------:R-:W-:-:S05]  /*75a0*/  FMUL.FTZ R92, R66, -1.4426950216293334961 ;  /* 0xbfb8aa3b425c7820 */ /* 0x000fca0000410000 */
[----:B------:R0:W-:Y:S02]  /*75b0*/  MUFU.RCP R67, R90 ;  /* 0x0000005a00437308 */ /* 0x0001e40000001000 */
[----:B0-----:R-:W-:Y:S01]  /*75c0*/  FADD.FTZ R90, R88, 1 ;  /* 0x3f800000585a7421 */ /* 0x001fe20000010000 */
[----:B------:R-:W-:-:S05]  /*75d0*/  FFMA.FTZ R88, R53, R93, R54 ;  /* 0x0000005d35587223 */ /* 0x000fca0000010036 */
[----:B------:R-:W0:Y:S01]  /*75e0*/  MUFU.EX2 R92, R92 ;  /* 0x0000005c005c7308 */ /* 0x000e220000000800 */
[----:B--2---:R-:W-:Y:S01]  /*75f0*/  FMUL.FTZ R71, R71, R91 ;  /* 0x0000005b47477220 */ /* 0x004fe20000410000 */
[----:B------:R-:W-:-:S06]  /*7600*/  FMUL.FTZ R91, R88, -1.4426950216293334961 ;  /* 0xbfb8aa3b585b7820 */ /* 0x000fcc0000410000 */
[----:B------:R-:W1:Y:S08]  /*7610*/  MUFU.RCP R90, R90 ;  /* 0x0000005a005a7308 */ /* 0x000e700000001000 */
[----:B------:R-:W2:Y:S01]  /*7620*/  MUFU.EX2 R91, R91 ;  /* 0x0000005b005b7308 */ /* 0x000ea20000000800 */
[----:B0-----:R-:W-:Y:S01]  /*7630*/  FADD.FTZ R92, R92, 1 ;  /* 0x3f8000005c5c7421 */ /* 0x001fe20000010000 */
[----:B-1----:R-:W-:Y:S01]  /*7640*/  FMUL.FTZ R43, R43, R90 ;  /* 0x0000005a2b2b7220 */ /* 0x002fe20000410000 */
[----:B------:R-:W-:-:S05]  /*7650*/  SHF.L.U32 R90, R64, 0x10, RZ ;  /* 0x00000010405a7819 */ /* 0x000fca00000006ff */
[----:B------:R-:W0:Y:S01]  /*7660*/  MUFU.RCP R92, R92 ;  /* 0x0000005c005c7308 */ /* 0x000e220000001000 */
[----:B------:R-:W-:Y:S01]  /*7670*/  FMUL.FTZ R64, R33, R44 ;  /* 0x0000002c21407220 */ /* 0x000fe20000410000 */
[----:B--2---:R-:W-:Y:S01]  /*7680*/  FADD.FTZ R44, R91, 1 ;  /* 0x3f8000005b2c7421 */ /* 0x004fe20000010000 */
[----:B------:R-:W-:Y:S01]  /*7690*/  FADD.FTZ R90, -R50, R90 ;  /* 0x0000005a325a7221 */ /* 0x000fe20000010100 */
[----:B------:R-:W-:Y:S01]  /*76a0*/  FMUL.FTZ R67, R89, R67 ;  /* 0x0000004359437220 */ /* 0x000fe20000410000 */
[----:B------:R-:W-:-:S03]  /*76b0*/  FADD.FTZ R89, R45, -R50 ;  /* 0x800000322d597221 */ /* 0x000fc60000010000 */
[----:B------:R-:W1:Y:S01]  /*76c0*/  MUFU.RCP R44, R44 ;  /* 0x0000002c002c7308 */ /* 0x000e620000001000 */
[C---:B------:R-:W-:Y:S01]  /*76d0*/  FMUL.FTZ R90, R33.reuse, R90 ;  /* 0x0000005a215a7220 */ /* 0x040fe20000410000 */
[----:B------:R-:W-:Y:S01]  /*76e0*/  FFMA.FTZ R64, R112, R64, R51 ;  /* 0x0000004070407223 */ /* 0x000fe20000010033 */
[----:B------:R-:W-:Y:S02]  /*76f0*/  FMUL.FTZ R89, R33, R89 ;  /* 0x0000005921597220 */ /* 0x000fe40000410000 */
[----:B------:R-:W-:Y:S01]  /*7700*/  FFMA.FTZ R90, R52, R90, R57 ;  /* 0x0000005a345a7223 */ /* 0x000fe20000010039 */
[----:B------:R-:W-:Y:S01]  /*7710*/  FMUL.FTZ R91, R64, -1.4426950216293334961 ;  /* 0xbfb8aa3b405b7820 */ /* 0x000fe20000410000 */
[----:B------:R-:W-:Y:S01]  /*7720*/  FFMA.FTZ R89, R113, R89, R0 ;  /* 0x0000005971597223 */ /* 0x000fe20000010000 */
[----:B0-----:R-:W-:Y:S01]  /*7730*/  FMUL.FTZ R66, R66, R92 ;  /* 0x0000005c42427220 */ /* 0x001fe20000410000 */
[----:B------:R-:W-:Y:S01]  /*7740*/  FMUL.FTZ R92, R90, -1.4426950216293334961 ;  /* 0xbfb8aa3b5a5c7820 */ /* 0x000fe20000410000 */
[----:B------:R0:W-:Y:S01]  /*7750*/  MUFU.EX2 R45, R91 ;  /* 0x0000005b002d7308 */ /* 0x0001e20000000800 */
[----:B------:R-:W-:Y:S01]  /*7760*/  FFMA.FTZ R65, R53, R65, R54 ;  /* 0x0000004135417223 */ /* 0x000fe20000010036 */
[----:B0-----:R-:W-:-:S06]  /*7770*/  FMUL.FTZ R91, R89, -1.4426950216293334961 ;  /* 0xbfb8aa3b595b7820 */ /* 0x001fcc0000410000 */
[----:B------:R-:W0:Y:S01]  /*7780*/  MUFU.EX2 R92, R92 ;  /* 0x0000005c005c7308 */ /* 0x000e220000000800 */
[----:B-1----:R-:W-:Y:S01]  /*7790*/  FMUL.FTZ R44, R88, R44 ;  /* 0x0000002c582c7220 */ /* 0x002fe20000410000 */
[----:B------:R-:W-:-:S06]  /*77a0*/  FMUL.FTZ R88, R65, -1.4426950216293334961 ;  /* 0xbfb8aa3b41587820 */ /* 0x000fcc0000410000 */
[----:B------:R-:W1:Y:S08]  /*77b0*/  MUFU.EX2 R91, R91 ;  /* 0x0000005b005b7308 */ /* 0x000e700000000800 */
[----:B------:R-:W2:Y:S01]  /*77c0*/  MUFU.EX2 R88, R88 ;  /* 0x0000005800587308 */ /* 0x000ea20000000800 */
[----:B0-----:R-:W-:Y:S01]  /*77d0*/  FADD.FTZ R92, R92, 1 ;  /* 0x3f8000005c5c7421 */ /* 0x001fe20000010000 */
[----:B-1----:R-:W-:-:S06]  /*77e0*/  FADD.FTZ R91, R91, 1 ;  /* 0x3f8000005b5b7421 */ /* 0x002fcc0000010000 */
[----:B------:R0:W-:Y:S02]  /*77f0*/  MUFU.RCP R93, R92 ;  /* 0x0000005c005d7308 */ /* 0x0001e40000001000 */
[----:B0-----:R-:W-:-:S06]  /*7800*/  FADD.FTZ R92, R46, -R50 ;  /* 0x800000322e5c7221 */ /* 0x001fcc0000010000 */
[----:B------:R2:W0:Y:S02]  /*7810*/  MUFU.RCP R46, R91 ;  /* 0x0000005b002e7308 */ /* 0x0004240000001000 */
[----:B--2---:R-:W-:-:S06]  /*7820*/  FADD.FTZ R91, R88, 1 ;  /* 0x3f800000585b7421 */ /* 0x004fcc0000010000 */
[----:B------:R-:W1:Y:S01]  /*7830*/  MUFU.RCP R91, R91 ;  /* 0x0000005b005b7308 */ /* 0x000e620000001000 */
[----:B0-----:R-:W-:Y:S01]  /*7840*/  FMUL.FTZ R46, R89, R46 ;  /* 0x0000002e592e7220 */ /* 0x001fe20000410000 */
[----:B------:R-:W-:Y:S01]  /*7850*/  FADD.FTZ R89, -R50, R62 ;  /* 0x0000003e32597221 */ /* 0x000fe20000010100 */
[----:B------:R-:W-:-:S03]  /*7860*/  SHF.L.U32 R63, R63, 0x10, RZ ;  /* 0x000000103f3f7819 */ /* 0x000fc600000006ff */
[----:B------:R-:W-:Y:S01]  /*7870*/  FMUL.FTZ R89, R33, R89 ;  /* 0x0000005921597220 */ /* 0x000fe20000410000 */
[----:B------:R-:W-:Y:S01]  /*7880*/  STL [R1+0x134], R165 ;  /* 0x000134a501007387 */ /* 0x000fe20000100800 */
[----:B------:R-:W-:-:S03]  /*7890*/  FADD.FTZ R124, R124, -R50 ;  /* 0x800000327c7c7221 */ /* 0x000fc60000010000 */
[----:B------:R-:W-:Y:S01]  /*78a0*/  STL [R1+0x138], R164 ;  /* 0x000138a401007387 */ /* 0x000fe20000100800 */
[----:B-1----:R-:W-:Y:S01]  /*78b0*/  FMUL.FTZ R62, R65, R91 ;  /* 0x0000005b413e7220 */ /* 0x002fe20000410000 */
[--C-:B------:R-:W-:Y:S01]  /*78c0*/  FADD.FTZ R65, R47, -R50.reuse ;  /* 0x800000322f417221 */ /* 0x100fe20000010000 */
[----:B------:R-:W-:Y:S01]  /*78d0*/  FFMA.FTZ R91, R52, R89, R57 ;  /* 0x00000059345b7223 */ /* 0x000fe20000010039 */
[----:B------:R-:W-:Y:S02]  /*78e0*/  STL [R1+0x13c], R163 ;  /* 0x00013ca301007387 */ /* 0x000fe40000100800 */
[----:B------:R-:W-:Y:S01]  /*78f0*/  FMUL.FTZ R89, R33, R65 ;  /* 0x0000004121597220 */ /* 0x000fe20000410000 */
[----:B------:R-:W-:Y:S01]  /*7900*/  FADD.FTZ R65, -R50, R63 ;  /* 0x0000003f32417221 */ /* 0x000fe20000010100 */
[----:B------:R-:W-:Y:S01]  /*7910*/  STL [R1+0x140], R162 ;  /* 0x000140a201007387 */ /* 0x000fe20000100800 */
[----:B------:R-:W-:Y:S01]  /*7920*/  FADD.FTZ R126, R126, -R50 ;  /* 0x800000327e7e7221 */ /* 0x000fe20000010000 */
[----:B------:R-:W-:-:S02]  /*7930*/  FFMA.FTZ R63, R113, R89, R0 ;  /* 0x00000059713f7223 */ /* 0x000fc40000010000 */
[----:B------:R-:W-:Y:S01]  /*7940*/  STL [R1+0x144], R161 ;  /* 0x000144a101007387 */ /* 0x000fe20000100800 */
[----:B------:R-:W-:Y:S01]  /*7950*/  FADD.FTZ R89, R120, -R50 ;  /* 0x8000003278597221 */ /* 0x000fe20000010000 */
[C---:B------:R-:W-:Y:S02]  /*7960*/  FMUL.FTZ R120, R33.reuse, R124 ;  /* 0x0000007c21787220 */ /* 0x040fe40000410000 */
[----:B------:R-:W-:Y:S01]  /*7970*/  STL [R1+0x148], R160 ;  /* 0x000148a001007387 */ /* 0x000fe20000100800 */
[----:B------:R-:W-:-:S03]  /*7980*/  FMUL.FTZ R124, R33, R126 ;  /* 0x0000007e217c7220 */ /* 0x000fc60000410000 */
[----:B------:R-:W-:Y:S01]  /*7990*/  STL [R1+0x14c], R159 ;  /* 0x00014c9f01007387 */ /* 0x000fe20000100800 */
[----:B------:R-:W-:-:S03]  /*79a0*/  SHF.L.U32 R126, R111, 0x10, RZ ;  /* 0x000000106f7e7819 */ /* 0x000fc600000006ff */
[----:B------:R-:W-:Y:S04]  /*79b0*/  STL [R1+0x150], R158 ;  /* 0x0001509e01007387 */ /* 0x000fe80000100800 */
[----:B------:R-:W-:Y:S04]  /*79c0*/  STL [R1+0x154], R157 ;  /* 0x0001549d01007387 */ /* 0x000fe80000100800 */
[----:B------:R0:W-:Y:S04]  /*79d0*/  STL [R1+0x158], R156 ;  /* 0x0001589c01007387 */ /* 0x0001e80000100800 */
[----:B------:R-:W2:Y:S01]  /*79e0*/  LDL.LU R111, [R1+0xe0] ;  /* 0x0000e000016f7983 */ /* 0x000ea20000300800 */
[--C-:B------:R-:W-:Y:S01]  /*79f0*/  FADD.FTZ R123, R123, -R50.reuse ;  /* 0x800000327b7b7221 */ /* 0x100fe20000010000 */
[----:B------:R-:W-:-:S03]  /*7a00*/  FADD.FTZ R127, R127, -R50 ;  /* 0x800000327f7f7221 */ /* 0x000fc60000010000 */
[C---:B------:R-:W-:Y:S01]  /*7a10*/  FMUL.FTZ R117, R33.reuse, R123 ;  /* 0x0000007b21757220 */ /* 0x040fe20000410000 */
[C---:B------:R-:W-:Y:S01]  /*7a20*/  FMUL.FTZ R123, R33.reuse, R127 ;  /* 0x0000007f217b7220 */ /* 0x040fe20000410000 */
[----:B------:R-:W-:-:S04]  /*7a30*/  FMUL.FTZ R92, R33, R92 ;  /* 0x0000005c215c7220 */ /* 0x000fc80000410000 */
[----:B------:R-:W-:-:S04]  /*7a40*/  FFMA.FTZ R88, R112, R92, R51 ;  /* 0x0000005c70587223 */ /* 0x000fc80000010033 */
[----:B------:R-:W-:-:S06]  /*7a50*/  FMUL.FTZ R92, R88, -1.4426950216293334961 ;  /* 0xbfb8aa3b585c7820 */ /* 0x000fcc0000410000 */
[----:B------:R-:W1:Y:S01]  /*7a60*/  MUFU.EX2 R92, R92 ;  /* 0x0000005c005c7308 */ /* 0x000e620000000800 */
[----:B------:R-:W-:-:S07]  /*7a70*/  FADD.FTZ R45, R45, 1 ;  /* 0x3f8000002d2d7421 */ /* 0x000fce0000010000 */
[----:B------:R-:W3:Y:S01]  /*7a80*/  MUFU.RCP R45, R45 ;  /* 0x0000002d002d7308 */ /* 0x000ee20000001000 */
[----:B-1----:R-:W-:-:S07]  /*7a90*/  FADD.FTZ R92, R92, 1 ;  /* 0x3f8000005c5c7421 */ /* 0x002fce0000010000 */
[----:B------:R1:W4:Y:S01]  /*7aa0*/  MUFU.RCP R47, R92 ;  /* 0x0000005c002f7308 */ /* 0x0003220000001000 */
[----:B------:R-:W-:Y:S01]  /*7ab0*/  FMUL.FTZ R65, R33, R65 ;  /* 0x0000004121417220 */ /* 0x000fe20000410000 */
[----:B-1----:R-:W-:-:S03]  /*7ac0*/  FMUL.FTZ R92, R91, -1.4426950216293334961 ;  /* 0xbfb8aa3b5b5c7820 */ /* 0x002fc60000410000 */
[----:B------:R-:W-:-:S03]  /*7ad0*/  FFMA.FTZ R65, R53, R65, R54 ;  /* 0x0000004135417223 */ /* 0x000fc60000010036 */
[----:B------:R-:W1:Y:S01]  /*7ae0*/  MUFU.EX2 R92, R92 ;  /* 0x0000005c005c7308 */ /* 0x000e620000000800 */
[----:B---3--:R-:W-:Y:S01]  /*7af0*/  FMUL.FTZ R45, R64, R45 ;  /* 0x0000002d402d7220 */ /* 0x008fe20000410000 */
[----:B------:R-:W-:Y:S01]  /*7b00*/  FMUL.FTZ R64, R90, R93 ;  /* 0x0000005d5a407220 */ /* 0x000fe20000410000 */
[----:B------:R-:W-:Y:S01]  /*7b10*/  FMUL.FTZ R90, R65, -1.4426950216293334961 ;  /* 0xbfb8aa3b415a7820 */ /* 0x000fe20000410000 */
[----:B----4-:R-:W-:-:S05]  /*7b20*/  FMUL.FTZ R47, R88, R47 ;  /* 0x0000002f582f7220 */ /* 0x010fca0000410000 */
[----:B------:R-:W3:Y:S01]  /*7b30*/  MUFU.EX2 R90, R90 ;  /* 0x0000005a005a7308 */ /* 0x000ee20000000800 */
[----:B------:R-:W-:Y:S01]  /*7b40*/  SHF.L.U32 R60, R60, 0x10, RZ ;  /* 0x000000103c3c7819 */ /* 0x000fe200000006ff */
[----:B-1----:R-:W-:-:S06]  /*7b50*/  FADD.FTZ R88, R92, 1 ;  /* 0x3f8000005c587421 */ /* 0x002fcc0000010000 */
[----:B------:R-:W1:Y:S01]  /*7b60*/  MUFU.RCP R88, R88 ;  /* 0x0000005800587308 */ /* 0x000e620000001000 */
[C---:B------:R-:W-:Y:S01]  /*7b70*/  FMUL.FTZ R89, R33.reuse, R89 ;  /* 0x0000005921597220 */ /* 0x040fe20000410000 */
[----:B------:R-:W-:Y:S01]  /*7b80*/  FADD.FTZ R60, -R50, R60 ;  /* 0x0000003c323c7221 */ /* 0x000fe20000010100 */
[----:B---3--:R-:W-:Y:S02]  /*7b90*/  FADD.FTZ R90, R90, 1 ;  /* 0x3f8000005a5a7421 */ /* 0x008fe40000010000 */
[----:B------:R-:W-:Y:S01]  /*7ba0*/  FFMA.FTZ R89, R112, R89, R51 ;  /* 0x0000005970597223 */ /* 0x000fe20000010033 */
[----:B------:R-:W-:Y:S02]  /*7bb0*/  FMUL.FTZ R60, R33, R60 ;  /* 0x0000003c213c7220 */ /* 0x000fe40000410000 */
[----:B------:R3:W-:Y:S01]  /*7bc0*/  MUFU.RCP R92, R90 ;  /* 0x0000005a005c7308 */ /* 0x0007e20000001000 */
[----:B------:R-:W-:Y:S01]  /*7bd0*/  FMUL.FTZ R94, R89, -1.4426950216293334961 ;  /* 0xbfb8aa3b595e7820 */ /* 0x000fe20000410000 */
[----:B------:R-:W-:Y:S01]  /*7be0*/  FMUL.FTZ R93, R63, -1.4426950216293334961 ;  /* 0xbfb8aa3b3f5d7820 */ /* 0x000fe20000410000 */
[----:B---3--:R-:W-:Y:S01]  /*7bf0*/  FFMA.FTZ R90, R52, R60, R57 ;  /* 0x0000003c345a7223 */ /* 0x008fe20000010039 */
[----:B-1----:R-:W-:-:S04]  /*7c00*/  FMUL.FTZ R88, R91, R88 ;  /* 0x000000585b587220 */ /* 0x002fc80000410000 */
[----:B------:R-:W1:Y:S01]  /*7c10*/  MUFU.EX2 R94, R94 ;  /* 0x0000005e005e7308 */ /* 0x000e620000000800 */
[----:B------:R-:W-:Y:S01]  /*7c20*/  FMUL.FTZ R91, R90, -1.4426950216293334961 ;  /* 0xbfb8aa3b5a5b7820 */ /* 0x000fe20000410000 */
[----:B------:R-:W-:-:S06]  /*7c30*/  FADD.FTZ R121, R121, -R50 ;  /* 0x8000003279797221 */ /* 0x000fcc0000010000 */
[----:B------:R-:W3:Y:S01]  /*7c40*/  MUFU.EX2 R91, R91 ;  /* 0x0000005b005b7308 */ /* 0x000ee20000000800 */
[----:B------:R-:W-:Y:S01]  /*7c50*/  SHF.L.U32 R116, R61, 0x10, RZ ;  /* 0x000000103d747819 */ /* 0x000fe200000006ff */
[----:B------:R-:W-:-:S06]  /*7c60*/  FMUL.FTZ R61, R33, R121 ;  /* 0x00000079213d7220 */ /* 0x000fcc0000410000 */
[----:B------:R-:W4:Y:S01]  /*7c70*/  MUFU.EX2 R93, R93 ;  /* 0x0000005d005d7308 */ /* 0x000f220000000800 */
[----:B------:R-:W-:Y:S01]  /*7c80*/  FFMA.FTZ R61, R113, R61, R0 ;  /* 0x0000003d713d7223 */ /* 0x000fe20000010000 */
[----:B-1----:R-:W-:-:S03]  /*7c90*/  FADD.FTZ R94, R94, 1 ;  /* 0x3f8000005e5e7421 */ /* 0x002fc60000010000 */
[----:B------:R-:W-:-:S03]  /*7ca0*/  FMUL.FTZ R95, R61, -1.4426950216293334961 ;  /* 0xbfb8aa3b3d5f7820 */ /* 0x000fc60000410000 */
[----:B------:R-:W1:Y:S01]  /*7cb0*/  MUFU.RCP R60, R94 ;  /* 0x0000005e003c7308 */ /* 0x000e620000001000 */
[----:B---3--:R-:W-:Y:S01]  /*7cc0*/  FADD.FTZ R91, R91, 1 ;  /* 0x3f8000005b5b7421 */ /* 0x008fe20000010000 */
[----:B------:R-:W-:Y:S01]  /*7cd0*/  FMUL.FTZ R65, R65, R92 ;  /* 0x0000005c41417220 */ /* 0x000fe20000410000 */
[----:B------:R-:W-:Y:S01]  /*7ce0*/  FADD.FTZ R122, R122, -R50 ;  /* 0x800000327a7a7221 */ /* 0x000fe20000010000 */
[----:B----4-:R-:W-:-:S04]  /*7cf0*/  FADD.FTZ R93, R93, 1 ;  /* 0x3f8000005d5d7421 */ /* 0x010fc80000010000 */
[----:B------:R3:W4:Y:S08]  /*7d00*/  MUFU.RCP R92, R91 ;  /* 0x0000005b005c7308 */ /* 0x0007300000001000 */
[----:B------:R-:W0:Y:S01]  /*7d10*/  MUFU.EX2 R95, R95 ;  /* 0x0000005f005f7308 */ /* 0x000e220000000800 */
[----:B---3--:R-:W-:Y:S01]  /*7d20*/  FMUL.FTZ R91, R33, R122 ;  /* 0x0000007a215b7220 */ /* 0x008fe20000410000 */
[----:B------:R-:W-:-:S03]  /*7d30*/  SHF.L.U32 R58, R58, 0x10, RZ ;  /* 0x000000103a3a7819 */ /* 0x000fc600000006ff */
[----:B------:R-:W-:-:S03]  /*7d40*/  FFMA.FTZ R91, R112, R91, R51 ;  /* 0x0000005b705b7223 */ /* 0x000fc60000010033 */
[----:B------:R-:W3:Y:S01]  /*7d50*/  MUFU.RCP R93, R93 ;  /* 0x0000005d005d7308 */ /* 0x000ee20000001000 */
[C---:B------:R-:W-:Y:S01]  /*7d60*/  FADD.FTZ R116, -R50.reuse, R116 ;  /* 0x0000007432747221 */ /* 0x040fe20000010100 */
[----:B------:R-:W-:Y:S01]  /*7d70*/  FMUL.FTZ R94, R91, -1.4426950216293334961 ;  /* 0xbfb8aa3b5b5e7820 */ /* 0x000fe20000410000 */
[----:B-1----:R-:W-:Y:S01]  /*7d80*/  FMUL.FTZ R60, R89, R60 ;  /* 0x0000003c593c7220 */ /* 0x002fe20000410000 */
[----:B------:R-:W-:Y:S01]  /*7d90*/  FADD.FTZ R89, -R50, R58 ;  /* 0x0000003a32597221 */ /* 0x000fe20000010100 */
[----:B------:R-:W-:Y:S01]  /*7da0*/  FMUL.FTZ R116, R33, R116 ;  /* 0x0000007421747220 */ /* 0x000fe20000410000 */
[----:B----4-:R-:W-:Y:S02]  /*7db0*/  FMUL.FTZ R58, R90, R92 ;  /* 0x0000005c5a3a7220 */ /* 0x010fe40000410000 */
[----:B------:R-:W1:Y:S01]  /*7dc0*/  MUFU.EX2 R94, R94 ;  /* 0x0000005e005e7308 */ /* 0x000e620000000800 */
[----:B------:R-:W-:Y:S01]  /*7dd0*/  FFMA.FTZ R116, R53, R116, R54 ;  /* 0x0000007435747223 */ /* 0x000fe20000010036 */
[----:B------:R-:W-:Y:S01]  /*7de0*/  FMUL.FTZ R89, R33, R89 ;  /* 0x0000005921597220 */ /* 0x000fe20000410000 */
[----:B0-----:R-:W-:Y:S01]  /*7df0*/  FADD.FTZ R92, R95, 1 ;  /* 0x3f8000005f5c7421 */ /* 0x001fe20000010000 */
[----:B--2---:R-:W-:-:S02]  /*7e00*/  SHF.L.U32 R127, R111, 0x10, RZ ;  /* 0x000000106f7f7819 */ /* 0x004fc400000006ff */
[----:B------:R-:W2:Y:S01]  /*7e10*/  LDL.LU R111, [R1+0xf4] ;  /* 0x0000f400016f7983 */ /* 0x000ea20000300800 */
[----:B---3--:R-:W-:Y:S01]  /*7e20*/  FMUL.FTZ R63, R63, R93 ;  /* 0x0000005d3f3f7220 */ /* 0x008fe20000410000 */
[----:B------:R-:W-:Y:S01]  /*7e30*/  FMUL.FTZ R93, R116, -1.4426950216293334961 ;  /* 0xbfb8aa3b745d7820 */ /* 0x000fe20000410000 */
[----:B------:R-:W-:Y:S01]  /*7e40*/  FFMA.FTZ R89, R52, R89, R57 ;  /* 0x0000005934597223 */ /* 0x000fe20000010039 */
[----:B------:R-:W0:Y:S03]  /*7e50*/  MUFU.RCP R92, R92 ;  /* 0x0000005c005c7308 */ /* 0x000e260000001000 */
[----:B------:R-:W-:-:S05]  /*7e60*/  FMUL.FTZ R90, R89, -1.4426950216293334961 ;  /* 0xbfb8aa3b595a7820 */ /* 0x000fca0000410000 */
[----:B------:R-:W3:Y:S01]  /*7e70*/  MUFU.EX2 R93, R93 ;  /* 0x0000005d005d7308 */ /* 0x000ee20000000800 */
[----:B-1----:R-:W-:Y:S01]  /*7e80*/  FADD.FTZ R94, R94, 1 ;  /* 0x3f8000005e5e7421 */ /* 0x002fe20000010000 */
[----:B------:R-:W-:-:S06]  /*7e90*/  FFMA.FTZ R117, R113, R117, R0 ;  /* 0x0000007571757223 */ /* 0x000fcc0000010000 */
[----:B------:R-:W1:Y:S01]  /*7ea0*/  MUFU.EX2 R90, R90 ;  /* 0x0000005a005a7308 */ /* 0x000e620000000800 */
[----:B0-----:R-:W-:Y:S01]  /*7eb0*/  FMUL.FTZ R61, R61, R92 ;  /* 0x0000005c3d3d7220 */ /* 0x001fe20000410000 */
[----:B------:R-:W-:Y:S01]  /*7ec0*/  SHF.L.U32 R95, R59, 0x10, RZ ;  /* 0x000000103b5f7819 */ /* 0x000fe200000006ff */
[----:B------:R-:W-:-:S05]  /*7ed0*/  FMUL.FTZ R92, R117, -1.4426950216293334961 ;  /* 0xbfb8aa3b755c7820 */ /* 0x000fca0000410000 */
[----:B------:R-:W0:Y:S01]  /*7ee0*/  MUFU.RCP R94, R94 ;  /* 0x0000005e005e7308 */ /* 0x000e220000001000 */
[----:B---3--:R-:W-:Y:S01]  /*7ef0*/  FADD.FTZ R93, R93, 1 ;  /* 0x3f8000005d5d7421 */ /* 0x008fe20000010000 */
[----:B------:R-:W-:-:S04]  /*7f00*/  FADD.FTZ R95, -R50, R95 ;  /* 0x0000005f325f7221 */ /* 0x000fc80000010100 */
[----:B------:R-:W-:Y:S02]  /*7f10*/  FMUL.FTZ R95, R33, R95 ;  /* 0x0000005f215f7220 */ /* 0x000fe40000410000 */
[----:B------:R-:W3:Y:S01]  /*7f20*/  MUFU.EX2 R92, R92 ;  /* 0x0000005c005c7308 */ /* 0x000ee20000000800 */
[----:B-1----:R-:W-:Y:S01]  /*7f30*/  FADD.FTZ R90, R90, 1 ;  /* 0x3f8000005a5a7421 */ /* 0x002fe20000010000 */
[----:B------:R-:W-:-:S06]  /*7f40*/  FFMA.FTZ R118, R53, R95, R54 ;  /* 0x0000005f35767223 */ /* 0x000fcc0000010036 */
[----:B------:R-:W1:Y:S01]  /*7f50*/  MUFU.RCP R93, R93 ;  /* 0x0000005d005d7308 */ /* 0x000e620000001000 */
[----:B0-----:R-:W-:Y:S01]  /*7f60*/  FMUL.FTZ R59, R91, R94 ;  /* 0x0000005e5b3b7220 */ /* 0x001fe20000410000 */
[----:B------:R-:W-:-:S06]  /*7f70*/  FMUL.FTZ R91, R118, -1.4426950216293334961 ;  /* 0xbfb8aa3b765b7820 */ /* 0x000fcc0000410000 */
[----:B------:R-:W0:Y:S01]  /*7f80*/  MUFU.RCP R90, R90 ;  /* 0x0000005a005a7308 */ /* 0x000e220000001000 */
[----:B---3--:R-:W-:Y:S01]  /*7f90*/  FADD.FTZ R92, R92, 1 ;  /* 0x3f8000005c5c7421 */ /* 0x008fe20000010000 */
[----:B------:R-:W-:-:S06]  /*7fa0*/  SHF.L.U32 R56, R56, 0x10, RZ ;  /* 0x0000001038387819 */ /* 0x000fcc00000006ff */
[----:B------:R-:W3:Y:S01]  /*7fb0*/  MUFU.EX2 R91, R91 ;  /* 0x0000005b005b7308 */ /* 0x000ee20000000800 */
[----:B-1----:R-:W-:-:S07]  /*7fc0*/  FMUL.FTZ R116, R116, R93 ;  /* 0x0000005d74747220 */ /* 0x002fce0000410000 */
[----:B------:R-:W1:Y:S01]  /*7fd0*/  MUFU.RCP R93, R92 ;  /* 0x0000005c005d7308 */ /* 0x000e620000001000 */
[----:B0-----:R-:W-:Y:S01]  /*7fe0*/  FMUL.FTZ R89, R89, R90 ;  /* 0x0000005a59597220 */ /* 0x001fe20000410000 */
[----:B------:R-:W-:Y:S01]  /*7ff0*/  FADD.FTZ R90, -R50, R56 ;  /* 0x00000038325a7221 */ /* 0x000fe20000010100 */
[----:B------:R-:W-:-:S03]  /*8000*/  FADD.FTZ R56, R125, -R50 ;  /* 0x800000327d387221 */ /* 0x000fc60000010000 */
[C---:B------:R-:W-:Y:S01]  /*8010*/  FMUL.FTZ R90, R33.reuse, R90 ;  /* 0x0000005a215a7220 */ /* 0x040fe20000410000 */
[----:B------:R-:W-:Y:S01]  /*8020*/  FMUL.FTZ R56, R33, R56 ;  /* 0x0000003821387220 */ /* 0x000fe20000410000 */
[----:B---3--:R-:W-:Y:S02]  /*8030*/  FADD.FTZ R91, R91, 1 ;  /* 0x3f8000005b5b7421 */ /* 0x008fe40000010000 */
[----:B------:R-:W-:Y:S01]  /*8040*/  FFMA.FTZ R121, R52, R90, R57 ;  /* 0x0000005a34797223 */ /* 0x000fe20000010039 */
[----:B------:R-:W-:-:S03]  /*8050*/  FFMA.FTZ R56, R113, R56, R0 ;  /* 0x0000003871387223 */ /* 0x000fc60000010000 */
[----:B------:R-:W-:Y:S01]  /*8060*/  FMUL.FTZ R90, R121, -1.4426950216293334961 ;  /* 0xbfb8aa3b795a7820 */ /* 0x000fe20000410000 */
[----:B------:R-:W0:Y:S01]  /*8070*/  MUFU.RCP R91, R91 ;  /* 0x0000005b005b7308 */ /* 0x000e220000001000 */
[----:B-1----:R-:W-:Y:S01]  /*8080*/  FMUL.FTZ R117, R117, R93 ;  /* 0x0000005d75757220 */ /* 0x002fe20000410000 */
[----:B------:R-:W-:Y:S01]  /*8090*/  FMUL.FTZ R93, R56, -1.4426950216293334961 ;  /* 0xbfb8aa3b385d7820 */ /* 0x000fe20000410000 */
[----:B------:R-:W-:-:S05]  /*80a0*/  SHF.L.U32 R94, R119, 0x10, RZ ;  /* 0x00000010775e7819 */ /* 0x000fca00000006ff */
[----:B------:R-:W1:Y:S01]  /*80b0*/  MUFU.EX2 R90, R90 ;  /* 0x0000005a005a7308 */ /* 0x000e620000000800 */
[----:B------:R-:W-:-:S07]  /*80c0*/  FADD.FTZ R94, -R50, R94 ;  /* 0x0000005e325e7221 */ /* 0x000fce0000010100 */
[----:B------:R-:W3:Y:S01]  /*80d0*/  MUFU.EX2 R93, R93 ;  /* 0x0000005d005d7308 */ /* 0x000ee20000000800 */
[----:B------:R-:W-:Y:S01]  /*80e0*/  FMUL.FTZ R94, R33, R94 ;  /* 0x0000005e215e7220 */ /* 0x000fe20000410000 */
[----:B0-----:R-:W-:-:S03]  /*80f0*/  FMUL.FTZ R118, R118, R91 ;  /* 0x0000005b76767220 */ /* 0x001fc60000410000 */
[----:B------:R-:W-:-:S04]  /*8100*/  FFMA.FTZ R122, R53, R94, R54 ;  /* 0x0000005e357a7223 */ /* 0x000fc80000010036 */
[----:B------:R-:W-:Y:S01]  /*8110*/  FMUL.FTZ R91, R122, -1.4426950216293334961 ;  /* 0xbfb8aa3b7a5b7820 */ /* 0x000fe20000410000 */
[----:B-1----:R-:W-:Y:S01]  /*8120*/  FADD.FTZ R90, R90, 1 ;  /* 0x3f8000005a5a7421 */ /* 0x002fe20000010000 */
[----:B------:R-:W-:-:S04]  /*8130*/  SHF.L.U32 R125, R108, 0x10, RZ ;  /* 0x000000106c7d7819 */ /* 0x000fc800000006ff */
[----:B------:R-:W0:Y:S01]  /*8140*/  MUFU.EX2 R91, R91 ;  /* 0x0000005b005b7308 */ /* 0x000e220000000800 */
[----:B---3--:R-:W-:-:S07]  /*8150*/  FADD.FTZ R93, R93, 1 ;  /* 0x3f8000005d5d7421 */ /* 0x008fce0000010000 */
[----:B------:R-:W1:Y:S01]  /*8160*/  MUFU.RCP R90, R90 ;  /* 0x0000005a005a7308 */ /* 0x000e620000001000 */
[----:B------:R-:W-:-:S07]  /*8170*/  FADD.FTZ R125, -R50, R125 ;  /* 0x0000007d327d7221 */ /* 0x000fce0000010100 */
[----:B------:R-:W3:Y:S01]  /*8180*/  MUFU.RCP R119, R93 ;  /* 0x0000005d00777308 */ /* 0x000ee20000001000 */
[----:B------:R-:W-:Y:S01]  /*8190*/  FMUL.FTZ R125, R33, R125 ;  /* 0x0000007d217d7220 */ /* 0x000fe20000410000 */
[----:B------:R-:W-:Y:S01]  /*81a0*/  FFMA.FTZ R124, R112, R124, R51 ;  /* 0x0000007c707c7223 */ /* 0x000fe20000010033 */
[----:B0-----:R-:W-:Y:S02]  /*81b0*/  FADD.FTZ R91, R91, 1 ;  /* 0x3f8000005b5b7421 */ /* 0x001fe40000010000 */
[----:B------:R-:W-:Y:S01]  /*81c0*/  FFMA.FTZ R125, R52, R125, R57 ;  /* 0x0000007d347d7223 */ /* 0x000fe20000010039 */
[----:B-1----:R-:W-:Y:S01]  /*81d0*/  FMUL.FTZ R121, R121, R90 ;  /* 0x0000005a79797220 */ /* 0x002fe20000410000 */
[----:B------:R-:W-:Y:S02]  /*81e0*/  FMUL.FTZ R90, R124, -1.4426950216293334961 ;  /* 0xbfb8aa3b7c5a7820 */ /* 0x000fe40000410000 */
[----:B------:R-:W0:Y:S01]  /*81f0*/  MUFU.RCP R91, R91 ;  /* 0x0000005b005b7308 */ /* 0x000e220000001000 */
[----:B---3--:R-:W-:Y:S01]  /*8200*/  FMUL.FTZ R119, R56, R119 ;  /* 0x0000007738777220 */ /* 0x008fe20000410000 */
[----:B------:R-:W-:-:S06]  /*8210*/  FMUL.FTZ R56, R125, -1.4426950216293334961 ;  /* 0xbfb8aa3b7d387820 */ /* 0x000fcc0000410000 */
        /* <DEDUP_REMOVED lines=8> */
[----:B------:R-:W-:Y:S01]  /*82a0*/  SHF.L.U32 R95, R110, 0x10, RZ ;  /* 0x000000106e5f7819 */ /* 0x000fe200000006ff */
[----:B---3--:R-:W-:-:S03]  /*82b0*/  FADD.FTZ R56, R56, 1 ;  /* 0x3f80000038387421 */ /* 0x008fc60000010000 */
[----:B------:R-:W0:Y:S01]  /*82c0*/  MUFU.EX2 R91, R91 ;  /* 0x0000005b005b7308 */ /* 0x000e220000000800 */
[----:B------:R-:W-:-:S07]  /*82d0*/  FADD.FTZ R95, -R50, R95 ;  /* 0x0000005f325f7221 */ /* 0x000fce0000010100 */
[----:B------:R1:W-:Y:S08]  /*82e0*/  MUFU.RCP R94, R90 ;  /* 0x0000005a005e7308 */ /* 0x0003f00000001000 */
[----:B------:R3:W-:Y:S01]  /*82f0*/  MUFU.RCP R93, R56 ;  /* 0x00000038005d7308 */ /* 0x0007e20000001000 */
[----:B-1----:R-:W-:Y:S02]  /*8300*/  SHF.L.U32 R90, R107, 0x10, RZ ;  /* 0x000000106b5a7819 */ /* 0x002fe400000006ff */
[----:B---3--:R-:W-:-:S03]  /*8310*/  SHF.L.U32 R56, R114, 0x10, RZ ;  /* 0x0000001072387819 */ /* 0x008fc600000006ff */
[C---:B------:R-:W-:Y:S02]  /*8320*/  FADD.FTZ R90, -R50.reuse, R90 ;  /* 0x0000005a325a7221 */ /* 0x040fe40000010100 */
[----:B------:R-:W-:Y:S02]  /*8330*/  FADD.FTZ R56, -R50, R56 ;  /* 0x0000003832387221 */ /* 0x000fe40000010100 */
[C---:B------:R-:W-:Y:S01]  /*8340*/  FMUL.FTZ R90, R33.reuse, R90 ;  /* 0x0000005a215a7220 */ /* 0x040fe20000410000 */
[--C-:B------:R-:W-:Y:S01]  /*8350*/  FADD.FTZ R128, R128, -R50.reuse ;  /* 0x8000003280807221 */ /* 0x100fe20000010000 */
[--C-:B------:R-:W-:Y:S01]  /*8360*/  FADD.FTZ R130, R130, -R50.reuse ;  /* 0x8000003282827221 */ /* 0x100fe20000010000 */
[C---:B------:R-:W-:Y:S01]  /*8370*/  FMUL.FTZ R56, R33.reuse, R56 ;  /* 0x0000003821387220 */ /* 0x040fe20000410000 */
[----:B------:R-:W-:Y:S01]  /*8380*/  FMUL.FTZ R95, R33, R95 ;  /* 0x0000005f215f7220 */ /* 0x000fe20000410000 */
[--C-:B------:R-:W-:Y:S01]  /*8390*/  FADD.FTZ R132, R132, -R50.reuse ;  /* 0x8000003284847221 */ /* 0x100fe20000010000 */
[--C-:B------:R-:W-:Y:S01]  /*83a0*/  FADD.FTZ R129, R129, -R50.reuse ;  /* 0x8000003281817221 */ /* 0x100fe20000010000 */
[--C-:B------:R-:W-:Y:S01]  /*83b0*/  FADD.FTZ R131, R131, -R50.reuse ;  /* 0x8000003283837221 */ /* 0x100fe20000010000 */
[C-C-:B------:R-:W-:Y:S01]  /*83c0*/  FFMA.FTZ R90, R52.reuse, R90, R57.reuse ;  /* 0x0000005a345a7223 */ /* 0x140fe20000010039 */
[C-C-:B------:R-:W-:Y:S01]  /*83d0*/  FFMA.FTZ R56, R52.reuse, R56, R57.reuse ;  /* 0x0000003834387223 */ /* 0x140fe20000010039 */
[----:B------:R-:W-:Y:S01]  /*83e0*/  FADD.FTZ R133, R133, -R50 ;  /* 0x8000003285857221 */ /* 0x000fe20000010000 */
[C---:B------:R-:W-:Y:S01]  /*83f0*/  FMUL.FTZ R128, R33.reuse, R128 ;  /* 0x0000008021807220 */ /* 0x040fe20000410000 */
[C---:B------:R-:W-:Y:S01]  /*8400*/  FMUL.FTZ R130, R33.reuse, R130 ;  /* 0x0000008221827220 */ /* 0x040fe20000410000 */
[----:B------:R-:W-:Y:S01]  /*8410*/  FFMA.FTZ R52, R52, R95, R57 ;  /* 0x0000005f34347223 */ /* 0x000fe20000010039 */
[----:B------:R-:W-:Y:S01]  /*8420*/  FMUL.FTZ R132, R33, R132 ;  /* 0x0000008421847220 */ /* 0x000fe20000410000 */
[----:B0-----:R-:W-:Y:S01]  /*8430*/  FADD.FTZ R57, R91, 1 ;  /* 0x3f8000005b397421 */ /* 0x001fe20000010000 */
[C---:B------:R-:W-:Y:S01]  /*8440*/  FMUL.FTZ R91, R33.reuse, R129 ;  /* 0x00000081215b7220 */ /* 0x040fe20000410000 */
[C---:B------:R-:W-:Y:S01]  /*8450*/  FMUL.FTZ R131, R33.reuse, R131 ;  /* 0x0000008321837220 */ /* 0x040fe20000410000 */
[----:B------:R-:W-:Y:S01]  /*8460*/  FMUL.FTZ R133, R33, R133 ;  /* 0x0000008521857220 */ /* 0x000fe20000410000 */
[C-C-:B------:R-:W-:Y:S01]  /*8470*/  FFMA.FTZ R120, R112.reuse, R120, R51.reuse ;  /* 0x0000007870787223 */ /* 0x140fe20000010033 */
[C-C-:B------:R-:W-:Y:S01]  /*8480*/  FFMA.FTZ R128, R112.reuse, R128, R51.reuse ;  /* 0x0000008070807223 */ /* 0x140fe20000010033 */
[C-C-:B------:R-:W-:Y:S01]  /*8490*/  FFMA.FTZ R130, R112.reuse, R130, R51.reuse ;  /* 0x0000008270827223 */ /* 0x140fe20000010033 */
[----:B------:R-:W-:Y:S01]  /*84a0*/  FFMA.FTZ R51, R112, R132, R51 ;  /* 0x0000008470337223 */ /* 0x000fe20000010033 */
[C-C-:B------:R-:W-:Y:S01]  /*84b0*/  FFMA.FTZ R123, R113.reuse, R123, R0.reuse ;  /* 0x0000007b717b7223 */ /* 0x140fe20000010000 */
[C-C-:B------:R-:W-:Y:S01]  /*84c0*/  FFMA.FTZ R91, R113.reuse, R91, R0.reuse ;  /* 0x0000005b715b7223 */ /* 0x140fe20000010000 */
[C-C-:B------:R-:W-:Y:S01]  /*84d0*/  FFMA.FTZ R132, R113.reuse, R131, R0.reuse ;  /* 0x0000008371847223 */ /* 0x140fe20000010000 */
[----:B------:R-:W-:Y:S01]  /*84e0*/  FFMA.FTZ R113, R113, R133, R0 ;  /* 0x0000008571717223 */ /* 0x000fe20000010000 */
[----:B--2---:R-:W-:-:S02]  /*84f0*/  SHF.L.U32 R133, R111, 0x10, RZ ;  /* 0x000000106f857819 */ /* 0x004fc400000006ff */
[----:B------:R-:W2:Y:S04]  /*8500*/  LDL.LU R111, [R1+0xfc] ;  /* 0x0000fc00016f7983 */ /* 0x000ea80000300800 */
[----:B------:R-:W3:Y:S04]  /*8510*/  LDL.LU R101, [R1+0x24] ;  /* 0x0000240001657983 */ /* 0x000ee80000300800 */
[----:B------:R-:W4:Y:S04]  /*8520*/  LDL.LU R100, [R1+0x28] ;  /* 0x0000280001647983 */ /* 0x000f280000300800 */
[----:B------:R-:W3:Y:S04]  /*8530*/  LDL.LU R103, [R1+0x2c] ;  /* 0x00002c0001677983 */ /* 0x000ee80000300800 */
[----:B------:R-:W3:Y:S04]  /*8540*/  LDL.LU R102, [R1+0x30] ;  /* 0x0000300001667983 */ /* 0x000ee80000300800 */
[----:B------:R-:W3:Y:S01]  /*8550*/  LDL.LU R104, [R1+0x34] ;  /* 0x0000340001687983 */ /* 0x000ee20000300800 */
        /* <DEDUP_REMOVED lines=9> */
[----:B------:R-:W-:-:S07]  /*85f0*/  FADD.FTZ R127, -R50, R127 ;  /* 0x0000007f327f7221 */ /* 0x000fce0000010100 */
[----:B------:R-:W1:Y:S01]  /*8600*/  MUFU.RCP R57, R57 ;  /* 0x0000003900397308 */ /* 0x000e620000001000 */
[----:B------:R-:W-:Y:S01]  /*8610*/  FMUL.FTZ R127, R33, R127 ;  /* 0x0000007f217f7220 */ /* 0x000fe20000410000 */
[----:B------:R-:W-:Y:S01]  /*8620*/  FMUL.FTZ R125, R125, R93 ;  /* 0x0000005d7d7d7220 */ /* 0x000fe20000410000 */
[----:B------:R-:W-:Y:S02]  /*8630*/  FMUL.FTZ R93, R128, -1.4426950216293334961 ;  /* 0xbfb8aa3b805d7820 */ /* 0x000fe40000410000 */
[----:B------:R-:W-:Y:S01]  /*8640*/  FFMA.FTZ R127, R53, R127, R54 ;  /* 0x0000007f357f7223 */ /* 0x000fe20000010036 */
[----:B0-----:R-:W-:Y:S01]  /*8650*/  FMUL.FTZ R123, R123, R92 ;  /* 0x0000005c7b7b7220 */ /* 0x001fe20000410000 */
[----:B------:R-:W-:Y:S02]  /*8660*/  FMUL.FTZ R92, R91, -1.4426950216293334961 ;  /* 0xbfb8aa3b5b5c7820 */ /* 0x000fe40000410000 */
[----:B------:R-:W-:Y:S01]  /*8670*/  MUFU.EX2 R93, R93 ;  /* 0x0000005d005d7308 */ /* 0x000fe20000000800 */
[----:B------:R-:W-:Y:S01]  /*8680*/  FMUL.FTZ R124, R124, R94 ;  /* 0x0000005e7c7c7220 */ /* 0x000fe20000410000 */
[----:B-1----:R-:W-:Y:S01]  /*8690*/  FMUL.FTZ R126, R126, R57 ;  /* 0x000000397e7e7220 */ /* 0x002fe20000410000 */
[----:B------:R-:W-:-:S05]  /*86a0*/  FMUL.FTZ R57, R127, -1.4426950216293334961 ;  /* 0xbfb8aa3b7f397820 */ /* 0x000fca0000410000 */
[----:B------:R-:W0:Y:S01]  /*86b0*/  MUFU.EX2 R92, R92 ;  /* 0x0000005c005c7308 */ /* 0x000e220000000800 */
[----:B------:R-:W-:-:S07]  /*86c0*/  FMUL.FTZ R94, R90, -1.4426950216293334961 ;  /* 0xbfb8aa3b5a5e7820 */ /* 0x000fce0000410000 */
[----:B------:R-:W1:Y:S08]  /*86d0*/  MUFU.EX2 R57, R57 ;  /* 0x0000003900397308 */ /* 0x000e700000000800 */
[----:B------:R-:W1:Y:S01]  /*86e0*/  MUFU.EX2 R94, R94 ;  /* 0x0000005e005e7308 */ /* 0x000e620000000800 */
[----:B0-----:R-:W-:Y:S01]  /*86f0*/  FADD.FTZ R92, R92, 1 ;  /* 0x3f8000005c5c7421 */ /* 0x001fe20000010000 */
[----:B------:R-:W-:-:S06]  /*8700*/  FADD.FTZ R93, R93, 1 ;  /* 0x3f8000005d5d7421 */ /* 0x000fcc0000010000 */
[----:B------:R-:W0:Y:S01]  /*8710*/  MUFU.RCP R92, R92 ;  /* 0x0000005c005c7308 */ /* 0x000e220000001000 */
[----:B-1----:R-:W-:-:S07]  /*8720*/  FADD.FTZ R57, R57, 1 ;  /* 0x3f80000039397421 */ /* 0x002fce0000010000 */
[----:B------:R-:W1:Y:S01]  /*8730*/  MUFU.RCP R93, R93 ;  /* 0x0000005d005d7308 */ /* 0x000e620000001000 */
[----:B------:R-:W-:Y:S01]  /*8740*/  FADD.FTZ R94, R94, 1 ;  /* 0x3f8000005e5e7421 */ /* 0x000fe20000010000 */
[----:B------:R-:W-:-:S06]  /*8750*/  FADD.FTZ R133, -R50, R133 ;  /* 0x0000008532857221 */ /* 0x000fcc0000010100 */
[----:B------:R-:W1:Y:S08]  /*8760*/  MUFU.RCP R57, R57 ;  /* 0x0000003900397308 */ /* 0x000e700000001000 */
[----:B------:R1:W1:Y:S01]  /*8770*/  MUFU.RCP R129, R94 ;  /* 0x0000005e00817308 */ /* 0x0002620000001000 */
[----:B0-----:R-:W-:Y:S01]  /*8780*/  FMUL.FTZ R0, R91, R92 ;  /* 0x0000005c5b007220 */ /* 0x001fe20000410000 */
[----:B------:R-:W-:Y:S01]  /*8790*/  FMUL.FTZ R133, R33, R133 ;  /* 0x0000008521857220 */ /* 0x000fe20000410000 */
[----:B------:R-:W-:Y:S01]  /*87a0*/  FMUL.FTZ R92, R52, -1.4426950216293334961 ;  /* 0xbfb8aa3b345c7820 */ /* 0x000fe20000410000 */
[----:B-1----:R-:W-:Y:S01]  /*87b0*/  FMUL.FTZ R128, R128, R93 ;  /* 0x0000005d80807220 */ /* 0x002fe20000410000 */
[----:B------:R-:W-:Y:S01]  /*87c0*/  FMUL.FTZ R93, R51, -1.4426950216293334961 ;  /* 0xbfb8aa3b335d7820 */ /* 0x000fe20000410000 */
[----:B------:R-:W-:Y:S01]  /*87d0*/  FFMA.FTZ R133, R53, R133, R54 ;  /* 0x0000008535857223 */ /* 0x000fe20000010036 */
[----:B------:R-:W-:Y:S01]  /*87e0*/  FMUL.FTZ R94, R56, -1.4426950216293334961 ;  /* 0xbfb8aa3b385e7820 */ /* 0x000fe20000410000 */
[----:B------:R-:W-:Y:S01]  /*87f0*/  FMUL.FTZ R127, R127, R57 ;  /* 0x000000397f7f7220 */ /* 0x000fe20000410000 */
[----:B------:R-:W0:Y:S01]  /*8800*/  MUFU.EX2 R92, R92 ;  /* 0x0000005c005c7308 */ /* 0x000e220000000800 */
[----:B------:R-:W-:Y:S01]  /*8810*/  FMUL.FTZ R57, R133, -1.4426950216293334961 ;  /* 0xbfb8aa3b85397820 */ /* 0x000fe20000410000 */
[----:B------:R-:W-:Y:S01]  /*8820*/  FMUL.FTZ R129, R90, R129 ;  /* 0x000000815a817220 */ /* 0x000fe20000410000 */
[----:B------:R-:W-:-:S05]  /*8830*/  FMUL.FTZ R90, R132, -1.4426950216293334961 ;  /* 0xbfb8aa3b845a7820 */ /* 0x000fca0000410000 */
[----:B------:R-:W1:Y:S01]  /*8840*/  MUFU.EX2 R93, R93 ;  /* 0x0000005d005d7308 */ /* 0x000e620000000800 */
[----:B------:R-:W-:-:S07]  /*8850*/  FMUL.FTZ R91, R130, -1.4426950216293334961 ;  /* 0xbfb8aa3b825b7820 */ /* 0x000fce0000410000 */
[----:B------:R-:W1:Y:S08]  /*8860*/  MUFU.EX2 R94, R94 ;  /* 0x0000005e005e7308 */ /* 0x000e700000000800 */
[----:B------:R-:W1:Y:S08]  /*8870*/  MUFU.EX2 R57, R57 ;  /* 0x0000003900397308 */ /* 0x000e700000000800 */
[----:B------:R-:W1:Y:S01]  /*8880*/  MUFU.EX2 R90, R90 ;  /* 0x0000005a005a7308 */ /* 0x000e620000000800 */
[----:B0-----:R-:W-:Y:S01]  /*8890*/  FADD.FTZ R92, R92, 1 ;  /* 0x3f8000005c5c7421 */ /* 0x001fe20000010000 */
[----:B-1----:R-:W-:-:S06]  /*88a0*/  FADD.FTZ R93, R93, 1 ;  /* 0x3f8000005d5d7421 */ /* 0x002fcc0000010000 */
[----:B------:R-:W0:Y:S01]  /*88b0*/  MUFU.EX2 R91, R91 ;  /* 0x0000005b005b7308 */ /* 0x000e220000000800 */
[----:B------:R-:W-:Y:S01]  /*88c0*/  FADD.FTZ R94, R94, 1 ;  /* 0x3f8000005e5e7421 */ /* 0x000fe20000010000 */
[----:B------:R-:W-:-:S06]  /*88d0*/  FADD.FTZ R57, R57, 1 ;  /* 0x3f80000039397421 */ /* 0x000fcc0000010000 */
[----:B------:R-:W1:Y:S01]  /*88e0*/  MUFU.RCP R135, R92 ;  /* 0x0000005c00877308 */ /* 0x000e620000001000 */
[----:B------:R-:W-:-:S07]  /*88f0*/  FADD.FTZ R90, R90, 1 ;  /* 0x3f8000005a5a7421 */ /* 0x000fce0000010000 */
[----:B------:R1:W-:Y:S01]  /*8900*/  MUFU.RCP R134, R93 ;  /* 0x0000005d00867308 */ /* 0x0003e20000001000 */
[----:B0-----:R-:W-:-:S07]  /*8910*/  FADD.FTZ R91, R91, 1 ;  /* 0x3f8000005b5b7421 */ /* 0x001fce0000010000 */
[----:B------:R0:W0:Y:S01]  /*8920*/  MUFU.RCP R131, R94 ;  /* 0x0000005e00837308 */ /* 0x0000220000001000 */
[----:B-1----:R-:W3:Y:S04]  /*8930*/  LDL.LU R93, [R1+0x38] ;  /* 0x00003800015d7983 */ /* 0x002ee80000300800 */
[----:B------:R-:W3:Y:S03]  /*8940*/  LDL.LU R95, [R1+0x3c] ;  /* 0x00003c00015f7983 */ /* 0x000ee60000300800 */
[----:B------:R-:W1:Y:S01]  /*8950*/  MUFU.RCP R57, R57 ;  /* 0x0000003900397308 */ /* 0x000e620000001000 */
[----:B0-----:R-:W3:Y:S04]  /*8960*/  LDL.LU R94, [R1+0x40] ;  /* 0x00004000015e7983 */ /* 0x001ee80000300800 */
[----:B------:R-:W3:Y:S03]  /*8970*/  LDL.LU R97, [R1+0x44] ;  /* 0x0000440001617983 */ /* 0x000ee60000300800 */
[----:B------:R-:W0:Y:S01]  /*8980*/  MUFU.RCP R90, R90 ;  /* 0x0000005a005a7308 */ /* 0x000e220000001000 */
[----:B------:R-:W3:Y:S01]  /*8990*/  LDL.LU R96, [R1+0x48] ;  /* 0x0000480001607983 */ /* 0x000ee20000300800 */
[----:B------:R-:W-:Y:S01]  /*89a0*/  FMUL.FTZ R135, R52, R135 ;  /* 0x0000008734877220 */ /* 0x000fe20000410000 */
[----:B------:R-:W-:-:S02]  /*89b0*/  LEA R52, P1, R32, UR14, 0x1 ;  /* 0x0000000e20347c11 */ /* 0x000fc4000f8208ff */
[----:B------:R-:W3:Y:S03]  /*89c0*/  LDL.LU R99, [R1+0x4c] ;  /* 0x00004c0001637983 */ /* 0x000ee60000300800 */
[----:B------:R-:W3:Y:S01]  /*89d0*/  MUFU.RCP R91, R91 ;  /* 0x0000005b005b7308 */ /* 0x000ee20000001000 */
[----:B------:R-:W3:Y:S01]  /*89e0*/  LDL.LU R98, [R1+0x50] ;  /* 0x0000500001627983 */ /* 0x000ee20000300800 */
[----:B------:R-:W-:Y:S01]  /*89f0*/  FMUL.FTZ R131, R56, R131 ;  /* 0x0000008338837220 */ /* 0x000fe20000410000 */
[----:B------:R-:W-:Y:S01]  /*8a00*/  FMUL.FTZ R134, R51, R134 ;  /* 0x0000008633867220 */ /* 0x000fe20000410000 */
[----:B-1----:R-:W-:Y:S01]  /*8a10*/  FMUL.FTZ R133, R133, R57 ;  /* 0x0000003985857220 */ /* 0x002fe20000410000 */
[----:B0-----:R-:W-:Y:S01]  /*8a20*/  FMUL.FTZ R132, R132, R90 ;  /* 0x0000005a84847220 */ /* 0x001fe20000410000 */
[----:B--2---:R-:W-:-:S05]  /*8a30*/  SHF.L.U32 R92, R111, 0x10, RZ ;  /* 0x000000106f5c7819 */ /* 0x004fca00000006ff */
[----:B------:R-:W-:Y:S01]  /*8a40*/  FADD.FTZ R92, -R50, R92 ;  /* 0x0000005c325c7221 */ /* 0x000fe20000010100 */
[----:B------:R-:W-:-:S03]  /*8a50*/  LEA R50, P2, R31, UR14, 0x1 ;  /* 0x0000000e1f327c11 */ /* 0x000fc6000f8408ff */
[----:B------:R-:W-:Y:S01]  /*8a60*/  FMUL.FTZ R92, R33, R92 ;  /* 0x0000005c215c7220 */ /* 0x000fe20000410000 */
[----:B----4-:R-:W-:-:S03]  /*8a70*/  LEA.HI.X R51, R31, UR15, R100, 0x1, P2 ;  /* 0x0000000f1f337c11 */ /* 0x010fc600090f0c64 */
[----:B------:R-:W-:Y:S01]  /*8a80*/  FFMA.FTZ R54, R53, R92, R54 ;  /* 0x0000005c35367223 */ /* 0x000fe20000010036 */
[----:B---3--:R-:W-:Y:S02]  /*8a90*/  LEA.HI.X R53, R32, UR15, R101, 0x1, P1 ;  /* 0x0000000f20357c11 */ /* 0x008fe400088f0c65 */
[----:B------:R-:W2:Y:S01]  /*8aa0*/  LDL.LU R101, [R1+0x54] ;  /* 0x0000540001657983 */ /* 0x000ea20000300800 */
[C---:B------:R-:W-:Y:S02]  /*8ab0*/  LEA R56, P1, R30.reuse, UR14, 0x1 ;  /* 0x0000000e1e387c11 */ /* 0x040fe4000f8208ff */
[C---:B------:R-:W-:Y:S01]  /*8ac0*/  LEA R32, P2, R29.reuse, UR14, 0x1 ;  /* 0x0000000e1d207c11 */ /* 0x040fe2000f8408ff */
[----:B------:R-:W3:Y:S01]  /*8ad0*/  LDL.LU R100, [R1+0x58] ;  /* 0x0000580001647983 */ /* 0x000ee20000300800 */
[----:B------:R-:W-:Y:S02]  /*8ae0*/  LEA.HI.X R57, R30, UR15, R103, 0x1, P1 ;  /* 0x0000000f1e397c11 */ /* 0x000fe400088f0c67 */
[----:B------:R-:W-:Y:S01]  /*8af0*/  LEA.HI.X R33, R29, UR15, R102, 0x1, P2 ;  /* 0x0000000f1d217c11 */ /* 0x000fe200090f0c66 */
[----:B------:R-:W4:Y:S01]  /*8b00*/  LDL.LU R103, [R1+0x5c] ;  /* 0x00005c0001677983 */ /* 0x000f220000300800 */
[----:B------:R-:W-:-:S03]  /*8b10*/  LEA R90, P1, R28, UR14, 0x1 ;  /* 0x0000000e1c5a7c11 */ /* 0x000fc6000f8208ff */
[----:B------:R-:W4:Y:S01]  /*8b20*/  LDL.LU R102, [R1+0x60] ;  /* 0x0000600001667983 */ /* 0x000f220000300800 */
[----:B------:R-:W-:Y:S01]  /*8b30*/  FMUL.FTZ R130, R130, R91 ;  /* 0x0000005b82827220 */ /* 0x000fe20000410000 */
[----:B------:R-:W-:Y:S02]  /*8b40*/  LEA.HI.X R91, R28, UR15, R104, 0x1, P1 ;  /* 0x0000000f1c5b7c11 */ /* 0x000fe400088f0c68 */
[----:B------:R-:W4:Y:S04]  /*8b50*/  LDL.LU R105, [R1+0x64] ;  /* 0x0000640001697983 */ /* 0x000f280000300800 */
[----:B------:R-:W4:Y:S04]  /*8b60*/  LDL.LU R104, [R1+0x68] ;  /* 0x0000680001687983 */ /* 0x000f280000300800 */
[----:B------:R-:W4:Y:S04]  /*8b70*/  LDL.LU R110, [R1+0x6c] ;  /* 0x00006c00016e7983 */ /* 0x000f280000300800 */
[----:B------:R-:W4:Y:S04]  /*8b80*/  LDL.LU R107, [R1+0x70] ;  /* 0x00007000016b7983 */ /* 0x000f280000300800 */
[----:B------:R-:W4:Y:S04]  /*8b90*/  LDL.LU R106, [R1+0x74] ;  /* 0x00007400016a7983 */ /* 0x000f280000300800 */
[----:B------:R-:W4:Y:S04]  /*8ba0*/  LDL.LU R109, [R1+0x84] ;  /* 0x00008400016d7983 */ /* 0x000f280000300800 */
[----:B------:R-:W4:Y:S04]  /*8bb0*/  LDL.LU R108, [R1+0x88] ;  /* 0x00008800016c7983 */ /* 0x000f280000300800 */
[----:B------:R-:W4:Y:S01]  /*8bc0*/  LDL.LU R114, [R1+0x8c] ;  /* 0x00008c0001727983 */ /* 0x000f220000300800 */
[----:B------:R-:W-:Y:S01]  /*8bd0*/  FMUL.FTZ R136, R113, -1.4426950216293334961 ;  /* 0xbfb8aa3b71887820 */ /* 0x000fe20000410000 */
[----:B------:R-:W-:-:S05]  /*8be0*/  LEA R30, P2, R27, UR14, 0x1 ;  /* 0x0000000e1b1e7c11 */ /* 0x000fca000f8408ff */
[----:B------:R-:W0:Y:S01]  /*8bf0*/  MUFU.EX2 R136, R136 ;  /* 0x0000008800887308 */ /* 0x000e220000000800 */
[----:B------:R-:W-:Y:S01]  /*8c00*/  LEA R92, P1, R26, UR14, 0x1 ;  /* 0x0000000e1a5c7c11 */ /* 0x000fe2000f8208ff */
[----:B0-----:R-:W-:-:S06]  /*8c10*/  FADD.FTZ R136, R136, 1 ;  /* 0x3f80000088887421 */ /* 0x001fcc0000010000 */
[----:B------:R-:W0:Y:S01]  /*8c20*/  MUFU.RCP R136, R136 ;  /* 0x0000008800887308 */ /* 0x000e220000001000 */
[----:B------:R-:W-:Y:S01]  /*8c30*/  F2FP.BF16.F32.PACK_AB R137, R115, R2 ;  /* 0x000000027389723e */ /* 0x000fe200000010ff */
[----:B0-----:R-:W-:Y:S02]  /*8c40*/  FMUL.FTZ R136, R113, R136 ;  /* 0x0000008871887220 */ /* 0x001fe40000410000 */
[----:B------:R-:W4:Y:S04]  /*8c50*/  LDL.LU R113, [R1+0x78] ;  /* 0x0000780001717983 */ /* 0x000f280000300800 */
        /* <DEDUP_REMOVED lines=8> */
[----:B------:R-:W-:-:S02]  /*8ce0*/  LEA.HI.X R31, R27, UR15, R93, 0x1, P2 ;  /* 0x0000000f1b1f7c11 */ /* 0x000fc400090f0c5d */
[C---:B------:R-:W-:Y:S02]  /*8cf0*/  LEA R28, P2, R25.reuse, UR14, 0x1 ;  /* 0x0000000e191c7c11 */ /* 0x040fe4000f8408ff */
[----:B------:R-:W-:Y:S02]  /*8d00*/  LEA.HI.X R93, R26, UR15, R95, 0x1, P1 ;  /* 0x0000000f1a5d7c11 */ /* 0x000fe400088f0c5f */
[----:B------:R-:W-:Y:S02]  /*8d10*/  LEA.HI.X R29, R25, UR15, R94, 0x1, P2 ;  /* 0x0000000f191d7c11 */ /* 0x000fe400090f0c5e */
[C---:B------:R-:W-:Y:S02]  /*8d20*/  LEA R94, P1, R24.reuse, UR14, 0x1 ;  /* 0x0000000e185e7c11 */ /* 0x040fe4000f8208ff */
[----:B------:R-:W-:Y:S02]  /*8d30*/  LEA R26, P2, R23, UR14, 0x1 ;  /* 0x0000000e171a7c11 */ /* 0x000fe4000f8408ff */
[----:B------:R-:W-:-:S02]  /*8d40*/  LEA.HI.X R95, R24, UR15, R97, 0x1, P1 ;  /* 0x0000000f185f7c11 */ /* 0x000fc400088f0c61 */
[----:B------:R-:W-:Y:S02]  /*8d50*/  LEA.HI.X R27, R23, UR15, R96, 0x1, P2 ;  /* 0x0000000f171b7c11 */ /* 0x000fe400090f0c60 */
[C---:B------:R-:W-:Y:S02]  /*8d60*/  LEA R96, P1, R22.reuse, UR14, 0x1 ;  /* 0x0000000e16607c11 */ /* 0x040fe4000f8208ff */
[C---:B------:R-:W-:Y:S02]  /*8d70*/  LEA R24, P2, R21.reuse, UR14, 0x1 ;  /* 0x0000000e15187c11 */ /* 0x040fe4000f8408ff */
[----:B------:R-:W-:Y:S02]  /*8d80*/  LEA.HI.X R97, R22, UR15, R99, 0x1, P1 ;  /* 0x0000000f16617c11 */ /* 0x000fe400088f0c63 */
[----:B------:R-:W-:Y:S02]  /*8d90*/  LEA.HI.X R25, R21, UR15, R98, 0x1, P2 ;  /* 0x0000000f15197c11 */ /* 0x000fe400090f0c62 */
[----:B------:R-:W-:-:S02]  /*8da0*/  LEA R98, P1, R20, UR14, 0x1 ;  /* 0x0000000e14627c11 */ /* 0x000fc4000f8208ff */
[C---:B------:R-:W-:Y:S02]  /*8db0*/  LEA R22, P2, R19.reuse, UR14, 0x1 ;  /* 0x0000000e13167c11 */ /* 0x040fe4000f8408ff */
[----:B--2---:R-:W-:Y:S02]  /*8dc0*/  LEA.HI.X R99, R20, UR15, R101, 0x1, P1 ;  /* 0x0000000f14637c11 */ /* 0x004fe400088f0c65 */
[----:B---3--:R-:W-:Y:S02]  /*8dd0*/  LEA.HI.X R23, R19, UR15, R100, 0x1, P2 ;  /* 0x0000000f13177c11 */ /* 0x008fe400090f0c64 */
[C---:B------:R-:W-:Y:S02]  /*8de0*/  LEA R100, P1, R18.reuse, UR14, 0x1 ;  /* 0x0000000e12647c11 */ /* 0x040fe4000f8208ff */
[----:B------:R-:W-:Y:S02]  /*8df0*/  LEA R20, P2, R17, UR14, 0x1 ;  /* 0x0000000e11147c11 */ /* 0x000fe4000f8408ff */
[----:B----4-:R-:W-:-:S02]  /*8e00*/  LEA.HI.X R101, R18, UR15, R103, 0x1, P1 ;  /* 0x0000000f12657c11 */ /* 0x010fc400088f0c67 */
[----:B------:R-:W-:Y:S02]  /*8e10*/  LEA.HI.X R21, R17, UR15, R102, 0x1, P2 ;  /* 0x0000000f11157c11 */ /* 0x000fe400090f0c66 */
[C---:B------:R-:W-:Y:S02]  /*8e20*/  LEA R102, P1, R16.reuse, UR14, 0x1 ;  /* 0x0000000e10667c11 */ /* 0x040fe4000f8208ff */
[C---:B------:R-:W-:Y:S02]  /*8e30*/  LEA R18, P2, R15.reuse, UR14, 0x1 ;  /* 0x0000000e0f127c11 */ /* 0x040fe4000f8408ff */
[----:B------:R-:W-:Y:S02]  /*8e40*/  LEA.HI.X R103, R16, UR15, R105, 0x1, P1 ;  /* 0x0000000f10677c11 */ /* 0x000fe400088f0c69 */
[----:B------:R-:W-:Y:S02]  /*8e50*/  LEA.HI.X R19, R15, UR15, R104, 0x1, P2 ;  /* 0x0000000f0f137c11 */ /* 0x000fe400090f0c68 */
[----:B------:R-:W-:-:S02]  /*8e60*/  LEA R104, P1, R14, UR14, 0x1 ;  /* 0x0000000e0e687c11 */ /* 0x000fc4000f8208ff */
[C---:B------:R-:W-:Y:S02]  /*8e70*/  LEA R16, P2, R13.reuse, UR14, 0x1 ;  /* 0x0000000e0d107c11 */ /* 0x040fe4000f8408ff */
[----:B------:R-:W-:Y:S02]  /*8e80*/  LEA.HI.X R105, R14, UR15, R110, 0x1, P1 ;  /* 0x0000000f0e697c11 */ /* 0x000fe400088f0c6e */
[C---:B------:R-:W-:Y:S02]  /*8e90*/  LEA R14, P1, R12.reuse, UR14, 0x1 ;  /* 0x0000000e0c0e7c11 */ /* 0x040fe4000f8208ff */
[----:B------:R-:W-:Y:S02]  /*8ea0*/  LEA.HI.X R17, R13, UR15, R107, 0x1, P2 ;  /* 0x0000000f0d117c11 */ /* 0x000fe400090f0c6b */
[----:B------:R-:W-:Y:S02]  /*8eb0*/  LEA.HI.X R15, R12, UR15, R106, 0x1, P1 ;  /* 0x0000000f0c0f7c11 */ /* 0x000fe400088f0c6a */
[----:B------:R-:W-:-:S02]  /*8ec0*/  LEA R106, P1, R11, UR14, 0x1 ;  /* 0x0000000e0b6a7c11 */ /* 0x000fc4000f8208ff */
[C---:B------:R-:W-:Y:S02]  /*8ed0*/  LEA R12, P2, R10.reuse, UR14, 0x1 ;  /* 0x0000000e0a0c7c11 */ /* 0x040fe4000f8408ff */
[----:B------:R-:W-:Y:S02]  /*8ee0*/  LEA.HI.X R107, R11, UR15, R109, 0x1, P1 ;  /* 0x0000000f0b6b7c11 */ /* 0x000fe400088f0c6d */
[----:B------:R-:W-:Y:S02]  /*8ef0*/  LEA.HI.X R13, R10, UR15, R108, 0x1, P2 ;  /* 0x0000000f0a0d7c11 */ /* 0x000fe400090f0c6c */
[----:B------:R-:W-:-:S04]  /*8f00*/  LEA R108, P1, R9, UR14, 0x1 ;  /* 0x0000000e096c7c11 */ /* 0x000fc8000f8208ff */
[----:B------:R-:W-:Y:S02]  /*8f10*/  LEA.HI.X R109, R9, UR15, R114, 0x1, P1 ;  /* 0x0000000f096d7c11 */ /* 0x000fe400088f0c72 */
[----:B------:R-:W2:Y:S04]  /*8f20*/  LDL.LU R114, [R1+0x94] ;  /* 0x0000940001727983 */ /* 0x000ea80000300800 */
[----:B------:R-:W3:Y:S04]  /*8f30*/  LDL.LU R140, [R1+0xa0] ;  /* 0x0000a000018c7983 */ /* 0x000ee80000300800 */
[----:B------:R-:W4:Y:S04]  /*8f40*/  LDL.LU R139, [R1+0x7c] ;  /* 0x00007c00018b7983 */ /* 0x000f280000300800 */
[----:B------:R-:W3:Y:S04]  /*8f50*/  LDL.LU R160, [R1+0xdc] ;  /* 0x0000dc0001a07983 */ /* 0x000ee80000300800 */
[----:B------:R-:W3:Y:S04]  /*8f60*/  LDL.LU R161, [R1+0xe4] ;  /* 0x0000e40001a17983 */ /* 0x000ee80000300800 */
[----:B------:R-:W3:Y:S04]  /*8f70*/  LDL.LU R162, [R1+0xd0] ;  /* 0x0000d00001a27983 */ /* 0x000ee80000300800 */
[----:B------:R-:W3:Y:S04]  /*8f80*/  LDL.LU R163, [R1+0xd8] ;  /* 0x0000d80001a37983 */ /* 0x000ee80000300800 */
[----:B------:R-:W3:Y:S04]  /*8f90*/  LDL.LU R164, [R1+0xc0] ;  /* 0x0000c00001a47983 */ /* 0x000ee80000300800 */
[----:B------:R-:W3:Y:S01]  /*8fa0*/  LDL.LU R165, [R1+0xcc] ;  /* 0x0000cc0001a57983 */ /* 0x000ee20000300800 */
[----:B------:R-:W-:-:S06]  /*8fb0*/  FMUL.FTZ R110, R54, -1.4426950216293334961 ;  /* 0xbfb8aa3b366e7820 */ /* 0x000fcc0000410000 */
[----:B------:R-:W0:Y:S01]  /*8fc0*/  MUFU.EX2 R110, R110 ;  /* 0x0000006e006e7308 */ /* 0x000e220000000800 */
[----:B------:R-:W-:-:S04]  /*8fd0*/  LEA R10, P2, R8, UR14, 0x1 ;  /* 0x0000000e080a7c11 */ /* 0x000fc8000f8408ff */
[----:B------:R-:W-:Y:S02]  /*8fe0*/  LEA.HI.X R11, R8, UR15, R113, 0x1, P2 ;  /* 0x0000000f080b7c11 */ /* 0x000fe400090f0c71 */
[----:B------:R-:W-:Y:S01]  /*8ff0*/  LEA R8, P1, R7, UR14, 0x1 ;  /* 0x0000000e07087c11 */ /* 0x000fe2000f8208ff */
[----:B0-----:R-:W-:-:S03]  /*9000*/  FADD.FTZ R138, R110, 1 ;  /* 0x3f8000006e8a7421 */ /* 0x001fc60000010000 */
[----:B------:R-:W-:Y:S02]  /*9010*/  LEA.HI.X R9, R7, UR15, R111, 0x1, P1 ;  /* 0x0000000f07097c11 */ /* 0x000fe400088f0c6f */
[C---:B------:R-:W-:Y:S01]  /*9020*/  LEA R110, P1, R6.reuse, UR14, 0x1 ;  /* 0x0000000e066e7c11 */ /* 0x040fe2000f8208ff */
[----:B------:R-:W0:Y:S03]  /*9030*/  MUFU.RCP R138, R138 ;  /* 0x0000008a008a7308 */ /* 0x000e260000001000 */
[----:B------:R-:W-:Y:S02]  /*9040*/  LEA.HI.X R111, R6, UR15, R112, 0x1, P1 ;  /* 0x0000000f066f7c11 */ /* 0x000fe400088f0c70 */
[----:B------:R-:W-:Y:S02]  /*9050*/  LEA R6, P2, R4, UR14, 0x1 ;  /* 0x0000000e04067c11 */ /* 0x000fe4000f8408ff */
[C---:B------:R-:W-:Y:S01]  /*9060*/  LEA R112, P1, R5.reuse, UR14, 0x1 ;  /* 0x0000000e05707c11 */ /* 0x040fe2000f8208ff */
[----:B------:R1:W-:Y:S03]  /*9070*/  STG.E.U16 desc[UR12][R52.64], R137 ;  /* 0x0000008934007986 */ /* 0x0003e6000c10150c */
[----:B------:R-:W-:Y:S01]  /*9080*/  LEA.HI.X R113, R5, UR15, R115, 0x1, P1 ;  /* 0x0000000f05717c11 */ /* 0x000fe200088f0c73 */
[----:B0-----:R-:W-:Y:S01]  /*9090*/  FMUL.FTZ R138, R54, R138 ;  /* 0x0000008a368a7220 */ /* 0x001fe20000410000 */
[----:B------:R-:W-:-:S05]  /*90a0*/  PRMT R54, R137, 0x7632, R54 ;  /* 0x0000763289367816 */ /* 0x000fca0000000036 */
[----:B------:R-:W-:Y:S01]  /*90b0*/  STG.E.U16 desc[UR12][R52.64+0x2], R54 ;  /* 0x0000023634007986 */ /* 0x000fe2000c10150c */
[----:B--2---:R-:W-:Y:S02]  /*90c0*/  LEA.HI.X R7, R4, UR15, R114, 0x1, P2 ;  /* 0x0000000f04077c11 */ /* 0x004fe400090f0c72 */
[C---:B------:R-:W-:Y:S02]  /*90d0*/  LEA R114, P2, R2.reuse, UR14, 0x1 ;  /* 0x0000000e02727c11 */ /* 0x040fe4000f8408ff */
[C---:B------:R-:W-:Y:S02]  /*90e0*/  LEA R4, P1, R3.reuse, UR14, 0x1 ;  /* 0x0000000e03047c11 */ /* 0x040fe4000f8208ff */
[----:B----4-:R-:W-:Y:S02]  /*90f0*/  LEA.HI.X R115, R2, UR15, R139, 0x1, P2 ;  /* 0x0000000f02737c11 */ /* 0x010fe400090f0c8b */
[----:B---3--:R-:W-:Y:S01]  /*9100*/  LEA.HI.X R5, R3, UR15, R140, 0x1, P1 ;  /* 0x0000000f03057c11 */ /* 0x008fe200088f0c8c */
[----:B------:R-:W2:Y:S01]  /*9110*/  LDL.LU R139, [R1+0xb0] ;  /* 0x0000b000018b7983 */ /* 0x000ea20000300800 */
[----:B------:R-:W-:Y:S01]  /*9120*/  F2FP.BF16.F32.PACK_AB R2, R156, R157 ;  /* 0x0000009d9c02723e */ /* 0x000fe200000010ff */
[----:B------:R-:W-:-:S02]  /*9130*/  UIADD3 UR10, UP0, UR10, 0x9, URZ ;  /* 0x000000090a0a7890 */ /* 0x000fc4000ff1e03f */
[----:B------:R-:W2:Y:S01]  /*9140*/  LDL.LU R140, [R1+0xbc] ;  /* 0x0000bc00018c7983 */ /* 0x000ea20000300800 */
[----:B-1----:R-:W-:Y:S01]  /*9150*/  PRMT R137, R2, 0x7632, R137 ;  /* 0x0000763202897816 */ /* 0x002fe20000000089 */
[----:B------:R-:W-:Y:S02]  /*9160*/  ULDC.64 UR14, c[0x0][0x238] ;  /* 0x00008e00000e7ab9 */ /* 0x000fe40000000a00 */
[----:B------:R-:W3:Y:S01]  /*9170*/  LDL.LU R156, [R1+0xa4] ;  /* 0x0000a400019c7983 */ /* 0x000ee20000300800 */
[----:B------:R-:W-:-:S03]  /*9180*/  F2FP.BF16.F32.PACK_AB R3, R158, R159 ;  /* 0x0000009f9e03723e */ /* 0x000fc600000010ff */
[----:B------:R-:W3:Y:S04]  /*9190*/  LDL.LU R157, [R1+0xac] ;  /* 0x0000ac00019d7983 */ /* 0x000ee80000300800 */
[----:B------:R0:W-:Y:S04]  /*91a0*/  STG.E.U16 desc[UR12][R52.64+0x4], R2 ;  /* 0x0000040234007986 */ /* 0x0001e8000c10150c */
[----:B------:R-:W4:Y:S04]  /*91b0*/  LDL.LU R158, [R1+0x90] ;  /* 0x00009000019e7983 */ /* 0x000f280000300800 */
[----:B------:R-:W4:Y:S01]  /*91c0*/  LDL.LU R159, [R1+0xa8] ;  /* 0x0000a800019f7983 */ /* 0x000f220000300800 */
[----:B0-----:R-:W-:-:S03]  /*91d0*/  F2FP.BF16.F32.PACK_AB R2, R160, R161 ;  /* 0x000000a1a002723e */ /* 0x001fc600000010ff */
[----:B------:R0:W-:Y:S04]  /*91e0*/  STG.E.U16 desc[UR12][R52.64+0x6], R137 ;  /* 0x0000068934007986 */ /* 0x0001e8000c10150c */
[----:B------:R-:W4:Y:S04]  /*91f0*/  LDL.LU R160, [R1+0x1c] ;  /* 0x00001c0001a07983 */ /* 0x000f280000300800 */
[----:B------:R-:W4:Y:S01]  /*9200*/  LDL.LU R161, [R1+0x20] ;  /* 0x0000200001a17983 */ /* 0x000f220000300800 */
[----:B0-----:R-:W-:-:S03]  /*9210*/  PRMT R52, R3, 0x7632, R52 ;  /* 0x0000763203347816 */ /* 0x001fc60000000034 */
[----:B------:R0:W-:Y:S01]  /*9220*/  STG.E.U16 desc[UR12][R50.64], R3 ;  /* 0x0000000332007986 */ /* 0x0001e2000c10150c */
[----:B------:R-:W-:-:S03]  /*9230*/  PRMT R53, R2, 0x7632, R53 ;  /* 0x0000763202357816 */ /* 0x000fc60000000035 */
[----:B------:R1:W-:Y:S01]  /*9240*/  STG.E.U16 desc[UR12][R50.64+0x4], R2 ;  /* 0x0000040232007986 */ /* 0x0003e2000c10150c */
[----:B0-----:R-:W-:-:S03]  /*9250*/  F2FP.BF16.F32.PACK_AB R3, R162, R163 ;  /* 0x000000a3a203723e */ /* 0x001fc600000010ff */
[----:B------:R-:W4:Y:S01]  /*9260*/  LDL.LU R162, [R1+0x14] ;  /* 0x0000140001a27983 */ /* 0x000f220000300800 */
[----:B-1----:R-:W-:-:S03]  /*9270*/  F2FP.BF16.F32.PACK_AB R2, R164, R165 ;  /* 0x000000a5a402723e */ /* 0x002fc600000010ff */
[----:B------:R-:W4:Y:S04]  /*9280*/  LDL.LU R163, [R1+0x18] ;  /* 0x0000180001a37983 */ /* 0x000f280000300800 */
[----:B------:R-:W4:Y:S04]  /*9290*/  LDL.LU R164, [R1+0xc] ;  /* 0x00000c0001a47983 */ /* 0x000f280000300800 */
[----:B------:R-:W4:Y:S04]  /*92a0*/  LDL.LU R165, [R1+0x10] ;  /* 0x0000100001a57983 */ /* 0x000f280000300800 */
[----:B------:R-:W-:Y:S04]  /*92b0*/  STG.E.U16 desc[UR12][R50.64+0x2], R52 ;  /* 0x0000023432007986 */ /* 0x000fe8000c10150c */
[----:B------:R0:W-:Y:S04]  /*92c0*/  STG.E.U16 desc[UR12][R50.64+0x6], R53 ;  /* 0x0000063532007986 */ /* 0x0001e8000c10150c */
[----:B------:R2:W-:Y:S04]  /*92d0*/  STG.E.U16 desc[UR12][R56.64], R3 ;  /* 0x0000000338007986 */ /* 0x0005e8000c10150c */
[----:B------:R-:W-:Y:S01]  /*92e0*/  STG.E.U16 desc[UR12][R56.64+0x4], R2 ;  /* 0x0000040238007986 */ /* 0x000fe2000c10150c */
[----:B0-----:R-:W-:-:S03]  /*92f0*/  PRMT R50, R3, 0x7632, R50 ;  /* 0x0000763203327816 */ /* 0x001fc60000000032 */
[----:B------:R-:W4:Y:S01]  /*9300*/  LDL.LU R137, [R1+0x4] ;  /* 0x0000040001897983 */ /* 0x000f220000300800 */
[----:B------:R-:W-:-:S03]  /*9310*/  PRMT R51, R2, 0x7632, R51 ;  /* 0x0000763202337816 */ /* 0x000fc60000000033 */
[----:B------:R-:W-:Y:S04]  /*9320*/  STG.E.U16 desc[UR12][R56.64+0x2], R50 ;  /* 0x0000023238007986 */ /* 0x000fe8000c10150c */
[----:B------:R0:W-:Y:S01]  /*9330*/  STG.E.U16 desc[UR12][R56.64+0x6], R51 ;  /* 0x0000063338007986 */ /* 0x0001e2000c10150c */
[----:B--2---:R-:W-:-:S03]  /*9340*/  F2FP.BF16.F32.PACK_AB R3, R139, R140 ;  /* 0x0000008c8b03723e */ /* 0x004fc600000010ff */
[----:B------:R-:W2:Y:S01]  /*9350*/  LDL.LU R139, [R1+0x8] ;  /* 0x00000800018b7983 */ /* 0x000ea20000300800 */
[----:B0-----:R-:W-:Y:S02]  /*9360*/  PRMT R51, R3, 0x7632, R51 ;  /* 0x0000763203337816 */ /* 0x001fe40000000033 */
[----:B---3--:R-:W-:Y:S01]  /*9370*/  F2FP.BF16.F32.PACK_AB R2, R156, R157 ;  /* 0x0000009d9c02723e */ /* 0x008fe200000010ff */
[----:B------:R4:W-:Y:S03]  /*9380*/  STG.E.U16 desc[UR12][R32.64], R3 ;  /* 0x0000000320007986 */ /* 0x0009e6000c10150c */
[----:B------:R-:W-:Y:S01]  /*9390*/  PRMT R50, R2, 0x7632, R50 ;  /* 0x0000763202327816 */ /* 0x000fe20000000032 */
[----:B------:R-:W3:Y:S04]  /*93a0*/  LDL.LU R140, [R1] ;  /* 0x00000000018c7983 */ /* 0x000ee80000300800 */
[----:B------:R-:W3:Y:S01]  /*93b0*/  LDL.LU R156, [R1+0x158] ;  /* 0x00015800019c7983 */ /* 0x000ee20000300800 */
[----:B----4-:R-:W-:-:S03]  /*93c0*/  F2FP.BF16.F32.PACK_AB R3, R158, R159 ;  /* 0x0000009f9e03723e */ /* 0x010fc600000010ff */
[----:B------:R0:W-:Y:S04]  /*93d0*/  STG.E.U16 desc[UR12][R32.64+0x4], R2 ;  /* 0x0000040220007986 */ /* 0x0001e8000c10150c */
[----:B------:R-:W4:Y:S04]  /*93e0*/  LDL.LU R157, [R1+0x154] ;  /* 0x00015400019d7983 */ /* 0x000f280000300800 */
[----:B------:R-:W4:Y:S01]  /*93f0*/  LDL.LU R158, [R1+0x150] ;  /* 0x00015000019e7983 */ /* 0x000f220000300800 */
[----:B0-----:R-:W-:-:S03]  /*9400*/  F2FP.BF16.F32.PACK_AB R2, R160, R161 ;  /* 0x000000a1a002723e */ /* 0x001fc600000010ff */
[----:B------:R-:W4:Y:S04]  /*9410*/  LDL.LU R159, [R1+0x14c] ;  /* 0x00014c00019f7983 */ /* 0x000f280000300800 */
[----:B------:R-:W-:Y:S04]  /*9420*/  STG.E.U16 desc[UR12][R32.64+0x2], R51 ;  /* 0x0000023320007986 */ /* 0x000fe8000c10150c */
[----:B------:R0:W-:Y:S04]  /*9430*/  STG.E.U16 desc[UR12][R32.64+0x6], R50 ;  /* 0x0000063220007986 */ /* 0x0001e8000c10150c */
[----:B------:R-:W4:Y:S04]  /*9440*/  LDL.LU R160, [R1+0x148] ;  /* 0x0001480001a07983 */ /* 0x000f280000300800 */
[----:B------:R1:W-:Y:S01]  /*9450*/  STG.E.U16 desc[UR12][R90.64], R3 ;  /* 0x000000035a007986 */ /* 0x0003e2000c10150c */
[----:B0-----:R-:W-:-:S03]  /*9460*/  PRMT R32, R3, 0x7632, R32 ;  /* 0x0000763203207816 */ /* 0x001fc60000000020 */
[----:B------:R-:W4:Y:S01]  /*9470*/  LDL.LU R161, [R1+0x144] ;  /* 0x0001440001a17983 */ /* 0x000f220000300800 */
[----:B------:R-:W-:-:S03]  /*9480*/  PRMT R33, R2, 0x7632, R33 ;  /* 0x0000763202217816 */ /* 0x000fc60000000021 */
[----:B------:R0:W-:Y:S01]  /*9490*/  STG.E.U16 desc[UR12][R90.64+0x4], R2 ;  /* 0x000004025a007986 */ /* 0x0001e2000c10150c */
[----:B-1----:R-:W-:-:S03]  /*94a0*/  F2FP.BF16.F32.PACK_AB R3, R162, R163 ;  /* 0x000000a3a203723e */ /* 0x002fc600000010ff */
[----:B------:R-:W4:Y:S04]  /*94b0*/  LDL.LU R162, [R1+0x140] ;  /* 0x0001400001a27983 */ /* 0x000f280000300800 */
[----:B------:R-:W4:Y:S01]  /*94c0*/  LDL.LU R163, [R1+0x13c] ;  /* 0x00013c0001a37983 */ /* 0x000f220000300800 */
[----:B0-----:R-:W-:-:S03]  /*94d0*/  F2FP.BF16.F32.PACK_AB R2, R164, R165 ;  /* 0x000000a5a402723e */ /* 0x001fc600000010ff */
[----:B------:R-:W4:Y:S04]  /*94e0*/  LDL.LU R164, [R1+0x138] ;  /* 0x0001380001a47983 */ /* 0x000f280000300800 */
[----:B------:R-:W4:Y:S04]  /*94f0*/  LDL.LU R165, [R1+0x134] ;  /* 0x0001340001a57983 */ /* 0x000f280000300800 */
[----:B------:R0:W-:Y:S04]  /*9500*/  STG.E.U16 desc[UR12][R90.64+0x2], R32 ;  /* 0x000002205a007986 */ /* 0x0001e8000c10150c */
[----:B------:R1:W-:Y:S04]  /*9510*/  STG.E.U16 desc[UR12][R90.64+0x6], R33 ;  /* 0x000006215a007986 */ /* 0x0003e8000c10150c */
[----:B------:R2:W-:Y:S01]  /*9520*/  STG.E.U16 desc[UR12][R30.64], R3 ;  /* 0x000000031e007986 */ /* 0x0005e2000c10150c */
[----:B0-----:R-:W-:-:S02]  /*9530*/  PRMT R32, R3, 0x7632, R32 ;  /* 0x0000763203207816 */ /* 0x001fc40000000020 */
[----:B-1----:R-:W-:-:S03]  /*9540*/  PRMT R33, R2, 0x7632, R33 ;  /* 0x0000763202217816 */ /* 0x002fc60000000021 */
[----:B------:R-:W-:Y:S04]  /*9550*/  STG.E.U16 desc[UR12][R30.64+0x2], R32 ;  /* 0x000002201e007986 */ /* 0x000fe8000c10150c */
[----:B------:R-:W-:Y:S04]  /*9560*/  STG.E.U16 desc[UR12][R30.64+0x4], R2 ;  /* 0x000004021e007986 */ /* 0x000fe8000c10150c */
[----:B------:R0:W-:Y:S01]  /*9570*/  STG.E.U16 desc[UR12][R30.64+0x6], R33 ;  /* 0x000006211e007986 */ /* 0x0001e2000c10150c */
[----:B------:R-:W-:Y:S02]  /*9580*/  F2FP.BF16.F32.PACK_AB R153, R153, R154 ;  /* 0x0000009a9999723e */ /* 0x000fe400000010ff */
[----:B------:R-:W-:-:S02]  /*9590*/  F2FP.BF16.F32.PACK_AB R151, R151, R152 ;  /* 0x000000989797723e */ /* 0x000fc400000010ff */
[----:B------:R-:W-:Y:S02]  /*95a0*/  F2FP.BF16.F32.PACK_AB R149, R149, R150 ;  /* 0x000000969595723e */ /* 0x000fe400000010ff */
[----:B------:R-:W-:Y:S02]  /*95b0*/  F2FP.BF16.F32.PACK_AB R147, R147, R148 ;  /* 0x000000949393723e */ /* 0x000fe400000010ff */
[----:B------:R-:W-:Y:S02]  /*95c0*/  F2FP.BF16.F32.PACK_AB R145, R145, R146 ;  /* 0x000000929191723e */ /* 0x000fe400000010ff */
[----:B------:R-:W-:Y:S02]  /*95d0*/  F2FP.BF16.F32.PACK_AB R143, R143, R144 ;  /* 0x000000908f8f723e */ /* 0x000fe400000010ff */
        /* <DEDUP_REMOVED lines=11> */
[----:B------:R-:W-:Y:S02]  /*9690*/  PRMT R51, R85, 0x7632, R51 ;  /* 0x0000763255337816 */ /* 0x000fe40000000033 */
[----:B------:R-:W-:Y:S02]  /*96a0*/  F2FP.BF16.F32.PACK_AB R37, R75, R37 ;  /* 0x000000254b25723e */ /* 0x000fe400000010ff */
[----:B------:R-:W-:-:S02]  /*96b0*/  F2FP.BF16.F32.PACK_AB R70, R73, R70 ;  /* 0x000000464946723e */ /* 0x000fc400000010ff */
[----:B------:R-:W-:Y:S02]  /*96c0*/  F2FP.BF16.F32.PACK_AB R38, R39, R38 ;  /* 0x000000262726723e */ /* 0x000fe400000010ff */
[----:B------:R-:W-:Y:S02]  /*96d0*/  F2FP.BF16.F32.PACK_AB R40, R69, R40 ;  /* 0x000000284528723e */ /* 0x000fe400000010ff */
[----:B------:R-:W-:Y:S02]  /*96e0*/  PRMT R52, R37, 0x7632, R52 ;  /* 0x0000763225347816 */ /* 0x000fe40000000034 */
        /* <DEDUP_REMOVED lines=20> */
[----:B------:R-:W-:-:S02]  /*9830*/  PRMT R56, R124, 0x7632, R56 ;  /* 0x000076327c387816 */ /* 0x000fc40000000038 */
[----:B------:R-:W-:Y:S02]  /*9840*/  F2FP.BF16.F32.PACK_AB R130, R131, R130 ;  /* 0x000000828382723e */ /* 0x000fe400000010ff */
[----:B------:R-:W-:Y:S02]  /*9850*/  F2FP.BF16.F32.PACK_AB R132, R133, R132 ;  /* 0x000000848584723e */ /* 0x000fe400000010ff */
[----:B------:R-:W-:Y:S02]  /*9860*/  F2FP.BF16.F32.PACK_AB R134, R135, R134 ;  /* 0x000000868786723e */ /* 0x000fe400000010ff */
[----:B------:R-:W-:Y:S01]  /*9870*/  F2FP.BF16.F32.PACK_AB R136, R138, R136 ;  /* 0x000000888a88723e */ /* 0x000fe200000010ff */
[----:B------:R-:W-:Y:S01]  /*9880*/  UIADD3.X UR5, URZ, UR5, URZ, UP0, !UPT ;  /* 0x000000053f057290 */ /* 0x000fe200087fe43f */
[----:B------:R-:W-:Y:S01]  /*9890*/  PRMT R57, R134, 0x7632, R57 ;  /* 0x0000763286397816 */ /* 0x000fe20000000039 */
[----:B------:R-:W-:-:S04]  /*98a0*/  UISETP.GE.U32.AND UP0, UPT, UR10, UR14, UPT ;  /* 0x0000000e0a00728c */ /* 0x000fc8000bf06070 */
[----:B------:R-:W-:Y:S01]  /*98b0*/  UISETP.GE.AND.EX UP0, UPT, UR5, UR15, UPT, UP0 ;  /* 0x0000000f0500728c */ /* 0x000fe2000bf06300 */
[----:B--2---:R-:W-:-:S04]  /*98c0*/  F2FP.BF16.F32.PACK_AB R3, R137, R139 ;  /* 0x0000008b8903723e */ /* 0x004fc800000010ff */
[----:B0-----:R-:W-:Y:S01]  /*98d0*/  PRMT R31, R3, 0x7632, R31 ;  /* 0x00007632031f7816 */ /* 0x001fe2000000001f */
[----:B------:R0:W-:Y:S04]  /*98e0*/  STG.E.U16 desc[UR12][R92.64], R3 ;  /* 0x000000035c007986 */ /* 0x0001e8000c10150c */
[----:B------:R-:W-:Y:S01]  /*98f0*/  STG.E.U16 desc[UR12][R92.64+0x2], R31 ;  /* 0x0000021f5c007986 */ /* 0x000fe2000c10150c */
[----:B---3--:R-:W-:Y:S02]  /*9900*/  F2FP.BF16.F32.PACK_AB R155, R155, R156 ;  /* 0x0000009c9b9b723e */ /* 0x008fe400000010ff */
[----:B----4-:R-:W-:-:S04]  /*9910*/  F2FP.BF16.F32.PACK_AB R157, R157, R158 ;  /* 0x0000009e9d9d723e */ /* 0x010fc800000010ff */
[----:B------:R-:W-:Y:S02]  /*9920*/  PRMT R30, R157, 0x7632, R30 ;  /* 0x000076329d1e7816 */ /* 0x000fe4000000001e */
[----:B------:R-:W-:Y:S02]  /*9930*/  F2FP.BF16.F32.PACK_AB R159, R159, R160 ;  /* 0x000000a09f9f723e */ /* 0x000fe400000010ff */
[----:B------:R-:W-:-:S04]  /*9940*/  F2FP.BF16.F32.PACK_AB R161, R161, R162 ;  /* 0x000000a2a1a1723e */ /* 0x000fc800000010ff */
[----:B0-----:R-:W-:Y:S02]  /*9950*/  PRMT R3, R161, 0x7632, R3 ;  /* 0x00007632a1037816 */ /* 0x001fe40000000003 */
[----:B------:R-:W-:Y:S02]  /*9960*/  F2FP.BF16.F32.PACK_AB R163, R163, R164 ;  /* 0x000000a4a3a3723e */ /* 0x000fe400000010ff */
[----:B------:R-:W-:Y:S02]  /*9970*/  F2FP.BF16.F32.PACK_AB R165, R165, R140 ;  /* 0x0000008ca5a5723e */ /* 0x000fe400000010ff */
[----:B------:R-:W-:Y:S02]  /*9980*/  PRMT R2, R163, 0x7632, R2 ;  /* 0x00007632a3027816 */ /* 0x000fe40000000002 */
[----:B------:R-:W-:Y:S01]  /*9990*/  PRMT R50, R165, 0x7632, R50 ;  /* 0x00007632a5327816 */ /* 0x000fe20000000032 */
[----:B------:R-:W-:Y:S04]  /*99a0*/  STG.E.U16 desc[UR12][R92.64+0x4], R165 ;  /* 0x000004a55c007986 */ /* 0x000fe8000c10150c */
[----:B------:R-:W-:Y:S04]  /*99b0*/  STG.E.U16 desc[UR12][R92.64+0x6], R50 ;  /* 0x000006325c007986 */ /* 0x000fe8000c10150c */
[----:B------:R-:W-:Y:S04]  /*99c0*/  STG.E.U16 desc[UR12][R28.64], R163 ;  /* 0x000000a31c007986 */ /* 0x000fe8000c10150c */
[----:B------:R0:W-:Y:S04]  /*99d0*/  STG.E.U16 desc[UR12][R28.64+0x2], R2 ;  /* 0x000002021c007986 */ /* 0x0001e8000c10150c */
[----:B------:R-:W-:Y:S04]  /*99e0*/  STG.E.U16 desc[UR12][R28.64+0x4], R161 ;  /* 0x000004a11c007986 */ /* 0x000fe8000c10150c */
[----:B------:R1:W-:Y:S01]  /*99f0*/  STG.E.U16 desc[UR12][R28.64+0x6], R3 ;  /* 0x000006031c007986 */ /* 0x0003e2000c10150c */
[----:B0-----:R-:W-:-:S03]  /*9a00*/  PRMT R2, R155, 0x7632, R2 ;  /* 0x000076329b027816 */ /* 0x001fc60000000002 */
[----:B------:R-:W-:Y:S01]  /*9a10*/  STG.E.U16 desc[UR12][R94.64], R159 ;  /* 0x0000009f5e007986 */ /* 0x000fe2000c10150c */
[----:B-1----:R-:W-:Y:S02]  /*9a20*/  PRMT R29, R159, 0x7632, R29 ;  /* 0x000076329f1d7816 */ /* 0x002fe4000000001d */
[----:B------:R-:W-:Y:S01]  /*9a30*/  PRMT R3, R153, 0x7632, R3 ;  /* 0x0000763299037816 */ /* 0x000fe20000000003 */
[----:B------:R-:W-:Y:S01]  /*9a40*/  STG.E.U16 desc[UR12][R94.64+0x4], R157 ;  /* 0x0000049d5e007986 */ /* 0x000fe2000c10150c */
[----:B------:R-:W-:-:S03]  /*9a50*/  PRMT R28, R149, 0x7632, R28 ;  /* 0x00007632951c7816 */ /* 0x000fc6000000001c */
        /* <DEDUP_REMOVED lines=34> */
[----:B------:R-:W-:Y:S04]  /*9c80*/  STG.E.U16 desc[UR12][R100.64+0x2], R50 ;  /* 0x0000023264007986 */ /* 0x000fe8000c10150c */
        /* <DEDUP_REMOVED lines=28> */
[----:B------:R1:W-:Y:S04]  /*9e50*/  STG.E.U16 desc[UR12][R16.64+0x6], R3 ;  /* 0x0000060310007986 */ /* 0x0003e8000c10150c */
[----:B------:R-:W-:Y:S01]  /*9e60*/  STG.E.U16 desc[UR12][R14.64], R41 ;  /* 0x000000290e007986 */ /* 0x000fe2000c10150c */
[----:B0-----:R-:W-:-:S02]  /*9e70*/  PRMT R2, R43, 0x7632, R2 ;  /* 0x000076322b027816 */ /* 0x001fc40000000002 */
[----:B-1----:R-:W-:Y:S01]  /*9e80*/  PRMT R17, R41, 0x7632, R17 ;  /* 0x0000763229117816 */ /* 0x002fe20000000011 */
[----:B------:R-:W-:Y:S01]  /*9e90*/  STG.E.U16 desc[UR12][R14.64+0x4], R42 ;  /* 0x0000042a0e007986 */ /* 0x000fe2000c10150c */
[----:B------:R-:W-:-:S03]  /*9ea0*/  PRMT R3, R45, 0x7632, R3 ;  /* 0x000076322d037816 */ /* 0x000fc60000000003 */
[----:B------:R-:W-:Y:S04]  /*9eb0*/  STG.E.U16 desc[UR12][R14.64+0x2], R17 ;  /* 0x000002110e007986 */ /* 0x000fe8000c10150c */
[----:B------:R0:W-:Y:S04]  /*9ec0*/  STG.E.U16 desc[UR12][R14.64+0x6], R18 ;  /* 0x000006120e007986 */ /* 0x0001e8000c10150c */
[----:B------:R-:W-:Y:S04]  /*9ed0*/  STG.E.U16 desc[UR12][R106.64], R66 ;  /* 0x000000426a007986 */ /* 0x000fe8000c10150c */
[----:B------:R-:W-:Y:S01]  /*9ee0*/  STG.E.U16 desc[UR12][R106.64+0x2], R53 ;  /* 0x000002356a007986 */ /* 0x000fe2000c10150c */
[----:B0-----:R-:W-:-:S03]  /*9ef0*/  PRMT R14, R46, 0x7632, R14 ;  /* 0x000076322e0e7816 */ /* 0x001fc6000000000e */
[----:B------:R-:W-:Y:S04]  /*9f00*/  STG.E.U16 desc[UR12][R106.64+0x4], R43 ;  /* 0x0000042b6a007986 */ /* 0x000fe8000c10150c */
[----:B------:R0:W-:Y:S04]  /*9f10*/  STG.E.U16 desc[UR12][R106.64+0x6], R2 ;  /* 0x000006026a007986 */ /* 0x0001e8000c10150c */
[----:B------:R-:W-:Y:S04]  /*9f20*/  STG.E.U16 desc[UR12][R12.64], R45 ;  /* 0x0000002d0c007986 */ /* 0x000fe8000c10150c */
[----:B------:R1:W-:Y:S04]  /*9f30*/  STG.E.U16 desc[UR12][R12.64+0x2], R3 ;  /* 0x000002030c007986 */ /* 0x0003e8000c10150c */
[----:B------:R-:W-:Y:S01]  /*9f40*/  STG.E.U16 desc[UR12][R12.64+0x4], R46 ;  /* 0x0000042e0c007986 */ /* 0x000fe2000c10150c */
[----:B0-----:R-:W-:-:S03]  /*9f50*/  PRMT R2, R63, 0x7632, R2 ;  /* 0x000076323f027816 */ /* 0x001fc60000000002 */
[----:B------:R0:W-:Y:S01]  /*9f60*/  STG.E.U16 desc[UR12][R12.64+0x6], R14 ;  /* 0x0000060e0c007986 */ /* 0x0001e2000c10150c */
[----:B-1----:R-:W-:-:S03]  /*9f70*/  PRMT R3, R58, 0x7632, R3 ;  /* 0x000076323a037816 */ /* 0x002fc60000000003 */
[----:B------:R-:W-:Y:S01]  /*9f80*/  STG.E.U16 desc[UR12][R108.64], R47 ;  /* 0x0000002f6c007986 */ /* 0x000fe2000c10150c */
[----:B0-----:R-:W-:-:S03]  /*9f90*/  PRMT R12, R61, 0x7632, R12 ;  /* 0x000076323d0c7816 */ /* 0x001fc6000000000c */
[----:B------:R-:W-:Y:S04]  /*9fa0*/  STG.E.U16 desc[UR12][R108.64+0x2], R54 ;  /* 0x000002366c007986 */ /* 0x000fe8000c10150c */
        /* <DEDUP_REMOVED lines=11> */
[----:B------:R0:W-:Y:S04]  /*a060*/  STG.E.U16 desc[UR12][R8.64+0x2], R2 ;  /* 0x0000020208007986 */ /* 0x0001e8000c10150c */
[----:B------:R-:W-:Y:S04]  /*a070*/  STG.E.U16 desc[UR12][R8.64+0x4], R117 ;  /* 0x0000047508007986 */ /* 0x000fe8000c10150c */
[----:B------:R1:W-:Y:S04]  /*a080*/  STG.E.U16 desc[UR12][R8.64+0x6], R11 ;  /* 0x0000060b08007986 */ /* 0x0003e8000c10150c */
[----:B------:R2:W-:Y:S01]  /*a090*/  STG.E.U16 desc[UR12][R110.64+0x6], R3 ;  /* 0x000006036e007986 */ /* 0x0005e2000c10150c */
[----:B0-----:R-:W-:-:S03]  /*a0a0*/  PRMT R2, R123, 0x7632, R2 ;  /* 0x000076327b027816 */ /* 0x001fc60000000002 */
[----:B------:R-:W-:Y:S01]  /*a0b0*/  STG.E.U16 desc[UR12][R110.64], R120 ;  /* 0x000000786e007986 */ /* 0x000fe2000c10150c */
[----:B-1----:R-:W-:-:S03]  /*a0c0*/  PRMT R8, R0, 0x7632, R8 ;  /* 0x0000763200087816 */ /* 0x002fc60000000008 */
[----:B------:R-:W-:Y:S01]  /*a0d0*/  STG.E.U16 desc[UR12][R110.64+0x2], R55 ;  /* 0x000002376e007986 */ /* 0x000fe2000c10150c */
[----:B--2---:R-:W-:-:S03]  /*a0e0*/  PRMT R3, R128, 0x7632, R3 ;  /* 0x0000763280037816 */ /* 0x004fc60000000003 */
[----:B------:R-:W-:Y:S04]  /*a0f0*/  STG.E.U16 desc[UR12][R110.64+0x4], R119 ;  /* 0x000004776e007986 */ /* 0x000fe8000c10150c */
[----:B------:R-:W-:Y:S04]  /*a100*/  STG.E.U16 desc[UR12][R112.64], R124 ;  /* 0x0000007c70007986 */ /* 0x000fe8000c10150c */
[----:B------:R-:W-:Y:S04]  /*a110*/  STG.E.U16 desc[UR12][R112.64+0x2], R56 ;  /* 0x0000023870007986 */ /* 0x000fe8000c10150c */
[----:B------:R-:W-:Y:S04]  /*a120*/  STG.E.U16 desc[UR12][R112.64+0x4], R123 ;  /* 0x0000047b70007986 */ /* 0x000fe8000c10150c */
[----:B------:R0:W-:Y:S04]  /*a130*/  STG.E.U16 desc[UR12][R112.64+0x6], R2 ;  /* 0x0000060270007986 */ /* 0x0001e8000c10150c */
[----:B------:R-:W-:Y:S04]  /*a140*/  STG.E.U16 desc[UR12][R6.64], R128 ;  /* 0x0000008006007986 */ /* 0x000fe8000c10150c */
[----:B------:R-:W-:Y:S04]  /*a150*/  STG.E.U16 desc[UR12][R6.64+0x2], R3 ;  /* 0x0000020306007986 */ /* 0x000fe8000c10150c */
[----:B------:R1:W-:Y:S01]  /*a160*/  STG.E.U16 desc[UR12][R6.64+0x4], R0 ;  /* 0x0000040006007986 */ /* 0x0003e2000c10150c */
[----:B0-----:R-:W-:-:S03]  /*a170*/  PRMT R2, R130, 0x7632, R2 ;  /* 0x0000763282027816 */ /* 0x001fc60000000002 */
[----:B------:R0:W-:Y:S04]  /*a180*/  STG.E.U16 desc[UR12][R6.64+0x6], R8 ;  /* 0x0000060806007986 */ /* 0x0001e8000c10150c */
[----:B------:R2:W-:Y:S01]  /*a190*/  STG.E.U16 desc[UR12][R4.64], R130 ;  /* 0x0000008204007986 */ /* 0x0005e2000c10150c */
[----:B-1----:R-:W-:Y:S02]  /*a1a0*/  PRMT R0, R136, 0x7632, R0 ;  /* 0x0000763288007816 */ /* 0x002fe40000000000 */
[----:B0-----:R-:W-:Y:S01]  /*a1b0*/  PRMT R7, R132, 0x7632, R7 ;  /* 0x0000763284077816 */ /* 0x001fe20000000007 */
[----:B------:R2:W-:Y:S04]  /*a1c0*/  STG.E.U16 desc[UR12][R4.64+0x2], R2 ;  /* 0x0000020204007986 */ /* 0x0005e8000c10150c */
[----:B------:R2:W-:Y:S04]  /*a1d0*/  STG.E.U16 desc[UR12][R4.64+0x4], R132 ;  /* 0x0000048404007986 */ /* 0x0005e8000c10150c */
[----:B------:R2:W-:Y:S04]  /*a1e0*/  STG.E.U16 desc[UR12][R4.64+0x6], R7 ;  /* 0x0000060704007986 */ /* 0x0005e8000c10150c */
[----:B------:R2:W-:Y:S04]  /*a1f0*/  STG.E.U16 desc[UR12][R114.64], R134 ;  /* 0x0000008672007986 */ /* 0x0005e8000c10150c */
[----:B------:R2:W-:Y:S04]  /*a200*/  STG.E.U16 desc[UR12][R114.64+0x2], R57 ;  /* 0x0000023972007986 */ /* 0x0005e8000c10150c */
[----:B------:R2:W-:Y:S04]  /*a210*/  STG.E.U16 desc[UR12][R114.64+0x4], R136 ;  /* 0x0000048872007986 */ /* 0x0005e8000c10150c */
[----:B------:R2:W-:Y:S01]  /*a220*/  STG.E.U16 desc[UR12][R114.64+0x6], R0 ;  /* 0x0000060072007986 */ /* 0x0005e2000c10150c */
[----:B------:R-:W-:Y:S01]  /*a230*/  PLOP3.LUT P1, PT, PT, PT, UP0, 0x80, 0x0 ;  /* 0x000000000000781c */ /* 0x000fe20003f2f008 */
[----:B------:R-:W-:-:S12]  /*a240*/  ULOP3.LUT UR4, UR4, 0x1, URZ, 0x3c, !UPT ;  /* 0x0000000104047892 */ /* 0x000fd8000f8e3c3f */
[----:B--2---:R-:W-:Y:S05]  /*a250*/  @!P1 BRA `(.L_x_1710) ;  /* 0xffffff6400109947 */ /* 0x004fea000383ffff */
[----:B------:R-:W-:Y:S05]  /*a260*/  EXIT ;  /* 0x000000000000794d */ /* 0x000fea0003800000 */
.L_x_1711:
        /* <DEDUP_REMOVED lines=9> */
.L_x_3497:


//--------------------- .text._ZN13group_norm_v214gn_cuda_kernelI13__nv_bfloat16Li320ELi3ELi16ELi40ELi1024ELb1ELi64ELi320ELi320ELi4ELb1ELi21ELb0ELb0ENS_16CompileConditionILi900EEEEEvPT_PKS4_S7_S7_flPfS8_Pj --------------------------
	.section	.text._ZN13group_norm_v214gn_cuda_kernelI13__nv_bfloat16Li320ELi3ELi16ELi40ELi1024ELb1ELi64ELi320ELi320ELi4ELb1ELi21ELb0ELb0ENS_16CompileConditionILi900EEEEEvPT_PKS4_S7_S7_flPfS8_Pj,"ax",@progbits
	.align	128
        .global         _ZN13group_norm_v214gn_cuda_kernelI13__nv_bfloat16Li320ELi3ELi16ELi40ELi1024ELb1ELi64ELi320ELi320ELi4ELb1ELi21ELb0ELb0ENS_16CompileConditionILi900EEEEEvPT_PKS4_S7_S7_flPfS8_Pj
        .type           _ZN13group_norm_v214gn_cuda_kernelI13__nv_bfloat16Li320ELi3ELi16ELi40ELi1024ELb1ELi64ELi320ELi320ELi4ELb1ELi21ELb0ELb0ENS_16CompileConditionILi900EEEEEvPT_PKS4_S7_S7_flPfS8_Pj,@function
        .size           _ZN13group_norm_v214gn_cuda_kernelI13__nv_bfloat16Li320ELi3ELi16ELi40ELi1024ELb1ELi64ELi320ELi320ELi4ELb1ELi21ELb0ELb0ENS_16CompileConditionILi900EEEEEvPT_PKS4_S7_S7_flPfS8_Pj,(.L_x_3498 - _ZN13group_norm_v214gn_cuda_kernelI13__nv_bfloat16Li320ELi3ELi16ELi40ELi1024ELb1ELi64ELi320ELi320ELi4ELb1ELi21ELb0ELb0ENS_16CompileConditionILi900EEEEEvPT_PKS4_S7_S7_flPfS8_Pj)
        .other          _ZN13group_norm_v214gn_cuda_kernelI13__nv_bfloat16Li320ELi3ELi16ELi40ELi1024ELb1ELi64ELi320ELi320ELi4ELb1ELi21ELb0ELb0ENS_16CompileConditionILi900EEEEEvPT_PKS4_S7_S7_flPfS8_Pj,@"STO_CUDA_ENTRY STV_DEFAULT"
_ZN13group_norm_v214gn_cuda_kernelI13__nv_bfloat16Li320ELi3ELi16ELi40ELi1024ELb1ELi64ELi320ELi320ELi4ELb1ELi21ELb0ELb0ENS_16CompileConditionILi900EEEEEvPT_PKS4_S7_S7_flPfS8_Pj:
.text._ZN13group_norm_v214gn_cuda_kernelI13__nv_bfloat16Li320ELi3ELi16ELi40ELi1024ELb1ELi64ELi320ELi320ELi4ELb1ELi21ELb0ELb0ENS_16CompileConditionILi900EEEEEvPT_PKS4_S7_S7_flPfS8_Pj:
        /* <DEDUP_REMOVED lines=15> */
[----:B0-----:R-:W-:Y:S01]  /*00f0*/  IMAD.WIDE.U32 R2, R6, -0x33333333, RZ ;  /* 0xcccccccd06027825 */ /* 0x001fe200078e00ff */
[----:B------:R-:W-:-:S04]  /*0100*/  MOV R2, R4 ;  /* 0x0000000400027202 */ /* 0x000fc80000000f00 */
[----:B------:R-:W-:Y:S02]  /*0110*/  SHF.R.U32.HI R7, RZ, 0x6, R3 ;  /* 0x00000006ff077819 */ /* 0x000fe40000011603 */
[----:B-1----:R-:W-:-:S03]  /*0120*/  LEA R3, R5, R0, 0x18 ;  /* 0x0000000005037211 */ /* 0x002fc600078ec0ff */
[----:B------:R-:W-:-:S04]  /*0130*/  IMAD R0, R7, -0x50, R6 ;  /* 0xffffffb007007824 */ /* 0x000fc800078e0206 */
[----:B------:R-:W-:Y:S01]  /*0140*/  IMAD R0, R0, 0x28, R3 ;  /* 0x0000002800007824 */ /* 0x000fe200078e0203 */
[----:B------:R-:W-:-:S04]  /*0150*/  HFMA2.MMA R3, -RZ, RZ, 0, 0 ;  /* 0x00000000ff037435 */ /* 0x000fc800000001ff */
[----:B------:R-:W-:-:S05]  /*0160*/  LEA R0, R7, R0, 0x3 ;  /* 0x0000000007007211 */ /* 0x000fca00078e18ff */
[----:B------:R0:W-:Y:S02]  /*0170*/  STL [R1+0x114], R0 ;  /* 0x0001140001007387 */ /* 0x0001e40000100800 */
.L_x_1720:
[----:B------:R-:W1:Y:S01]  /*0180*/  S2R R61, SR_TID.X ;  /* 0x00000000003d7919 */ /* 0x000e620000002100 */
[C---:B------:R-:W-:Y:S01]  /*0190*/  LOP3.LUT R6, R2.reuse, 0x1, RZ, 0xc0, !PT ;  /* 0x0000000102067812 */ /* 0x040fe200078ec0ff */
[----:B------:R-:W-:Y:S01]  /*01a0*/  ULDC.64 UR6, c[0x0][0x218] ;  /* 0x0000860000067ab9 */ /* 0x000fe20000000a00 */
[----:B------:R-:W-:Y:S01]  /*01b0*/  SHF.R.U64 R7, R2, 0x1, R3 ;  /* 0x0000000102077819 */ /* 0x000fe20000001203 */
[----:B0-----:R-:W0:Y:S02]  /*01c0*/  S2R R0, SR_CTAID.X ;  /* 0x0000000000007919 */ /* 0x001e240000002500 */
[----:B------:R-:W-:Y:S01]  /*01d0*/  IMAD R50, R6, 0x140, RZ ;  /* 0x0000014006327824 */ /* 0x000fe200078e02ff */
[----:B------:R-:W-:Y:S01]  /*01e0*/  STL [R1+0x10], R6 ;  /* 0x0000100601007387 */ /* 0x000fe20000100800 */
[----:B-1----:R-:W-:Y:S01]  /*01f0*/  IMAD.WIDE.U32 R4, R61, -0x33333333, RZ ;  /* 0xcccccccd3d047825 */ /* 0x002fe200078e00ff */
[----:B0-----:R-:W-:-:S04]  /*0200*/  SHF.L.U32 R0, R0, 0x6, RZ ;  /* 0x0000000600007819 */ /* 0x001fc800000006ff */
[----:B------:R-:W-:Y:S02]  /*0210*/  SHF.R.U32.HI R5, RZ, 0x6, R5 ;  /* 0x00000006ff057819 */ /* 0x000fe40000011605 */
[----:B------:R-:W-:-:S03]  /*0220*/  LOP3.LUT R0, R0, 0x3c0, RZ, 0xc0, !PT ;  /* 0x000003c000007812 */ /* 0x000fc600078ec0ff */
[----:B------:R-:W-:Y:S01]  /*0230*/  IMAD R4, R5, -0x50, R61 ;  /* 0xffffffb005047824 */ /* 0x000fe200078e023d */
[----:B------:R-:W-:-:S04]  /*0240*/  IADD3 R0, R0, R5, RZ ;  /* 0x0000000500007210 */ /* 0x000fc80007ffe0ff */
[----:B------:R-:W-:Y:S01]  /*0250*/  LEA R10, R4, R50, 0x2 ;  /* 0x00000032040a7211 */ /* 0x000fe200078e10ff */
[----:B------:R0:W-:Y:S03]  /*0260*/  STL [R1+0x4c], R4 ;  /* 0x00004c0401007387 */ /* 0x0001e60000100800 */
[--C-:B------:R-:W-:Y:S01]  /*0270*/  SHF.R.S32.HI R11, RZ, 0x1f, R10.reuse ;  /* 0x0000001fff0b7819 */ /* 0x100fe2000001140a */
[----:B------:R1:W-:Y:S02]  /*0280*/  STL [R1], R7 ;  /* 0x0000000701007387 */ /* 0x0003e40000100800 */
[----:B------:R-:W-:Y:S01]  /*0290*/  IMAD.WIDE.U32 R8, R7, 0xa0000, R10 ;  /* 0x000a000007087825 */ /* 0x000fe200078e000a */
[----:B0-----:R-:W-:-:S05]  /*02a0*/  SHF.R.U32.HI R4, RZ, 0x1, R3 ;  /* 0x00000001ff047819 */ /* 0x001fca0000011603 */
[----:B------:R-:W-:Y:S02]  /*02b0*/  IMAD R6, R4, 0xa0000, RZ ;  /* 0x000a000004067824 */ /* 0x000fe400078e02ff */
[----:B------:R-:W-:-:S03]  /*02c0*/  IMAD R4, R0, 0x280, RZ ;  /* 0x0000028000047824 */ /* 0x000fc600078e02ff */
[----:B------:R-:W-:Y:S01]  /*02d0*/  IADD3 R0, R9, R6, RZ ;  /* 0x0000000609007210 */ /* 0x000fe20007ffe0ff */
[----:B------:R0:W-:Y:S01]  /*02e0*/  STL [R1+0x18], R6 ;  /* 0x0000180601007387 */ /* 0x0001e20000100800 */
[C---:B------:R-:W-:Y:S02]  /*02f0*/  IADD3 R5, P0, R4.reuse, R8, RZ ;  /* 0x0000000804057210 */ /* 0x040fe40007f1e0ff */
[----:B-1----:R-:W-:Y:S02]  /*0300*/  IADD3 R7, R4, 0xa00, RZ ;  /* 0x00000a0004077810 */ /* 0x002fe40007ffe0ff */
[----:B0-----:R-:W-:Y:S02]  /*0310*/  IADD3.X R6, RZ, R0, RZ, P0, !PT ;  /* 0x00000000ff067210 */ /* 0x001fe400007fe4ff */
[----:B------:R-:W-:-:S04]  /*0320*/  LEA R44, P0, R5, UR6, 0x1 ;  /* 0x00000006052c7c11 */ /* 0x000fc8000f8008ff */
        /* <DEDUP_REMOVED lines=9> */
[----:B------:R-:W-:-:S04]  /*03c0*/  IADD3 R5, P0, R7, R8, RZ ;  /* 0x0000000807057210 */ /* 0x000fc80007f1e0ff */
[----:B------:R-:W-:Y:S02]  /*03d0*/  IADD3.X R6, RZ, R0, RZ, P0, !PT ;  /* 0x00000000ff067210 */ /* 0x000fe400007fe4ff */
        /* <DEDUP_REMOVED lines=63> */
[----:B------:R-:W-:-:S04]  /*07d0*/  LEA R22, P0, R5, UR6, 0x1 ;  /* 0x0000000605167c11 */ /* 0x000fc8000f8008ff */
[----:B------:R-:W-:Y:S02]  /*07e0*/  LEA.HI.X R23, R5, UR7, R6, 0x1, P0 ;  /* 0x0000000705177c11 */ /* 0x000fe400080f0c06 */
[----:B------:R-:W-:-:S04]  /*07f0*/  IADD3 R5, R4, 0x7800, RZ ;  /* 0x0000780004057810 */ /* 0x000fc80007ffe0ff */
[----:B------:R-:W4:Y:S01]  /*0800*/  LDG.E.64.CONSTANT R22, desc[UR8][R22.64] ;  /* 0x0000000816167981 */ /* 0x000f22000c1e9b00 */
[----:B------:R-:W-:-:S03]  /*0810*/  IADD3 R5, P0, R5, R8, RZ ;  /* 0x0000000805057210 */ /* 0x000fc60007f1e0ff */
[----:B------:R0:W-:Y:S02]  /*0820*/  STL [R1+0x54], R7 ;  /* 0x0000540701007387 */ /* 0x0001e40000100800 */
[----:B0-----:R-:W-:Y:S02]  /*0830*/  IADD3.X R7, RZ, R0, RZ, P0, !PT ;  /* 0x00000000ff077210 */ /* 0x001fe400007fe4ff */
[----:B------:R-:W-:-:S04]  /*0840*/  LEA R20, P0, R5, UR6, 0x1 ;  /* 0x0000000605147c11 */ /* 0x000fc8000f8008ff */
[----:B------:R-:W-:Y:S01]  /*0850*/  LEA.HI.X R21, R5, UR7, R7, 0x1, P0 ;  /* 0x0000000705157c11 */ /* 0x000fe200080f0c07 */
[----:B------:R0:W-:Y:S05]  /*0860*/  STL [R1+0xec], R7 ;  /* 0x0000ec0701007387 */ /* 0x0001ea0000100800 */
[----:B------:R-:W4:Y:S01]  /*0870*/  LDG.E.64.CONSTANT R20, desc[UR8][R20.64] ;  /* 0x0000000814147981 */ /* 0x000f22000c1e9b00 */
[----:B0-----:R-:W-:-:S04]  /*0880*/  IADD3 R7, R4, 0x8200, RZ ;  /* 0x0000820004077810 */ /* 0x001fc80007ffe0ff */
[----:B------:R-:W-:-:S04]  /*0890*/  IADD3 R6, P0, R7, R8, RZ ;  /* 0x0000000807067210 */ /* 0x000fc80007f1e0ff */
[----:B------:R-:W-:Y:S02]  /*08a0*/  IADD3.X R12, RZ, R0, RZ, P0, !PT ;  /* 0x00000000ff0c7210 */ /* 0x000fe400007fe4ff */
[----:B------:R-:W-:-:S04]  /*08b0*/  LEA R18, P0, R6, UR6, 0x1 ;  /* 0x0000000606127c11 */ /* 0x000fc8000f8008ff */
[----:B------:R-:W-:Y:S02]  /*08c0*/  LEA.HI.X R19, R6, UR7, R12, 0x1, P0 ;  /* 0x0000000706137c11 */ /* 0x000fe400080f0c0c */
[----:B------:R-:W-:Y:S01]  /*08d0*/  IADD3 R7, R4, 0x8c00, RZ ;  /* 0x00008c0004077810 */ /* 0x000fe20007ffe0ff */
[----:B------:R0:W-:Y:S04]  /*08e0*/  STL [R1+0xf4], R12 ;  /* 0x0000f40c01007387 */ /* 0x0001e80000100800 */
[----:B------:R-:W4:Y:S01]  /*08f0*/  LDG.E.64.CONSTANT R18, desc[UR8][R18.64] ;  /* 0x0000000812127981 */ /* 0x000f22000c1e9b00 */
[----:B0-----:R-:W-:-:S04]  /*0900*/  IADD3 R12, P0, R7, R8, RZ ;  /* 0x00000008070c7210 */ /* 0x001fc80007f1e0ff */
[----:B------:R-:W-:Y:S02]  /*0910*/  IADD3.X R13, RZ, R0, RZ, P0, !PT ;  /* 0x00000000ff0d7210 */ /* 0x000fe400007fe4ff */
[----:B------:R-:W-:-:S04]  /*0920*/  LEA R16, P0, R12, UR6, 0x1 ;  /* 0x000000060c107c11 */ /* 0x000fc8000f8008ff */
[----:B------:R-:W-:-:S06]  /*0930*/  LEA.HI.X R17, R12, UR7, R13, 0x1, P0 ;  /* 0x000000070c117c11 */ /* 0x000fcc00080f0c0d */
[----:B------:R-:W4:Y:S01]  /*0940*/  LDG.E.64.CONSTANT R16, desc[UR8][R16.64] ;  /* 0x0000000810107981 */ /* 0x000f22000c1e9b00 */
[----:B------:R-:W-:-:S04]  /*0950*/  IADD3 R7, R4, 0x9600, RZ ;  /* 0x0000960004077810 */ /* 0x000fc80007ffe0ff */
[----:B------:R-:W-:Y:S01]  /*0960*/  IADD3 R8, P0, R7, R8, RZ ;  /* 0x0000000807087210 */ /* 0x000fe20007f1e0ff */
[----:B------:R-:W-:Y:S03]  /*0970*/  STL [R1+0x5c], R12 ;  /* 0x00005c0c01007387 */ /* 0x000fe60000100800 */
[----:B------:R-:W-:Y:S02]  /*0980*/  IADD3.X R0, RZ, R0, RZ, P0, !PT ;  /* 0x00000000ff007210 */ /* 0x000fe400007fe4ff */
[C---:B------:R-:W-:Y:S01]  /*0990*/  LEA R14, P0, R8.reuse, UR6, 0x1 ;  /* 0x00000006080e7c11 */ /* 0x040fe2000f8008ff */
[----:B------:R0:W-:Y:S03]  /*09a0*/  STL [R1+0x108], R13 ;  /* 0x0001080d01007387 */ /* 0x0001e60000100800 */
[----:B------:R-:W-:Y:S01]  /*09b0*/  LEA.HI.X R15, R8, UR7, R0, 0x1, P0 ;  /* 0x00000007080f7c11 */ /* 0x000fe200080f0c00 */
[----:B------:R1:W-:Y:S01]  /*09c0*/  STL [R1+0x60], R8 ;  /* 0x0000600801007387 */ /* 0x0003e20000100800 */
[----:B--2---:R-:W-:-:S02]  /*09d0*/  SHF.L.U32 R60, R45, 0x10, RZ ;  /* 0x000000102d3c7819 */ /* 0x004fc400000006ff */
[----:B------:R-:W-:Y:S02]  /*09e0*/  PRMT R7, R45, 0x7632, R7 ;  /* 0x000076322d077816 */ /* 0x000fe40000000007 */
[----:B---3--:R-:W-:Y:S01]  /*09f0*/  SHF.L.U32 R59, R42, 0x10, RZ ;  /* 0x000000102a3b7819 */ /* 0x008fe200000006ff */
[----:B0-----:R-:W0:Y:S01]  /*0a00*/  LDC.64 R12, c[0x0][0x220] ;  /* 0x00008800ff0c7b82 */ /* 0x001e220000000a00 */
[----:B------:R-:W-:Y:S01]  /*0a10*/  SHF.L.U32 R51, R43, 0x10, RZ ;  /* 0x000000102b337819 */ /* 0x000fe200000006ff */
[----:B------:R-:W2:Y:S06]  /*0a20*/  LDG.E.64.CONSTANT R14, desc[UR8][R14.64] ;  /* 0x000000080e0e7981 */ /* 0x000eac000c1e9b00 */
[----:B-1----:R-:W1:Y:S01]  /*0a30*/  LDC.64 R8, c[0x0][0x228] ;  /* 0x00008a00ff087b82 */ /* 0x002e620000000a00 */
[----:B------:R3:W-:Y:S02]  /*0a40*/  STL [R1+0x104], R0 ;  /* 0x0001040001007387 */ /* 0x0007e40000100800 */
[----:B---3--:R-:W-:Y:S01]  /*0a50*/  SHF.L.U32 R0, R44, 0x10, RZ ;  /* 0x000000102c007819 */ /* 0x008fe200000006ff */
[----:B0-----:R-:W-:-:S04]  /*0a60*/  IMAD.WIDE R12, R10, 0x2, R12 ;  /* 0x000000020a0c7825 */ /* 0x001fc800078e020c */
[----:B------:R-:W-:Y:S01]  /*0a70*/  FADD.FTZ R47, RZ, R0 ;  /* 0x00000000ff2f7221 */ /* 0x000fe20000010000 */
[----:B------:R-:W-:Y:S02]  /*0a80*/  SHF.L.U32 R7, R7, 0x10, RZ ;  /* 0x0000001007077819 */ /* 0x000fe400000006ff */
[----:B----4-:R-:W-:Y:S01]  /*0a90*/  SHF.L.U32 R58, R40, 0x10, RZ ;  /* 0x00000010283a7819 */ /* 0x010fe200000006ff */
[----:B------:R0:W-:Y:S01]  /*0aa0*/  STL [R1+0xc], R51 ;  /* 0x00000c3301007387 */ /* 0x0001e20000100800 */
[----:B-1----:R-:W-:Y:S01]  /*0ab0*/  IMAD.WIDE R10, R10, 0x2, R8 ;  /* 0x000000020a0a7825 */ /* 0x002fe200078e0208 */
[----:B------:R-:W-:-:S03]  /*0ac0*/  PRMT R9, R44, 0x7632, R9 ;  /* 0x000076322c097816 */ /* 0x000fc60000000009 */
[----:B------:R-:W-:Y:S01]  /*0ad0*/  FFMA.FTZ R8, R0, R0, RZ ;  /* 0x0000000000087223 */ /* 0x000fe200000100ff */
[----:B------:R-:W5:Y:S01]  /*0ae0*/  LDG.E.64.CONSTANT R12, desc[UR8][R12.64] ;  /* 0x000000080c0c7981 */ /* 0x000f62000c1e9b00 */
[----:B------:R-:W-:Y:S02]  /*0af0*/  SHF.L.U32 R9, R9, 0x10, RZ ;  /* 0x0000001009097819 */ /* 0x000fe400000006ff */
[----:B------:R-:W-:Y:S01]  /*0b00*/  SHF.L.U32 R57, R38, 0x10, RZ ;  /* 0x0000001026397819 */ /* 0x000fe200000006ff */
[----:B------:R-:W5:Y:S02]  /*0b10*/  LDG.E.64.CONSTANT R10, desc[UR8][R10.64] ;  /* 0x000000080a0a7981 */ /* 0x000f64000c1e9b00 */
[----:B------:R-:W-:Y:S01]  /*0b20*/  FADD.FTZ R47, R47, R9 ;  /* 0x000000092f2f7221 */ /* 0x000fe20000010000 */
[----:B------:R-:W-:-:S03]  /*0b30*/  FFMA.FTZ R9, R9, R9, R8 ;  /* 0x0000000909097223 */ /* 0x000fc60000010008 */
        /* <DEDUP_REMOVED lines=20> */
[C---:B0-----:R-:W-:Y:S02]  /*0c80*/  SHF.L.U32 R51, R41.reuse, 0x10, RZ ;  /* 0x0000001029337819 */ /* 0x041fe400000006ff */
[----:B------:R-:W-:Y:S01]  /*0c90*/  PRMT R8, R41, 0x7632, R8 ;  /* 0x0000763229087816 */ /* 0x000fe20000000008 */
[----:B------:R-:W-:Y:S01]  /*0ca0*/  FADD.FTZ R47, R47, R7 ;  /* 0x000000072f2f7221 */ /* 0x000fe20000010000 */
[----:B------:R-:W-:Y:S02]  /*0cb0*/  FFMA.FTZ R7, R7, R7, R9 ;  /* 0x0000000707077223 */ /* 0x000fe40000010009 */
[----:B------:R-:W-:Y:S01]  /*0cc0*/  SHF.L.U32 R8, R8, 0x10, RZ ;  /* 0x0000001008087819 */ /* 0x000fe200000006ff */
        /* <DEDUP_REMOVED lines=15> */
[----:B------:R0:W-:Y:S01]  /*0dc0*/  STL [R1+0x14], R51 ;  /* 0x0000143301007387 */ /* 0x0001e20000100800 */
[----:B------:R-:W-:Y:S01]  /*0dd0*/  PRMT R8, R36, 0x7632, R8 ;  /* 0x0000763224087816 */ /* 0x000fe20000000008 */
[----:B------:R-:W-:Y:S01]  /*0de0*/  FADD.FTZ R47, R47, R7 ;  /* 0x000000072f2f7221 */ /* 0x000fe20000010000 */
[----:B------:R-:W-:Y:S02]  /*0df0*/  FFMA.FTZ R7, R7, R7, R9 ;  /* 0x0000000707077223 */ /* 0x000fe40000010009 */
[----:B------:R-:W-:Y:S02]  /*0e00*/  SHF.L.U32 R8, R8, 0x10, RZ ;  /* 0x0000001008087819 */ /* 0x000fe400000006ff */
[----:B0-----:R-:W-:-:S02]  /*0e10*/  SHF.L.U32 R51, R36, 0x10, RZ ;  /* 0x0000001024337819 */ /* 0x001fc400000006ff */
[----:B------:R-:W-:-:S03]  /*0e20*/  PRMT R9, R37, 0x7632, R9 ;  /* 0x0000763225097816 */ /* 0x000fc60000000009 */
[----:B------:R-:W-:Y:S01]  /*0e30*/  FADD.FTZ R47, R47, R51 ;  /* 0x000000332f2f7221 */ /* 0x000fe20000010000 */
[----:B------:R-:W-:Y:S01]  /*0e40*/  FFMA.FTZ R7, R51, R51, R7 ;  /* 0x0000003333077223 */ /* 0x000fe20000010007 */
[----:B------:R0:W-:Y:S02]  /*0e50*/  STL [R1+0x34], R51 ;  /* 0x0000343301007387 */ /* 0x0001e40000100800 */
[----:B------:R-:W-:Y:S01]  /*0e60*/  FADD.FTZ R47, R47, R8 ;  /* 0x000000082f2f7221 */ /* 0x000fe20000010000 */
[--C-:B------:R-:W-:Y:S01]  /*0e70*/  FFMA.FTZ R8, R8, R8, R7.reuse ;  /* 0x0000000808087223 */ /* 0x100fe20000010007 */
[----:B------:R-:W-:Y:S02]  /*0e80*/  SHF.L.U32 R9, R9, 0x10, RZ ;  /* 0x0000001009097819 */ /* 0x000fe400000006ff */
[----:B0-----:R-:W-:Y:S02]  /*0e90*/  SHF.L.U32 R51, R37, 0x10, RZ ;  /* 0x0000001025337819 */ /* 0x001fe400000006ff */
        /* <DEDUP_REMOVED lines=29> */
[----:B------:R-:W-:Y:S01]  /*1070*/  FFMA.FTZ R9, R9, R9, R8 ;  /* 0x0000000909097223 */ /* 0x000fe20000010008 */
[----:B------:R-:W-:Y:S02]  /*1080*/  SHF.L.U32 R7, R7, 0x10, RZ ;  /* 0x0000001007077819 */ /* 0x000fe400000006ff */
[----:B0-----:R-:W-:Y:S02]  /*1090*/  SHF.L.U32 R51, R33, 0x10, RZ ;  /* 0x0000001021337819 */ /* 0x001fe400000006ff */
[----:B------:R-:W-:-:S03]  /*10a0*/  SHF.L.U32 R55, R30, 0x10, RZ ;  /* 0x000000101e377819 */ /* 0x000fc600000006ff */
        /* <DEDUP_REMOVED lines=49> */
[----:B------:R-:W-:-:S03]  /*13c0*/  SHF.L.U32 R53, R25, 0x10, RZ ;  /* 0x0000001019357819 */ /* 0x000fc600000006ff */
        /* <DEDUP_REMOVED lines=21> */
[----:B0-----:R-:W-:-:S05]  /*1520*/  SHF.L.U32 R51, R23, 0x10, RZ ;  /* 0x0000001017337819 */ /* 0x001fca00000006ff */
[----:B------:R-:W-:Y:S01]  /*1530*/  FADD.FTZ R47, R47, R51 ;  /* 0x000000332f2f7221 */ /* 0x000fe20000010000 */
[----:B------:R-:W-:Y:S01]  /*1540*/  FFMA.FTZ R48, R51, R51, R48 ;  /* 0x0000003333307223 */ /* 0x000fe20000010030 */
[----:B------:R0:W-:Y:S01]  /*1550*/  STL [R1+0x38], R51 ;  /* 0x0000383301007387 */ /* 0x0001e20000100800 */
[----:B------:R-:W-:Y:S01]  /*1560*/  PRMT R46, R20, 0x7632, R46 ;  /* 0x00007632142e7816 */ /* 0x000fe2000000002e */
[----:B------:R-:W-:Y:S01]  /*1570*/  FADD.FTZ R47, R47, R49 ;  /* 0x000000312f2f7221 */ /* 0x000fe20000010000 */
[--C-:B------:R-:W-:Y:S02]  /*1580*/  FFMA.FTZ R49, R49, R49, R48.reuse ;  /* 0x0000003131317223 */ /* 0x100fe40000010030 */
[----:B------:R-:W-:Y:S02]  /*1590*/  SHF.L.U32 R46, R46, 0x10, RZ ;  /* 0x000000102e2e7819 */ /* 0x000fe400000006ff */
[----:B0-----:R-:W-:Y:S02]  /*15a0*/  SHF.L.U32 R51, R20, 0x10, RZ ;  /* 0x0000001014337819 */ /* 0x001fe400000006ff */
[----:B------:R-:W-:-:S03]  /*15b0*/  PRMT R48, R21, 0x7632, R48 ;  /* 0x0000763215307816 */ /* 0x000fc60000000030 */
[----:B------:R-:W-:Y:S01]  /*15c0*/  FADD.FTZ R47, R47, R51 ;  /* 0x000000332f2f7221 */ /* 0x000fe20000010000 */
[----:B------:R-:W-:Y:S01]  /*15d0*/  FFMA.FTZ R49, R51, R51, R49 ;  /* 0x0000003333317223 */ /* 0x000fe20000010031 */
[----:B------:R0:W-:Y:S02]  /*15e0*/  STL [R1+0x24], R51 ;  /* 0x0000243301007387 */ /* 0x0001e40000100800 */
[--C-:B------:R-:W-:Y:S01]  /*15f0*/  FADD.FTZ R47, R47, R46.reuse ;  /* 0x0000002e2f2f7221 */ /* 0x100fe20000010000 */
[----:B------:R-:W-:Y:S01]  /*1600*/  FFMA.FTZ R49, R46, R46, R49 ;  /* 0x0000002e2e317223 */ /* 0x000fe20000010031 */
        /* <DEDUP_REMOVED lines=20> */
[----:B------:R0:W-:Y:S02]  /*1750*/  STL [R1+0x58], R51 ;  /* 0x0000583301007387 */ /* 0x0001e40000100800 */
[----:B------:R-:W-:Y:S01]  /*1760*/  FADD.FTZ R47, R47, R48 ;  /* 0x000000302f2f7221 */ /* 0x000fe20000010000 */
[----:B------:R-:W-:Y:S01]  /*1770*/  FFMA.FTZ R49, R48, R48, R49 ;  /* 0x0000003030317223 */ /* 0x000fe20000010031 */
[----:B------:R-:W-:Y:S02]  /*1780*/  SHF.L.U32 R48, R17, 0x10, RZ ;  /* 0x0000001011307819 */ /* 0x000fe400000006ff */
[----:B0-----:R-:W-:-:S05]  /*1790*/  SHF.L.U32 R51, R16, 0x10, RZ ;  /* 0x0000001010337819 */ /* 0x001fca00000006ff */
[----:B------:R0:W-:Y:S01]  /*17a0*/  STL [R1+0x64], R51 ;  /* 0x0000643301007387 */ /* 0x0001e20000100800 */
[----:B------:R-:W-:Y:S01]  /*17b0*/  FADD.FTZ R47, R47, R51 ;  /* 0x000000332f2f7221 */ /* 0x000fe20000010000 */
[----:B------:R-:W-:Y:S02]  /*17c0*/  FFMA.FTZ R49, R51, R51, R49 ;  /* 0x0000003333317223 */ /* 0x000fe40000010031 */
[----:B------:R2:W-:Y:S04]  /*17d0*/  STL [R1+0x70], R48 ;  /* 0x0000703001007387 */ /* 0x0005e80000100800 */
[----:B0-----:R-:W3:Y:S01]  /*17e0*/  LDL R51, [R1+0x114] ;  /* 0x0001140001337983 */ /* 0x001ee20000100800 */
[----:B------:R-:W-:-:S04]  /*17f0*/  PRMT R46, R16, 0x7632, R46 ;  /* 0x00007632102e7816 */ /* 0x000fc8000000002e */
[----:B------:R-:W-:-:S05]  /*1800*/  SHF.L.U32 R46, R46, 0x10, RZ ;  /* 0x000000102e2e7819 */ /* 0x000fca00000006ff */
[--C-:B------:R-:W-:Y:S01]  /*1810*/  FADD.FTZ R47, R47, R46.reuse ;  /* 0x0000002e2f2f7221 */ /* 0x100fe20000010000 */
[----:B------:R-:W-:Y:S01]  /*1820*/  FFMA.FTZ R49, R46, R46, R49 ;  /* 0x0000002e2e317223 */ /* 0x000fe20000010031 */
[----:B------:R-:W-:Y:S02]  /*1830*/  PRMT R46, R17, 0x7632, R46 ;  /* 0x00007632112e7816 */ /* 0x000fe4000000002e */
[----:B------:R-:W-:Y:S01]  /*1840*/  FADD.FTZ R47, R47, R48 ;  /* 0x000000302f2f7221 */ /* 0x000fe20000010000 */
[----:B------:R-:W-:Y:S01]  /*1850*/  FFMA.FTZ R49, R48, R48, R49 ;  /* 0x0000003030317223 */ /* 0x000fe20000010031 */
[----:B------:R-:W-:Y:S02]  /*1860*/  SHF.L.U32 R46, R46, 0x10, RZ ;  /* 0x000000102e2e7819 */ /* 0x000fe400000006ff */
[----:B--2---:R-:W-:-:S03]  /*1870*/  SHF.L.U32 R48, R14, 0x10, RZ ;  /* 0x000000100e307819 */ /* 0x004fc600000006ff */
[--C-:B------:R-:W-:Y:S01]  /*1880*/  FADD.FTZ R47, R47, R46.reuse ;  /* 0x0000002e2f2f7221 */ /* 0x100fe20000010000 */
[----:B------:R-:W-:Y:S01]  /*1890*/  FFMA.FTZ R49, R46, R46, R49 ;  /* 0x0000002e2e317223 */ /* 0x000fe20000010031 */
[----:B------:R-:W-:Y:S02]  /*18a0*/  PRMT R46, R14, 0x7632, R46 ;  /* 0x000076320e2e7816 */ /* 0x000fe4000000002e */
[----:B------:R-:W-:Y:S01]  /*18b0*/  FADD.FTZ R47, R47, R48 ;  /* 0x000000302f2f7221 */ /* 0x000fe20000010000 */
[----:B------:R-:W-:Y:S01]  /*18c0*/  FFMA.FTZ R49, R48, R48, R49 ;  /* 0x0000003030317223 */ /* 0x000fe20000010031 */
[----:B------:R-:W-:Y:S01]  /*18d0*/  SHF.L.U32 R46, R46, 0x10, RZ ;  /* 0x000000102e2e7819 */ /* 0x000fe200000006ff */
[----:B------:R0:W-:Y:S04]  /*18e0*/  STL [R1+0x68], R48 ;  /* 0x0000683001007387 */ /* 0x0001e80000100800 */
[----:B------:R-:W-:Y:S01]  /*18f0*/  FADD.FTZ R47, R47, R46 ;  /* 0x0000002e2f2f7221 */ /* 0x000fe20000010000 */
[----:B------:R-:W-:Y:S01]  /*1900*/  ISETP.GT.U32.AND P0, PT, R61, 0x1f, PT ;  /* 0x0000001f3d00780c */ /* 0x000fe20003f04070 */
[----:B0-----:R-:W-:Y:S01]  /*1910*/  FFMA.FTZ R48, R46, R46, R49 ;  /* 0x0000002e2e307223 */ /* 0x001fe20000010031 */
[----:B------:R-:W-:-:S02]  /*1920*/  SHF.L.U32 R49, R15, 0x10, RZ ;  /* 0x000000100f317819 */ /* 0x000fc400000006ff */
[----:B------:R-:W-:-:S03]  /*1930*/  PRMT R46, R15, 0x7632, R46 ;  /* 0x000076320f2e7816 */ /* 0x000fc6000000002e */
[----:B------:R0:W-:Y:S01]  /*1940*/  STL [R1+0x6c], R49 ;  /* 0x00006c3101007387 */ /* 0x0001e20000100800 */
[----:B------:R-:W-:Y:S01]  /*1950*/  SHF.L.U32 R46, R46, 0x10, RZ ;  /* 0x000000102e2e7819 */ /* 0x000fe200000006ff */
[----:B------:R-:W-:Y:S01]  /*1960*/  FFMA.FTZ R48, R49, R49, R48 ;  /* 0x0000003131307223 */ /* 0x000fe20000010030 */
[----:B0-----:R-:W-:-:S03]  /*1970*/  FADD.FTZ R49, R47, R49 ;  /* 0x000000312f317221 */ /* 0x001fc60000010000 */
[----:B------:R-:W-:Y:S01]  /*1980*/  FFMA.FTZ R47, R46, R46, R48 ;  /* 0x0000002e2e2f7223 */ /* 0x000fe20000010030 */
[----:B------:R-:W-:Y:S01]  /*1990*/  FADD.FTZ R46, R49, R46 ;  /* 0x0000002e312e7221 */ /* 0x000fe20000010000 */
[----:B------:R-:W-:Y:S04]  /*19a0*/  BSSY B0, `(.L_x_1712) ;  /* 0x000006d000007945 */ /* 0x000fe80003800000 */
[----:B---3--:R0:W-:Y:S02]  /*19b0*/  STS.64 [R51], R46 ;  /* 0x0000002e33007388 */ /* 0x0081e40000000a00 */
[----:B0-----:R-:W-:Y:S01]  /*19c0*/  CS2R R46, SRZ ;  /* 0x00000000002e7805 */ /* 0x001fe2000001ff00 */
[----:B------:R-:W-:Y:S06]  /*19d0*/  BAR.SYNC.DEFER_BLOCKING 0x0 ;  /* 0x0000000000007b1d */ /* 0x000fec0000010000 */
[----:B------:R-:W-:Y:S05]  /*19e0*/  @P0 BRA `(.L_x_1713) ;  /* 0x0000000400a00947 */ /* 0x000fea0003800000 */
[----:B------:R-:W0:Y:S01]  /*19f0*/  S2R R47, SR_CgaCtaId ;  /* 0x00000000002f7919 */ /* 0x000e220000008800 */
[----:B------:R-:W-:Y:S01]  /*1a00*/  SHF.L.U32 R46, R2, 0x3, RZ ;  /* 0x00000003022e7819 */ /* 0x000fe200000006ff */
[----:B------:R-:W-:Y:S03]  /*1a10*/  STL [R1+0x11c], R3 ;  /* 0x00011c0301007387 */ /* 0x000fe60000100800 */
[----:B------:R-:W-:Y:S01]  /*1a20*/  LOP3.LUT R46, R46, 0x8, RZ, 0xc0, !PT ;  /* 0x000000082e2e7812 */ /* 0x000fe200078ec0ff */
[----:B------:R1:W-:Y:S03]  /*1a30*/  STL [R1+0x118], R0 ;  /* 0x0001180001007387 */ /* 0x0003e60000100800 */
[----:B------:R-:W-:-:S05]  /*1a40*/  LEA.HI R46, R61, R46, RZ, 0x1e ;  /* 0x0000002e3d2e7211 */ /* 0x000fca00078ff0ff */
[----:B------:R-:W-:Y:S01]  /*1a50*/  IMAD R50, R46, 0x28, -R50 ;  /* 0x000000282e327824 */ /* 0x000fe200078e0a32 */
[----:B------:R-:W-:-:S04]  /*1a60*/  MOV R46, 0x400 ;  /* 0x00000400002e7802 */ /* 0x000fc80000000f00 */
[----:B0-----:R-:W-:Y:S02]  /*1a70*/  LEA R51, R47, R46, 0x18 ;  /* 0x0000002e2f337211 */ /* 0x001fe400078ec0ff */
[----:B------:R-:W-:Y:S02]  /*1a80*/  SHF.R.S32.HI R46, RZ, 0x1f, R50 ;  /* 0x0000001fff2e7819 */ /* 0x000fe40000011432 */
[----:B------:R-:W-:Y:S01]  /*1a90*/  IADD3 R47, R50, 0x4, RZ ;  /* 0x00000004322f7810 */ /* 0x000fe20007ffe0ff */
[----:B------:R-:W-:Y:S01]  /*1aa0*/  STL [R1+0x4], R51 ;  /* 0x0000043301007387 */ /* 0x000fe20000100800 */
[----:B------:R-:W-:Y:S02]  /*1ab0*/  LEA.HI R46, R46, R50, RZ, 0x2 ;  /* 0x000000322e2e7211 */ /* 0x000fe400078f10ff */
[----:B------:R-:W-:Y:S02]  /*1ac0*/  SHF.R.S32.HI R48, RZ, 0x1f, R47 ;  /* 0x0000001fff307819 */ /* 0x000fe4000001142f */
[----:B------:R-:W-:-:S02]  /*1ad0*/  SHF.R.S32.HI R46, RZ, 0x2, R46 ;  /* 0x00000002ff2e7819 */ /* 0x000fc4000001142e */
[----:B------:R-:W-:Y:S02]  /*1ae0*/  LEA.HI R48, R48, R47, RZ, 0x2 ;  /* 0x0000002f30307211 */ /* 0x000fe400078f10ff */
[----:B------:R-:W-:Y:S01]  /*1af0*/  SHF.L.U32 R47, R61, 0x3, RZ ;  /* 0x000000033d2f7819 */ /* 0x000fe200000006ff */
[----:B------:R-:W-:Y:S01]  /*1b00*/  IMAD R46, R46, 0x28, R51 ;  /* 0x000000282e2e7824 */ /* 0x000fe200078e0233 */
[----:B------:R-:W-:Y:S02]  /*1b10*/  SHF.R.S32.HI R48, RZ, 0x2, R48 ;  /* 0x00000002ff307819 */ /* 0x000fe40000011430 */
[----:B-1----:R-:W-:-:S03]  /*1b20*/  LOP3.LUT R0, R47, 0x18, RZ, 0xc0, !PT ;  /* 0x000000182f007812 */ /* 0x002fc600078ec0ff */
[----:B------:R-:W-:Y:S01]  /*1b30*/  IMAD R48, R48, 0x28, R51 ;  /* 0x0000002830307824 */ /* 0x000fe200078e0233 */
[----:B------:R-:W-:-:S04]  /*1b40*/  IADD3 R46, R46, R0, RZ ;  /* 0x000000002e2e7210 */ /* 0x000fc80007ffe0ff */
[----:B------:R-:W-:Y:S02]  /*1b50*/  IADD3 R48, R0, R48, RZ ;  /* 0x0000003000307210 */ /* 0x000fe40007ffe0ff */
[----:B------:R-:W0:Y:S04]  /*1b60*/  LDS.64 R46, [R46] ;  /* 0x000000002e2e7984 */ /* 0x000e280000000a00 */
        /* <DEDUP_REMOVED lines=9> */
[----:B------:R-:W-:-:S05]  /*1c00*/  IMAD R47, R47, 0x28, R51 ;  /* 0x000000282f2f7824 */ /* 0x000fca00078e0233 */
[----:B------:R-:W-:-:S06]  /*1c10*/  IADD3 R47, R0, R47, RZ ;  /* 0x0000002f002f7210 */ /* 0x000fcc0007ffe0ff */
[----:B------:R-:W0:Y:S02]  /*1c20*/  LDS.64 R46, [R47] ;  /* 0x000000002f2e7984 */ /* 0x000e240000000a00 */
[----:B0-----:R-:W-:Y:S01]  /*1c30*/  FADD.FTZ R48, R48, R46 ;  /* 0x0000002e30307221 */ /* 0x001fe20000010000 */
        /* <DEDUP_REMOVED lines=14> */
[----:B------:R-:W-:Y:S01]  /*1d20*/  IMAD R47, R47, 0x28, R51 ;  /* 0x000000282f2f7824 */ /* 0x000fe200078e0233 */
[----:B------:R-:W-:-:S04]  /*1d30*/  IADD3 R51, R50, 0x20, RZ ;  /* 0x0000002032337810 */ /* 0x000fc80007ffe0ff */
[----:B------:R-:W-:-:S06]  /*1d40*/  IADD3 R47, R0, R47, RZ ;  /* 0x0000002f002f7210 */ /* 0x000fcc0007ffe0ff */
[----:B------:R-:W0:Y:S02]  /*1d50*/  LDS.64 R46, [R47] ;  /* 0x000000002f2e7984 */ /* 0x000e240000000a00 */
[----:B0-----:R-:W-:Y:S01]  /*1d60*/  FADD.FTZ R3, R48, R46 ;  /* 0x0000002e30037221 */ /* 0x001fe20000010000 */
[C---:B------:R-:W-:Y:S01]  /*1d70*/  IADD3 R46, R50.reuse, 0x14, RZ ;  /* 0x00000014322e7810 */ /* 0x040fe20007ffe0ff */
[----:B------:R-:W-:Y:S01]  /*1d80*/  FADD.FTZ R61, R49, R47 ;  /* 0x0000002f313d7221 */ /* 0x000fe20000010000 */
[C---:B------:R-:W-:Y:S02]  /*1d90*/  IADD3 R48, R50.reuse, 0x18, RZ ;  /* 0x0000001832307810 */ /* 0x040fe40007ffe0ff */
[----:B------:R-:W-:Y:S02]  /*1da0*/  SHF.R.S32.HI R47, RZ, 0x1f, R46 ;  /* 0x0000001fff2f7819 */ /* 0x000fe4000001142e */
[----:B------:R-:W-:Y:S02]  /*1db0*/  IADD3 R49, R50, 0x1c, RZ ;  /* 0x0000001c32317810 */ /* 0x000fe40007ffe0ff */
[----:B------:R-:W-:-:S02]  /*1dc0*/  LEA.HI R46, R47, R46, RZ, 0x2 ;  /* 0x0000002e2f2e7211 */ /* 0x000fc400078f10ff */
[----:B------:R-:W-:Y:S02]  /*1dd0*/  SHF.R.S32.HI R47, RZ, 0x1f, R48 ;  /* 0x0000001fff2f7819 */ /* 0x000fe40000011430 */
[----:B------:R-:W-:Y:S02]  /*1de0*/  SHF.R.S32.HI R46, RZ, 0x2, R46 ;  /* 0x00000002ff2e7819 */ /* 0x000fe4000001142e */
[----:B------:R-:W-:Y:S02]  /*1df0*/  LEA.HI R48, R47, R48, RZ, 0x2 ;  /* 0x000000302f307211 */ /* 0x000fe400078f10ff */
[----:B------:R-:W-:Y:S02]  /*1e00*/  SHF.R.S32.HI R47, RZ, 0x1f, R49 ;  /* 0x0000001fff2f7819 */ /* 0x000fe40000011431 */
[----:B------:R-:W-:Y:S02]  /*1e10*/  SHF.R.S32.HI R48, RZ, 0x2, R48 ;  /* 0x00000002ff307819 */ /* 0x000fe40000011430 */
[----:B------:R-:W-:-:S02]  /*1e20*/  LEA.HI R49, R47, R49, RZ, 0x2 ;  /* 0x000000312f317211 */ /* 0x000fc400078f10ff */
[----:B------:R-:W-:Y:S02]  /*1e30*/  IADD3 R47, R50, 0x24, RZ ;  /* 0x00000024322f7810 */ /* 0x000fe40007ffe0ff */
[----:B------:R-:W-:-:S04]  /*1e40*/  SHF.R.S32.HI R50, RZ, 0x1f, R51 ;  /* 0x0000001fff327819 */ /* 0x000fc80000011433 */
[----:B------:R-:W-:Y:S02]  /*1e50*/  LEA.HI R51, R50, R51, RZ, 0x2 ;  /* 0x0000003332337211 */ /* 0x000fe400078f10ff */
[----:B------:R-:W-:-:S04]  /*1e60*/  SHF.R.S32.HI R50, RZ, 0x1f, R47 ;  /* 0x0000001fff327819 */ /* 0x000fc8000001142f */
[----:B------:R-:W-:Y:S02]  /*1e70*/  LEA.HI R47, R50, R47, RZ, 0x2 ;  /* 0x0000002f322f7211 */ /* 0x000fe400078f10ff */
[----:B------:R-:W-:Y:S02]  /*1e80*/  SHF.R.S32.HI R50, RZ, 0x2, R49 ;  /* 0x00000002ff327819 */ /* 0x000fe40000011431 */
[----:B------:R-:W2:Y:S01]  /*1e90*/  LDL.LU R49, [R1+0x4] ;  /* 0x0000040001317983 */ /* 0x000ea20000300800 */
[----:B------:R-:W-:Y:S02]  /*1ea0*/  SHF.R.S32.HI R51, RZ, 0x2, R51 ;  /* 0x00000002ff337819 */ /* 0x000fe40000011433 */
[----:B------:R-:W-:Y:S01]  /*1eb0*/  SHF.R.S32.HI R47, RZ, 0x2, R47 ;  /* 0x00000002ff2f7819 */ /* 0x000fe2000001142f */
[--C-:B--2---:R-:W-:Y:S02]  /*1ec0*/  IMAD R46, R46, 0x28, R49.reuse ;  /* 0x000000282e2e7824 */ /* 0x104fe400078e0231 */
[----:B------:R-:W-:-:S02]  /*1ed0*/  IMAD R48, R48, 0x28, R49 ;  /* 0x0000002830307824 */ /* 0x000fc400078e0231 */
[--C-:B------:R-:W-:Y:S01]  /*1ee0*/  IMAD R50, R50, 0x28, R49.reuse ;  /* 0x0000002832327824 */ /* 0x100fe200078e0231 */
[C---:B------:R-:W-:Y:S01]  /*1ef0*/  IADD3 R46, R0.reuse, R46, RZ ;  /* 0x0000002e002e7210 */ /* 0x040fe20007ffe0ff */
[--C-:B------:R-:W-:Y:S01]  /*1f00*/  IMAD R51, R51, 0x28, R49.reuse ;  /* 0x0000002833337824 */ /* 0x100fe200078e0231 */
[C---:B------:R-:W-:Y:S01]  /*1f10*/  IADD3 R48, R0.reuse, R48, RZ ;  /* 0x0000003000307210 */ /* 0x040fe20007ffe0ff */
[----:B------:R-:W-:Y:S01]  /*1f20*/  IMAD R47, R47, 0x28, R49 ;  /* 0x000000282f2f7824 */ /* 0x000fe200078e0231 */
[C---:B------:R-:W-:Y:S02]  /*1f30*/  IADD3 R50, R0.reuse, R50, RZ ;  /* 0x0000003200327210 */ /* 0x040fe40007ffe0ff */
[C---:B------:R-:W-:Y:S02]  /*1f40*/  IADD3 R51, R0.reuse, R51, RZ ;  /* 0x0000003300337210 */ /* 0x040fe40007ffe0ff */
[----:B------:R-:W-:Y:S01]  /*1f50*/  IADD3 R0, R0, R47, RZ ;  /* 0x0000002f00007210 */ /* 0x000fe20007ffe0ff */
[----:B------:R-:W-:Y:S04]  /*1f60*/  LDS.64 R48, [R48] ;  /* 0x0000000030307984 */ /* 0x000fe80000000a00 */
[----:B------:R-:W0:Y:S02]  /*1f70*/  LDS.64 R46, [R46] ;  /* 0x000000002e2e7984 */ /* 0x000e240000000a00 */
[----:B0-----:R-:W-:Y:S01]  /*1f80*/  FADD.FTZ R46, R3, R46 ;  /* 0x0000002e032e7221 */ /* 0x001fe20000010000 */
[----:B------:R-:W-:Y:S01]  /*1f90*/  FADD.FTZ R61, R61, R47 ;  /* 0x0000002f3d3d7221 */ /* 0x000fe20000010000 */
[----:B------:R0:W5:Y:S02]  /*1fa0*/  LDL.LU R3, [R1+0x11c] ;  /* 0x00011c0001037983 */ /* 0x0001640000300800 */
[----:B------:R-:W-:Y:S01]  /*1fb0*/  FADD.FTZ R48, R46, R48 ;  /* 0x000000302e307221 */ /* 0x000fe20000010000 */
[----:B------:R-:W-:Y:S01]  /*1fc0*/  FADD.FTZ R61, R61, R49 ;  /* 0x000000313d3d7221 */ /* 0x000fe20000010000 */
[----:B------:R-:W1:Y:S02]  /*1fd0*/  LDS.64 R46, [R50] ;  /* 0x00000000322e7984 */ /* 0x000e640000000a00 */
[----:B-1----:R-:W-:-:S02]  /*1fe0*/  FADD.FTZ R46, R48, R46 ;  /* 0x0000002e302e7221 */ /* 0x002fc40000010000 */
[----:B------:R-:W1:Y:S04]  /*1ff0*/  LDS.64 R48, [R51] ;  /* 0x0000000033307984 */ /* 0x000e680000000a00 */
[----:B------:R2:W3:Y:S04]  /*2000*/  LDS.64 R50, [R0] ;  /* 0x0000000000327984 */ /* 0x0004e80000000a00 */
[----:B--2---:R0:W5:Y:S01]  /*2010*/  LDL.LU R0, [R1+0x118] ;  /* 0x0001180001007983 */ /* 0x0041620000300800 */
[----:B------:R-:W-:Y:S01]  /*2020*/  FADD.FTZ R47, R61, R47 ;  /* 0x0000002f3d2f7221 */ /* 0x000fe20000010000 */
[----:B-1----:R-:W-:-:S03]  /*2030*/  FADD.FTZ R46, R46, R48 ;  /* 0x000000302e2e7221 */ /* 0x002fc60000010000 */
[----:B------:R-:W-:Y:S01]  /*2040*/  FADD.FTZ R47, R47, R49 ;  /* 0x000000312f2f7221 */ /* 0x000fe20000010000 */
[----:B---3--:R-:W-:-:S03]  /*2050*/  FADD.FTZ R46, R46, R50 ;  /* 0x000000322e2e7221 */ /* 0x008fc60000010000 */
[----:B0-----:R-:W-:-:S07]  /*2060*/  FADD.FTZ R47, R47, R51 ;  /* 0x000000332f2f7221 */ /* 0x001fce0000010000 */
.L_x_1713:
[----:B------:R-:W-:Y:S05]  /*2070*/  BSYNC B0 ;  /* 0x0000000000007941 */ /* 0x000fea0003800000 */
.L_x_1712:
[----:B------:R-:W0:Y:S01]  /*2080*/  SHFL.BFLY PT, R49, R46, 0x2, 0x1f ;  /* 0x0c401f002e317f89 */ /* 0x000e2200000e0000 */
[----:B------:R-:W-:Y:S03]  /*2090*/  BSSY B0, `(.L_x_1714) ;  /* 0x0000017000007945 */ /* 0x000fe60003800000 */
[----:B------:R-:W1:Y:S01]  /*20a0*/  SHFL.BFLY PT, R48, R47, 0x2, 0x1f ;  /* 0x0c401f002f307f89 */ /* 0x000e6200000e0000 */
[----:B------:R-:W2:Y:S01]  /*20b0*/  S2R R51, SR_TID.X ;  /* 0x0000000000337919 */ /* 0x000ea20000002100 */
[----:B------:R-:W3:Y:S01]  /*20c0*/  S2R R61, SR_CTAID.Y ;  /* 0x00000000003d7919 */ /* 0x000ee20000002600 */
[----:B0-----:R-:W-:Y:S01]  /*20d0*/  FADD.FTZ R46, R49, R46 ;  /* 0x0000002e312e7221 */ /* 0x001fe20000010000 */
[----:B-1----:R-:W-:-:S04]  /*20e0*/  FADD.FTZ R47, R48, R47 ;  /* 0x0000002f302f7221 */ /* 0x002fc80000010000 */
[----:B------:R-:W0:Y:S04]  /*20f0*/  SHFL.BFLY PT, R49, R46, 0x1, 0x1f ;  /* 0x0c201f002e317f89 */ /* 0x000e2800000e0000 */
[----:B------:R-:W1:Y:S01]  /*2100*/  SHFL.BFLY PT, R48, R47, 0x1, 0x1f ;  /* 0x0c201f002f307f89 */ /* 0x000e6200000e0000 */
[----:B--2---:R-:W-:Y:S01]  /*2110*/  LOP3.LUT P0, RZ, R51, 0xffffffe3, RZ, 0xc0, !PT ;  /* 0xffffffe333ff7812 */ /* 0x004fe2000780c0ff */
[----:B0-----:R-:W-:Y:S01]  /*2120*/  FADD.FTZ R46, R46, R49 ;  /* 0x000000312e2e7221 */ /* 0x001fe20000010000 */
[----:B-1----:R-:W-:-:S11]  /*2130*/  FADD.FTZ R47, R47, R48 ;  /* 0x000000302f2f7221 */ /* 0x002fd60000010000 */
[----:B---3--:R-:W-:Y:S05]  /*2140*/  @P0 BRA `(.L_x_1715) ;  /* 0x00000000002c0947 */ /* 0x008fea0003800000 */
[----:B------:R-:W0:Y:S01]  /*2150*/  S2R R50, SR_CTAID.X ;  /* 0x0000000000327919 */ /* 0x000e220000002500 */
[----:B------:R-:W1:Y:S01]  /*2160*/  LDC R48, c[0x0][0x10] ;  /* 0x00000400ff307b82 */ /* 0x000e620000000800 */
[----:B------:R-:W-:-:S04]  /*2170*/  SHF.R.U32.HI R49, RZ, 0x2, R51 ;  /* 0x00000002ff317819 */ /* 0x000fc80000011633 */
[----:B------:R-:W-:Y:S01]  /*2180*/  SHF.L.U32 R49, R49, 0x4, RZ ;  /* 0x0000000431317819 */ /* 0x000fe200000006ff */
[----:B-1----:R-:W-:-:S03]  /*2190*/  IMAD R48, R48, UR4, R61 ;  /* 0x0000000430307c24 */ /* 0x002fc6000f8e023d */
[----:B0-----:R-:W-:Y:S02]  /*21a0*/  LOP3.LUT R49, R49, 0xfffffff0, R50, 0xe2, !PT ;  /* 0xfffffff031317812 */ /* 0x001fe400078ee232 */
[----:B------:R-:W0:Y:S02]  /*21b0*/  LDC.64 R50, c[0x0][0x248] ;  /* 0x00009200ff327b82 */ /* 0x000e240000000a00 */
[----:B------:R-:W-:-:S04]  /*21c0*/  LEA R48, R48, R49, 0x7 ;  /* 0x0000003130307211 */ /* 0x000fc800078e38ff */
[----:B------:R-:W-:-:S05]  /*21d0*/  SHF.L.U32 R48, R48, 0x1, RZ ;  /* 0x0000000130307819 */ /* 0x000fca00000006ff */
[----:B0-----:R-:W-:-:S05]  /*21e0*/  IMAD.WIDE.U32 R48, R48, 0x4, R50 ;  /* 0x0000000430307825 */ /* 0x001fca00078e0032 */
[----:B------:R0:W-:Y:S02]  /*21f0*/  STG.E.64 desc[UR8][R48.64], R46 ;  /* 0x0000002e30007986 */ /* 0x0001e4000c101b08 */
.L_x_1715:
[----:B------:R-:W-:Y:S05]  /*2200*/  BSYNC B0 ;  /* 0x0000000000007941 */ /* 0x000fea0003800000 */
.L_x_1714:
[----:B0-----:R-:W-:Y:S01]  /*2210*/  PRMT R47, R40, 0x7632, R47 ;  /* 0x00007632282f7816 */ /* 0x001fe2000000002f */
[----:B------:R-:W-:Y:S01]  /*2220*/  BAR.SYNC.DEFER_BLOCKING 0x0 ;  /* 0x0000000000007b1d */ /* 0x000fe20000010000 */
[----:B------:R-:W-:Y:S02]  /*2230*/  PRMT R46, R31, 0x7632, R46 ;  /* 0x000076321f2e7816 */ /* 0x000fe4000000002e */
[----:B------:R-:W-:Y:S02]  /*2240*/  PRMT R40, R29, 0x7632, R40 ;  /* 0x000076321d287816 */ /* 0x000fe40000000028 */
[----:B------:R-:W-:Y:S02]  /*2250*/  PRMT R31, R26, 0x7632, R31 ;  /* 0x000076321a1f7816 */ /* 0x000fe4000000001f */
[----:B------:R-:W-:Y:S01]  /*2260*/  PRMT R29, R27, 0x7632, R29 ;  /* 0x000076321b1d7816 */ /* 0x000fe2000000001d */
[----:B------:R-:W-:Y:S01]  /*2270*/  STL.S16 [R1+0x4], R47 ;  /* 0x0000042f01007387 */ /* 0x000fe20000100600 */
        /* <DEDUP_REMOVED lines=11> */
[----:B0-----:R-:W0:Y:S01]  /*2330*/  S2R R46, SR_TID.X ;  /* 0x00000000002e7919 */ /* 0x001e220000002100 */
        /* <DEDUP_REMOVED lines=24> */
[----:B0-----:R-:W-:-:S02]  /*24c0*/  ISETP.NE.AND P0, PT, R46, RZ, PT ;  /* 0x000000ff2e00720c */ /* 0x001fc40003f05270 */
[----:B------:R-:W-:Y:S01]  /*24d0*/  PRMT R33, R33, 0x7632, R33 ;  /* 0x0000763221217816 */ /* 0x000fe20000000021 */
[----:B------:R1:W-:Y:S01]  /*24e0*/  STL.S16 [R1+0xf8], R19 ;  /* 0x0000f81301007387 */ /* 0x0003e20000100600 */
[----:B------:R-:W-:Y:S02]  /*24f0*/  PRMT R30, R30, 0x7632, R30 ;  /* 0x000076321e1e7816 */ /* 0x000fe4000000001e */
[----:B------:R-:W-:Y:S01]  /*2500*/  PRMT R28, R28, 0x7632, R28 ;  /* 0x000076321c1c7816 */ /* 0x000fe2000000001c */
[----:B------:R1:W-:Y:S01]  /*2510*/  STL.S16 [R1+0xfc], R18 ;  /* 0x0000fc1201007387 */ /* 0x0003e20000100600 */
[----:B------:R-:W-:Y:S02]  /*2520*/  ISETP.GT.U32.AND P1, PT, R46, 0x7f, PT ;  /* 0x0000007f2e00780c */ /* 0x000fe40003f24070 */
[----:B-----5:R-:W-:Y:S01]  /*2530*/  PRMT R20, R12, 0x7632, R20 ;  /* 0x000076320c147816 */ /* 0x020fe20000000014 */
[----:B------:R1:W-:Y:S04]  /*2540*/  STL.S16 [R1+0x10c], R17 ;  /* 0x00010c1101007387 */ /* 0x0003e80000100600 */
[----:B------:R1:W-:Y:S04]  /*2550*/  STL.S16 [R1+0x100], R16 ;  /* 0x0001001001007387 */ /* 0x0003e80000100600 */
[----:B------:R1:W-:Y:S01]  /*2560*/  STL.S16 [R1+0x110], R14 ;  /* 0x0001100e01007387 */ /* 0x0003e20000100600 */
[----:B------:R-:W-:Y:S05]  /*2570*/  @P0 BRA `(.L_x_1716) ;  /* 0x0000000000400947 */ /* 0x000fea0003800000 */
[----:B------:R-:W0:Y:S01]  /*2580*/  S2R R46, SR_CTAID.X ;  /* 0x00000000002e7919 */ /* 0x000e220000002500 */
[----:B-1----:R-:W1:Y:S01]  /*2590*/  LDC.64 R14, c[0x0][0x250] ;  /* 0x00009400ff0e7b82 */ /* 0x002e620000000a00 */
[----:B------:R-:W-:Y:S01]  /*25a0*/  MOV R16, 0x7ffffff1 ;  /* 0x7ffffff100107802 */ /* 0x000fe20000000f00 */
[----:B-1----:R-:W-:Y:S01]  /*25b0*/  IMAD.WIDE.U32 R14, R61, 0x4, R14 ;  /* 0x000000043d0e7825 */ /* 0x002fe200078e000e */
[----:B0-----:R-:W-:-:S04]  /*25c0*/  ISETP.NE.AND P0, PT, R46, RZ, PT ;  /* 0x000000ff2e00720c */ /* 0x001fc80003f05270 */
[----:B------:R-:W-:Y:S01]  /*25d0*/  SEL R16, R16, 0x1, !P0 ;  /* 0x0000000110107807 */ /* 0x000fe20004000000 */
[----:B------:R-:W-:Y:S06]  /*25e0*/  MEMBAR.ALL.GPU ;  /* 0x0000000000007992 */ /* 0x000fec000000a000 */
[----:B------:R-:W-:-:S00]  /*25f0*/  ERRBAR ;  /* 0x00000000000079ab */ /* 0x000fc00000000000 */
[----:B------:R-:W-:Y:S06]  /*2600*/  CGAERRBAR ;  /* 0x00000000000075ab */ /* 0x000fec0000000000 */
[----:B------:R0:W5:Y:S02]  /*2610*/  ATOM.E.ADD.STRONG.GPU PT, R16, desc[UR8][R14.64], R16 ;  /* 0x000000100e10798a */ /* 0x00016400081ee1c8 */
.L_x_1717:
[----:B------:R-:W2:Y:S04]  /*2620*/  LD.E.STRONG.GPU R17, desc[UR8][R14.64] ;  /* 0x000000080e117980 */ /* 0x000ea8000c10f900 */
[----:B--2---:R-:W-:Y:S01]  /*2630*/  CCTL.IVALL ;  /* 0x00000000ff00798f */ /* 0x004fe20002000000 */
[----:B------:R-:W-:Y:S05]  /*2640*/  YIELD ;  /* 0x0000000000007946 */ /* 0x000fea0003800000 */
[----:B-----5:R-:W-:-:S04]  /*2650*/  LOP3.LUT R17, R17, R16, RZ, 0x3c, !PT ;  /* 0x0000001011117212 */ /* 0x020fc800078e3cff */
[----:B------:R-:W-:-:S13]  /*2660*/  ISETP.GT.AND P0, PT, R17, -0x1, PT ;  /* 0xffffffff1100780c */ /* 0x000fda0003f04270 */
[----:B------:R-:W-:Y:S05]  /*2670*/  @P0 BRA `(.L_x_1717) ;  /* 0xfffffffc00e80947 */ /* 0x000fea000383ffff */
.L_x_1716:
[----:B------:R-:W-:Y:S05]  /*2680*/  WARPSYNC.ALL ;  /* 0x0000000000007948 */ /* 0x000fea0003800000 */
[----:B-1----:R-:W-:Y:S02]  /*2690*/  PRMT R21, R13, 0x7632, R21 ;  /* 0x000076320d157816 */ /* 0x002fe40000000015 */
[----:B------:R-:W-:Y:S02]  /*26a0*/  PRMT R22, R10, 0x7632, R22 ;  /* 0x000076320a167816 */ /* 0x000fe40000000016 */
[----:B------:R-:W-:Y:S01]  /*26b0*/  PRMT R23, R11, 0x7632, R23 ;  /* 0x000076320b177816 */ /* 0x000fe20000000017 */
[----:B------:R-:W1:Y:S01]  /*26c0*/  S2R R17, SR_CTAID.Y ;  /* 0x0000000000117919 */ /* 0x000e620000002600 */
[----:B0-----:R-:W1:Y:S01]  /*26d0*/  @!P1 LDC R14, c[0x0][0x10] ;  /* 0x00000400ff0e9b82 */ /* 0x001e620000000800 */
[----:B------:R-:W-:Y:S01]  /*26e0*/  ULDC.64 UR12, c[0x0][0x240] ;  /* 0x00009000000c7ab9 */ /* 0x000fe20000000a00 */
[----:B------:R-:W0:Y:S01]  /*26f0*/  S2R R18, SR_TID.X ;  /* 0x0000000000127919 */ /* 0x000e220000002100 */
[----:B-1----:R-:W-:Y:S01]  /*2700*/  @!P1 IMAD R14, R14, UR4, R17 ;  /* 0x000000040e0e9c24 */ /* 0x002fe2000f8e0211 */
[----:B0-----:R-:W-:-:S02]  /*2710*/  @!P1 LOP3.LUT R15, R18, 0x7ffffff0, RZ, 0xc0, !PT ;  /* 0x7ffffff0120f9812 */ /* 0x001fc400078ec0ff */
[----:B------:R-:W-:Y:S02]  /*2720*/  @!P1 LOP3.LUT R16, R18, 0xf, RZ, 0xc0, !PT ;  /* 0x0000000f12109812 */ /* 0x000fe400078ec0ff */
[----:B------:R-:W-:-:S04]  /*2730*/  @!P1 LEA R14, R14, R15, 0x7 ;  /* 0x0000000f0e0e9211 */ /* 0x000fc800078e38ff */
[----:B------:R-:W-:Y:S02]  /*2740*/  @!P1 IADD3 R16, R14, R16, RZ ;  /* 0x000000100e109210 */ /* 0x000fe40007ffe0ff */
[----:B------:R-:W0:Y:S02]  /*2750*/  @!P1 LDC.64 R14, c[0x0][0x248] ;  /* 0x00009200ff0e9b82 */ /* 0x000e240000000a00 */
[----:B------:R-:W-:-:S05]  /*2760*/  @!P1 SHF.L.U32 R16, R16, 0x1, RZ ;  /* 0x0000000110109819 */ /* 0x000fca00000006ff */
[----:B0-----:R-:W-:Y:S01]  /*2770*/  @!P1 IMAD.WIDE.U32 R14, R16, 0x4, R14 ;  /* 0x00000004100e9825 */ /* 0x001fe200078e000e */
[----:B------:R-:W-:Y:S06]  /*2780*/  BAR.SYNC.DEFER_BLOCKING 0x0 ;  /* 0x0000000000007b1d */ /* 0x000fec0000010000 */
[----:B------:R-:W2:Y:S01]  /*2790*/  @!P1 LDG.E.64 R14, desc[UR8][R14.64] ;  /* 0x000000080e0e9981 */ /* 0x000ea2000c1e1b00 */
[----:B------:R-:W-:Y:S01]  /*27a0*/  HFMA2.MMA R16, -RZ, RZ, 0, 0 ;  /* 0x00000000ff107435 */ /* 0x000fe200000001ff */
[----:B------:R-:W-:Y:S01]  /*27b0*/  LOP3.LUT P0, RZ, R18, 0xffffff8f, RZ, 0xc0, !PT ;  /* 0xffffff8f12ff7812 */ /* 0x000fe2000780c0ff */
[----:B------:R-:W-:Y:S01]  /*27c0*/  BSSY B0, `(.L_x_1718) ;  /* 0x0000038000007945 */ /* 0x000fe20003800000 */
[----:B------:R-:W0:Y:S11]  /*27d0*/  S2R R19, SR_CTAID.X ;  /* 0x0000000000137919 */ /* 0x000e360000002500 */
[----:B------:R-:W-:-:S04]  /*27e0*/  @!P0 MOV R17, 0x400 ;  /* 0x0000040000118802 */ /* 0x000fc80000000f00 */
[----:B------:R-:W-:Y:S01]  /*27f0*/  @!P0 IADD3 R17, R17, 0xc80, RZ ;  /* 0x00000c8011118810 */ /* 0x000fe20007ffe0ff */
[----:B--2---:R-:W-:Y:S01]  /*2800*/  @!P1 FADD.FTZ R16, RZ, R14 ;  /* 0x0000000eff109221 */ /* 0x004fe20000010000 */
[----:B------:R-:W-:Y:S01]  /*2810*/  MOV R14, RZ ;  /* 0x000000ff000e7202 */ /* 0x000fe20000000f00 */
[----:B------:R-:W-:Y:S01]  /*2820*/  @!P1 FADD.FTZ R14, RZ, R15 ;  /* 0x0000000fff0e9221 */ /* 0x000fe20000010000 */
[----:B------:R-:W-:Y:S02]  /*2830*/  ISETP.EQ.U32.AND P1, PT, RZ, UR12, PT ;  /* 0x0000000cff007c0c */ /* 0x000fe4000bf22070 */
        /* <DEDUP_REMOVED lines=15> */
[----:B------:R-:W-:Y:S01]  /*2930*/  @!P0 FMUL.FTZ R14, R14, 2.4414062863797880709e-05 ;  /* 0x37cccccd0e0e8820 */ /* 0x000fe20000410000 */
[----:B-1----:R-:W-:-:S03]  /*2940*/  FADD.FTZ R15, R15, R16 ;  /* 0x000000100f0f7221 */ /* 0x002fc60000010000 */
[----:B------:R-:W-:-:S04]  /*2950*/  @!P0 FMUL.FTZ R16, R14, R14 ;  /* 0x0000000e0e108220 */ /* 0x000fc80000410000 */
[----:B------:R-:W-:Y:S02]  /*2960*/  @!P0 FFMA.FTZ R15, R15, 2.4414062863797880709e-05, -R16 ;  /* 0x37cccccd0f0f8823 */ /* 0x000fe40000010810 */
[----:B------:R-:W1:Y:S03]  /*2970*/  @!P0 S2R R16, SR_CgaCtaId ;  /* 0x0000000000108919 */ /* 0x000e660000008800 */
[----:B------:R-:W-:Y:S02]  /*2980*/  @!P0 FMNMX.FTZ R15, RZ, R15, !PT ;  /* 0x0000000fff0f8209 */ /* 0x000fe40007810000 */
[----:B-1----:R-:W-:Y:S02]  /*2990*/  @!P0 LEA R16, R16, R17, 0x18 ;  /* 0x0000001110108211 */ /* 0x002fe400078ec0ff */
[----:B------:R-:W-:-:S04]  /*29a0*/  @!P0 SHF.R.U32.HI R17, RZ, 0x1, R18 ;  /* 0x00000001ff118819 */ /* 0x000fc80000011612 */
[----:B------:R-:W-:-:S04]  /*29b0*/  @!P0 LOP3.LUT R17, R17, 0x7ffffff8, RZ, 0xc0, !PT ;  /* 0x7ffffff811118812 */ /* 0x000fc800078ec0ff */
[----:B------:R-:W-:-:S05]  /*29c0*/  @!P0 IADD3 R16, R17, R16, RZ ;  /* 0x0000001011108210 */ /* 0x000fca0007ffe0ff */
[----:B------:R1:W-:Y:S01]  /*29d0*/  @!P0 STS.64 [R16], R14 ;  /* 0x0000000e10008388 */ /* 0x0003e20000000a00 */
[----:B------:R-:W-:Y:S01]  /*29e0*/  BAR.SYNC.DEFER_BLOCKING 0x0 ;  /* 0x0000000000007b1d */ /* 0x000fe20000010000 */
[----:B0-----:R-:W-:-:S04]  /*29f0*/  LOP3.LUT P0, RZ, R19, 0xf, RZ, 0xc0, !PT ;  /* 0x0000000f13ff7812 */ /* 0x001fc8000780c0ff */
[----:B------:R-:W-:-:S04]  /*2a00*/  ISETP.GT.U32.OR P0, PT, R18, 0x7, P0 ;  /* 0x000000071200780c */ /* 0x000fc80000704470 */
[----:B------:R-:W-:-:S13]  /*2a10*/  ISETP.EQ.OR.EX P0, PT, RZ, UR13, P0, P1 ;  /* 0x0000000dff007c0c */ /* 0x000fda0008702710 */
[----:B-1----:R-:W-:Y:S05]  /*2a20*/  @P0 BRA `(.L_x_1719) ;  /* 0x0000000000440947 */ /* 0x002fea0003800000 */
[----:B------:R-:W0:Y:S01]  /*2a30*/  S2UR UR7, SR_CgaCtaId ;  /* 0x00000000000779c3 */ /* 0x000e220000008800 */
[C---:B------:R-:W-:Y:S01]  /*2a40*/  SHF.L.U32 R15, R2.reuse, 0x3, RZ ;  /* 0x00000003020f7819 */ /* 0x040fe200000006ff */
[----:B------:R-:W-:Y:S01]  /*2a50*/  UMOV UR6, 0x400 ;  /* 0x0000040000067882 */ /* 0x000fe20000000000 */
[----:B------:R-:W-:Y:S01]  /*2a60*/  SHF.L.U64.HI R14, R2, 0x3, R3 ;  /* 0x00000003020e7819 */ /* 0x000fe20000010203 */
[----:B------:R-:W-:Y:S01]  /*2a70*/  UIADD3 UR6, UR6, 0xc80, URZ ;  /* 0x00000c8006067890 */ /* 0x000fe2000fffe03f */
[C---:B------:R-:W-:Y:S02]  /*2a80*/  LOP3.LUT R16, R15.reuse, 0x8, RZ, 0xc0, !PT ;  /* 0x000000080f107812 */ /* 0x040fe400078ec0ff */
[----:B------:R-:W-:Y:S02]  /*2a90*/  LOP3.LUT R15, R15, 0xfffffff0, RZ, 0xc0, !PT ;  /* 0xfffffff00f0f7812 */ /* 0x000fe400078ec0ff */
[----:B------:R-:W-:Y:S02]  /*2aa0*/  IADD3 R16, R16, R18, RZ ;  /* 0x0000001210107210 */ /* 0x000fe40007ffe0ff */
[----:B------:R-:W-:-:S02]  /*2ab0*/  LOP3.LUT R14, R14, 0x1fffffff, RZ, 0xc0, !PT ;  /* 0x1fffffff0e0e7812 */ /* 0x000fc400078ec0ff */
[----:B------:R-:W-:-:S04]  /*2ac0*/  IADD3 R15, P0, R16, R15, RZ ;  /* 0x0000000f100f7210 */ /* 0x000fc80007f1e0ff */
[----:B------:R-:W-:Y:S02]  /*2ad0*/  LEA.HI.X.SX32 R16, R16, R14, 0x1, P0 ;  /* 0x0000000e10107211 */ /* 0x000fe400000f0eff */
[----:B------:R-:W-:-:S04]  /*2ae0*/  LEA R14, P0, R15, UR12, 0x3 ;  /* 0x0000000c0f0e7c11 */ /* 0x000fc8000f8018ff */
[----:B------:R-:W-:Y:S01]  /*2af0*/  LEA.HI.X R15, R15, UR13, R16, 0x3, P0 ;  /* 0x0000000d0f0f7c11 */ /* 0x000fe200080f1c10 */
[----:B0-----:R-:W-:-:S06]  /*2b00*/  ULEA UR6, UR7, UR6, 0x18 ;  /* 0x0000000607067291 */ /* 0x001fcc000f8ec03f */
[----:B------:R-:W-:-:S06]  /*2b10*/  LEA R16, R18, UR6, 0x3 ;  /* 0x0000000612107c11 */ /* 0x000fcc000f8e18ff */
[----:B------:R-:W0:Y:S04]  /*2b20*/  LDS.64 R16, [R16] ;  /* 0x0000000010107984 */ /* 0x000e280000000a00 */
[----:B0-----:R0:W-:Y:S02]  /*2b30*/  STG.E.64 desc[UR8][R14.64], R16 ;  /* 0x000000100e007986 */ /* 0x0011e4000c101b08 */
.L_x_1719:
[----:B------:R-:W-:Y:S05]  /*2b40*/  BSYNC B0 ;  /* 0x0000000000007941 */ /* 0x000fea0003800000 */
.L_x_1718:
[----:B0-----:R-:W2:Y:S01]  /*2b50*/  LDL.LU R16, [R1+0x4c] ;  /* 0x00004c0001107983 */ /* 0x001ea20000300800 */
[----:B------:R-:W-:Y:S01]  /*2b60*/  SHF.L.U32 R14, R2, 0x3, RZ ;  /* 0x00000003020e7819 */ /* 0x000fe200000006ff */
[----:B------:R-:W0:Y:S01]  /*2b70*/  S2UR UR7, SR_CgaCtaId ;  /* 0x00000000000779c3 */ /* 0x000e220000008800 */
[----:B------:R-:W-:Y:S01]  /*2b80*/  UMOV UR6, 0x400 ;  /* 0x0000040000067882 */ /* 0x000fe20000000000 */
[----:B------:R-:W2:Y:S01]  /*2b90*/  LDL.LU R15, [R1+0x10] ;  /* 0x00001000010f7983 */ /* 0x000ea20000300800 */
[----:B------:R-:W-:-:S03]  /*2ba0*/  ULDC.64 UR12, c[0x0][0x210] ;  /* 0x00008400000c7ab9 */ /* 0x000fc60000000a00 */
[----:B------:R-:W3:Y:S04]  /*2bb0*/  LDL.LU R19, [R1] ;  /* 0x0000000001137983 */ /* 0x000ee80000300800 */
[----:B------:R-:W4:Y:S04]  /*2bc0*/  LDL.LU R18, [R1+0x18] ;  /* 0x0000180001127983 */ /* 0x000f280000300800 */
[----:B------:R-:W5:Y:S04]  /*2bd0*/  LDL.LU R40, [R1+0x54] ;  /* 0x0000540001287983 */ /* 0x000f680000300800 */
[----:B------:R-:W-:Y:S04]  /*2be0*/  STL [R1+0x154], R5 ;  /* 0x0001540501007387 */ /* 0x000fe80000100800 */
[----:B------:R1:W-:Y:S04]  /*2bf0*/  STL [R1+0x150], R6 ;  /* 0x0001500601007387 */ /* 0x0003e80000100800 */
[----:B------:R0:W-:Y:S04]  /*2c00*/  STL [R1+0x118], R3 ;  /* 0x0001180301007387 */ /* 0x0001e80000100800 */
[----:B------:R0:W-:Y:S04]  /*2c10*/  STL [R1+0x11c], R2 ;  /* 0x00011c0201007387 */ /* 0x0001e80000100800 */
[----:B------:R-:W5:Y:S04]  /*2c20*/  LDL.LU R25, [R1+0x78] ;  /* 0x0000780001197983 */ /* 0x000f680000300800 */
[----:B------:R-:W5:Y:S04]  /*2c30*/  LDL.LU R24, [R1+0x80] ;  /* 0x0000800001187983 */ /* 0x000f680000300800 */
[----:B------:R-:W5:Y:S04]  /*2c40*/  LDL.LU R26, [R1+0x84] ;  /* 0x00008400011a7983 */ /* 0x000f680000300800 */
[----:B------:R-:W5:Y:S04]  /*2c50*/  LDL.LU R31, [R1+0x88] ;  /* 0x00008800011f7983 */ /* 0x000f680000300800 */
[----:B-1----:R-:W5:Y:S04]  /*2c60*/  LDL.LU R6, [R1+0x8c] ;  /* 0x00008c0001067983 */ /* 0x002f680000300800 */
[----:B------:R-:W5:Y:S04]  /*2c70*/  LDL.LU R5, [R1+0x94] ;  /* 0x0000940001057983 */ /* 0x000f680000300800 */
[----:B------:R-:W5:Y:S04]  /*2c80*/  LDL.LU R27, [R1+0xa0] ;  /* 0x0000a000011b7983 */ /* 0x000f680000300800 */
[----:B------:R-:W5:Y:S04]  /*2c90*/  LDL.LU R29, [R1+0xa4] ;  /* 0x0000a400011d7983 */ /* 0x000f680000300800 */
[----:B0-----:R-:W5:Y:S04]  /*2ca0*/  LDL.LU R3, [R1+0xa8] ;  /* 0x0000a80001037983 */ /* 0x001f680000300800 */
[----:B------:R-:W5:Y:S01]  /*2cb0*/  LDL.LU R2, [R1+0xac] ;  /* 0x0000ac0001027983 */ /* 0x000f620000300800 */
[----:B------:R-:W-:-:S04]  /*2cc0*/  LOP3.LUT R14, R14, 0x8, RZ, 0xc0, !PT ;  /* 0x000000080e0e7812 */ /* 0x000fc800078ec0ff */
[----:B------:R-:W-:Y:S01]  /*2cd0*/  IADD3 R14, RZ, -R14, RZ ;  /* 0x8000000eff0e7210 */ /* 0x000fe20007ffe0ff */
[----:B------:R-:W-:-:S03]  /*2ce0*/  UIADD3 UR6, UR6, 0xc80, URZ ;  /* 0x00000c8006067890 */ /* 0x000fc6000fffe03f */
[----:B------:R-:W-:Y:S01]  /*2cf0*/  MOV R17, R14 ;  /* 0x0000000e00117202 */ /* 0x000fe20000000f00 */
[----:B------:R-:W-:Y:S01]  /*2d00*/  ULEA UR6, UR7, UR6, 0x18 ;  /* 0x0000000607067291 */ /* 0x000fe2000f8ec03f */
[----:B--2---:R-:W-:-:S05]  /*2d10*/  IMAD R16, R15, 0x50, R16 ;  /* 0x000000500f107824 */ /* 0x004fca00078e0210 */
[----:B------:R-:W-:-:S05]  /*2d20*/  SHF.L.U32 R16, R16, 0x2, RZ ;  /* 0x0000000210107819 */ /* 0x000fca00000006ff */
[----:B------:R-:W-:-:S05]  /*2d30*/  IMAD.WIDE.U32 R14, R16, -0x33333333, RZ ;  /* 0xcccccccd100e7825 */ /* 0x000fca00078e00ff */
[----:B------:R-:W-:-:S04]  /*2d40*/  LEA.HI R14, R15, R17, RZ, 0x1b ;  /* 0x000000110f0e7211 */ /* 0x000fc800078fd8ff */
[----:B------:R-:W-:Y:S01]  /*2d50*/  LEA R14, R14, UR6, 0x3 ;  /* 0x000000060e0e7c11 */ /* 0x000fe2000f8e18ff */
[----:B------:R-:W-:-:S05]  /*2d60*/  ULDC UR6, c[0x0][0x230] ;  /* 0x00008c0000067ab9 */ /* 0x000fca0000000800 */
[----:B------:R-:W0:Y:S01]  /*2d70*/  LDS.64 R14, [R14] ;  /* 0x000000000e0e7984 */ /* 0x000e220000000a00 */
[----:B------:R-:W-:-:S03]  /*2d80*/  SHF.R.S32.HI R17, RZ, 0x1f, R16 ;  /* 0x0000001fff117819 */ /* 0x000fc60000011410 */
[----:B---3--:R-:W-:-:S05]  /*2d90*/  IMAD.WIDE.U32 R16, R19, 0xa0000, R16 ;  /* 0x000a000013107825 */ /* 0x008fca00078e0010 */
[----:B----4-:R-:W-:Y:S02]  /*2da0*/  IADD3 R17, R18, R17, RZ ;  /* 0x0000001112117210 */ /* 0x010fe40007ffe0ff */
[----:B------:R-:W-:-:S04]  /*2db0*/  IADD3 R4, P0, R4, R16, RZ ;  /* 0x0000001004047210 */ /* 0x000fc80007f1e0ff */
[----:B------:R-:W-:Y:S02]  /*2dc0*/  IADD3.X R19, RZ, R17, RZ, P0, !PT ;  /* 0x00000011ff137210 */ /* 0x000fe400007fe4ff */
[C---:B------:R-:W-:Y:S02]  /*2dd0*/  LEA R18, P0, R4.reuse, UR12, 0x1 ;  /* 0x0000000c04127c11 */ /* 0x040fe4000f8008ff */
[-C--:B-----5:R-:W-:Y:S02]  /*2de0*/  IADD3 R25, P1, R25, R16.reuse, RZ ;  /* 0x0000001019197210 */ /* 0x0a0fe40007f3e0ff */
[----:B------:R-:W-:Y:S02]  /*2df0*/  LEA.HI.X R19, R4, UR13, R19, 0x1, P0 ;  /* 0x0000000d04137c11 */ /* 0x000fe400080f0c13 */
[-C--:B------:R-:W-:Y:S02]  /*2e00*/  IADD3 R40, P0, R40, R16.reuse, RZ ;  /* 0x0000001028287210 */ /* 0x080fe40007f1e0ff */
[----:B------:R-:W-:-:S02]  /*2e10*/  IADD3 R46, P3, R24, R16, RZ ;  /* 0x00000010182e7210 */ /* 0x000fc40007f7e0ff */
[-C--:B------:R-:W-:Y:S01]  /*2e20*/  IADD3 R4, P5, R5, R16.reuse, RZ ;  /* 0x0000001005047210 */ /* 0x080fe20007fbe0ff */
[----:B------:R1:W-:Y:S01]  /*2e30*/  STL [R1+0x158], R40 ;  /* 0x0001582801007387 */ /* 0x0003e20000100800 */
[----:B------:R-:W-:Y:S01]  /*2e40*/  IADD3 R47, P6, R31, R16, RZ ;  /* 0x000000101f2f7210 */ /* 0x000fe20007fde0ff */
[----:B0-----:R-:W-:-:S04]  /*2e50*/  FADD.FTZ R15, R15, UR6 ;  /* 0x000000060f0f7e21 */ /* 0x001fc80008010000 */
[----:B------:R0:W2:Y:S01]  /*2e60*/  MUFU.RSQ R24, R15 ;  /* 0x0000000f00187308 */ /* 0x0000a20000001400 */
[----:B------:R3:W-:Y:S01]  /*2e70*/  STL [R1+0x15c], R25 ;  /* 0x00015c1901007387 */ /* 0x0007e20000100800 */
[-C--:B------:R-:W-:Y:S02]  /*2e80*/  IADD3 R26, P2, R26, R16.reuse, RZ ;  /* 0x000000101a1a7210 */ /* 0x080fe40007f5e0ff */
[-C--:B------:R-:W-:Y:S02]  /*2e90*/  IADD3.X R5, RZ, R17.reuse, RZ, P6, !PT ;  /* 0x00000011ff057210 */ /* 0x080fe400037fe4ff */
[----:B0-----:R-:W-:Y:S02]  /*2ea0*/  IADD3 R15, P4, R6, R16, RZ ;  /* 0x00000010060f7210 */ /* 0x001fe40007f9e0ff */
[-C--:B------:R-:W-:Y:S02]  /*2eb0*/  IADD3.X R6, RZ, R17.reuse, RZ, P3, !PT ;  /* 0x00000011ff067210 */ /* 0x080fe40001ffe4ff */
[----:B-1----:R-:W-:-:S02]  /*2ec0*/  IADD3.X R40, RZ, R17, RZ, P4, !PT ;  /* 0x00000011ff287210 */ /* 0x002fc400027fe4ff */
[----:B---3--:R-:W-:Y:S02]  /*2ed0*/  IADD3.X R25, RZ, R17, RZ, P5, !PT ;  /* 0x00000011ff197210 */ /* 0x008fe40002ffe4ff */
[-C--:B------:R-:W-:Y:S02]  /*2ee0*/  IADD3 R27, P3, R27, R16.reuse, RZ ;  /* 0x000000101b1b7210 */ /* 0x080fe40007f7e0ff */
[-C--:B------:R-:W-:Y:S02]  /*2ef0*/  IADD3 R29, P4, R29, R16.reuse, RZ ;  /* 0x000000101d1d7210 */ /* 0x080fe40007f9e0ff */
[-C--:B------:R-:W-:Y:S02]  /*2f00*/  IADD3 R31, P5, R3, R16.reuse, RZ ;  /* 0x00000010031f7210 */ /* 0x080fe40007fbe0ff */
[----:B------:R-:W-:Y:S02]  /*2f10*/  IADD3 R16, P6, R2, R16, RZ ;  /* 0x0000001002107210 */ /* 0x000fe40007fde0ff */
[----:B------:R-:W3:Y:S01]  /*2f20*/  LDL.LU R2, [R1+0xc] ;  /* 0x00000c0001027983 */ /* 0x000ee20000300800 */
[----:B------:R-:W-:-:S02]  /*2f30*/  SHF.L.U32 R44, R44, 0x10, RZ ;  /* 0x000000102c2c7819 */ /* 0x000fc400000006ff */
[----:B------:R-:W-:Y:S01]  /*2f40*/  SHF.L.U32 R20, R20, 0x10, RZ ;  /* 0x0000001014147819 */ /* 0x000fe200000006ff */
[----:B------:R-:W4:Y:S02]  /*2f50*/  LDL.LU R3, [R1+0x4] ;  /* 0x0000040001037983 */ /* 0x000f240000300800 */
[----:B------:R-:W-:Y:S01]  /*2f60*/  FADD.FTZ R44, -R14, R44 ;  /* 0x0000002c0e2c7221 */ /* 0x000fe20000010100 */
[----:B------:R-:W-:-:S03]  /*2f70*/  SHF.L.U32 R22, R22, 0x10, RZ ;  /* 0x0000001016167819 */ /* 0x000fc600000006ff */
[----:B--2---:R-:W-:-:S04]  /*2f80*/  FMUL.FTZ R44, R24, R44 ;  /* 0x0000002c182c7220 */ /* 0x004fc80000410000 */
[----:B------:R-:W-:-:S04]  /*2f90*/  FFMA.FTZ R44, R44, R20, R22 ;  /* 0x000000142c2c7223 */ /* 0x000fc80000010016 */
[----:B------:R-:W-:-:S06]  /*2fa0*/  FMUL.FTZ R49, R44, -1.4426950216293334961 ;  /* 0xbfb8aa3b2c317820 */ /* 0x000fcc0000410000 */
[----:B------:R-:W0:Y:S02]  /*2fb0*/  MUFU.EX2 R49, R49 ;  /* 0x0000003100317308 */ /* 0x000e240000000800 */
[----:B0-----:R-:W-:-:S06]  /*2fc0*/  FADD.FTZ R49, R49, 1 ;  /* 0x3f80000031317421 */ /* 0x001fcc0000010000 */
[----:B------:R-:W0:Y:S02]  /*2fd0*/  MUFU.RCP R49, R49 ;  /* 0x0000003100317308 */ /* 0x000e240000001000 */
[----:B0-----:R-:W-:Y:S01]  /*2fe0*/  FMUL.FTZ R49, R44, R49 ;  /* 0x000000312c317220 */ /* 0x001fe20000410000 */
[----:B------:R-:W-:Y:S01]  /*2ff0*/  FADD.FTZ R0, R0, -R14 ;  /* 0x8000000e00007221 */ /* 0x000fe20000010000 */
[----:B------:R-:W-:Y:S02]  /*3000*/  SHF.L.U32 R12, R12, 0x10, RZ ;  /* 0x000000100c0c7819 */ /* 0x000fe400000006ff */
[----:B------:R-:W-:Y:S01]  /*3010*/  SHF.L.U32 R10, R10, 0x10, RZ ;  /* 0x000000100a0a7819 */ /* 0x000fe200000006ff */
[----:B------:R-:W-:-:S04]  /*3020*/  FMUL.FTZ R0, R0, R24 ;  /* 0x0000001800007220 */ /* 0x000fc80000410000 */
[----:B------:R-:W-:Y:S01]  /*3030*/  FFMA.FTZ R0, R0, R12, R10 ;  /* 0x0000000c00007223 */ /* 0x000fe2000001000a */
[----:B------:R-:W-:Y:S01]  /*3040*/  FADD.FTZ R60, R60, -R14 ;  /* 0x8000000e3c3c7221 */ /* 0x000fe20000010000 */
[----:B------:R-:W-:Y:S02]  /*3050*/  SHF.L.U32 R45, R45, 0x10, RZ ;  /* 0x000000102d2d7819 */ /* 0x000fe400000006ff */
[----:B------:R-:W-:Y:S01]  /*3060*/  FMUL.FTZ R48, R0, -1.4426950216293334961 ;  /* 0xbfb8aa3b00307820 */ /* 0x000fe20000410000 */
[----:B------:R-:W-:Y:S01]  /*3070*/  SHF.L.U32 R13, R13, 0x10, RZ ;  /* 0x000000100d0d7819 */ /* 0x000fe200000006ff */
[----:B------:R-:W-:Y:S01]  /*3080*/  FMUL.FTZ R60, R24, R60 ;  /* 0x0000003c183c7220 */ /* 0x000fe20000410000 */
[----:B------:R-:W-:Y:S01]  /*3090*/  SHF.L.U32 R11, R11, 0x10, RZ ;  /* 0x000000100b0b7819 */ /* 0x000fe200000006ff */
[----:B------:R-:W-:Y:S02]  /*30a0*/  FADD.FTZ R50, -R14, R45 ;  /* 0x0000002d0e327221 */ /* 0x000fe40000010100 */
[----:B------:R-:W0:Y:S01]  /*30b0*/  MUFU.EX2 R48, R48 ;  /* 0x0000003000307308 */ /* 0x000e220000000800 */
[----:B------:R-:W-:Y:S01]  /*30c0*/  SHF.L.U32 R21, R21, 0x10, RZ ;  /* 0x0000001015157819 */ /* 0x000fe200000006ff */
[----:B------:R-:W-:Y:S01]  /*30d0*/  FFMA.FTZ R45, R60, R13, R11 ;  /* 0x0000000d3c2d7223 */ /* 0x000fe2000001000b */
[----:B------:R-:W-:Y:S01]  /*30e0*/  SHF.L.U32 R23, R23, 0x10, RZ ;  /* 0x0000001017177819 */ /* 0x000fe200000006ff */
[----:B------:R-:W-:-:S02]  /*30f0*/  FMUL.FTZ R50, R24, R50 ;  /* 0x0000003218327220 */ /* 0x000fc40000410000 */
[----:B------:R-:W-:Y:S02]  /*3100*/  FMUL.FTZ R60, R45, -1.4426950216293334961 ;  /* 0xbfb8aa3b2d3c7820 */ /* 0x000fe40000410000 */
[----:B------:R-:W-:-:S04]  /*3110*/  FFMA.FTZ R51, R50, R21, R23 ;  /* 0x0000001532337223 */ /* 0x000fc80000010017 */
[----:B------:R-:W-:Y:S01]  /*3120*/  FMUL.FTZ R50, R51, -1.4426950216293334961 ;  /* 0xbfb8aa3b33327820 */ /* 0x000fe20000410000 */
[----:B------:R-:W1:Y:S01]  /*3130*/  MUFU.EX2 R60, R60 ;  /* 0x0000003c003c7308 */ /* 0x000e620000000800 */
[----:B0-----:R-:W-:-:S07]  /*3140*/  FADD.FTZ R48, R48, 1 ;  /* 0x3f80000030307421 */ /* 0x001fce0000010000 */
[----:B------:R-:W-:Y:S01]  /*3150*/  MUFU.EX2 R50, R50 ;  /* 0x0000003200327308 */ /* 0x000fe20000000800 */
[----:B------:R-:W-:-:S07]  /*3160*/  FADD.FTZ R61, R59, -R14 ;  /* 0x8000000e3b3d7221 */ /* 0x000fce0000010000 */
[----:B------:R-:W0:Y:S01]  /*3170*/  MUFU.RCP R48, R48 ;  /* 0x0000003000307308 */ /* 0x000e220000001000 */
[----:B-1----:R-:W-:Y:S01]  /*3180*/  FADD.FTZ R60, R60, 1 ;  /* 0x3f8000003c3c7421 */ /* 0x002fe20000010000 */
[----:B------:R-:W-:Y:S01]  /*3190*/  FMUL.FTZ R61, R24, R61 ;  /* 0x0000003d183d7220 */ /* 0x000fe20000410000 */
[----:B---3--:R-:W-:Y:S02]  /*31a0*/  FADD.FTZ R44, R2, -R14 ;  /* 0x8000000e022c7221 */ /* 0x008fe40000010000 */
[----:B------:R-:W2:Y:S03]  /*31b0*/  LDL.LU R2, [R1+0x14] ;  /* 0x0000140001027983 */ /* 0x000ea60000300800 */
[----:B------:R1:W-:Y:S01]  /*31c0*/  MUFU.RCP R59, R60 ;  /* 0x0000003c003b7308 */ /* 0x0003e20000001000 */
[----:B0-----:R-:W-:Y:S01]  /*31d0*/  FMUL.FTZ R48, R0, R48 ;  /* 0x0000003000307220 */ /* 0x001fe20000410000 */
[----:B-1----:R-:W-:Y:S01]  /*31e0*/  FADD.FTZ R60, R50, 1 ;  /* 0x3f800000323c7421 */ /* 0x002fe20000010000 */
[----:B------:R-:W-:-:S04]  /*31f0*/  FFMA.FTZ R50, R12, R61, R10 ;  /* 0x0000003d0c327223 */ /* 0x000fc8000001000a */
[----:B------:R-:W-:-:S06]  /*3200*/  FMUL.FTZ R0, R50, -1.4426950216293334961 ;  /* 0xbfb8aa3b32007820 */ /* 0x000fcc0000410000 */
[----:B------:R-:W0:Y:S08]  /*3210*/  MUFU.EX2 R0, R0 ;  /* 0x0000000000007308 */ /* 0x000e300000000800 */
[----:B------:R-:W1:Y:S01]  /*3220*/  MUFU.RCP R60, R60 ;  /* 0x0000003c003c7308 */ /* 0x000e620000001000 */
[----:B------:R-:W-:Y:S02]  /*3230*/  SHF.L.U32 R42, R42, 0x10, RZ ;  /* 0x000000102a2a7819 */ /* 0x000fe400000006ff */
[----:B------:R-:W-:Y:S01]  /*3240*/  SHF.L.U32 R43, R43, 0x10, RZ ;  /* 0x000000102b2b7819 */ /* 0x000fe200000006ff */
[----:B0-----:R-:W-:-:S02]  /*3250*/  FADD.FTZ R0, R0, 1 ;  /* 0x3f80000000007421 */ /* 0x001fc40000010000 */
[----:B------:R-:W-:Y:S01]  /*3260*/  FADD.FTZ R42, -R14, R42 ;  /* 0x0000002a0e2a7221 */ /* 0x000fe20000010100 */
[----:B------:R-:W-:-:S03]  /*3270*/  FMUL.FTZ R59, R45, R59 ;  /* 0x0000003b2d3b7220 */ /* 0x000fc60000410000 */
[----:B------:R-:W0:Y:S01]  /*3280*/  MUFU.RCP R0, R0 ;  /* 0x0000000000007308 */ /* 0x000e220000001000 */
[C---:B------:R-:W-:Y:S01]  /*3290*/  FMUL.FTZ R42, R24.reuse, R42 ;  /* 0x0000002a182a7220 */ /* 0x040fe20000410000 */
[----:B-1----:R-:W-:Y:S01]  /*32a0*/  FMUL.FTZ R60, R51, R60 ;  /* 0x0000003c333c7220 */ /* 0x002fe20000410000 */
[----:B------:R-:W-:Y:S01]  /*32b0*/  FMUL.FTZ R51, R24, R44 ;  /* 0x0000002c18337220 */ /* 0x000fe20000410000 */
[----:B------:R-:W-:Y:S01]  /*32c0*/  FADD.FTZ R45, -R14, R43 ;  /* 0x0000002b0e2d7221 */ /* 0x000fe20000010100 */
[----:B------:R-:W-:Y:S01]  /*32d0*/  FADD.FTZ R61, R58, -R14 ;  /* 0x8000000e3a3d7221 */ /* 0x000fe20000010000 */
[----:B------:R-:W-:Y:S01]  /*32e0*/  FFMA.FTZ R42, R20, R42, R22 ;  /* 0x0000002a142a7223 */ /* 0x000fe20000010016 */
[----:B------:R-:W-:Y:S01]  /*32f0*/  FFMA.FTZ R43, R13, R51, R11 ;  /* 0x000000330d2b7223 */ /* 0x000fe2000001000b */
[C---:B------:R-:W-:Y:S01]  /*3300*/  FMUL.FTZ R51, R24.reuse, R45 ;  /* 0x0000002d18337220 */ /* 0x040fe20000410000 */
[----:B------:R-:W-:Y:S01]  /*3310*/  FMUL.FTZ R61, R24, R61 ;  /* 0x0000003d183d7220 */ /* 0x000fe20000410000 */
[----:B------:R-:W-:-:S02]  /*3320*/  FMUL.FTZ R44, R42, -1.4426950216293334961 ;  /* 0xbfb8aa3b2a2c7820 */ /* 0x000fc40000410000 */
[----:B------:R-:W-:Y:S01]  /*3330*/  FFMA.FTZ R51, R21, R51, R23 ;  /* 0x0000003315337223 */ /* 0x000fe20000010017 */
[----:B------:R-:W-:Y:S01]  /*3340*/  FFMA.FTZ R61, R12, R61, R10 ;  /* 0x0000003d0c3d7223 */ /* 0x000fe2000001000a */
[----:B------:R-:W-:Y:S02]  /*3350*/  FMUL.FTZ R45, R43, -1.4426950216293334961 ;  /* 0xbfb8aa3b2b2d7820 */ /* 0x000fe40000410000 */
[----:B------:R-:W-:Y:S01]  /*3360*/  FMUL.FTZ R58, R51, -1.4426950216293334961 ;  /* 0xbfb8aa3b333a7820 */ /* 0x000fe20000410000 */
[----:B0-----:R-:W-:Y:S01]  /*3370*/  FMUL.FTZ R50, R50, R0 ;  /* 0x0000000032327220 */ /* 0x001fe20000410000 */
[----:B------:R-:W0:Y:S01]  /*3380*/  MUFU.EX2 R44, R44 ;  /* 0x0000002c002c7308 */ /* 0x000e220000000800 */
[----:B------:R-:W-:-:S07]  /*3390*/  FMUL.FTZ R0, R61, -1.4426950216293334961 ;  /* 0xbfb8aa3b3d007820 */ /* 0x000fce0000410000 */
[----:B------:R-:W1:Y:S08]  /*33a0*/  MUFU.EX2 R45, R45 ;  /* 0x0000002d002d7308 */ /* 0x000e700000000800 */
[----:B------:R-:W3:Y:S08]  /*33b0*/  MUFU.EX2 R58, R58 ;  /* 0x0000003a003a7308 */ /* 0x000ef00000000800 */
[----:B------:R-:W5:Y:S01]  /*33c0*/  MUFU.EX2 R0, R0 ;  /* 0x0000000000007308 */ /* 0x000f620000000800 */
[----:B0-----:R-:W-:Y:S01]  /*33d0*/  FADD.FTZ R44, R44, 1 ;  /* 0x3f8000002c2c7421 */ /* 0x001fe20000010000 */
[----:B-1----:R-:W-:-:S06]  /*33e0*/  FADD.FTZ R45, R45, 1 ;  /* 0x3f8000002d2d7421 */ /* 0x002fcc0000010000 */
[----:B------:R-:W0:Y:S01]  /*33f0*/  MUFU.RCP R44, R44 ;  /* 0x0000002c002c7308 */ /* 0x000e220000001000 */
[----:B---3--:R-:W-:Y:S01]  /*3400*/  FADD.FTZ R58, R58, 1 ;  /* 0x3f8000003a3a7421 */ /* 0x008fe20000010000 */
[----:B-----5:R-:W-:-:S06]  /*3410*/  FADD.FTZ R0, R0, 1 ;  /* 0x3f80000000007421 */ /* 0x020fcc0000010000 */
[----:B------:R-:W1:Y:S08]  /*3420*/  MUFU.RCP R45, R45 ;  /* 0x0000002d002d7308 */ /* 0x000e700000001000 */
[----:B------:R-:W3:Y:S08]  /*3430*/  MUFU.RCP R58, R58 ;  /* 0x0000003a003a7308 */ /* 0x000ef00000001000 */
[----:B------:R-:W5:Y:S01]  /*3440*/  MUFU.RCP R0, R0 ;  /* 0x0000000000007308 */ /* 0x000f620000001000 */
[----:B------:R4:W-:Y:S02]  /*3450*/  STL [R1+0xe0], R50 ;  /* 0x0000e03201007387 */ /* 0x0009e40000100800 */
[----:B----4-:R-:W-:Y:S01]  /*3460*/  SHF.L.U32 R50, R3, 0x10, RZ ;  /* 0x0000001003327819 */ /* 0x010fe200000006ff */
[----:B0-----:R-:W-:Y:S01]  /*3470*/  FMUL.FTZ R3, R42, R44 ;  /* 0x0000002c2a037220 */ /* 0x001fe20000410000 */
[----:B-1----:R-:W-:Y:S01]  /*3480*/  FMUL.FTZ R44, R43, R45 ;  /* 0x0000002d2b2c7220 */ /* 0x002fe20000410000 */
[----:B---3--:R-:W-:-:S03]  /*3490*/  FMUL.FTZ R43, R51, R58 ;  /* 0x0000003a332b7220 */ /* 0x008fc60000410000 */
[----:B------:R5:W-:Y:S04]  /*34a0*/  STL [R1+0xd8], R3 ;  /* 0x0000d80301007387 */ /* 0x000be80000100800 */
[----:B------:R-:W-:Y:S01]  /*34b0*/  STL [R1+0xd4], R44 ;  /* 0x0000d42c01007387 */ /* 0x000fe20000100800 */
[----:B-----5:R-:W-:-:S03]  /*34c0*/  FMUL.FTZ R3, R61, R0 ;  /* 0x000000003d037220 */ /* 0x020fc60000410000 */
[----:B------:R-:W-:Y:S04]  /*34d0*/  STL [R1+0xcc], R43 ;  /* 0x0000cc2b01007387 */ /* 0x000fe80000100800 */
[----:B------:R0:W-:Y:S04]  /*34e0*/  STL [R1+0xd0], R3 ;  /* 0x0000d00301007387 */ /* 0x0001e80000100800 */
[----:B0-----:R-:W3:Y:S01]  /*34f0*/  LDL.LU R3, [R1+0x34] ;  /* 0x0000340001037983 */ /* 0x001ee20000300800 */
[----:B--2---:R-:W-:-:S03]  /*3500*/  FADD.FTZ R0, R2, -R14 ;  /* 0x8000000e02007221 */ /* 0x004fc60000010000 */
[----:B------:R-:W2:Y:S01]  /*3510*/  LDL.LU R2, [R1+0x30] ;  /* 0x0000300001027983 */ /* 0x000ea20000300800 */
[----:B------:R-:W-:-:S04]  /*3520*/  FADD.FTZ R50, -R14, R50 ;  /* 0x000000320e327221 */ /* 0x000fc80000010100 */
[----:B------:R-:W-:-:S04]  /*3530*/  FMUL.FTZ R50, R24, R50 ;  /* 0x0000003218327220 */ /* 0x000fc80000410000 */
[----:B------:R-:W-:-:S04]  /*3540*/  FFMA.FTZ R50, R20, R50, R22 ;  /* 0x0000003214327223 */ /* 0x000fc80000010016 */
[----:B------:R-:W-:-:S06]  /*3550*/  FMUL.FTZ R42, R50, -1.4426950216293334961 ;  /* 0xbfb8aa3b322a7820 */ /* 0x000fcc0000410000 */
[----:B------:R-:W0:Y:S01]  /*3560*/  MUFU.EX2 R42, R42 ;  /* 0x0000002a002a7308 */ /* 0x000e220000000800 */
[----:B------:R-:W-:Y:S01]  /*3570*/  SHF.L.U32 R43, R41, 0x10, RZ ;  /* 0x00000010292b7819 */ /* 0x000fe200000006ff */
[----:B------:R-:W-:Y:S01]  /*3580*/  FMUL.FTZ R41, R24, R0 ;  /* 0x0000000018297220 */ /* 0x000fe20000410000 */
[----:B------:R-:W-:-:S03]  /*3590*/  SHF.L.U32 R51, R38, 0x10, RZ ;  /* 0x0000001026337819 */ /* 0x000fc600000006ff */
[----:B------:R-:W-:Y:S01]  /*35a0*/  FADD.FTZ R43, -R14, R43 ;  /* 0x0000002b0e2b7221 */ /* 0x000fe20000010100 */
[----:B0-----:R-:W-:-:S06]  /*35b0*/  FADD.FTZ R0, R42, 1 ;  /* 0x3f8000002a007421 */ /* 0x001fcc0000010000 */
[----:B------:R-:W0:Y:S01]  /*35c0*/  MUFU.RCP R0, R0 ;  /* 0x0000000000007308 */ /* 0x000e220000001000 */
[----:B------:R-:W-:Y:S01]  /*35d0*/  FMUL.FTZ R43, R24, R43 ;  /* 0x0000002b182b7220 */ /* 0x000fe20000410000 */
[----:B------:R-:W-:Y:S01]  /*35e0*/  FADD.FTZ R57, R57, -R14 ;  /* 0x8000000e39397221 */ /* 0x000fe20000010000 */
[----:B------:R-:W-:Y:S01]  /*35f0*/  FADD.FTZ R51, -R14, R51 ;  /* 0x000000330e337221 */ /* 0x000fe20000010100 */
[----:B------:R-:W-:Y:S01]  /*3600*/  FFMA.FTZ R41, R13, R41, R11 ;  /* 0x000000290d297223 */ /* 0x000fe2000001000b */
[----:B------:R-:W-:Y:S01]  /*3610*/  FFMA.FTZ R43, R21, R43, R23 ;  /* 0x0000002b152b7223 */ /* 0x000fe20000010017 */
[C---:B------:R-:W-:Y:S01]  /*3620*/  FMUL.FTZ R44, R24.reuse, R57 ;  /* 0x00000039182c7220 */ /* 0x040fe20000410000 */
[----:B------:R-:W-:Y:S01]  /*3630*/  FMUL.FTZ R51, R24, R51 ;  /* 0x0000003318337220 */ /* 0x000fe20000410000 */
[----:B------:R-:W-:Y:S01]  /*3640*/  FMUL.FTZ R38, R41, -1.4426950216293334961 ;  /* 0xbfb8aa3b29267820 */ /* 0x000fe20000410000 */
[----:B------:R-:W-:Y:S01]  /*3650*/  FMUL.FTZ R42, R43, -1.4426950216293334961 ;  /* 0xbfb8aa3b2b2a7820 */ /* 0x000fe20000410000 */
[----:B------:R-:W-:Y:S01]  /*3660*/  FFMA.FTZ R44, R12, R44, R10 ;  /* 0x0000002c0c2c7223 */ /* 0x000fe2000001000a */
[----:B------:R-:W-:Y:S01]  /*3670*/  FFMA.FTZ R51, R20, R51, R22 ;  /* 0x0000003314337223 */ /* 0x000fe20000010016 */
[----:B0-----:R-:W-:-:S02]  /*3680*/  FMUL.FTZ R0, R50, R0 ;  /* 0x0000000032007220 */ /* 0x001fc40000410000 */
[----:B------:R-:W0:Y:S01]  /*3690*/  MUFU.EX2 R38, R38 ;  /* 0x0000002600267308 */ /* 0x000e220000000800 */
[----:B------:R-:W-:Y:S02]  /*36a0*/  FMUL.FTZ R45, R44, -1.4426950216293334961 ;  /* 0xbfb8aa3b2c2d7820 */ /* 0x000fe40000410000 */
[----:B------:R1:W-:Y:S05]  /*36b0*/  STL [R1+0xc4], R0 ;  /* 0x0000c40001007387 */ /* 0x0003ea0000100800 */
[----:B------:R-:W4:Y:S01]  /*36c0*/  MUFU.EX2 R42, R42 ;  /* 0x0000002a002a7308 */ /* 0x000f220000000800 */
[----:B-1----:R-:W-:-:S07]  /*36d0*/  FMUL.FTZ R0, R51, -1.4426950216293334961 ;  /* 0xbfb8aa3b33007820 */ /* 0x002fce0000410000 */
[----:B------:R-:W1:Y:S08]  /*36e0*/  MUFU.EX2 R45, R45 ;  /* 0x0000002d002d7308 */ /* 0x000e700000000800 */
[----:B------:R-:W5:Y:S01]  /*36f0*/  MUFU.EX2 R0, R0 ;  /* 0x0000000000007308 */ /* 0x000f620000000800 */
[----:B0-----:R-:W-:Y:S01]  /*3700*/  FADD.FTZ R38, R38, 1 ;  /* 0x3f80000026267421 */ /* 0x001fe20000010000 */
[----:B----4-:R-:W-:-:S06]  /*3710*/  FADD.FTZ R42, R42, 1 ;  /* 0x3f8000002a2a7421 */ /* 0x010fcc0000010000 */
[----:B------:R-:W0:Y:S01]  /*3720*/  MUFU.RCP R38, R38 ;  /* 0x0000002600267308 */ /* 0x000e220000001000 */
[----:B-1----:R-:W-:-:S07]  /*3730*/  FADD.FTZ R45, R45, 1 ;  /* 0x3f8000002d2d7421 */ /* 0x002fce0000010000 */
[----:B------:R-:W1:Y:S01]  /*3740*/  MUFU.RCP R42, R42 ;  /* 0x0000002a002a7308 */ /* 0x000e620000001000 */
[----:B-----5:R-:W-:-:S07]  /*3750*/  FADD.FTZ R0, R0, 1 ;  /* 0x3f80000000007421 */ /* 0x020fce0000010000 */
[----:B------:R-:W4:Y:S08]  /*3760*/  MUFU.RCP R45, R45 ;  /* 0x0000002d002d7308 */ /* 0x000f300000001000 */
[----:B------:R-:W5:Y:S01]  /*3770*/  MUFU.RCP R0, R0 ;  /* 0x0000000000007308 */ /* 0x000f620000001000 */
[----:B0-----:R-:W-:Y:S01]  /*3780*/  FMUL.FTZ R41, R41, R38 ;  /* 0x0000002629297220 */ /* 0x001fe20000410000 */
[----:B-1----:R-:W-:Y:S01]  /*3790*/  FMUL.FTZ R42, R43, R42 ;  /* 0x0000002a2b2a7220 */ /* 0x002fe20000410000 */
[----:B------:R-:W-:-:S03]  /*37a0*/  SHF.L.U32 R39, R39, 0x10, RZ ;  /* 0x0000001027277819 */ /* 0x000fc600000006ff */
[----:B------:R4:W-:Y:S02]  /*37b0*/  STL [R1+0xc0], R41 ;  /* 0x0000c02901007387 */ /* 0x0009e40000100800 */
[----:B------:R-:W-:Y:S02]  /*37c0*/  FADD.FTZ R39, -R14, R39 ;  /* 0x000000270e277221 */ /* 0x000fe40000010100 */
[----:B------:R5:W-:Y:S01]  /*37d0*/  STL [R1+0xb8], R42 ;  /* 0x0000b82a01007387 */ /* 0x000be20000100800 */
[----:B----4-:R-:W-:Y:S01]  /*37e0*/  FMUL.FTZ R41, R44, R45 ;  /* 0x0000002d2c297220 */ /* 0x010fe20000410000 */
[----:B-----5:R-:W-:-:S04]  /*37f0*/  FMUL.FTZ R42, R51, R0 ;  /* 0x00000000332a7220 */ /* 0x020fc80000410000 */
[----:B------:R0:W-:Y:S01]  /*3800*/  STL [R1+0xbc], R41 ;  /* 0x0000bc2901007387 */ /* 0x0001e20000100800 */
[----:B------:R-:W-:-:S03]  /*3810*/  FMUL.FTZ R0, R24, R39 ;  /* 0x0000002718007220 */ /* 0x000fc60000410000 */
[----:B------:R1:W-:Y:S01]  /*3820*/  STL [R1+0xb4], R42 ;  /* 0x0000b42a01007387 */ /* 0x0003e20000100800 */
[----:B---3--:R-:W-:-:S03]  /*3830*/  FADD.FTZ R39, R3, -R14 ;  /* 0x8000000e03277221 */ /* 0x008fc60000010000 */
[----:B------:R-:W3:Y:S01]  /*3840*/  LDL.LU R3, [R1+0x44] ;  /* 0x0000440001037983 */ /* 0x000ee20000300800 */
[----:B--2---:R-:W-:-:S03]  /*3850*/  FADD.FTZ R44, R2, -R14 ;  /* 0x8000000e022c7221 */ /* 0x004fc60000010000 */
[----:B------:R-:W2:Y:S01]  /*3860*/  LDL.LU R2, [R1+0x40] ;  /* 0x0000400001027983 */ /* 0x000ea20000300800 */
[----:B------:R-:W-:-:S04]  /*3870*/  FADD.FTZ R56, R56, -R14 ;  /* 0x8000000e38387221 */ /* 0x000fc80000010000 */
[----:B------:R-:W-:-:S04]  /*3880*/  FMUL.FTZ R56, R24, R56 ;  /* 0x0000003818387220 */ /* 0x000fc80000410000 */
[----:B------:R-:W-:-:S04]  /*3890*/  FFMA.FTZ R56, R13, R56, R11 ;  /* 0x000000380d387223 */ /* 0x000fc8000001000b */
[----:B------:R-:W-:-:S06]  /*38a0*/  FMUL.FTZ R38, R56, -1.4426950216293334961 ;  /* 0xbfb8aa3b38267820 */ /* 0x000fcc0000410000 */
[----:B------:R-:W0:Y:S01]  /*38b0*/  MUFU.EX2 R38, R38 ;  /* 0x0000002600267308 */ /* 0x000e220000000800 */
[----:B------:R-:W-:Y:S01]  /*38c0*/  FMUL.FTZ R39, R24, R39 ;  /* 0x0000002718277220 */ /* 0x000fe20000410000 */
[----:B0-----:R-:W-:Y:S01]  /*38d0*/  FADD.FTZ R41, R38, 1 ;  /* 0x3f80000026297421 */ /* 0x001fe20000010000 */
[----:B------:R-:W-:-:S05]  /*38e0*/  FFMA.FTZ R38, R21, R0, R23 ;  /* 0x0000000015267223 */ /* 0x000fca0000010017 */
[----:B------:R0:W4:Y:S02]  /*38f0*/  MUFU.RCP R0, R41 ;  /* 0x0000002900007308 */ /* 0x0001240000001000 */
[----:B0-----:R-:W-:-:S05]  /*3900*/  SHF.L.U32 R41, R36, 0x10, RZ ;  /* 0x0000001024297819 */ /* 0x001fca00000006ff */
[----:B------:R-:W-:Y:S01]  /*3910*/  FADD.FTZ R41, -R14, R41 ;  /* 0x000000290e297221 */ /* 0x000fe20000010100 */
[----:B------:R-:W-:-:S03]  /*3920*/  FMUL.FTZ R36, R38, -1.4426950216293334961 ;  /* 0xbfb8aa3b26247820 */ /* 0x000fc60000410000 */
[----:B-1----:R-:W-:Y:S01]  /*3930*/  FMUL.FTZ R42, R24, R41 ;  /* 0x00000029182a7220 */ /* 0x002fe20000410000 */
[----:B------:R-:W-:Y:S01]  /*3940*/  FFMA.FTZ R39, R12, R39, R10 ;  /* 0x000000270c277223 */ /* 0x000fe2000001000a */
[----:B------:R-:W-:Y:S02]  /*3950*/  FMUL.FTZ R44, R24, R44 ;  /* 0x0000002c182c7220 */ /* 0x000fe40000410000 */
[----:B------:R-:W-:Y:S01]  /*3960*/  FFMA.FTZ R42, R20, R42, R22 ;  /* 0x0000002a142a7223 */ /* 0x000fe20000010016 */
[----:B------:R-:W-:Y:S01]  /*3970*/  FMUL.FTZ R41, R39, -1.4426950216293334961 ;  /* 0xbfb8aa3b27297820 */ /* 0x000fe20000410000 */
[----:B------:R-:W0:Y:S01]  /*3980*/  MUFU.EX2 R36, R36 ;  /* 0x0000002400247308 */ /* 0x000e220000000800 */
[----:B------:R-:W-:Y:S01]  /*3990*/  FFMA.FTZ R44, R13, R44, R11 ;  /* 0x0000002c0d2c7223 */ /* 0x000fe2000001000b */
[----:B------:R-:W-:Y:S01]  /*39a0*/  FMUL.FTZ R43, R42, -1.4426950216293334961 ;  /* 0xbfb8aa3b2a2b7820 */ /* 0x000fe20000410000 */
[----:B----4-:R-:W-:Y:S02]  /*39b0*/  FMUL.FTZ R45, R56, R0 ;  /* 0x00000000382d7220 */ /* 0x010fe40000410000 */
[----:B------:R-:W-:-:S03]  /*39c0*/  FMUL.FTZ R0, R44, -1.4426950216293334961 ;  /* 0xbfb8aa3b2c007820 */ /* 0x000fc60000410000 */
[----:B------:R-:W1:Y:S08]  /*39d0*/  MUFU.EX2 R41, R41 ;  /* 0x0000002900297308 */ /* 0x000e700000000800 */
[----:B------:R-:W4:Y:S01]  /*39e0*/  MUFU.EX2 R43, R43 ;  /* 0x0000002b002b7308 */ /* 0x000f220000000800 */
[----:B0-----:R-:W-:-:S07]  /*39f0*/  FADD.FTZ R36, R36, 1 ;  /* 0x3f80000024247421 */ /* 0x001fce0000010000 */
[----:B------:R-:W0:Y:S01]  /*3a00*/  MUFU.EX2 R0, R0 ;  /* 0x0000000000007308 */ /* 0x000e220000000800 */
[----:B-1----:R-:W-:Y:S01]  /*3a10*/  FADD.FTZ R41, R41, 1 ;  /* 0x3f80000029297421 */ /* 0x002fe20000010000 */
[----:B------:R-:W-:-:S06]  /*3a20*/  SHF.L.U32 R37, R37, 0x10, RZ ;  /* 0x0000001025257819 */ /* 0x000fcc00000006ff */
[----:B------:R-:W1:Y:S01]  /*3a30*/  MUFU.RCP R36, R36 ;  /* 0x0000002400247308 */ /* 0x000e620000001000 */
[----:B----4-:R-:W-:Y:S01]  /*3a40*/  FADD.FTZ R43, R43, 1 ;  /* 0x3f8000002b2b7421 */ /* 0x010fe20000010000 */
[----:B------:R-:W-:-:S06]  /*3a50*/  FADD.FTZ R37, -R14, R37 ;  /* 0x000000250e257221 */ /* 0x000fcc0000010100 */
[----:B------:R-:W4:Y:S01]  /*3a60*/  MUFU.RCP R41, R41 ;  /* 0x0000002900297308 */ /* 0x000f220000001000 */
[----:B0-----:R-:W-:Y:S01]  /*3a70*/  FADD.FTZ R0, R0, 1 ;  /* 0x3f80000000007421 */ /* 0x001fe20000010000 */
[----:B------:R-:W-:-:S06]  /*3a80*/  FMUL.FTZ R37, R24, R37 ;  /* 0x0000002518257220 */ /* 0x000fcc0000410000 */
[----:B------:R-:W0:Y:S01]  /*3a90*/  MUFU.RCP R43, R43 ;  /* 0x0000002b002b7308 */ /* 0x000e220000001000 */
[----:B------:R-:W-:-:S07]  /*3aa0*/  FFMA.FTZ R37, R21, R37, R23 ;  /* 0x0000002515257223 */ /* 0x000fce0000010017 */
[----:B------:R-:W5:Y:S01]  /*3ab0*/  MUFU.RCP R0, R0 ;  /* 0x0000000000007308 */ /* 0x000f620000001000 */
[----:B-1----:R-:W-:Y:S01]  /*3ac0*/  FMUL.FTZ R38, R38, R36 ;  /* 0x0000002426267220 */ /* 0x002fe20000410000 */
[----:B------:R-:W-:Y:S01]  /*3ad0*/  FMUL.FTZ R36, R37, -1.4426950216293334961 ;  /* 0xbfb8aa3b25247820 */ /* 0x000fe20000410000 */
[----:B----4-:R-:W-:Y:S01]  /*3ae0*/  FMUL.FTZ R41, R39, R41 ;  /* 0x0000002927297220 */ /* 0x010fe20000410000 */
[----:B------:R-:W-:Y:S04]  /*3af0*/  STL [R1+0xb0], R45 ;  /* 0x0000b02d01007387 */ /* 0x000fe80000100800 */
[----:B------:R-:W1:Y:S01]  /*3b00*/  MUFU.EX2 R36, R36 ;  /* 0x0000002400247308 */ /* 0x000e620000000800 */
[----:B0-----:R-:W-:Y:S01]  /*3b10*/  FMUL.FTZ R39, R42, R43 ;  /* 0x0000002b2a277220 */ /* 0x001fe20000410000 */
[----:B------:R5:W-:Y:S04]  /*3b20*/  STL [R1+0xa8], R38 ;  /* 0x0000a82601007387 */ /* 0x000be80000100800 */
[----:B------:R-:W-:Y:S04]  /*3b30*/  STL [R1+0xac], R41 ;  /* 0x0000ac2901007387 */ /* 0x000fe80000100800 */
[----:B------:R-:W-:Y:S01]  /*3b40*/  STL [R1+0xa4], R39 ;  /* 0x0000a42701007387 */ /* 0x000fe20000100800 */
[----:B-----5:R-:W-:Y:S01]  /*3b50*/  FMUL.FTZ R38, R44, R0 ;  /* 0x000000002c267220 */ /* 0x020fe20000410000 */
[----:B---3--:R-:W-:-:S02]  /*3b60*/  FADD.FTZ R0, R3, -R14 ;  /* 0x8000000e03007221 */ /* 0x008fc40000010000 */
[----:B------:R-:W3:Y:S04]  /*3b70*/  LDL.LU R3, [R1+0x3c] ;  /* 0x00003c0001037983 */ /* 0x000ee80000300800 */
[----:B------:R0:W-:Y:S02]  /*3b80*/  STL [R1+0xa0], R38 ;  /* 0x0000a02601007387 */ /* 0x0001e40000100800 */
[----:B0-----:R-:W-:Y:S01]  /*3b90*/  SHF.L.U32 R38, R34, 0x10, RZ ;  /* 0x0000001022267819 */ /* 0x001fe200000006ff */
[----:B------:R-:W-:Y:S01]  /*3ba0*/  FMUL.FTZ R34, R24, R0 ;  /* 0x0000000018227220 */ /* 0x000fe20000410000 */
[----:B-1----:R-:W-:Y:S01]  /*3bb0*/  FADD.FTZ R0, R36, 1 ;  /* 0x3f80000024007421 */ /* 0x002fe20000010000 */
[----:B--2---:R-:W-:Y:S02]  /*3bc0*/  FADD.FTZ R36, R2, -R14 ;  /* 0x8000000e02247221 */ /* 0x004fe40000010000 */
[----:B------:R-:W2:Y:S03]  /*3bd0*/  LDL.LU R2, [R1+0x28] ;  /* 0x0000280001027983 */ /* 0x000ea60000300800 */
[----:B------:R-:W0:Y:S01]  /*3be0*/  MUFU.RCP R0, R0 ;  /* 0x0000000000007308 */ /* 0x000e220000001000 */
[----:B------:R-:W-:Y:S01]  /*3bf0*/  SHF.L.U32 R42, R35, 0x10, RZ ;  /* 0x00000010232a7819 */ /* 0x000fe200000006ff */
[----:B------:R-:W-:Y:S01]  /*3c00*/  FADD.FTZ R38, -R14, R38 ;  /* 0x000000260e267221 */ /* 0x000fe20000010100 */
[----:B------:R-:W-:-:S03]  /*3c10*/  FFMA.FTZ R34, R12, R34, R10 ;  /* 0x000000220c227223 */ /* 0x000fc6000001000a */
[----:B------:R-:W-:Y:S01]  /*3c20*/  FADD.FTZ R42, -R14, R42 ;  /* 0x0000002a0e2a7221 */ /* 0x000fe20000010100 */
[C---:B------:R-:W-:Y:S01]  /*3c30*/  FMUL.FTZ R38, R24.reuse, R38 ;  /* 0x0000002618267220 */ /* 0x040fe20000410000 */
[----:B------:R-:W-:Y:S01]  /*3c40*/  FMUL.FTZ R39, R24, R36 ;  /* 0x0000002418277220 */ /* 0x000fe20000410000 */
[----:B------:R-:W-:Y:S01]  /*3c50*/  FMUL.FTZ R35, R34, -1.4426950216293334961 ;  /* 0xbfb8aa3b22237820 */ /* 0x000fe20000410000 */
[----:B------:R-:W-:Y:S01]  /*3c60*/  FMUL.FTZ R42, R24, R42 ;  /* 0x0000002a182a7220 */ /* 0x000fe20000410000 */
[----:B------:R-:W-:Y:S01]  /*3c70*/  FFMA.FTZ R38, R20, R38, R22 ;  /* 0x0000002614267223 */ /* 0x000fe20000010016 */
[----:B------:R-:W-:Y:S02]  /*3c80*/  FFMA.FTZ R39, R13, R39, R11 ;  /* 0x000000270d277223 */ /* 0x000fe4000001000b */
[----:B------:R-:W-:Y:S01]  /*3c90*/  FFMA.FTZ R42, R21, R42, R23 ;  /* 0x0000002a152a7223 */ /* 0x000fe20000010017 */
[----:B------:R-:W-:Y:S01]  /*3ca0*/  FMUL.FTZ R36, R38, -1.4426950216293334961 ;  /* 0xbfb8aa3b26247820 */ /* 0x000fe20000410000 */
[----:B------:R-:W1:Y:S01]  /*3cb0*/  MUFU.EX2 R35, R35 ;  /* 0x0000002300237308 */ /* 0x000e620000000800 */
[----:B------:R-:W-:Y:S01]  /*3cc0*/  FMUL.FTZ R41, R39, -1.4426950216293334961 ;  /* 0xbfb8aa3b27297820 */ /* 0x000fe20000410000 */
[----:B0-----:R-:W-:Y:S01]  /*3cd0*/  FMUL.FTZ R37, R37, R0 ;  /* 0x0000000025257220 */ /* 0x001fe20000410000 */
[----:B------:R-:W-:-:S05]  /*3ce0*/  FMUL.FTZ R0, R42, -1.4426950216293334961 ;  /* 0xbfb8aa3b2a007820 */ /* 0x000fca0000410000 */
[----:B------:R-:W0:Y:S08]  /*3cf0*/  MUFU.EX2 R36, R36 ;  /* 0x0000002400247308 */ /* 0x000e300000000800 */
[----:B------:R-:W4:Y:S08]  /*3d00*/  MUFU.EX2 R41, R41 ;  /* 0x0000002900297308 */ /* 0x000f300000000800 */
[----:B------:R-:W5:Y:S01]  /*3d10*/  MUFU.EX2 R0, R0 ;  /* 0x0000000000007308 */ /* 0x000f620000000800 */
[----:B-1----:R-:W-:Y:S01]  /*3d20*/  FADD.FTZ R35, R35, 1 ;  /* 0x3f80000023237421 */ /* 0x002fe20000010000 */
[----:B0-----:R-:W-:-:S06]  /*3d30*/  FADD.FTZ R36, R36, 1 ;  /* 0x3f80000024247421 */ /* 0x001fcc0000010000 */
[----:B------:R-:W-:Y:S01]  /*3d40*/  MUFU.RCP R35, R35 ;  /* 0x0000002300237308 */ /* 0x000fe20000001000 */
[----:B----4-:R-:W-:Y:S01]  /*3d50*/  FADD.FTZ R41, R41, 1 ;  /* 0x3f80000029297421 */ /* 0x010fe20000010000 */
[----:B-----5:R-:W-:-:S06]  /*3d60*/  FADD.FTZ R0, R0, 1 ;  /* 0x3f80000000007421 */ /* 0x020fcc0000010000 */
[----:B------:R-:W-:Y:S08]  /*3d70*/  MUFU.RCP R36, R36 ;  /* 0x0000002400247308 */ /* 0x000ff00000001000 */
[----:B------:R-:W-:Y:S08]  /*3d80*/  MUFU.RCP R41, R41 ;  /* 0x0000002900297308 */ /* 0x000ff00000001000 */
[----:B------:R-:W0:Y:S01]  /*3d90*/  MUFU.RCP R0, R0 ;  /* 0x0000000000007308 */ /* 0x000e220000001000 */
[----:B------:R3:W-:Y:S01]  /*3da0*/  STL [R1+0x94], R37 ;  /* 0x0000942501007387 */ /* 0x0007e20000100800 */
[----:B0-----:R-:W-:Y:S01]  /*3db0*/  FMUL.FTZ R0, R42, R0 ;  /* 0x000000002a007220 */ /* 0x001fe20000410000 */
[----:B---3--:R-:W-:Y:S01]  /*3dc0*/  FADD.FTZ R37, R3, -R14 ;  /* 0x8000000e03257221 */ /* 0x008fe20000010000 */
[----:B------:R-:W-:Y:S01]  /*3dd0*/  FMUL.FTZ R3, R34, R35 ;  /* 0x0000002322037220 */ /* 0x000fe20000410000 */
[----:B------:R-:W-:-:S04]  /*3de0*/  FMUL.FTZ R35, R38, R36 ;  /* 0x0000002426237220 */ /* 0x000fc80000410000 */
[----:B------:R0:W-:Y:S04]  /*3df0*/  STL [R1+0x8c], R3 ;  /* 0x00008c0301007387 */ /* 0x0001e80000100800 */
[----:B------:R-:W-:Y:S01]  /*3e00*/  STL [R1+0x88], R35 ;  /* 0x0000882301007387 */ /* 0x000fe20000100800 */
[----:B0-----:R-:W-:-:S05]  /*3e10*/  FMUL.FTZ R3, R39, R41 ;  /* 0x0000002927037220 */ /* 0x001fca0000410000 */
[----:B------:R-:W-:Y:S04]  /*3e20*/  STL [R1+0x84], R3 ;  /* 0x0000840301007387 */ /* 0x000fe80000100800 */
[----:B------:R2:W-:Y:S02]  /*3e30*/  STL [R1+0x80], R0 ;  /* 0x0000800001007387 */ /* 0x0005e40000100800 */
[----:B--2---:R-:W-:Y:S02]  /*3e40*/  FADD.FTZ R0, R2, -R14 ;  /* 0x8000000e02007221 */ /* 0x004fe40000010000 */
[----:B------:R-:W2:Y:S01]  /*3e50*/  LDL.LU R2, [R1+0x8] ;  /* 0x0000080001027983 */ /* 0x000ea20000300800 */
[----:B------:R-:W-:-:S04]  /*3e60*/  FMUL.FTZ R37, R24, R37 ;  /* 0x0000002518257220 */ /* 0x000fc80000410000 */
[----:B------:R-:W-:-:S04]  /*3e70*/  FFMA.FTZ R37, R12, R37, R10 ;  /* 0x000000250c257223 */ /* 0x000fc8000001000a */
[----:B------:R-:W-:Y:S01]  /*3e80*/  FMUL.FTZ R34, R37, -1.4426950216293334961 ;  /* 0xbfb8aa3b25227820 */ /* 0x000fe20000410000 */
[----:B------:R-:W-:-:S05]  /*3e90*/  SHF.L.U32 R32, R32, 0x10, RZ ;  /* 0x0000001020207819 */ /* 0x000fca00000006ff */
[----:B------:R-:W0:Y:S01]  /*3ea0*/  MUFU.EX2 R34, R34 ;  /* 0x0000002200227308 */ /* 0x000e220000000800 */
[----:B------:R-:W-:Y:S01]  /*3eb0*/  FADD.FTZ R32, -R14, R32 ;  /* 0x000000200e207221 */ /* 0x000fe20000010100 */
[----:B------:R-:W-:Y:S01]  /*3ec0*/  SHF.L.U32 R33, R33, 0x10, RZ ;  /* 0x0000001021217819 */ /* 0x000fe200000006ff */
[C---:B------:R-:W-:Y:S02]  /*3ed0*/  FMUL.FTZ R0, R24.reuse, R0 ;  /* 0x0000000018007220 */ /* 0x040fe40000410000 */
[----:B------:R-:W-:Y:S02]  /*3ee0*/  FMUL.FTZ R32, R24, R32 ;  /* 0x0000002018207220 */ /* 0x000fe40000410000 */
[----:B------:R-:W-:-:S04]  /*3ef0*/  FADD.FTZ R33, -R14, R33 ;  /* 0x000000210e217221 */ /* 0x000fc80000010100 */
[----:B------:R-:W-:Y:S01]  /*3f00*/  FMUL.FTZ R33, R24, R33 ;  /* 0x0000002118217220 */ /* 0x000fe20000410000 */
[----:B0-----:R-:W-:Y:S01]  /*3f10*/  FADD.FTZ R36, R34, 1 ;  /* 0x3f80000022247421 */ /* 0x001fe20000010000 */
[----:B------:R-:W-:Y:S01]  /*3f20*/  FFMA.FTZ R34, R20, R32, R22 ;  /* 0x0000002014227223 */ /* 0x000fe20000010016 */
[----:B------:R-:W-:Y:S01]  /*3f30*/  FFMA.FTZ R32, R13, R0, R11 ;  /* 0x000000000d207223 */ /* 0x000fe2000001000b */
[----:B------:R-:W-:Y:S01]  /*3f40*/  FADD.FTZ R0, R55, -R14 ;  /* 0x8000000e37007221 */ /* 0x000fe20000010000 */
[----:B------:R-:W-:Y:S01]  /*3f50*/  FFMA.FTZ R33, R21, R33, R23 ;  /* 0x0000002115217223 */ /* 0x000fe20000010017 */
[----:B------:R-:W-:Y:S02]  /*3f60*/  FMUL.FTZ R38, R34, -1.4426950216293334961 ;  /* 0xbfb8aa3b22267820 */ /* 0x000fe40000410000 */
[----:B------:R-:W-:Y:S01]  /*3f70*/  FMUL.FTZ R0, R24, R0 ;  /* 0x0000000018007220 */ /* 0x000fe20000410000 */
[----:B------:R-:W-:Y:S01]  /*3f80*/  FMUL.FTZ R35, R33, -1.4426950216293334961 ;  /* 0xbfb8aa3b21237820 */ /* 0x000fe20000410000 */
[----:B------:R-:W0:Y:S02]  /*3f90*/  MUFU.RCP R36, R36 ;  /* 0x0000002400247308 */ /* 0x000e240000001000 */
[----:B------:R-:W-:Y:S01]  /*3fa0*/  FFMA.FTZ R0, R12, R0, R10 ;  /* 0x000000000c007223 */ /* 0x000fe2000001000a */
[----:B------:R-:W-:-:S03]  /*3fb0*/  FMUL.FTZ R39, R32, -1.4426950216293334961 ;  /* 0xbfb8aa3b20277820 */ /* 0x000fc60000410000 */
[----:B------:R-:W-:Y:S02]  /*3fc0*/  FMUL.FTZ R41, R0, -1.4426950216293334961 ;  /* 0xbfb8aa3b00297820 */ /* 0x000fe40000410000 */
[----:B------:R-:W1:Y:S08]  /*3fd0*/  MUFU.EX2 R38, R38 ;  /* 0x0000002600267308 */ /* 0x000e700000000800 */
[----:B------:R-:W3:Y:S08]  /*3fe0*/  MUFU.EX2 R35, R35 ;  /* 0x0000002300237308 */ /* 0x000ef00000000800 */
[----:B------:R-:W4:Y:S08]  /*3ff0*/  MUFU.EX2 R39, R39 ;  /* 0x0000002700277308 */ /* 0x000f300000000800 */
[----:B------:R-:W5:Y:S01]  /*4000*/  MUFU.EX2 R41, R41 ;  /* 0x0000002900297308 */ /* 0x000f620000000800 */
[----:B0-----:R-:W-:Y:S01]  /*4010*/  FMUL.FTZ R3, R37, R36 ;  /* 0x0000002425037220 */ /* 0x001fe20000410000 */
[----:B-1----:R-:W-:Y:S01]  /*4020*/  FADD.FTZ R37, R38, 1 ;  /* 0x3f80000026257421 */ /* 0x002fe20000010000 */
[----:B---3--:R-:W-:-:S05]  /*4030*/  FADD.FTZ R35, R35, 1 ;  /* 0x3f80000023237421 */ /* 0x008fca0000010000 */
[----:B------:R-:W0:Y:S01]  /*4040*/  MUFU.RCP R37, R37 ;  /* 0x0000002500257308 */ /* 0x000e220000001000 */
[----:B----4-:R-:W-:-:S07]  /*4050*/  FADD.FTZ R38, R39, 1 ;  /* 0x3f80000027267421 */ /* 0x010fce0000010000 */
[----:B------:R5:W-:Y:S02]  /*4060*/  MUFU.RCP R36, R35 ;  /* 0x0000002300247308 */ /* 0x000be40000001000 */
[----:B-----5:R-:W-:-:S06]  /*4070*/  FADD.FTZ R35, R41, 1 ;  /* 0x3f80000029237421 */ /* 0x020fcc0000010000 */
[----:B------:R-:W1:Y:S08]  /*4080*/  MUFU.RCP R38, R38 ;  /* 0x0000002600267308 */ /* 0x000e700000001000 */
[----:B------:R-:W3:Y:S01]  /*4090*/  MUFU.RCP R35, R35 ;  /* 0x0000002300237308 */ /* 0x000ee20000001000 */
[----:B------:R0:W-:Y:S02]  /*40a0*/  STL [R1+0x78], R3 ;  /* 0x0000780301007387 */ /* 0x0001e40000100800 */
[----:B0-----:R-:W-:Y:S01]  /*40b0*/  FMUL.FTZ R3, R34, R37 ;  /* 0x0000002522037220 */ /* 0x001fe20000410000 */
[----:B-1----:R-:W-:-:S04]  /*40c0*/  FMUL.FTZ R32, R32, R38 ;  /* 0x0000002620207220 */ /* 0x002fc80000410000 */
[----:B------:R0:W-:Y:S01]  /*40d0*/  STL [R1+0x40], R3 ;  /* 0x0000400301007387 */ /* 0x0001e20000100800 */
[----:B---3--:R-:W-:-:S03]  /*40e0*/  FMUL.FTZ R0, R0, R35 ;  /* 0x0000002300007220 */ /* 0x008fc60000410000 */
[----:B------:R2:W-:Y:S01]  /*40f0*/  STL [R1+0x4c], R32 ;  /* 0x00004c2001007387 */ /* 0x0005e20000100800 */
[----:B0-----:R-:W-:-:S05]  /*4100*/  FMUL.FTZ R3, R33, R36 ;  /* 0x0000002421037220 */ /* 0x001fca0000410000 */
[----:B------:R0:W-:Y:S04]  /*4110*/  STL [R1+0x48], R3 ;  /* 0x0000480301007387 */ /* 0x0001e80000100800 */
[----:B------:R1:W-:Y:S01]  /*4120*/  STL [R1+0x54], R0 ;  /* 0x0000540001007387 */ /* 0x0003e20000100800 */
[----:B--2---:R-:W-:-:S03]  /*4130*/  SHF.L.U32 R32, R2, 0x10, RZ ;  /* 0x0000001002207819 */ /* 0x004fc600000006ff */
[----:B------:R-:W2:Y:S04]  /*4140*/  LDL.LU R2, [R1+0x74] ;  /* 0x0000740001027983 */ /* 0x000ea80000300800 */
[----:B0-----:R-:W3:Y:S01]  /*4150*/  LDL.LU R3, [R1+0x7c] ;  /* 0x00007c0001037983 */ /* 0x001ee20000300800 */
[----:B------:R-:W-:-:S05]  /*4160*/  SHF.L.U32 R30, R30, 0x10, RZ ;  /* 0x000000101e1e7819 */ /* 0x000fca00000006ff */
[----:B------:R-:W-:-:S04]  /*4170*/  FADD.FTZ R30, -R14, R30 ;  /* 0x0000001e0e1e7221 */ /* 0x000fc80000010100 */
[----:B------:R-:W-:-:S04]  /*4180*/  FMUL.FTZ R30, R24, R30 ;  /* 0x0000001e181e7220 */ /* 0x000fc80000410000 */
[----:B------:R-:W-:Y:S01]  /*4190*/  FFMA.FTZ R30, R20, R30, R22 ;  /* 0x0000001e141e7223 */ /* 0x000fe20000010016 */
[----:B------:R-:W-:-:S03]  /*41a0*/  FADD.FTZ R33, R54, -R14 ;  /* 0x8000000e36217221 */ /* 0x000fc60000010000 */
[----:B------:R-:W-:Y:S01]  /*41b0*/  FMUL.FTZ R34, R30, -1.4426950216293334961 ;  /* 0xbfb8aa3b1e227820 */ /* 0x000fe20000410000 */
[----:B------:R-:W-:-:S05]  /*41c0*/  FMUL.FTZ R33, R24, R33 ;  /* 0x0000002118217220 */ /* 0x000fca0000410000 */
[----:B------:R-:W0:Y:S01]  /*41d0*/  MUFU.EX2 R34, R34 ;  /* 0x0000002200227308 */ /* 0x000e220000000800 */
[----:B------:R-:W-:-:S04]  /*41e0*/  FFMA.FTZ R33, R13, R33, R11 ;  /* 0x000000210d217223 */ /* 0x000fc8000001000b */
[----:B------:R-:W-:-:S06]  /*41f0*/  FMUL.FTZ R36, R33, -1.4426950216293334961 ;  /* 0xbfb8aa3b21247820 */ /* 0x000fcc0000410000 */
[----:B------:R-:W4:Y:S01]  /*4200*/  MUFU.EX2 R36, R36 ;  /* 0x0000002400247308 */ /* 0x000f220000000800 */
[----:B0-----:R-:W-:Y:S01]  /*4210*/  FADD.FTZ R34, R34, 1 ;  /* 0x3f80000022227421 */ /* 0x001fe20000010000 */
[----:B-1----:R-:W-:Y:S01]  /*4220*/  SHF.L.U32 R0, R28, 0x10, RZ ;  /* 0x000000101c007819 */ /* 0x002fe200000006ff */
[----:B------:R-:W-:-:S05]  /*4230*/  FADD.FTZ R7, R7, -R14 ;  /* 0x8000000e07077221 */ /* 0x000fca0000010000 */
[----:B------:R-:W0:Y:S01]  /*4240*/  MUFU.RCP R34, R34 ;  /* 0x0000002200227308 */ /* 0x000e220000001000 */
[----:B------:R-:W-:Y:S01]  /*4250*/  FADD.FTZ R32, -R14, R32 ;  /* 0x000000200e207221 */ /* 0x000fe20000010100 */
[----:B------:R-:W-:Y:S01]  /*4260*/  FMUL.FTZ R7, R24, R7 ;  /* 0x0000000718077220 */ /* 0x000fe20000410000 */
[----:B------:R-:W-:Y:S01]  /*4270*/  FADD.FTZ R0, -R14, R0 ;  /* 0x000000000e007221 */ /* 0x000fe20000010100 */
[----:B----4-:R-:W-:Y:S01]  /*4280*/  FADD.FTZ R36, R36, 1 ;  /* 0x3f80000024247421 */ /* 0x010fe20000010000 */
[----:B------:R-:W-:Y:S01]  /*4290*/  FMUL.FTZ R32, R24, R32 ;  /* 0x0000002018207220 */ /* 0x000fe20000410000 */
[----:B------:R-:W-:Y:S01]  /*42a0*/  FFMA.FTZ R7, R12, R7, R10 ;  /* 0x000000070c077223 */ /* 0x000fe2000001000a */
[----:B------:R-:W-:Y:S02]  /*42b0*/  FMUL.FTZ R0, R24, R0 ;  /* 0x0000000018007220 */ /* 0x000fe40000410000 */
[----:B------:R-:W-:Y:S01]  /*42c0*/  FFMA.FTZ R32, R21, R32, R23 ;  /* 0x0000002015207223 */ /* 0x000fe20000010017 */
[----:B------:R-:W1:Y:S01]  /*42d0*/  MUFU.RCP R36, R36 ;  /* 0x0000002400247308 */ /* 0x000e620000001000 */
[----:B------:R-:W-:Y:S01]  /*42e0*/  FMUL.FTZ R28, R7, -1.4426950216293334961 ;  /* 0xbfb8aa3b071c7820 */ /* 0x000fe20000410000 */
[----:B------:R-:W-:Y:S01]  /*42f0*/  FFMA.FTZ R0, R20, R0, R22 ;  /* 0x0000000014007223 */ /* 0x000fe20000010016 */
[----:B------:R-:W-:Y:S01]  /*4300*/  FMUL.FTZ R35, R32, -1.4426950216293334961 ;  /* 0xbfb8aa3b20237820 */ /* 0x000fe20000410000 */
[----:B0-----:R-:W-:-:S02]  /*4310*/  FMUL.FTZ R30, R30, R34 ;  /* 0x000000221e1e7220 */ /* 0x001fc40000410000 */
[----:B------:R-:W-:Y:S02]  /*4320*/  FMUL.FTZ R34, R0, -1.4426950216293334961 ;  /* 0xbfb8aa3b00227820 */ /* 0x000fe40000410000 */
[----:B------:R-:W0:Y:S08]  /*4330*/  MUFU.EX2 R28, R28 ;  /* 0x0000001c001c7308 */ /* 0x000e300000000800 */
[----:B------:R-:W4:Y:S01]  /*4340*/  MUFU.EX2 R35, R35 ;  /* 0x0000002300237308 */ /* 0x000f220000000800 */
[----:B-1----:R-:W-:-:S07]  /*4350*/  FMUL.FTZ R33, R33, R36 ;  /* 0x0000002421217220 */ /* 0x002fce0000410000 */
[----:B------:R-:W1:Y:S01]  /*4360*/  MUFU.EX2 R34, R34 ;  /* 0x0000002200227308 */ /* 0x000e620000000800 */
[----:B------:R4:W-:Y:S01]  /*4370*/  STL [R1+0x44], R30 ;  /* 0x0000441e01007387 */ /* 0x0009e20000100800 */
[----:B0-----:R-:W-:-:S03]  /*4380*/  FADD.FTZ R28, R28, 1 ;  /* 0x3f8000001c1c7421 */ /* 0x001fc60000010000 */
[----:B------:R2:W-:Y:S01]  /*4390*/  STL [R1+0x3c], R33 ;  /* 0x00003c2101007387 */ /* 0x0005e20000100800 */
[----:B----4-:R-:W-:Y:S02]  /*43a0*/  FADD.FTZ R30, R35, 1 ;  /* 0x3f800000231e7421 */ /* 0x010fe40000010000 */
[----:B------:R1:W0:Y:S02]  /*43b0*/  MUFU.RCP R35, R28 ;  /* 0x0000001c00237308 */ /* 0x0002240000001000 */
[----:B-1----:R-:W-:-:S06]  /*43c0*/  FADD.FTZ R28, R34, 1 ;  /* 0x3f800000221c7421 */ /* 0x002fcc0000010000 */
[----:B------:R-:W1:Y:S08]  /*43d0*/  MUFU.RCP R30, R30 ;  /* 0x0000001e001e7308 */ /* 0x000e700000001000 */
[----:B------:R-:W4:Y:S01]  /*43e0*/  MUFU.RCP R28, R28 ;  /* 0x0000001c001c7308 */ /* 0x000f220000001000 */
[----:B0-----:R-:W-:Y:S01]  /*43f0*/  FMUL.FTZ R7, R7, R35 ;  /* 0x0000002307077220 */ /* 0x001fe20000410000 */
[----:B-1----:R-:W-:Y:S01]  /*4400*/  FMUL.FTZ R30, R32, R30 ;  /* 0x0000001e201e7220 */ /* 0x002fe20000410000 */
[----:B----4-:R-:W-:Y:S01]  /*4410*/  FMUL.FTZ R0, R0, R28 ;  /* 0x0000001c00007220 */ /* 0x010fe20000410000 */
[----:B--2---:R-:W-:-:S02]  /*4420*/  SHF.L.U32 R33, R2, 0x10, RZ ;  /* 0x0000001002217819 */ /* 0x004fc400000006ff */
[----:B------:R-:W2:Y:S04]  /*4430*/  LDL.LU R2, [R1+0x90] ;  /* 0x0000900001027983 */ /* 0x000ea80000300800 */
[----:B------:R3:W-:Y:S04]  /*4440*/  STL [R1+0x34], R30 ;  /* 0x0000341e01007387 */ /* 0x0007e80000100800 */
[----:B------:R0:W-:Y:S04]  /*4450*/  STL [R1+0x30], R7 ;  /* 0x0000300701007387 */ /* 0x0001e80000100800 */
[----:B------:R1:W-:Y:S04]  /*4460*/  STL [R1+0x28], R0 ;  /* 0x0000280001007387 */ /* 0x0003e80000100800 */
[----:B------:R-:W4:Y:S04]  /*4470*/  LDL.LU R36, [R1+0x1c] ;  /* 0x00001c0001247983 */ /* 0x000f280000300800 */
[----:B------:R-:W5:Y:S01]  /*4480*/  LDL.LU R35, [R1+0x98] ;  /* 0x0000980001237983 */ /* 0x000f620000300800 */
[----:B---3--:R-:W-:-:S03]  /*4490*/  SHF.L.U32 R30, R3, 0x10, RZ ;  /* 0x00000010031e7819 */ /* 0x008fc600000006ff */
[----:B------:R-:W3:Y:S01]  /*44a0*/  LDL.LU R3, [R1+0x9c] ;  /* 0x00009c0001037983 */ /* 0x000ee20000300800 */
[----:B------:R-:W-:-:S04]  /*44b0*/  FADD.FTZ R8, R8, -R14 ;  /* 0x8000000e08087221 */ /* 0x000fc80000010000 */
[----:B------:R-:W-:-:S04]  /*44c0*/  FMUL.FTZ R8, R24, R8 ;  /* 0x0000000818087220 */ /* 0x000fc80000410000 */
[----:B------:R-:W-:-:S04]  /*44d0*/  FFMA.FTZ R34, R13, R8, R11 ;  /* 0x000000080d227223 */ /* 0x000fc8000001000b */
[----:B------:R-:W-:-:S06]  /*44e0*/  FMUL.FTZ R8, R34, -1.4426950216293334961 ;  /* 0xbfb8aa3b22087820 */ /* 0x000fcc0000410000 */
[----:B------:R-:W1:Y:S01]  /*44f0*/  MUFU.EX2 R8, R8 ;  /* 0x0000000800087308 */ /* 0x000e620000000800 */
[----:B------:R-:W-:-:S04]  /*4500*/  FADD.FTZ R33, -R14, R33 ;  /* 0x000000210e217221 */ /* 0x000fc80000010100 */
[----:B0-----:R-:W-:Y:S01]  /*4510*/  FMUL.FTZ R7, R24, R33 ;  /* 0x0000002118077220 */ /* 0x001fe20000410000 */
[----:B------:R-:W-:-:S03]  /*4520*/  FADD.FTZ R28, R9, -R14 ;  /* 0x8000000e091c7221 */ /* 0x000fc60000010000 */
[----:B------:R-:W-:Y:S01]  /*4530*/  FFMA.FTZ R7, R21, R7, R23 ;  /* 0x0000000715077223 */ /* 0x000fe20000010017 */
[----:B-1----:R-:W-:-:S03]  /*4540*/  FADD.FTZ R8, R8, 1 ;  /* 0x3f80000008087421 */ /* 0x002fc60000010000 */
[----:B------:R-:W-:Y:S01]  /*4550*/  FMUL.FTZ R0, R7, -1.4426950216293334961 ;  /* 0xbfb8aa3b07007820 */ /* 0x000fe20000410000 */
[----:B------:R0:W1:Y:S01]  /*4560*/  MUFU.RCP R9, R8 ;  /* 0x0000000800097308 */ /* 0x0000620000001000 */
[----:B------:R-:W-:Y:S01]  /*4570*/  FADD.FTZ R30, -R14, R30 ;  /* 0x0000001e0e1e7221 */ /* 0x000fe20000010100 */
[----:B0-----:R-:W-:-:S06]  /*4580*/  FADD.FTZ R8, R52, -R14 ;  /* 0x8000000e34087221 */ /* 0x001fcc0000010000 */
[----:B------:R-:W0:Y:S01]  /*4590*/  MUFU.EX2 R0, R0 ;  /* 0x0000000000007308 */ /* 0x000e220000000800 */
[C---:B------:R-:W-:Y:S01]  /*45a0*/  FMUL.FTZ R8, R24.reuse, R8 ;  /* 0x0000000818087220 */ /* 0x040fe20000410000 */
[C---:B------:R-:W-:Y:S01]  /*45b0*/  FMUL.FTZ R28, R24.reuse, R28 ;  /* 0x0000001c181c7220 */ /* 0x040fe20000410000 */
[----:B------:R-:W-:Y:S02]  /*45c0*/  FMUL.FTZ R30, R24, R30 ;  /* 0x0000001e181e7220 */ /* 0x000fe40000410000 */
[----:B------:R-:W-:Y:S01]  /*45d0*/  FFMA.FTZ R8, R13, R8, R11 ;  /* 0x000000080d087223 */ /* 0x000fe2000001000b */
[----:B-1----:R-:W-:Y:S01]  /*45e0*/  FMUL.FTZ R34, R34, R9 ;  /* 0x0000000922227220 */ /* 0x002fe20000410000 */
[----:B------:R-:W-:Y:S02]  /*45f0*/  FFMA.FTZ R28, R12, R28, R10 ;  /* 0x0000001c0c1c7223 */ /* 0x000fe4000001000a */
[----:B------:R-:W-:Y:S01]  /*4600*/  FMUL.FTZ R9, R8, -1.4426950216293334961 ;  /* 0xbfb8aa3b08097820 */ /* 0x000fe20000410000 */
[----:B------:R-:W-:Y:S01]  /*4610*/  FFMA.FTZ R30, R20, R30, R22 ;  /* 0x0000001e141e7223 */ /* 0x000fe20000010016 */
[----:B------:R-:W-:-:S03]  /*4620*/  FMUL.FTZ R33, R28, -1.4426950216293334961 ;  /* 0xbfb8aa3b1c217820 */ /* 0x000fc60000410000 */
[----:B------:R-:W-:Y:S01]  /*4630*/  FMUL.FTZ R32, R30, -1.4426950216293334961 ;  /* 0xbfb8aa3b1e207820 */ /* 0x000fe20000410000 */
[----:B------:R-:W1:Y:S01]  /*4640*/  MUFU.EX2 R9, R9 ;  /* 0x0000000900097308 */ /* 0x000e620000000800 */
[----:B0-----:R-:W-:Y:S01]  /*4650*/  FADD.FTZ R0, R0, 1 ;  /* 0x3f80000000007421 */ /* 0x001fe20000010000 */
[----:B------:R0:W-:Y:S06]  /*4660*/  STL [R1+0x18], R34 ;  /* 0x0000182201007387 */ /* 0x0001ec0000100800 */
[----:B------:R-:W1:Y:S08]  /*4670*/  MUFU.EX2 R33, R33 ;  /* 0x0000002100217308 */ /* 0x000e700000000800 */
[----:B0-----:R-:W-:Y:S08]  /*4680*/  MUFU.RCP R34, R0 ;  /* 0x0000000000227308 */ /* 0x001ff00000001000 */
[----:B------:R-:W0:Y:S01]  /*4690*/  MUFU.EX2 R32, R32 ;  /* 0x0000002000207308 */ /* 0x000e220000000800 */
[----:B-1----:R-:W-:Y:S01]  /*46a0*/  FADD.FTZ R9, R9, 1 ;  /* 0x3f80000009097421 */ /* 0x002fe20000010000 */
[----:B------:R-:W-:-:S06]  /*46b0*/  FADD.FTZ R33, R33, 1 ;  /* 0x3f80000021217421 */ /* 0x000fcc0000010000 */
[----:B------:R-:W-:Y:S01]  /*46c0*/  MUFU.RCP R9, R9 ;  /* 0x0000000900097308 */ /* 0x000fe20000001000 */
[----:B0-----:R-:W-:-:S07]  /*46d0*/  FADD.FTZ R32, R32, 1 ;  /* 0x3f80000020207421 */ /* 0x001fce0000010000 */
[----:B------:R-:W0:Y:S08]  /*46e0*/  MUFU.RCP R33, R33 ;  /* 0x0000002100217308 */ /* 0x000e300000001000 */
[----:B------:R-:W1:Y:S01]  /*46f0*/  MUFU.RCP R32, R32 ;  /* 0x0000002000207308 */ /* 0x000e620000001000 */
[----:B------:R-:W-:Y:S01]  /*4700*/  FADD.FTZ R53, R53, -R14 ;  /* 0x8000000e35357221 */ /* 0x000fe20000010000 */
[----:B0-----:R-:W-:Y:S01]  /*4710*/  FMUL.FTZ R33, R28, R33 ;  /* 0x000000211c217220 */ /* 0x001fe20000410000 */
[----:B-1----:R-:W-:Y:S01]  /*4720*/  FMUL.FTZ R28, R30, R32 ;  /* 0x000000201e1c7220 */ /* 0x002fe20000410000 */
[----:B------:R-:W-:-:S02]  /*4730*/  F2FP.BF16.F32.PACK_AB R49, R49, R48 ;  /* 0x000000303131723e */ /* 0x000fc400000010ff */
[----:B--2---:R-:W-:-:S05]  /*4740*/  SHF.L.U32 R0, R2, 0x10, RZ ;  /* 0x0000001002007819 */ /* 0x004fca00000006ff */
[----:B------:R-:W-:-:S04]  /*4750*/  FADD.FTZ R0, -R14, R0 ;  /* 0x000000000e007221 */ /* 0x000fc80000010100 */
[----:B------:R-:W-:Y:S01]  /*4760*/  FMUL.FTZ R0, R24, R0 ;  /* 0x0000000018007220 */ /* 0x000fe20000410000 */
[----:B------:R-:W-:-:S03]  /*4770*/  FMUL.FTZ R2, R7, R34 ;  /* 0x0000002207027220 */ /* 0x000fc60000410000 */
[----:B------:R-:W-:-:S04]  /*4780*/  FFMA.FTZ R0, R21, R0, R23 ;  /* 0x0000000015007223 */ /* 0x000fc80000010017 */
[----:B------:R-:W-:-:S06]  /*4790*/  FMUL.FTZ R7, R0, -1.4426950216293334961 ;  /* 0xbfb8aa3b00077820 */ /* 0x000fcc0000410000 */
[----:B------:R-:W0:Y:S01]  /*47a0*/  MUFU.EX2 R7, R7 ;  /* 0x0000000700077308 */ /* 0x000e220000000800 */
[----:B------:R1:W-:Y:S02]  /*47b0*/  STL [R1+0x14], R2 ;  /* 0x0000140201007387 */ /* 0x0003e40000100800 */
[----:B-1----:R-:W-:Y:S01]  /*47c0*/  FMUL.FTZ R2, R8, R9 ;  /* 0x0000000908027220 */ /* 0x002fe20000410000 */
[----:B-----5:R-:W-:Y:S01]  /*47d0*/  SHF.L.U32 R9, R35, 0x10, RZ ;  /* 0x0000001023097819 */ /* 0x020fe200000006ff */
[----:B------:R1:W-:Y:S01]  /*47e0*/  STL [R1+0x10], R33 ;  /* 0x0000102101007387 */ /* 0x0003e20000100800 */
[----:B0-----:R-:W-:-:S03]  /*47f0*/  FADD.FTZ R7, R7, 1 ;  /* 0x3f80000007077421 */ /* 0x001fc60000010000 */
[----:B------:R-:W-:Y:S01]  /*4800*/  FADD.FTZ R9, -R14, R9 ;  /* 0x000000090e097221 */ /* 0x000fe20000010100 */
[----:B------:R-:W-:Y:S01]  /*4810*/  STL [R1+0x120], R2 ;  /* 0x0001200201007387 */ /* 0x000fe20000100800 */
[----:B---3--:R-:W-:Y:S02]  /*4820*/  SHF.L.U32 R41, R3, 0x10, RZ ;  /* 0x0000001003297819 */ /* 0x008fe400000006ff */
[----:B------:R-:W-:Y:S01]  /*4830*/  FMUL.FTZ R9, R24, R9 ;  /* 0x0000000918097220 */ /* 0x000fe20000410000 */
[----:B-1----:R0:W1:Y:S01]  /*4840*/  MUFU.RCP R33, R7 ;  /* 0x0000000700217308 */ /* 0x0020620000001000 */
[----:B------:R4:W-:Y:S02]  /*4850*/  STL [R1+0xc], R28 ;  /* 0x00000c1c01007387 */ /* 0x0009e40000100800 */
[----:B------:R-:W-:Y:S01]  /*4860*/  FFMA.FTZ R9, R20, R9, R22 ;  /* 0x0000000914097223 */ /* 0x000fe20000010016 */
[----:B------:R-:W-:Y:S01]  /*4870*/  FADD.FTZ R41, -R14, R41 ;  /* 0x000000290e297221 */ /* 0x000fe20000010100 */
[----:B------:R-:W2:Y:S01]  /*4880*/  LDL.LU R42, [R1+0x2c] ;  /* 0x00002c00012a7983 */ /* 0x000ea20000300800 */
[----:B0-----:R-:W-:Y:S01]  /*4890*/  FMUL.FTZ R7, R24, R53 ;  /* 0x0000003518077220 */ /* 0x001fe20000410000 */
[----:B----4-:R-:W-:-:S03]  /*48a0*/  FADD.FTZ R28, R36, -R14 ;  /* 0x8000000e241c7221 */ /* 0x010fc60000010000 */
[----:B------:R-:W-:Y:S01]  /*48b0*/  FFMA.FTZ R7, R13, R7, R11 ;  /* 0x000000070d077223 */ /* 0x000fe2000001000b */
[C---:B------:R-:W-:Y:S01]  /*48c0*/  FMUL.FTZ R28, R24.reuse, R28 ;  /* 0x0000001c181c7220 */ /* 0x040fe20000410000 */
[----:B------:R-:W-:Y:S02]  /*48d0*/  FMUL.FTZ R30, R9, -1.4426950216293334961 ;  /* 0xbfb8aa3b091e7820 */ /* 0x000fe40000410000 */
[----:B------:R-:W-:Y:S01]  /*48e0*/  FMUL.FTZ R8, R7, -1.4426950216293334961 ;  /* 0xbfb8aa3b07087820 */ /* 0x000fe20000410000 */
[----:B------:R-:W-:Y:S01]  /*48f0*/  FMUL.FTZ R41, R24, R41 ;  /* 0x0000002918297220 */ /* 0x000fe20000410000 */
[----:B------:R-:W-:Y:S02]  /*4900*/  FFMA.FTZ R28, R12, R28, R10 ;  /* 0x0000001c0c1c7223 */ /* 0x000fe4000001000a */
[----:B------:R-:W0:Y:S02]  /*4910*/  MUFU.EX2 R30, R30 ;  /* 0x0000001e001e7308 */ /* 0x000e240000000800 */
[----:B------:R-:W-:Y:S01]  /*4920*/  FMUL.FTZ R32, R28, -1.4426950216293334961 ;  /* 0xbfb8aa3b1c207820 */ /* 0x000fe20000410000 */
[----:B------:R-:W-:Y:S01]  /*4930*/  FFMA.FTZ R41, R21, R41, R23 ;  /* 0x0000002915297223 */ /* 0x000fe20000010017 */
[----:B-1----:R-:W-:-:S04]  /*4940*/  FMUL.FTZ R2, R0, R33 ;  /* 0x0000002100027220 */ /* 0x002fc80000410000 */
[----:B------:R-:W1:Y:S01]  /*4950*/  MUFU.EX2 R8, R8 ;  /* 0x0000000800087308 */ /* 0x000e620000000800 */
[----:B------:R-:W-:-:S07]  /*4960*/  FMUL.FTZ R0, R41, -1.4426950216293334961 ;  /* 0xbfb8aa3b29007820 */ /* 0x000fce0000410000 */
        /* <DEDUP_REMOVED lines=9> */
[----:B-1----:R-:W-:-:S07]  /*4a00*/  FMUL.FTZ R48, R9, R30 ;  /* 0x0000001e09307220 */ /* 0x002fce0000410000 */
[----:B------:R-:W1:Y:S01]  /*4a10*/  MUFU.RCP R0, R0 ;  /* 0x0000000000007308 */ /* 0x000e620000001000 */
[----:B---3--:R-:W-:Y:S01]  /*4a20*/  FMUL.FTZ R7, R7, R8 ;  /* 0x0000000807077220 */ /* 0x008fe20000410000 */
[----:B------:R-:W-:Y:S02]  /*4a30*/  IADD3.X R9, RZ, R17, RZ, P6, !PT ;  /* 0x00000011ff097210 */ /* 0x000fe400037fe4ff */
[----:B------:R-:W-:-:S04]  /*4a40*/  LEA R8, P6, R16, UR12, 0x1 ;  /* 0x0000000c10087c11 */ /* 0x000fc8000f8c08ff */
[----:B------:R-:W-:Y:S01]  /*4a50*/  LEA.HI.X R9, R16, UR13, R9, 0x1, P6 ;  /* 0x0000000d10097c11 */ /* 0x000fe2000b0f0c09 */
[----:B0-----:R-:W-:Y:S01]  /*4a60*/  FMUL.FTZ R3, R28, R32 ;  /* 0x000000201c037220 */ /* 0x001fe20000410000 */
[C---:B------:R-:W-:Y:S01]  /*4a70*/  LEA R32, P6, R4.reuse, UR12, 0x1 ;  /* 0x0000000c04207c11 */ /* 0x040fe2000f8c08ff */
[----:B------:R0:W-:Y:S03]  /*4a80*/  STL [R1+0x4], R2 ;  /* 0x0000040201007387 */ /* 0x0001e60000100800 */
[----:B------:R-:W-:Y:S01]  /*4a90*/  LEA.HI.X R33, R4, UR13, R25, 0x1, P6 ;  /* 0x0000000d04217c11 */ /* 0x000fe2000b0f0c19 */
[----:B------:R-:W-:Y:S01]  /*4aa0*/  STL [R1+0x124], R3 ;  /* 0x0001240301007387 */ /* 0x000fe20000100800 */
[----:B-1----:R-:W-:Y:S01]  /*4ab0*/  FMUL.FTZ R41, R41, R0 ;  /* 0x0000000029297220 */ /* 0x002fe20000410000 */
[C---:B------:R-:W-:Y:S02]  /*4ac0*/  LEA R34, P6, R15.reuse, UR12, 0x1 ;  /* 0x0000000c0f227c11 */ /* 0x040fe4000f8c08ff */
[----:B------:R-:W-:Y:S04]  /*4ad0*/  STL [R1+0x128], R48 ;  /* 0x0001283001007387 */ /* 0x000fe80000100800 */
[----:B------:R1:W-:Y:S01]  /*4ae0*/  STL [R1+0x12c], R7 ;  /* 0x00012c0701007387 */ /* 0x0003e20000100800 */
[----:B------:R-:W-:-:S03]  /*4af0*/  LEA.HI.X R35, R15, UR13, R40, 0x1, P6 ;  /* 0x0000000d0f237c11 */ /* 0x000fc6000b0f0c28 */
[----:B------:R-:W-:Y:S01]  /*4b00*/  STL [R1+0x130], R41 ;  /* 0x0001302901007387 */ /* 0x000fe20000100800 */
[----:B------:R-:W-:-:S03]  /*4b10*/  LEA R36, P6, R47, UR12, 0x1 ;  /* 0x0000000c2f247c11 */ /* 0x000fc6000f8c08ff */
[----:B------:R-:W3:Y:S04]  /*4b20*/  LDL.LU R25, [R1+0x15c] ;  /* 0x00015c0001197983 */ /* 0x000ee80000300800 */
[----:B------:R-:W-:Y:S01]  /*4b30*/  STL [R1+0x14c], R32 ;  /* 0x00014c2001007387 */ /* 0x000fe20000100800 */
[----:B------:R-:W-:-:S03]  /*4b40*/  LEA.HI.X R37, R47, UR13, R5, 0x1, P6 ;  /* 0x0000000d2f257c11 */ /* 0x000fc6000b0f0c05 */
[----:B------:R-:W-:Y:S04]  /*4b50*/  STL [R1+0x148], R33 ;  /* 0x0001482101007387 */ /* 0x000fe80000100800 */
[----:B------:R-:W4:Y:S04]  /*4b60*/  LDL.LU R40, [R1+0x158] ;  /* 0x0001580001287983 */ /* 0x000f280000300800 */
[----:B------:R-:W-:Y:S04]  /*4b70*/  STL [R1+0x13c], R34 ;  /* 0x00013c2201007387 */ /* 0x000fe80000100800 */
[----:B------:R-:W-:Y:S04]  /*4b80*/  STL [R1+0x138], R35 ;  /* 0x0001382301007387 */ /* 0x000fe80000100800 */
[----:B------:R-:W5:Y:S04]  /*4b90*/  LDL.LU R5, [R1+0x154] ;  /* 0x0001540001057983 */ /* 0x000f680000300800 */
[----:B------:R-:W3:Y:S01]  /*4ba0*/  LDL.LU R15, [R1+0xc8] ;  /* 0x0000c800010f7983 */ /* 0x000ee20000300800 */
[----:B------:R-:W-:-:S03]  /*4bb0*/  LEA R38, P6, R46, UR12, 0x1 ;  /* 0x0000000c2e267c11 */ /* 0x000fc6000f8c08ff */
[----:B------:R-:W-:Y:S01]  /*4bc0*/  STL [R1+0x144], R36 ;  /* 0x0001442401007387 */ /* 0x000fe20000100800 */
[----:B------:R-:W-:-:S03]  /*4bd0*/  LEA.HI.X R39, R46, UR13, R6, 0x1, P6 ;  /* 0x0000000d2e277c11 */ /* 0x000fc6000b0f0c06 */
[----:B------:R-:W-:Y:S04]  /*4be0*/  STL [R1+0x140], R37 ;  /* 0x0001402501007387 */ /* 0x000fe80000100800 */
[----:B------:R-:W5:Y:S04]  /*4bf0*/  LDL.LU R6, [R1+0x150] ;  /* 0x0001500001067983 */ /* 0x000f680000300800 */
[----:B0-----:R-:W4:Y:S04]  /*4c00*/  LDL.LU R2, [R1+0x38] ;  /* 0x0000380001027983 */ /* 0x001f280000300800 */
[----:B------:R-:W-:Y:S04]  /*4c10*/  STL [R1+0x134], R39 ;  /* 0x0001342701007387 */ /* 0x000fe80000100800 */
[----:B-1----:R-:W5:Y:S04]  /*4c20*/  LDL.LU R7, [R1+0xdc] ;  /* 0x0000dc0001077983 */ /* 0x002f680000300800 */
[----:B------:R-:W5:Y:S01]  /*4c30*/  LDL.LU R3, [R1+0x24] ;  /* 0x0000240001037983 */ /* 0x000f620000300800 */
[----:B------:R-:W-:-:S02]  /*4c40*/  IADD3.X R4, RZ, R17, RZ, P5, !PT ;  /* 0x00000011ff047210 */ /* 0x000fc40002ffe4ff */
[----:B------:R-:W-:-:S04]  /*4c50*/  LEA R30, P5, R31, UR12, 0x1 ;  /* 0x0000000c1f1e7c11 */ /* 0x000fc8000f8a08ff */
[----:B------:R-:W-:Y:S02]  /*4c60*/  LEA.HI.X R31, R31, UR13, R4, 0x1, P5 ;  /* 0x0000000d1f1f7c11 */ /* 0x000fe4000a8f0c04 */
[-C--:B------:R-:W-:Y:S02]  /*4c70*/  IADD3.X R4, RZ, R17.reuse, RZ, P4, !PT ;  /* 0x00000011ff047210 */ /* 0x080fe400027fe4ff */
[----:B------:R-:W-:Y:S01]  /*4c80*/  LEA R28, P4, R29, UR12, 0x1 ;  /* 0x0000000c1d1c7c11 */ /* 0x000fe2000f8808ff */
[----:B------:R2:W-:Y:S01]  /*4c90*/  STG.E.U16 desc[UR8][R18.64], R49 ;  /* 0x0000003112007986 */ /* 0x0005e2000c101508 */
[----:B------:R-:W-:Y:S02]  /*4ca0*/  PRMT R0, R49, 0x7632, R0 ;  /* 0x0000763231007816 */ /* 0x000fe40000000000 */
[----:B------:R-:W-:Y:S02]  /*4cb0*/  LEA.HI.X R29, R29, UR13, R4, 0x1, P4 ;  /* 0x0000000d1d1d7c11 */ /* 0x000fe4000a0f0c04 */
[----:B------:R-:W-:Y:S01]  /*4cc0*/  IADD3.X R4, RZ, R17, RZ, P3, !PT ;  /* 0x00000011ff047210 */ /* 0x000fe20001ffe4ff */
[----:B--2---:R-:W-:Y:S01]  /*4cd0*/  FADD.FTZ R49, R42, -R14 ;  /* 0x8000000e2a317221 */ /* 0x004fe20000010000 */
[----:B------:R-:W-:-:S04]  /*4ce0*/  LEA R42, P3, R27, UR12, 0x1 ;  /* 0x0000000c1b2a7c11 */ /* 0x000fc8000f8608ff */
[----:B------:R-:W-:Y:S02]  /*4cf0*/  LEA.HI.X R43, R27, UR13, R4, 0x1, P3 ;  /* 0x0000000d1b2b7c11 */ /* 0x000fe400098f0c04 */
[----:B------:R-:W-:Y:S02]  /*4d00*/  IADD3.X R4, RZ, R17, RZ, P2, !PT ;  /* 0x00000011ff047210 */ /* 0x000fe400017fe4ff */
[----:B------:R-:W-:Y:S01]  /*4d10*/  LEA R44, P2, R26, UR12, 0x1 ;  /* 0x0000000c1a2c7c11 */ /* 0x000fe2000f8408ff */
[----:B------:R-:W-:-:S03]  /*4d20*/  FMUL.FTZ R49, R24, R49 ;  /* 0x0000003118317220 */ /* 0x000fc60000410000 */
[----:B------:R-:W-:Y:S02]  /*4d30*/  LEA.HI.X R45, R26, UR13, R4, 0x1, P2 ;  /* 0x0000000d1a2d7c11 */ /* 0x000fe400090f0c04 */
[----:B------:R-:W-:Y:S01]  /*4d40*/  IADD3.X R4, RZ, R17, RZ, P1, !PT ;  /* 0x00000011ff047210 */ /* 0x000fe20000ffe4ff */
[----:B------:R-:W-:Y:S01]  /*4d50*/  FFMA.FTZ R49, R12, R49, R10 ;  /* 0x000000310c317223 */ /* 0x000fe2000001000a */
[----:B---3--:R-:W-:-:S05]  /*4d60*/  SHF.L.U32 R15, R15, 0x10, RZ ;  /* 0x000000100f0f7819 */ /* 0x008fca00000006ff */
[----:B------:R-:W-:-:S04]  /*4d70*/  FADD.FTZ R15, -R14, R15 ;  /* 0x0000000f0e0f7221 */ /* 0x000fc80000010100 */
[----:B------:R-:W-:-:S04]  /*4d80*/  FMUL.FTZ R15, R24, R15 ;  /* 0x0000000f180f7220 */ /* 0x000fc80000410000 */
[----:B------:R-:W-:Y:S01]  /*4d90*/  FFMA.FTZ R50, R20, R15, R22 ;  /* 0x0000000f14327223 */ /* 0x000fe20000010016 */
[----:B----4-:R-:W-:Y:S02]  /*4da0*/  FADD.FTZ R15, R2, -R14 ;  /* 0x8000000e020f7221 */ /* 0x010fe40000010000 */
[----:B------:R-:W2:Y:S04]  /*4db0*/  LDL.LU R2, [R1+0xe4] ;  /* 0x0000e40001027983 */ /* 0x000ea80000300800 */
[----:B------:R-:W3:Y:S01]  /*4dc0*/  LDL.LU R32, [R1+0x20] ;  /* 0x0000200001207983 */ /* 0x000ee20000300800 */
[----:B------:R-:W-:-:S04]  /*4dd0*/  LEA R26, P1, R25, UR12, 0x1 ;  /* 0x0000000c191a7c11 */ /* 0x000fc8000f8208ff */
[----:B------:R-:W-:Y:S01]  /*4de0*/  LEA.HI.X R27, R25, UR13, R4, 0x1, P1 ;  /* 0x0000000d191b7c11 */ /* 0x000fe200088f0c04 */
[----:B------:R-:W-:Y:S01]  /*4df0*/  FMUL.FTZ R4, R49, -1.4426950216293334961 ;  /* 0xbfb8aa3b31047820 */ /* 0x000fe20000410000 */
[----:B-----5:R-:W-:Y:S02]  /*4e00*/  SHF.L.U32 R16, R7, 0x10, RZ ;  /* 0x0000001007107819 */ /* 0x020fe400000006ff */
[----:B------:R-:W4:Y:S03]  /*4e10*/  LDL.LU R7, [R1+0xe8] ;  /* 0x0000e80001077983 */ /* 0x000f260000300800 */
[----:B------:R-:W0:Y:S01]  /*4e20*/  MUFU.EX2 R4, R4 ;  /* 0x0000000400047308 */ /* 0x000e220000000800 */
[----:B------:R-:W-:Y:S01]  /*4e30*/  FADD.FTZ R16, -R14, R16 ;  /* 0x000000100e107221 */ /* 0x000fe20000010100 */
[----:B------:R-:W5:Y:S01]  /*4e40*/  LDL.LU R33, [R1+0x50] ;  /* 0x0000500001217983 */ /* 0x000f620000300800 */
[----:B0-----:R-:W-:-:S06]  /*4e50*/  FADD.FTZ R4, R4, 1 ;  /* 0x3f80000004047421 */ /* 0x001fcc0000010000 */
[----:B------:R-:W0:Y:S02]  /*4e60*/  MUFU.RCP R4, R4 ;  /* 0x0000000400047308 */ /* 0x000e240000001000 */
[----:B0-----:R-:W-:Y:S01]  /*4e70*/  FMUL.FTZ R49, R49, R4 ;  /* 0x0000000431317220 */ /* 0x001fe20000410000 */
[----:B------:R-:W-:-:S06]  /*4e80*/  FMUL.FTZ R4, R50, -1.4426950216293334961 ;  /* 0xbfb8aa3b32047820 */ /* 0x000fcc0000410000 */
[----:B------:R-:W0:Y:S01]  /*4e90*/  MUFU.EX2 R4, R4 ;  /* 0x0000000400047308 */ /* 0x000e220000000800 */
[----:B------:R-:W-:-:S04]  /*4ea0*/  FMUL.FTZ R16, R24, R16 ;  /* 0x0000001018107220 */ /* 0x000fc80000410000 */
[----:B------:R-:W-:Y:S01]  /*4eb0*/  FFMA.FTZ R25, R21, R16, R23 ;  /* 0x0000001015197223 */ /* 0x000fe20000010017 */
[----:B------:R-:W-:Y:S02]  /*4ec0*/  FADD.FTZ R16, R3, -R14 ;  /* 0x8000000e03107221 */ /* 0x000fe40000010000 */
[----:B------:R-:W5:Y:S01]  /*4ed0*/  LDL.LU R3, [R1+0xec] ;  /* 0x0000ec0001037983 */ /* 0x000f620000300800 */
[----:B0-----:R-:W-:-:S06]  /*4ee0*/  FADD.FTZ R4, R4, 1 ;  /* 0x3f80000004047421 */ /* 0x001fcc0000010000 */
[----:B------:R-:W0:Y:S01]  /*4ef0*/  MUFU.RCP R4, R4 ;  /* 0x0000000400047308 */ /* 0x000e220000001000 */
[----:B------:R-:W-:-:S04]  /*4f00*/  FMUL.FTZ R15, R24, R15 ;  /* 0x0000000f180f7220 */ /* 0x000fc80000410000 */
[----:B------:R-:W-:Y:S01]  /*4f10*/  FFMA.FTZ R15, R13, R15, R11 ;  /* 0x0000000f0d0f7223 */ /* 0x000fe2000001000b */
[----:B0-----:R-:W-:-:S03]  /*4f20*/  FMUL.FTZ R50, R50, R4 ;  /* 0x0000000432327220 */ /* 0x001fc60000410000 */
[----:B------:R-:W-:-:S06]  /*4f30*/  FMUL.FTZ R4, R15, -1.4426950216293334961 ;  /* 0xbfb8aa3b0f047820 */ /* 0x000fcc0000410000 */
[----:B------:R-:W0:Y:S02]  /*4f40*/  MUFU.EX2 R4, R4 ;  /* 0x0000000400047308 */ /* 0x000e240000000800 */
[----:B0-----:R-:W-:-:S06]  /*4f50*/  FADD.FTZ R4, R4, 1 ;  /* 0x3f80000004047421 */ /* 0x001fcc0000010000 */
[----:B------:R-:W0:Y:S02]  /*4f60*/  MUFU.RCP R4, R4 ;  /* 0x0000000400047308 */ /* 0x000e240000001000 */
[----:B0-----:R-:W-:Y:S01]  /*4f70*/  FMUL.FTZ R15, R15, R4 ;  /* 0x000000040f0f7220 */ /* 0x001fe20000410000 */
[----:B------:R-:W-:-:S06]  /*4f80*/  FMUL.FTZ R4, R25, -1.4426950216293334961 ;  /* 0xbfb8aa3b19047820 */ /* 0x000fcc0000410000 */
[----:B------:R-:W0:Y:S01]  /*4f90*/  MUFU.EX2 R4, R4 ;  /* 0x0000000400047308 */ /* 0x000e220000000800 */
[----:B------:R-:W-:Y:S01]  /*4fa0*/  FMUL.FTZ R16, R24, R16 ;  /* 0x0000001018107220 */ /* 0x000fe20000410000 */
[----:B0-----:R-:W-:-:S06]  /*4fb0*/  FADD.FTZ R4, R4, 1 ;  /* 0x3f80000004047421 */ /* 0x001fcc0000010000 */
[----:B------:R-:W0:Y:S01]  /*4fc0*/  MUFU.RCP R4, R4 ;  /* 0x0000000400047308 */ /* 0x000e220000001000 */
[----:B------:R-:W-:Y:S01]  /*4fd0*/  FFMA.FTZ R52, R12, R16, R10 ;  /* 0x000000100c347223 */ /* 0x000fe2000001000a */
[----:B0-----:R-:W-:-:S03]  /*4fe0*/  FMUL.FTZ R25, R25, R4 ;  /* 0x0000000419197220 */ /* 0x001fc60000410000 */
[----:B------:R-:W-:-:S06]  /*4ff0*/  FMUL.FTZ R4, R52, -1.4426950216293334961 ;  /* 0xbfb8aa3b34047820 */ /* 0x000fcc0000410000 */
[----:B------:R-:W0:Y:S01]  /*5000*/  MUFU.EX2 R4, R4 ;  /* 0x0000000400047308 */ /* 0x000e220000000800 */
[----:B------:R-:W-:Y:S02]  /*5010*/  IADD3.X R17, RZ, R17, RZ, P0, !PT ;  /* 0x00000011ff117210 */ /* 0x000fe400007fe4ff */
[----:B------:R-:W-:-:S04]  /*5020*/  LEA R16, P0, R40, UR12, 0x1 ;  /* 0x0000000c28107c11 */ /* 0x000fc8000f8008ff */
[----:B------:R-:W-:Y:S01]  /*5030*/  LEA.HI.X R17, R40, UR13, R17, 0x1, P0 ;  /* 0x0000000d28117c11 */ /* 0x000fe200080f0c11 */
[----:B0-----:R-:W-:-:S06]  /*5040*/  FADD.FTZ R4, R4, 1 ;  /* 0x3f80000004047421 */ /* 0x001fcc0000010000 */
[----:B------:R-:W0:Y:S02]  /*5050*/  MUFU.RCP R4, R4 ;  /* 0x0000000400047308 */ /* 0x000e240000001000 */
[----:B0-----:R-:W-:Y:S01]  /*5060*/  FMUL.FTZ R52, R52, R4 ;  /* 0x0000000434347220 */ /* 0x001fe20000410000 */
[----:B--2---:R-:W-:Y:S02]  /*5070*/  SHF.L.U32 R40, R2, 0x10, RZ ;  /* 0x0000001002287819 */ /* 0x004fe400000006ff */
[----:B------:R-:W2:Y:S03]  /*5080*/  LDL.LU R2, [R1+0xf0] ;  /* 0x0000f00001027983 */ /* 0x000ea60000300800 */
[----:B------:R-:W-:-:S04]  /*5090*/  FADD.FTZ R40, -R14, R40 ;  /* 0x000000280e287221 */ /* 0x000fc80000010100 */
[----:B------:R-:W-:-:S04]  /*50a0*/  FMUL.FTZ R40, R24, R40 ;  /* 0x0000002818287220 */ /* 0x000fc80000410000 */
[----:B------:R-:W-:-:S04]  /*50b0*/  FFMA.FTZ R53, R20, R40, R22 ;  /* 0x0000002814357223 */ /* 0x000fc80000010016 */
[----:B------:R-:W-:-:S06]  /*50c0*/  FMUL.FTZ R4, R53, -1.4426950216293334961 ;  /* 0xbfb8aa3b35047820 */ /* 0x000fcc0000410000 */
[----:B------:R-:W0:Y:S01]  /*50d0*/  MUFU.EX2 R4, R4 ;  /* 0x0000000400047308 */ /* 0x000e220000000800 */
[----:B---3--:R-:W-:Y:S02]  /*50e0*/  FADD.FTZ R40, R32, -R14 ;  /* 0x8000000e20287221 */ /* 0x008fe40000010000 */
[----:B------:R-:W3:Y:S01]  /*50f0*/  LDL.LU R32, [R1+0x58] ;  /* 0x0000580001207983 */ /* 0x000ee20000300800 */
        /* <DEDUP_REMOVED lines=8> */
[----:B------:R4:W0:Y:S02]  /*5180*/  MUFU.RCP R46, R4 ;  /* 0x00000004002e7308 */ /* 0x0008240000001000 */
[----:B----4-:R-:W-:Y:S02]  /*5190*/  SHF.L.U32 R4, R7, 0x10, RZ ;  /* 0x0000001007047819 */ /* 0x010fe400000006ff */
[----:B------:R-:W4:Y:S03]  /*51a0*/  LDL.LU R7, [R1+0xf8] ;  /* 0x0000f80001077983 */ /* 0x000f260000300800 */
[----:B------:R-:W-:-:S04]  /*51b0*/  FADD.FTZ R4, -R14, R4 ;  /* 0x000000040e047221 */ /* 0x000fc80000010100 */
[----:B------:R-:W-:Y:S01]  /*51c0*/  FMUL.FTZ R4, R24, R4 ;  /* 0x0000000418047220 */ /* 0x000fe20000410000 */
[----:B0-----:R-:W-:-:S03]  /*51d0*/  FMUL.FTZ R40, R40, R46 ;  /* 0x0000002e28287220 */ /* 0x001fc60000410000 */
[----:B------:R-:W-:-:S04]  /*51e0*/  FFMA.FTZ R4, R21, R4, R23 ;  /* 0x0000000415047223 */ /* 0x000fc80000010017 */
[----:B------:R-:W-:-:S06]  /*51f0*/  FMUL.FTZ R46, R4, -1.4426950216293334961 ;  /* 0xbfb8aa3b042e7820 */ /* 0x000fcc0000410000 */
[----:B------:R-:W0:Y:S02]  /*5200*/  MUFU.EX2 R46, R46 ;  /* 0x0000002e002e7308 */ /* 0x000e240000000800 */
[----:B0-----:R-:W-:-:S06]  /*5210*/  FADD.FTZ R46, R46, 1 ;  /* 0x3f8000002e2e7421 */ /* 0x001fcc0000010000 */
[----:B------:R-:W0:Y:S02]  /*5220*/  MUFU.RCP R51, R46 ;  /* 0x0000002e00337308 */ /* 0x000e240000001000 */
[----:B0-----:R-:W-:Y:S01]  /*5230*/  FMUL.FTZ R51, R4, R51 ;  /* 0x0000003304337220 */ /* 0x001fe20000410000 */
[----:B------:R-:W-:-:S04]  /*5240*/  LEA R4, P0, R5, UR12, 0x1 ;  /* 0x0000000c05047c11 */ /* 0x000fc8000f8008ff */
[----:B-----5:R-:W-:Y:S02]  /*5250*/  LEA.HI.X R5, R5, UR13, R3, 0x1, P0 ;  /* 0x0000000d05057c11 */ /* 0x020fe400080f0c03 */
[----:B------:R-:W5:Y:S01]  /*5260*/  LDL.LU R3, [R1+0x64] ;  /* 0x0000640001037983 */ /* 0x000f620000300800 */
[----:B------:R-:W-:-:S04]  /*5270*/  FADD.FTZ R56, R33, -R14 ;  /* 0x8000000e21387221 */ /* 0x000fc80000010000 */
[----:B------:R-:W-:-:S04]  /*5280*/  FMUL.FTZ R56, R24, R56 ;  /* 0x0000003818387220 */ /* 0x000fc80000410000 */
[----:B------:R-:W-:-:S04]  /*5290*/  FFMA.FTZ R56, R12, R56, R10 ;  /* 0x000000380c387223 */ /* 0x000fc8000001000a */
[----:B------:R-:W-:-:S06]  /*52a0*/  FMUL.FTZ R46, R56, -1.4426950216293334961 ;  /* 0xbfb8aa3b382e7820 */ /* 0x000fcc0000410000 */
[----:B------:R-:W0:Y:S02]  /*52b0*/  MUFU.EX2 R46, R46 ;  /* 0x0000002e002e7308 */ /* 0x000e240000000800 */
[----:B0-----:R-:W-:-:S06]  /*52c0*/  FADD.FTZ R46, R46, 1 ;  /* 0x3f8000002e2e7421 */ /* 0x001fcc0000010000 */
[----:B------:R-:W0:Y:S02]  /*52d0*/  MUFU.RCP R47, R46 ;  /* 0x0000002e002f7308 */ /* 0x000e240000001000 */
[----:B0-----:R-:W-:Y:S01]  /*52e0*/  FMUL.FTZ R56, R56, R47 ;  /* 0x0000002f38387220 */ /* 0x001fe20000410000 */
[----:B--2---:R-:W-:Y:S02]  /*52f0*/  SHF.L.U32 R46, R2, 0x10, RZ ;  /* 0x00000010022e7819 */ /* 0x004fe400000006ff */
[----:B------:R-:W2:Y:S03]  /*5300*/  LDL.LU R2, [R1+0xf4] ;  /* 0x0000f40001027983 */ /* 0x000ea60000300800 */
[----:B------:R-:W-:Y:S01]  /*5310*/  FADD.FTZ R46, -R14, R46 ;  /* 0x0000002e0e2e7221 */ /* 0x000fe20000010100 */
[----:B------:R-:W2:Y:S03]  /*5320*/  LDL.LU R35, [R1+0xfc] ;  /* 0x0000fc0001237983 */ /* 0x000ea60000300800 */
[----:B------:R-:W-:Y:S01]  /*5330*/  FMUL.FTZ R46, R24, R46 ;  /* 0x0000002e182e7220 */ /* 0x000fe20000410000 */
[----:B------:R-:W2:Y:S03]  /*5340*/  LDL.LU R34, [R1+0x68] ;  /* 0x0000680001227983 */ /* 0x000ea60000300800 */
[----:B------:R-:W-:Y:S01]  /*5350*/  FFMA.FTZ R46, R20, R46, R22 ;  /* 0x0000002e142e7223 */ /* 0x000fe20000010016 */
[----:B------:R-:W2:Y:S03]  /*5360*/  LDL.LU R33, [R1+0x70] ;  /* 0x0000700001217983 */ /* 0x000ea60000300800 */
[----:B------:R-:W-:-:S06]  /*5370*/  FMUL.FTZ R47, R46, -1.4426950216293334961 ;  /* 0xbfb8aa3b2e2f7820 */ /* 0x000fcc0000410000 */
[----:B------:R-:W0:Y:S02]  /*5380*/  MUFU.EX2 R47, R47 ;  /* 0x0000002f002f7308 */ /* 0x000e240000000800 */
[----:B0-----:R-:W-:-:S06]  /*5390*/  FADD.FTZ R47, R47, 1 ;  /* 0x3f8000002f2f7421 */ /* 0x001fcc0000010000 */
[----:B------:R3:W0:Y:S02]  /*53a0*/  MUFU.RCP R57, R47 ;  /* 0x0000002f00397308 */ /* 0x0006240000001000 */
[----:B---3--:R-:W-:Y:S02]  /*53b0*/  FADD.FTZ R47, R32, -R14 ;  /* 0x8000000e202f7221 */ /* 0x008fe40000010000 */
[----:B------:R-:W3:Y:S02]  /*53c0*/  LDL.LU R32, [R1+0x100] ;  /* 0x0001000001207983 */ /* 0x000ee40000300800 */
        /* <DEDUP_REMOVED lines=8> */
[----:B------:R-:W4:Y:S01]  /*5450*/  LDL.LU R7, [R1+0x6c] ;  /* 0x00006c0001077983 */ /* 0x000f220000300800 */
[----:B-----5:R-:W-:-:S03]  /*5460*/  FADD.FTZ R58, R3, -R14 ;  /* 0x8000000e033a7221 */ /* 0x020fc60000010000 */
[----:B------:R-:W5:Y:S01]  /*5470*/  LDL.LU R3, [R1+0x10c] ;  /* 0x00010c0001037983 */ /* 0x000f620000300800 */
        /* <DEDUP_REMOVED lines=9> */
[----:B------:R-:W-:Y:S01]  /*5510*/  LEA R46, P0, R6, UR12, 0x1 ;  /* 0x0000000c062e7c11 */ /* 0x000fe2000f8008ff */
[----:B------:R0:W-:Y:S01]  /*5520*/  STG.E.U16 desc[UR8][R18.64+0x2], R0 ;  /* 0x0000020012007986 */ /* 0x0001e2000c101508 */
[----:B------:R-:W-:Y:S01]  /*5530*/  FMUL.FTZ R58, R24, R58 ;  /* 0x0000003a183a7220 */ /* 0x000fe20000410000 */
[----:B0-----:R-:W-:-:S03]  /*5540*/  F2FP.BF16.F32.PACK_AB R0, R60, R59 ;  /* 0x0000003b3c00723e */ /* 0x001fc600000010ff */
[----:B------:R-:W-:Y:S01]  /*5550*/  FFMA.FTZ R58, R12, R58, R10 ;  /* 0x0000003a0c3a7223 */ /* 0x000fe2000001000a */
[----:B--2---:R-:W-:Y:S02]  /*5560*/  LEA.HI.X R47, R6, UR13, R2, 0x1, P0 ;  /* 0x0000000d062f7c11 */ /* 0x004fe400080f0c02 */
[----:B------:R-:W2:Y:S01]  /*5570*/  LDL.LU R2, [R1+0x110] ;  /* 0x0001100001027983 */ /* 0x000ea20000300800 */
[----:B------:R-:W-:-:S03]  /*5580*/  SHF.L.U32 R59, R35, 0x10, RZ ;  /* 0x00000010233b7819 */ /* 0x000fc600000006ff */
[----:B------:R-:W2:Y:S01]  /*5590*/  LDL.LU R37, [R1+0x108] ;  /* 0x0001080001257983 */ /* 0x000ea20000300800 */
[----:B------:R-:W-:Y:S01]  /*55a0*/  FADD.FTZ R60, R34, -R14 ;  /* 0x8000000e223c7221 */ /* 0x000fe20000010000 */
[----:B------:R-:W-:Y:S02]  /*55b0*/  FADD.FTZ R59, -R14, R59 ;  /* 0x0000003b0e3b7221 */ /* 0x000fe40000010100 */
[----:B------:R-:W2:Y:S01]  /*55c0*/  LDL.LU R36, [R1+0x5c] ;  /* 0x00005c0001247983 */ /* 0x000ea20000300800 */
[C---:B------:R-:W-:Y:S01]  /*55d0*/  FMUL.FTZ R60, R24.reuse, R60 ;  /* 0x0000003c183c7220 */ /* 0x040fe20000410000 */
[----:B------:R-:W-:Y:S02]  /*55e0*/  FMUL.FTZ R59, R24, R59 ;  /* 0x0000003b183b7220 */ /* 0x000fe40000410000 */
[----:B------:R-:W2:Y:S01]  /*55f0*/  LDL.LU R35, [R1+0x104] ;  /* 0x0001040001237983 */ /* 0x000ea20000300800 */
[----:B------:R-:W-:-:S03]  /*5600*/  FFMA.FTZ R10, R12, R60, R10 ;  /* 0x0000003c0c0a7223 */ /* 0x000fc6000001000a */
[----:B------:R-:W2:Y:S01]  /*5610*/  LDL.LU R34, [R1+0x60] ;  /* 0x0000600001227983 */ /* 0x000ea20000300800 */
[----:B------:R-:W-:-:S03]  /*5620*/  FFMA.FTZ R59, R20, R59, R22 ;  /* 0x0000003b143b7223 */ /* 0x000fc60000010016 */
[----:B------:R-:W2:Y:S01]  /*5630*/  LDL.LU R41, [R1+0xd8] ;  /* 0x0000d80001297983 */ /* 0x000ea20000300800 */
[----:B------:R-:W-:Y:S01]  /*5640*/  FADD.FTZ R12, R33, -R14 ;  /* 0x8000000e210c7221 */ /* 0x000fe20000010000 */
[----:B---3--:R-:W-:-:S05]  /*5650*/  SHF.L.U32 R60, R32, 0x10, RZ ;  /* 0x00000010203c7819 */ /* 0x008fca00000006ff */
[----:B------:R-:W-:-:S04]  /*5660*/  FADD.FTZ R60, -R14, R60 ;  /* 0x0000003c0e3c7221 */ /* 0x000fc80000010100 */
[----:B------:R-:W-:-:S04]  /*5670*/  FMUL.FTZ R60, R24, R60 ;  /* 0x0000003c183c7220 */ /* 0x000fc80000410000 */
[----:B------:R-:W-:Y:S01]  /*5680*/  FFMA.FTZ R20, R20, R60, R22 ;  /* 0x0000003c14147223 */ /* 0x000fe20000010016 */
[----:B----4-:R-:W-:Y:S02]  /*5690*/  FADD.FTZ R22, R7, -R14 ;  /* 0x8000000e07167221 */ /* 0x010fe40000010000 */
[----:B------:R-:W3:Y:S04]  /*56a0*/  LDL.LU R7, [R1+0xe0] ;  /* 0x0000e00001077983 */ /* 0x000ee80000300800 */
[----:B------:R-:W4:Y:S01]  /*56b0*/  LDL.LU R48, [R1+0xcc] ;  /* 0x0000cc0001307983 */ /* 0x000f220000300800 */
[----:B-----5:R-:W-:-:S03]  /*56c0*/  SHF.L.U32 R60, R3, 0x10, RZ ;  /* 0x00000010033c7819 */ /* 0x020fc600000006ff */
[----:B------:R-:W4:Y:S04]  /*56d0*/  LDL.LU R3, [R1+0xd4] ;  /* 0x0000d40001037983 */ /* 0x000f280000300800 */
[----:B------:R-:W5:Y:S04]  /*56e0*/  LDL.LU R32, [R1+0xc4] ;  /* 0x0000c40001207983 */ /* 0x000f680000300800 */
[----:B------:R-:W5:Y:S01]  /*56f0*/  LDL.LU R33, [R1+0xd0] ;  /* 0x0000d00001217983 */ /* 0x000f620000300800 */
[----:B------:R-:W-:Y:S01]  /*5700*/  FMUL.FTZ R6, R58, -1.4426950216293334961 ;  /* 0xbfb8aa3b3a067820 */ /* 0x000fe20000410000 */
[C---:B------:R-:W-:Y:S01]  /*5710*/  FMUL.FTZ R12, R24.reuse, R12 ;  /* 0x0000000c180c7220 */ /* 0x040fe20000410000 */
[----:B------:R-:W-:Y:S01]  /*5720*/  FMUL.FTZ R22, R24, R22 ;  /* 0x0000001618167220 */ /* 0x000fe20000410000 */
[----:B------:R-:W-:Y:S01]  /*5730*/  FADD.FTZ R60, -R14, R60 ;  /* 0x0000003c0e3c7221 */ /* 0x000fe20000010100 */
[----:B------:R-:W5:Y:S02]  /*5740*/  LDL.LU R39, [R1+0xb8] ;  /* 0x0000b80001277983 */ /* 0x000f640000300800 */
        /* <DEDUP_REMOVED lines=8> */
[----:B------:R-:W-:Y:S01]  /*57d0*/  FFMA.FTZ R12, R13, R12, R11 ;  /* 0x0000000c0d0c7223 */ /* 0x000fe2000001000b */
[----:B0-----:R-:W-:-:S03]  /*57e0*/  FMUL.FTZ R58, R59, R58 ;  /* 0x0000003a3b3a7220 */ /* 0x001fc60000410000 */
[----:B------:R-:W-:-:S06]  /*57f0*/  FMUL.FTZ R59, R12, -1.4426950216293334961 ;  /* 0xbfb8aa3b0c3b7820 */ /* 0x000fcc0000410000 */
[----:B------:R-:W0:Y:S01]  /*5800*/  MUFU.EX2 R59, R59 ;  /* 0x0000003b003b7308 */ /* 0x000e220000000800 */
[----:B------:R-:W-:Y:S01]  /*5810*/  FFMA.FTZ R22, R13, R22, R11 ;  /* 0x000000160d167223 */ /* 0x000fe2000001000b */
[----:B0-----:R-:W-:-:S06]  /*5820*/  FADD.FTZ R11, R59, 1 ;  /* 0x3f8000003b0b7421 */ /* 0x001fcc0000010000 */
[----:B------:R-:W0:Y:S01]  /*5830*/  MUFU.RCP R11, R11 ;  /* 0x0000000b000b7308 */ /* 0x000e220000001000 */
[----:B------:R-:W-:Y:S01]  /*5840*/  FMUL.FTZ R60, R24, R60 ;  /* 0x0000003c183c7220 */ /* 0x000fe20000410000 */
[----:B--2---:R-:W-:Y:S01]  /*5850*/  SHF.L.U32 R13, R2, 0x10, RZ ;  /* 0x00000010020d7819 */ /* 0x004fe200000006ff */
[----:B------:R-:W-:Y:S01]  /*5860*/  FMUL.FTZ R59, R22, -1.4426950216293334961 ;  /* 0xbfb8aa3b163b7820 */ /* 0x000fe20000410000 */
[----:B------:R-:W2:Y:S01]  /*5870*/  LDL.LU R2, [R1+0xc0] ;  /* 0x0000c00001027983 */ /* 0x000ea20000300800 */
[----:B------:R-:W-:Y:S02]  /*5880*/  FFMA.FTZ R60, R21, R60, R23 ;  /* 0x0000003c153c7223 */ /* 0x000fe40000010017 */
[----:B------:R-:W-:-:S04]  /*5890*/  FADD.FTZ R13, -R14, R13 ;  /* 0x0000000d0e0d7221 */ /* 0x000fc80000010100 */
[----:B------:R-:W-:Y:S01]  /*58a0*/  FMUL.FTZ R13, R24, R13 ;  /* 0x0000000d180d7220 */ /* 0x000fe20000410000 */
[----:B0-----:R-:W-:Y:S01]  /*58b0*/  FMUL.FTZ R14, R12, R11 ;  /* 0x0000000b0c0e7220 */ /* 0x001fe20000410000 */
[----:B------:R-:W-:Y:S01]  /*58c0*/  FMUL.FTZ R11, R60, -1.4426950216293334961 ;  /* 0xbfb8aa3b3c0b7820 */ /* 0x000fe20000410000 */
[----:B------:R-:W-:-:S05]  /*58d0*/  FMUL.FTZ R24, R10, -1.4426950216293334961 ;  /* 0xbfb8aa3b0a187820 */ /* 0x000fca0000410000 */
[----:B------:R-:W0:Y:S01]  /*58e0*/  MUFU.EX2 R11, R11 ;  /* 0x0000000b000b7308 */ /* 0x000e220000000800 */
[----:B------:R-:W-:Y:S01]  /*58f0*/  FFMA.FTZ R21, R21, R13, R23 ;  /* 0x0000000d15157223 */ /* 0x000fe20000010017 */
[----:B------:R-:W-:-:S06]  /*5900*/  FMUL.FTZ R23, R20, -1.4426950216293334961 ;  /* 0xbfb8aa3b14177820 */ /* 0x000fcc0000410000 */
[----:B------:R-:W1:Y:S08]  /*5910*/  MUFU.EX2 R24, R24 ;  /* 0x0000001800187308 */ /* 0x000e700000000800 */
[----:B------:R-:W1:Y:S01]  /*5920*/  MUFU.EX2 R59, R59 ;  /* 0x0000003b003b7308 */ /* 0x000e620000000800 */
[----:B0-----:R-:W-:-:S07]  /*5930*/  FADD.FTZ R11, R11, 1 ;  /* 0x3f8000000b0b7421 */ /* 0x001fce0000010000 */
[----:B------:R-:W0:Y:S01]  /*5940*/  MUFU.EX2 R23, R23 ;  /* 0x0000001700177308 */ /* 0x000e220000000800 */
[----:B------:R-:W-:-:S07]  /*5950*/  FMUL.FTZ R13, R21, -1.4426950216293334961 ;  /* 0xbfb8aa3b150d7820 */ /* 0x000fce0000410000 */
[----:B------:R1:W-:Y:S02]  /*5960*/  MUFU.RCP R12, R11 ;  /* 0x0000000b000c7308 */ /* 0x0003e40000001000 */
[----:B-1----:R-:W-:Y:S01]  /*5970*/  FADD.FTZ R11, R24, 1 ;  /* 0x3f800000180b7421 */ /* 0x002fe20000010000 */
[----:B------:R-:W-:-:S05]  /*5980*/  FADD.FTZ R24, R59, 1 ;  /* 0x3f8000003b187421 */ /* 0x000fca0000010000 */
[----:B------:R-:W-:Y:S01]  /*5990*/  MUFU.EX2 R13, R13 ;  /* 0x0000000d000d7308 */ /* 0x000fe20000000800 */
[----:B0-----:R-:W-:-:S07]  /*59a0*/  FADD.FTZ R23, R23, 1 ;  /* 0x3f80000017177421 */ /* 0x001fce0000010000 */
[----:B------:R-:W0:Y:S08]  /*59b0*/  MUFU.RCP R11, R11 ;  /* 0x0000000b000b7308 */ /* 0x000e300000001000 */
[----:B------:R-:W1:Y:S08]  /*59c0*/  MUFU.RCP R24, R24 ;  /* 0x0000001800187308 */ /* 0x000e700000001000 */
[----:B------:R-:W3:Y:S01]  /*59d0*/  MUFU.RCP R23, R23 ;  /* 0x0000001700177308 */ /* 0x000ee20000001000 */
[----:B0-----:R-:W-:Y:S01]  /*59e0*/  FMUL.FTZ R61, R10, R11 ;  /* 0x0000000b0a3d7220 */ /* 0x001fe20000410000 */
[----:B------:R-:W-:Y:S01]  /*59f0*/  LEA R10, P0, R36, UR12, 0x1 ;  /* 0x0000000c240a7c11 */ /* 0x000fe2000f8008ff */
[----:B------:R-:W-:Y:S01]  /*5a00*/  FADD.FTZ R13, R13, 1 ;  /* 0x3f8000000d0d7421 */ /* 0x000fe20000010000 */
[----:B------:R-:W-:Y:S01]  /*5a10*/  FMUL.FTZ R60, R60, R12 ;  /* 0x0000000c3c3c7220 */ /* 0x000fe20000410000 */
[----:B------:R-:W-:-:S02]  /*5a20*/  LEA R12, P1, R34, UR12, 0x1 ;  /* 0x0000000c220c7c11 */ /* 0x000fc4000f8208ff */
[----:B------:R-:W-:Y:S01]  /*5a30*/  LEA.HI.X R11, R36, UR13, R37, 0x1, P0 ;  /* 0x0000000d240b7c11 */ /* 0x000fe200080f0c25 */
[----:B------:R0:W5:Y:S01]  /*5a40*/  MUFU.RCP R59, R13 ;  /* 0x0000000d003b7308 */ /* 0x0001620000001000 */
[----:B------:R-:W2:Y:S01]  /*5a50*/  LDL.LU R36, [R1+0xb4] ;  /* 0x0000b40001247983 */ /* 0x000ea20000300800 */
[----:B-1----:R-:W-:Y:S01]  /*5a60*/  FMUL.FTZ R24, R22, R24 ;  /* 0x0000001816187220 */ /* 0x002fe20000410000 */
[----:B------:R-:W-:Y:S02]  /*5a70*/  PRMT R22, R0, 0x7632, R22 ;  /* 0x0000763200167816 */ /* 0x000fe40000000016 */
[----:B------:R-:W2:Y:S01]  /*5a80*/  LDL.LU R37, [R1+0xbc] ;  /* 0x0000bc0001257983 */ /* 0x000ea20000300800 */
[----:B0-----:R-:W-:Y:S01]  /*5a90*/  LEA.HI.X R13, R34, UR13, R35, 0x1, P1 ;  /* 0x0000000d220d7c11 */ /* 0x001fe200088f0c23 */
[----:B---3--:R-:W-:Y:S02]  /*5aa0*/  FMUL.FTZ R23, R20, R23 ;  /* 0x0000001714177220 */ /* 0x008fe40000410000 */
[----:B------:R-:W3:Y:S01]  /*5ab0*/  LDL.LU R34, [R1+0xa8] ;  /* 0x0000a80001227983 */ /* 0x000ee20000300800 */
[----:B------:R-:W-:-:S03]  /*5ac0*/  F2FP.BF16.F32.PACK_AB R20, R41, R7 ;  /* 0x000000072914723e */ /* 0x000fc600000010ff */
[----:B------:R-:W3:Y:S04]  /*5ad0*/  LDL.LU R35, [R1+0xb0] ;  /* 0x0000b00001237983 */ /* 0x000ee80000300800 */
[----:B------:R4:W-:Y:S04]  /*5ae0*/  STG.E.U16 desc[UR8][R18.64+0x4], R0 ;  /* 0x0000040012007986 */ /* 0x0009e8000c101508 */
[----:B------:R-:W3:Y:S04]  /*5af0*/  LDL.LU R41, [R1+0xa4] ;  /* 0x0000a40001297983 */ /* 0x000ee80000300800 */
[----:B------:R-:W3:Y:S04]  /*5b00*/  LDL.LU R7, [R1+0xac] ;  /* 0x0000ac0001077983 */ /* 0x000ee80000300800 */
[----:B------:R5:W-:Y:S01]  /*5b10*/  STG.E.U16 desc[UR8][R18.64+0x6], R22 ;  /* 0x0000061612007986 */ /* 0x000be2000c101508 */
[----:B----4-:R-:W-:-:S03]  /*5b20*/  F2FP.BF16.F32.PACK_AB R0, R48, R3 ;  /* 0x000000033000723e */ /* 0x010fc600000010ff */
[----:B------:R-:W4:Y:S04]  /*5b30*/  LDL.LU R48, [R1+0x94] ;  /* 0x0000940001307983 */ /* 0x000f280000300800 */
[----:B------:R-:W4:Y:S01]  /*5b40*/  LDL.LU R3, [R1+0xa0] ;  /* 0x0000a00001037983 */ /* 0x000f220000300800 */
[----:B-----5:R-:W-:-:S03]  /*5b50*/  F2FP.BF16.F32.PACK_AB R18, R32, R33 ;  /* 0x000000212012723e */ /* 0x020fc600000010ff */
[----:B------:R-:W5:Y:S04]  /*5b60*/  LDL.LU R32, [R1+0x14c] ;  /* 0x00014c0001207983 */ /* 0x000f680000300800 */
[----:B------:R-:W5:Y:S01]  /*5b70*/  LDL.LU R33, [R1+0x148] ;  /* 0x0001480001217983 */ /* 0x000f620000300800 */
[----:B------:R-:W-:Y:S01]  /*5b80*/  FMUL.FTZ R59, R21, R59 ;  /* 0x0000003b153b7220 */ /* 0x000fe20000410000 */
[C---:B------:R-:W-:Y:S02]  /*5b90*/  PRMT R21, R20.reuse, 0x7610, R21 ;  /* 0x0000761014157816 */ /* 0x040fe40000000015 */
[----:B------:R-:W-:Y:S01]  /*5ba0*/  PRMT R20, R20, 0x7632, R20 ;  /* 0x0000763214147816 */ /* 0x000fe20000000014 */
[----:B------:R-:W-:Y:S01]  /*5bb0*/  STG.E.U16 desc[UR8][R8.64+0x4], R0 ;  /* 0x0000040008007986 */ /* 0x000fe2000c101508 */
[----:B------:R-:W-:-:S03]  /*5bc0*/  PRMT R19, R0, 0x7632, R19 ;  /* 0x0000763200137816 */ /* 0x000fc60000000013 */
[----:B------:R-:W-:Y:S04]  /*5bd0*/  STG.E.U16 desc[UR8][R8.64], R21 ;  /* 0x0000001508007986 */ /* 0x000fe8000c101508 */
[----:B------:R-:W-:Y:S04]  /*5be0*/  STG.E.U16 desc[UR8][R8.64+0x2], R20 ;  /* 0x0000021408007986 */ /* 0x000fe8000c101508 */
[----:B------:R0:W-:Y:S02]  /*5bf0*/  STG.E.U16 desc[UR8][R8.64+0x6], R19 ;  /* 0x0000061308007986 */ /* 0x0001e4000c101508 */
[----:B0-----:R-:W-:-:S02]  /*5c00*/  PRMT R8, R18, 0x7632, R8 ;  /* 0x0000763212087816 */ /* 0x001fc40000000008 */
[----:B--2---:R-:W-:Y:S02]  /*5c10*/  F2FP.BF16.F32.PACK_AB R0, R39, R2 ;  /* 0x000000022700723e */ /* 0x004fe400000010ff */
[----:B------:R-:W2:Y:S04]  /*5c20*/  LDL.LU R39, [R1+0x88] ;  /* 0x0000880001277983 */ /* 0x000ea80000300800 */
[----:B------:R-:W2:Y:S01]  /*5c30*/  LDL.LU R2, [R1+0x8c] ;  /* 0x00008c0001027983 */ /* 0x000ea20000300800 */
[----:B------:R-:W-:-:S03]  /*5c40*/  F2FP.BF16.F32.PACK_AB R9, R36, R37 ;  /* 0x000000252409723e */ /* 0x000fc600000010ff */
[----:B------:R-:W2:Y:S04]  /*5c50*/  LDL.LU R36, [R1+0x144] ;  /* 0x0001440001247983 */ /* 0x000ea80000300800 */
[----:B------:R-:W2:Y:S04]  /*5c60*/  LDL.LU R37, [R1+0x140] ;  /* 0x0001400001257983 */ /* 0x000ea80000300800 */
[----:B-----5:R0:W-:Y:S04]  /*5c70*/  STG.E.U16 desc[UR8][R32.64], R18 ;  /* 0x0000001220007986 */ /* 0x0201e8000c101508 */
[----:B------:R3:W-:Y:S01]  /*5c80*/  STG.E.U16 desc[UR8][R32.64+0x4], R0 ;  /* 0x0000040020007986 */ /* 0x0007e2000c101508 */
[----:B0-----:R-:W-:-:S02]  /*5c90*/  PRMT R18, R0, 0x7632, R18 ;  /* 0x0000763200127816 */ /* 0x001fc40000000012 */
[----:B---3--:R-:W-:Y:S02]  /*5ca0*/  F2FP.BF16.F32.PACK_AB R0, R34, R35 ;  /* 0x000000232200723e */ /* 0x008fe400000010ff */
[----:B------:R-:W3:Y:S04]  /*5cb0*/  LDL.LU R34, [R1+0x13c] ;  /* 0x00013c0001227983 */ /* 0x000ee80000300800 */
[----:B------:R-:W3:Y:S04]  /*5cc0*/  LDL.LU R35, [R1+0x138] ;  /* 0x0001380001237983 */ /* 0x000ee80000300800 */
[----:B------:R0:W-:Y:S04]  /*5cd0*/  STG.E.U16 desc[UR8][R32.64+0x2], R8 ;  /* 0x0000020820007986 */ /* 0x0001e8000c101508 */
[----:B------:R1:W-:Y:S01]  /*5ce0*/  STG.E.U16 desc[UR8][R32.64+0x6], R18 ;  /* 0x0000061220007986 */ /* 0x0003e2000c101508 */
[----:B0-----:R-:W-:-:S03]  /*5cf0*/  PRMT R8, R9, 0x7632, R8 ;  /* 0x0000763209087816 */ /* 0x001fc60000000008 */
[----:B-1----:R-:W5:Y:S01]  /*5d00*/  LDL.LU R32, [R1+0x40] ;  /* 0x0000400001207983 */ /* 0x002f620000300800 */
[----:B------:R-:W-:-:S03]  /*5d10*/  PRMT R18, R0, 0x7632, R18 ;  /* 0x0000763200127816 */ /* 0x000fc60000000012 */
[----:B------:R-:W5:Y:S04]  /*5d20*/  LDL.LU R33, [R1+0x78] ;  /* 0x0000780001217983 */ /* 0x000f680000300800 */
[----:B---3--:R0:W-:Y:S04]  /*5d30*/  STG.E.U16 desc[UR8][R34.64], R9 ;  /* 0x0000000922007986 */ /* 0x0081e8000c101508 */
[----:B------:R4:W-:Y:S04]  /*5d40*/  STG.E.U16 desc[UR8][R34.64+0x4], R0 ;  /* 0x0000040022007986 */ /* 0x0009e8000c101508 */
[----:B------:R1:W-:Y:S01]  /*5d50*/  STG.E.U16 desc[UR8][R34.64+0x2], R8 ;  /* 0x0000020822007986 */ /* 0x0003e2000c101508 */
[----:B0-----:R-:W-:-:S03]  /*5d60*/  F2FP.BF16.F32.PACK_AB R9, R41, R7 ;  /* 0x000000072909723e */ /* 0x001fc600000010ff */
[----:B------:R-:W3:Y:S01]  /*5d70*/  LDL.LU R41, [R1+0x48] ;  /* 0x0000480001297983 */ /* 0x000ee20000300800 */
[----:B----4-:R-:W-:-:S03]  /*5d80*/  F2FP.BF16.F32.PACK_AB R0, R48, R3 ;  /* 0x000000033000723e */ /* 0x010fc600000010ff */
[----:B------:R-:W3:Y:S04]  /*5d90*/  LDL.LU R7, [R1+0x4c] ;  /* 0x00004c0001077983 */ /* 0x000ee80000300800 */
[----:B------:R-:W4:Y:S04]  /*5da0*/  LDL.LU R48, [R1+0x44] ;  /* 0x0000440001307983 */ /* 0x000f280000300800 */
[----:B------:R-:W4:Y:S04]  /*5db0*/  LDL.LU R3, [R1+0x54] ;  /* 0x0000540001037983 */ /* 0x000f280000300800 */
[----:B------:R0:W-:Y:S01]  /*5dc0*/  STG.E.U16 desc[UR8][R34.64+0x6], R18 ;  /* 0x0000061222007986 */ /* 0x0001e2000c101508 */
[----:B-1----:R-:W-:-:S03]  /*5dd0*/  PRMT R8, R9, 0x7632, R8 ;  /* 0x0000763209087816 */ /* 0x002fc60000000008 */
[----:B--2---:R1:W-:Y:S04]  /*5de0*/  STG.E.U16 desc[UR8][R36.64], R9 ;  /* 0x0000000924007986 */ /* 0x0043e8000c101508 */
[----:B0-----:R-:W2:Y:S04]  /*5df0*/  LDL.LU R34, [R1+0x80] ;  /* 0x0000800001227983 */ /* 0x001ea80000300800 */
[----:B------:R-:W2:Y:S01]  /*5e00*/  LDL.LU R35, [R1+0x84] ;  /* 0x0000840001237983 */ /* 0x000ea20000300800 */
[----:B-1----:R-:W-:-:S03]  /*5e10*/  F2FP.BF16.F32.PACK_AB R9, R39, R2 ;  /* 0x000000022709723e */ /* 0x002fc600000010ff */
[----:B------:R-:W5:Y:S01]  /*5e20*/  LDL.LU R39, [R1+0x134] ;  /* 0x0001340001277983 */ /* 0x000f620000300800 */
[----:B------:R-:W-:-:S03]  /*5e30*/  PRMT R18, R0, 0x7632, R18 ;  /* 0x0000763200127816 */ /* 0x000fc60000000012 */
[----:B------:R-:W-:Y:S04]  /*5e40*/  STG.E.U16 desc[UR8][R36.64+0x4], R0 ;  /* 0x0000040024007986 */ /* 0x000fe8000c101508 */
[----:B------:R-:W4:Y:S04]  /*5e50*/  LDL.LU R2, [R1+0x34] ;  /* 0x0000340001027983 */ /* 0x000f280000300800 */
[----:B------:R0:W-:Y:S04]  /*5e60*/  STG.E.U16 desc[UR8][R36.64+0x2], R8 ;  /* 0x0000020824007986 */ /* 0x0001e8000c101508 */
[----:B------:R1:W-:Y:S01]  /*5e70*/  STG.E.U16 desc[UR8][R36.64+0x6], R18 ;  /* 0x0000061224007986 */ /* 0x0003e2000c101508 */
[----:B0-----:R-:W-:-:S02]  /*5e80*/  PRMT R8, R9, 0x7632, R8 ;  /* 0x0000763209087816 */ /* 0x001fc40000000008 */
[----:B--2---:R-:W-:Y:S02]  /*5e90*/  F2FP.BF16.F32.PACK_AB R0, R34, R35 ;  /* 0x000000232200723e */ /* 0x004fe400000010ff */
[----:B------:R-:W2:Y:S02]  /*5ea0*/  LDL.LU R34, [R1+0x18] ;  /* 0x0000180001227983 */ /* 0x000ea40000300800 */
[----:B-1----:R-:W-:Y:S02]  /*5eb0*/  PRMT R18, R0, 0x7632, R18 ;  /* 0x0000763200127816 */ /* 0x002fe40000000012 */
[----:B------:R-:W2:Y:S04]  /*5ec0*/  LDL.LU R36, [R1+0x30] ;  /* 0x0000300001247983 */ /* 0x000ea80000300800 */
[----:B------:R-:W2:Y:S04]  /*5ed0*/  LDL.LU R37, [R1+0x14] ;  /* 0x0000140001257983 */ /* 0x000ea80000300800 */
[----:B-----5:R0:W-:Y:S04]  /*5ee0*/  STG.E.U16 desc[UR8][R38.64], R9 ;  /* 0x0000000926007986 */ /* 0x0201e8000c101508 */
[----:B------:R-:W5:Y:S04]  /*5ef0*/  LDL.LU R35, [R1+0xc] ;  /* 0x00000c0001237983 */ /* 0x000f680000300800 */
[----:B------:R3:W-:Y:S01]  /*5f00*/  STG.E.U16 desc[UR8][R38.64+0x4], R0 ;  /* 0x0000040026007986 */ /* 0x0007e2000c101508 */
[----:B0-----:R-:W-:-:S03]  /*5f10*/  F2FP.BF16.F32.PACK_AB R9, R32, R33 ;  /* 0x000000212009723e */ /* 0x001fc600000010ff */
[----:B------:R-:W5:Y:S04]  /*5f20*/  LDL.LU R32, [R1+0x10] ;  /* 0x0000100001207983 */ /* 0x000f680000300800 */
[----:B------:R-:W5:Y:S01]  /*5f30*/  LDL.LU R33, [R1+0x4] ;  /* 0x0000040001217983 */ /* 0x000f620000300800 */
[----:B---3--:R-:W-:-:S03]  /*5f40*/  F2FP.BF16.F32.PACK_AB R0, R41, R7 ;  /* 0x000000072900723e */ /* 0x008fc600000010ff */
[----:B------:R-:W3:Y:S04]  /*5f50*/  LDL.LU R41, [R1+0x130] ;  /* 0x0001300001297983 */ /* 0x000ee80000300800 */
[----:B------:R-:W-:Y:S04]  /*5f60*/  STG.E.U16 desc[UR8][R38.64+0x2], R8 ;  /* 0x0000020826007986 */ /* 0x000fe8000c101508 */
[----:B------:R-:W3:Y:S04]  /*5f70*/  LDL.LU R7, [R1+0x12c] ;  /* 0x00012c0001077983 */ /* 0x000ee80000300800 */
[----:B------:R0:W-:Y:S04]  /*5f80*/  STG.E.U16 desc[UR8][R38.64+0x6], R18 ;  /* 0x0000061226007986 */ /* 0x0001e8000c101508 */
[----:B0-----:R-:W2:Y:S01]  /*5f90*/  LDL.LU R38, [R1+0x3c] ;  /* 0x00003c0001267983 */ /* 0x001ea20000300800 */
[----:B------:R-:W-:-:S03]  /*5fa0*/  PRMT R8, R9, 0x7632, R8 ;  /* 0x0000763209087816 */ /* 0x000fc60000000008 */
[----:B------:R4:W-:Y:S04]  /*5fb0*/  STG.E.U16 desc[UR8][R30.64], R9 ;  /* 0x000000091e007986 */ /* 0x0009e8000c101508 */
[----:B------:R-:W3:Y:S01]  /*5fc0*/  LDL.LU R39, [R1+0x28] ;  /* 0x0000280001277983 */ /* 0x000ee20000300800 */
[----:B----4-:R-:W-:-:S03]  /*5fd0*/  F2FP.BF16.F32.PACK_AB R9, R48, R3 ;  /* 0x000000033009723e */ /* 0x010fc600000010ff */
[----:B------:R-:W4:Y:S04]  /*5fe0*/  LDL.LU R48, [R1+0x128] ;  /* 0x0001280001307983 */ /* 0x000f280000300800 */
[----:B------:R-:W4:Y:S01]  /*5ff0*/  LDL.LU R3, [R1+0x124] ;  /* 0x0001240001037983 */ /* 0x000f220000300800 */
[----:B--2---:R-:W-:-:S03]  /*6000*/  F2FP.BF16.F32.PACK_AB R19, R2, R38 ;  /* 0x000000260213723e */ /* 0x004fc600000010ff */
[----:B------:R-:W5:Y:S01]  /*6010*/  LDL.LU R2, [R1+0x120] ;  /* 0x0001200001027983 */ /* 0x000f620000300800 */
[----:B------:R-:W-:Y:S02]  /*6020*/  PRMT R18, R0, 0x7632, R18 ;  /* 0x0000763200127816 */ /* 0x000fe40000000012 */
[C---:B------:R-:W-:Y:S01]  /*6030*/  PRMT R20, R9.reuse, 0x7610, R20 ;  /* 0x0000761009147816 */ /* 0x040fe20000000014 */
[----:B------:R0:W-:Y:S01]  /*6040*/  STG.E.U16 desc[UR8][R30.64+0x4], R0 ;  /* 0x000004001e007986 */ /* 0x0001e2000c101508 */
[----:B------:R-:W-:Y:S02]  /*6050*/  PRMT R21, R9, 0x7632, R21 ;  /* 0x0000763209157816 */ /* 0x000fe40000000015 */
[----:B------:R-:W-:Y:S01]  /*6060*/  PRMT R22, R19, 0x7632, R22 ;  /* 0x0000763213167816 */ /* 0x000fe20000000016 */
[----:B------:R-:W-:Y:S04]  /*6070*/  STG.E.U16 desc[UR8][R30.64+0x2], R8 ;  /* 0x000002081e007986 */ /* 0x000fe8000c101508 */
[----:B------:R-:W-:Y:S01]  /*6080*/  STG.E.U16 desc[UR8][R30.64+0x6], R18 ;  /* 0x000006121e007986 */ /* 0x000fe2000c101508 */
[----:B0-----:R-:W-:-:S03]  /*6090*/  F2FP.BF16.F32.PACK_AB R0, R37, R34 ;  /* 0x000000222500723e */ /* 0x001fc600000010ff */
[----:B------:R0:W-:Y:S04]  /*60a0*/  STG.E.U16 desc[UR8][R28.64], R20 ;  /* 0x000000141c007986 */ /* 0x0001e8000c101508 */
[----:B------:R-:W-:Y:S04]  /*60b0*/  STG.E.U16 desc[UR8][R28.64+0x2], R21 ;  /* 0x000002151c007986 */ /* 0x000fe8000c101508 */
[----:B------:R-:W-:Y:S04]  /*60c0*/  STG.E.U16 desc[UR8][R28.64+0x4], R19 ;  /* 0x000004131c007986 */ /* 0x000fe8000c101508 */
[----:B------:R1:W-:Y:S01]  /*60d0*/  STG.E.U16 desc[UR8][R28.64+0x6], R22 ;  /* 0x000006161c007986 */ /* 0x0003e2000c101508 */
[----:B0-----:R-:W-:-:S02]  /*60e0*/  PRMT R20, R0, 0x7632, R20 ;  /* 0x0000763200147816 */ /* 0x001fc40000000014 */
[----:B----4-:R-:W-:Y:S02]  /*60f0*/  F2FP.BF16.F32.PACK_AB R48, R48, R3 ;  /* 0x000000033030723e */ /* 0x010fe400000010ff */
[----:B-1----:R-:W-:Y:S02]  /*6100*/  PRMT R29, R0, 0x7610, R29 ;  /* 0x00007610001d7816 */ /* 0x002fe4000000001d */
[----:B-----5:R-:W-:Y:S02]  /*6110*/  F2FP.BF16.F32.PACK_AB R0, R33, R2 ;  /* 0x000000022100723e */ /* 0x020fe400000010ff */
[----:B------:R-:W2:Y:S04]  /*6120*/  LDL.LU R2, [R1+0x11c] ;  /* 0x00011c0001027983 */ /* 0x000ea80000300800 */
[----:B------:R-:W4:Y:S01]  /*6130*/  LDL.LU R3, [R1+0x118] ;  /* 0x0001180001037983 */ /* 0x000f220000300800 */
[----:B---3--:R-:W-:-:S02]  /*6140*/  F2FP.BF16.F32.PACK_AB R9, R39, R36 ;  /* 0x000000242709723e */ /* 0x008fc400000010ff */
[----:B------:R-:W-:Y:S02]  /*6150*/  F2FP.BF16.F32.PACK_AB R8, R35, R32 ;  /* 0x000000202308723e */ /* 0x000fe400000010ff */
[----:B------:R-:W-:Y:S02]  /*6160*/  PRMT R18, R9, 0x7632, R18 ;  /* 0x0000763209127816 */ /* 0x000fe40000000012 */
[----:B------:R-:W-:Y:S01]  /*6170*/  F2FP.BF16.F32.PACK_AB R7, R41, R7 ;  /* 0x000000072907723e */ /* 0x000fe200000010ff */
[----:B------:R0:W-:Y:S01]  /*6180*/  STG.E.U16 desc[UR8][R42.64], R9 ;  /* 0x000000092a007986 */ /* 0x0001e2000c101508 */
[----:B------:R-:W-:-:S03]  /*6190*/  PRMT R22, R8, 0x7632, R22 ;  /* 0x0000763208167816 */ /* 0x000fc60000000016 */
[----:B------:R1:W-:Y:S01]  /*61a0*/  STG.E.U16 desc[UR8][R42.64+0x2], R18 ;  /* 0x000002122a007986 */ /* 0x0003e2000c101508 */
[----:B------:R-:W-:-:S03]  /*61b0*/  F2FP.BF16.F32.PACK_AB R49, R50, R49 ;  /* 0x000000313231723e */ /* 0x000fc600000010ff */
[----:B------:R-:W-:Y:S01]  /*61c0*/  STG.E.U16 desc[UR8][R42.64+0x4], R29 ;  /* 0x0000041d2a007986 */ /* 0x000fe2000c101508 */
[----:B------:R-:W-:-:S03]  /*61d0*/  F2FP.BF16.F32.PACK_AB R15, R25, R15 ;  /* 0x0000000f190f723e */ /* 0x000fc600000010ff */
[----:B------:R-:W-:Y:S01]  /*61e0*/  STG.E.U16 desc[UR8][R42.64+0x6], R20 ;  /* 0x000006142a007986 */ /* 0x000fe2000c101508 */
[----:B0-----:R-:W-:-:S03]  /*61f0*/  PRMT R9, R0, 0x7632, R9 ;  /* 0x0000763200097816 */ /* 0x001fc60000000009 */
[----:B------:R0:W-:Y:S01]  /*6200*/  STG.E.U16 desc[UR8][R44.64], R8 ;  /* 0x000000082c007986 */ /* 0x0001e2000c101508 */
[----:B------:R-:W-:Y:S02]  /*6210*/  F2FP.BF16.F32.PACK_AB R52, R53, R52 ;  /* 0x000000343534723e */ /* 0x000fe400000010ff */
[----:B------:R-:W-:Y:S01]  /*6220*/  F2FP.BF16.F32.PACK_AB R40, R51, R40 ;  /* 0x000000283328723e */ /* 0x000fe200000010ff */
[----:B------:R-:W-:Y:S01]  /*6230*/  STG.E.U16 desc[UR8][R44.64+0x2], R22 ;  /* 0x000002162c007986 */ /* 0x000fe2000c101508 */
[----:B-1----:R-:W-:-:S03]  /*6240*/  PRMT R18, R48, 0x7632, R18 ;  /* 0x0000763230127816 */ /* 0x002fc60000000012 */
[----:B------:R1:W-:Y:S01]  /*6250*/  STG.E.U16 desc[UR8][R44.64+0x4], R0 ;  /* 0x000004002c007986 */ /* 0x0003e2000c101508 */
[----:B0-----:R-:W-:-:S03]  /*6260*/  PRMT R8, R7, 0x7632, R8 ;  /* 0x0000763207087816 */ /* 0x001fc60000000008 */
[----:B------:R0:W-:Y:S01]  /*6270*/  STG.E.U16 desc[UR8][R44.64+0x6], R9 ;  /* 0x000006092c007986 */ /* 0x0001e2000c101508 */
[----:B------:R-:W-:-:S03]  /*6280*/  F2FP.BF16.F32.PACK_AB R56, R57, R56 ;  /* 0x000000383938723e */ /* 0x000fc600000010ff */
[----:B------:R3:W-:Y:S01]  /*6290*/  STG.E.U16 desc[UR8][R26.64+0x4], R7 ;  /* 0x000004071a007986 */ /* 0x0007e2000c101508 */
[----:B-1----:R-:W-:-:S03]  /*62a0*/  PRMT R0, R49, 0x7632, R0 ;  /* 0x0000763231007816 */ /* 0x002fc60000000000 */
[----:B------:R1:W-:Y:S01]  /*62b0*/  STG.E.U16 desc[UR8][R26.64+0x6], R8 ;  /* 0x000006081a007986 */ /* 0x0003e2000c101508 */
[----:B------:R-:W-:Y:S02]  /*62c0*/  F2FP.BF16.F32.PACK_AB R54, R55, R54 ;  /* 0x000000363736723e */ /* 0x000fe400000010ff */
[----:B0-----:R-:W-:Y:S01]  /*62d0*/  PRMT R9, R15, 0x7632, R9 ;  /* 0x000076320f097816 */ /* 0x001fe20000000009 */
[----:B------:R-:W-:Y:S01]  /*62e0*/  STG.E.U16 desc[UR8][R26.64], R48 ;  /* 0x000000301a007986 */ /* 0x000fe2000c101508 */
[----:B---3--:R-:W-:-:S03]  /*62f0*/  PRMT R7, R52, 0x7632, R7 ;  /* 0x0000763234077816 */ /* 0x008fc60000000007 */
[----:B------:R-:W-:Y:S01]  /*6300*/  STG.E.U16 desc[UR8][R26.64+0x2], R18 ;  /* 0x000002121a007986 */ /* 0x000fe2000c101508 */
[----:B-1----:R-:W-:-:S03]  /*6310*/  PRMT R8, R40, 0x7632, R8 ;  /* 0x0000763228087816 */ /* 0x002fc60000000008 */
[----:B------:R-:W-:Y:S01]  /*6320*/  STG.E.U16 desc[UR8][R16.64], R49 ;  /* 0x0000003110007986 */ /* 0x000fe2000c101508 */
[----:B------:R-:W-:-:S03]  /*6330*/  F2FP.BF16.F32.PACK_AB R6, R58, R6 ;  /* 0x000000063a06723e */ /* 0x000fc600000010ff */
[----:B------:R0:W-:Y:S01]  /*6340*/  STG.E.U16 desc[UR8][R16.64+0x2], R0 ;  /* 0x0000020010007986 */ /* 0x0001e2000c101508 */
[----:B------:R-:W-:-:S03]  /*6350*/  F2FP.BF16.F32.PACK_AB R14, R60, R14 ;  /* 0x0000000e3c0e723e */ /* 0x000fc600000010ff */
[----:B------:R-:W-:Y:S04]  /*6360*/  STG.E.U16 desc[UR8][R16.64+0x4], R15 ;  /* 0x0000040f10007986 */ /* 0x000fe8000c101508 */
[----:B------:R-:W-:Y:S01]  /*6370*/  STG.E.U16 desc[UR8][R16.64+0x6], R9 ;  /* 0x0000060910007986 */ /* 0x000fe2000c101508 */
[----:B------:R-:W-:-:S03]  /*6380*/  F2FP.BF16.F32.PACK_AB R23, R23, R61 ;  /* 0x0000003d1717723e */ /* 0x000fc600000010ff */
[----:B------:R-:W-:Y:S01]  /*6390*/  STG.E.U16 desc[UR8][R4.64], R52 ;  /* 0x0000003404007986 */ /* 0x000fe2000c101508 */
[----:B0-----:R-:W-:-:S03]  /*63a0*/  PRMT R0, R56, 0x7632, R0 ;  /* 0x0000763238007816 */ /* 0x001fc60000000000 */
[----:B------:R0:W-:Y:S01]  /*63b0*/  STG.E.U16 desc[UR8][R4.64+0x2], R7 ;  /* 0x0000020704007986 */ /* 0x0001e2000c101508 */
[----:B------:R-:W-:-:S03]  /*63c0*/  F2FP.BF16.F32.PACK_AB R24, R59, R24 ;  /* 0x000000183b18723e */ /* 0x000fc600000010ff */
[----:B------:R-:W-:Y:S04]  /*63d0*/  STG.E.U16 desc[UR8][R4.64+0x4], R40 ;  /* 0x0000042804007986 */ /* 0x000fe8000c101508 */
[----:B------:R1:W-:Y:S04]  /*63e0*/  STG.E.U16 desc[UR8][R4.64+0x6], R8 ;  /* 0x0000060804007986 */ /* 0x0003e8000c101508 */
[----:B------:R3:W-:Y:S01]  /*63f0*/  STG.E.U16 desc[UR8][R46.64+0x2], R0 ;  /* 0x000002002e007986 */ /* 0x0007e2000c101508 */
[----:B0-----:R-:W-:Y:S02]  /*6400*/  PRMT R7, R14, 0x7632, R7 ;  /* 0x000076320e077816 */ /* 0x001fe40000000007 */
[----:B-1----:R-:W-:-:S02]  /*6410*/  PRMT R5, R54, 0x7632, R5 ;  /* 0x0000763236057816 */ /* 0x002fc40000000005 */
[----:B------:R-:W-:Y:S02]  /*6420*/  PRMT R4, R6, 0x7632, R4 ;  /* 0x0000763206047816 */ /* 0x000fe40000000004 */
[----:B---3--:R-:W-:Y:S01]  /*6430*/  PRMT R0, R23, 0x7632, R0 ;  /* 0x0000763217007816 */ /* 0x008fe20000000000 */
[----:B------:R0:W-:Y:S04]  /*6440*/  STG.E.U16 desc[UR8][R46.64+0x6], R5 ;  /* 0x000006052e007986 */ /* 0x0001e8000c101508 */
        /* <DEDUP_REMOVED lines=13> */
[----:B----4-:R-:W-:Y:S02]  /*6520*/  IADD3.X R3, RZ, R3, RZ, P0, !PT ;  /* 0x00000003ff037210 */ /* 0x010fe400007fe4ff */
[----:B------:R-:W-:-:S04]  /*6530*/  ISETP.GE.U32.AND P0, PT, R2, UR10, PT ;  /* 0x0000000a02007c0c */ /* 0x000fc8000bf06070 */
[----:B------:R-:W-:-:S13]  /*6540*/  ISETP.GE.AND.EX P0, PT, R3, UR5, PT, P0 ;  /* 0x0000000503007c0c */ /* 0x000fda000bf06300 */
[----:B-1----:R-:W-:Y:S05]  /*6550*/  @!P0 BRA `(.L_x_1720) ;  /* 0xffffff9c00088947 */ /* 0x002fea000383ffff */
[----:B------:R-:W-:Y:S05]  /*6560*/  EXIT ;  /* 0x000000000000794d */ /* 0x000fea0003800000 */
.L_x_1721:
        /* <DEDUP_REMOVED lines=9> */
.L_x_3498:


//--------------------- .text._ZN13group_norm_v214gn_cuda_kernelI13__nv_bfloat16Li320ELi2ELi16ELi40ELi1024ELb1ELi64ELi320ELi320ELi4ELb1ELi18ELb0ELb0ENS_16CompileConditionILi900EEEEEvPT_PKS4_S7_S7_flPfS8_Pj --------------------------
	.section	.text._ZN13group_norm_v214gn_cuda_kernelI13__nv_bfloat16Li320ELi2ELi16ELi40ELi1024ELb1ELi64ELi320ELi320ELi4ELb1ELi18ELb0ELb0ENS_16CompileConditionILi900EEEEEvPT_PKS4_S7_S7_flPfS8_Pj,"ax",@progbits
	.align	128
        .global         _ZN13group_norm_v214gn_cuda_kernelI13__nv_bfloat16Li320ELi2ELi16ELi40ELi1024ELb1ELi64ELi320ELi320ELi4ELb1ELi18ELb0ELb0ENS_16CompileConditionILi900EEEEEvPT_PKS4_S7_S7_flPfS8_Pj
        .type           _ZN13group_norm_v214gn_cuda_kernelI13__nv_bfloat16Li320ELi2ELi16ELi40ELi1024ELb1ELi64ELi320ELi320ELi4ELb1ELi18ELb0ELb0ENS_16CompileConditionILi900EEEEEvPT_PKS4_S7_S7_flPfS8_Pj,@function
        .size           _ZN13group_norm_v214gn_cuda_kernelI13__nv_bfloat16Li320ELi2ELi16ELi40ELi1024ELb1ELi64ELi320ELi320ELi4ELb1ELi18ELb0ELb0ENS_16CompileConditionILi900EEEEEvPT_PKS4_S7_S7_flPfS8_Pj,(.L_x_3499 - _ZN13group_norm_v214gn_cuda_kernelI13__nv_bfloat16Li320ELi2ELi16ELi40ELi1024ELb1ELi64ELi320ELi320ELi4ELb1ELi18ELb0ELb0ENS_16CompileConditionILi900EEEEEvPT_PKS4_S7_S7_flPfS8_Pj)
        .other          _ZN13group_norm_v214gn_cuda_kernelI13__nv_bfloat16Li320ELi2ELi16ELi40ELi1024ELb1ELi64ELi320ELi320ELi4ELb1ELi18ELb0ELb0ENS_16CompileConditionILi900EEEEEvPT_PKS4_S7_S7_flPfS8_Pj,@"STO_CUDA_ENTRY STV_DEFAULT"
_ZN13group_norm_v214gn_cuda_kernelI13__nv_bfloat16Li320ELi2ELi16ELi40ELi1024ELb1ELi64ELi320ELi320ELi4ELb1ELi18ELb0ELb0ENS_16CompileConditionILi900EEEEEvPT_PKS4_S7_S7_flPfS8_Pj:
.text._ZN13group_norm_v214gn_cuda_kernelI13__nv_bfloat16Li320ELi2ELi16ELi40ELi1024ELb1ELi64ELi320ELi320ELi4ELb1ELi18ELb0ELb0ENS_16CompileConditionILi900EEEEEvPT_PKS4_S7_S7_flPfS8_Pj:
        /* <DEDUP_REMOVED lines=24> */
[-C--:B------:R-:W-:Y:S02]  /*0180*/  IADD3 R6, RZ, -R4.reuse, RZ ;  /* 0x80000004ff067210 */ /* 0x080fe40007ffe0ff */
[----:B------:R-:W-:Y:S01]  /*0190*/  LEA.HI R5, R8, R4, RZ, 0x1e ;  /* 0x0000000408057211 */ /* 0x000fe200078ff0ff */
[C---:B------:R-:W-:Y:S01]  /*01a0*/  IMAD R4, R3.reuse, 0x28, R20 ;  /* 0x0000002803047824 */ /* 0x040fe200078e0214 */
[----:B------:R-:W-:-:S03]  /*01b0*/  LEA R2, R3, R0, 0x2 ;  /* 0x0000000003027211 */ /* 0x000fc600078e10ff */
[----:B------:R-:W-:Y:S01]  /*01c0*/  IMAD R5, R5, 0x28, -R0 ;  /* 0x0000002805057824 */ /* 0x000fe200078e0a00 */
[----:B------:R-:W-:Y:S01]  /*01d0*/  LEA R4, R7, R4, 0x3 ;  /* 0x0000000407047211 */ /* 0x000fe200078e18ff */
[----:B------:R-:W-:Y:S01]  /*01e0*/  IMAD.WIDE.U32 R2, R2, -0x33333333, RZ ;  /* 0xcccccccd02027825 */ /* 0x000fe200078e00ff */
[----:B------:R-:W-:Y:S02]  /*01f0*/  MOV R2, R6 ;  /* 0x0000000600027202 */ /* 0x000fe40000000f00 */
[----:B------:R-:W-:Y:S01]  /*0200*/  SHF.L.U32 R0, R8, 0x3, RZ ;  /* 0x0000000308007819 */ /* 0x000fe200000006ff */
[----:B------:R0:W-:Y:S01]  /*0210*/  STL [R1+0xb0], R4 ;  /* 0x0000b00401007387 */ /* 0x0001e20000100800 */
[----:B------:R-:W-:Y:S02]  /*0220*/  LEA.HI R2, R3, R2, RZ, 0x1b ;  /* 0x0000000203027211 */ /* 0x000fe400078fd8ff */
[----:B------:R-:W-:Y:S02]  /*0230*/  LOP3.LUT R3, R0, 0x18, RZ, 0xc0, !PT ;  /* 0x0000001800037812 */ /* 0x000fe400078ec0ff */
[----:B------:R-:W-:-:S02]  /*0240*/  SHF.R.S32.HI R0, RZ, 0x2, R5 ;  /* 0x00000002ff007819 */ /* 0x000fc40000011405 */
[C---:B------:R-:W-:Y:S02]  /*0250*/  IADD3 R6, R5.reuse, 0x8, RZ ;  /* 0x0000000805067810 */ /* 0x040fe40007ffe0ff */
[C---:B------:R-:W-:Y:S01]  /*0260*/  IADD3 R7, R5.reuse, 0xc, RZ ;  /* 0x0000000c05077810 */ /* 0x040fe20007ffe0ff */
[----:B------:R-:W-:Y:S01]  /*0270*/  IMAD R0, R0, 0x28, R20 ;  /* 0x0000002800007824 */ /* 0x000fe200078e0214 */
[C---:B0-----:R-:W-:Y:S02]  /*0280*/  LOP3.LUT R4, R5.reuse, 0x4, RZ, 0xfc, !PT ;  /* 0x0000000405047812 */ /* 0x041fe400078efcff */
[----:B------:R-:W-:Y:S02]  /*0290*/  IADD3 R8, R5, 0x10, RZ ;  /* 0x0000001005087810 */ /* 0x000fe40007ffe0ff */
[----:B------:R-:W-:Y:S02]  /*02a0*/  SHF.R.S32.HI R4, RZ, 0x2, R4 ;  /* 0x00000002ff047819 */ /* 0x000fe40000011404 */
[----:B------:R-:W-:-:S02]  /*02b0*/  SHF.R.S32.HI R6, RZ, 0x2, R6 ;  /* 0x00000002ff067819 */ /* 0x000fc40000011406 */
[----:B------:R-:W-:Y:S01]  /*02c0*/  SHF.R.S32.HI R7, RZ, 0x2, R7 ;  /* 0x00000002ff077819 */ /* 0x000fe20000011407 */
[--C-:B------:R-:W-:Y:S01]  /*02d0*/  IMAD R4, R4, 0x28, R20.reuse ;  /* 0x0000002804047824 */ /* 0x100fe200078e0214 */
[C---:B------:R-:W-:Y:S01]  /*02e0*/  IADD3 R9, R5.reuse, 0x14, RZ ;  /* 0x0000001405097810 */ /* 0x040fe20007ffe0ff */
[----:B------:R-:W-:Y:S01]  /*02f0*/  IMAD R6, R6, 0x28, R20 ;  /* 0x0000002806067824 */ /* 0x000fe200078e0214 */
[C---:B------:R-:W-:Y:S02]  /*0300*/  IADD3 R10, R5.reuse, 0x18, RZ ;  /* 0x00000018050a7810 */ /* 0x040fe40007ffe0ff */
[C---:B------:R-:W-:Y:S02]  /*0310*/  IADD3 R12, R5.reuse, 0x1c, RZ ;  /* 0x0000001c050c7810 */ /* 0x040fe40007ffe0ff */
[C---:B------:R-:W-:Y:S02]  /*0320*/  IADD3 R14, R5.reuse, 0x20, RZ ;  /* 0x00000020050e7810 */ /* 0x040fe40007ffe0ff */
[----:B------:R-:W-:-:S02]  /*0330*/  IADD3 R16, R5, 0x24, RZ ;  /* 0x0000002405107810 */ /* 0x000fc40007ffe0ff */
[----:B------:R-:W-:Y:S01]  /*0340*/  SHF.R.S32.HI R5, RZ, 0x2, R8 ;  /* 0x00000002ff057819 */ /* 0x000fe20000011408 */
[----:B------:R-:W-:Y:S01]  /*0350*/  IMAD R8, R7, 0x28, R20 ;  /* 0x0000002807087824 */ /* 0x000fe200078e0214 */
[----:B------:R-:W-:Y:S02]  /*0360*/  IADD3 R0, R0, R3, RZ ;  /* 0x0000000300007210 */ /* 0x000fe40007ffe0ff */
[----:B------:R-:W-:Y:S02]  /*0370*/  SHF.R.S32.HI R9, RZ, 0x2, R9 ;  /* 0x00000002ff097819 */ /* 0x000fe40000011409 */
[----:B------:R-:W-:Y:S01]  /*0380*/  SHF.R.S32.HI R11, RZ, 0x2, R10 ;  /* 0x00000002ff0b7819 */ /* 0x000fe2000001140a */
[----:B------:R-:W-:Y:S01]  /*0390*/  IMAD R10, R5, 0x28, R20 ;  /* 0x00000028050a7824 */ /* 0x000fe200078e0214 */
[----:B------:R-:W-:Y:S01]  /*03a0*/  IADD3 R5, R3, R4, RZ ;  /* 0x0000000403057210 */ /* 0x000fe20007ffe0ff */
[----:B------:R0:W-:Y:S01]  /*03b0*/  STL [R1+0xa8], R0 ;  /* 0x0000a80001007387 */ /* 0x0001e20000100800 */
[----:B------:R-:W-:Y:S01]  /*03c0*/  SHF.R.S32.HI R13, RZ, 0x2, R12 ;  /* 0x00000002ff0d7819 */ /* 0x000fe2000001140c */
[----:B------:R-:W-:Y:S01]  /*03d0*/  IMAD R12, R9, 0x28, R20 ;  /* 0x00000028090c7824 */ /* 0x000fe200078e0214 */
[----:B------:R-:W-:Y:S01]  /*03e0*/  IADD3 R4, R3, R6, RZ ;  /* 0x0000000603047210 */ /* 0x000fe20007ffe0ff */
[----:B------:R1:W-:Y:S01]  /*03f0*/  STL [R1+0xa4], R5 ;  /* 0x0000a40501007387 */ /* 0x0003e20000100800 */
[----:B------:R-:W-:Y:S01]  /*0400*/  SHF.R.S32.HI R15, RZ, 0x2, R14 ;  /* 0x00000002ff0f7819 */ /* 0x000fe2000001140e */
[----:B------:R-:W-:Y:S01]  /*0410*/  IMAD R14, R11, 0x28, R20 ;  /* 0x000000280b0e7824 */ /* 0x000fe200078e0214 */
[----:B------:R-:W-:Y:S01]  /*0420*/  SHF.R.S32.HI R17, RZ, 0x2, R16 ;  /* 0x00000002ff117819 */ /* 0x000fe20000011410 */
[----:B------:R2:W-:Y:S01]  /*0430*/  STL [R1+0xa0], R4 ;  /* 0x0000a00401007387 */ /* 0x0005e20000100800 */
[--C-:B------:R-:W-:Y:S01]  /*0440*/  IMAD R16, R13, 0x28, R20.reuse ;  /* 0x000000280d107824 */ /* 0x100fe200078e0214 */
[----:B0-----:R-:W-:Y:S01]  /*0450*/  IADD3 R0, R3, R8, RZ ;  /* 0x0000000803007210 */ /* 0x001fe20007ffe0ff */
[----:B------:R-:W-:-:S02]  /*0460*/  IMAD R18, R15, 0x28, R20 ;  /* 0x000000280f127824 */ /* 0x000fc400078e0214 */
[----:B------:R-:W-:Y:S01]  /*0470*/  IMAD R20, R17, 0x28, R20 ;  /* 0x0000002811147824 */ /* 0x000fe200078e0214 */
[C---:B-1----:R-:W-:Y:S01]  /*0480*/  IADD3 R5, R3.reuse, R10, RZ ;  /* 0x0000000a03057210 */ /* 0x042fe20007ffe0ff */
[----:B------:R0:W-:Y:S01]  /*0490*/  STL [R1+0x9c], R0 ;  /* 0x00009c0001007387 */ /* 0x0001e20000100800 */
[----:B--2---:R-:W-:-:S03]  /*04a0*/  IADD3 R4, R3, R12, RZ ;  /* 0x0000000c03047210 */ /* 0x004fc60007ffe0ff */
[----:B------:R1:W-:Y:S04]  /*04b0*/  STL [R1+0x98], R5 ;  /* 0x0000980501007387 */ /* 0x0003e80000100800 */
[----:B------:R2:W-:Y:S01]  /*04c0*/  STL [R1+0x94], R4 ;  /* 0x0000940401007387 */ /* 0x0005e20000100800 */
[C---:B0-----:R-:W-:Y:S02]  /*04d0*/  IADD3 R0, R3.reuse, R14, RZ ;  /* 0x0000000e03007210 */ /* 0x041fe40007ffe0ff */
[----:B-1----:R-:W-:-:S03]  /*04e0*/  IADD3 R5, R3, R16, RZ ;  /* 0x0000001003057210 */ /* 0x002fc60007ffe0ff */
[----:B------:R0:W-:Y:S01]  /*04f0*/  STL [R1+0x90], R0 ;  /* 0x0000900001007387 */ /* 0x0001e20000100800 */
[----:B--2---:R-:W-:-:S03]  /*0500*/  IADD3 R4, R3, R18, RZ ;  /* 0x0000001203047210 */ /* 0x004fc60007ffe0ff */
[----:B------:R-:W-:Y:S01]  /*0510*/  STL [R1+0x8c], R5 ;  /* 0x00008c0501007387 */ /* 0x000fe20000100800 */
[----:B------:R-:W-:-:S03]  /*0520*/  HFMA2.MMA R18, -RZ, RZ, 0, 0 ;  /* 0x00000000ff127435 */ /* 0x000fc600000001ff */
[----:B------:R-:W-:Y:S01]  /*0530*/  STL [R1+0x88], R4 ;  /* 0x0000880401007387 */ /* 0x000fe20000100800 */
[----:B0-----:R-:W-:-:S05]  /*0540*/  IADD3 R0, R3, R20, RZ ;  /* 0x0000001403007210 */ /* 0x001fca0007ffe0ff */
[----:B------:R0:W-:Y:S02]  /*0550*/  STL [R1+0x84], R0 ;  /* 0x0000840001007387 */ /* 0x0001e40000100800 */
[----:B0-----:R-:W-:-:S05]  /*0560*/  LEA R0, R2, UR5, 0x3 ;  /* 0x0000000502007c11 */ /* 0x001fca000f8e18ff */
[----:B------:R0:W-:Y:S02]  /*0570*/  STL [R1+0xac], R0 ;  /* 0x0000ac0001007387 */ /* 0x0001e40000100800 */
.L_x_1730:
[----:B------:R-:W1:Y:S01]  /*0580*/  S2R R4, SR_TID.X ;  /* 0x0000000000047919 */ /* 0x000e620000002100 */
[----:B------:R-:W-:Y:S01]  /*0590*/  MOV R21, RZ ;  /* 0x000000ff00157202 */ /* 0x000fe20000000f00 */
[----:B------:R-:W-:Y:S01]  /*05a0*/  ULDC.64 UR8, c[0x0][0x218] ;  /* 0x0000860000087ab9 */ /* 0x000fe20000000a00 */
[----:B------:R-:W-:Y:S01]  /*05b0*/  ULDC.64 UR10, c[0x0][0x228] ;  /* 0x00008a00000a7ab9 */ /* 0x000fe20000000a00 */
[----:B------:R-:W2:Y:S01]  /*05c0*/  S2R R5, SR_CTAID.Y ;  /* 0x0000000000057919 */ /* 0x000ea20000002600 */
[----:B0-----:R-:W0:Y:S01]  /*05d0*/  S2R R0, SR_CTAID.X ;  /* 0x0000000000007919 */ /* 0x001e220000002500 */
[----:B-1----:R-:W-:Y:S01]  /*05e0*/  IMAD.WIDE.U32 R2, R4, -0x33333333, RZ ;  /* 0xcccccccd04027825 */ /* 0x002fe200078e00ff */
[----:B--2---:R-:W-:-:S04]  /*05f0*/  LOP3.LUT R20, R5, 0x1, RZ, 0xc0, !PT ;  /* 0x0000000105147812 */ /* 0x004fc800078ec0ff */
[----:B------:R-:W-:Y:S02]  /*0600*/  SHF.R.U32.HI R3, RZ, 0x6, R3 ;  /* 0x00000006ff037819 */ /* 0x000fe40000011603 */
[----:B0-----:R-:W-:-:S03]  /*0610*/  SHF.L.U32 R0, R0, 0x6, RZ ;  /* 0x0000000600007819 */ /* 0x001fc600000006ff */
[----:B------:R-:W-:Y:S01]  /*0620*/  IMAD R5, R3, -0x50, R4 ;  /* 0xffffffb003057824 */ /* 0x000fe200078e0204 */
[----:B------:R-:W-:-:S03]  /*0630*/  LOP3.LUT R0, R0, 0x3c0, RZ, 0xc0, !PT ;  /* 0x000003c000007812 */ /* 0x000fc600078ec0ff */
[----:B------:R-:W-:Y:S01]  /*0640*/  IMAD R20, R20, 0x50, R5 ;  /* 0x0000005014147824 */ /* 0x000fe200078e0205 */
[----:B------:R-:W-:Y:S01]  /*0650*/  IADD3 R0, R0, R3, RZ ;  /* 0x0000000300007210 */ /* 0x000fe20007ffe0ff */
[----:B------:R-:W-:-:S03]  /*0660*/  IMAD R5, R18, 0xa0000, RZ ;  /* 0x000a000012057824 */ /* 0x000fc600078e02ff */
[----:B------:R-:W-:-:S05]  /*0670*/  SHF.L.U32 R20, R20, 0x2, RZ ;  /* 0x0000000214147819 */ /* 0x000fca00000006ff */
[----:B------:R-:W-:-:S04]  /*0680*/  IMAD.WIDE.U32 R2, R19, 0xa0000, R20 ;  /* 0x000a000013027825 */ /* 0x000fc800078e0014 */
        /* <DEDUP_REMOVED lines=22> */
[C---:B------:R-:W-:Y:S02]  /*07f0*/  LEA R56, P0, R14.reuse, UR8, 0x1 ;  /* 0x000000080e387c11 */ /* 0x040fe4000f8008ff */
[----:B------:R-:W-:Y:S01]  /*0800*/  IADD3 R13, R21, 0x2800, RZ ;  /* 0x00002800150d7810 */ /* 0x000fe20007ffe0ff */
[----:B------:R0:W-:Y:S01]  /*0810*/  STL [R1], R4 ;  /* 0x0000000401007387 */ /* 0x0001e20000100800 */
        /* <DEDUP_REMOVED lines=63> */
[----:B------:R-:W-:-:S06]  /*0c10*/  LEA.HI.X R39, R5, UR9, R4, 0x1, P0 ;  /* 0x0000000905277c11 */ /* 0x000fcc00080f0c04 */
[----:B------:R-:W4:Y:S01]  /*0c20*/  LDG.E.64.CONSTANT R38, desc[UR6][R38.64] ;  /* 0x0000000626267981 */ /* 0x000f22000c1e9b00 */
[----:B0-----:R-:W-:-:S04]  /*0c30*/  IADD3 R4, P0, R3, R2, RZ ;  /* 0x0000000203047210 */ /* 0x001fc80007f1e0ff */
[----:B------:R-:W-:Y:S02]  /*0c40*/  IADD3.X R22, RZ, R0, RZ, P0, !PT ;  /* 0x00000000ff167210 */ /* 0x000fe400007fe4ff */
[C---:B------:R-:W-:Y:S02]  /*0c50*/  LEA R36, P0, R4.reuse, UR8, 0x1 ;  /* 0x0000000804247c11 */ /* 0x040fe4000f8008ff */
[----:B------:R-:W-:Y:S01]  /*0c60*/  IADD3 R3, R21, 0x8c00, RZ ;  /* 0x00008c0015037810 */ /* 0x000fe20007ffe0ff */
[----:B------:R0:W-:Y:S01]  /*0c70*/  STL [R1+0x54], R22 ;  /* 0x0000541601007387 */ /* 0x0001e20000100800 */
[----:B------:R-:W-:-:S06]  /*0c80*/  LEA.HI.X R37, R4, UR9, R22, 0x1, P0 ;  /* 0x0000000904257c11 */ /* 0x000fcc00080f0c16 */
[----:B------:R-:W4:Y:S01]  /*0c90*/  LDG.E.64.CONSTANT R36, desc[UR6][R36.64] ;  /* 0x0000000624247981 */ /* 0x000f22000c1e9b00 */
[----:B------:R-:W-:Y:S02]  /*0ca0*/  IADD3 R3, P0, R3, R2, RZ ;  /* 0x0000000203037210 */ /* 0x000fe40007f1e0ff */
[----:B------:R-:W-:Y:S02]  /*0cb0*/  IADD3 R21, R21, 0x9600, RZ ;  /* 0x0000960015157810 */ /* 0x000fe40007ffe0ff */
[----:B0-----:R-:W-:Y:S02]  /*0cc0*/  IADD3.X R22, RZ, R0, RZ, P0, !PT ;  /* 0x00000000ff167210 */ /* 0x001fe400007fe4ff */
[C---:B------:R-:W-:Y:S02]  /*0cd0*/  LEA R34, P0, R3.reuse, UR8, 0x1 ;  /* 0x0000000803227c11 */ /* 0x040fe4000f8008ff */
[----:B------:R-:W-:Y:S01]  /*0ce0*/  SHF.L.U32 R28, R20, 0x1, RZ ;  /* 0x00000001141c7819 */ /* 0x000fe200000006ff */
[----:B------:R-:W-:Y:S01]  /*0cf0*/  STL [R1+0x64], R22 ;  /* 0x0000641601007387 */ /* 0x000fe20000100800 */
[----:B------:R-:W-:-:S02]  /*0d00*/  LEA.HI.X R35, R3, UR9, R22, 0x1, P0 ;  /* 0x0000000903237c11 */ /* 0x000fc400080f0c16 */
[----:B------:R-:W-:-:S04]  /*0d10*/  IADD3 R2, P0, R21, R2, RZ ;  /* 0x0000000215027210 */ /* 0x000fc80007f1e0ff */
[----:B------:R-:W-:Y:S01]  /*0d20*/  IADD3.X R0, RZ, R0, RZ, P0, !PT ;  /* 0x00000000ff007210 */ /* 0x000fe200007fe4ff */
[----:B------:R-:W4:Y:S01]  /*0d30*/  LDG.E.64.CONSTANT R34, desc[UR6][R34.64] ;  /* 0x0000000622227981 */ /* 0x000f22000c1e9b00 */
[C---:B------:R-:W-:Y:S02]  /*0d40*/  LEA R32, P0, R2.reuse, UR8, 0x1 ;  /* 0x0000000802207c11 */ /* 0x040fe4000f8008ff */
[----:B------:R-:W-:Y:S01]  /*0d50*/  SHF.R.U32.HI R20, RZ, 0x1f, R20 ;  /* 0x0000001fff147819 */ /* 0x000fe20000011614 */
[----:B------:R0:W-:Y:S01]  /*0d60*/  STL [R1+0x5c], R0 ;  /* 0x00005c0001007387 */ /* 0x0001e20000100800 */
[----:B------:R-:W-:Y:S01]  /*0d70*/  LEA.HI.X R33, R2, UR9, R0, 0x1, P0 ;  /* 0x0000000902217c11 */ /* 0x000fe200080f0c00 */
[----:B------:R-:W-:Y:S02]  /*0d80*/  ULDC.64 UR8, c[0x0][0x220] ;  /* 0x0000880000087ab9 */ /* 0x000fe40000000a00 */
[C---:B------:R-:W-:Y:S02]  /*0d90*/  IADD3 R30, P0, R28.reuse, UR8, RZ ;  /* 0x000000081c1e7c10 */ /* 0x040fe4000ff1e0ff */
[----:B------:R-:W-:Y:S01]  /*0da0*/  IADD3 R28, P1, R28, UR10, RZ ;  /* 0x0000000a1c1c7c10 */ /* 0x000fe2000ff3e0ff */
[----:B------:R-:W4:Y:S01]  /*0db0*/  LDG.E.64.CONSTANT R32, desc[UR6][R32.64] ;  /* 0x0000000620207981 */ /* 0x000f22000c1e9b00 */
[----:B------:R-:W-:-:S02]  /*0dc0*/  IADD3.X R31, R20, UR9, RZ, P0, !PT ;  /* 0x00000009141f7c10 */ /* 0x000fc400087fe4ff */
[----:B------:R-:W-:-:S04]  /*0dd0*/  IADD3.X R29, R20, UR11, RZ, P1, !PT ;  /* 0x0000000b141d7c10 */ /* 0x000fc80008ffe4ff */
[----:B------:R-:W5:Y:S04]  /*0de0*/  LDG.E.64.CONSTANT R30, desc[UR6][R30.64] ;  /* 0x000000061e1e7981 */ /* 0x000f68000c1e9b00 */
[----:B------:R-:W5:Y:S01]  /*0df0*/  LDG.E.64.CONSTANT R28, desc[UR6][R28.64] ;  /* 0x000000061c1c7981 */ /* 0x000f62000c1e9b00 */
[C---:B--2---:R-:W-:Y:S02]  /*0e00*/  PRMT R20, R62.reuse, 0x7632, R20 ;  /* 0x000076323e147816 */ /* 0x044fe40000000014 */
[----:B0-----:R-:W-:Y:S02]  /*0e10*/  SHF.L.U32 R0, R62, 0x10, RZ ;  /* 0x000000103e007819 */ /* 0x001fe400000006ff */
[----:B------:R-:W-:Y:S02]  /*0e20*/  SHF.L.U32 R23, R20, 0x10, RZ ;  /* 0x0000001014177819 */ /* 0x000fe400000006ff */
[C---:B------:R-:W-:Y:S01]  /*0e30*/  SHF.L.U32 R86, R63.reuse, 0x10, RZ ;  /* 0x000000103f567819 */ /* 0x040fe200000006ff */
[----:B------:R-:W-:Y:S01]  /*0e40*/  FADD.FTZ R21, RZ, R0 ;  /* 0x00000000ff157221 */ /* 0x000fe20000010000 */
[----:B------:R-:W-:Y:S01]  /*0e50*/  FFMA.FTZ R22, R0, R0, RZ ;  /* 0x0000000000167223 */ /* 0x000fe200000100ff */
[----:B------:R-:W-:-:S02]  /*0e60*/  PRMT R20, R63, 0x7632, R20 ;  /* 0x000076323f147816 */ /* 0x000fc40000000014 */
        /* <DEDUP_REMOVED lines=9> */
[----:B------:R-:W-:-:S02]  /*0f00*/  SHF.L.U32 R88, R61, 0x10, RZ ;  /* 0x000000103d587819 */ /* 0x000fc400000006ff */
[----:B------:R-:W-:Y:S01]  /*0f10*/  SHF.L.U32 R22, R22, 0x10, RZ ;  /* 0x0000001016167819 */ /* 0x000fe200000006ff */
[----:B------:R-:W-:Y:S01]  /*0f20*/  FADD.FTZ R64, R64, R89 ;  /* 0x0000005940407221 */ /* 0x000fe20000010000 */
[--C-:B------:R-:W-:Y:S01]  /*0f30*/  FFMA.FTZ R21, R89, R89, R20.reuse ;  /* 0x0000005959157223 */ /* 0x100fe20000010014 */
[----:B------:R-:W-:Y:S02]  /*0f40*/  PRMT R20, R61, 0x7632, R20 ;  /* 0x000076323d147816 */ /* 0x000fe40000000014 */
[----:B------:R-:W-:Y:S01]  /*0f50*/  FADD.FTZ R64, R64, R22 ;  /* 0x0000001640407221 */ /* 0x000fe20000010000 */
[----:B------:R-:W-:Y:S01]  /*0f60*/  FFMA.FTZ R22, R22, R22, R21 ;  /* 0x0000001616167223 */ /* 0x000fe20000010015 */
[----:B------:R-:W-:Y:S02]  /*0f70*/  SHF.L.U32 R20, R20, 0x10, RZ ;  /* 0x0000001014147819 */ /* 0x000fe400000006ff */
[----:B------:R-:W-:Y:S01]  /*0f80*/  FADD.FTZ R64, R64, R88 ;  /* 0x0000005840407221 */ /* 0x000fe20000010000 */
[----:B------:R-:W-:Y:S01]  /*0f90*/  FFMA.FTZ R22, R88, R88, R22 ;  /* 0x0000005858167223 */ /* 0x000fe20000010016 */
[----:B----4-:R-:W-:-:S02]  /*0fa0*/  SHF.L.U32 R87, R58, 0x10, RZ ;  /* 0x000000103a577819 */ /* 0x010fc400000006ff */
[----:B------:R-:W-:Y:S01]  /*0fb0*/  PRMT R21, R58, 0x7632, R21 ;  /* 0x000076323a157816 */ /* 0x000fe20000000015 */
[----:B------:R-:W-:Y:S01]  /*0fc0*/  FADD.FTZ R64, R64, R20 ;  /* 0x0000001440407221 */ /* 0x000fe20000010000 */
[----:B------:R-:W-:Y:S01]  /*0fd0*/  FFMA.FTZ R20, R20, R20, R22 ;  /* 0x0000001414147223 */ /* 0x000fe20000010016 */
[----:B------:R-:W-:Y:S02]  /*0fe0*/  SHF.L.U32 R90, R59, 0x10, RZ ;  /* 0x000000103b5a7819 */ /* 0x000fe400000006ff */
[----:B------:R-:W-:Y:S01]  /*0ff0*/  SHF.L.U32 R21, R21, 0x10, RZ ;  /* 0x0000001015157819 */ /* 0x000fe200000006ff */
        /* <DEDUP_REMOVED lines=12> */
[----:B------:R-:W-:Y:S02]  /*10c0*/  SHF.L.U32 R84, R57, 0x10, RZ ;  /* 0x0000001039547819 */ /* 0x000fe400000006ff */
        /* <DEDUP_REMOVED lines=14> */
[----:B------:R-:W-:Y:S01]  /*11b0*/  SHF.L.U32 R22, R22, 0x10, RZ ;  /* 0x0000001016167819 */ /* 0x000fe200000006ff */
        /* <DEDUP_REMOVED lines=126> */
[----:B------:R-:W-:-:S03]  /*19a0*/  FFMA.FTZ R67, R68, R68, R67 ;  /* 0x0000004444437223 */ /* 0x000fc60000010043 */
[----:B------:R-:W-:Y:S01]  /*19b0*/  FADD.FTZ R66, R64, R65 ;  /* 0x0000004140427221 */ /* 0x000fe20000010000 */
[----:B------:R-:W-:Y:S02]  /*19c0*/  FFMA.FTZ R65, R65, R65, R67 ;  /* 0x0000004141417223 */ /* 0x000fe40000010043 */
[----:B------:R-:W2:Y:S01]  /*19d0*/  LDL R67, [R1+0xb0] ;  /* 0x0000b00001437983 */ /* 0x000ea20000100800 */
[C---:B------:R-:W-:Y:S01]  /*19e0*/  SHF.L.U32 R69, R37.reuse, 0x10, RZ ;  /* 0x0000001025457819 */ /* 0x040fe200000006ff */
[----:B------:R-:W-:Y:S01]  /*19f0*/  BSSY B0, `(.L_x_1722) ;  /* 0x0000051000007945 */ /* 0x000fe20003800000 */
[----:B------:R-:W-:Y:S02]  /*1a00*/  PRMT R64, R37, 0x7632, R64 ;  /* 0x0000763225407816 */ /* 0x000fe40000000040 */
[----:B------:R-:W-:Y:S01]  /*1a10*/  SHF.L.U32 R70, R34, 0x10, RZ ;  /* 0x0000001022467819 */ /* 0x000fe200000006ff */
[----:B------:R-:W-:Y:S01]  /*1a20*/  FADD.FTZ R66, R66, R69 ;  /* 0x0000004542427221 */ /* 0x000fe20000010000 */
[----:B------:R-:W-:Y:S01]  /*1a30*/  SHF.L.U32 R64, R64, 0x10, RZ ;  /* 0x0000001040407819 */ /* 0x000fe200000006ff */
        /* <DEDUP_REMOVED lines=9> */
[----:B------:R-:W-:-:S03]  /*1ad0*/  SHF.L.U32 R73, R33, 0x10, RZ ;  /* 0x0000001021497819 */ /* 0x000fc600000006ff */
[----:B------:R-:W-:Y:S01]  /*1ae0*/  FADD.FTZ R66, R66, R65 ;  /* 0x0000004142427221 */ /* 0x000fe20000010000 */
[--C-:B------:R-:W-:Y:S01]  /*1af0*/  FFMA.FTZ R65, R65, R65, R64.reuse ;  /* 0x0000004141417223 */ /* 0x100fe20000010040 */
[----:B------:R-:W-:Y:S02]  /*1b00*/  PRMT R64, R35, 0x7632, R64 ;  /* 0x0000763223407816 */ /* 0x000fe40000000040 */
[----:B------:R-:W-:Y:S01]  /*1b10*/  FADD.FTZ R66, R66, R71 ;  /* 0x0000004742427221 */ /* 0x000fe20000010000 */
[----:B------:R-:W-:Y:S01]  /*1b20*/  FFMA.FTZ R65, R71, R71, R65 ;  /* 0x0000004747417223 */ /* 0x000fe20000010041 */
[----:B------:R-:W-:-:S05]  /*1b30*/  SHF.L.U32 R64, R64, 0x10, RZ ;  /* 0x0000001040407819 */ /* 0x000fca00000006ff */
        /* <DEDUP_REMOVED lines=12> */
[----:B------:R-:W-:Y:S01]  /*1c00*/  FFMA.FTZ R65, R64, R64, R65 ;  /* 0x0000004040417223 */ /* 0x000fe20000010041 */
[----:B------:R-:W-:Y:S02]  /*1c10*/  FADD.FTZ R64, R66, R64 ;  /* 0x0000004042407221 */ /* 0x000fe40000010000 */
[----:B------:R-:W0:Y:S02]  /*1c20*/  S2R R66, SR_TID.X ;  /* 0x0000000000427919 */ /* 0x000e240000002100 */
[----:B0-----:R-:W-:Y:S01]  /*1c30*/  ISETP.GT.U32.AND P0, PT, R66, 0x1f, PT ;  /* 0x0000001f4200780c */ /* 0x001fe20003f04070 */
[----:B--2---:R0:W-:Y:S02]  /*1c40*/  STS.64 [R67], R64 ;  /* 0x0000004043007388 */ /* 0x0041e40000000a00 */
[----:B0-----:R-:W-:Y:S01]  /*1c50*/  CS2R R64, SRZ ;  /* 0x0000000000407805 */ /* 0x001fe2000001ff00 */
[----:B------:R-:W-:Y:S09]  /*1c60*/  BAR.SYNC.DEFER_BLOCKING 0x0 ;  /* 0x0000000000007b1d */ /* 0x000ff20000010000 */
[----:B------:R-:W-:Y:S05]  /*1c70*/  @P0 BRA `(.L_x_1723) ;  /* 0x0000000000a00947 */ /* 0x000fea0003800000 */
[----:B------:R-:W2:Y:S04]  /*1c80*/  LDL R66, [R1+0xa8] ;  /* 0x0000a80001427983 */ /* 0x000ea80000100800 */
[----:B------:R-:W3:Y:S04]  /*1c90*/  LDL R67, [R1+0xa4] ;  /* 0x0000a40001437983 */ /* 0x000ee80000100800 */
        /* <DEDUP_REMOVED lines=36> */
[----:B0-----:R-:W-:Y:S01]  /*1ee0*/  FADD.FTZ R64, R66, R64 ;  /* 0x0000004042407221 */ /* 0x001fe20000010000 */
[----:B------:R-:W-:-:S07]  /*1ef0*/  FADD.FTZ R65, R67, R65 ;  /* 0x0000004143417221 */ /* 0x000fce0000010000 */
.L_x_1723:
[----:B------:R-:W-:Y:S05]  /*1f00*/  BSYNC B0 ;  /* 0x0000000000007941 */ /* 0x000fea0003800000 */
.L_x_1722:
        /* <DEDUP_REMOVED lines=26> */
[----:B0-----:R-:W-:Y:S02]  /*20b0*/  IMAD.WIDE.U32 R66, R66, 0x4, R2 ;  /* 0x0000000442427825 */ /* 0x001fe400078e0002 */
[----:B------:R0:W5:Y:S04]  /*20c0*/  LDL.LU.64 R2, [R1+0xb8] ;  /* 0x0000b80001027983 */ /* 0x0001680000300a00 */
[----:B------:R0:W-:Y:S02]  /*20d0*/  STG.E.64 desc[UR6][R66.64], R64 ;  /* 0x0000004042007986 */ /* 0x0001e4000c101b06 */
.L_x_1725:
[----:B------:R-:W-:Y:S05]  /*20e0*/  BSYNC B0 ;  /* 0x0000000000007941 */ /* 0x000fea0003800000 */
.L_x_1724:
[----:B0-----:R-:W0:Y:S01]  /*20f0*/  S2R R64, SR_TID.X ;  /* 0x0000000000407919 */ /* 0x001e220000002100 */
[----:B------:R-:W-:Y:S02]  /*2100*/  PRMT R66, R46, 0x7632, R66 ;  /* 0x000076322e427816 */ /* 0x000fe40000000042 */
[----:B------:R-:W-:Y:S01]  /*2110*/  PRMT R46, R44, 0x7632, R46 ;  /* 0x000076322c2e7816 */ /* 0x000fe2000000002e */
[----:B------:R-:W-:Y:S01]  /*2120*/  BAR.SYNC.DEFER_BLOCKING 0x0 ;  /* 0x0000000000007b1d */ /* 0x000fe20000010000 */
[----:B------:R-:W-:Y:S02]  /*2130*/  PRMT R45, R45, 0x7632, R45 ;  /* 0x000076322d2d7816 */ /* 0x000fe4000000002d */
[----:B------:R-:W-:Y:S02]  /*2140*/  PRMT R44, R42, 0x7632, R44 ;  /* 0x000076322a2c7816 */ /* 0x000fe4000000002c */
        /* <DEDUP_REMOVED lines=18> */
[----:B0-----:R-:W-:Y:S02]  /*2270*/  ISETP.NE.AND P1, PT, R64, RZ, PT ;  /* 0x000000ff4000720c */ /* 0x001fe40003f25270 */
        /* <DEDUP_REMOVED lines=24> */
[----:B------:R-:W-:Y:S01]  /*2400*/  ISETP.GT.U32.AND P0, PT, R64, 0x7f, PT ;  /* 0x0000007f4000780c */ /* 0x000fe20003f04070 */
[----:B------:R-:W-:-:S12]  /*2410*/  @P1 BRA `(.L_x_1726) ;  /* 0x0000000000441947 */ /* 0x000fd80003800000 */
[----:B------:R-:W0:Y:S01]  /*2420*/  S2R R65, SR_CTAID.X ;  /* 0x0000000000417919 */ /* 0x000e220000002500 */
[----:B-1----:R-:W1:Y:S01]  /*2430*/  LDC.64 R32, c[0x0][0x250] ;  /* 0x00009400ff207b82 */ /* 0x002e620000000a00 */
        /* <DEDUP_REMOVED lines=9> */
.L_x_1727:
[----:B------:R-:W2:Y:S04]  /*24d0*/  LD.E.STRONG.GPU R35, desc[UR6][R32.64] ;  /* 0x0000000620237980 */ /* 0x000ea8000c10f900 */
[----:B--2---:R-:W-:Y:S01]  /*24e0*/  CCTL.IVALL ;  /* 0x00000000ff00798f */ /* 0x004fe20002000000 */
[----:B------:R-:W-:Y:S05]  /*24f0*/  YIELD ;  /* 0x0000000000007946 */ /* 0x000fea0003800000 */
[----:B-----5:R-:W-:-:S04]  /*2500*/  LOP3.LUT R35, R35, R34, RZ, 0x3c, !PT ;  /* 0x0000002223237212 */ /* 0x020fc800078e3cff */
[----:B------:R-:W-:-:S13]  /*2510*/  ISETP.GT.AND P1, PT, R35, -0x1, PT ;  /* 0xffffffff2300780c */ /* 0x000fda0003f24270 */
[----:B------:R-:W-:Y:S05]  /*2520*/  @P1 BRA `(.L_x_1727) ;  /* 0xfffffffc00e81947 */ /* 0x000fea000383ffff */
.L_x_1726:
[----:B------:R-:W-:Y:S05]  /*2530*/  WARPSYNC.ALL ;  /* 0x0000000000007948 */ /* 0x000fea0003800000 */
[----:B-1---5:R-:W-:Y:S02]  /*2540*/  PRMT R40, R30, 0x7632, R40 ;  /* 0x000076321e287816 */ /* 0x022fe40000000028 */
[----:B------:R-:W-:Y:S02]  /*2550*/  PRMT R36, R31, 0x7632, R36 ;  /* 0x000076321f247816 */ /* 0x000fe40000000024 */
[----:B------:R-:W-:Y:S02]  /*2560*/  PRMT R39, R28, 0x7632, R39 ;  /* 0x000076321c277816 */ /* 0x000fe40000000027 */
[----:B------:R-:W-:Y:S01]  /*2570*/  PRMT R37, R29, 0x7632, R37 ;  /* 0x000076321d257816 */ /* 0x000fe20000000025 */
[----:B------:R-:W1:Y:S01]  /*2580*/  S2R R41, SR_CTAID.Y ;  /* 0x0000000000297919 */ /* 0x000e620000002600 */
[----:B0-----:R-:W1:Y:S01]  /*2590*/  @!P0 LDC R32, c[0x0][0x10] ;  /* 0x00000400ff208b82 */ /* 0x001e620000000800 */
[----:B------:R-:W-:Y:S01]  /*25a0*/  ULDC.64 UR8, c[0x0][0x240] ;  /* 0x0000900000087ab9 */ /* 0x000fe20000000a00 */
[----:B------:R-:W0:Y:S06]  /*25b0*/  S2R R38, SR_TID.X ;  /* 0x0000000000267919 */ /* 0x000e2c0000002100 */
[----:B------:R-:W2:Y:S01]  /*25c0*/  @!P0 LDC.64 R34, c[0x0][0x248] ;  /* 0x00009200ff228b82 */ /* 0x000ea20000000a00 */
[----:B-1----:R-:W-:Y:S01]  /*25d0*/  @!P0 IMAD R32, R32, UR4, R41 ;  /* 0x0000000420208c24 */ /* 0x002fe2000f8e0229 */
[----:B0-----:R-:W-:-:S04]  /*25e0*/  @!P0 LOP3.LUT R33, R38, 0x7ffffff0, RZ, 0xc0, !PT ;  /* 0x7ffffff026218812 */ /* 0x001fc800078ec0ff */
[----:B------:R-:W-:Y:S02]  /*25f0*/  @!P0 LEA R32, R32, R33, 0x7 ;  /* 0x0000002120208211 */ /* 0x000fe400078e38ff */
[----:B------:R-:W-:-:S04]  /*2600*/  @!P0 LOP3.LUT R33, R38, 0xf, RZ, 0xc0, !PT ;  /* 0x0000000f26218812 */ /* 0x000fc800078ec0ff */
[----:B------:R-:W-:-:S04]  /*2610*/  @!P0 IADD3 R32, R32, R33, RZ ;  /* 0x0000002120208210 */ /* 0x000fc80007ffe0ff */
[----:B------:R-:W-:-:S05]  /*2620*/  @!P0 SHF.L.U32 R32, R32, 0x1, RZ ;  /* 0x0000000120208819 */ /* 0x000fca00000006ff */
[----:B--2---:R-:W-:Y:S01]  /*2630*/  @!P0 IMAD.WIDE.U32 R32, R32, 0x4, R34 ;  /* 0x0000000420208825 */ /* 0x004fe200078e0022 */
[----:B------:R-:W-:Y:S06]  /*2640*/  BAR.SYNC.DEFER_BLOCKING 0x0 ;  /* 0x0000000000007b1d */ /* 0x000fec0000010000 */
[----:B------:R-:W2:Y:S01]  /*2650*/  @!P0 LDG.E.64 R32, desc[UR6][R32.64] ;  /* 0x0000000620208981 */ /* 0x000ea2000c1e1b00 */
[----:B------:R-:W-:Y:S01]  /*2660*/  HFMA2.MMA R34, -RZ, RZ, 0, 0 ;  /* 0x00000000ff227435 */ /* 0x000fe200000001ff */
[----:B------:R-:W-:Y:S01]  /*2670*/  ISETP.EQ.U32.AND P1, PT, RZ, UR8, PT ;  /* 0x00000008ff007c0c */ /* 0x000fe2000bf22070 */
[----:B------:R-:W-:Y:S01]  /*2680*/  BSSY B0, `(.L_x_1728) ;  /* 0x000002d000007945 */ /* 0x000fe20003800000 */
[----:B------:R-:W0:Y:S03]  /*2690*/  S2R R42, SR_CTAID.X ;  /* 0x00000000002a7919 */ /* 0x000e260000002500 */
        /* <DEDUP_REMOVED lines=27> */
[----:B------:R-:W-:Y:S01]  /*2850*/  BAR.SYNC.DEFER_BLOCKING 0x0 ;  /* 0x0000000000007b1d */ /* 0x000fe20000010000 */
[----:B0-----:R-:W-:-:S04]  /*2860*/  LOP3.LUT P0, RZ, R42, 0xf, RZ, 0xc0, !PT ;  /* 0x0000000f2aff7812 */ /* 0x001fc8000780c0ff */
[----:B------:R-:W-:-:S04]  /*2870*/  ISETP.GT.U32.OR P0, PT, R38, 0x7, P0 ;  /* 0x000000072600780c */ /* 0x000fc80000704470 */
[----:B------:R-:W-:-:S13]  /*2880*/  ISETP.EQ.OR.EX P0, PT, RZ, UR9, P0, P1 ;  /* 0x00000009ff007c0c */ /* 0x000fda0008702710 */
[----:B-1----:R-:W-:Y:S05]  /*2890*/  @P0 BRA `(.L_x_1729) ;  /* 0x00000000002c0947 */ /* 0x002fea0003800000 */
[----:B------:R-:W-:-:S04]  /*28a0*/  SHF.L.U32 R41, R41, 0x3, RZ ;  /* 0x0000000329297819 */ /* 0x000fc800000006ff */
        /* <DEDUP_REMOVED lines=10> */
.L_x_1729:
[----:B------:R-:W-:Y:S05]  /*2950*/  BSYNC B0 ;  /* 0x0000000000007941 */ /* 0x000fea0003800000 */
.L_x_1728:
[----:B0-----:R-:W2:Y:S01]  /*2960*/  LDL R32, [R1+0xac] ;  /* 0x0000ac0001207983 */ /* 0x001ea20000100800 */
[----:B------:R-:W-:Y:S01]  /*2970*/  ULDC UR8, c[0x0][0x230] ;  /* 0x00008c0000087ab9 */ /* 0x000fe20000000800 */
[----:B------:R-:W-:Y:S02]  /*2980*/  SHF.L.U32 R38, R28, 0x10, RZ ;  /* 0x000000101c267819 */ /* 0x000fe400000006ff */
[----:B------:R-:W-:Y:S01]  /*2990*/  SHF.L.U32 R40, R40, 0x10, RZ ;  /* 0x0000001028287819 */ /* 0x000fe200000006ff */
[----:B------:R-:W-:Y:S01]  /*29a0*/  STL [R1+0xb8], R19 ;  /* 0x0000b81301007387 */ /* 0x000fe20000100800 */
[----:B------:R-:W-:Y:S02]  /*29b0*/  SHF.L.U32 R39, R39, 0x10, RZ ;  /* 0x0000001027277819 */ /* 0x000fe400000006ff */
[----:B------:R-:W-:Y:S01]  /*29c0*/  SHF.L.U32 R41, R31, 0x10, RZ ;  /* 0x000000101f297819 */ /* 0x000fe200000006ff */
[----:B------:R-:W-:Y:S01]  /*29d0*/  STL [R1+0xb4], R18 ;  /* 0x0000b41201007387 */ /* 0x000fe20000100800 */
        /* <DEDUP_REMOVED lines=8> */
[----:B--2---:R-:W0:Y:S02]  /*2a60*/  LDS.64 R32, [R32] ;  /* 0x0000000020207984 */ /* 0x004e240000000a00 */
[----:B0-----:R-:W-:Y:S01]  /*2a70*/  FADD.FTZ R33, R33, UR8 ;  /* 0x0000000821217e21 */ /* 0x001fe20008010000 */
[--C-:B------:R-:W-:Y:S01]  /*2a80*/  FADD.FTZ R34, R0, -R32.reuse ;  /* 0x8000002000227221 */ /* 0x100fe20000010000 */
[----:B------:R-:W-:Y:S01]  /*2a90*/  SHF.L.U32 R0, R30, 0x10, RZ ;  /* 0x000000101e007819 */ /* 0x000fe200000006ff */
[----:B------:R-:W-:Y:S01]  /*2aa0*/  FADD.FTZ R86, R86, -R32 ;  /* 0x8000002056567221 */ /* 0x000fe20000010000 */
[C---:B------:R-:W-:Y:S01]  /*2ab0*/  FADD.FTZ R31, -R32.reuse, R31 ;  /* 0x0000001f201f7221 */ /* 0x040fe20000010100 */
[----:B------:R-:W-:Y:S01]  /*2ac0*/  ULDC.64 UR8, c[0x0][0x210] ;  /* 0x0000840000087ab9 */ /* 0x000fe20000000a00 */
[----:B------:R-:W0:Y:S01]  /*2ad0*/  MUFU.RSQ R33, R33 ;  /* 0x0000002100217308 */ /* 0x000e220000001400 */
[----:B------:R-:W-:Y:S01]  /*2ae0*/  FADD.FTZ R60, -R32, R60 ;  /* 0x0000003c203c7221 */ /* 0x000fe20000010100 */
[----:B------:R-:W-:Y:S01]  /*2af0*/  FADD.FTZ R88, R88, -R32 ;  /* 0x8000002058587221 */ /* 0x000fe20000010000 */
[C---:B------:R-:W-:Y:S01]  /*2b00*/  FADD.FTZ R61, -R32.reuse, R61 ;  /* 0x0000003d203d7221 */ /* 0x040fe20000010100 */
[----:B------:R-:W-:Y:S01]  /*2b10*/  FADD.FTZ R58, -R32, R58 ;  /* 0x0000003a203a7221 */ /* 0x000fe20000010100 */
[----:B------:R-:W-:Y:S01]  /*2b20*/  FADD.FTZ R90, R90, -R32 ;  /* 0x800000205a5a7221 */ /* 0x000fe20000010000 */
[----:B------:R-:W-:Y:S01]  /*2b30*/  FADD.FTZ R59, -R32, R59 ;  /* 0x0000003b203b7221 */ /* 0x000fe20000010100 */
[----:B0-----:R-:W-:Y:S01]  /*2b40*/  FMUL.FTZ R30, R34, R33 ;  /* 0x00000021221e7220 */ /* 0x001fe20000410000 */
[----:B------:R-:W-:Y:S01]  /*2b50*/  SHF.L.U32 R34, R62, 0x10, RZ ;  /* 0x000000103e227819 */ /* 0x000fe200000006ff */
[C---:B------:R-:W-:Y:S01]  /*2b60*/  FMUL.FTZ R29, R33.reuse, R86 ;  /* 0x00000056211d7220 */ /* 0x040fe20000410000 */
[C---:B------:R-:W-:Y:S01]  /*2b70*/  FMUL.FTZ R31, R33.reuse, R31 ;  /* 0x0000001f211f7220 */ /* 0x040fe20000410000 */
[----:B------:R-:W-:Y:S01]  /*2b80*/  FFMA.FTZ R30, R30, R0, R38 ;  /* 0x000000001e1e7223 */ /* 0x000fe20000010026 */
[----:B------:R-:W-:Y:S01]  /*2b90*/  FMUL.FTZ R60, R33, R60 ;  /* 0x0000003c213c7220 */ /* 0x000fe20000410000 */
[----:B------:R-:W-:Y:S01]  /*2ba0*/  FADD.FTZ R34, -R32, R34 ;  /* 0x0000002220227221 */ /* 0x000fe20000010100 */
[----:B------:R-:W-:Y:S01]  /*2bb0*/  FFMA.FTZ R29, R29, R41, R42 ;  /* 0x000000291d1d7223 */ /* 0x000fe2000001002a */
[----:B------:R-:W-:Y:S01]  /*2bc0*/  FMUL.FTZ R28, R30, -1.4426950216293334961 ;  /* 0xbfb8aa3b1e1c7820 */ /* 0x000fe20000410000 */
[----:B------:R-:W-:Y:S01]  /*2bd0*/  FFMA.FTZ R31, R31, R43, R44 ;  /* 0x0000002b1f1f7223 */ /* 0x000fe2000001002c */
[C---:B------:R-:W-:Y:S01]  /*2be0*/  FMUL.FTZ R34, R33.reuse, R34 ;  /* 0x0000002221227220 */ /* 0x040fe20000410000 */
[----:B------:R-:W-:Y:S01]  /*2bf0*/  FFMA.FTZ R60, R40, R60, R39 ;  /* 0x0000003c283c7223 */ /* 0x000fe20000010027 */
[----:B------:R-:W-:-:S02]  /*2c00*/  FMUL.FTZ R88, R33, R88 ;  /* 0x0000005821587220 */ /* 0x000fc40000410000 */
        /* <DEDUP_REMOVED lines=10> */
[----:B0-----:R-:W-:-:S05]  /*2cb0*/  FMUL.FTZ R28, R34, R28 ;  /* 0x0000001c221c7220 */ /* 0x001fca0000410000 */
[----:B------:R-:W-:Y:S01]  /*2cc0*/  F2FP.BF16.F32.PACK_AB R30, R28, R30 ;  /* 0x0000001e1c1e723e */ /* 0x000fe200000010ff */
        /* <DEDUP_REMOVED lines=15> */
[----:B------:R-:W-:Y:S01]  /*2dc0*/  FADD.FTZ R17, R89, -R32 ;  /* 0x8000002059117221 */ /* 0x000fe20000010000 */
[----:B------:R-:W-:Y:S03]  /*2dd0*/  STL [R1+0xc0], R28 ;  /* 0x0000c01c01007387 */ /* 0x000fe60000100800 */
[----:B------:R-:W-:Y:S01]  /*2de0*/  FMUL.FTZ R17, R33, R17 ;  /* 0x0000001121117220 */ /* 0x000fe20000410000 */
[----:B------:R0:W-:Y:S03]  /*2df0*/  STG.E.U16 desc[UR6][R28.64+0x2], R30 ;  /* 0x0000021e1c007986 */ /* 0x0001e6000c101506 */
[----:B------:R-:W-:Y:S01]  /*2e00*/  FFMA.FTZ R17, R0, R17, R38 ;  /* 0x0000001100117223 */ /* 0x000fe20000010026 */
[----:B------:R1:W-:Y:S04]  /*2e10*/  STG.E.U16 desc[UR6][R28.64], R31 ;  /* 0x0000001f1c007986 */ /* 0x0003e8000c101506 */
[----:B------:R2:W-:Y:S01]  /*2e20*/  STL [R1+0xbc], R29 ;  /* 0x0000bc1d01007387 */ /* 0x0005e20000100800 */
[----:B0-----:R-:W-:Y:S01]  /*2e30*/  FMUL.FTZ R30, R17, -1.4426950216293334961 ;  /* 0xbfb8aa3b111e7820 */ /* 0x001fe20000410000 */
[----:B-1----:R-:W-:-:S05]  /*2e40*/  FADD.FTZ R31, R87, -R32 ;  /* 0x80000020571f7221 */ /* 0x002fca0000010000 */
[----:B------:R-:W0:Y:S01]  /*2e50*/  MUFU.EX2 R30, R30 ;  /* 0x0000001e001e7308 */ /* 0x000e220000000800 */
[----:B------:R-:W-:Y:S01]  /*2e60*/  FMUL.FTZ R31, R33, R31 ;  /* 0x0000001f211f7220 */ /* 0x000fe20000410000 */
[----:B0-----:R-:W-:-:S06]  /*2e70*/  FADD.FTZ R30, R30, 1 ;  /* 0x3f8000001e1e7421 */ /* 0x001fcc0000010000 */
[----:B------:R-:W2:Y:S02]  /*2e80*/  MUFU.RCP R30, R30 ;  /* 0x0000001e001e7308 */ /* 0x000ea40000001000 */
[----:B--2---:R-:W-:Y:S01]  /*2e90*/  FMUL.FTZ R29, R17, R30 ;  /* 0x0000001e111d7220 */ /* 0x004fe20000410000 */
[----:B------:R-:W-:Y:S01]  /*2ea0*/  FMUL.FTZ R17, R60, -1.4426950216293334961 ;  /* 0xbfb8aa3b3c117820 */ /* 0x000fe20000410000 */
[----:B------:R-:W-:-:S04]  /*2eb0*/  FMUL.FTZ R30, R33, R61 ;  /* 0x0000003d211e7220 */ /* 0x000fc80000410000 */
[----:B------:R-:W-:Y:S01]  /*2ec0*/  FFMA.FTZ R30, R43, R30, R44 ;  /* 0x0000001e2b1e7223 */ /* 0x000fe2000001002c */
        /* <DEDUP_REMOVED lines=9> */
[----:B------:R-:W-:-:S04]  /*2f60*/  FMUL.FTZ R17, R30, -1.4426950216293334961 ;  /* 0xbfb8aa3b1e117820 */ /* 0x000fc80000410000 */
[----:B------:R0:W-:Y:S02]  /*2f70*/  STL [R1+0x60], R18 ;  /* 0x0000601201007387 */ /* 0x0001e40000100800 */
[----:B------:R-:W1:Y:S02]  /*2f80*/  MUFU.EX2 R17, R17 ;  /* 0x0000001100117308 */ /* 0x000e640000000800 */
[----:B-1----:R-:W-:-:S06]  /*2f90*/  FADD.FTZ R17, R17, 1 ;  /* 0x3f80000011117421 */ /* 0x002fcc0000010000 */
[----:B------:R-:W0:Y:S02]  /*2fa0*/  MUFU.RCP R17, R17 ;  /* 0x0000001100117308 */ /* 0x000e240000001000 */
[----:B0-----:R-:W-:Y:S01]  /*2fb0*/  FMUL.FTZ R18, R30, R17 ;  /* 0x000000111e127220 */ /* 0x001fe20000410000 */
[----:B------:R-:W-:Y:S01]  /*2fc0*/  LEA R30, P0, R16, UR8, 0x1 ;  /* 0x00000008101e7c11 */ /* 0x000fe2000f8008ff */
[----:B------:R-:W-:-:S03]  /*2fd0*/  FFMA.FTZ R17, R0, R31, R38 ;  /* 0x0000001f00117223 */ /* 0x000fc60000010026 */
[----:B------:R-:W-:Y:S01]  /*2fe0*/  LEA.HI.X R31, R16, UR9, R92, 0x1, P0 ;  /* 0x00000009101f7c11 */ /* 0x000fe200080f0c5c */
[----:B------:R-:W-:Y:S01]  /*2ff0*/  FMUL.FTZ R16, R17, -1.4426950216293334961 ;  /* 0xbfb8aa3b11107820 */ /* 0x000fe20000410000 */
[----:B------:R0:W-:Y:S05]  /*3000*/  STL [R1+0x48], R18 ;  /* 0x0000481201007387 */ /* 0x0001ea0000100800 */
[----:B------:R-:W1:Y:S02]  /*3010*/  MUFU.EX2 R16, R16 ;  /* 0x0000001000107308 */ /* 0x000e640000000800 */
[----:B-1----:R-:W-:-:S06]  /*3020*/  FADD.FTZ R16, R16, 1 ;  /* 0x3f80000010107421 */ /* 0x002fcc0000010000 */
[----:B------:R1:W0:Y:S02]  /*3030*/  MUFU.RCP R34, R16 ;  /* 0x0000001000227308 */ /* 0x0002240000001000 */
[----:B-1----:R-:W-:-:S04]  /*3040*/  FMUL.FTZ R16, R33, R58 ;  /* 0x0000003a21107220 */ /* 0x002fc80000410000 */
[----:B------:R-:W-:Y:S01]  /*3050*/  FFMA.FTZ R16, R40, R16, R39 ;  /* 0x0000001028107223 */ /* 0x000fe20000010027 */
[----:B0-----:R-:W-:-:S03]  /*3060*/  FMUL.FTZ R18, R17, R34 ;  /* 0x0000002211127220 */ /* 0x001fc60000410000 */
[----:B------:R-:W-:Y:S02]  /*3070*/  FMUL.FTZ R17, R16, -1.4426950216293334961 ;  /* 0xbfb8aa3b10117820 */ /* 0x000fe40000410000 */
[----:B------:R0:W-:Y:S04]  /*3080*/  STL [R1+0x40], R18 ;  /* 0x0000401201007387 */ /* 0x0001e80000100800 */
        /* <DEDUP_REMOVED lines=14> */
[----:B------:R-:W-:Y:S01]  /*3170*/  FMUL.FTZ R17, R16, -1.4426950216293334961 ;  /* 0xbfb8aa3b10117820 */ /* 0x000fe20000410000 */
[----:B------:R-:W-:Y:S01]  /*3180*/  FADD.FTZ R34, R85, -R32 ;  /* 0x8000002055227221 */ /* 0x000fe20000010000 */
[----:B------:R-:W-:Y:S03]  /*3190*/  STL [R1+0x30], R18 ;  /* 0x0000301201007387 */ /* 0x000fe60000100800 */
[----:B------:R-:W-:Y:S01]  /*31a0*/  FMUL.FTZ R34, R33, R34 ;  /* 0x0000002221227220 */ /* 0x000fe20000410000 */
[----:B------:R-:W0:Y:S01]  /*31b0*/  MUFU.EX2 R17, R17 ;  /* 0x0000001100117308 */ /* 0x000e220000000800 */
[----:B------:R-:W2:Y:S01]  /*31c0*/  LDL.LU R36, [R1] ;  /* 0x0000000001247983 */ /* 0x000ea20000300800 */
[----:B0-----:R-:W-:-:S06]  /*31d0*/  FADD.FTZ R17, R17, 1 ;  /* 0x3f80000011117421 */ /* 0x001fcc0000010000 */
[----:B------:R-:W0:Y:S01]  /*31e0*/  MUFU.RCP R17, R17 ;  /* 0x0000001100117308 */ /* 0x000e220000001000 */
[----:B------:R-:W-:Y:S01]  /*31f0*/  FFMA.FTZ R34, R0, R34, R38 ;  /* 0x0000002200227223 */ /* 0x000fe20000010026 */
[----:B0-----:R-:W-:-:S05]  /*3200*/  FMUL.FTZ R16, R16, R17 ;  /* 0x0000001110107220 */ /* 0x001fca0000410000 */
[----:B------:R0:W-:Y:S01]  /*3210*/  STL [R1+0x1c], R16 ;  /* 0x00001c1001007387 */ /* 0x0001e20000100800 */
[----:B------:R-:W-:Y:S01]  /*3220*/  SHF.L.U32 R56, R56, 0x10, RZ ;  /* 0x0000001038387819 */ /* 0x000fe200000006ff */
[----:B------:R-:W-:Y:S02]  /*3230*/  FADD.FTZ R84, R84, -R32 ;  /* 0x8000002054547221 */ /* 0x000fe40000010000 */
[----:B------:R-:W3:Y:S01]  /*3240*/  LDL.LU R37, [R1+0x4] ;  /* 0x0000040001257983 */ /* 0x000ee20000300800 */
[----:B0-----:R-:W-:Y:S01]  /*3250*/  LEA R16, P0, R15, UR8, 0x1 ;  /* 0x000000080f107c11 */ /* 0x001fe2000f8008ff */
[----:B------:R-:W-:Y:S01]  /*3260*/  FADD.FTZ R56, -R32, R56 ;  /* 0x0000003820387221 */ /* 0x000fe20000010100 */
[----:B------:R-:W-:Y:S01]  /*3270*/  FMUL.FTZ R46, R33, R84 ;  /* 0x00000054212e7220 */ /* 0x000fe20000410000 */
[----:B------:R-:W-:Y:S02]  /*3280*/  SHF.L.U32 R57, R57, 0x10, RZ ;  /* 0x0000001039397819 */ /* 0x000fe400000006ff */
[----:B------:R-:W-:Y:S01]  /*3290*/  SHF.L.U32 R54, R54, 0x10, RZ ;  /* 0x0000001036367819 */ /* 0x000fe200000006ff */
[----:B------:R-:W-:Y:S01]  /*32a0*/  FADD.FTZ R82, R82, -R32 ;  /* 0x8000002052527221 */ /* 0x000fe20000010000 */
[----:B------:R-:W-:Y:S01]  /*32b0*/  LEA.HI.X R17, R15, UR9, R93, 0x1, P0 ;  /* 0x000000090f117c11 */ /* 0x000fe200080f0c5d */
[----:B------:R-:W-:Y:S01]  /*32c0*/  FMUL.FTZ R15, R34, -1.4426950216293334961 ;  /* 0xbfb8aa3b220f7820 */ /* 0x000fe20000410000 */
[----:B------:R-:W4:Y:S01]  /*32d0*/  LDL.LU R60, [R1+0x10] ;  /* 0x00001000013c7983 */ /* 0x000f220000300800 */
[----:B------:R-:W-:Y:S01]  /*32e0*/  FFMA.FTZ R46, R41, R46, R42 ;  /* 0x0000002e292e7223 */ /* 0x000fe2000001002a */
[C---:B------:R-:W-:Y:S01]  /*32f0*/  FADD.FTZ R57, -R32.reuse, R57 ;  /* 0x0000003920397221 */ /* 0x040fe20000010100 */
[----:B------:R-:W-:Y:S01]  /*3300*/  FADD.FTZ R54, -R32, R54 ;  /* 0x0000003620367221 */ /* 0x000fe20000010100 */
[----:B------:R-:W-:Y:S01]  /*3310*/  SHF.L.U32 R55, R55, 0x10, RZ ;  /* 0x0000001037377819 */ /* 0x000fe200000006ff */
[----:B------:R-:W0:Y:S01]  /*3320*/  MUFU.EX2 R15, R15 ;  /* 0x0000000f000f7308 */ /* 0x000e220000000800 */
[----:B------:R-:W-:Y:S01]  /*3330*/  SHF.L.U32 R52, R52, 0x10, RZ ;  /* 0x0000001034347819 */ /* 0x000fe200000006ff */
[----:B------:R-:W-:Y:S01]  /*3340*/  FADD.FTZ R80, R80, -R32 ;  /* 0x8000002050507221 */ /* 0x000fe20000010000 */
[----:B------:R-:W5:Y:S01]  /*3350*/  LDL.LU R63, [R1+0x20] ;  /* 0x00002000013f7983 */ /* 0x000f620000300800 */
[----:B0-----:R-:W-:-:S04]  /*3360*/  FADD.FTZ R15, R15, 1 ;  /* 0x3f8000000f0f7421 */ /* 0x001fc80000010000 */
[----:B------:R0:W1:Y:S02]  /*3370*/  MUFU.RCP R35, R15 ;  /* 0x0000000f00237308 */ /* 0x0000640000001000 */
[----:B0-----:R-:W-:-:S04]  /*3380*/  FMUL.FTZ R15, R33, R56 ;  /* 0x00000038210f7220 */ /* 0x001fc80000410000 */
[----:B------:R-:W-:Y:S01]  /*3390*/  FFMA.FTZ R15, R40, R15, R39 ;  /* 0x0000000f280f7223 */ /* 0x000fe20000010027 */
[----:B-1----:R-:W-:-:S03]  /*33a0*/  FMUL.FTZ R18, R34, R35 ;  /* 0x0000002322127220 */ /* 0x002fc60000410000 */
        /* <DEDUP_REMOVED lines=16> */
[----:B------:R-:W0:Y:S01]  /*34b0*/  MUFU.RCP R15, R15 ;  /* 0x0000000f000f7308 */ /* 0x000e220000001000 */
[----:B------:R-:W-:Y:S01]  /*34c0*/  FMUL.FTZ R34, R33, R34 ;  /* 0x0000002221227220 */ /* 0x000fe20000410000 */
[----:B0-----:R-:W-:-:S03]  /*34d0*/  FMUL.FTZ R47, R47, R15 ;  /* 0x0000000f2f2f7220 */ /* 0x001fc60000410000 */
[----:B------:R-:W-:Y:S01]  /*34e0*/  FFMA.FTZ R15, R0, R34, R38 ;  /* 0x00000022000f7223 */ /* 0x000fe20000010026 */
[----:B------:R-:W-:Y:S01]  /*34f0*/  LEA R34, P0, R14, UR8, 0x1 ;  /* 0x000000080e227c11 */ /* 0x000fe2000f8008ff */
[----:B------:R-:W-:-:S04]  /*3500*/  FMUL.FTZ R54, R33, R54 ;  /* 0x0000003621367220 */ /* 0x000fc80000410000 */
[----:B------:R-:W-:Y:S01]  /*3510*/  FFMA.FTZ R56, R40, R54, R39 ;  /* 0x0000003628387223 */ /* 0x000fe20000010027 */
[----:B--2---:R-:W-:Y:S01]  /*3520*/  LEA.HI.X R35, R14, UR9, R36, 0x1, P0 ;  /* 0x000000090e237c11 */ /* 0x004fe200080f0c24 */
        /* <DEDUP_REMOVED lines=13> */
[----:B------:R-:W0:Y:S01]  /*3600*/  MUFU.EX2 R15, R15 ;  /* 0x0000000f000f7308 */ /* 0x000e220000000800 */
[----:B------:R-:W-:Y:S01]  /*3610*/  FADD.FTZ R55, -R32, R55 ;  /* 0x0000003720377221 */ /* 0x000fe20000010100 */
        /* <DEDUP_REMOVED lines=8> */
[----:B------:R-:W0:Y:S01]  /*36a0*/  MUFU.RCP R14, R14 ;  /* 0x0000000e000e7308 */ /* 0x000e220000001000 */
[----:B------:R-:W-:-:S04]  /*36b0*/  FADD.FTZ R36, R81, -R32 ;  /* 0x8000002051247221 */ /* 0x000fc80000010000 */
[----:B------:R-:W-:-:S04]  /*36c0*/  FMUL.FTZ R36, R33, R36 ;  /* 0x0000002421247220 */ /* 0x000fc80000410000 */
[----:B------:R-:W-:Y:S01]  /*36d0*/  FFMA.FTZ R36, R0, R36, R38 ;  /* 0x0000002400247223 */ /* 0x000fe20000010026 */
[----:B0-----:R-:W-:Y:S01]  /*36e0*/  FMUL.FTZ R57, R57, R14 ;  /* 0x0000000e39397220 */ /* 0x001fe20000410000 */
[----:B------:R-:W-:-:S04]  /*36f0*/  LEA R14, P0, R13, UR8, 0x1 ;  /* 0x000000080d0e7c11 */ /* 0x000fc8000f8008ff */
[----:B---3--:R-:W-:Y:S01]  /*3700*/  LEA.HI.X R15, R13, UR9, R37, 0x1, P0 ;  /* 0x000000090d0f7c11 */ /* 0x008fe200080f0c25 */
        /* <DEDUP_REMOVED lines=18> */
[----:B0-----:R-:W-:-:S06]  /*3830*/  FADD.FTZ R36, R36, 1 ;  /* 0x3f80000024247421 */ /* 0x001fcc0000010000 */
[----:B------:R-:W0:Y:S01]  /*3840*/  MUFU.RCP R36, R36 ;  /* 0x0000002400247308 */ /* 0x000e220000001000 */
[----:B------:R-:W-:-:S04]  /*3850*/  FADD.FTZ R53, -R32, R53 ;  /* 0x0000003520357221 */ /* 0x000fc80000010100 */
[----:B------:R-:W-:-:S04]  /*3860*/  FMUL.FTZ R53, R33, R53 ;  /* 0x0000003521357220 */ /* 0x000fc80000410000 */
        /* <DEDUP_REMOVED lines=10> */
[----:B------:R-:W-:-:S04]  /*3910*/  LEA R36, P0, R12, UR8, 0x1 ;  /* 0x000000080c247c11 */ /* 0x000fc8000f8008ff */
[----:B----4-:R-:W-:Y:S01]  /*3920*/  LEA.HI.X R37, R12, UR9, R60, 0x1, P0 ;  /* 0x000000090c257c11 */ /* 0x010fe200080f0c3c */
        /* <DEDUP_REMOVED lines=11> */
[--C-:B------:R-:W-:Y:S01]  /*39e0*/  FADD.FTZ R78, R78, -R32.reuse ;  /* 0x800000204e4e7221 */ /* 0x100fe20000010000 */
[----:B------:R-:W-:Y:S02]  /*39f0*/  FADD.FTZ R62, R77, -R32 ;  /* 0x800000204d3e7221 */ /* 0x000fe40000010000 */
[----:B------:R-:W2:Y:S01]  /*3a00*/  LDL.LU R77, [R1+0x2c] ;  /* 0x00002c00014d7983 */ /* 0x000ea20000300800 */
[----:B0-----:R-:W-:-:S04]  /*3a10*/  FADD.FTZ R12, R12, 1 ;  /* 0x3f8000000c0c7421 */ /* 0x001fc80000010000 */
[----:B------:R0:W1:Y:S02]  /*3a20*/  MUFU.RCP R13, R12 ;  /* 0x0000000c000d7308 */ /* 0x0000640000001000 */
[----:B0-----:R-:W-:Y:S01]  /*3a30*/  FMUL.FTZ R12, R33, R78 ;  /* 0x0000004e210c7220 */ /* 0x001fe20000410000 */
[----:B------:R-:W-:Y:S01]  /*3a40*/  SHF.L.U32 R51, R51, 0x10, RZ ;  /* 0x0000001033337819 */ /* 0x000fe200000006ff */
[----:B------:R-:W-:Y:S01]  /*3a50*/  FMUL.FTZ R62, R33, R62 ;  /* 0x0000003e213e7220 */ /* 0x000fe20000410000 */
[----:B------:R-:W-:Y:S01]  /*3a60*/  SHF.L.U32 R48, R48, 0x10, RZ ;  /* 0x0000001030307819 */ /* 0x000fe200000006ff */
[----:B------:R-:W-:Y:S01]  /*3a70*/  FFMA.FTZ R12, R41, R12, R42 ;  /* 0x0000000c290c7223 */ /* 0x000fe2000001002a */
[----:B------:R-:W-:Y:S01]  /*3a80*/  FADD.FTZ R76, R76, -R32 ;  /* 0x800000204c4c7221 */ /* 0x000fe20000010000 */
[----:B-1----:R-:W-:Y:S02]  /*3a90*/  FMUL.FTZ R60, R60, R13 ;  /* 0x0000000d3c3c7220 */ /* 0x002fe40000410000 */
[----:B------:R-:W-:Y:S01]  /*3aa0*/  FMUL.FTZ R13, R12, -1.4426950216293334961 ;  /* 0xbfb8aa3b0c0d7820 */ /* 0x000fe20000410000 */
[----:B------:R-:W-:Y:S01]  /*3ab0*/  SHF.L.U32 R49, R49, 0x10, RZ ;  /* 0x0000001031317819 */ /* 0x000fe200000006ff */
[----:B------:R-:W3:Y:S04]  /*3ac0*/  LDL.LU R78, [R1+0x38] ;  /* 0x00003800014e7983 */ /* 0x000ee80000300800 */
        /* <DEDUP_REMOVED lines=11> */
[----:B------:R-:W-:Y:S01]  /*3b80*/  FFMA.FTZ R62, R0, R62, R38 ;  /* 0x0000003e003e7223 */ /* 0x000fe20000010026 */
[----:B0-----:R-:W-:Y:S01]  /*3b90*/  FMUL.FTZ R61, R61, R12 ;  /* 0x0000000c3d3d7220 */ /* 0x001fe20000410000 */
[----:B------:R-:W-:-:S04]  /*3ba0*/  LEA R12, P0, R11, UR8, 0x1 ;  /* 0x000000080b0c7c11 */ /* 0x000fc8000f8008ff */
[----:B-----5:R-:W-:Y:S01]  /*3bb0*/  LEA.HI.X R13, R11, UR9, R63, 0x1, P0 ;  /* 0x000000090b0d7c11 */ /* 0x020fe200080f0c3f */
        /* <DEDUP_REMOVED lines=32> */
[----:B--2---:R-:W-:Y:S02]  /*3dc0*/  LEA.HI.X R49, R10, UR9, R77, 0x1, P0 ;  /* 0x000000090a317c11 */ /* 0x004fe400080f0c4d */
[----:B------:R-:W2:Y:S01]  /*3dd0*/  LDL.LU R77, [R1+0x8] ;  /* 0x00000800014d7983 */ /* 0x000ea20000300800 */
[----:B------:R-:W-:-:S03]  /*3de0*/  FMUL.FTZ R10, R11, -1.4426950216293334961 ;  /* 0xbfb8aa3b0b0a7820 */ /* 0x000fc60000410000 */
[----:B------:R-:W4:Y:S03]  /*3df0*/  LDL.LU R79, [R1+0xc] ;  /* 0x00000c00014f7983 */ /* 0x000f260000300800 */
[----:B------:R-:W0:Y:S01]  /*3e00*/  MUFU.EX2 R10, R10 ;  /* 0x0000000a000a7308 */ /* 0x000e220000000800 */
[----:B------:R-:W-:Y:S01]  /*3e10*/  SHF.L.U32 R66, R66, 0x10, RZ ;  /* 0x0000001042427819 */ /* 0x000fe200000006ff */
[----:B------:R-:W5:Y:S04]  /*3e20*/  LDL.LU R82, [R1+0x3c] ;  /* 0x00003c0001527983 */ /* 0x000f680000300800 */
[----:B------:R-:W-:Y:S01]  /*3e30*/  FADD.FTZ R66, -R32, R66 ;  /* 0x0000004220427221 */ /* 0x000fe20000010100 */
[----:B------:R-:W5:Y:S01]  /*3e40*/  LDL.LU R81, [R1+0x14] ;  /* 0x0000140001517983 */ /* 0x000f620000300800 */
[----:B------:R-:W-:Y:S01]  /*3e50*/  FADD.FTZ R74, R74, -R32 ;  /* 0x800000204a4a7221 */ /* 0x000fe20000010000 */
[----:B------:R-:W-:-:S02]  /*3e60*/  SHF.L.U32 R67, R67, 0x10, RZ ;  /* 0x0000001043437819 */ /* 0x000fc400000006ff */
[----:B------:R-:W5:Y:S01]  /*3e70*/  LDL.LU R83, [R1+0x18] ;  /* 0x0000180001537983 */ /* 0x000f620000300800 */
[----:B0-----:R-:W-:Y:S02]  /*3e80*/  FADD.FTZ R10, R10, 1 ;  /* 0x3f8000000a0a7421 */ /* 0x001fe40000010000 */
[----:B------:R-:W-:Y:S01]  /*3e90*/  FADD.FTZ R67, -R32, R67 ;  /* 0x0000004320437221 */ /* 0x000fe20000010100 */
[----:B------:R-:W-:Y:S01]  /*3ea0*/  FADD.FTZ R76, R20, -R32 ;  /* 0x80000020144c7221 */ /* 0x000fe20000010000 */
[----:B------:R-:W5:Y:S01]  /*3eb0*/  LDL.LU R85, [R1+0x44] ;  /* 0x0000440001557983 */ /* 0x000f620000300800 */
        /* <DEDUP_REMOVED lines=19> */
[----:B------:R-:W0:Y:S02]  /*3ff0*/  MUFU.EX2 R10, R10 ;  /* 0x0000000a000a7308 */ /* 0x000e240000000800 */
[----:B0-----:R-:W-:-:S06]  /*4000*/  FADD.FTZ R10, R10, 1 ;  /* 0x3f8000000a0a7421 */ /* 0x001fcc0000010000 */
[----:B------:R-:W0:Y:S01]  /*4010*/  MUFU.RCP R10, R10 ;  /* 0x0000000a000a7308 */ /* 0x000e220000001000 */
[----:B------:R-:W-:-:S04]  /*4020*/  FMUL.FTZ R76, R33, R76 ;  /* 0x0000004c214c7220 */ /* 0x000fc80000410000 */
[----:B------:R-:W-:Y:S01]  /*4030*/  FFMA.FTZ R76, R0, R76, R38 ;  /* 0x0000004c004c7223 */ /* 0x000fe20000010026 */
[----:B0-----:R-:W-:Y:S01]  /*4040*/  FMUL.FTZ R75, R75, R10 ;  /* 0x0000000a4b4b7220 */ /* 0x001fe20000410000 */
[----:B------:R-:W-:-:S04]  /*4050*/  LEA R10, P0, R9, UR8, 0x1 ;  /* 0x00000008090a7c11 */ /* 0x000fc8000f8008ff */
[----:B---3--:R-:W-:Y:S01]  /*4060*/  LEA.HI.X R11, R9, UR9, R78, 0x1, P0 ;  /* 0x00000009090b7c11 */ /* 0x008fe200080f0c4e */
[----:B------:R-:W-:-:S06]  /*4070*/  FMUL.FTZ R9, R76, -1.4426950216293334961 ;  /* 0xbfb8aa3b4c097820 */ /* 0x000fcc0000410000 */
[----:B------:R-:W0:Y:S02]  /*4080*/  MUFU.EX2 R9, R9 ;  /* 0x0000000900097308 */ /* 0x000e240000000800 */
[----:B0-----:R-:W-:-:S06]  /*4090*/  FADD.FTZ R9, R9, 1 ;  /* 0x3f80000009097421 */ /* 0x001fcc0000010000 */
[----:B------:R-:W0:Y:S02]  /*40a0*/  MUFU.RCP R9, R9 ;  /* 0x0000000900097308 */ /* 0x000e240000001000 */
[----:B0-----:R-:W-:Y:S01]  /*40b0*/  FMUL.FTZ R76, R76, R9 ;  /* 0x000000094c4c7220 */ /* 0x001fe20000410000 */
[----:B------:R-:W-:-:S04]  /*40c0*/  FADD.FTZ R21, R21, -R32 ;  /* 0x8000002015157221 */ /* 0x000fc80000010000 */
[----:B------:R-:W-:Y:S01]  /*40d0*/  FMUL.FTZ R21, R33, R21 ;  /* 0x0000001521157220 */ /* 0x000fe20000410000 */
[----:B--2---:R-:W-:-:S05]  /*40e0*/  SHF.L.U32 R20, R77, 0x10, RZ ;  /* 0x000000104d147819 */ /* 0x004fca00000006ff */
[----:B------:R-:W-:-:S04]  /*40f0*/  FADD.FTZ R20, -R32, R20 ;  /* 0x0000001420147221 */ /* 0x000fc80000010100 */
[----:B------:R-:W-:-:S04]  /*4100*/  FMUL.FTZ R20, R33, R20 ;  /* 0x0000001421147220 */ /* 0x000fc80000410000 */
[----:B------:R-:W-:-:S04]  /*4110*/  FFMA.FTZ R78, R40, R20, R39 ;  /* 0x00000014284e7223 */ /* 0x000fc80000010027 */
[----:B------:R-:W-:-:S06]  /*4120*/  FMUL.FTZ R9, R78, -1.4426950216293334961 ;  /* 0xbfb8aa3b4e097820 */ /* 0x000fcc0000410000 */
[----:B------:R-:W0:Y:S02]  /*4130*/  MUFU.EX2 R9, R9 ;  /* 0x0000000900097308 */ /* 0x000e240000000800 */
[----:B0-----:R-:W-:-:S06]  /*4140*/  FADD.FTZ R9, R9, 1 ;  /* 0x3f80000009097421 */ /* 0x001fcc0000010000 */
[----:B------:R-:W0:Y:S01]  /*4150*/  MUFU.RCP R9, R9 ;  /* 0x0000000900097308 */ /* 0x000e220000001000 */
[----:B------:R-:W-:Y:S01]  /*4160*/  FFMA.FTZ R77, R41, R21, R42 ;  /* 0x00000015294d7223 */ /* 0x000fe2000001002a */
[----:B------:R-:W-:Y:S02]  /*4170*/  FADD.FTZ R80, R22, -R32 ;  /* 0x8000002016507221 */ /* 0x000fe40000010000 */
[----:B------:R-:W2:Y:S01]  /*4180*/  LDL.LU R22, [R1+0x24] ;  /* 0x0000240001167983 */ /* 0x000ea20000300800 */
[----:B0-----:R-:W-:Y:S01]  /*4190*/  FMUL.FTZ R78, R78, R9 ;  /* 0x000000094e4e7220 */ /* 0x001fe20000410000 */
[----:B------:R-:W-:-:S06]  /*41a0*/  FMUL.FTZ R9, R77, -1.4426950216293334961 ;  /* 0xbfb8aa3b4d097820 */ /* 0x000fcc0000410000 */
[----:B------:R-:W0:Y:S01]  /*41b0*/  MUFU.EX2 R9, R9 ;  /* 0x0000000900097308 */ /* 0x000e220000000800 */
[----:B----4-:R-:W-:Y:S01]  /*41c0*/  SHF.L.U32 R20, R79, 0x10, RZ ;  /* 0x000000104f147819 */ /* 0x010fe200000006ff */
[----:B0-----:R-:W-:-:S06]  /*41d0*/  FADD.FTZ R9, R9, 1 ;  /* 0x3f80000009097421 */ /* 0x001fcc0000010000 */
[----:B------:R-:W0:Y:S01]  /*41e0*/  MUFU.RCP R9, R9 ;  /* 0x0000000900097308 */ /* 0x000e220000001000 */
[----:B------:R-:W-:-:S04]  /*41f0*/  FADD.FTZ R20, -R32, R20 ;  /* 0x0000001420147221 */ /* 0x000fc80000010100 */
[----:B------:R-:W-:-:S04]  /*4200*/  FMUL.FTZ R20, R33, R20 ;  /* 0x0000001421147220 */ /* 0x000fc80000410000 */
[----:B------:R-:W-:Y:S01]  /*4210*/  FFMA.FTZ R79, R43, R20, R44 ;  /* 0x000000142b4f7223 */ /* 0x000fe2000001002c */
[----:B0-----:R-:W-:-:S03]  /*4220*/  FMUL.FTZ R77, R77, R9 ;  /* 0x000000094d4d7220 */ /* 0x001fc60000410000 */
[----:B------:R-:W-:Y:S01]  /*4230*/  FMUL.FTZ R9, R79, -1.4426950216293334961 ;  /* 0xbfb8aa3b4f097820 */ /* 0x000fe20000410000 */
[----:B------:R-:W-:-:S05]  /*4240*/  FMUL.FTZ R80, R33, R80 ;  /* 0x0000005021507220 */ /* 0x000fca0000410000 */
[----:B------:R-:W0:Y:S01]  /*4250*/  MUFU.EX2 R9, R9 ;  /* 0x0000000900097308 */ /* 0x000e220000000800 */
[----:B------:R-:W-:Y:S01]  /*4260*/  LEA R20, P0, R8, UR8, 0x1 ;  /* 0x0000000808147c11 */ /* 0x000fe2000f8008ff */
[----:B------:R-:W-:-:S03]  /*4270*/  FFMA.FTZ R80, R0, R80, R38 ;  /* 0x0000005000507223 */ /* 0x000fc60000010026 */
[----:B-----5:R-:W-:Y:S01]  /*4280*/  LEA.HI.X R21, R8, UR9, R82, 0x1, P0 ;  /* 0x0000000908157c11 */ /* 0x020fe200080f0c52 */
[----:B------:R-:W-:-:S06]  /*4290*/  FMUL.FTZ R8, R80, -1.4426950216293334961 ;  /* 0xbfb8aa3b50087820 */ /* 0x000fcc0000410000 */
[----:B------:R-:W1:Y:S01]  /*42a0*/  MUFU.EX2 R8, R8 ;  /* 0x0000000800087308 */ /* 0x000e620000000800 */
[----:B0-----:R-:W-:-:S07]  /*42b0*/  FADD.FTZ R9, R9, 1 ;  /* 0x3f80000009097421 */ /* 0x001fce0000010000 */
[----:B------:R-:W0:Y:S01]  /*42c0*/  MUFU.RCP R9, R9 ;  /* 0x0000000900097308 */ /* 0x000e220000001000 */
[----:B------:R-:W-:Y:S01]  /*42d0*/  FADD.FTZ R23, R23, -R32 ;  /* 0x8000002017177221 */ /* 0x000fe20000010000 */
[----:B-1----:R-:W-:-:S03]  /*42e0*/  FADD.FTZ R8, R8, 1 ;  /* 0x3f80000008087421 */ /* 0x002fc60000010000 */
[----:B------:R-:W-:-:S03]  /*42f0*/  FMUL.FTZ R23, R33, R23 ;  /* 0x0000001721177220 */ /* 0x000fc60000410000 */
[----:B------:R-:W1:Y:S01]  /*4300*/  MUFU.RCP R8, R8 ;  /* 0x0000000800087308 */ /* 0x000e620000001000 */
[----:B0-----:R-:W-:Y:S01]  /*4310*/  FMUL.FTZ R79, R79, R9 ;  /* 0x000000094f4f7220 */ /* 0x001fe20000410000 */
[----:B------:R-:W-:Y:S01]  /*4320*/  SHF.L.U32 R9, R81, 0x10, RZ ;  /* 0x0000001051097819 */ /* 0x000fe200000006ff */
[----:B------:R-:W-:Y:S02]  /*4330*/  FFMA.FTZ R81, R41, R23, R42 ;  /* 0x0000001729517223 */ /* 0x000fe4000001002a */
[----:B------:R-:W3:Y:S02]  /*4340*/  LDL.LU R23, [R1+0x28] ;  /* 0x0000280001177983 */ /* 0x000ee40000300800 */
[----:B------:R-:W-:Y:S02]  /*4350*/  FADD.FTZ R9, -R32, R9 ;  /* 0x0000000920097221 */ /* 0x000fe40000010100 */
[----:B------:R-:W4:Y:S02]  /*4360*/  LDL.LU R89, [R1+0x4c] ;  /* 0x00004c0001597983 */ /* 0x000f240000300800 */
[----:B------:R-:W-:-:S04]  /*4370*/  FMUL.FTZ R9, R33, R9 ;  /* 0x0000000921097220 */ /* 0x000fc80000410000 */
[----:B------:R-:W-:Y:S01]  /*4380*/  FFMA.FTZ R82, R40, R9, R39 ;  /* 0x0000000928527223 */ /* 0x000fe20000010027 */
[----:B-1----:R-:W-:-:S03]  /*4390*/  FMUL.FTZ R80, R80, R8 ;  /* 0x0000000850507220 */ /* 0x002fc60000410000 */
[----:B------:R-:W-:-:S06]  /*43a0*/  FMUL.FTZ R8, R82, -1.4426950216293334961 ;  /* 0xbfb8aa3b52087820 */ /* 0x000fcc0000410000 */
[----:B------:R-:W0:Y:S02]  /*43b0*/  MUFU.EX2 R8, R8 ;  /* 0x0000000800087308 */ /* 0x000e240000000800 */
[----:B0-----:R-:W-:-:S06]  /*43c0*/  FADD.FTZ R8, R8, 1 ;  /* 0x3f80000008087421 */ /* 0x001fcc0000010000 */
[----:B------:R-:W0:Y:S01]  /*43d0*/  MUFU.RCP R8, R8 ;  /* 0x0000000800087308 */ /* 0x000e220000001000 */
[----:B------:R-:W-:Y:S02]  /*43e0*/  FADD.FTZ R84, R24, -R32 ;  /* 0x8000002018547221 */ /* 0x000fe40000010000 */
[----:B------:R-:W5:Y:S01]  /*43f0*/  LDL.LU R24, [R1+0x58] ;  /* 0x0000580001187983 */ /* 0x000f620000300800 */
[----:B0-----:R-:W-:Y:S01]  /*4400*/  FMUL.FTZ R82, R82, R8 ;  /* 0x0000000852527220 */ /* 0x001fe20000410000 */
        /* <DEDUP_REMOVED lines=14> */
[----:B------:R-:W-:Y:S01]  /*44f0*/  FMUL.FTZ R25, R33, R25 ;  /* 0x0000001921197220 */ /* 0x000fe20000410000 */
[----:B0-----:R-:W-:Y:S01]  /*4500*/  FMUL.FTZ R83, R83, R8 ;  /* 0x0000000853537220 */ /* 0x001fe20000410000 */
[----:B------:R-:W-:-:S04]  /*4510*/  LEA R8, P0, R7, UR8, 0x1 ;  /* 0x0000000807087c11 */ /* 0x000fc8000f8008ff */
[----:B------:R-:W-:Y:S01]  /*4520*/  LEA.HI.X R9, R7, UR9, R85, 0x1, P0 ;  /* 0x0000000907097c11 */ /* 0x000fe200080f0c55 */
[----:B------:R-:W-:Y:S02]  /*4530*/  FFMA.FTZ R85, R41, R25, R42 ;  /* 0x0000001929557223 */ /* 0x000fe4000001002a */
[----:B------:R-:W5:Y:S01]  /*4540*/  LDL.LU R25, [R1+0x68] ;  /* 0x0000680001197983 */ /* 0x000f620000300800 */
[----:B------:R-:W-:-:S04]  /*4550*/  FMUL.FTZ R84, R33, R84 ;  /* 0x0000005421547220 */ /* 0x000fc80000410000 */
[----:B------:R-:W-:-:S04]  /*4560*/  FFMA.FTZ R84, R0, R84, R38 ;  /* 0x0000005400547223 */ /* 0x000fc80000010026 */
[----:B------:R-:W-:-:S06]  /*4570*/  FMUL.FTZ R7, R84, -1.4426950216293334961 ;  /* 0xbfb8aa3b54077820 */ /* 0x000fcc0000410000 */
[----:B------:R-:W0:Y:S02]  /*4580*/  MUFU.EX2 R7, R7 ;  /* 0x0000000700077308 */ /* 0x000e240000000800 */
[----:B0-----:R-:W-:Y:S01]  /*4590*/  FADD.FTZ R7, R7, 1 ;  /* 0x3f80000007077421 */ /* 0x001fe20000010000 */
[----:B--2---:R-:W-:-:S05]  /*45a0*/  SHF.L.U32 R22, R22, 0x10, RZ ;  /* 0x0000001016167819 */ /* 0x004fca00000006ff */
[----:B------:R-:W0:Y:S01]  /*45b0*/  MUFU.RCP R7, R7 ;  /* 0x0000000700077308 */ /* 0x000e220000001000 */
[----:B------:R-:W-:-:S04]  /*45c0*/  FADD.FTZ R22, -R32, R22 ;  /* 0x0000001620167221 */ /* 0x000fc80000010100 */
[----:B------:R-:W-:-:S04]  /*45d0*/  FMUL.FTZ R22, R33, R22 ;  /* 0x0000001621167220 */ /* 0x000fc80000410000 */
[----:B------:R-:W-:Y:S01]  /*45e0*/  FFMA.FTZ R86, R40, R22, R39 ;  /* 0x0000001628567223 */ /* 0x000fe20000010027 */
[----:B0-----:R-:W-:-:S03]  /*45f0*/  FMUL.FTZ R84, R84, R7 ;  /* 0x0000000754547220 */ /* 0x001fc60000410000 */
[----:B------:R-:W-:-:S06]  /*4600*/  FMUL.FTZ R7, R86, -1.4426950216293334961 ;  /* 0xbfb8aa3b56077820 */ /* 0x000fcc0000410000 */
[----:B------:R-:W0:Y:S01]  /*4610*/  MUFU.EX2 R7, R7 ;  /* 0x0000000700077308 */ /* 0x000e220000000800 */
[----:B------:R-:W-:Y:S02]  /*4620*/  FADD.FTZ R88, R26, -R32 ;  /* 0x800000201a587221 */ /* 0x000fe40000010000 */
[----:B------:R-:W2:Y:S01]  /*4630*/  LDL.LU R26, [R1+0x50] ;  /* 0x00005000011a7983 */ /* 0x000ea20000300800 */
[----:B0-----:R-:W-:-:S06]  /*4640*/  FADD.FTZ R7, R7, 1 ;  /* 0x3f80000007077421 */ /* 0x001fcc0000010000 */
[----:B------:R-:W0:Y:S02]  /*4650*/  MUFU.RCP R7, R7 ;  /* 0x0000000700077308 */ /* 0x000e240000001000 */
[----:B0-----:R-:W-:Y:S01]  /*4660*/  FMUL.FTZ R86, R86, R7 ;  /* 0x0000000756567220 */ /* 0x001fe20000410000 */
[----:B------:R-:W-:-:S06]  /*4670*/  FMUL.FTZ R7, R85, -1.4426950216293334961 ;  /* 0xbfb8aa3b55077820 */ /* 0x000fcc0000410000 */
[----:B------:R-:W0:Y:S02]  /*4680*/  MUFU.EX2 R7, R7 ;  /* 0x0000000700077308 */ /* 0x000e240000000800 */
[----:B0-----:R-:W-:-:S06]  /*4690*/  FADD.FTZ R7, R7, 1 ;  /* 0x3f80000007077421 */ /* 0x001fcc0000010000 */
[----:B------:R-:W0:Y:S01]  /*46a0*/  MUFU.RCP R7, R7 ;  /* 0x0000000700077308 */ /* 0x000e220000001000 */
[----:B---3--:R-:W-:-:S05]  /*46b0*/  SHF.L.U32 R22, R23, 0x10, RZ ;  /* 0x0000001017167819 */ /* 0x008fca00000006ff */
        /* <DEDUP_REMOVED lines=9> */
[----:B----4-:R-:W-:Y:S01]  /*4750*/  LEA.HI.X R23, R6, UR9, R89, 0x1, P0 ;  /* 0x0000000906177c11 */ /* 0x010fe200080f0c59 */
[----:B------:R-:W-:-:S06]  /*4760*/  FMUL.FTZ R6, R88, -1.4426950216293334961 ;  /* 0xbfb8aa3b58067820 */ /* 0x000fcc0000410000 */
[----:B------:R-:W1:Y:S01]  /*4770*/  MUFU.EX2 R6, R6 ;  /* 0x0000000600067308 */ /* 0x000e620000000800 */
[----:B0-----:R-:W-:-:S07]  /*4780*/  FADD.FTZ R7, R7, 1 ;  /* 0x3f80000007077421 */ /* 0x001fce0000010000 */
[----:B------:R-:W0:Y:S01]  /*4790*/  MUFU.RCP R7, R7 ;  /* 0x0000000700077308 */ /* 0x000e220000001000 */
[----:B-1----:R-:W-:-:S07]  /*47a0*/  FADD.FTZ R6, R6, 1 ;  /* 0x3f80000006067421 */ /* 0x002fce0000010000 */
[----:B------:R-:W1:Y:S01]  /*47b0*/  MUFU.RCP R6, R6 ;  /* 0x0000000600067308 */ /* 0x000e620000001000 */
[----:B0-----:R-:W-:Y:S01]  /*47c0*/  FMUL.FTZ R87, R87, R7 ;  /* 0x0000000757577220 */ /* 0x001fe20000410000 */
[----:B-----5:R-:W-:Y:S02]  /*47d0*/  SHF.L.U32 R7, R24, 0x10, RZ ;  /* 0x0000001018077819 */ /* 0x020fe400000006ff */
[----:B------:R-:W3:Y:S03]  /*47e0*/  LDL.LU R24, [R1+0x6c] ;  /* 0x00006c0001187983 */ /* 0x000ee60000300800 */
[----:B------:R-:W-:-:S04]  /*47f0*/  FADD.FTZ R7, -R32, R7 ;  /* 0x0000000720077221 */ /* 0x000fc80000010100 */
[----:B------:R-:W-:-:S04]  /*4800*/  FMUL.FTZ R7, R33, R7 ;  /* 0x0000000721077220 */ /* 0x000fc80000410000 */
[----:B------:R-:W-:Y:S01]  /*4810*/  FFMA.FTZ R90, R40, R7, R39 ;  /* 0x00000007285a7223 */ /* 0x000fe20000010027 */
[----:B-1----:R-:W-:-:S03]  /*4820*/  FMUL.FTZ R88, R88, R6 ;  /* 0x0000000658587220 */ /* 0x002fc60000410000 */
[----:B------:R-:W-:-:S06]  /*4830*/  FMUL.FTZ R6, R90, -1.4426950216293334961 ;  /* 0xbfb8aa3b5a067820 */ /* 0x000fcc0000410000 */
[----:B------:R-:W0:Y:S01]  /*4840*/  MUFU.EX2 R6, R6 ;  /* 0x0000000600067308 */ /* 0x000e220000000800 */
[----:B------:R-:W-:Y:S01]  /*4850*/  FADD.FTZ R27, R27, -R32 ;  /* 0x800000201b1b7221 */ /* 0x000fe20000010000 */
        /* <DEDUP_REMOVED lines=9> */
[----:B0-----:R-:W-:Y:S02]  /*48f0*/  SHF.L.U32 R6, R25, 0x10, RZ ;  /* 0x0000001019067819 */ /* 0x001fe400000006ff */
[----:B------:R-:W4:Y:S03]  /*4900*/  LDL.LU R25, [R1+0x70] ;  /* 0x0000700001197983 */ /* 0x000f260000300800 */
[----:B------:R-:W-:Y:S01]  /*4910*/  FADD.FTZ R6, -R32, R6 ;  /* 0x0000000620067221 */ /* 0x000fe20000010100 */
[----:B------:R-:W5:Y:S03]  /*4920*/  LDL.LU R27, [R1+0x54] ;  /* 0x00005400011b7983 */ /* 0x000f660000300800 */
[----:B------:R-:W-:Y:S01]  /*4930*/  FMUL.FTZ R6, R33, R6 ;  /* 0x0000000621067220 */ /* 0x000fe20000410000 */
[----:B-1----:R-:W-:-:S03]  /*4940*/  FMUL.FTZ R89, R89, R7 ;  /* 0x0000000759597220 */ /* 0x002fc60000410000 */
[----:B------:R-:W-:-:S04]  /*4950*/  FFMA.FTZ R6, R43, R6, R44 ;  /* 0x000000062b067223 */ /* 0x000fc8000001002c */
[----:B------:R-:W-:-:S06]  /*4960*/  FMUL.FTZ R7, R6, -1.4426950216293334961 ;  /* 0xbfb8aa3b06077820 */ /* 0x000fcc0000410000 */
[----:B------:R-:W0:Y:S02]  /*4970*/  MUFU.EX2 R7, R7 ;  /* 0x0000000700077308 */ /* 0x000e240000000800 */
[----:B0-----:R-:W-:-:S06]  /*4980*/  FADD.FTZ R7, R7, 1 ;  /* 0x3f80000007077421 */ /* 0x001fcc0000010000 */
[----:B------:R-:W0:Y:S01]  /*4990*/  MUFU.RCP R7, R7 ;  /* 0x0000000700077308 */ /* 0x000e220000001000 */
[----:B------:R-:W-:Y:S01]  /*49a0*/  FADD.FTZ R91, R68, -R32 ;  /* 0x80000020445b7221 */ /* 0x000fe20000010000 */
[----:B0-----:R-:W-:Y:S01]  /*49b0*/  FMUL.FTZ R68, R6, R7 ;  /* 0x0000000706447220 */ /* 0x001fe20000410000 */
[----:B------:R-:W-:-:S04]  /*49c0*/  LEA R6, P0, R5, UR8, 0x1 ;  /* 0x0000000805067c11 */ /* 0x000fc8000f8008ff */
[----:B--2---:R-:W-:Y:S02]  /*49d0*/  LEA.HI.X R7, R5, UR9, R26, 0x1, P0 ;  /* 0x0000000905077c11 */ /* 0x004fe400080f0c1a */
[----:B------:R-:W2:Y:S01]  /*49e0*/  LDL.LU R26, [R1+0x74] ;  /* 0x00007400011a7983 */ /* 0x000ea20000300800 */
[----:B------:R-:W-:-:S04]  /*49f0*/  FMUL.FTZ R91, R33, R91 ;  /* 0x0000005b215b7220 */ /* 0x000fc80000410000 */
[----:B------:R-:W-:-:S04]  /*4a00*/  FFMA.FTZ R91, R0, R91, R38 ;  /* 0x0000005b005b7223 */ /* 0x000fc80000010026 */
[----:B------:R-:W-:-:S06]  /*4a10*/  FMUL.FTZ R5, R91, -1.4426950216293334961 ;  /* 0xbfb8aa3b5b057820 */ /* 0x000fcc0000410000 */
[----:B------:R-:W0:Y:S02]  /*4a20*/  MUFU.EX2 R5, R5 ;  /* 0x0000000500057308 */ /* 0x000e240000000800 */
[----:B0-----:R-:W-:-:S06]  /*4a30*/  FADD.FTZ R5, R5, 1 ;  /* 0x3f80000005057421 */ /* 0x001fcc0000010000 */
[----:B------:R-:W0:Y:S02]  /*4a40*/  MUFU.RCP R5, R5 ;  /* 0x0000000500057308 */ /* 0x000e240000001000 */
[----:B0-----:R-:W-:Y:S01]  /*4a50*/  FMUL.FTZ R91, R91, R5 ;  /* 0x000000055b5b7220 */ /* 0x001fe20000410000 */
[----:B------:R-:W-:-:S04]  /*4a60*/  FADD.FTZ R69, R69, -R32 ;  /* 0x8000002045457221 */ /* 0x000fc80000010000 */
[----:B------:R-:W-:-:S04]  /*4a70*/  FMUL.FTZ R69, R33, R69 ;  /* 0x0000004521457220 */ /* 0x000fc80000410000 */
[----:B------:R-:W-:Y:S01]  /*4a80*/  FFMA.FTZ R69, R41, R69, R42 ;  /* 0x0000004529457223 */ /* 0x000fe2000001002a */
        /* <DEDUP_REMOVED lines=13> */
[----:B----4-:R-:W-:-:S05]  /*4b60*/  SHF.L.U32 R5, R25, 0x10, RZ ;  /* 0x0000001019057819 */ /* 0x010fca00000006ff */
[----:B------:R-:W-:-:S04]  /*4b70*/  FADD.FTZ R5, -R32, R5 ;  /* 0x0000000520057221 */ /* 0x000fc80000010100 */
[----:B------:R-:W-:Y:S01]  /*4b80*/  FMUL.FTZ R5, R33, R5 ;  /* 0x0000000521057220 */ /* 0x000fe20000410000 */
[----:B0-----:R-:W-:-:S03]  /*4b90*/  FMUL.FTZ R69, R69, R24 ;  /* 0x0000001845457220 */ /* 0x001fc60000410000 */
[----:B------:R-:W-:-:S04]  /*4ba0*/  FFMA.FTZ R5, R43, R5, R44 ;  /* 0x000000052b057223 */ /* 0x000fc8000001002c */
        /* <DEDUP_REMOVED lines=9> */
[----:B-----5:R-:W-:Y:S01]  /*4c40*/  LEA.HI.X R25, R4, UR9, R27, 0x1, P0 ;  /* 0x0000000904197c11 */ /* 0x020fe200080f0c1b */
[----:B------:R-:W-:Y:S01]  /*4c50*/  FMUL.FTZ R4, R93, -1.4426950216293334961 ;  /* 0xbfb8aa3b5d047820 */ /* 0x000fe20000410000 */
[----:B------:R-:W-:Y:S01]  /*4c60*/  FADD.FTZ R72, R72, -R32 ;  /* 0x8000002048487221 */ /* 0x000fe20000010000 */
[----:B------:R-:W3:Y:S04]  /*4c70*/  LDL.LU R27, [R1+0x78] ;  /* 0x00007800011b7983 */ /* 0x000ee80000300800 */
[----:B------:R-:W0:Y:S01]  /*4c80*/  MUFU.EX2 R4, R4 ;  /* 0x0000000400047308 */ /* 0x000e220000000800 */
[----:B------:R-:W-:-:S04]  /*4c90*/  FMUL.FTZ R72, R33, R72 ;  /* 0x0000004821487220 */ /* 0x000fc80000410000 */
[----:B------:R-:W-:Y:S02]  /*4ca0*/  FFMA.FTZ R72, R0, R72, R38 ;  /* 0x0000004800487223 */ /* 0x000fe40000010026 */
[----:B------:R-:W4:Y:S01]  /*4cb0*/  LDL.LU R38, [R1+0x80] ;  /* 0x0000800001267983 */ /* 0x000f220000300800 */
[----:B0-----:R-:W-:-:S04]  /*4cc0*/  FADD.FTZ R4, R4, 1 ;  /* 0x3f80000004047421 */ /* 0x001fc80000010000 */
[----:B------:R2:W0:Y:S02]  /*4cd0*/  MUFU.RCP R5, R4 ;  /* 0x0000000400057308 */ /* 0x0004240000001000 */
[----:B--2---:R-:W-:Y:S01]  /*4ce0*/  SHF.L.U32 R4, R26, 0x10, RZ ;  /* 0x000000101a047819 */ /* 0x004fe200000006ff */
[----:B------:R-:W-:Y:S02]  /*4cf0*/  FADD.FTZ R26, R71, -R32 ;  /* 0x80000020471a7221 */ /* 0x000fe40000010000 */
[----:B------:R-:W2:Y:S02]  /*4d00*/  LDL.LU R71, [R1+0x7c] ;  /* 0x00007c0001477983 */ /* 0x000ea40000300800 */
        /* <DEDUP_REMOVED lines=8> */
[----:B------:R-:W-:Y:S01]  /*4d90*/  FMUL.FTZ R26, R33, R26 ;  /* 0x0000001a211a7220 */ /* 0x000fe20000410000 */
[----:B0-----:R-:W-:-:S03]  /*4da0*/  FMUL.FTZ R0, R4, R5 ;  /* 0x0000000504007220 */ /* 0x001fc60000410000 */
[----:B------:R-:W-:-:S04]  /*4db0*/  FFMA.FTZ R4, R41, R26, R42 ;  /* 0x0000001a29047223 */ /* 0x000fc8000001002a */
[----:B------:R-:W-:-:S06]  /*4dc0*/  FMUL.FTZ R5, R4, -1.4426950216293334961 ;  /* 0xbfb8aa3b04057820 */ /* 0x000fcc0000410000 */
[----:B------:R-:W0:Y:S02]  /*4dd0*/  MUFU.EX2 R5, R5 ;  /* 0x0000000500057308 */ /* 0x000e240000000800 */
[----:B0-----:R-:W-:Y:S01]  /*4de0*/  FADD.FTZ R5, R5, 1 ;  /* 0x3f80000005057421 */ /* 0x001fe20000010000 */
[----:B------:R-:W-:-:S04]  /*4df0*/  FADD.FTZ R73, R73, -R32 ;  /* 0x8000002049497221 */ /* 0x000fc80000010000 */
[----:B------:R-:W-:-:S04]  /*4e00*/  FMUL.FTZ R73, R33, R73 ;  /* 0x0000004921497220 */ /* 0x000fc80000410000 */
[----:B------:R-:W-:Y:S02]  /*4e10*/  FFMA.FTZ R41, R41, R73, R42 ;  /* 0x0000004929297223 */ /* 0x000fe4000001002a */
[----:B------:R-:W5:Y:S01]  /*4e20*/  LDL.LU R73, [R1+0x1c] ;  /* 0x00001c0001497983 */ /* 0x000f620000300800 */
[----:B---3--:R-:W-:Y:S02]  /*4e30*/  SHF.L.U32 R26, R27, 0x10, RZ ;  /* 0x000000101b1a7819 */ /* 0x008fe400000006ff */
[----:B------:R2:W0:Y:S03]  /*4e40*/  MUFU.RCP R27, R5 ;  /* 0x00000005001b7308 */ /* 0x0004260000001000 */
[----:B------:R-:W-:-:S04]  /*4e50*/  FADD.FTZ R26, -R32, R26 ;  /* 0x0000001a201a7221 */ /* 0x000fc80000010100 */
[----:B------:R-:W-:-:S04]  /*4e60*/  FMUL.FTZ R26, R33, R26 ;  /* 0x0000001a211a7220 */ /* 0x000fc80000410000 */
[----:B------:R-:W-:Y:S01]  /*4e70*/  FFMA.FTZ R39, R40, R26, R39 ;  /* 0x0000001a28277223 */ /* 0x000fe20000010027 */
[----:B----4-:R-:W-:-:S05]  /*4e80*/  SHF.L.U32 R26, R38, 0x10, RZ ;  /* 0x00000010261a7819 */ /* 0x010fca00000006ff */
[----:B------:R-:W-:Y:S01]  /*4e90*/  FADD.FTZ R26, -R32, R26 ;  /* 0x0000001a201a7221 */ /* 0x000fe20000010100 */
[----:B--2---:R-:W-:-:S03]  /*4ea0*/  SHF.L.U32 R5, R71, 0x10, RZ ;  /* 0x0000001047057819 */ /* 0x004fc600000006ff */
[----:B------:R-:W-:Y:S01]  /*4eb0*/  FMUL.FTZ R26, R33, R26 ;  /* 0x0000001a211a7220 */ /* 0x000fe20000410000 */
[----:B------:R-:W5:Y:S01]  /*4ec0*/  LDL.LU R71, [R1+0x30] ;  /* 0x0000300001477983 */ /* 0x000f620000300800 */
[----:B------:R-:W-:-:S04]  /*4ed0*/  FADD.FTZ R5, -R32, R5 ;  /* 0x0000000520057221 */ /* 0x000fc80000010100 */
[----:B------:R-:W-:Y:S01]  /*4ee0*/  FMUL.FTZ R5, R33, R5 ;  /* 0x0000000521057220 */ /* 0x000fe20000410000 */
[----:B0-----:R-:W-:-:S03]  /*4ef0*/  FMUL.FTZ R32, R4, R27 ;  /* 0x0000001b04207220 */ /* 0x001fc60000410000 */
[----:B------:R-:W-:-:S04]  /*4f00*/  FFMA.FTZ R5, R43, R5, R44 ;  /* 0x000000052b057223 */ /* 0x000fc8000001002c */
[----:B------:R-:W-:-:S06]  /*4f10*/  FMUL.FTZ R4, R5, -1.4426950216293334961 ;  /* 0xbfb8aa3b05047820 */ /* 0x000fcc0000410000 */
[----:B------:R-:W0:Y:S01]  /*4f20*/  MUFU.EX2 R4, R4 ;  /* 0x0000000400047308 */ /* 0x000e220000000800 */
[----:B------:R-:W-:-:S07]  /*4f30*/  FMUL.FTZ R27, R72, -1.4426950216293334961 ;  /* 0xbfb8aa3b481b7820 */ /* 0x000fce0000410000 */
[----:B------:R-:W1:Y:S01]  /*4f40*/  MUFU.EX2 R27, R27 ;  /* 0x0000001b001b7308 */ /* 0x000e620000000800 */
[----:B0-----:R-:W-:-:S07]  /*4f50*/  FADD.FTZ R4, R4, 1 ;  /* 0x3f80000004047421 */ /* 0x001fce0000010000 */
[----:B------:R1:W0:Y:S01]  /*4f60*/  MUFU.RCP R42, R4 ;  /* 0x00000004002a7308 */ /* 0x0002220000001000 */
[----:B------:R-:W-:Y:S02]  /*4f70*/  FFMA.FTZ R43, R43, R26, R44 ;  /* 0x0000001a2b2b7223 */ /* 0x000fe4000001002c */
[----:B------:R-:W2:Y:S01]  /*4f80*/  LDL.LU R44, [R1+0x40] ;  /* 0x00004000012c7983 */ /* 0x000ea20000300800 */
[----:B-1----:R-:W-:Y:S01]  /*4f90*/  FADD.FTZ R4, R27, 1 ;  /* 0x3f8000001b047421 */ /* 0x002fe20000010000 */
[----:B0-----:R-:W-:Y:S02]  /*4fa0*/  FMUL.FTZ R42, R5, R42 ;  /* 0x0000002a052a7220 */ /* 0x001fe40000410000 */
[----:B------:R-:W3:Y:S04]  /*4fb0*/  LDL.LU R5, [R1+0x64] ;  /* 0x0000640001057983 */ /* 0x000ee80000300800 */
[----:B------:R-:W4:Y:S01]  /*4fc0*/  LDL.LU R27, [R1+0x5c] ;  /* 0x00005c00011b7983 */ /* 0x000f220000300800 */
[----:B------:R-:W-:-:S06]  /*4fd0*/  FMUL.FTZ R33, R41, -1.4426950216293334961 ;  /* 0xbfb8aa3b29217820 */ /* 0x000fcc0000410000 */
[----:B------:R-:W0:Y:S01]  /*4fe0*/  MUFU.EX2 R33, R33 ;  /* 0x0000002100217308 */ /* 0x000e220000000800 */
[----:B------:R-:W-:Y:S01]  /*4ff0*/  FMUL.FTZ R38, R39, -1.4426950216293334961 ;  /* 0xbfb8aa3b27267820 */ /* 0x000fe20000410000 */
[----:B------:R-:W-:-:S06]  /*5000*/  FMUL.FTZ R26, R43, -1.4426950216293334961 ;  /* 0xbfb8aa3b2b1a7820 */ /* 0x000fcc0000410000 */
[----:B------:R-:W1:Y:S08]  /*5010*/  MUFU.EX2 R38, R38 ;  /* 0x0000002600267308 */ /* 0x000e700000000800 */
[----:B------:R-:W1:Y:S01]  /*5020*/  MUFU.EX2 R26, R26 ;  /* 0x0000001a001a7308 */ /* 0x000e620000000800 */
[----:B0-----:R-:W-:-:S07]  /*5030*/  FADD.FTZ R33, R33, 1 ;  /* 0x3f80000021217421 */ /* 0x001fce0000010000 */
[----:B------:R-:W0:Y:S01]  /*5040*/  MUFU.RCP R33, R33 ;  /* 0x0000002100217308 */ /* 0x000e220000001000 */
[----:B-1----:R-:W-:Y:S01]  /*5050*/  FADD.FTZ R38, R38, 1 ;  /* 0x3f80000026267421 */ /* 0x002fe20000010000 */
[----:B------:R-:W-:-:S06]  /*5060*/  FADD.FTZ R26, R26, 1 ;  /* 0x3f8000001a1a7421 */ /* 0x000fcc0000010000 */
[----:B------:R-:W-:Y:S08]  /*5070*/  MUFU.RCP R40, R38 ;  /* 0x0000002600287308 */ /* 0x000ff00000001000 */
[----:B------:R1:W4:Y:S01]  /*5080*/  MUFU.RCP R38, R26 ;  /* 0x0000001a00267308 */ /* 0x0003220000001000 */
[----:B0-----:R-:W-:Y:S02]  /*5090*/  FMUL.FTZ R33, R41, R33 ;  /* 0x0000002129217220 */ /* 0x001fe40000410000 */
[----:B------:R-:W2:Y:S01]  /*50a0*/  LDL.LU R41, [R1+0x34] ;  /* 0x0000340001297983 */ /* 0x000ea20000300800 */
[----:B-1----:R-:W-:-:S04]  /*50b0*/  LEA R26, P1, R2, UR8, 0x1 ;  /* 0x00000008021a7c11 */ /* 0x002fc8000f8208ff */
[----:B----4-:R-:W-:Y:S02]  /*50c0*/  LEA.HI.X R27, R2, UR9, R27, 0x1, P1 ;  /* 0x00000009021b7c11 */ /* 0x010fe400088f0c1b */
[----:B------:R-:W-:Y:S02]  /*50d0*/  F2FP.BF16.F32.PACK_AB R2, R28, R29 ;  /* 0x0000001d1c02723e */ /* 0x000fe400000010ff */
[----:B------:R-:W4:Y:S04]  /*50e0*/  LDL.LU R28, [R1+0xc0] ;  /* 0x0000c000011c7983 */ /* 0x000f280000300800 */
[----:B------:R-:W4:Y:S01]  /*50f0*/  LDL.LU R29, [R1+0xbc] ;  /* 0x0000bc00011d7983 */ /* 0x000f220000300800 */
[----:B------:R-:W0:Y:S01]  /*5100*/  MUFU.RCP R4, R4 ;  /* 0x0000000400047308 */ /* 0x000e220000001000 */
[----:B------:R-:W-:-:S02]  /*5110*/  FMUL.FTZ R38, R43, R38 ;  /* 0x000000262b267220 */ /* 0x000fc40000410000 */
[----:B------:R-:W5:Y:S01]  /*5120*/  LDL.LU R43, [R1+0x60] ;  /* 0x00006000012b7983 */ /* 0x000f620000300800 */
[----:B0-----:R-:W-:Y:S01]  /*5130*/  FMUL.FTZ R72, R72, R4 ;  /* 0x0000000448487220 */ /* 0x001fe20000410000 */
[----:B------:R-:W-:-:S04]  /*5140*/  LEA R4, P0, R3, UR8, 0x1 ;  /* 0x0000000803047c11 */ /* 0x000fc8000f8008ff */
[----:B---3--:R-:W-:Y:S01]  /*5150*/  LEA.HI.X R5, R3, UR9, R5, 0x1, P0 ;  /* 0x0000000903057c11 */ /* 0x008fe200080f0c05 */
[----:B------:R-:W-:Y:S01]  /*5160*/  FMUL.FTZ R40, R39, R40 ;  /* 0x0000002827287220 */ /* 0x000fe20000410000 */
[----:B------:R-:W-:Y:S01]  /*5170*/  PRMT R3, R45, 0x7632, R3 ;  /* 0x000076322d037816 */ /* 0x000fe20000000003 */
[----:B------:R-:W-:Y:S01]  /*5180*/  ULDC.64 UR8, c[0x0][0x238] ;  /* 0x00008e0000087ab9 */ /* 0x000fe20000000a00 */
[----:B----4-:R0:W-:Y:S04]  /*5190*/  STG.E.U16 desc[UR6][R28.64+0x4], R45 ;  /* 0x0000042d1c007986 */ /* 0x0101e8000c101506 */
[----:B0-----:R-:W3:Y:S04]  /*51a0*/  LDL.LU R45, [R1+0x48] ;  /* 0x00004800012d7983 */ /* 0x001ee80000300800 */
[----:B------:R0:W-:Y:S04]  /*51b0*/  STG.E.U16 desc[UR6][R28.64+0x6], R3 ;  /* 0x000006031c007986 */ /* 0x0001e8000c101506 */
[----:B------:R2:W-:Y:S01]  /*51c0*/  STG.E.U16 desc[UR6][R30.64], R2 ;  /* 0x000000021e007986 */ /* 0x0005e2000c101506 */
[----:B0-----:R-:W-:-:S02]  /*51d0*/  PRMT R3, R2, 0x7632, R3 ;  /* 0x0000763202037816 */ /* 0x001fc40000000003 */
[----:B--2---:R-:W-:-:S03]  /*51e0*/  F2FP.BF16.F32.PACK_AB R2, R41, R44 ;  /* 0x0000002c2902723e */ /* 0x004fc600000010ff */
[----:B------:R5:W-:Y:S01]  /*51f0*/  STG.E.U16 desc[UR6][R30.64+0x2], R3 ;  /* 0x000002031e007986 */ /* 0x000be2000c101506 */
[----:B------:R-:W-:Y:S02]  /*5200*/  F2FP.BF16.F32.PACK_AB R46, R47, R46 ;  /* 0x0000002e2f2e723e */ /* 0x000fe400000010ff */
[----:B-----5:R-:W-:Y:S02]  /*5210*/  F2FP.BF16.F32.PACK_AB R3, R73, R71 ;  /* 0x000000474903723e */ /* 0x020fe400000010ff */
[----:B---3--:R-:W-:-:S04]  /*5220*/  F2FP.BF16.F32.PACK_AB R39, R45, R43 ;  /* 0x0000002b2d27723e */ /* 0x008fc800000010ff */
[----:B------:R-:W-:Y:S01]  /*5230*/  PRMT R28, R39, 0x7632, R28 ;  /* 0x00007632271c7816 */ /* 0x000fe2000000001c */
[----:B------:R-:W-:Y:S04]  /*5240*/  STG.E.U16 desc[UR6][R30.64+0x4], R39 ;  /* 0x000004271e007986 */ /* 0x000fe8000c101506 */
[----:B------:R0:W-:Y:S04]  /*5250*/  STG.E.U16 desc[UR6][R30.64+0x6], R28 ;  /* 0x0000061c1e007986 */ /* 0x0001e8000c101506 */
[----:B------:R1:W-:Y:S01]  /*5260*/  STG.E.U16 desc[UR6][R16.64], R2 ;  /* 0x0000000210007986 */ /* 0x0003e2000c101506 */
[----:B0-----:R-:W-:-:S02]  /*5270*/  PRMT R28, R2, 0x7632, R28 ;  /* 0x00007632021c7816 */ /* 0x001fc4000000001c */
[----:B-1----:R-:W-:Y:S02]  /*5280*/  F2FP.BF16.F32.PACK_AB R2, R19, R18 ;  /* 0x000000121302723e */ /* 0x002fe400000010ff */
[----:B------:R-:W2:Y:S04]  /*5290*/  LDL.LU R19, [R1+0xb8] ;  /* 0x0000b80001137983 */ /* 0x000ea80000300800 */
[----:B------:R-:W3:Y:S01]  /*52a0*/  LDL.LU R18, [R1+0xb4] ;  /* 0x0000b40001127983 */ /* 0x000ee20000300800 */
[----:B------:R-:W-:-:S03]  /*52b0*/  PRMT R29, R3, 0x7632, R29 ;  /* 0x00007632031d7816 */ /* 0x000fc6000000001d */
[----:B------:R-:W-:Y:S01]  /*52c0*/  STG.E.U16 desc[UR6][R16.64+0x2], R28 ;  /* 0x0000021c10007986 */ /* 0x000fe2000c101506 */
[----:B------:R-:W-:-:S03]  /*52d0*/  F2FP.BF16.F32.PACK_AB R54, R56, R54 ;  /* 0x000000363836723e */ /* 0x000fc600000010ff */
[----:B------:R0:W-:Y:S01]  /*52e0*/  STG.E.U16 desc[UR6][R16.64+0x4], R3 ;  /* 0x0000040310007986 */ /* 0x0001e2000c101506 */
[----:B------:R-:W-:-:S03]  /*52f0*/  F2FP.BF16.F32.PACK_AB R55, R57, R55 ;  /* 0x000000373937723e */ /* 0x000fc600000010ff */
[----:B------:R-:W-:Y:S01]  /*5300*/  STG.E.U16 desc[UR6][R16.64+0x6], R29 ;  /* 0x0000061d10007986 */ /* 0x000fe2000c101506 */
[----:B------:R-:W-:-:S03]  /*5310*/  F2FP.BF16.F32.PACK_AB R52, R58, R52 ;  /* 0x000000343a34723e */ /* 0x000fc600000010ff */
[----:B------:R1:W-:Y:S01]  /*5320*/  STG.E.U16 desc[UR6][R34.64], R2 ;  /* 0x0000000222007986 */ /* 0x0003e2000c101506 */
[----:B0-----:R-:W-:Y:S02]  /*5330*/  PRMT R3, R2, 0x7632, R3 ;  /* 0x0000763202037816 */ /* 0x001fe40000000003 */
[----:B------:R-:W-:Y:S02]  /*5340*/  F2FP.BF16.F32.PACK_AB R53, R59, R53 ;  /* 0x000000353b35723e */ /* 0x000fe400000010ff */
[----:B-1----:R-:W-:Y:S02]  /*5350*/  PRMT R2, R46, 0x7632, R2 ;  /* 0x000076322e027816 */ /* 0x002fe40000000002 */
[----:B------:R-:W-:Y:S02]  /*5360*/  PRMT R16, R54, 0x7632, R16 ;  /* 0x0000763236107816 */ /* 0x000fe40000000010 */
[----:B------:R-:W-:Y:S01]  /*5370*/  PRMT R17, R55, 0x7632, R17 ;  /* 0x0000763237117816 */ /* 0x000fe20000000011 */
[----:B------:R0:W-:Y:S01]  /*5380*/  STG.E.U16 desc[UR6][R34.64+0x6], R2 ;  /* 0x0000060222007986 */ /* 0x0001e2000c101506 */
[----:B------:R-:W-:-:S02]  /*5390*/  F2FP.BF16.F32.PACK_AB R50, R60, R50 ;  /* 0x000000323c32723e */ /* 0x000fc400000010ff */
[----:B------:R-:W-:Y:S01]  /*53a0*/  F2FP.BF16.F32.PACK_AB R51, R61, R51 ;  /* 0x000000333d33723e */ /* 0x000fe200000010ff */
[----:B------:R1:W-:Y:S01]  /*53b0*/  STG.E.U16 desc[UR6][R34.64+0x2], R3 ;  /* 0x0000020322007986 */ /* 0x0003e2000c101506 */
[----:B------:R-:W-:-:S03]  /*53c0*/  F2FP.BF16.F32.PACK_AB R62, R63, R62 ;  /* 0x0000003e3f3e723e */ /* 0x000fc600000010ff */
[----:B------:R-:W-:Y:S01]  /*53d0*/  STG.E.U16 desc[UR6][R34.64+0x4], R46 ;  /* 0x0000042e22007986 */ /* 0x000fe2000c101506 */
[----:B0-----:R-:W-:-:S03]  /*53e0*/  PRMT R2, R52, 0x7632, R2 ;  /* 0x0000763234027816 */ /* 0x001fc60000000002 */
[----:B------:R-:W-:Y:S01]  /*53f0*/  STG.E.U16 desc[UR6][R14.64], R54 ;  /* 0x000000360e007986 */ /* 0x000fe2000c101506 */
[----:B------:R-:W-:Y:S02]  /*5400*/  F2FP.BF16.F32.PACK_AB R64, R65, R64 ;  /* 0x000000404140723e */ /* 0x000fe400000010ff */
[----:B-1----:R-:W-:Y:S01]  /*5410*/  PRMT R3, R53, 0x7632, R3 ;  /* 0x0000763235037816 */ /* 0x002fe20000000003 */
[----:B------:R-:W-:Y:S01]  /*5420*/  STG.E.U16 desc[UR6][R14.64+0x2], R16 ;  /* 0x000002100e007986 */ /* 0x000fe2000c101506 */
[----:B------:R-:W-:-:S03]  /*5430*/  F2FP.BF16.F32.PACK_AB R66, R74, R66 ;  /* 0x000000424a42723e */ /* 0x000fc600000010ff */
[----:B------:R-:W-:Y:S01]  /*5440*/  STG.E.U16 desc[UR6][R14.64+0x4], R55 ;  /* 0x000004370e007986 */ /* 0x000fe2000c101506 */
[----:B------:R-:W-:-:S03]  /*5450*/  F2FP.BF16.F32.PACK_AB R67, R75, R67 ;  /* 0x000000434b43723e */ /* 0x000fc600000010ff */
[----:B------:R0:W-:Y:S01]  /*5460*/  STG.E.U16 desc[UR6][R14.64+0x6], R17 ;  /* 0x000006110e007986 */ /* 0x0001e2000c101506 */
[----:B------:R-:W-:-:S03]  /*5470*/  F2FP.BF16.F32.PACK_AB R76, R78, R76 ;  /* 0x0000004c4e4c723e */ /* 0x000fc600000010ff */
[----:B------:R1:W-:Y:S01]  /*5480*/  STG.E.U16 desc[UR6][R36.64+0x2], R2 ;  /* 0x0000020224007986 */ /* 0x0003e2000c101506 */
[----:B------:R-:W-:-:S03]  /*5490*/  F2FP.BF16.F32.PACK_AB R77, R79, R77 ;  /* 0x0000004d4f4d723e */ /* 0x000fc600000010ff */
[----:B------:R-:W-:Y:S01]  /*54a0*/  STG.E.U16 desc[UR6][R36.64], R52 ;  /* 0x0000003424007986 */ /* 0x000fe2000c101506 */
[----:B0-----:R-:W-:Y:S02]  /*54b0*/  PRMT R14, R50, 0x7632, R14 ;  /* 0x00007632320e7816 */ /* 0x001fe4000000000e */
[----:B------:R-:W-:Y:S02]  /*54c0*/  PRMT R15, R51, 0x7632, R15 ;  /* 0x00007632330f7816 */ /* 0x000fe4000000000f */
[----:B-1----:R-:W-:Y:S01]  /*54d0*/  PRMT R2, R62, 0x7632, R2 ;  /* 0x000076323e027816 */ /* 0x002fe20000000002 */
[----:B------:R-:W-:Y:S04]  /*54e0*/  STG.E.U16 desc[UR6][R36.64+0x4], R53 ;  /* 0x0000043524007986 */ /* 0x000fe8000c101506 */
[----:B------:R0:W-:Y:S01]  /*54f0*/  STG.E.U16 desc[UR6][R36.64+0x6], R3 ;  /* 0x0000060324007986 */ /* 0x0001e2000c101506 */
[----:B------:R-:W-:-:S03]  /*5500*/  F2FP.BF16.F32.PACK_AB R80, R82, R80 ;  /* 0x000000505250723e */ /* 0x000fc600000010ff */
[----:B------:R-:W-:Y:S01]  /*5510*/  STG.E.U16 desc[UR6][R12.64], R50 ;  /* 0x000000320c007986 */ /* 0x000fe2000c101506 */
[----:B------:R-:W-:-:S03]  /*5520*/  F2FP.BF16.F32.PACK_AB R81, R83, R81 ;  /* 0x000000515351723e */ /* 0x000fc600000010ff */
[----:B------:R-:W-:Y:S04]  /*5530*/  STG.E.U16 desc[UR6][R12.64+0x2], R14 ;  /* 0x0000020e0c007986 */ /* 0x000fe8000c101506 */
[----:B------:R-:W-:Y:S01]  /*5540*/  STG.E.U16 desc[UR6][R12.64+0x4], R51 ;  /* 0x000004330c007986 */ /* 0x000fe2000c101506 */
[----:B0-----:R-:W-:-:S03]  /*5550*/  PRMT R3, R64, 0x7632, R3 ;  /* 0x0000763240037816 */ /* 0x001fc60000000003 */
        /* <DEDUP_REMOVED lines=35> */
[----:B------:R-:W-:Y:S02]  /*5790*/  F2FP.BF16.F32.PACK_AB R33, R38, R33 ;  /* 0x000000212621723e */ /* 0x000fe400000010ff */
[----:B------:R-:W-:Y:S01]  /*57a0*/  PRMT R12, R91, 0x7632, R12 ;  /* 0x000076325b0c7816 */ /* 0x000fe2000000000c */
[----:B------:R-:W-:Y:S01]  /*57b0*/  STG.E.U16 desc[UR6][R22.64], R84 ;  /* 0x0000005416007986 */ /* 0x000fe2000c101506 */
[----:B0-----:R-:W-:Y:S02]  /*57c0*/  PRMT R8, R88, 0x7632, R8 ;  /* 0x0000763258087816 */ /* 0x001fe40000000008 */
[----:B------:R-:W-:Y:S02]  /*57d0*/  PRMT R9, R68, 0x7632, R9 ;  /* 0x0000763244097816 */ /* 0x000fe40000000009 */
[----:B-1----:R-:W-:Y:S01]  /*57e0*/  PRMT R2, R69, 0x7632, R2 ;  /* 0x0000763245027816 */ /* 0x002fe20000000002 */
[----:B------:R-:W-:Y:S01]  /*57f0*/  STG.E.U16 desc[UR6][R22.64+0x4], R85 ;  /* 0x0000045516007986 */ /* 0x000fe2000c101506 */
[----:B------:R-:W-:-:S03]  /*5800*/  PRMT R13, R40, 0x7632, R13 ;  /* 0x00007632280d7816 */ /* 0x000fc6000000000d */
[----:B------:R0:W-:Y:S04]  /*5810*/  STG.E.U16 desc[UR6][R22.64+0x6], R3 ;  /* 0x0000060316007986 */ /* 0x0001e8000c101506 */
[----:B------:R-:W-:Y:S04]  /*5820*/  STG.E.U16 desc[UR6][R6.64], R88 ;  /* 0x0000005806007986 */ /* 0x000fe8000c101506 */
[----:B------:R-:W-:Y:S04]  /*5830*/  STG.E.U16 desc[UR6][R6.64+0x2], R8 ;  /* 0x0000020806007986 */ /* 0x000fe8000c101506 */
[----:B------:R-:W-:Y:S01]  /*5840*/  STG.E.U16 desc[UR6][R6.64+0x4], R68 ;  /* 0x0000044406007986 */ /* 0x000fe2000c101506 */
[----:B0-----:R-:W-:-:S03]  /*5850*/  PRMT R3, R0, 0x7632, R3 ;  /* 0x0000763200037816 */ /* 0x001fc60000000003 */
[----:B------:R0:W-:Y:S04]  /*5860*/  STG.E.U16 desc[UR6][R6.64+0x6], R9 ;  /* 0x0000060906007986 */ /* 0x0001e8000c101506 */
[----:B------:R1:W-:Y:S04]  /*5870*/  STG.E.U16 desc[UR6][R24.64+0x6], R2 ;  /* 0x0000060218007986 */ /* 0x0003e8000c101506 */
[----:B------:R4:W-:Y:S01]  /*5880*/  STG.E.U16 desc[UR6][R24.64], R91 ;  /* 0x0000005b18007986 */ /* 0x0009e2000c101506 */
[----:B0-----:R-:W-:-:S03]  /*5890*/  PRMT R6, R32, 0x7632, R6 ;  /* 0x0000763220067816 */ /* 0x001fc60000000006 */
[----:B------:R4:W-:Y:S01]  /*58a0*/  STG.E.U16 desc[UR6][R24.64+0x2], R12 ;  /* 0x0000020c18007986 */ /* 0x0009e2000c101506 */
[----:B-1----:R-:W-:-:S03]  /*58b0*/  PRMT R2, R33, 0x7632, R2 ;  /* 0x0000763221027816 */ /* 0x002fc60000000002 */
        /* <DEDUP_REMOVED lines=14> */
[----:B----4-:R-:W-:Y:S05]  /*59a0*/  @!P0 BRA `(.L_x_1730) ;  /* 0xffffffa800f48947 */ /* 0x010fea000383ffff */
[----:B------:R-:W-:Y:S05]  /*59b0*/  EXIT ;  /* 0x000000000000794d */ /* 0x000fea0003800000 */
.L_x_1731:
        /* <DEDUP_REMOVED lines=12> */
.L_x_3499:


//--------------------- .text._ZN13group_norm_v218gn_bwd_cuda_kernelI6__halfLi320ELi3ELi32ELi20ELi1024ELb0ELb1ELi8ELi320ELi320ELi4ELb1ELi2ELb0ELb0ELNS_15WgradSyncMethodE3ENS_16CompileConditionILi900EEEEEvPT_S6_S6_PKS5_S8_S8_S8_PKfflPfPj --------------------------
	.section	.text._ZN13group_norm_v218gn_bwd_cuda_kernelI6__halfLi320ELi3ELi32ELi20ELi1024ELb0ELb1ELi8ELi320ELi320ELi4ELb1ELi2ELb0ELb0ELNS_15WgradSyncMethodE3ENS_16CompileConditionILi900EEEEEvPT_S6_S6_PKS5_S8_S8_S8_PKfflPfPj,"ax",@progbits
	.align	128
        .global         _ZN13group_norm_v218gn_bwd_cuda_kernelI6__halfLi320ELi3ELi32ELi20ELi1024ELb0ELb1ELi8ELi320ELi320ELi4ELb1ELi2ELb0ELb0ELNS_15WgradSyncMethodE3ENS_16CompileConditionILi900EEEEEvPT_S6_S6_PKS5_S8_S8_S8_PKfflPfPj
        .type           _ZN13group_norm_v218gn_bwd_cuda_kernelI6__halfLi320ELi3ELi32ELi20ELi1024ELb0ELb1ELi8ELi320ELi320ELi4ELb1ELi2ELb0ELb0ELNS_15WgradSyncMethodE3ENS_16CompileConditionILi900EEEEEvPT_S6_S6_PKS5_S8_S8_S8_PKfflPfPj,@function
        .size           _ZN13group_norm_v218gn_bwd_cuda_kernelI6__halfLi320ELi3ELi32ELi20ELi1024ELb0ELb1ELi8ELi320ELi320ELi4ELb1ELi2ELb0ELb0ELNS_15WgradSyncMethodE3ENS_16CompileConditionILi900EEEEEvPT_S6_S6_PKS5_S8_S8_S8_PKfflPfPj,(.L_x_3500 - _ZN13group_norm_v218gn_bwd_cuda_kernelI6__halfLi320ELi3ELi32ELi20ELi1024ELb0ELb1ELi8ELi320ELi320ELi4ELb1ELi2ELb0ELb0ELNS_15WgradSyncMethodE3ENS_16CompileConditionILi900EEEEEvPT_S6_S6_PKS5_S8_S8_S8_PKfflPfPj)
        .other          _ZN13group_norm_v218gn_bwd_cuda_kernelI6__halfLi320ELi3ELi32ELi20ELi1024ELb0ELb1ELi8ELi320ELi320ELi4ELb1ELi2ELb0ELb0ELNS_15WgradSyncMethodE3ENS_16CompileConditionILi900EEEEEvPT_S6_S6_PKS5_S8_S8_S8_PKfflPfPj,@"STO_CUDA_ENTRY STV_DEFAULT"
_ZN13group_norm_v218gn_bwd_cuda_kernelI6__halfLi320ELi3ELi32ELi20ELi1024ELb0ELb1ELi8ELi320ELi320ELi4ELb1ELi2ELb0ELb0ELNS_15WgradSyncMethodE3ENS_16CompileConditionILi900EEEEEvPT_S6_S6_PKS5_S8_S8_S8_PKfflPfPj:
.text._ZN13group_norm_v218gn_bwd_cuda_kernelI6__halfLi320ELi3ELi32ELi20ELi1024ELb0ELb1ELi8ELi320ELi320ELi4ELb1ELi2ELb0ELb0ELNS_15WgradSyncMethodE3ENS_16CompileConditionILi900EEEEEvPT_S6_S6_PKS5_S8_S8_S8_PKfflPfPj:
        /* <DEDUP_REMOVED lines=20> */
[----:B------:R-:W-:Y:S01]  /*0140*/  MOV R8, 0x7fffff81 ;  /* 0x7fffff8100087802 */ /* 0x000fe20000000f00 */
[----:B------:R-:W-:Y:S01]  /*0150*/  IMAD.MOV R5, RZ, RZ, -R4 ;  /* 0x000000ffff057224 */ /* 0x000fe200078e0a04 */
[----:B------:R-:W-:-:S04]  /*0160*/  LOP3.LUT R3, R3, 0x2, RZ, 0xfc, !PT ;  /* 0x0000000203037812 */ /* 0x000fc800078efcff */
[----:B------:R-:W-:Y:S01]  /*0170*/  ISETP.NE.AND P0, PT, R2, R5, PT ;  /* 0x000000050200720c */ /* 0x000fe20003f05270 */
[----:B0-----:R-:W-:-:S03]  /*0180*/  IMAD.WIDE.U32 R4, R3, 0x4, R6 ;  /* 0x0000000403047825 */ /* 0x001fc600078e0006 */
[----:B------:R-:W-:Y:S01]  /*0190*/  SEL R3, R8, 0x1, !P0 ;  /* 0x0000000108037807 */ /* 0x000fe20004000000 */
[----:B------:R-:W-:Y:S06]  /*01a0*/  MEMBAR.ALL.GPU ;  /* 0x0000000000007992 */ /* 0x000fec000000a000 */
[----:B------:R-:W-:-:S00]  /*01b0*/  ERRBAR ;  /* 0x00000000000079ab */ /* 0x000fc00000000000 */
[----:B------:R-:W-:Y:S06]  /*01c0*/  CGAERRBAR ;  /* 0x00000000000075ab */ /* 0x000fec0000000000 */
[----:B------:R0:W5:Y:S02]  /*01d0*/  ATOM.E.ADD.STRONG.GPU PT, R3, desc[UR8][R4.64], R3 ;  /* 0x000000030403798a */ /* 0x00016400081ee1c8 */
.L_x_1734:
[----:B------:R-:W2:Y:S04]  /*01e0*/  LD.E.STRONG.GPU R6, desc[UR8][R4.64] ;  /* 0x0000000804067980 */ /* 0x000ea8000c10f900 */
[----:B--2---:R-:W-:Y:S01]  /*01f0*/  CCTL.IVALL ;  /* 0x00000000ff00798f */ /* 0x004fe20002000000 */
[----:B------:R-:W-:Y:S05]  /*0200*/  YIELD ;  /* 0x0000000000007946 */ /* 0x000fea0003800000 */
[----:B-----5:R-:W-:-:S04]  /*0210*/  LOP3.LUT R6, R6, R3, RZ, 0x3c, !PT ;  /* 0x0000000306067212 */ /* 0x020fc800078e3cff */
[----:B------:R-:W-:-:S13]  /*0220*/  ISETP.GT.AND P0, PT, R6, -0x1, PT ;  /* 0xffffffff0600780c */ /* 0x000fda0003f04270 */
[----:B------:R-:W-:Y:S05]  /*0230*/  @P0 BRA `(.L_x_1734) ;  /* 0xfffffffc00e80947 */ /* 0x000fea000383ffff */
.L_x_1733:
[----:B------:R-:W-:Y:S05]  /*0240*/  WARPSYNC.ALL ;  /* 0x0000000000007948 */ /* 0x000fea0003800000 */
[----:B------:R-:W-:Y:S06]  /*0250*/  BAR.SYNC.DEFER_BLOCKING 0x0 ;  /* 0x0000000000007b1d */ /* 0x000fec0000010000 */
[----:B------:R-:W-:Y:S05]  /*0260*/  BRA `(.L_x_1735) ;  /* 0x0000001c00b47947 */ /* 0x000fea0003800000 */
.L_x_1732:
        /* <DEDUP_REMOVED lines=14> */
[----:B------:R-:W-:Y:S01]  /*0350*/  SHF.R.S32.HI R10, RZ, 0x1f, R9 ;  /* 0x0000001fff0a7819 */ /* 0x000fe20000011409 */
[----:B------:R-:W-:Y:S01]  /*0360*/  IMAD.IADD R5, R6, 0x1, -R5 ;  /* 0x0000000106057824 */ /* 0x000fe200078e0a05 */
[----:B------:R-:W-:-:S02]  /*0370*/  SHF.R.S32.HI R8, RZ, 0x1f, R3 ;  /* 0x0000001fff087819 */ /* 0x000fc40000011403 */
[----:B------:R-:W-:Y:S02]  /*0380*/  SHF.R.S32.HI R12, RZ, 0x1f, R11 ;  /* 0x0000001fff0c7819 */ /* 0x000fe4000001140b */
[----:B------:R-:W-:Y:S02]  /*0390*/  LEA.HI R8, R8, R3, RZ, 0x2 ;  /* 0x0000000308087211 */ /* 0x000fe400078f10ff */
[----:B------:R-:W-:Y:S02]  /*03a0*/  MOV R3, 0x400 ;  /* 0x0000040000037802 */ /* 0x000fe40000000f00 */
[----:B------:R-:W-:Y:S02]  /*03b0*/  LEA.HI R9, R10, R9, RZ, 0x2 ;  /* 0x000000090a097211 */ /* 0x000fe400078f10ff */
[----:B------:R-:W-:Y:S02]  /*03c0*/  LEA.HI R11, R12, R11, RZ, 0x2 ;  /* 0x0000000b0c0b7211 */ /* 0x000fe400078f10ff */
[----:B------:R-:W-:-:S02]  /*03d0*/  SHF.R.U32.HI R10, RZ, 0x2, R8 ;  /* 0x00000002ff0a7819 */ /* 0x000fc40000011608 */
[----:B------:R-:W-:Y:S02]  /*03e0*/  IADD3 R3, R3, 0x2800, RZ ;  /* 0x0000280003037810 */ /* 0x000fe40007ffe0ff */
[----:B------:R-:W-:Y:S02]  /*03f0*/  SHF.R.U32.HI R12, RZ, 0x2, R9 ;  /* 0x00000002ff0c7819 */ /* 0x000fe40000011609 */
[----:B------:R-:W-:Y:S02]  /*0400*/  SHF.R.U32.HI R14, RZ, 0x2, R11 ;  /* 0x00000002ff0e7819 */ /* 0x000fe4000001160b */
[C---:B------:R-:W-:Y:S02]  /*0410*/  LOP3.LUT R9, R5.reuse, 0x3, R10, 0x78, !PT ;  /* 0x0000000305097812 */ /* 0x040fe400078e780a */
[----:B-1----:R-:W-:Y:S02]  /*0420*/  LEA R8, R16, R3, 0x18 ;  /* 0x0000000310087211 */ /* 0x002fe400078ec0ff */
[----:B------:R-:W-:-:S02]  /*0430*/  LOP3.LUT R10, R5, 0x3, R12, 0x78, !PT ;  /* 0x00000003050a7812 */ /* 0x000fc400078e780c */
[----:B------:R-:W-:-:S07]  /*0440*/  LOP3.LUT R11, R5, 0x3, R14, 0x78, !PT ;  /* 0x00000003050b7812 */ /* 0x000fce00078e780e */
.L_x_1751:
[----:B--2---:R-:W-:Y:S01]  /*0450*/  IMAD.WIDE.U32 R12, R6, -0x33333333, RZ ;  /* 0xcccccccd060c7825 */ /* 0x004fe200078e00ff */
[C---:B------:R-:W-:Y:S01]  /*0460*/  LOP3.LUT R40, R4.reuse, 0x1, RZ, 0xc0, !PT ;  /* 0x0000000104287812 */ /* 0x040fe200078ec0ff */
[----:B------:R-:W-:Y:S01]  /*0470*/  ULDC.64 UR12, c[0x0][0x248] ;  /* 0x00009200000c7ab9 */ /* 0x000fe20000000a00 */
[----:B------:R-:W-:Y:S01]  /*0480*/  SHF.R.U64 R5, R4, 0x1, R57 ;  /* 0x0000000104057819 */ /* 0x000fe20000001239 */
[----:B------:R-:W-:Y:S01]  /*0490*/  IMAD.SHL.U32 R3, R2, 0x8, RZ ;  /* 0x0000000802037824 */ /* 0x000fe200078e00ff */
[----:B------:R-:W-:Y:S01]  /*04a0*/  SHF.R.U32.HI R59, RZ, 0x6, R13 ;  /* 0x00000006ff3b7819 */ /* 0x000fe2000001160d */
[----:B------:R-:W-:Y:S01]  /*04b0*/  IMAD R40, R40, 0x140, RZ ;  /* 0x0000014028287824 */ /* 0x000fe200078e02ff */
[----:B------:R-:W0:Y:S01]  /*04c0*/  LDC.64 R18, c[0x0][0x238] ;  /* 0x00008e00ff127b82 */ /* 0x000e220000000a00 */
[----:B------:R-:W-:Y:S01]  /*04d0*/  ULDC.64 UR14, c[0x0][0x228] ;  /* 0x00008a00000e7ab9 */ /* 0x000fe20000000a00 */
[----:B------:R-:W-:Y:S01]  /*04e0*/  LOP3.LUT R20, R3, 0x3f8, RZ, 0xc0, !PT ;  /* 0x000003f803147812 */ /* 0x000fe200078ec0ff */
[----:B------:R-:W-:Y:S01]  /*04f0*/  IMAD R41, R59, -0x50, R6 ;  /* 0xffffffb03b297824 */ /* 0x000fe200078e0206 */
[----:B------:R-:W-:-:S02]  /*0500*/  ULDC UR5, c[0x0][0x250] ;  /* 0x0000940000057ab9 */ /* 0x000fc40000000800 */
[----:B------:R-:W-:Y:S02]  /*0510*/  IADD3 R20, R20, R59, RZ ;  /* 0x0000003b14147210 */ /* 0x000fe40007ffe0ff */
[----:B------:R-:W-:-:S04]  /*0520*/  LEA R16, R41, R40, 0x2 ;  /* 0x0000002829107211 */ /* 0x000fc800078e10ff */
[----:B------:R-:W-:Y:S01]  /*0530*/  SHF.R.S32.HI R17, RZ, 0x1f, R16 ;  /* 0x0000001fff117819 */ /* 0x000fe20000011410 */
[----:B------:R-:W-:Y:S01]  /*0540*/  IMAD.WIDE.U32 R12, R16, -0x33333333, RZ ;  /* 0xcccccccd100c7825 */ /* 0x000fe200078e00ff */
[----:B------:R-:W-:-:S04]  /*0550*/  SHF.R.U32.HI R12, RZ, 0x1, R57 ;  /* 0x00000001ff0c7819 */ /* 0x000fc80000011639 */
[----:B------:R-:W-:Y:S01]  /*0560*/  SHF.R.U32.HI R14, RZ, 0x4, R13 ;  /* 0x00000004ff0e7819 */ /* 0x000fe2000001160d */
[----:B------:R-:W-:-:S03]  /*0570*/  IMAD R13, R12, 0xa0000, RZ ;  /* 0x000a00000c0d7824 */ /* 0x000fc600078e02ff */
[C---:B------:R-:W-:Y:S01]  /*0580*/  LEA R3, P0, R5.reuse, R14, 0x5 ;  /* 0x0000000e05037211 */ /* 0x040fe200078028ff */
[----:B------:R-:W-:-:S03]  /*0590*/  IMAD.WIDE.U32 R14, R5, 0xa0000, R16 ;  /* 0x000a0000050e7825 */ /* 0x000fc600078e0010 */
[----:B------:R-:W-:Y:S01]  /*05a0*/  LEA.HI.X R12, R5, RZ, R12, 0x5, P0 ;  /* 0x000000ff050c7211 */ /* 0x000fe200000f2c0c */
[----:B------:R-:W-:Y:S01]  /*05b0*/  IMAD R17, R20, 0x280, RZ ;  /* 0x0000028014117824 */ /* 0x000fe200078e02ff */
[----:B------:R-:W-:Y:S01]  /*05c0*/  LEA R20, P0, R3, UR12, 0x3 ;  /* 0x0000000c03147c11 */ /* 0x000fe2000f8018ff */
[----:B------:R-:W-:-:S03]  /*05d0*/  IMAD.IADD R5, R15, 0x1, R13 ;  /* 0x000000010f057824 */ /* 0x000fc600078e020d */
[----:B------:R-:W-:Y:S02]  /*05e0*/  IADD3 R13, P1, R17, R14, RZ ;  /* 0x0000000e110d7210 */ /* 0x000fe40007f3e0ff */
[----:B------:R-:W-:Y:S01]  /*05f0*/  LEA.HI.X R21, R3, UR13, R12, 0x3, P0 ;  /* 0x0000000d03157c11 */ /* 0x000fe200080f1c0c */
[----:B------:R-:W-:Y:S01]  /*0600*/  ULDC.64 UR12, c[0x0][0x230] ;  /* 0x00008c00000c7ab9 */ /* 0x000fe20000000a00 */
[----:B------:R-:W-:Y:S01]  /*0610*/  IADD3.X R30, RZ, R5, RZ, P1, !PT ;  /* 0x00000005ff1e7210 */ /* 0x000fe20000ffe4ff */
[----:B------:R-:W-:-:S03]  /*0620*/  IMAD.SHL.U32 R12, R13, 0x2, RZ ;  /* 0x000000020d0c7824 */ /* 0x000fc600078e00ff */
[----:B------:R-:W2:Y:S01]  /*0630*/  LDG.E.64.CONSTANT R20, desc[UR8][R20.64] ;  /* 0x0000000814147981 */ /* 0x000ea2000c1e9b00 */
[----:B------:R-:W-:Y:S01]  /*0640*/  SHF.L.U64.HI R13, R13, 0x1, R30 ;  /* 0x000000010d0d7819 */ /* 0x000fe2000001021e */
[----:B0-----:R-:W-:Y:S01]  /*0650*/  IMAD.WIDE R18, R16, 0x2, R18 ;  /* 0x0000000210127825 */ /* 0x001fe200078e0212 */
[C---:B------:R-:W-:Y:S02]  /*0660*/  IADD3 R30, P0, R12.reuse, UR12, RZ ;  /* 0x0000000c0c1e7c10 */ /* 0x040fe4000ff1e0ff */
[----:B------:R-:W-:Y:S02]  /*0670*/  IADD3 R34, P1, R12, UR14, RZ ;  /* 0x0000000e0c227c10 */ /* 0x000fe4000ff3e0ff */
[----:B------:R-:W-:Y:S01]  /*0680*/  IADD3.X R31, R13, UR13, RZ, P0, !PT ;  /* 0x0000000d0d1f7c10 */ /* 0x000fe200087fe4ff */
[----:B------:R-:W3:Y:S01]  /*0690*/  LDG.E.64.CONSTANT R32, desc[UR8][R18.64] ;  /* 0x0000000812207981 */ /* 0x000ee2000c1e9b00 */
[----:B------:R-:W-:Y:S02]  /*06a0*/  IADD3 R3, R17, 0xa00, RZ ;  /* 0x00000a0011037810 */ /* 0x000fe40007ffe0ff */
[----:B------:R-:W-:-:S02]  /*06b0*/  IADD3.X R35, R13, UR15, RZ, P1, !PT ;  /* 0x0000000f0d237c10 */ /* 0x000fc40008ffe4ff */
[----:B------:R-:W-:Y:S01]  /*06c0*/  IADD3 R3, P0, R3, R14, RZ ;  /* 0x0000000e03037210 */ /* 0x000fe20007f1e0ff */
[----:B------:R-:W4:Y:S03]  /*06d0*/  LDG.E.64.CONSTANT R30, desc[UR8][R30.64] ;  /* 0x000000081e1e7981 */ /* 0x000f26000c1e9b00 */
[C---:B------:R-:W-:Y:S01]  /*06e0*/  SHF.L.U32 R14, R3.reuse, 0x1, RZ ;  /* 0x00000001030e7819 */ /* 0x040fe200000006ff */
[----:B------:R-:W-:Y:S01]  /*06f0*/  IMAD.X R16, RZ, RZ, R5, P0 ;  /* 0x000000ffff107224 */ /* 0x000fe200000e0605 */
[----:B------:R-:W5:Y:S02]  /*0700*/  LDG.E.64.CONSTANT R34, desc[UR8][R34.64] ;  /* 0x0000000822227981 */ /* 0x000f64000c1e9b00 */
[----:B------:R-:W-:Y:S02]  /*0710*/  IADD3 R36, P0, R14, UR12, RZ ;  /* 0x0000000c0e247c10 */ /* 0x000fe4000ff1e0ff */
[----:B------:R-:W-:-:S02]  /*0720*/  SHF.L.U64.HI R15, R3, 0x1, R16 ;  /* 0x00000001030f7819 */ /* 0x000fc40000010210 */
        /* <DEDUP_REMOVED lines=8> */
[----:B---3--:R-:W-:Y:S02]  /*07b0*/  HADD2.F32 R17, -RZ, R32.H0_H0 ;  /* 0x20000020ff117230 */ /* 0x008fe40000004100 */
[--C-:B----4-:R-:W-:Y:S02]  /*07c0*/  HADD2.F32 R5, -RZ, R30.reuse.H0_H0 ;  /* 0x2000001eff057230 */ /* 0x110fe40000004100 */
[----:B------:R-:W-:Y:S02]  /*07d0*/  HADD2.F32 R21, -RZ, R30.H1_H1 ;  /* 0x3000001eff157230 */ /* 0x000fe40000004100 */
[----:B-----5:R-:W-:Y:S02]  /*07e0*/  HADD2.F32 R3, -RZ, R34.H0_H0 ;  /* 0x20000022ff037230 */ /* 0x020fe40000004100 */
[----:B------:R-:W-:Y:S01]  /*07f0*/  FADD.FTZ R5, -R20, R5 ;  /* 0x0000000514057221 */ /* 0x000fe20000010100 */
[----:B------:R-:W-:-:S02]  /*0800*/  HADD2.F32 R45, -RZ, R31.H0_H0 ;  /* 0x2000001fff2d7230 */ /* 0x000fc40000004100 */
[----:B------:R-:W-:Y:S01]  /*0810*/  FADD.FTZ R21, -R20, R21 ;  /* 0x0000001514157221 */ /* 0x000fe20000010100 */
[----:B------:R-:W-:Y:S02]  /*0820*/  HADD2.F32 R19, -RZ, R32.H1_H1 ;  /* 0x30000020ff137230 */ /* 0x000fe40000004100 */
[----:B------:R-:W-:Y:S01]  /*0830*/  FMUL.FTZ R30, R3, R17 ;  /* 0x00000011031e7220 */ /* 0x000fe20000410000 */
[----:B------:R-:W-:Y:S02]  /*0840*/  HADD2.F32 R18, -RZ, R34.H1_H1 ;  /* 0x30000022ff127230 */ /* 0x000fe40000004100 */
[----:B0-----:R-:W-:Y:S01]  /*0850*/  FMUL.FTZ R5, R16, R5 ;  /* 0x0000000510057220 */ /* 0x001fe20000410000 */
[----:B------:R-:W-:Y:S01]  /*0860*/  FADD.FTZ R47, -R20, R45 ;  /* 0x0000002d142f7221 */ /* 0x000fe20000010100 */
[----:B------:R-:W-:Y:S02]  /*0870*/  HADD2.F32 R43, -RZ, R33.H0_H0 ;  /* 0x20000021ff2b7230 */ /* 0x000fe40000004100 */
[----:B------:R-:W-:Y:S01]  /*0880*/  FMUL.FTZ R21, R16, R21 ;  /* 0x0000001510157220 */ /* 0x000fe20000410000 */
[----:B------:R-:W-:-:S02]  /*0890*/  HADD2.F32 R42, -RZ, R35.H0_H0 ;  /* 0x20000023ff2a7230 */ /* 0x000fc40000004100 */
[----:B------:R-:W-:Y:S01]  /*08a0*/  FMUL.FTZ R32, R18, R19 ;  /* 0x0000001312207220 */ /* 0x000fe20000410000 */
[----:B------:R-:W-:Y:S02]  /*08b0*/  HADD2.F32 R45, -RZ, R33.H1_H1 ;  /* 0x30000021ff2d7230 */ /* 0x000fe40000004100 */
[----:B------:R-:W-:Y:S01]  /*08c0*/  FFMA.FTZ R30, R5, R30, RZ ;  /* 0x0000001e051e7223 */ /* 0x000fe200000100ff */
[----:B------:R-:W-:Y:S02]  /*08d0*/  HADD2.F32 R33, -RZ, R31.H1_H1 ;  /* 0x3000001fff217230 */ /* 0x000fe40000004100 */
[----:B------:R-:W-:Y:S01]  /*08e0*/  FMUL.FTZ R31, R42, R43 ;  /* 0x0000002b2a1f7220 */ /* 0x000fe20000410000 */
[----:B------:R-:W-:Y:S01]  /*08f0*/  FMUL.FTZ R47, R16, R47 ;  /* 0x0000002f102f7220 */ /* 0x000fe20000410000 */
[----:B------:R-:W-:Y:S01]  /*0900*/  FFMA.FTZ R30, R21, R32, R30 ;  /* 0x00000020151e7223 */ /* 0x000fe2000001001e */
[----:B------:R-:W-:Y:S02]  /*0910*/  HADD2.F32 R46, -RZ, R35.H1_H1 ;  /* 0x30000023ff2e7230 */ /* 0x000fe40000004100 */
[----:B------:R-:W-:Y:S01]  /*0920*/  FADD.FTZ R33, -R20, R33 ;  /* 0x0000002114217221 */ /* 0x000fe20000010100 */
[----:B------:R-:W-:-:S02]  /*0930*/  HADD2.F32 R35, -RZ, R36.H0_H0 ;  /* 0x20000024ff237230 */ /* 0x000fc40000004100 */
[----:B------:R-:W-:Y:S01]  /*0940*/  FFMA.FTZ R30, R47, R31, R30 ;  /* 0x0000001f2f1e7223 */ /* 0x000fe2000001001e */
[----:B------:R-:W-:Y:S02]  /*0950*/  HADD2.F32 R44, -RZ, R38.H0_H0 ;  /* 0x20000026ff2c7230 */ /* 0x000fe40000004100 */
[----:B------:R-:W-:Y:S01]  /*0960*/  FMUL.FTZ R31, R46, R45 ;  /* 0x0000002d2e1f7220 */ /* 0x000fe20000410000 */
[----:B------:R-:W-:Y:S01]  /*0970*/  FMUL.FTZ R49, R16, R33 ;  /* 0x0000002110317220 */ /* 0x000fe20000410000 */
[----:B------:R-:W-:-:S03]  /*0980*/  FADD.FTZ R35, -R20, R35 ;  /* 0x0000002314237221 */ /* 0x000fc60000010100 */
[----:B------:R-:W-:Y:S01]  /*0990*/  FFMA.FTZ R31, R49, R31, R30 ;  /* 0x0000001f311f7223 */ /* 0x000fe2000001001e */
[----:B------:R-:W-:Y:S01]  /*09a0*/  FMUL.FTZ R30, R17, R44 ;  /* 0x0000002c111e7220 */ /* 0x000fe20000410000 */
[----:B------:R-:W-:Y:S01]  /*09b0*/  FMUL.FTZ R48, R16, R35 ;  /* 0x0000002310307220 */ /* 0x000fe20000410000 */
[----:B------:R-:W-:-:S03]  /*09c0*/  HADD2.F32 R33, -RZ, R36.H1_H1 ;  /* 0x30000024ff217230 */ /* 0x000fc60000004100 */
[----:B------:R-:W-:Y:S01]  /*09d0*/  FFMA.FTZ R30, R48, R30, R31 ;  /* 0x0000001e301e7223 */ /* 0x000fe2000001001f */
[----:B------:R-:W-:Y:S01]  /*09e0*/  FFMA.FTZ R31, R3, R17, RZ ;  /* 0x00000011031f7223 */ /* 0x000fe200000100ff */
[----:B------:R-:W-:Y:S02]  /*09f0*/  HADD2.F32 R52, -RZ, R38.H1_H1 ;  /* 0x30000026ff347230 */ /* 0x000fe40000004100 */
[----:B------:R-:W-:Y:S01]  /*0a00*/  FADD.FTZ R33, -R20, R33 ;  /* 0x0000002114217221 */ /* 0x000fe20000010100 */
[--C-:B------:R-:W-:Y:S02]  /*0a10*/  HADD2.F32 R35, -RZ, R37.reuse.H0_H0 ;  /* 0x20000025ff237230 */ /* 0x100fe40000004100 */
[----:B------:R-:W-:Y:S01]  /*0a20*/  FFMA.FTZ R31, R18, R19, R31 ;  /* 0x00000013121f7223 */ /* 0x000fe2000001001f */
[----:B------:R-:W-:Y:S02]  /*0a30*/  HADD2.F32 R37, -RZ, R37.H1_H1 ;  /* 0x30000025ff257230 */ /* 0x000fe40000004100 */
[----:B------:R-:W-:Y:S01]  /*0a40*/  FMUL.FTZ R32, R19, R52 ;  /* 0x0000003413207220 */ /* 0x000fe20000410000 */
[----:B------:R-:W-:Y:S01]  /*0a50*/  FMUL.FTZ R51, R16, R33 ;  /* 0x0000002110337220 */ /* 0x000fe20000410000 */
[----:B------:R-:W-:Y:S01]  /*0a60*/  FFMA.FTZ R31, R42, R43, R31 ;  /* 0x0000002b2a1f7223 */ /* 0x000fe2000001001f */
[C---:B------:R-:W-:Y:S01]  /*0a70*/  FADD.FTZ R35, -R20.reuse, R35 ;  /* 0x0000002314237221 */ /* 0x040fe20000010100 */
[----:B------:R-:W-:Y:S01]  /*0a80*/  FADD.FTZ R37, -R20, R37 ;  /* 0x0000002514257221 */ /* 0x000fe20000010100 */
[----:B------:R-:W-:Y:S01]  /*0a90*/  FFMA.FTZ R32, R51, R32, R30 ;  /* 0x0000002033207223 */ /* 0x000fe2000001001e */
[----:B------:R-:W-:Y:S01]  /*0aa0*/  FFMA.FTZ R30, R46, R45, R31 ;  /* 0x0000002d2e1e7223 */ /* 0x000fe2000001001f */
[----:B------:R-:W-:Y:S01]  /*0ab0*/  IMAD R20, R41, 0x28, R8 ;  /* 0x0000002829147824 */ /* 0x000fe200078e0208 */
[----:B------:R-:W-:Y:S01]  /*0ac0*/  IADD3 R41, P0, R4, 0x2, RZ ;  /* 0x0000000204297810 */ /* 0x000fe20007f1e0ff */
[----:B------:R-:W-:-:S02]  /*0ad0*/  HADD2.F32 R50, -RZ, R39.H0_H0 ;  /* 0x20000027ff327230 */ /* 0x000fc40000004100 */
[----:B------:R-:W-:Y:S01]  /*0ae0*/  FFMA.FTZ R30, R17, R44, R30 ;  /* 0x0000002c111e7223 */ /* 0x000fe2000001001e */
[----:B------:R-:W-:Y:S01]  /*0af0*/  IMAD R59, R59, 0x8, R20 ;  /* 0x000000083b3b7824 */ /* 0x000fe200078e0214 */
[----:B------:R-:W-:Y:S01]  /*0b00*/  IADD3.X R20, RZ, R57, RZ, P0, !PT ;  /* 0x00000039ff147210 */ /* 0x000fe200007fe4ff */
[----:B------:R-:W-:Y:S01]  /*0b10*/  HADD2.F32 R54, -RZ, R39.H1_H1 ;  /* 0x30000027ff367230 */ /* 0x000fe20000004100 */
[----:B------:R-:W-:Y:S01]  /*0b20*/  ISETP.GE.U32.AND P0, PT, R41, UR10, PT ;  /* 0x0000000a29007c0c */ /* 0x000fe2000bf06070 */
[----:B------:R-:W-:Y:S01]  /*0b30*/  FMUL.FTZ R33, R43, R50 ;  /* 0x000000322b217220 */ /* 0x000fe20000410000 */
[----:B------:R-:W-:Y:S01]  /*0b40*/  FMUL.FTZ R53, R16, R35 ;  /* 0x0000002310357220 */ /* 0x000fe20000410000 */
[----:B------:R-:W-:Y:S01]  /*0b50*/  FFMA.FTZ R30, R19, R52, R30 ;  /* 0x00000034131e7223 */ /* 0x000fe2000001001e */
[----:B------:R-:W-:Y:S01]  /*0b60*/  ISETP.GE.AND.EX P0, PT, R20, UR6, PT, P0 ;  /* 0x0000000614007c0c */ /* 0x000fe2000bf06300 */
[----:B------:R-:W-:Y:S01]  /*0b70*/  FMUL.FTZ R31, R45, R54 ;  /* 0x000000362d1f7220 */ /* 0x000fe20000410000 */
[----:B------:R-:W-:Y:S01]  /*0b80*/  FFMA.FTZ R32, R53, R33, R32 ;  /* 0x0000002135207223 */ /* 0x000fe20000010020 */
[----:B------:R-:W-:Y:S01]  /*0b90*/  FMUL.FTZ R55, R16, R37 ;  /* 0x0000002510377220 */ /* 0x000fe20000410000 */
[----:B------:R-:W-:-:S03]  /*0ba0*/  FFMA.FTZ R30, R43, R50, R30 ;  /* 0x000000322b1e7223 */ /* 0x000fc6000001001e */
[----:B------:R-:W-:Y:S01]  /*0bb0*/  FFMA.FTZ R31, R55, R31, R32 ;  /* 0x0000001f371f7223 */ /* 0x000fe20000010020 */
[----:B------:R-:W-:Y:S01]  /*0bc0*/  FFMA.FTZ R30, R45, R54, R30 ;  /* 0x000000362d1e7223 */ /* 0x000fe2000001001e */
[----:B------:R-:W-:Y:S01]  /*0bd0*/  FADD.FTZ R23, R3, R23 ;  /* 0x0000001703177221 */ /* 0x000fe20000010000 */
[----:B------:R-:W-:Y:S01]  /*0be0*/  FADD.FTZ R25, R18, R25 ;  /* 0x0000001912197221 */ /* 0x000fe20000010000 */
[----:B------:R-:W-:Y:S01]  /*0bf0*/  FADD.FTZ R27, R42, R27 ;  /* 0x0000001b2a1b7221 */ /* 0x000fe20000010000 */
[----:B------:R-:W-:Y:S01]  /*0c00*/  FADD.FTZ R29, R46, R29 ;  /* 0x0000001d2e1d7221 */ /* 0x000fe20000010000 */
[----:B------:R0:W-:Y:S01]  /*0c10*/  STS.64 [R59], R30 ;  /* 0x0000001e3b007388 */ /* 0x0001e20000000a00 */
[----:B------:R-:W-:Y:S01]  /*0c20*/  FFMA.FTZ R33, R5, R3, R22 ;  /* 0x0000000305217223 */ /* 0x000fe20000010016 */
[----:B------:R-:W-:Y:S01]  /*0c30*/  FFMA.FTZ R24, R21, R18, R24 ;  /* 0x0000001215187223 */ /* 0x000fe20000010018 */
[----:B------:R-:W-:Y:S01]  /*0c40*/  FFMA.FTZ R26, R47, R42, R26 ;  /* 0x0000002a2f1a7223 */ /* 0x000fe2000001001a */
[----:B------:R-:W-:Y:S01]  /*0c50*/  FFMA.FTZ R28, R49, R46, R28 ;  /* 0x0000002e311c7223 */ /* 0x000fe2000001001c */
[----:B------:R-:W-:Y:S01]  /*0c60*/  FADD.FTZ R23, R23, R44 ;  /* 0x0000002c17177221 */ /* 0x000fe20000010000 */
[----:B------:R-:W-:Y:S01]  /*0c70*/  FADD.FTZ R25, R25, R52 ;  /* 0x0000003419197221 */ /* 0x000fe20000010000 */
[----:B------:R-:W-:Y:S01]  /*0c80*/  FADD.FTZ R27, R27, R50 ;  /* 0x000000321b1b7221 */ /* 0x000fe20000010000 */
[----:B------:R-:W-:Y:S01]  /*0c90*/  FADD.FTZ R29, R29, R54 ;  /* 0x000000361d1d7221 */ /* 0x000fe20000010000 */
[----:B------:R-:W-:Y:S01]  /*0ca0*/  FFMA.FTZ R22, R48, R44, R33 ;  /* 0x0000002c30167223 */ /* 0x000fe20000010021 */
[----:B------:R-:W-:Y:S01]  /*0cb0*/  FFMA.FTZ R24, R51, R52, R24 ;  /* 0x0000003433187223 */ /* 0x000fe20000010018 */
[----:B------:R-:W-:Y:S01]  /*0cc0*/  FFMA.FTZ R26, R53, R50, R26 ;  /* 0x00000032351a7223 */ /* 0x000fe2000001001a */
[----:B------:R-:W-:Y:S01]  /*0cd0*/  FFMA.FTZ R28, R55, R54, R28 ;  /* 0x00000036371c7223 */ /* 0x000fe2000001001c */
[----:B------:R-:W-:Y:S06]  /*0ce0*/  BAR.SYNC.DEFER_BLOCKING 0x0 ;  /* 0x0000000000007b1d */ /* 0x000fec0000010000 */
[----:B0-----:R-:W-:Y:S05]  /*0cf0*/  @!P0 BRA `(.L_x_1736) ;  /* 0x0000000000cc8947 */ /* 0x001fea0003800000 */
[----:B------:R-:W0:Y:S01]  /*0d00*/  S2UR UR7, SR_CgaCtaId ;  /* 0x00000000000779c3 */ /* 0x000e220000008800 */
[----:B------:R-:W-:Y:S01]  /*0d10*/  SHF.R.S32.HI R31, RZ, 0x1f, R6 ;  /* 0x0000001fff1f7819 */ /* 0x000fe20000011406 */
[----:B------:R-:W-:Y:S01]  /*0d20*/  UMOV UR5, 0x400 ;  /* 0x0000040000057882 */ /* 0x000fe20000000000 */
[----:B------:R-:W-:Y:S02]  /*0d30*/  IMAD.SHL.U32 R30, R6, 0x2, RZ ;  /* 0x00000002061e7824 */ /* 0x000fe400078e00ff */
[CC--:B------:R-:W-:Y:S02]  /*0d40*/  LEA.HI R32, R31.reuse, R6.reuse, RZ, 0x2 ;  /* 0x000000061f207211 */ /* 0x0c0fe400078f10ff */
[----:B------:R-:W-:Y:S02]  /*0d50*/  LEA.HI R34, R31, R6, RZ, 0x4 ;  /* 0x000000061f227211 */ /* 0x000fe400078f20ff */
[----:B------:R-:W-:Y:S02]  /*0d60*/  LOP3.LUT R33, R32, 0xfffffffc, RZ, 0xc0, !PT ;  /* 0xfffffffc20217812 */ /* 0x000fe400078ec0ff */
[----:B------:R-:W-:-:S02]  /*0d70*/  SHF.R.U32.HI R35, RZ, 0x4, R34 ;  /* 0x00000004ff237819 */ /* 0x000fc40000011622 */
[----:B------:R-:W-:Y:S02]  /*0d80*/  IADD3 R32, -R33, R6, RZ ;  /* 0x0000000621207210 */ /* 0x000fe40007ffe1ff */
[----:B------:R-:W-:Y:S02]  /*0d90*/  LOP3.LUT R31, R30, 0x18, RZ, 0xc0, !PT ;  /* 0x000000181e1f7812 */ /* 0x000fe400078ec0ff */
[----:B------:R-:W-:Y:S02]  /*0da0*/  LOP3.LUT R39, R32, 0x3, R35, 0x78, !PT ;  /* 0x0000000320277812 */ /* 0x000fe400078e7823 */
[C---:B------:R-:W-:Y:S02]  /*0db0*/  LOP3.LUT R33, R31.reuse, 0x8, RZ, 0x3c, !PT ;  /* 0x000000081f217812 */ /* 0x040fe400078e3cff */
[C---:B------:R-:W-:Y:S02]  /*0dc0*/  LOP3.LUT R35, R31.reuse, 0x10, RZ, 0x3c, !PT ;  /* 0x000000101f237812 */ /* 0x040fe400078e3cff */
[----:B------:R-:W-:Y:S01]  /*0dd0*/  LOP3.LUT R37, R31, 0x18, RZ, 0x3c, !PT ;  /* 0x000000181f257812 */ /* 0x000fe200078e3cff */
[----:B0-----:R-:W-:-:S06]  /*0de0*/  ULEA UR5, UR7, UR5, 0x18 ;  /* 0x0000000507057291 */ /* 0x001fcc000f8ec03f */
        /* <DEDUP_REMOVED lines=9> */
[----:B------:R-:W-:Y:S01]  /*0e80*/  IMAD R35, R10, 0x8, R58 ;  /* 0x000000080a237824 */ /* 0x000fe200078e023a */
[----:B------:R-:W-:-:S02]  /*0e90*/  LEA R37, R11, R58, 0x3 ;  /* 0x0000003a0b257211 */ /* 0x000fc400078e18ff */
[----:B------:R-:W-:Y:S01]  /*0ea0*/  STS.64 [R36], R24 ;  /* 0x0000001824007388 */ /* 0x000fe20000000a00 */
[----:B------:R-:W-:-:S03]  /*0eb0*/  SHF.R.U32.HI R39, RZ, 0x1, R0 ;  /* 0x00000001ff277819 */ /* 0x000fc60000011600 */
[----:B------:R0:W-:Y:S02]  /*0ec0*/  STS.64 [R38], R26 ;  /* 0x0000001a26007388 */ /* 0x0001e40000000a00 */
[----:B------:R-:W-:Y:S02]  /*0ed0*/  IMAD.SHL.U32 R57, R39, 0x80, RZ ;  /* 0x0000008027397824 */ /* 0x000fe400078e00ff */
[----:B------:R-:W-:Y:S03]  /*0ee0*/  STS.64 [R56], R28 ;  /* 0x0000001c38007388 */ /* 0x000fe60000000a00 */
[----:B------:R-:W-:Y:S01]  /*0ef0*/  LOP3.LUT R57, R57, 0xffffff80, R2, 0xe2, !PT ;  /* 0xffffff8039397812 */ /* 0x000fe200078ee202 */
[----:B------:R-:W-:Y:S04]  /*0f00*/  BAR.SYNC.DEFER_BLOCKING 0x0 ;  /* 0x0000000000007b1d */ /* 0x000fe80000010000 */
[----:B------:R-:W-:-:S04]  /*0f10*/  IMAD R57, R57, 0x280, R6 ;  /* 0x0000028039397824 */ /* 0x000fc800078e0206 */
[----:B0-----:R-:W0:Y:S01]  /*0f20*/  LDC.64 R38, c[0x0][0x260] ;  /* 0x00009800ff267b82 */ /* 0x001e220000000a00 */
[----:B------:R-:W-:-:S05]  /*0f30*/  IADD3 R57, R40, R57, RZ ;  /* 0x0000003928397210 */ /* 0x000fca0007ffe0ff */
[----:B------:R-:W-:Y:S01]  /*0f40*/  IMAD.SHL.U32 R57, R57, 0x2, RZ ;  /* 0x0000000239397824 */ /* 0x000fe200078e00ff */
        /* <DEDUP_REMOVED lines=14> */
.L_x_1736:
[----:B------:R-:W-:Y:S01]  /*1030*/  BSSY B0, `(.L_x_1737) ;  /* 0x0000035000007945 */ /* 0x000fe20003800000 */
[----:B0-----:R-:W-:-:S03]  /*1040*/  CS2R R38, SRZ ;  /* 0x0000000000267805 */ /* 0x001fc6000001ff00 */
[----:B------:R-:W-:Y:S05]  /*1050*/  @P1 BRA `(.L_x_1738) ;  /* 0x0000000000c81947 */ /* 0x000fea0003800000 */
[----:B------:R-:W-:-:S04]  /*1060*/  SHF.L.U32 R30, R4, 0x4, RZ ;  /* 0x00000004041e7819 */ /* 0x000fc800000006ff */
[----:B------:R-:W-:-:S04]  /*1070*/  LOP3.LUT R31, R30, 0x10, RZ, 0xc0, !PT ;  /* 0x000000101e1f7812 */ /* 0x000fc800078ec0ff */
[----:B------:R-:W-:-:S05]  /*1080*/  LEA.HI R31, R6, R31, RZ, 0x1e ;  /* 0x0000001f061f7211 */ /* 0x000fca00078ff0ff */
[----:B------:R-:W-:-:S04]  /*1090*/  IMAD R31, R31, 0x14, -R40 ;  /* 0x000000141f1f7824 */ /* 0x000fc800078e0a28 */
[C---:B------:R-:W-:Y:S01]  /*10a0*/  VIADD R32, R31.reuse, 0x4 ;  /* 0x000000041f207836 */ /* 0x040fe20000000000 */
[----:B------:R-:W-:Y:S01]  /*10b0*/  SHF.R.S32.HI R30, RZ, 0x1f, R31 ;  /* 0x0000001fff1e7819 */ /* 0x000fe2000001141f */
[C---:B------:R-:W-:Y:S01]  /*10c0*/  VIADD R36, R31.reuse, 0xc ;  /* 0x0000000c1f247836 */ /* 0x040fe20000000000 */
[----:B------:R-:W-:Y:S02]  /*10d0*/  IADD3 R34, R31, 0x8, RZ ;  /* 0x000000081f227810 */ /* 0x000fe40007ffe0ff */
[----:B------:R-:W-:Y:S02]  /*10e0*/  SHF.R.S32.HI R33, RZ, 0x1f, R32 ;  /* 0x0000001fff217819 */ /* 0x000fe40000011420 */
[----:B------:R-:W-:Y:S02]  /*10f0*/  LEA.HI R30, R30, R31, RZ, 0x2 ;  /* 0x0000001f1e1e7211 */ /* 0x000fe400078f10ff */
[----:B------:R-:W-:Y:S02]  /*1100*/  SHF.R.S32.HI R37, RZ, 0x1f, R36 ;  /* 0x0000001fff257819 */ /* 0x000fe40000011424 */
[----:B------:R-:W-:-:S02]  /*1110*/  SHF.R.S32.HI R35, RZ, 0x1f, R34 ;  /* 0x0000001fff237819 */ /* 0x000fc40000011422 */
[----:B------:R-:W-:Y:S02]  /*1120*/  LEA.HI R32, R33, R32, RZ, 0x2 ;  /* 0x0000002021207211 */ /* 0x000fe400078f10ff */
[----:B------:R-:W-:Y:S02]  /*1130*/  SHF.R.S32.HI R33, RZ, 0x2, R30 ;  /* 0x00000002ff217819 */ /* 0x000fe4000001141e */
[----:B------:R-:W-:Y:S02]  /*1140*/  LEA.HI R37, R37, R36, RZ, 0x2 ;  /* 0x0000002425257211 */ /* 0x000fe400078f10ff */
[----:B------:R-:W-:Y:S01]  /*1150*/  SHF.L.U32 R36, R6, 0x3, RZ ;  /* 0x0000000306247819 */ /* 0x000fe200000006ff */
[----:B------:R-:W-:Y:S01]  /*1160*/  IMAD R33, R33, 0x28, R8 ;  /* 0x0000002821217824 */ /* 0x000fe200078e0208 */
[----:B------:R-:W-:Y:S01]  /*1170*/  LEA.HI R35, R35, R34, RZ, 0x2 ;  /* 0x0000002223237211 */ /* 0x000fe200078f10ff */
[----:B------:R-:W-:Y:S01]  /*1180*/  VIADD R34, R31, 0x10 ;  /* 0x000000101f227836 */ /* 0x000fe20000000000 */
[----:B------:R-:W-:-:S02]  /*1190*/  SHF.R.S32.HI R31, RZ, 0x2, R32 ;  /* 0x00000002ff1f7819 */ /* 0x000fc40000011420 */
[----:B------:R-:W-:Y:S02]  /*11a0*/  LOP3.LUT R36, R36, 0x18, RZ, 0xc0, !PT ;  /* 0x0000001824247812 */ /* 0x000fe400078ec0ff */
[----:B------:R-:W-:Y:S01]  /*11b0*/  SHF.R.S32.HI R39, RZ, 0x1f, R34 ;  /* 0x0000001fff277819 */ /* 0x000fe20000011422 */
[--C-:B------:R-:W-:Y:S01]  /*11c0*/  IMAD R31, R31, 0x28, R8.reuse ;  /* 0x000000281f1f7824 */ /* 0x100fe200078e0208 */
[----:B------:R-:W-:Y:S02]  /*11d0*/  SHF.R.S32.HI R35, RZ, 0x2, R35 ;  /* 0x00000002ff237819 */ /* 0x000fe40000011423 */
[----:B------:R-:W-:Y:S02]  /*11e0*/  IADD3 R30, R33, R36, RZ ;  /* 0x00000024211e7210 */ /* 0x000fe40007ffe0ff */
[----:B------:R-:W-:Y:S01]  /*11f0*/  SHF.R.S32.HI R37, RZ, 0x2, R37 ;  /* 0x00000002ff257819 */ /* 0x000fe20000011425 */
[----:B------:R-:W-:Y:S01]  /*1200*/  IMAD R35, R35, 0x28, R8 ;  /* 0x0000002823237824 */ /* 0x000fe200078e0208 */
[----:B------:R-:W-:-:S02]  /*1210*/  LEA.HI R39, R39, R34, RZ, 0x2 ;  /* 0x0000002227277211 */ /* 0x000fc400078f10ff */
[C---:B------:R-:W-:Y:S01]  /*1220*/  IADD3 R32, R36.reuse, R31, RZ ;  /* 0x0000001f24207210 */ /* 0x040fe20007ffe0ff */
[--C-:B------:R-:W-:Y:S01]  /*1230*/  IMAD R37, R37, 0x28, R8.reuse ;  /* 0x0000002825257824 */ /* 0x100fe200078e0208 */
[----:B------:R-:W0:Y:S01]  /*1240*/  LDS.64 R30, [R30] ;  /* 0x000000001e1e7984 */ /* 0x000e220000000a00 */
[----:B------:R-:W-:Y:S01]  /*1250*/  SHF.R.S32.HI R39, RZ, 0x2, R39 ;  /* 0x00000002ff277819 */ /* 0x000fe20000011427 */
[C---:B------:R-:W-:Y:S02]  /*1260*/  IMAD.IADD R35, R36.reuse, 0x1, R35 ;  /* 0x0000000124237824 */ /* 0x040fe400078e0223 */
[----:B------:R-:W1:Y:S01]  /*1270*/  LDS.64 R32, [R32] ;  /* 0x0000000020207984 */ /* 0x000e620000000a00 */
[C---:B------:R-:W-:Y:S01]  /*1280*/  IADD3 R37, R36.reuse, R37, RZ ;  /* 0x0000002524257210 */ /* 0x040fe20007ffe0ff */
[----:B------:R-:W-:Y:S02]  /*1290*/  IMAD R39, R39, 0x28, R8 ;  /* 0x0000002827277824 */ /* 0x000fe400078e0208 */
[----:B------:R-:W2:Y:S03]  /*12a0*/  LDS.64 R34, [R35] ;  /* 0x0000000023227984 */ /* 0x000ea60000000a00 */
[----:B------:R-:W-:-:S02]  /*12b0*/  IADD3 R40, R36, R39, RZ ;  /* 0x0000002724287210 */ /* 0x000fc40007ffe0ff */
        /* <DEDUP_REMOVED lines=12> */
.L_x_1738:
[----:B------:R-:W-:Y:S05]  /*1380*/  BSYNC B0 ;  /* 0x0000000000007941 */ /* 0x000fea0003800000 */
.L_x_1737:
[----:B------:R-:W0:Y:S01]  /*1390*/  SHFL.BFLY PT, R31, R38, 0x2, 0x1f ;  /* 0x0c401f00261f7f89 */ /* 0x000e2200000e0000 */
[----:B------:R-:W-:Y:S01]  /*13a0*/  LOP3.LUT P2, RZ, R6, 0xffffffc3, RZ, 0xc0, !PT ;  /* 0xffffffc306ff7812 */ /* 0x000fe2000784c0ff */
[----:B------:R-:W-:Y:S01]  /*13b0*/  BSSY B0, `(.L_x_1739) ;  /* 0x0000015000007945 */ /* 0x000fe20003800000 */
[----:B------:R-:W-:Y:S01]  /*13c0*/  ISETP.GE.U32.AND P1, PT, R41, UR10, PT ;  /* 0x0000000a29007c0c */ /* 0x000fe2000bf26070 */
[----:B------:R-:W1:Y:S03]  /*13d0*/  SHFL.BFLY PT, R30, R39, 0x2, 0x1f ;  /* 0x0c401f00271e7f89 */ /* 0x000e6600000e0000 */
[----:B------:R-:W-:Y:S01]  /*13e0*/  ISETP.GE.AND.EX P1, PT, R20, UR6, PT, P1 ;  /* 0x0000000614007c0c */ /* 0x000fe2000bf26310 */
        /* <DEDUP_REMOVED lines=17> */
.L_x_1740:
[----:B------:R-:W-:Y:S05]  /*1500*/  BSYNC B0 ;  /* 0x0000000000007941 */ /* 0x000fea0003800000 */
.L_x_1739:
[----:B------:R-:W-:Y:S05]  /*1510*/  @P1 BRA `(.L_x_1741) ;  /* 0x0000000000541947 */ /* 0x000fea0003800000 */
[----:B------:R-:W-:Y:S01]  /*1520*/  BAR.SYNC.DEFER_BLOCKING 0x0 ;  /* 0x0000000000007b1d */ /* 0x000fe20000010000 */
[----:B------:R-:W-:-:S13]  /*1530*/  ISETP.NE.AND P1, PT, R6, RZ, PT ;  /* 0x000000ff0600720c */ /* 0x000fda0003f25270 */
[----:B------:R-:W-:Y:S05]  /*1540*/  @P1 BRA `(.L_x_1742) ;  /* 0x00000000003c1947 */ /* 0x000fea0003800000 */
[----:B0-----:R-:W0:Y:S01]  /*1550*/  LDC.64 R30, c[0x0][0x268] ;  /* 0x00009a00ff1e7b82 */ /* 0x001e220000000a00 */
        /* <DEDUP_REMOVED lines=8> */
.L_x_1743:
[----:B------:R-:W2:Y:S04]  /*15e0*/  LD.E.STRONG.GPU R32, desc[UR8][R30.64] ;  /* 0x000000081e207980 */ /* 0x000ea8000c10f900 */
[----:B--2---:R-:W-:Y:S01]  /*15f0*/  CCTL.IVALL ;  /* 0x00000000ff00798f */ /* 0x004fe20002000000 */
[----:B------:R-:W-:Y:S05]  /*1600*/  YIELD ;  /* 0x0000000000007946 */ /* 0x000fea0003800000 */
[----:B-----5:R-:W-:-:S04]  /*1610*/  LOP3.LUT R32, R32, R33, RZ, 0x3c, !PT ;  /* 0x0000002120207212 */ /* 0x020fc800078e3cff */
[----:B------:R-:W-:-:S13]  /*1620*/  ISETP.GT.AND P1, PT, R32, -0x1, PT ;  /* 0xffffffff2000780c */ /* 0x000fda0003f24270 */
[----:B------:R-:W-:Y:S05]  /*1630*/  @P1 BRA `(.L_x_1743) ;  /* 0xfffffffc00e81947 */ /* 0x000fea000383ffff */
.L_x_1742:
[----:B------:R-:W-:Y:S05]  /*1640*/  WARPSYNC.ALL ;  /* 0x0000000000007948 */ /* 0x000fea0003800000 */
[----:B------:R-:W-:Y:S06]  /*1650*/  BAR.SYNC.DEFER_BLOCKING 0x0 ;  /* 0x0000000000007b1d */ /* 0x000fec0000010000 */
[----:B------:R-:W-:Y:S05]  /*1660*/  BRA `(.L_x_1744) ;  /* 0x0000000000607947 */ /* 0x000fea0003800000 */
.L_x_1741:
[----:B------:R-:W-:Y:S01]  /*1670*/  BAR.SYNC.DEFER_BLOCKING 0x0 ;  /* 0x0000000000007b1d */ /* 0x000fe20000010000 */
[----:B------:R-:W-:-:S13]  /*1680*/  ISETP.NE.AND P1, PT, R6, RZ, PT ;  /* 0x000000ff0600720c */ /* 0x000fda0003f25270 */
[----:B------:R-:W-:Y:S05]  /*1690*/  @P1 BRA `(.L_x_1745) ;  /* 0x00000000004c1947 */ /* 0x000fea0003800000 */
[----:B0-----:R-:W0:Y:S01]  /*16a0*/  LDC.64 R30, c[0x0][0x268] ;  /* 0x00009a00ff1e7b82 */ /* 0x001e220000000a00 */
        /* <DEDUP_REMOVED lines=12> */
.L_x_1746:
[----:B------:R-:W2:Y:S04]  /*1770*/  LD.E.STRONG.GPU R32, desc[UR8][R30.64] ;  /* 0x000000081e207980 */ /* 0x000ea8000c10f900 */
[----:B--2---:R-:W-:Y:S01]  /*1780*/  CCTL.IVALL ;  /* 0x00000000ff00798f */ /* 0x004fe20002000000 */
[----:B------:R-:W-:Y:S05]  /*1790*/  YIELD ;  /* 0x0000000000007946 */ /* 0x000fea0003800000 */
[----:B-----5:R-:W-:-:S04]  /*17a0*/  LOP3.LUT R32, R32, R33, RZ, 0x3c, !PT ;  /* 0x0000002120207212 */ /* 0x020fc800078e3cff */
[----:B------:R-:W-:-:S13]  /*17b0*/  ISETP.GT.AND P1, PT, R32, -0x1, PT ;  /* 0xffffffff2000780c */ /* 0x000fda0003f24270 */
[----:B------:R-:W-:Y:S05]  /*17c0*/  @P1 BRA `(.L_x_1746) ;  /* 0xfffffffc00e81947 */ /* 0x000fea000383ffff */
.L_x_1745:
[----:B------:R-:W-:Y:S05]  /*17d0*/  WARPSYNC.ALL ;  /* 0x0000000000007948 */ /* 0x000fea0003800000 */
[----:B------:R-:W-:Y:S06]  /*17e0*/  BAR.SYNC.DEFER_BLOCKING 0x0 ;  /* 0x0000000000007b1d */ /* 0x000fec0000010000 */
.L_x_1744:
        /* <DEDUP_REMOVED lines=10> */
[----:B------:R-:W-:-:S04]  /*1890*/  LEA R30, R30, R31, 0xb ;  /* 0x0000001f1e1e7211 */ /* 0x000fc800078e58ff */
[----:B------:R-:W-:-:S05]  /*18a0*/  IADD3 R30, R30, R33, RZ ;  /* 0x000000211e1e7210 */ /* 0x000fca0007ffe0ff */
[----:B------:R-:W-:-:S04]  /*18b0*/  IMAD.SHL.U32 R41, R30, 0x2, RZ ;  /* 0x000000021e297824 */ /* 0x000fc800078e00ff */
[C---:B-1----:R-:W-:Y:S01]  /*18c0*/  IMAD.WIDE.U32 R34, R41.reuse, 0x4, R38 ;  /* 0x0000000429227825 */ /* 0x042fe200078e0026 */
[----:B------:R-:W-:-:S04]  /*18d0*/  IADD3 R33, R41, 0x20, RZ ;  /* 0x0000002029217810 */ /* 0x000fc80007ffe0ff */
[----:B------:R0:W2:Y:S01]  /*18e0*/  LDG.E.64 R30, desc[UR8][R34.64] ;  /* 0x00000008221e7981 */ /* 0x0000a2000c1e1b00 */
[----:B------:R-:W-:-:S06]  /*18f0*/  IMAD.WIDE.U32 R32, R33, 0x4, R38 ;  /* 0x0000000421207825 */ /* 0x000fcc00078e0026 */
[----:B------:R-:W3:Y:S01]  /*1900*/  LDG.E.64 R32, desc[UR8][R32.64] ;  /* 0x0000000820207981 */ /* 0x000ee2000c1e1b00 */
[C---:B------:R-:W-:Y:S01]  /*1910*/  IADD3 R59, R41.reuse, 0x40, RZ ;  /* 0x00000040293b7810 */ /* 0x040fe20007ffe0ff */
[C---:B------:R-:W-:Y:S01]  /*1920*/  VIADD R61, R41.reuse, 0x60 ;  /* 0x00000060293d7836 */ /* 0x040fe20000000000 */
[----:B------:R-:W-:-:S03]  /*1930*/  IADD3 R37, R41, 0x80, RZ ;  /* 0x0000008029257810 */ /* 0x000fc60007ffe0ff */
[----:B------:R-:W-:Y:S01]  /*1940*/  IMAD.WIDE.U32 R58, R59, 0x4, R38 ;  /* 0x000000043b3a7825 */ /* 0x000fe200078e0026 */
[----:B------:R-:W-:-:S03]  /*1950*/  IADD3 R36, R41, 0xa0, RZ ;  /* 0x000000a029247810 */ /* 0x000fc60007ffe0ff */
[----:B------:R-:W-:-:S04]  /*1960*/  IMAD.WIDE.U32 R60, R61, 0x4, R38 ;  /* 0x000000043d3c7825 */ /* 0x000fc800078e0026 */
[----:B0-----:R-:W-:-:S04]  /*1970*/  IMAD.WIDE.U32 R34, R37, 0x4, R38 ;  /* 0x0000000425227825 */ /* 0x001fc800078e0026 */
[----:B------:R-:W-:Y:S02]  /*1980*/  IMAD.WIDE.U32 R36, R36, 0x4, R38 ;  /* 0x0000000424247825 */ /* 0x000fe400078e0026 */
[----:B------:R-:W4:Y:S02]  /*1990*/  LDG.E.64 R34, desc[UR8][R34.64] ;  /* 0x0000000822227981 */ /* 0x000f24000c1e1b00 */
[C---:B------:R-:W-:Y:S01]  /*19a0*/  VIADD R40, R41.reuse, 0xc0 ;  /* 0x000000c029287836 */ /* 0x040fe20000000000 */
[----:B------:R-:W-:Y:S01]  /*19b0*/  IADD3 R41, R41, 0xe0, RZ ;  /* 0x000000e029297810 */ /* 0x000fe20007ffe0ff */
        /* <DEDUP_REMOVED lines=23> */
.L_x_1748:
[----:B------:R-:W-:Y:S05]  /*1b30*/  BSYNC B0 ;  /* 0x0000000000007941 */ /* 0x000fea0003800000 */
.L_x_1747:
        /* <DEDUP_REMOVED lines=28> */
.L_x_1750:
[----:B------:R-:W-:Y:S05]  /*1d00*/  BSYNC B0 ;  /* 0x0000000000007941 */ /* 0x000fea0003800000 */
.L_x_1749:
[----:B0-----:R-:W-:Y:S01]  /*1d10*/  IMAD.WIDE.U32 R30, R6, -0x33333333, RZ ;  /* 0xcccccccd061e7825 */ /* 0x001fe200078e00ff */
[----:B------:R-:W0:Y:S01]  /*1d20*/  S2UR UR7, SR_CgaCtaId ;  /* 0x00000000000779c3 */ /* 0x000e220000008800 */
[----:B------:R-:W-:-:S07]  /*1d30*/  LOP3.LUT R30, R4, 0x1, RZ, 0xc0, !PT ;  /* 0x00000001041e7812 */ /* 0x000fce00078ec0ff */
[----:B------:R-:W-:Y:S01]  /*1d40*/  BAR.SYNC.DEFER_BLOCKING 0x0 ;  /* 0x0000000000007b1d */ /* 0x000fe20000010000 */
[----:B------:R-:W-:Y:S01]  /*1d50*/  ULOP3.LUT UR4, UR4, 0x1, URZ, 0x3c, !UPT ;  /* 0x0000000104047892 */ /* 0x000fe2000f8e3c3f */
[----:B------:R-:W-:Y:S01]  /*1d60*/  SHF.R.U32.HI R31, RZ, 0x6, R31 ;  /* 0x00000006ff1f7819 */ /* 0x000fe2000001161f */
[----:B------:R-:W-:Y:S02]  /*1d70*/  IMAD.MOV.U32 R57, RZ, RZ, R20 ;  /* 0x000000ffff397224 */ /* 0x000fe400078e0014 */
[----:B------:R-:W-:Y:S01]  /*1d80*/  IMAD R30, R30, 0x140, RZ ;  /* 0x000001401e1e7824 */ /* 0x000fe200078e02ff */
[----:B------:R-:W-:Y:S01]  /*1d90*/  UMOV UR5, 0x400 ;  /* 0x0000040000057882 */ /* 0x000fe20000000000 */
[----:B------:R-:W-:Y:S01]  /*1da0*/  IMAD R31, R31, -0x50, R6 ;  /* 0xffffffb01f1f7824 */ /* 0x000fe200078e0206 */
[----:B------:R-:W-:Y:S01]  /*1db0*/  UIADD3 UR5, UR5, 0x3480, URZ ;  /* 0x0000348005057890 */ /* 0x000fe2000fffe03f */
[----:B------:R-:W-:-:S03]  /*1dc0*/  ULDC.64 UR12, c[0x0][0x210] ;  /* 0x00008400000c7ab9 */ /* 0x000fc60000000a00 */
[----:B------:R-:W-:Y:S02]  /*1dd0*/  LEA R30, R31, R30, 0x2 ;  /* 0x0000001e1f1e7211 */ /* 0x000fe400078e10ff */
[----:B------:R-:W-:-:S03]  /*1de0*/  IADD3 R12, P1, R12, UR12, RZ ;  /* 0x0000000c0c0c7c10 */ /* 0x000fc6000ff3e0ff */
[----:B------:R-:W-:Y:S01]  /*1df0*/  IMAD.WIDE.U32 R30, R30, -0x33333333, RZ ;  /* 0xcccccccd1e1e7825 */ /* 0x000fe200078e00ff */
[----:B------:R-:W-:Y:S02]  /*1e00*/  IADD3.X R13, R13, UR13, RZ, P1, !PT ;  /* 0x0000000d0d0d7c10 */ /* 0x000fe40008ffe4ff */
[----:B------:R-:W-:Y:S01]  /*1e10*/  IADD3 R14, P1, R14, UR12, RZ ;  /* 0x0000000c0e0e7c10 */ /* 0x000fe2000ff3e0ff */
[----:B------:R-:W-:Y:S01]  /*1e20*/  IMAD.SHL.U32 R30, R4, 0x10, RZ ;  /* 0x00000010041e7824 */ /* 0x000fe200078e00ff */
[----:B------:R-:W-:Y:S01]  /*1e30*/  SHF.R.U32.HI R31, RZ, 0x4, R31 ;  /* 0x00000004ff1f7819 */ /* 0x000fe2000001161f */
[----:B0-----:R-:W-:Y:S01]  /*1e40*/  ULEA UR5, UR7, UR5, 0x18 ;  /* 0x0000000507057291 */ /* 0x001fe2000f8ec03f */
[----:B------:R-:W-:Y:S02]  /*1e50*/  IADD3.X R15, R15, UR13, RZ, P1, !PT ;  /* 0x0000000d0f0f7c10 */ /* 0x000fe40008ffe4ff */
[----:B------:R-:W-:Y:S02]  /*1e60*/  LOP3.LUT R30, R30, 0x10, RZ, 0xc0, !PT ;  /* 0x000000101e1e7812 */ /* 0x000fe400078ec0ff */
[----:B------:R-:W-:-:S02]  /*1e70*/  IADD3 R4, R4, 0x2, RZ ;  /* 0x0000000204047810 */ /* 0x000fc40007ffe0ff */
[----:B------:R-:W-:-:S04]  /*1e80*/  IADD3 R30, -R30, R31, RZ ;  /* 0x0000001f1e1e7210 */ /* 0x000fc80007ffe1ff */
[----:B------:R-:W-:-:S06]  /*1e90*/  LEA R30, R30, UR5, 0x3 ;  /* 0x000000051e1e7c11 */ /* 0x000fcc000f8e18ff */
[----:B------:R-:W0:Y:S02]  /*1ea0*/  LDS.64 R30, [R30] ;  /* 0x000000001e1e7984 */ /* 0x000e240000000a00 */
[--C-:B0-----:R-:W-:Y:S01]  /*1eb0*/  FFMA.FTZ R32, R3, R17, -R30.reuse ;  /* 0x0000001103207223 */ /* 0x101fe2000001081e */
[--C-:B------:R-:W-:Y:S01]  /*1ec0*/  FFMA.FTZ R18, R18, R19, -R30.reuse ;  /* 0x0000001312127223 */ /* 0x100fe2000001081e */
[--C-:B------:R-:W-:Y:S01]  /*1ed0*/  FFMA.FTZ R42, R42, R43, -R30.reuse ;  /* 0x0000002b2a2a7223 */ /* 0x100fe2000001081e */
[----:B------:R-:W-:Y:S01]  /*1ee0*/  FFMA.FTZ R46, R46, R45, -R30 ;  /* 0x0000002d2e2e7223 */ /* 0x000fe2000001081e */
[-C--:B------:R-:W-:Y:S01]  /*1ef0*/  FFMA.FTZ R5, R5, -R31.reuse, R32 ;  /* 0x8000001f05057223 */ /* 0x080fe20000010020 */
[-C--:B------:R-:W-:Y:S01]  /*1f00*/  FFMA.FTZ R21, R21, -R31.reuse, R18 ;  /* 0x8000001f15157223 */ /* 0x080fe20000010012 */
[-C--:B------:R-:W-:Y:S01]  /*1f10*/  FFMA.FTZ R47, R47, -R31.reuse, R42 ;  /* 0x8000001f2f2f7223 */ /* 0x080fe2000001002a */
[----:B------:R-:W-:Y:S01]  /*1f20*/  FFMA.FTZ R49, R49, -R31, R46 ;  /* 0x8000001f31317223 */ /* 0x000fe2000001002e */
[--C-:B------:R-:W-:Y:S01]  /*1f30*/  FFMA.FTZ R17, R17, R44, -R30.reuse ;  /* 0x0000002c11117223 */ /* 0x100fe2000001081e */
[--C-:B------:R-:W-:Y:S01]  /*1f40*/  FFMA.FTZ R52, R19, R52, -R30.reuse ;  /* 0x0000003413347223 */ /* 0x100fe2000001081e */
[--C-:B------:R-:W-:Y:S01]  /*1f50*/  FFMA.FTZ R50, R43, R50, -R30.reuse ;  /* 0x000000322b327223 */ /* 0x100fe2000001081e */
[----:B------:R-:W-:Y:S01]  /*1f60*/  FFMA.FTZ R54, R45, R54, -R30 ;  /* 0x000000362d367223 */ /* 0x000fe2000001081e */
[C---:B------:R-:W-:Y:S01]  /*1f70*/  FMUL.FTZ R5, R16.reuse, R5 ;  /* 0x0000000510057220 */ /* 0x040fe20000410000 */
[C---:B------:R-:W-:Y:S01]  /*1f80*/  FMUL.FTZ R18, R16.reuse, R21 ;  /* 0x0000001510127220 */ /* 0x040fe20000410000 */
[C---:B------:R-:W-:Y:S01]  /*1f90*/  FMUL.FTZ R47, R16.reuse, R47 ;  /* 0x0000002f102f7220 */ /* 0x040fe20000410000 */
[----:B------:R-:W-:Y:S01]  /*1fa0*/  FMUL.FTZ R30, R16, R49 ;  /* 0x00000031101e7220 */ /* 0x000fe20000410000 */
[-C--:B------:R-:W-:Y:S01]  /*1fb0*/  FFMA.FTZ R17, R48, -R31.reuse, R17 ;  /* 0x8000001f30117223 */ /* 0x080fe20000010011 */
[-C--:B------:R-:W-:Y:S01]  /*1fc0*/  FFMA.FTZ R51, R51, -R31.reuse, R52 ;  /* 0x8000001f33337223 */ /* 0x080fe20000010034 */
[-C--:B------:R-:W-:Y:S01]  /*1fd0*/  FFMA.FTZ R53, R53, -R31.reuse, R50 ;  /* 0x8000001f35357223 */ /* 0x080fe20000010032 */
[----:B------:R-:W-:Y:S01]  /*1fe0*/  FFMA.FTZ R31, R55, -R31, R54 ;  /* 0x8000001f371f7223 */ /* 0x000fe20000010036 */
[----:B------:R-:W-:Y:S01]  /*1ff0*/  F2FP.F16.F32.PACK_AB R5, R18, R5 ;  /* 0x000000051205723e */ /* 0x000fe200000000ff */
[----:B------:R-:W-:Y:S01]  /*2000*/  FMUL.FTZ R17, R16, R17 ;  /* 0x0000001110117220 */ /* 0x000fe20000410000 */
[----:B------:R-:W-:Y:S01]  /*2010*/  F2FP.F16.F32.PACK_AB R47, R30, R47 ;  /* 0x0000002f1e2f723e */ /* 0x000fe200000000ff */
[C---:B------:R-:W-:Y:S01]  /*2020*/  FMUL.FTZ R18, R16.reuse, R51 ;  /* 0x0000003310127220 */ /* 0x040fe20000410000 */
[C---:B------:R-:W-:Y:S01]  /*2030*/  FMUL.FTZ R53, R16.reuse, R53 ;  /* 0x0000003510357220 */ /* 0x040fe20000410000 */
[----:B------:R-:W-:Y:S01]  /*2040*/  FMUL.FTZ R16, R16, R31 ;  /* 0x0000001f10107220 */ /* 0x000fe20000410000 */
[----:B------:R-:W-:Y:S01]  /*2050*/  PRMT R3, R5, 0x7632, R3 ;  /* 0x0000763205037816 */ /* 0x000fe20000000003 */
[----:B------:R0:W-:Y:S01]  /*2060*/  STG.E.U16 desc[UR8][R12.64], R5 ;  /* 0x000000050c007986 */ /* 0x0001e2000c101508 */
[----:B------:R-:W-:-:S02]  /*2070*/  PRMT R19, R47, 0x7632, R19 ;  /* 0x000076322f137816 */ /* 0x000fc40000000013 */
[----:B------:R-:W-:Y:S01]  /*2080*/  F2FP.F16.F32.PACK_AB R17, R18, R17 ;  /* 0x000000111211723e */ /* 0x000fe200000000ff */
[----:B------:R-:W-:Y:S01]  /*2090*/  STG.E.U16 desc[UR8][R12.64+0x2], R3 ;  /* 0x000002030c007986 */ /* 0x000fe2000c101508 */
[----:B------:R-:W-:-:S03]  /*20a0*/  F2FP.F16.F32.PACK_AB R53, R16, R53 ;  /* 0x000000351035723e */ /* 0x000fc600000000ff */
[----:B------:R-:W-:Y:S04]  /*20b0*/  STG.E.U16 desc[UR8][R12.64+0x4], R47 ;  /* 0x0000042f0c007986 */ /* 0x000fe8000c101508 */
[----:B------:R1:W-:Y:S01]  /*20c0*/  STG.E.U16 desc[UR8][R12.64+0x6], R19 ;  /* 0x000006130c007986 */ /* 0x0003e2000c101508 */
[----:B0-----:R-:W-:-:S03]  /*20d0*/  PRMT R5, R53, 0x7632, R5 ;  /* 0x0000763235057816 */ /* 0x001fc60000000005 */
[----:B------:R2:W-:Y:S04]  /*20e0*/  STG.E.U16 desc[UR8][R14.64], R17 ;  /* 0x000000110e007986 */ /* 0x0005e8000c101508 */
[----:B------:R2:W-:Y:S01]  /*20f0*/  STG.E.U16 desc[UR8][R14.64+0x4], R53 ;  /* 0x000004350e007986 */ /* 0x0005e2000c101508 */
[----:B-1----:R-:W-:-:S03]  /*2100*/  PRMT R13, R17, 0x7632, R13 ;  /* 0x00007632110d7816 */ /* 0x002fc6000000000d */
[----:B------:R2:W-:Y:S04]  /*2110*/  STG.E.U16 desc[UR8][R14.64+0x6], R5 ;  /* 0x000006050e007986 */ /* 0x0005e8000c101508 */
[----:B------:R2:W-:Y:S01]  /*2120*/  STG.E.U16 desc[UR8][R14.64+0x2], R13 ;  /* 0x0000020d0e007986 */ /* 0x0005e2000c101508 */
[----:B------:R-:W-:Y:S05]  /*2130*/  @!P0 BRA `(.L_x_1751) ;  /* 0xffffffe000c48947 */ /* 0x000fea000383ffff */
.L_x_1735:
[C---:B------:R-:W-:Y:S02]  /*2140*/  SHF.L.U32 R3, R0.reuse, 0x6, RZ ;  /* 0x0000000600037819 */ /* 0x040fe400000006ff */
[----:B------:R-:W-:Y:S02]  /*2150*/  LOP3.LUT R0, R0, 0x1, RZ, 0xc0, !PT ;  /* 0x0000000100007812 */ /* 0x000fe400078ec0ff */
[----:B------:R-:W-:-:S03]  /*2160*/  LOP3.LUT R3, R3, 0x7ffff80, RZ, 0xc0, !PT ;  /* 0x07ffff8003037812 */ /* 0x000fc600078ec0ff */
[----:B0-----:R-:W-:Y:S01]  /*2170*/  IMAD R4, R0, 0x140, RZ ;  /* 0x0000014000047824 */ /* 0x001fe200078e02ff */
[----:B------:R-:W-:-:S03]  /*2180*/  IADD3 R3, R3, R2, RZ ;  /* 0x0000000203037210 */ /* 0x000fc60007ffe0ff */
[----:B--2---:R-:W-:Y:S01]  /*2190*/  VIADD R5, R4, 0x140 ;  /* 0x0000014004057836 */ /* 0x004fe20000000000 */
[----:B------:R-:W-:-:S04]  /*21a0*/  LEA R14, R3, R4, 0x5 ;  /* 0x00000004030e7211 */ /* 0x000fc800078e28ff */
        /* <DEDUP_REMOVED lines=24> */
[----:B------:R-:W-:Y:S01]  /*2330*/  ISETP.LT.U32.AND P0, PT, R16, 0x1, PT ;  /* 0x000000011000780c */ /* 0x000fe20003f01070 */
[----:B------:R-:W-:Y:S01]  /*2340*/  IMAD.IADD R7, R7, 0x1, R12 ;  /* 0x0000000107077824 */ /* 0x000fe200078e020c */
[----:B------:R-:W-:Y:S02]  /*2350*/  IADD3 RZ, P1, R9, R10, RZ ;  /* 0x0000000a09ff7210 */ /* 0x000fe40007f3e0ff */
[----:B------:R-:W-:Y:S01]  /*2360*/  MOV R12, R11 ;  /* 0x0000000b000c7202 */ /* 0x000fe20000000f00 */
[----:B------:R-:W-:Y:S01]  /*2370*/  IMAD.WIDE.U32 R8, R7, -0x33333333, RZ ;  /* 0xcccccccd07087825 */ /* 0x000fe200078e00ff */
[----:B------:R-:W-:-:S03]  /*2380*/  ISETP.LT.AND.EX P0, PT, R17, RZ, PT, P0 ;  /* 0x000000ff1100720c */ /* 0x000fc60003f01300 */
[----:B------:R-:W-:Y:S01]  /*2390*/  IMAD.WIDE.U32.X R10, R15, -0x33333334, R12, P1 ;  /* 0xcccccccc0f0a7825 */ /* 0x000fe200008e040c */
[----:B------:R-:W-:Y:S02]  /*23a0*/  SEL R50, R16, 0x1, P0 ;  /* 0x0000000110327807 */ /* 0x000fe40000000000 */
[----:B------:R-:W-:Y:S02]  /*23b0*/  SEL R17, R17, RZ, P0 ;  /* 0x000000ff11117207 */ /* 0x000fe40000000000 */
[----:B------:R-:W-:Y:S02]  /*23c0*/  SHF.R.U64 R51, R10, 0x3, R11 ;  /* 0x000000030a337819 */ /* 0x000fe4000000120b */
[----:B------:R-:W-:Y:S02]  /*23d0*/  IADD3 R8, P0, R3, 0xa, RZ ;  /* 0x0000000a03087810 */ /* 0x000fe40007f1e0ff */
[----:B------:R-:W-:Y:S01]  /*23e0*/  LEA.HI R49, R9, 0x1, RZ, 0x1c ;  /* 0x0000000109317811 */ /* 0x000fe200078fe0ff */
[----:B------:R-:W-:Y:S01]  /*23f0*/  VIADD R51, R51, 0x1 ;  /* 0x0000000133337836 */ /* 0x000fe20000000000 */
[C---:B------:R-:W-:Y:S01]  /*2400*/  IADD3 R10, P1, R3.reuse, 0x14, RZ ;  /* 0x00000014030a7810 */ /* 0x040fe20007f3e0ff */
[----:B------:R-:W-:Y:S01]  /*2410*/  IMAD.X R13, RZ, RZ, RZ, P0 ;  /* 0x000000ffff0d7224 */ /* 0x000fe200000e06ff */
[----:B------:R-:W-:-:S02]  /*2420*/  IADD3 R11, P2, R3, 0x1e, RZ ;  /* 0x0000001e030b7810 */ /* 0x000fc40007f5e0ff */
[----:B------:R-:W-:Y:S02]  /*2430*/  MOV R9, R14 ;  /* 0x0000000e00097202 */ /* 0x000fe40000000f00 */
[----:B------:R-:W-:Y:S02]  /*2440*/  SHF.L.U64.HI R48, R50, 0x7, R17 ;  /* 0x0000000732307819 */ /* 0x000fe40000010211 */
[----:B------:R-:W-:Y:S02]  /*2450*/  LOP3.LUT R12, R2, 0xf, RZ, 0xc0, !PT ;  /* 0x0000000f020c7812 */ /* 0x000fe400078ec0ff */
[----:B------:R-:W-:Y:S02]  /*2460*/  IADD3.X R14, RZ, RZ, RZ, P1, !PT ;  /* 0x000000ffff0e7210 */ /* 0x000fe40000ffe4ff */
[----:B------:R-:W-:Y:S02]  /*2470*/  IADD3.X R15, RZ, RZ, RZ, P2, !PT ;  /* 0x000000ffff0f7210 */ /* 0x000fe400017fe4ff */
[----:B------:R-:W-:-:S02]  /*2480*/  SHF.L.U32 R50, R50, 0x7, RZ ;  /* 0x0000000732327819 */ /* 0x000fc400000006ff */
[----:B------:R-:W-:Y:S02]  /*2490*/  LOP3.LUT R49, R49, 0x3, RZ, 0xc0, !PT ;  /* 0x0000000331317812 */ /* 0x000fe400078ec0ff */
[----:B------:R-:W-:-:S07]  /*24a0*/  LOP3.LUT R51, R51, 0x3, RZ, 0xc0, !PT ;  /* 0x0000000333337812 */ /* 0x000fce00078ec0ff */
.L_x_1768:
        /* <DEDUP_REMOVED lines=8> */
[----:B------:R-:W-:Y:S02]  /*2530*/  IADD3 R17, P2, P3, -R4, -0x81, -R3 ;  /* 0xffffff7f04117810 */ /* 0x000fe40007b5e903 */
[----:B------:R-:W-:Y:S02]  /*2540*/  CS2R R52, SRZ ;  /* 0x0000000000347805 */ /* 0x000fe4000001ff00 */
[----:B------:R-:W-:Y:S01]  /*2550*/  ISETP.NE.AND.EX P1, PT, RZ, RZ, PT, P1 ;  /* 0x000000ffff00720c */ /* 0x000fe20003f25310 */
[----:B------:R-:W-:Y:S01]  /*2560*/  IMAD.MOV.U32 R45, RZ, RZ, RZ ;  /* 0x000000ffff2d7224 */ /* 0x000fe200078e00ff */
        /* <DEDUP_REMOVED lines=33> */
.L_x_1755:
[----:B------:R-:W-:Y:S05]  /*2780*/  BSYNC B1 ;  /* 0x0000000000017941 */ /* 0x000fea0003800000 */
.L_x_1754:
        /* <DEDUP_REMOVED lines=21> */
.L_x_1758:
        /* <DEDUP_REMOVED lines=35> */
[----:B------:R-:W-:Y:S02]  /*2b10*/  IADD3 R55, P1, R55, 0xa0, RZ ;  /* 0x000000a037377810 */ /* 0x000fe40007f3e0ff */
[----:B------:R-:W-:Y:S01]  /*2b20*/  FADD.FTZ R52, R52, R35 ;  /* 0x0000002334347221 */ /* 0x000fe20000010000 */
[----:B------:R-:W-:Y:S01]  /*2b30*/  FADD.FTZ R59, R59, R36 ;  /* 0x000000243b3b7221 */ /* 0x000fe20000010000 */
[----:B------:R-:W-:Y:S02]  /*2b40*/  IADD3.X R53, RZ, R53, RZ, P1, !PT ;  /* 0x00000035ff357210 */ /* 0x000fe40000ffe4ff */
        /* <DEDUP_REMOVED lines=9> */
[----:B0-----:R-:W-:-:S05]  /*2be0*/  IADD3 R56, P2, R56, 0xc8000, RZ ;  /* 0x000c800038387810 */ /* 0x001fca0007f5e0ff */
[----:B------:R-:W-:Y:S02]  /*2bf0*/  IMAD.X R57, RZ, RZ, R57, P2 ;  /* 0x000000ffff397224 */ /* 0x000fe400010e0639 */
[----:B--2---:R-:W-:Y:S01]  /*2c00*/  FADD.FTZ R59, R59, R44 ;  /* 0x0000002c3b3b7221 */ /* 0x004fe20000010000 */
[----:B------:R-:W-:-:S03]  /*2c10*/  FADD.FTZ R52, R52, R45 ;  /* 0x0000002d34347221 */ /* 0x000fc60000010000 */
[----:B------:R-:W-:Y:S01]  /*2c20*/  FADD.FTZ R45, R59, R46 ;  /* 0x0000002e3b2d7221 */ /* 0x000fe20000010000 */
[----:B------:R-:W-:Y:S01]  /*2c30*/  FADD.FTZ R52, R52, R47 ;  /* 0x0000002f34347221 */ /* 0x000fe20000010000 */
[----:B------:R-:W-:Y:S06]  /*2c40*/  @!P1 BRA `(.L_x_1758) ;  /* 0xfffffffc00249947 */ /* 0x000fec000383ffff */
.L_x_1757:
[----:B------:R-:W-:Y:S05]  /*2c50*/  BSYNC B1 ;  /* 0x0000000000017941 */ /* 0x000fea0003800000 */
.L_x_1756:
        /* <DEDUP_REMOVED lines=35> */
.L_x_1760:
[----:B------:R-:W-:Y:S05]  /*2e90*/  BSYNC B1 ;  /* 0x0000000000017941 */ /* 0x000fea0003800000 */
.L_x_1759:
        /* <DEDUP_REMOVED lines=15> */
.L_x_1753:
[----:B------:R-:W-:Y:S05]  /*2f90*/  BSYNC B0 ;  /* 0x0000000000007941 */ /* 0x000fea0003800000 */
.L_x_1752:
        /* <DEDUP_REMOVED lines=50> */
.L_x_1777:
[----:B------:R-:W0:Y:S01]  /*32c0*/  LDC.64 R18, c[0x0][0x218] ;  /* 0x00008600ff127b82 */ /* 0x000e220000000a00 */
[----:B------:R-:W-:Y:S01]  /*32d0*/  ISETP.NE.AND P1, PT, R12, RZ, PT ;  /* 0x000000ff0c00720c */ /* 0x000fe20003f25270 */
[----:B--2---:R-:W-:Y:S01]  /*32e0*/  FADD.FTZ R34, R16, R34 ;  /* 0x0000002210227221 */ /* 0x004fe20000010000 */
[----:B------:R-:W-:Y:S02]  /*32f0*/  LEA.HI R17, R2, R9, RZ, 0x1c ;  /* 0x0000000902117211 */ /* 0x000fe400078fe0ff */
[----:B------:R-:W-:-:S03]  /*3300*/  ISETP.NE.AND P2, PT, R49, 0x1, PT ;  /* 0x000000013100780c */ /* 0x000fc60003f45270 */
[----:B------:R-:W1:Y:S06]  /*3310*/  LDC.64 R20, c[0x0][0x220] ;  /* 0x00008800ff147b82 */ /* 0x000e6c0000000a00 */
[----:B------:R-:W-:Y:S02]  /*3320*/  @!P1 F2FP.F16.F32.PACK_AB R16, RZ, R22 ;  /* 0x00000016ff10923e */ /* 0x000fe400000000ff */
[----:B------:R-:W-:Y:S01]  /*3330*/  @!P1 F2FP.F16.F32.PACK_AB R22, RZ, R34 ;  /* 0x00000022ff16923e */ /* 0x000fe200000000ff */
        /* <DEDUP_REMOVED lines=39> */
.L_x_1787:
[----:B--2---:R-:W-:Y:S01]  /*35b0*/  FADD.FTZ R17, R16, R34 ;  /* 0x0000002210117221 */ /* 0x004fe20000010000 */
[----:B------:R-:W-:Y:S02]  /*35c0*/  @!P1 F2FP.F16.F32.PACK_AB R16, RZ, R26 ;  /* 0x0000001aff10923e */ /* 0x000fe400000000ff */
[----:B------:R-:W-:Y:S02]  /*35d0*/  ISETP.NE.AND P2, PT, R49, 0x2, PT ;  /* 0x000000023100780c */ /* 0x000fe40003f45270 */
[----:B------:R-:W-:Y:S02]  /*35e0*/  PRMT R22, R16, 0x7610, R22 ;  /* 0x0000761010167816 */ /* 0x000fe40000000016 */
[----:B------:R-:W-:Y:S02]  /*35f0*/  @!P1 F2FP.F16.F32.PACK_AB R17, RZ, R17 ;  /* 0x00000011ff11923e */ /* 0x000fe400000000ff */
        /* <DEDUP_REMOVED lines=36> */
.L_x_1797:
[----:B--2---:R-:W-:Y:S01]  /*3840*/  FADD.FTZ R17, R16, R34 ;  /* 0x0000002210117221 */ /* 0x004fe20000010000 */
[----:B------:R-:W-:-:S04]  /*3850*/  @!P1 F2FP.F16.F32.PACK_AB R16, RZ, R26 ;  /* 0x0000001aff10923e */ /* 0x000fc800000000ff */
[----:B------:R-:W-:Y:S02]  /*3860*/  PRMT R22, R16, 0x7610, R22 ;  /* 0x0000761010167816 */ /* 0x000fe40000000016 */
[----:B------:R-:W-:Y:S02]  /*3870*/  @!P1 F2FP.F16.F32.PACK_AB R17, RZ, R17 ;  /* 0x00000011ff11923e */ /* 0x000fe400000000ff */
[----:B------:R-:W-:Y:S01]  /*3880*/  LEA.HI R16, R2, 0x3c, RZ, 0x1c ;  /* 0x0000003c02107811 */ /* 0x000fe200078fe0ff */
[----:B------:R2:W-:Y:S04]  /*3890*/  @!P1 STG.E.U16 desc[UR8][R18.64+0x50], R22 ;  /* 0x0000501612009986 */ /* 0x0005e8000c101508 */
[----:B------:R2:W-:Y:S02]  /*38a0*/  @!P1 STG.E.U16 desc[UR8][R20.64+0x50], R17 ;  /* 0x0000501114009986 */ /* 0x0005e4000c101508 */
.L_x_1763:
[----:B------:R-:W-:Y:S05]  /*38b0*/  BSYNC B0 ;  /* 0x0000000000007941 */ /* 0x000fea0003800000 */
.L_x_1762:
        /* <DEDUP_REMOVED lines=131> */
[----:B------:R-:W-:Y:S01]  /*40f0*/  @!P0 F2FP.F16.F32.PACK_AB R34, RZ, R19 ;  /* 0x00000013ff22823e */ /* 0x000fe200000000ff */
[----:B------:R-:W3:Y:S01]  /*4100*/  SHFL.BFLY PT, R29, R28, 0x2, 0x101f ;  /* 0x0c501f001c1d7f89 */ /* 0x000ee200000e0000 */
[----:B------:R-:W-:Y:S02]  /*4110*/  @!P0 IMAD.WIDE R24, R43, 0x2, R24 ;  /* 0x000000022b188825 */ /* 0x000fe400078e0218 */
[----:B------:R-:W-:Y:S02]  /*4120*/  @!P0 F2FP.F16.F32.PACK_AB R46, RZ, R46 ;  /* 0x0000002eff2e823e */ /* 0x000fe400000000ff */
        /* <DEDUP_REMOVED lines=14> */
[----:B------:R-:W-:Y:S01]  /*4210*/  @!P0 F2FP.F16.F32.PACK_AB R30, RZ, R40 ;  /* 0x00000028ff1e823e */ /* 0x000fe200000000ff */
[----:B------:R-:W3:Y:S01]  /*4220*/  SHFL.BFLY PT, R37, R44, 0x1, 0x101f ;  /* 0x0c301f002c257f89 */ /* 0x000ee200000e0000 */
[----:B------:R-:W-:Y:S02]  /*4230*/  MOV R29, 0xffff ;  /* 0x0000ffff001d7802 */ /* 0x000fe40000000f00 */
[----:B-1----:R-:W-:Y:S01]  /*4240*/  @!P0 F2FP.F16.F32.PACK_AB R27, RZ, R35 ;  /* 0x00000023ff1b823e */ /* 0x002fe200000000ff */
[C---:B----4-:R-:W-:Y:S01]  /*4250*/  @!P0 IMAD.WIDE R20, R43.reuse, 0x2, R20 ;  /* 0x000000022b148825 */ /* 0x050fe200078e0214 */
[----:B------:R-:W-:Y:S01]  /*4260*/  @!P0 F2FP.F16.F32.PACK_AB R35, RZ, R39 ;  /* 0x00000027ff23823e */ /* 0x000fe200000000ff */
[----:B------:R1:W4:Y:S01]  /*4270*/  SHFL.BFLY PT, R34, R28, 0x1, 0x101f ;  /* 0x0c301f001c227f89 */ /* 0x00032200000e0000 */
[----:B-----5:R-:W-:Y:S01]  /*4280*/  @!P0 F2FP.F16.F32.PACK_AB R25, RZ, R36 ;  /* 0x00000024ff19823e */ /* 0x020fe200000000ff */
[----:B0-----:R-:W-:-:S04]  /*4290*/  @!P0 IMAD.WIDE R18, R43, 0x2, R18 ;  /* 0x000000022b128825 */ /* 0x001fc800078e0212 */
[----:B------:R1:W-:Y:S04]  /*42a0*/  @!P0 STG.E.U16 desc[UR8][R22.64+0x28], R25 ;  /* 0x0000281916008986 */ /* 0x0003e8000c101508 */
[----:B------:R1:W-:Y:S01]  /*42b0*/  @!P0 STG.E.U16 desc[UR8][R20.64+0x28], R27 ;  /* 0x0000281b14008986 */ /* 0x0003e2000c101508 */
[----:B--2---:R-:W-:-:S03]  /*42c0*/  @!P0 IMAD.WIDE R16, R43, 0x2, R16 ;  /* 0x000000022b108825 */ /* 0x004fc600078e0210 */
[----:B------:R1:W-:Y:S01]  /*42d0*/  @!P0 STG.E.U16 desc[UR8][R18.64+0x50], R30 ;  /* 0x0000501e12008986 */ /* 0x0003e2000c101508 */
[----:B---3--:R-:W-:-:S03]  /*42e0*/  FADD.FTZ R37, R44, R37 ;  /* 0x000000252c257221 */ /* 0x008fc60000010000 */
[----:B----4-:R1:W-:Y:S04]  /*42f0*/  @!P0 STG.E.U16 desc[UR8][R16.64+0x50], R35 ;  /* 0x0000502310008986 */ /* 0x0103e8000c101508 */
.L_x_1831:
[----:B-1----:R-:W0:Y:S01]  /*4300*/  @!P0 LDC.64 R16, c[0x0][0x218] ;  /* 0x00008600ff108b82 */ /* 0x002e220000000a00 */
[----:B------:R-:W-:Y:S01]  /*4310*/  FADD.FTZ R21, R28, R34 ;  /* 0x000000221c157221 */ /* 0x000fe20000010000 */
[----:B------:R-:W-:-:S04]  /*4320*/  @!P0 F2FP.F16.F32.PACK_AB R20, RZ, R37 ;  /* 0x00000025ff14823e */ /* 0x000fc800000000ff */
[----:B------:R-:W-:Y:S02]  /*4330*/  @!P0 F2FP.F16.F32.PACK_AB R21, RZ, R21 ;  /* 0x00000015ff15823e */ /* 0x000fe400000000ff */
[----:B------:R-:W1:Y:S01]  /*4340*/  @!P0 LDC.64 R18, c[0x0][0x220] ;  /* 0x00008800ff128b82 */ /* 0x000e620000000a00 */
[----:B0-----:R-:W-:-:S05]  /*4350*/  @!P0 IMAD.WIDE R16, R43, 0x2, R16 ;  /* 0x000000022b108825 */ /* 0x001fca00078e0210 */
[----:B------:R3:W-:Y:S01]  /*4360*/  @!P0 STG.E.U16 desc[UR8][R16.64+0x78], R20 ;  /* 0x0000781410008986 */ /* 0x0007e2000c101508 */
[----:B-1----:R-:W-:-:S05]  /*4370*/  @!P0 IMAD.WIDE R18, R43, 0x2, R18 ;  /* 0x000000022b128825 */ /* 0x002fca00078e0212 */
[----:B------:R3:W-:Y:S02]  /*4380*/  @!P0 STG.E.U16 desc[UR8][R18.64+0x78], R21 ;  /* 0x0000781512008986 */ /* 0x0007e4000c101508 */
.L_x_1761:
        /* <DEDUP_REMOVED lines=8> */
.L_x_1764:
[----:B------:R-:W-:Y:S01]  /*4410*/  HFMA2.MMA R32, -RZ, RZ, 0, 4.76837158203125e-07 ;  /* 0x00000008ff207435 */ /* 0x000fe200000001ff */
[----:B-1----:R-:W-:Y:S01]  /*4420*/  MOV R33, R16 ;  /* 0x0000001000217202 */ /* 0x002fe20000000f00 */
[----:B------:R-:W-:Y:S01]  /*4430*/  IMAD.MOV.U32 R31, RZ, RZ, 0x101f ;  /* 0x0000101fff1f7424 */ /* 0x000fe200078e00ff */
[----:B------:R-:W-:-:S08]  /*4440*/  MOV R30, 0xffff ;  /* 0x0000ffff001e7802 */ /* 0x000fd00000000f00 */
[----:B0-2---:R-:W-:Y:S05]  /*4450*/  WARPSYNC.COLLECTIVE R30, `(.L_x_1769) ;  /* 0x000000001e087348 */ /* 0x005fea0003c00000 */
[----:B------:R1:W3:Y:S02]  /*4460*/  SHFL.BFLY P2, R34, R33, R32, R31 ;  /* 0x0c00002021227389 */ /* 0x0002e4000004001f */
[----:B0123--:R-:W-:Y:S01]  /*4470*/  ENDCOLLECTIVE ;  /* 0x000000000000791b */ /* 0x00ffe20003800000 */
.L_x_1769:
[----:B------:R-:W-:Y:S01]  /*4480*/  IMAD.MOV.U32 R33, RZ, RZ, R17 ;  /* 0x000000ffff217224 */ /* 0x000fe200078e0011 */
[----:B------:R-:W-:-:S07]  /*4490*/  MOV R19, R34 ;  /* 0x0000002200137202 */ /* 0x000fce0000000f00 */
[----:B------:R-:W-:Y:S05]  /*44a0*/  WARPSYNC.COLLECTIVE R30, `(.L_x_1770) ;  /* 0x000000001e087348 */ /* 0x000fea0003c00000 */
[----:B------:R0:W1:Y:S02]  /*44b0*/  SHFL.BFLY P2, R34, R33, R32, R31 ;  /* 0x0c00002021227389 */ /* 0x000064000004001f */
[----:B01----:R-:W-:Y:S01]  /*44c0*/  ENDCOLLECTIVE ;  /* 0x000000000000791b */ /* 0x003fe20003800000 */
.L_x_1770:
[----:B------:R-:W-:-:S05]  /*44d0*/  FADD.FTZ R19, R19, R16 ;  /* 0x0000001013137221 */ /* 0x000fca0000010000 */
[----:B------:R-:W-:Y:S01]  /*44e0*/  MOV R33, R19 ;  /* 0x0000001300217202 */ /* 0x000fe20000000f00 */
[----:B------:R-:W-:Y:S01]  /*44f0*/  IMAD.MOV.U32 R32, RZ, RZ, 0x4 ;  /* 0x00000004ff207424 */ /* 0x000fe200078e00ff */
[----:B------:R-:W-:-:S07]  /*4500*/  MOV R18, R34 ;  /* 0x0000002200127202 */ /* 0x000fce0000000f00 */
[----:B------:R-:W-:Y:S05]  /*4510*/  WARPSYNC.COLLECTIVE R30, `(.L_x_1771) ;  /* 0x000000001e087348 */ /* 0x000fea0003c00000 */
[----:B------:R0:W1:Y:S02]  /*4520*/  SHFL.BFLY P2, R34, R33, R32, R31 ;  /* 0x0c00002021227389 */ /* 0x000064000004001f */
[----:B01----:R-:W-:Y:S01]  /*4530*/  ENDCOLLECTIVE ;  /* 0x000000000000791b */ /* 0x003fe20003800000 */
.L_x_1771:
[----:B------:R-:W-:-:S05]  /*4540*/  FADD.FTZ R18, R18, R17 ;  /* 0x0000001112127221 */ /* 0x000fca0000010000 */
[----:B------:R-:W-:Y:S02]  /*4550*/  MOV R33, R18 ;  /* 0x0000001200217202 */ /* 0x000fe40000000f00 */
[----:B------:R-:W-:-:S07]  /*4560*/  MOV R20, R34 ;  /* 0x0000002200147202 */ /* 0x000fce0000000f00 */
[----:B------:R-:W-:Y:S05]  /*4570*/  WARPSYNC.COLLECTIVE R30, `(.L_x_1772) ;  /* 0x000000001e087348 */ /* 0x000fea0003c00000 */
[----:B------:R0:W1:Y:S02]  /*4580*/  SHFL.BFLY P2, R34, R33, R32, R31 ;  /* 0x0c00002021227389 */ /* 0x000064000004001f */
[----:B01----:R-:W-:Y:S01]  /*4590*/  ENDCOLLECTIVE ;  /* 0x000000000000791b */ /* 0x003fe20003800000 */
.L_x_1772:
[----:B------:R-:W-:Y:S01]  /*45a0*/  FADD.FTZ R20, R19, R20 ;  /* 0x0000001413147221 */ /* 0x000fe20000010000 */
[----:B------:R-:W-:-:S04]  /*45b0*/  HFMA2.MMA R32, -RZ, RZ, 0, 1.1920928955078125e-07 ;  /* 0x00000002ff207435 */ /* 0x000fc800000001ff */
[----:B------:R-:W-:Y:S01]  /*45c0*/  MOV R33, R20 ;  /* 0x0000001400217202 */ /* 0x000fe20000000f00 */
[----:B------:R-:W-:-:S07]  /*45d0*/  IMAD.MOV.U32 R21, RZ, RZ, R34 ;  /* 0x000000ffff157224 */ /* 0x000fce00078e0022 */
[----:B------:R-:W-:Y:S05]  /*45e0*/  WARPSYNC.COLLECTIVE R30, `(.L_x_1773) ;  /* 0x000000001e087348 */ /* 0x000fea0003c00000 */
[----:B------:R0:W1:Y:S02]  /*45f0*/  SHFL.BFLY P2, R34, R33, R32, R31 ;  /* 0x0c00002021227389 */ /* 0x000064000004001f */
[----:B01----:R-:W-:Y:S01]  /*4600*/  ENDCOLLECTIVE ;  /* 0x000000000000791b */ /* 0x003fe20003800000 */
.L_x_1773:
[----:B------:R-:W-:-:S05]  /*4610*/  FADD.FTZ R21, R18, R21 ;  /* 0x0000001512157221 */ /* 0x000fca0000010000 */
[----:B------:R-:W-:Y:S01]  /*4620*/  MOV R33, R21 ;  /* 0x0000001500217202 */ /* 0x000fe20000000f00 */
[----:B------:R-:W-:-:S07]  /*4630*/  IMAD.MOV.U32 R23, RZ, RZ, R34 ;  /* 0x000000ffff177224 */ /* 0x000fce00078e0022 */
[----:B------:R-:W-:Y:S05]  /*4640*/  WARPSYNC.COLLECTIVE R30, `(.L_x_1774) ;  /* 0x000000001e087348 */ /* 0x000fea0003c00000 */
[----:B------:R0:W1:Y:S02]  /*4650*/  SHFL.BFLY P2, R34, R33, R32, R31 ;  /* 0x0c00002021227389 */ /* 0x000064000004001f */
[----:B01----:R-:W-:Y:S01]  /*4660*/  ENDCOLLECTIVE ;  /* 0x000000000000791b */ /* 0x003fe20003800000 */
.L_x_1774:
[----:B------:R-:W-:Y:S01]  /*4670*/  FADD.FTZ R23, R20, R23 ;  /* 0x0000001714177221 */ /* 0x000fe20000010000 */
[----:B------:R-:W-:-:S03]  /*4680*/  HFMA2.MMA R32, -RZ, RZ, 0, 5.9604644775390625e-08 ;  /* 0x00000001ff207435 */ /* 0x000fc600000001ff */
[----:B------:R-:W-:Y:S01]  /*4690*/  IMAD.MOV.U32 R33, RZ, RZ, R23 ;  /* 0x000000ffff217224 */ /* 0x000fe200078e0017 */
[----:B------:R-:W-:-:S07]  /*46a0*/  MOV R16, R34 ;  /* 0x0000002200107202 */ /* 0x000fce0000000f00 */
[----:B------:R-:W-:Y:S05]  /*46b0*/  WARPSYNC.COLLECTIVE R30, `(.L_x_1775) ;  /* 0x000000001e087348 */ /* 0x000fea0003c00000 */
[----:B------:R0:W1:Y:S02]  /*46c0*/  SHFL.BFLY P2, R34, R33, R32, R31 ;  /* 0x0c00002021227389 */ /* 0x000064000004001f */
[----:B01----:R-:W-:Y:S01]  /*46d0*/  ENDCOLLECTIVE ;  /* 0x000000000000791b */ /* 0x003fe20003800000 */
.L_x_1775:
[----:B------:R-:W-:-:S04]  /*46e0*/  FADD.FTZ R16, R21, R16 ;  /* 0x0000001015107221 */ /* 0x000fc80000010000 */
[----:B------:R-:W-:Y:S01]  /*46f0*/  IMAD.MOV.U32 R33, RZ, RZ, R16 ;  /* 0x000000ffff217224 */ /* 0x000fe200078e0010 */
[----:B------:R-:W-:-:S07]  /*4700*/  MOV R22, R34 ;  /* 0x0000002200167202 */ /* 0x000fce0000000f00 */
[----:B------:R-:W-:Y:S05]  /*4710*/  WARPSYNC.COLLECTIVE R30, `(.L_x_1776) ;  /* 0x000000001e087348 */ /* 0x000fea0003c00000 */
[----:B------:R0:W1:Y:S02]  /*4720*/  SHFL.BFLY P2, R34, R33, R32, R31 ;  /* 0x0c00002021227389 */ /* 0x000064000004001f */
[----:B01----:R-:W-:Y:S01]  /*4730*/  ENDCOLLECTIVE ;  /* 0x000000000000791b */ /* 0x003fe20003800000 */
.L_x_1776:
[----:B------:R-:W-:Y:S01]  /*4740*/  FADD.FTZ R22, R23, R22 ;  /* 0x0000001617167221 */ /* 0x000fe20000010000 */
[----:B------:R-:W-:Y:S06]  /*4750*/  BRA `(.L_x_1777) ;  /* 0xffffffe800d87947 */ /* 0x000fec000383ffff */
.L_x_1765:
        /* <DEDUP_REMOVED lines=8> */
.L_x_1779:
[----:B------:R-:W-:Y:S05]  /*47e0*/  BSYNC B1 ;  /* 0x0000000000017941 */ /* 0x000fea0003800000 */
.L_x_1778:
        /* <DEDUP_REMOVED lines=8> */
.L_x_1780:
[----:B------:R-:W-:-:S05]  /*4870*/  FADD.FTZ R23, R23, R16 ;  /* 0x0000001017177221 */ /* 0x000fca0000010000 */
[----:B------:R-:W-:Y:S01]  /*4880*/  MOV R33, R23 ;  /* 0x0000001700217202 */ /* 0x000fe20000000f00 */
[----:B------:R-:W-:Y:S01]  /*4890*/  IMAD.MOV.U32 R32, RZ, RZ, 0x4 ;  /* 0x00000004ff207424 */ /* 0x000fe200078e00ff */
[----:B------:R-:W-:-:S07]  /*48a0*/  MOV R22, R34 ;  /* 0x0000002200167202 */ /* 0x000fce0000000f00 */
[----:B------:R-:W-:Y:S05]  /*48b0*/  WARPSYNC.COLLECTIVE R30, `(.L_x_1781) ;  /* 0x000000001e087348 */ /* 0x000fea0003c00000 */
[----:B------:R0:W1:Y:S02]  /*48c0*/  SHFL.BFLY P2, R34, R33, R32, R31 ;  /* 0x0c00002021227389 */ /* 0x000064000004001f */
[----:B01----:R-:W-:Y:S01]  /*48d0*/  ENDCOLLECTIVE ;  /* 0x000000000000791b */ /* 0x003fe20003800000 */
.L_x_1781:
[----:B------:R-:W-:-:S05]  /*48e0*/  FADD.FTZ R22, R22, R17 ;  /* 0x0000001116167221 */ /* 0x000fca0000010000 */
[----:B------:R-:W-:Y:S02]  /*48f0*/  MOV R33, R22 ;  /* 0x0000001600217202 */ /* 0x000fe40000000f00 */
[----:B------:R-:W-:-:S07]  /*4900*/  MOV R24, R34 ;  /* 0x0000002200187202 */ /* 0x000fce0000000f00 */
[----:B------:R-:W-:Y:S05]  /*4910*/  WARPSYNC.COLLECTIVE R30, `(.L_x_1782) ;  /* 0x000000001e087348 */ /* 0x000fea0003c00000 */
[----:B------:R0:W1:Y:S02]  /*4920*/  SHFL.BFLY P2, R34, R33, R32, R31 ;  /* 0x0c00002021227389 */ /* 0x000064000004001f */
[----:B01----:R-:W-:Y:S01]  /*4930*/  ENDCOLLECTIVE ;  /* 0x000000000000791b */ /* 0x003fe20003800000 */
.L_x_1782:
[----:B------:R-:W-:Y:S01]  /*4940*/  FADD.FTZ R24, R23, R24 ;  /* 0x0000001817187221 */ /* 0x000fe20000010000 */
[----:B------:R-:W-:-:S04]  /*4950*/  HFMA2.MMA R32, -RZ, RZ, 0, 1.1920928955078125e-07 ;  /* 0x00000002ff207435 */ /* 0x000fc800000001ff */
[----:B------:R-:W-:Y:S01]  /*4960*/  MOV R33, R24 ;  /* 0x0000001800217202 */ /* 0x000fe20000000f00 */
[----:B------:R-:W-:-:S07]  /*4970*/  IMAD.MOV.U32 R25, RZ, RZ, R34 ;  /* 0x000000ffff197224 */ /* 0x000fce00078e0022 */
[----:B------:R-:W-:Y:S05]  /*4980*/  WARPSYNC.COLLECTIVE R30, `(.L_x_1783) ;  /* 0x000000001e087348 */ /* 0x000fea0003c00000 */
[----:B------:R0:W1:Y:S02]  /*4990*/  SHFL.BFLY P2, R34, R33, R32, R31 ;  /* 0x0c00002021227389 */ /* 0x000064000004001f */
[----:B01----:R-:W-:Y:S01]  /*49a0*/  ENDCOLLECTIVE ;  /* 0x000000000000791b */ /* 0x003fe20003800000 */
.L_x_1783:
[----:B------:R-:W-:-:S05]  /*49b0*/  FADD.FTZ R25, R22, R25 ;  /* 0x0000001916197221 */ /* 0x000fca0000010000 */
[----:B------:R-:W-:Y:S01]  /*49c0*/  MOV R33, R25 ;  /* 0x0000001900217202 */ /* 0x000fe20000000f00 */
[----:B------:R-:W-:-:S07]  /*49d0*/  IMAD.MOV.U32 R27, RZ, RZ, R34 ;  /* 0x000000ffff1b7224 */ /* 0x000fce00078e0022 */
[----:B------:R-:W-:Y:S05]  /*49e0*/  WARPSYNC.COLLECTIVE R30, `(.L_x_1784) ;  /* 0x000000001e087348 */ /* 0x000fea0003c00000 */
[----:B------:R0:W1:Y:S02]  /*49f0*/  SHFL.BFLY P2, R34, R33, R32, R31 ;  /* 0x0c00002021227389 */ /* 0x000064000004001f */
[----:B01----:R-:W-:Y:S01]  /*4a00*/  ENDCOLLECTIVE ;  /* 0x000000000000791b */ /* 0x003fe20003800000 */
.L_x_1784:
[----:B------:R-:W-:Y:S01]  /*4a10*/  FADD.FTZ R27, R24, R27 ;  /* 0x0000001b181b7221 */ /* 0x000fe20000010000 */
[----:B------:R-:W-:-:S03]  /*4a20*/  HFMA2.MMA R32, -RZ, RZ, 0, 5.9604644775390625e-08 ;  /* 0x00000001ff207435 */ /* 0x000fc600000001ff */
[----:B------:R-:W-:Y:S01]  /*4a30*/  IMAD.MOV.U32 R33, RZ, RZ, R27 ;  /* 0x000000ffff217224 */ /* 0x000fe200078e001b */
[----:B------:R-:W-:-:S07]  /*4a40*/  MOV R16, R34 ;  /* 0x0000002200107202 */ /* 0x000fce0000000f00 */
[----:B------:R-:W-:Y:S05]  /*4a50*/  WARPSYNC.COLLECTIVE R30, `(.L_x_1785) ;  /* 0x000000001e087348 */ /* 0x000fea0003c00000 */
[----:B------:R0:W1:Y:S02]  /*4a60*/  SHFL.BFLY P2, R34, R33, R32, R31 ;  /* 0x0c00002021227389 */ /* 0x000064000004001f */
[----:B01----:R-:W-:Y:S01]  /*4a70*/  ENDCOLLECTIVE ;  /* 0x000000000000791b */ /* 0x003fe20003800000 */
.L_x_1785:
[----:B------:R-:W-:-:S04]  /*4a80*/  FADD.FTZ R16, R25, R16 ;  /* 0x0000001019107221 */ /* 0x000fc80000010000 */
[----:B------:R-:W-:Y:S01]  /*4a90*/  IMAD.MOV.U32 R33, RZ, RZ, R16 ;  /* 0x000000ffff217224 */ /* 0x000fe200078e0010 */
[----:B------:R-:W-:-:S07]  /*4aa0*/  MOV R26, R34 ;  /* 0x00000022001a7202 */ /* 0x000fce0000000f00 */
[----:B------:R-:W-:Y:S05]  /*4ab0*/  WARPSYNC.COLLECTIVE R30, `(.L_x_1786) ;  /* 0x000000001e087348 */ /* 0x000fea0003c00000 */
[----:B------:R0:W1:Y:S02]  /*4ac0*/  SHFL.BFLY P2, R34, R33, R32, R31 ;  /* 0x0c00002021227389 */ /* 0x000064000004001f */
[----:B01----:R-:W-:Y:S01]  /*4ad0*/  ENDCOLLECTIVE ;  /* 0x000000000000791b */ /* 0x003fe20003800000 */
.L_x_1786:
[----:B------:R-:W-:Y:S01]  /*4ae0*/  FADD.FTZ R26, R27, R26 ;  /* 0x0000001a1b1a7221 */ /* 0x000fe20000010000 */
[----:B------:R-:W-:Y:S06]  /*4af0*/  BRA `(.L_x_1787) ;  /* 0xffffffe800ac7947 */ /* 0x000fec000383ffff */
.L_x_1766:
        /* <DEDUP_REMOVED lines=8> */
.L_x_1789:
[----:B------:R-:W-:Y:S05]  /*4b80*/  BSYNC B1 ;  /* 0x0000000000017941 */ /* 0x000fea0003800000 */
.L_x_1788:
        /* <DEDUP_REMOVED lines=8> */
.L_x_1790:
[----:B------:R-:W-:-:S05]  /*4c10*/  FADD.FTZ R23, R23, R16 ;  /* 0x0000001017177221 */ /* 0x000fca0000010000 */
[----:B------:R-:W-:Y:S01]  /*4c20*/  MOV R33, R23 ;  /* 0x0000001700217202 */ /* 0x000fe20000000f00 */
[----:B------:R-:W-:Y:S01]  /*4c30*/  IMAD.MOV.U32 R32, RZ, RZ, 0x4 ;  /* 0x00000004ff207424 */ /* 0x000fe200078e00ff */
[----:B------:R-:W-:-:S07]  /*4c40*/  MOV R22, R34 ;  /* 0x0000002200167202 */ /* 0x000fce0000000f00 */
[----:B------:R-:W-:Y:S05]  /*4c50*/  WARPSYNC.COLLECTIVE R30, `(.L_x_1791) ;  /* 0x000000001e087348 */ /* 0x000fea0003c00000 */
[----:B------:R0:W1:Y:S02]  /*4c60*/  SHFL.BFLY P2, R34, R33, R32, R31 ;  /* 0x0c00002021227389 */ /* 0x000064000004001f */
[----:B01----:R-:W-:Y:S01]  /*4c70*/  ENDCOLLECTIVE ;  /* 0x000000000000791b */ /* 0x003fe20003800000 */
.L_x_1791:
[----:B------:R-:W-:-:S05]  /*4c80*/  FADD.FTZ R22, R22, R17 ;  /* 0x0000001116167221 */ /* 0x000fca0000010000 */
[----:B------:R-:W-:Y:S02]  /*4c90*/  MOV R33, R22 ;  /* 0x0000001600217202 */ /* 0x000fe40000000f00 */
[----:B------:R-:W-:-:S07]  /*4ca0*/  MOV R24, R34 ;  /* 0x0000002200187202 */ /* 0x000fce0000000f00 */
[----:B------:R-:W-:Y:S05]  /*4cb0*/  WARPSYNC.COLLECTIVE R30, `(.L_x_1792) ;  /* 0x000000001e087348 */ /* 0x000fea0003c00000 */
[----:B------:R0:W1:Y:S02]  /*4cc0*/  SHFL.BFLY P2, R34, R33, R32, R31 ;  /* 0x0c00002021227389 */ /* 0x000064000004001f */
[----:B01----:R-:W-:Y:S01]  /*4cd0*/  ENDCOLLECTIVE ;  /* 0x000000000000791b */ /* 0x003fe20003800000 */
.L_x_1792:
[----:B------:R-:W-:Y:S01]  /*4ce0*/  FADD.FTZ R24, R23, R24 ;  /* 0x0000001817187221 */ /* 0x000fe20000010000 */
[----:B------:R-:W-:-:S04]  /*4cf0*/  HFMA2.MMA R32, -RZ, RZ, 0, 1.1920928955078125e-07 ;  /* 0x00000002ff207435 */ /* 0x000fc800000001ff */
[----:B------:R-:W-:Y:S01]  /*4d00*/  MOV R33, R24 ;  /* 0x0000001800217202 */ /* 0x000fe20000000f00 */
[----:B------:R-:W-:-:S07]  /*4d10*/  IMAD.MOV.U32 R25, RZ, RZ, R34 ;  /* 0x000000ffff197224 */ /* 0x000fce00078e0022 */
[----:B------:R-:W-:Y:S05]  /*4d20*/  WARPSYNC.COLLECTIVE R30, `(.L_x_1793) ;  /* 0x000000001e087348 */ /* 0x000fea0003c00000 */
[----:B------:R0:W1:Y:S02]  /*4d30*/  SHFL.BFLY P2, R34, R33, R32, R31 ;  /* 0x0c00002021227389 */ /* 0x000064000004001f */
[----:B01----:R-:W-:Y:S01]  /*4d40*/  ENDCOLLECTIVE ;  /* 0x000000000000791b */ /* 0x003fe20003800000 */
.L_x_1793:
[----:B------:R-:W-:-:S05]  /*4d50*/  FADD.FTZ R25, R22, R25 ;  /* 0x0000001916197221 */ /* 0x000fca0000010000 */
[----:B------:R-:W-:Y:S01]  /*4d60*/  MOV R33, R25 ;  /* 0x0000001900217202 */ /* 0x000fe20000000f00 */
[----:B------:R-:W-:-:S07]  /*4d70*/  IMAD.MOV.U32 R27, RZ, RZ, R34 ;  /* 0x000000ffff1b7224 */ /* 0x000fce00078e0022 */
[----:B------:R-:W-:Y:S05]  /*4d80*/  WARPSYNC.COLLECTIVE R30, `(.L_x_1794) ;  /* 0x000000001e087348 */ /* 0x000fea0003c00000 */
[----:B------:R0:W1:Y:S02]  /*4d90*/  SHFL.BFLY P2, R34, R33, R32, R31 ;  /* 0x0c00002021227389 */ /* 0x000064000004001f */
[----:B01----:R-:W-:Y:S01]  /*4da0*/  ENDCOLLECTIVE ;  /* 0x000000000000791b */ /* 0x003fe20003800000 */
.L_x_1794:
[----:B------:R-:W-:Y:S01]  /*4db0*/  FADD.FTZ R27, R24, R27 ;  /* 0x0000001b181b7221 */ /* 0x000fe20000010000 */
[----:B------:R-:W-:-:S03]  /*4dc0*/  HFMA2.MMA R32, -RZ, RZ, 0, 5.9604644775390625e-08 ;  /* 0x00000001ff207435 */ /* 0x000fc600000001ff */
[----:B------:R-:W-:Y:S01]  /*4dd0*/  IMAD.MOV.U32 R33, RZ, RZ, R27 ;  /* 0x000000ffff217224 */ /* 0x000fe200078e001b */
[----:B------:R-:W-:-:S07]  /*4de0*/  MOV R16, R34 ;  /* 0x0000002200107202 */ /* 0x000fce0000000f00 */
[----:B------:R-:W-:Y:S05]  /*4df0*/  WARPSYNC.COLLECTIVE R30, `(.L_x_1795) ;  /* 0x000000001e087348 */ /* 0x000fea0003c00000 */
[----:B------:R0:W1:Y:S02]  /*4e00*/  SHFL.BFLY P2, R34, R33, R32, R31 ;  /* 0x0c00002021227389 */ /* 0x000064000004001f */
[----:B01----:R-:W-:Y:S01]  /*4e10*/  ENDCOLLECTIVE ;  /* 0x000000000000791b */ /* 0x003fe20003800000 */
.L_x_1795:
[----:B------:R-:W-:-:S04]  /*4e20*/  FADD.FTZ R16, R25, R16 ;  /* 0x0000001019107221 */ /* 0x000fc80000010000 */
[----:B------:R-:W-:Y:S01]  /*4e30*/  IMAD.MOV.U32 R33, RZ, RZ, R16 ;  /* 0x000000ffff217224 */ /* 0x000fe200078e0010 */
[----:B------:R-:W-:-:S07]  /*4e40*/  MOV R26, R34 ;  /* 0x00000022001a7202 */ /* 0x000fce0000000f00 */
[----:B------:R-:W-:Y:S05]  /*4e50*/  WARPSYNC.COLLECTIVE R30, `(.L_x_1796) ;  /* 0x000000001e087348 */ /* 0x000fea0003c00000 */
[----:B------:R0:W1:Y:S02]  /*4e60*/  SHFL.BFLY P2, R34, R33, R32, R31 ;  /* 0x0c00002021227389 */ /* 0x000064000004001f */
[----:B01----:R-:W-:Y:S01]  /*4e70*/  ENDCOLLECTIVE ;  /* 0x000000000000791b */ /* 0x003fe20003800000 */
.L_x_1796:
[----:B------:R-:W-:Y:S01]  /*4e80*/  FADD.FTZ R26, R27, R26 ;  /* 0x0000001a1b1a7221 */ /* 0x000fe20000010000 */
[----:B------:R-:W-:Y:S06]  /*4e90*/  BRA `(.L_x_1797) ;  /* 0xffffffe800687947 */ /* 0x000fec000383ffff */
.L_x_1767:
        /* <DEDUP_REMOVED lines=8> */
.L_x_1799:
[----:B------:R-:W-:Y:S05]  /*4f20*/  BSYNC B0 ;  /* 0x0000000000007941 */ /* 0x000fea0003800000 */
.L_x_1798:
        /* <DEDUP_REMOVED lines=11> */
.L_x_1800:
        /* <DEDUP_REMOVED lines=16> */
.L_x_1801:
[----:B------:R-:W-:Y:S02]  /*50e0*/  MOV R33, R18 ;  /* 0x0000001200217202 */ /* 0x000fe40000000f00 */
[----:B------:R-:W-:-:S07]  /*50f0*/  MOV R20, R34 ;  /* 0x0000002200147202 */ /* 0x000fce0000000f00 */
[----:B------:R-:W-:Y:S05]  /*5100*/  WARPSYNC.COLLECTIVE R30, `(.L_x_1802) ;  /* 0x000000001e087348 */ /* 0x000fea0003c00000 */
[----:B------:R0:W1:Y:S02]  /*5110*/  SHFL.BFLY P2, R34, R33, R32, R31 ;  /* 0x0c00002021227389 */ /* 0x000064000004001f */
[----:B01----:R-:W-:Y:S01]  /*5120*/  ENDCOLLECTIVE ;  /* 0x000000000000791b */ /* 0x003fe20003800000 */
.L_x_1802:
        /* <DEDUP_REMOVED lines=14> */
.L_x_1803:
[----:B------:R-:W-:Y:S01]  /*5210*/  HFMA2.MMA R22, -RZ, RZ, 0, 0 ;  /* 0x00000000ff167435 */ /* 0x000fe200000001ff */
[----:B------:R-:W-:Y:S02]  /*5220*/  MOV R33, R17 ;  /* 0x0000001100217202 */ /* 0x000fe40000000f00 */
[----:B------:R-:W-:-:S08]  /*5230*/  MOV R19, R34 ;  /* 0x0000002200137202 */ /* 0x000fd00000000f00 */
[----:B------:R-:W-:Y:S05]  /*5240*/  WARPSYNC.COLLECTIVE R30, `(.L_x_1804) ;  /* 0x000000001e087348 */ /* 0x000fea0003c00000 */
[----:B------:R0:W1:Y:S02]  /*5250*/  SHFL.BFLY P2, R34, R33, R32, R31 ;  /* 0x0c00002021227389 */ /* 0x000064000004001f */
[----:B01----:R-:W-:Y:S01]  /*5260*/  ENDCOLLECTIVE ;  /* 0x000000000000791b */ /* 0x003fe20003800000 */
.L_x_1804:
        /* <DEDUP_REMOVED lines=8> */
.L_x_1805:
[----:B------:R-:W-:Y:S01]  /*52f0*/  MOV R33, R18 ;  /* 0x0000001200217202 */ /* 0x000fe20000000f00 */
[----:B------:R-:W-:-:S07]  /*5300*/  IMAD.MOV.U32 R20, RZ, RZ, R34 ;  /* 0x000000ffff147224 */ /* 0x000fce00078e0022 */
[----:B------:R-:W-:Y:S05]  /*5310*/  WARPSYNC.COLLECTIVE R30, `(.L_x_1806) ;  /* 0x000000001e087348 */ /* 0x000fea0003c00000 */
[----:B------:R0:W1:Y:S02]  /*5320*/  SHFL.BFLY P2, R34, R33, R32, R31 ;  /* 0x0c00002021227389 */ /* 0x000064000004001f */
[----:B01----:R-:W-:Y:S01]  /*5330*/  ENDCOLLECTIVE ;  /* 0x000000000000791b */ /* 0x003fe20003800000 */
.L_x_1806:
[----:B------:R-:W-:Y:S01]  /*5340*/  FADD.FTZ R19, R19, R20 ;  /* 0x0000001413137221 */ /* 0x000fe20000010000 */
[----:B------:R-:W-:Y:S01]  /*5350*/  HFMA2.MMA R32, -RZ, RZ, 0, 4.76837158203125e-07 ;  /* 0x00000008ff207435 */ /* 0x000fe200000001ff */
[----:B------:R-:W-:Y:S01]  /*5360*/  IMAD.MOV.U32 R33, RZ, RZ, R35 ;  /* 0x000000ffff217224 */ /* 0x000fe200078e0023 */
[----:B------:R-:W-:-:S09]  /*5370*/  MOV R17, R34 ;  /* 0x0000002200117202 */ /* 0x000fd20000000f00 */
[----:B------:R-:W-:Y:S05]  /*5380*/  WARPSYNC.COLLECTIVE R30, `(.L_x_1807) ;  /* 0x000000001e087348 */ /* 0x000fea0003c00000 */
[----:B------:R0:W1:Y:S02]  /*5390*/  SHFL.BFLY P2, R34, R33, R32, R31 ;  /* 0x0c00002021227389 */ /* 0x000064000004001f */
[----:B01----:R-:W-:Y:S01]  /*53a0*/  ENDCOLLECTIVE ;  /* 0x000000000000791b */ /* 0x003fe20003800000 */
.L_x_1807:
[----:B------:R-:W-:Y:S01]  /*53b0*/  FADD.FTZ R46, R18, R17 ;  /* 0x00000011122e7221 */ /* 0x000fe20000010000 */
[----:B------:R-:W-:Y:S01]  /*53c0*/  IMAD.MOV.U32 R33, RZ, RZ, R36 ;  /* 0x000000ffff217224 */ /* 0x000fe200078e0024 */
[----:B------:R-:W-:-:S07]  /*53d0*/  MOV R24, R34 ;  /* 0x0000002200187202 */ /* 0x000fce0000000f00 */
[----:B------:R-:W-:Y:S05]  /*53e0*/  WARPSYNC.COLLECTIVE R30, `(.L_x_1808) ;  /* 0x000000001e087348 */ /* 0x000fea0003c00000 */
[----:B------:R0:W1:Y:S02]  /*53f0*/  SHFL.BFLY P2, R34, R33, R32, R31 ;  /* 0x0c00002021227389 */ /* 0x000064000004001f */
[----:B01----:R-:W-:Y:S01]  /*5400*/  ENDCOLLECTIVE ;  /* 0x000000000000791b */ /* 0x003fe20003800000 */
.L_x_1808:
[----:B------:R-:W-:Y:S01]  /*5410*/  FADD.FTZ R27, R24, R35 ;  /* 0x00000023181b7221 */ /* 0x000fe20000010000 */
[----:B------:R-:W-:-:S03]  /*5420*/  HFMA2.MMA R32, -RZ, RZ, 0, 2.384185791015625e-07 ;  /* 0x00000004ff207435 */ /* 0x000fc600000001ff */
[----:B------:R-:W-:Y:S01]  /*5430*/  IMAD.MOV.U32 R33, RZ, RZ, R27 ;  /* 0x000000ffff217224 */ /* 0x000fe200078e001b */
[----:B------:R-:W-:-:S07]  /*5440*/  MOV R29, R34 ;  /* 0x00000022001d7202 */ /* 0x000fce0000000f00 */
[----:B------:R-:W-:Y:S05]  /*5450*/  WARPSYNC.COLLECTIVE R30, `(.L_x_1809) ;  /* 0x000000001e087348 */ /* 0x000fea0003c00000 */
[----:B------:R0:W1:Y:S02]  /*5460*/  SHFL.BFLY P2, R34, R33, R32, R31 ;  /* 0x0c00002021227389 */ /* 0x000064000004001f */
[----:B01----:R-:W-:Y:S01]  /*5470*/  ENDCOLLECTIVE ;  /* 0x000000000000791b */ /* 0x003fe20003800000 */
.L_x_1809:
[----:B------:R-:W-:-:S04]  /*5480*/  FADD.FTZ R29, R29, R36 ;  /* 0x000000241d1d7221 */ /* 0x000fc80000010000 */
[----:B------:R-:W-:Y:S01]  /*5490*/  IMAD.MOV.U32 R33, RZ, RZ, R29 ;  /* 0x000000ffff217224 */ /* 0x000fe200078e001d */
[----:B------:R-:W-:-:S07]  /*54a0*/  MOV R26, R34 ;  /* 0x00000022001a7202 */ /* 0x000fce0000000f00 */
[----:B------:R-:W-:Y:S05]  /*54b0*/  WARPSYNC.COLLECTIVE R30, `(.L_x_1810) ;  /* 0x000000001e087348 */ /* 0x000fea0003c00000 */
[----:B------:R0:W1:Y:S02]  /*54c0*/  SHFL.BFLY P2, R34, R33, R32, R31 ;  /* 0x0c00002021227389 */ /* 0x000064000004001f */
[----:B01----:R-:W-:Y:S01]  /*54d0*/  ENDCOLLECTIVE ;  /* 0x000000000000791b */ /* 0x003fe20003800000 */
.L_x_1810:
        /* <DEDUP_REMOVED lines=10> */
.L_x_1811:
[----:B------:R-:W-:-:S05]  /*5580*/  FADD.FTZ R38, R29, R38 ;  /* 0x000000261d267221 */ /* 0x000fca0000010000 */
[----:B------:R-:W-:Y:S01]  /*5590*/  MOV R33, R38 ;  /* 0x0000002600217202 */ /* 0x000fe20000000f00 */
[----:B------:R-:W-:-:S07]  /*55a0*/  IMAD.MOV.U32 R24, RZ, RZ, R34 ;  /* 0x000000ffff187224 */ /* 0x000fce00078e0022 */
[----:B------:R-:W-:Y:S05]  /*55b0*/  WARPSYNC.COLLECTIVE R30, `(.L_x_1812) ;  /* 0x000000001e087348 */ /* 0x000fea0003c00000 */
[----:B------:R0:W1:Y:S02]  /*55c0*/  SHFL.BFLY P2, R34, R33, R32, R31 ;  /* 0x0c00002021227389 */ /* 0x000064000004001f */
[----:B01----:R-:W-:Y:S01]  /*55d0*/  ENDCOLLECTIVE ;  /* 0x000000000000791b */ /* 0x003fe20003800000 */
.L_x_1812:
        /* <DEDUP_REMOVED lines=8> */
.L_x_1813:
[----:B------:R-:W-:Y:S01]  /*5660*/  FADD.FTZ R38, R38, R21 ;  /* 0x0000001526267221 */ /* 0x000fe20000010000 */
[----:B------:R-:W-:-:S04]  /*5670*/  HFMA2.MMA R21, -RZ, RZ, 0, 0 ;  /* 0x00000000ff157435 */ /* 0x000fc800000001ff */
[----:B------:R-:W-:Y:S01]  /*5680*/  MOV R33, R38 ;  /* 0x0000002600217202 */ /* 0x000fe20000000f00 */
[----:B------:R-:W-:-:S07]  /*5690*/  IMAD.MOV.U32 R36, RZ, RZ, R34 ;  /* 0x000000ffff247224 */ /* 0x000fce00078e0022 */
[----:B------:R-:W-:Y:S05]  /*56a0*/  WARPSYNC.COLLECTIVE R30, `(.L_x_1814) ;  /* 0x000000001e087348 */ /* 0x000fea0003c00000 */
[----:B------:R0:W1:Y:S02]  /*56b0*/  SHFL.BFLY P2, R34, R33, R32, R31 ;  /* 0x0c00002021227389 */ /* 0x000064000004001f */
[----:B01----:R-:W-:Y:S01]  /*56c0*/  ENDCOLLECTIVE ;  /* 0x000000000000791b */ /* 0x003fe20003800000 */
.L_x_1814:
[----:B------:R-:W-:Y:S01]  /*56d0*/  FADD.FTZ R36, R37, R36 ;  /* 0x0000002425247221 */ /* 0x000fe20000010000 */
[----:B------:R-:W-:Y:S01]  /*56e0*/  HFMA2.MMA R32, -RZ, RZ, 0, 4.76837158203125e-07 ;  /* 0x00000008ff207435 */ /* 0x000fe200000001ff */
[----:B------:R-:W-:Y:S01]  /*56f0*/  IMAD.MOV.U32 R33, RZ, RZ, R26 ;  /* 0x000000ffff217224 */ /* 0x000fe200078e001a */
[----:B------:R-:W-:-:S09]  /*5700*/  MOV R35, R34 ;  /* 0x0000002200237202 */ /* 0x000fd20000000f00 */
[----:B------:R-:W-:Y:S05]  /*5710*/  WARPSYNC.COLLECTIVE R30, `(.L_x_1815) ;  /* 0x000000001e087348 */ /* 0x000fea0003c00000 */
[----:B------:R0:W1:Y:S02]  /*5720*/  SHFL.BFLY P2, R34, R33, R32, R31 ;  /* 0x0c00002021227389 */ /* 0x000064000004001f */
[----:B01----:R-:W-:Y:S01]  /*5730*/  ENDCOLLECTIVE ;  /* 0x000000000000791b */ /* 0x003fe20003800000 */
.L_x_1815:
[----:B------:R-:W-:Y:S01]  /*5740*/  FADD.FTZ R35, R38, R35 ;  /* 0x0000002326237221 */ /* 0x000fe20000010000 */
[----:B------:R-:W-:Y:S01]  /*5750*/  IMAD.MOV.U32 R33, RZ, RZ, R22 ;  /* 0x000000ffff217224 */ /* 0x000fe200078e0016 */
[----:B------:R-:W-:-:S07]  /*5760*/  MOV R39, R34 ;  /* 0x0000002200277202 */ /* 0x000fce0000000f00 */
[----:B------:R-:W-:Y:S05]  /*5770*/  WARPSYNC.COLLECTIVE R30, `(.L_x_1816) ;  /* 0x000000001e087348 */ /* 0x000fea0003c00000 */
[----:B------:R0:W1:Y:S02]  /*5780*/  SHFL.BFLY P2, R34, R33, R32, R31 ;  /* 0x0c00002021227389 */ /* 0x000064000004001f */
[----:B01----:R-:W-:Y:S01]  /*5790*/  ENDCOLLECTIVE ;  /* 0x000000000000791b */ /* 0x003fe20003800000 */
.L_x_1816:
        /* <DEDUP_REMOVED lines=12> */
.L_x_1817:
[----:B------:R-:W-:Y:S01]  /*5860*/  FADD.FTZ R39, R41, R22 ;  /* 0x0000001629277221 */ /* 0x000fe20000010000 */
[----:B------:R-:W-:-:S03]  /*5870*/  IADD3 R43, R16, R9, RZ ;  /* 0x00000009102b7210 */ /* 0x000fc60007ffe0ff */
[----:B------:R-:W-:Y:S01]  /*5880*/  IMAD.MOV.U32 R33, RZ, RZ, R39 ;  /* 0x000000ffff217224 */ /* 0x000fe200078e0027 */
[----:B------:R-:W-:-:S07]  /*5890*/  MOV R41, R34 ;  /* 0x0000002200297202 */ /* 0x000fce0000000f00 */
[----:B------:R-:W-:Y:S05]  /*58a0*/  WARPSYNC.COLLECTIVE R30, `(.L_x_1818) ;  /* 0x000000001e087348 */ /* 0x000fea0003c00000 */
[----:B------:R0:W1:Y:S02]  /*58b0*/  SHFL.BFLY P2, R34, R33, R32, R31 ;  /* 0x0c00002021227389 */ /* 0x000064000004001f */
[----:B01----:R-:W-:Y:S01]  /*58c0*/  ENDCOLLECTIVE ;  /* 0x000000000000791b */ /* 0x003fe20003800000 */
.L_x_1818:
        /* <DEDUP_REMOVED lines=11> */
.L_x_1819:
[----:B------:R-:W-:Y:S01]  /*5980*/  @!P0 F2FP.F16.F32.PACK_AB R46, RZ, R46 ;  /* 0x0000002eff2e823e */ /* 0x000fe200000000ff */
[----:B------:R-:W-:-:S05]  /*5990*/  FADD.FTZ R26, R39, R42 ;  /* 0x0000002a271a7221 */ /* 0x000fca0000010000 */
[----:B------:R-:W-:Y:S01]  /*59a0*/  MOV R33, R26 ;  /* 0x0000001a00217202 */ /* 0x000fe20000000f00 */
[----:B------:R-:W-:-:S04]  /*59b0*/  @!P0 IMAD.WIDE R16, R43, 0x2, R16 ;  /* 0x000000022b108825 */ /* 0x000fc800078e0210 */
[----:B------:R-:W-:-:S07]  /*59c0*/  IMAD.MOV.U32 R27, RZ, RZ, R34 ;  /* 0x000000ffff1b7224 */ /* 0x000fce00078e0022 */
[----:B------:R-:W-:Y:S05]  /*59d0*/  WARPSYNC.COLLECTIVE R30, `(.L_x_1820) ;  /* 0x000000001e087348 */ /* 0x000fea0003c00000 */
[----:B------:R0:W1:Y:S02]  /*59e0*/  SHFL.BFLY P2, R34, R33, R32, R31 ;  /* 0x0c00002021227389 */ /* 0x000064000004001f */
[----:B01----:R-:W-:Y:S01]  /*59f0*/  ENDCOLLECTIVE ;  /* 0x000000000000791b */ /* 0x003fe20003800000 */
.L_x_1820:
[----:B------:R-:W-:-:S04]  /*5a00*/  FADD.FTZ R40, R40, R27 ;  /* 0x0000001b28287221 */ /* 0x000fc80000010000 */
[----:B------:R-:W-:Y:S01]  /*5a10*/  IMAD.MOV.U32 R33, RZ, RZ, R40 ;  /* 0x000000ffff217224 */ /* 0x000fe200078e0028 */
[----:B------:R-:W-:Y:S02]  /*5a20*/  MOV R32, 0x1 ;  /* 0x0000000100207802 */ /* 0x000fe40000000f00 */
[----:B------:R-:W-:-:S07]  /*5a30*/  MOV R39, R34 ;  /* 0x0000002200277202 */ /* 0x000fce0000000f00 */
[----:B------:R-:W-:Y:S05]  /*5a40*/  WARPSYNC.COLLECTIVE R30, `(.L_x_1821) ;  /* 0x000000001e087348 */ /* 0x000fea0003c00000 */
[----:B------:R0:W1:Y:S02]  /*5a50*/  SHFL.BFLY P2, R34, R33, R32, R31 ;  /* 0x0c00002021227389 */ /* 0x000064000004001f */
[----:B01----:R-:W-:Y:S01]  /*5a60*/  ENDCOLLECTIVE ;  /* 0x000000000000791b */ /* 0x003fe20003800000 */
.L_x_1821:
[----:B------:R-:W-:Y:S02]  /*5a70*/  FADD.FTZ R39, R26, R39 ;  /* 0x000000271a277221 */ /* 0x000fe40000010000 */
[----:B------:R-:W0:Y:S02]  /*5a80*/  @!P0 LDC.64 R26, c[0x0][0x218] ;  /* 0x00008600ff1a8b82 */ /* 0x000e240000000a00 */
[----:B------:R-:W-:Y:S01]  /*5a90*/  IMAD.MOV.U32 R33, RZ, RZ, R39 ;  /* 0x000000ffff217224 */ /* 0x000fe200078e0027 */
[----:B------:R-:W-:-:S07]  /*5aa0*/  MOV R41, R34 ;  /* 0x0000002200297202 */ /* 0x000fce0000000f00 */
[----:B0-----:R-:W-:Y:S05]  /*5ab0*/  WARPSYNC.COLLECTIVE R30, `(.L_x_1822) ;  /* 0x000000001e087348 */ /* 0x001fea0003c00000 */
[----:B------:R1:W2:Y:S02]  /*5ac0*/  SHFL.BFLY P2, R34, R33, R32, R31 ;  /* 0x0c00002021227389 */ /* 0x0002a4000004001f */
[----:B012---:R-:W-:Y:S01]  /*5ad0*/  ENDCOLLECTIVE ;  /* 0x000000000000791b */ /* 0x007fe20003800000 */
.L_x_1822:
        /* <DEDUP_REMOVED lines=8> */
.L_x_1823:
[----:B------:R-:W-:Y:S01]  /*5b60*/  FADD.FTZ R39, R39, R42 ;  /* 0x0000002a27277221 */ /* 0x000fe20000010000 */
[----:B------:R-:W-:Y:S01]  /*5b70*/  IMAD.MOV.U32 R33, RZ, RZ, R21 ;  /* 0x000000ffff217224 */ /* 0x000fe200078e0015 */
[----:B------:R-:W-:-:S07]  /*5b80*/  MOV R25, R34 ;  /* 0x0000002200197202 */ /* 0x000fce0000000f00 */
[----:B------:R-:W-:Y:S05]  /*5b90*/  WARPSYNC.COLLECTIVE R30, `(.L_x_1824) ;  /* 0x000000001e087348 */ /* 0x000fea0003c00000 */
[----:B------:R0:W1:Y:S02]  /*5ba0*/  SHFL.BFLY P2, R34, R33, R32, R31 ;  /* 0x0c00002021227389 */ /* 0x000064000004001f */
[----:B01----:R-:W-:Y:S01]  /*5bb0*/  ENDCOLLECTIVE ;  /* 0x000000000000791b */ /* 0x003fe20003800000 */
.L_x_1824:
        /* <DEDUP_REMOVED lines=8> */
.L_x_1825:
        /* <DEDUP_REMOVED lines=8> */
.L_x_1826:
        /* <DEDUP_REMOVED lines=8> */
.L_x_1827:
[----:B------:R-:W-:Y:S02]  /*5d40*/  FADD.FTZ R28, R22, R29 ;  /* 0x0000001d161c7221 */ /* 0x000fe40000010000 */
[----:B------:R-:W0:Y:S03]  /*5d50*/  @!P0 LDC.64 R22, c[0x0][0x218] ;  /* 0x00008600ff168b82 */ /* 0x000e260000000a00 */
[----:B------:R-:W-:Y:S01]  /*5d60*/  MOV R33, R28 ;  /* 0x0000001c00217202 */ /* 0x000fe20000000f00 */
[----:B------:R-:W-:Y:S01]  /*5d70*/  IMAD.MOV.U32 R45, RZ, RZ, R34 ;  /* 0x000000ffff2d7224 */ /* 0x000fe200078e0022 */
[----:B------:R-:W-:-:S03]  /*5d80*/  @!P0 F2FP.F16.F32.PACK_AB R34, RZ, R19 ;  /* 0x00000013ff22823e */ /* 0x000fc600000000ff */
[----:B------:R-:W1:Y:S01]  /*5d90*/  @!P0 LDC.64 R18, c[0x0][0x218] ;  /* 0x00008600ff128b82 */ /* 0x000e620000000a00 */
[----:B------:R-:W-:Y:S01]  /*5da0*/  FADD.FTZ R44, R44, R45 ;  /* 0x0000002d2c2c7221 */ /* 0x000fe20000010000 */
[----:B------:R-:W-:Y:S01]  /*5db0*/  PRMT R47, R34, 0x7610, R47 ;  /* 0x00007610222f7816 */ /* 0x000fe2000000002f */
[----:B0-----:R-:W-:-:S07]  /*5dc0*/  @!P0 IMAD.WIDE R22, R43, 0x2, R22 ;  /* 0x000000022b168825 */ /* 0x001fce00078e0216 */
[----:B-1----:R-:W-:Y:S05]  /*5dd0*/  WARPSYNC.COLLECTIVE R30, `(.L_x_1828) ;  /* 0x000000001e087348 */ /* 0x002fea0003c00000 */
[----:B------:R0:W2:Y:S02]  /*5de0*/  SHFL.BFLY P2, R34, R33, R32, R31 ;  /* 0x0c00002021227389 */ /* 0x0000a4000004001f */
[----:B012---:R-:W-:Y:S01]  /*5df0*/  ENDCOLLECTIVE ;  /* 0x000000000000791b */ /* 0x007fe20003800000 */
.L_x_1828:
[----:B------:R0:W-:Y:S04]  /*5e00*/  @!P0 STG.E.U16 desc[UR8][R26.64], R47 ;  /* 0x0000002f1a008986 */ /* 0x0001e8000c101508 */
[----:B------:R1:W-:Y:S01]  /*5e10*/  @!P0 STG.E.U16 desc[UR8][R24.64], R46 ;  /* 0x0000002e18008986 */ /* 0x0003e2000c101508 */
[----:B------:R-:W-:Y:S01]  /*5e20*/  @!P0 F2FP.F16.F32.PACK_AB R30, RZ, R40 ;  /* 0x00000028ff1e823e */ /* 0x000fe200000000ff */
[----:B------:R-:W-:Y:S01]  /*5e30*/  HFMA2.MMA R32, -RZ, RZ, 0, 5.9604644775390625e-08 ;  /* 0x00000001ff207435 */ /* 0x000fe200000001ff */
[----:B------:R-:W-:Y:S02]  /*5e40*/  MOV R33, R44 ;  /* 0x0000002c00217202 */ /* 0x000fe40000000f00 */
[----:B0-----:R-:W-:Y:S02]  /*5e50*/  @!P0 F2FP.F16.F32.PACK_AB R27, RZ, R35 ;  /* 0x00000023ff1b823e */ /* 0x001fe400000000ff */
[----:B-1----:R-:W-:Y:S01]  /*5e60*/  PRMT R24, R30, 0x7610, R24 ;  /* 0x000076101e187816 */ /* 0x002fe20000000018 */
[----:B------:R-:W-:Y:S01]  /*5e70*/  IMAD.MOV.U32 R30, RZ, RZ, 0xffff ;  /* 0x0000ffffff1e7424 */ /* 0x000fe200078e00ff */
[----:B------:R-:W-:Y:S01]  /*5e80*/  @!P0 F2FP.F16.F32.PACK_AB R25, RZ, R36 ;  /* 0x00000024ff19823e */ /* 0x000fe200000000ff */
[----:B------:R-:W-:Y:S01]  /*5e90*/  @!P0 IMAD.WIDE R18, R43, 0x2, R18 ;  /* 0x000000022b128825 */ /* 0x000fe200078e0212 */
[----:B------:R-:W-:-:S03]  /*5ea0*/  @!P0 F2FP.F16.F32.PACK_AB R35, RZ, R39 ;  /* 0x00000027ff23823e */ /* 0x000fc600000000ff */
[----:B------:R-:W-:Y:S01]  /*5eb0*/  IMAD.MOV.U32 R29, RZ, RZ, R34 ;  /* 0x000000ffff1d7224 */ /* 0x000fe200078e0022 */
[----:B------:R0:W-:Y:S03]  /*5ec0*/  @!P0 STG.E.U16 desc[UR8][R22.64+0x28], R25 ;  /* 0x0000281916008986 */ /* 0x0001e6000c101508 */
[----:B------:R-:W-:-:S07]  /*5ed0*/  FADD.FTZ R28, R28, R29 ;  /* 0x0000001d1c1c7221 */ /* 0x000fce0000010000 */
[----:B0-----:R-:W-:Y:S05]  /*5ee0*/  WARPSYNC.COLLECTIVE R30, `(.L_x_1829) ;  /* 0x000000001e087348 */ /* 0x001fea0003c00000 */
[----:B------:R1:W2:Y:S02]  /*5ef0*/  SHFL.BFLY P2, R34, R33, R32, R31 ;  /* 0x0c00002021227389 */ /* 0x0002a4000004001f */
[----:B012---:R-:W-:Y:S01]  /*5f00*/  ENDCOLLECTIVE ;  /* 0x000000000000791b */ /* 0x007fe20003800000 */
.L_x_1829:
        /* <DEDUP_REMOVED lines=8> */
.L_x_1830:
[----:B------:R-:W-:Y:S01]  /*5f90*/  FADD.FTZ R37, R44, R37 ;  /* 0x000000252c257221 */ /* 0x000fe20000010000 */
[----:B------:R-:W-:Y:S06]  /*5fa0*/  BRA `(.L_x_1831) ;  /* 0xffffffe000d47947 */ /* 0x000fec000383ffff */
.L_x_1832:
        /* <DEDUP_REMOVED lines=13> */
.L_x_3500:


//--------------------- .text._ZN13group_norm_v218gn_bwd_cuda_kernelI6__halfLi320ELi1ELi32ELi20ELi1024ELb0ELb1ELi16ELi320ELi320ELi4ELb1ELi2ELb0ELb0ELNS_15WgradSyncMethodE3ENS_16CompileConditionILi900EEEEEvPT_S6_S6_PKS5_S8_S8_S8_PKfflPfPj --------------------------
	.section	.text._ZN13group_norm_v218gn_bwd_cuda_kernelI6__halfLi320ELi1ELi32ELi20ELi1024ELb0ELb1ELi16ELi320ELi320ELi4ELb1ELi2ELb0ELb0ELNS_15WgradSyncMethodE3ENS_16CompileConditionILi900EEEEEvPT_S6_S6_PKS5_S8_S8_S8_PKfflPfPj,"ax",@progbits
	.align	128
        .global         _ZN13group_norm_v218gn_bwd_cuda_kernelI6__halfLi320ELi1ELi32ELi20ELi1024ELb0ELb1ELi16ELi320ELi320ELi4ELb1ELi2ELb0ELb0ELNS_15WgradSyncMethodE3ENS_16CompileConditionILi900EEEEEvPT_S6_S6_PKS5_S8_S8_S8_PKfflPfPj
        .type           _ZN13group_norm_v218gn_bwd_cuda_kernelI6__halfLi320ELi1ELi32ELi20ELi1024ELb0ELb1ELi16ELi320ELi320ELi4ELb1ELi2ELb0ELb0ELNS_15WgradSyncMethodE3ENS_16CompileConditionILi900EEEEEvPT_S6_S6_PKS5_S8_S8_S8_PKfflPfPj,@function
        .size           _ZN13group_norm_v218gn_bwd_cuda_kernelI6__halfLi320ELi1ELi32ELi20ELi1024ELb0ELb1ELi16ELi320ELi320ELi4ELb1ELi2ELb0ELb0ELNS_15WgradSyncMethodE3ENS_16CompileConditionILi900EEEEEvPT_S6_S6_PKS5_S8_S8_S8_PKfflPfPj,(.L_x_3501 - _ZN13group_norm_v218gn_bwd_cuda_kernelI6__halfLi320ELi1ELi32ELi20ELi1024ELb0ELb1ELi16ELi320ELi320ELi4ELb1ELi2ELb0ELb0ELNS_15WgradSyncMethodE3ENS_16CompileConditionILi900EEEEEvPT_S6_S6_PKS5_S8_S8_S8_PKfflPfPj)
        .other          _ZN13group_norm_v218gn_bwd_cuda_kernelI6__halfLi320ELi1ELi32ELi20ELi1024ELb0ELb1ELi16ELi320ELi320ELi4ELb1ELi2ELb0ELb0ELNS_15WgradSyncMethodE3ENS_16CompileConditionILi900EEEEEvPT_S6_S6_PKS5_S8_S8_S8_PKfflPfPj,@"STO_CUDA_ENTRY STV_DEFAULT"
_ZN13group_norm_v218gn_bwd_cuda_kernelI6__halfLi320ELi1ELi32ELi20ELi1024ELb0ELb1ELi16ELi320ELi320ELi4ELb1ELi2ELb0ELb0ELNS_15WgradSyncMethodE3ENS_16CompileConditionILi900EEEEEvPT_S6_S6_PKS5_S8_S8_S8_PKfflPfPj:
.text._ZN13group_norm_v218gn_bwd_cuda_kernelI6__halfLi320ELi1ELi32ELi20ELi1024ELb0ELb1ELi16ELi320ELi320ELi4ELb1ELi2ELb0ELb0ELNS_15WgradSyncMethodE3ENS_16CompileConditionILi900EEEEEvPT_S6_S6_PKS5_S8_S8_S8_PKfflPfPj:
        /* <DEDUP_REMOVED lines=30> */
.L_x_1835:
[----:B------:R-:W2:Y:S04]  /*01e0*/  LD.E.STRONG.GPU R6, desc[UR8][R4.64] ;  /* 0x0000000804067980 */ /* 0x000ea8000c10f900 */
[----:B--2---:R-:W-:Y:S01]  /*01f0*/  CCTL.IVALL ;  /* 0x00000000ff00798f */ /* 0x004fe20002000000 */
[----:B------:R-:W-:Y:S05]  /*0200*/  YIELD ;  /* 0x0000000000007946 */ /* 0x000fea0003800000 */
[----:B-----5:R-:W-:-:S04]  /*0210*/  LOP3.LUT R6, R6, R3, RZ, 0x3c, !PT ;  /* 0x0000000306067212 */ /* 0x020fc800078e3cff */
[----:B------:R-:W-:-:S13]  /*0220*/  ISETP.GT.AND P0, PT, R6, -0x1, PT ;  /* 0xffffffff0600780c */ /* 0x000fda0003f04270 */
[----:B------:R-:W-:Y:S05]  /*0230*/  @P0 BRA `(.L_x_1835) ;  /* 0xfffffffc00e80947 */ /* 0x000fea000383ffff */
.L_x_1834:
[----:B------:R-:W-:Y:S05]  /*0240*/  WARPSYNC.ALL ;  /* 0x0000000000007948 */ /* 0x000fea0003800000 */
[----:B------:R-:W-:Y:S06]  /*0250*/  BAR.SYNC.DEFER_BLOCKING 0x0 ;  /* 0x0000000000007b1d */ /* 0x000fec0000010000 */
[----:B------:R-:W-:Y:S05]  /*0260*/  BRA `(.L_x_1836) ;  /* 0x00000024005c7947 */ /* 0x000fea0003800000 */
.L_x_1833:
[----:B------:R-:W0:Y:S01]  /*0270*/  S2R R6, SR_TID.X ;  /* 0x0000000000067919 */ /* 0x000e220000002100 */
[----:B------:R-:W-:Y:S02]  /*0280*/  MOV R3, 0x400 ;  /* 0x0000040000037802 */ /* 0x000fe40000000f00 */
[----:B------:R-:W-:Y:S02]  /*0290*/  CS2R R46, SRZ ;  /* 0x00000000002e7805 */ /* 0x000fe4000001ff00 */
[----:B------:R-:W-:Y:S01]  /*02a0*/  CS2R R44, SRZ ;  /* 0x00000000002c7805 */ /* 0x000fe2000001ff00 */
[----:B------:R-:W1:Y:S01]  /*02b0*/  S2R R13, SR_CgaCtaId ;  /* 0x00000000000d7919 */ /* 0x000e620000008800 */
[----:B------:R-:W-:Y:S02]  /*02c0*/  CS2R R42, SRZ ;  /* 0x00000000002a7805 */ /* 0x000fe4000001ff00 */
[----:B------:R-:W-:Y:S01]  /*02d0*/  CS2R R40, SRZ ;  /* 0x0000000000287805 */ /* 0x000fe2000001ff00 */
[----:B------:R-:W-:Y:S01]  /*02e0*/  UMOV UR4, URZ ;  /* 0x0000003f00047c82 */ /* 0x000fe20008000000 */
[----:B0-----:R-:W-:Y:S01]  /*02f0*/  IMAD.WIDE.U32 R8, R6, -0x33333333, RZ ;  /* 0xcccccccd06087825 */ /* 0x001fe200078e00ff */
[----:B------:R-:W-:-:S03]  /*0300*/  SHF.R.S32.HI R5, RZ, 0x1f, R6 ;  /* 0x0000001fff057819 */ /* 0x000fc60000011406 */
[----:B------:R-:W-:Y:S01]  /*0310*/  VIADD R8, R3, 0x2800 ;  /* 0x0000280003087836 */ /* 0x000fe20000000000 */
[----:B------:R-:W-:Y:S02]  /*0320*/  SHF.R.U32.HI R15, RZ, 0x6, R9 ;  /* 0x00000006ff0f7819 */ /* 0x000fe40000011609 */
[----:B------:R-:W-:Y:S02]  /*0330*/  LEA.HI R11, R5, R6, RZ, 0x2 ;  /* 0x00000006050b7211 */ /* 0x000fe400078f10ff */
[----:B------:R-:W-:Y:S01]  /*0340*/  SHF.L.U32 R3, R2, 0x4, RZ ;  /* 0x0000000402037819 */ /* 0x000fe200000006ff */
[----:B------:R-:W-:Y:S01]  /*0350*/  IMAD R9, R15, -0x50, R6 ;  /* 0xffffffb00f097824 */ /* 0x000fe200078e0206 */
[----:B-1----:R-:W-:Y:S02]  /*0360*/  LEA R8, R13, R8, 0x18 ;  /* 0x000000080d087211 */ /* 0x002fe400078ec0ff */
[----:B------:R-:W-:Y:S02]  /*0370*/  SHF.R.S32.HI R7, RZ, 0x2, R11 ;  /* 0x00000002ff077819 */ /* 0x000fe4000001140b */
[----:B------:R-:W-:Y:S01]  /*0380*/  LOP3.LUT R3, R3, 0x3f0, RZ, 0xc0, !PT ;  /* 0x000003f003037812 */ /* 0x000fe200078ec0ff */
[----:B------:R-:W-:Y:S01]  /*0390*/  IMAD R10, R9, 0x28, R8 ;  /* 0x00000028090a7824 */ /* 0x000fe200078e0208 */
[----:B------:R-:W-:-:S02]  /*03a0*/  IADD3 R12, R7, 0x50, RZ ;  /* 0x00000050070c7810 */ /* 0x000fc40007ffe0ff */
[----:B------:R-:W-:Y:S01]  /*03b0*/  IADD3 R14, R7, 0xa0, RZ ;  /* 0x000000a0070e7810 */ /* 0x000fe20007ffe0ff */
[----:B------:R-:W-:Y:S01]  /*03c0*/  IMAD.IADD R3, R3, 0x1, R15 ;  /* 0x0000000103037824 */ /* 0x000fe200078e020f */
[----:B------:R-:W-:Y:S01]  /*03d0*/  IADD3 R16, R7, 0xf0, RZ ;  /* 0x000000f007107810 */ /* 0x000fe20007ffe0ff */
[----:B------:R-:W-:Y:S01]  /*03e0*/  IMAD R10, R15, 0x8, R10 ;  /* 0x000000080f0a7824 */ /* 0x000fe200078e020a */
[----:B------:R-:W-:Y:S02]  /*03f0*/  SHF.R.S32.HI R13, RZ, 0x1f, R12 ;  /* 0x0000001fff0d7819 */ /* 0x000fe4000001140c */
[----:B------:R-:W-:Y:S02]  /*0400*/  SHF.R.S32.HI R15, RZ, 0x1f, R14 ;  /* 0x0000001fff0f7819 */ /* 0x000fe4000001140e */
[----:B------:R-:W-:Y:S02]  /*0410*/  SHF.R.S32.HI R17, RZ, 0x1f, R16 ;  /* 0x0000001fff117819 */ /* 0x000fe40000011410 */
[----:B------:R-:W-:-:S02]  /*0420*/  LEA.HI R13, R13, R12, RZ, 0x2 ;  /* 0x0000000c0d0d7211 */ /* 0x000fc400078f10ff */
[----:B------:R-:W-:Y:S02]  /*0430*/  LOP3.LUT R11, R11, 0xfffffffc, RZ, 0xc0, !PT ;  /* 0xfffffffc0b0b7812 */ /* 0x000fe400078ec0ff */
[----:B------:R-:W-:Y:S02]  /*0440*/  LEA.HI R5, R5, R6, RZ, 0x4 ;  /* 0x0000000605057211 */ /* 0x000fe400078f20ff */
[----:B------:R-:W-:Y:S02]  /*0450*/  LEA.HI R15, R15, R14, RZ, 0x2 ;  /* 0x0000000e0f0f7211 */ /* 0x000fe400078f10ff */
[----:B------:R-:W-:Y:S02]  /*0460*/  LEA.HI R17, R17, R16, RZ, 0x2 ;  /* 0x0000001011117211 */ /* 0x000fe400078f10ff */
[----:B------:R-:W-:Y:S02]  /*0470*/  IADD3 R14, -R11, R6, RZ ;  /* 0x000000060b0e7210 */ /* 0x000fe40007ffe1ff */
[----:B------:R-:W-:-:S02]  /*0480*/  SHF.R.U32.HI R13, RZ, 0x2, R13 ;  /* 0x00000002ff0d7819 */ /* 0x000fc4000001160d */
[----:B------:R-:W-:Y:S02]  /*0490*/  SHF.R.U32.HI R5, RZ, 0x4, R5 ;  /* 0x00000004ff057819 */ /* 0x000fe40000011605 */
[----:B------:R-:W-:Y:S02]  /*04a0*/  SHF.R.U32.HI R15, RZ, 0x2, R15 ;  /* 0x00000002ff0f7819 */ /* 0x000fe4000001160f */
[----:B------:R-:W-:Y:S02]  /*04b0*/  SHF.R.U32.HI R17, RZ, 0x2, R17 ;  /* 0x00000002ff117819 */ /* 0x000fe40000011611 */
[C---:B------:R-:W-:Y:S02]  /*04c0*/  LOP3.LUT R12, R14.reuse, 0x3, R13, 0x78, !PT ;  /* 0x000000030e0c7812 */ /* 0x040fe400078e780d */
[C---:B------:R-:W-:Y:S02]  /*04d0*/  LOP3.LUT R11, R14.reuse, 0x3, R5, 0x78, !PT ;  /* 0x000000030e0b7812 */ /* 0x040fe400078e7805 */
[C---:B------:R-:W-:Y:S01]  /*04e0*/  LOP3.LUT R13, R14.reuse, 0x3, R15, 0x78, !PT ;  /* 0x000000030e0d7812 */ /* 0x040fe200078e780f */
[----:B------:R-:W-:Y:S01]  /*04f0*/  IMAD R15, R3, 0x280, RZ ;  /* 0x00000280030f7824 */ /* 0x000fe200078e02ff */
[----:B------:R-:W-:-:S07]  /*0500*/  LOP3.LUT R14, R14, 0x3, R17, 0x78, !PT ;  /* 0x000000030e0e7812 */ /* 0x000fce00078e7811 */
.L_x_1852:
[C---:B------:R-:W-:Y:S01]  /*0510*/  LOP3.LUT R80, R4.reuse, 0x1, RZ, 0xc0, !PT ;  /* 0x0000000104507812 */ /* 0x040fe200078ec0ff */
[----:B-1----:R-:W0:Y:S01]  /*0520*/  LDC.64 R20, c[0x0][0x238] ;  /* 0x00008e00ff147b82 */ /* 0x002e220000000a00 */
[--C-:B------:R-:W-:Y:S01]  /*0530*/  SHF.R.U64 R5, R4, 0x1, R78.reuse ;  /* 0x0000000104057819 */ /* 0x100fe2000000124e */
[----:B------:R-:W-:Y:S01]  /*0540*/  ULDC.64 UR12, c[0x0][0x248] ;  /* 0x00009200000c7ab9 */ /* 0x000fe20000000a00 */
[----:B------:R-:W-:Y:S01]  /*0550*/  SHF.R.U32.HI R22, RZ, 0x1, R78 ;  /* 0x00000001ff167819 */ /* 0x000fe2000001164e */
[----:B------:R-:W-:Y:S01]  /*0560*/  IMAD R80, R80, 0x140, RZ ;  /* 0x0000014050507824 */ /* 0x000fe200078e02ff */
[----:B------:R-:W-:Y:S01]  /*0570*/  ULDC.64 UR14, c[0x0][0x228] ;  /* 0x00008a00000e7ab9 */ /* 0x000fe20000000a00 */
[----:B------:R-:W-:-:S03]  /*0580*/  ULDC UR5, c[0x0][0x250] ;  /* 0x0000940000057ab9 */ /* 0x000fc60000000800 */
[----:B------:R-:W-:-:S04]  /*0590*/  LEA R34, R9, R80, 0x2 ;  /* 0x0000005009227211 */ /* 0x000fc800078e10ff */
[----:B------:R-:W-:Y:S01]  /*05a0*/  SHF.R.S32.HI R35, RZ, 0x1f, R34 ;  /* 0x0000001fff237819 */ /* 0x000fe20000011422 */
[----:B------:R-:W-:-:S04]  /*05b0*/  IMAD.WIDE.U32 R16, R34, -0x33333333, RZ ;  /* 0xcccccccd22107825 */ /* 0x000fc800078e00ff */
[----:B------:R-:W-:Y:S01]  /*05c0*/  IMAD.WIDE.U32 R24, R5, 0xa0000, R34 ;  /* 0x000a000005187825 */ /* 0x000fe200078e0022 */
[----:B------:R-:W-:-:S03]  /*05d0*/  SHF.R.U32.HI R16, RZ, 0x4, R17 ;  /* 0x00000004ff107819 */ /* 0x000fc60000011611 */
[----:B------:R-:W-:Y:S01]  /*05e0*/  IMAD R17, R22, 0xa0000, RZ ;  /* 0x000a000016117824 */ /* 0x000fe200078e02ff */
[----:B------:R-:W-:Y:S02]  /*05f0*/  LEA R3, P0, R5, R16, 0x5 ;  /* 0x0000001005037211 */ /* 0x000fe400078028ff */
[----:B------:R-:W-:Y:S02]  /*0600*/  IADD3 R18, P1, R15, R24, RZ ;  /* 0x000000180f127210 */ /* 0x000fe40007f3e0ff */
[----:B------:R-:W-:Y:S01]  /*0610*/  LEA.HI.X R22, R5, RZ, R22, 0x5, P0 ;  /* 0x000000ff05167211 */ /* 0x000fe200000f2c16 */
[----:B------:R-:W-:Y:S01]  /*0620*/  IMAD.IADD R5, R25, 0x1, R17 ;  /* 0x0000000119057824 */ /* 0x000fe200078e0211 */
[C---:B------:R-:W-:Y:S02]  /*0630*/  LEA R32, P0, R3.reuse, UR12, 0x3 ;  /* 0x0000000c03207c11 */ /* 0x040fe4000f8018ff */
[----:B------:R-:W-:Y:S02]  /*0640*/  SHF.L.U32 R17, R18, 0x1, RZ ;  /* 0x0000000112117819 */ /* 0x000fe400000006ff */
[----:B------:R-:W-:Y:S01]  /*0650*/  LEA.HI.X R33, R3, UR13, R22, 0x3, P0 ;  /* 0x0000000d03217c11 */ /* 0x000fe200080f1c16 */
[----:B------:R-:W-:Y:S01]  /*0660*/  ULDC.64 UR12, c[0x0][0x230] ;  /* 0x00008c00000c7ab9 */ /* 0x000fe20000000a00 */
[----:B------:R-:W-:-:S04]  /*0670*/  IADD3.X R3, RZ, R5, RZ, P1, !PT ;  /* 0x00000005ff037210 */ /* 0x000fc80000ffe4ff */
[----:B------:R-:W2:Y:S01]  /*0680*/  LDG.E.64.CONSTANT R32, desc[UR8][R32.64] ;  /* 0x0000000820207981 */ /* 0x000ea2000c1e9b00 */
[----:B------:R-:W-:Y:S01]  /*0690*/  SHF.L.U64.HI R18, R18, 0x1, R3 ;  /* 0x0000000112127819 */ /* 0x000fe20000010203 */
[----:B0-----:R-:W-:Y:S01]  /*06a0*/  IMAD.WIDE R34, R34, 0x2, R20 ;  /* 0x0000000222227825 */ /* 0x001fe200078e0214 */
[C---:B------:R-:W-:Y:S02]  /*06b0*/  IADD3 R36, P0, R17.reuse, UR12, RZ ;  /* 0x0000000c11247c10 */ /* 0x040fe4000ff1e0ff */
[----:B------:R-:W-:Y:S02]  /*06c0*/  IADD3 R38, P1, R17, UR14, RZ ;  /* 0x0000000e11267c10 */ /* 0x000fe4000ff3e0ff */
[C---:B------:R-:W-:Y:S01]  /*06d0*/  IADD3.X R37, R18.reuse, UR13, RZ, P0, !PT ;  /* 0x0000000d12257c10 */ /* 0x040fe200087fe4ff */
[----:B------:R-:W-:Y:S01]  /*06e0*/  VIADD R3, R15, 0xa00 ;  /* 0x00000a000f037836 */ /* 0x000fe20000000000 */
[----:B------:R-:W-:Y:S01]  /*06f0*/  IADD3.X R39, R18, UR15, RZ, P1, !PT ;  /* 0x0000000f12277c10 */ /* 0x000fe20008ffe4ff */
[----:B------:R-:W3:Y:S04]  /*0700*/  LDG.E.64.CONSTANT R34, desc[UR8][R34.64] ;  /* 0x0000000822227981 */ /* 0x000ee8000c1e9b00 */
[----:B------:R-:W4:Y:S01]  /*0710*/  LDG.E.64.CONSTANT R36, desc[UR8][R36.64] ;  /* 0x0000000824247981 */ /* 0x000f22000c1e9b00 */
[----:B------:R-:W-:-:S03]  /*0720*/  IADD3 R3, P0, R3, R24, RZ ;  /* 0x0000001803037210 */ /* 0x000fc60007f1e0ff */
[----:B------:R-:W5:Y:S01]  /*0730*/  LDG.E.64.CONSTANT R38, desc[UR8][R38.64] ;  /* 0x0000000826267981 */ /* 0x000f62000c1e9b00 */
        /* <DEDUP_REMOVED lines=8> */
[----:B------:R-:W5:Y:S01]  /*07c0*/  LDG.E.64.CONSTANT R48, desc[UR8][R48.64] ;  /* 0x0000000830307981 */ /* 0x000f62000c1e9b00 */
[----:B------:R-:W-:-:S03]  /*07d0*/  IADD3 R3, P0, R3, R24, RZ ;  /* 0x0000001803037210 */ /* 0x000fc60007f1e0ff */
[----:B------:R-:W5:Y:S01]  /*07e0*/  LDG.E.64.CONSTANT R50, desc[UR8][R50.64] ;  /* 0x0000000832327981 */ /* 0x000f62000c1e9b00 */
        /* <DEDUP_REMOVED lines=20> */
[----:B------:R-:W-:-:S05]  /*0930*/  IADD3 R79, P0, R4, 0x2, RZ ;  /* 0x00000002044f7810 */ /* 0x000fca0007f1e0ff */
[----:B------:R-:W-:Y:S01]  /*0940*/  IMAD.X R78, RZ, RZ, R78, P0 ;  /* 0x000000ffff4e7224 */ /* 0x000fe200000e064e */
[----:B------:R-:W-:-:S04]  /*0950*/  ISETP.GE.U32.AND P0, PT, R79, UR10, PT ;  /* 0x0000000a4f007c0c */ /* 0x000fc8000bf06070 */
[----:B------:R-:W-:Y:S01]  /*0960*/  ISETP.GE.AND.EX P0, PT, R78, UR6, PT, P0 ;  /* 0x000000064e007c0c */ /* 0x000fe2000bf06300 */
[----:B------:R-:W-:Y:S01]  /*0970*/  HFMA2.MMA R81, -RZ, RZ, 0, 0 ;  /* 0x00000000ff517435 */ /* 0x000fe200000001ff */
[----:B------:R-:W-:Y:S02]  /*0980*/  ISETP.GT.U32.AND P1, PT, R6, 0x3f, PT ;  /* 0x0000003f0600780c */ /* 0x000fe40003f24070 */
[----:B------:R-:W-:Y:S01]  /*0990*/  MOV R82, RZ ;  /* 0x000000ff00527202 */ /* 0x000fe20000000f00 */
[----:B--2---:R-:W-:-:S06]  /*09a0*/  FADD.FTZ R25, R33, UR5 ;  /* 0x0000000521197e21 */ /* 0x004fcc0008010000 */
[----:B------:R-:W0:Y:S01]  /*09b0*/  MUFU.RSQ R25, R25 ;  /* 0x0000001900197308 */ /* 0x000e220000001400 */
[----:B---3--:R-:W-:Y:S02]  /*09c0*/  HADD2.F32 R27, -RZ, R34.H0_H0 ;  /* 0x20000022ff1b7230 */ /* 0x008fe40000004100 */
[--C-:B----4-:R-:W-:Y:S02]  /*09d0*/  HADD2.F32 R5, -RZ, R36.reuse.H0_H0 ;  /* 0x20000024ff057230 */ /* 0x110fe40000004100 */
[----:B------:R-:W-:Y:S02]  /*09e0*/  HADD2.F32 R31, -RZ, R36.H1_H1 ;  /* 0x30000024ff1f7230 */ /* 0x000fe40000004100 */
[----:B-----5:R-:W-:Y:S02]  /*09f0*/  HADD2.F32 R3, -RZ, R38.H0_H0 ;  /* 0x20000026ff037230 */ /* 0x020fe40000004100 */
[----:B------:R-:W-:Y:S01]  /*0a00*/  FADD.FTZ R28, -R32, R5 ;  /* 0x00000005201c7221 */ /* 0x000fe20000010100 */
[----:B------:R-:W-:-:S02]  /*0a10*/  HADD2.F32 R29, -RZ, R34.H1_H1 ;  /* 0x30000022ff1d7230 */ /* 0x000fc40000004100 */
[----:B------:R-:W-:Y:S01]  /*0a20*/  FADD.FTZ R34, -R32, R31 ;  /* 0x0000001f20227221 */ /* 0x000fe20000010100 */
[----:B------:R-:W-:Y:S02]  /*0a30*/  HADD2.F32 R26, -RZ, R38.H1_H1 ;  /* 0x30000026ff1a7230 */ /* 0x000fe40000004100 */
[----:B------:R-:W-:Y:S01]  /*0a40*/  FMUL.FTZ R30, R3, R27 ;  /* 0x0000001b031e7220 */ /* 0x000fe20000410000 */
[C---:B0-----:R-:W-:Y:S01]  /*0a50*/  FMUL.FTZ R5, R25.reuse, R28 ;  /* 0x0000001c19057220 */ /* 0x041fe20000410000 */
[----:B------:R-:W-:Y:S02]  /*0a60*/  HADD2.F32 R61, -RZ, R37.H0_H0 ;  /* 0x20000025ff3d7230 */ /* 0x000fe40000004100 */
[----:B------:R-:W-:Y:S01]  /*0a70*/  FMUL.FTZ R31, R25, R34 ;  /* 0x00000022191f7220 */ /* 0x000fe20000410000 */
[----:B------:R-:W-:Y:S01]  /*0a80*/  FMUL.FTZ R36, R26, R29 ;  /* 0x0000001d1a247220 */ /* 0x000fe20000410000 */
[----:B------:R-:W-:Y:S01]  /*0a90*/  FFMA.FTZ R30, R5, R30, RZ ;  /* 0x0000001e051e7223 */ /* 0x000fe200000100ff */
[----:B------:R-:W-:-:S03]  /*0aa0*/  HADD2.F32 R33, -RZ, R35.H0_H0 ;  /* 0x20000023ff217230 */ /* 0x000fc60000004100 */
[----:B------:R-:W-:Y:S01]  /*0ab0*/  FFMA.FTZ R36, R31, R36, R30 ;  /* 0x000000241f247223 */ /* 0x000fe2000001001e */
[C---:B------:R-:W-:Y:S01]  /*0ac0*/  FADD.FTZ R30, -R32.reuse, R61 ;  /* 0x0000003d201e7221 */ /* 0x040fe20000010100 */
[----:B------:R-:W-:Y:S02]  /*0ad0*/  HADD2.F32 R61, -RZ, R37.H1_H1 ;  /* 0x30000025ff3d7230 */ /* 0x000fe40000004100 */
[----:B------:R-:W-:Y:S02]  /*0ae0*/  HADD2.F32 R28, -RZ, R39.H0_H0 ;  /* 0x20000027ff1c7230 */ /* 0x000fe40000004100 */
[----:B------:R-:W-:Y:S01]  /*0af0*/  FMUL.FTZ R37, R25, R30 ;  /* 0x0000001e19257220 */ /* 0x000fe20000410000 */
[----:B------:R-:W-:Y:S02]  /*0b00*/  HADD2.F32 R35, -RZ, R35.H1_H1 ;  /* 0x30000023ff237230 */ /* 0x000fe40000004100 */
[----:B------:R-:W-:Y:S01]  /*0b10*/  FADD.FTZ R38, -R32, R61 ;  /* 0x0000003d20267221 */ /* 0x000fe20000010100 */
[----:B------:R-:W-:-:S02]  /*0b20*/  HADD2.F32 R30, -RZ, R39.H1_H1 ;  /* 0x30000027ff1e7230 */ /* 0x000fc40000004100 */
[----:B------:R-:W-:Y:S01]  /*0b30*/  FMUL.FTZ R34, R28, R33 ;  /* 0x000000211c227220 */ /* 0x000fe20000410000 */
[--C-:B------:R-:W-:Y:S02]  /*0b40*/  HADD2.F32 R61, -RZ, R48.reuse.H0_H0 ;  /* 0x20000030ff3d7230 */ /* 0x100fe40000004100 */
[----:B------:R-:W-:Y:S01]  /*0b50*/  FMUL.FTZ R39, R25, R38 ;  /* 0x0000002619277220 */ /* 0x000fe20000410000 */
[----:B------:R-:W-:Y:S02]  /*0b60*/  HADD2.F32 R63, -RZ, R48.H1_H1 ;  /* 0x30000030ff3f7230 */ /* 0x000fe40000004100 */
[----:B------:R-:W-:Y:S01]  /*0b70*/  FFMA.FTZ R36, R37, R34, R36 ;  /* 0x0000002225247223 */ /* 0x000fe20000010024 */
[----:B------:R-:W-:Y:S01]  /*0b80*/  FMUL.FTZ R60, R30, R35 ;  /* 0x000000231e3c7220 */ /* 0x000fe20000410000 */
[----:B------:R-:W-:Y:S02]  /*0b90*/  HADD2.F32 R34, -RZ, R50.H0_H0 ;  /* 0x20000032ff227230 */ /* 0x000fe40000004100 */
[C---:B------:R-:W-:Y:S01]  /*0ba0*/  FADD.FTZ R38, -R32.reuse, R61 ;  /* 0x0000003d20267221 */ /* 0x040fe20000010100 */
[----:B------:R-:W-:Y:S01]  /*0bb0*/  FFMA.FTZ R61, R39, R60, R36 ;  /* 0x0000003c273d7223 */ /* 0x000fe20000010024 */
[----:B------:R-:W-:-:S02]  /*0bc0*/  FADD.FTZ R60, -R32, R63 ;  /* 0x0000003f203c7221 */ /* 0x000fc40000010100 */
[----:B------:R-:W-:Y:S01]  /*0bd0*/  FMUL.FTZ R36, R25, R38 ;  /* 0x0000002619247220 */ /* 0x000fe20000410000 */
[----:B------:R-:W-:Y:S01]  /*0be0*/  FMUL.FTZ R48, R27, R34 ;  /* 0x000000221b307220 */ /* 0x000fe20000410000 */
[----:B------:R-:W-:Y:S02]  /*0bf0*/  HADD2.F32 R38, -RZ, R50.H1_H1 ;  /* 0x30000032ff267230 */ /* 0x000fe40000004100 */
[----:B------:R-:W-:Y:S02]  /*0c00*/  HADD2.F32 R63, -RZ, R49.H0_H0 ;  /* 0x20000031ff3f7230 */ /* 0x000fe40000004100 */
[----:B------:R-:W-:Y:S01]  /*0c10*/  FFMA.FTZ R61, R36, R48, R61 ;  /* 0x00000030243d7223 */ /* 0x000fe2000001003d */
[----:B------:R-:W-:Y:S01]  /*0c20*/  FMUL.FTZ R60, R25, R60 ;  /* 0x0000003c193c7220 */ /* 0x000fe20000410000 */
[----:B------:R-:W-:Y:S01]  /*0c30*/  FMUL.FTZ R48, R29, R38 ;  /* 0x000000261d307220 */ /* 0x000fe20000410000 */
[----:B------:R-:W-:Y:S02]  /*0c40*/  HADD2.F32 R62, -RZ, R51.H0_H0 ;  /* 0x20000033ff3e7230 */ /* 0x000fe40000004100 */
[----:B------:R-:W-:Y:S01]  /*0c50*/  FADD.FTZ R50, -R32, R63 ;  /* 0x0000003f20327221 */ /* 0x000fe20000010100 */
[----:B------:R-:W-:-:S02]  /*0c60*/  HADD2.F32 R63, -RZ, R49.H1_H1 ;  /* 0x30000031ff3f7230 */ /* 0x000fc40000004100 */
[----:B------:R-:W-:Y:S01]  /*0c70*/  FFMA.FTZ R48, R60, R48, R61 ;  /* 0x000000303c307223 */ /* 0x000fe2000001003d */
[----:B------:R-:W-:Y:S02]  /*0c80*/  HADD2.F32 R64, -RZ, R51.H1_H1 ;  /* 0x30000033ff407230 */ /* 0x000fe40000004100 */
[----:B------:R-:W-:Y:S01]  /*0c90*/  FMUL.FTZ R49, R33, R62 ;  /* 0x0000003e21317220 */ /* 0x000fe20000410000 */
[----:B------:R-:W-:Y:S01]  /*0ca0*/  FMUL.FTZ R61, R25, R50 ;  /* 0x00000032193d7220 */ /* 0x000fe20000410000 */
[----:B------:R-:W-:Y:S01]  /*0cb0*/  FADD.FTZ R50, -R32, R63 ;  /* 0x0000003f20327221 */ /* 0x000fe20000010100 */
[----:B------:R-:W-:Y:S02]  /*0cc0*/  HADD2.F32 R51, -RZ, R52.H0_H0 ;  /* 0x20000034ff337230 */ /* 0x000fe40000004100 */
[----:B------:R-:W-:Y:S01]  /*0cd0*/  FFMA.FTZ R48, R61, R49, R48 ;  /* 0x000000313d307223 */ /* 0x000fe20000010030 */
[----:B------:R-:W-:Y:S01]  /*0ce0*/  FMUL.FTZ R49, R35, R64 ;  /* 0x0000004023317220 */ /* 0x000fe20000410000 */
[----:B------:R-:W-:Y:S01]  /*0cf0*/  FMUL.FTZ R65, R25, R50 ;  /* 0x0000003219417220 */ /* 0x000fe20000410000 */
[----:B------:R-:W-:-:S02]  /*0d00*/  HADD2.F32 R63, -RZ, R54.H0_H0 ;  /* 0x20000036ff3f7230 */ /* 0x000fc40000004100 */
[----:B------:R-:W-:Y:S01]  /*0d10*/  FADD.FTZ R66, -R32, R51 ;  /* 0x0000003320427221 */ /* 0x000fe20000010100 */
[----:B------:R-:W-:Y:S02]  /*0d20*/  FFMA.FTZ R49, R65, R49, R48 ;  /* 0x0000003141317223 */ /* 0x000fe40000010030 */
[----:B------:R-:W-:Y:S01]  /*0d30*/  FMUL.FTZ R48, R27, R63 ;  /* 0x0000003f1b307220 */ /* 0x000fe20000410000 */
[----:B------:R-:W-:Y:S01]  /*0d40*/  FMUL.FTZ R66, R25, R66 ;  /* 0x0000004219427220 */ /* 0x000fe20000410000 */
[----:B------:R-:W-:-:S03]  /*0d50*/  HADD2.F32 R51, -RZ, R52.H1_H1 ;  /* 0x30000034ff337230 */ /* 0x000fc60000004100 */
[----:B------:R-:W-:Y:S01]  /*0d60*/  FFMA.FTZ R48, R66, R48, R49 ;  /* 0x0000003042307223 */ /* 0x000fe20000010031 */
[----:B------:R-:W-:Y:S01]  /*0d70*/  FFMA.FTZ R49, R3, R27, RZ ;  /* 0x0000001b03317223 */ /* 0x000fe200000100ff */
[----:B------:R-:W-:Y:S02]  /*0d80*/  HADD2.F32 R68, -RZ, R54.H1_H1 ;  /* 0x30000036ff447230 */ /* 0x000fe40000004100 */
[----:B------:R-:W-:Y:S01]  /*0d90*/  FADD.FTZ R50, -R32, R51 ;  /* 0x0000003320327221 */ /* 0x000fe20000010100 */
[----:B------:R-:W-:Y:S02]  /*0da0*/  FFMA.FTZ R49, R26, R29, R49 ;  /* 0x0000001d1a317223 */ /* 0x000fe40000010031 */
[----:B------:R-:W-:Y:S01]  /*0db0*/  FMUL.FTZ R51, R29, R68 ;  /* 0x000000441d337220 */ /* 0x000fe20000410000 */
[----:B------:R-:W-:Y:S01]  /*0dc0*/  FMUL.FTZ R69, R25, R50 ;  /* 0x0000003219457220 */ /* 0x000fe20000410000 */
[----:B------:R-:W-:-:S03]  /*0dd0*/  FFMA.FTZ R49, R28, R33, R49 ;  /* 0x000000211c317223 */ /* 0x000fc60000010031 */
[----:B------:R-:W-:Y:S01]  /*0de0*/  FFMA.FTZ R51, R69, R51, R48 ;  /* 0x0000003345337223 */ /* 0x000fe20000010030 */
[----:B------:R-:W-:Y:S01]  /*0df0*/  FFMA.FTZ R48, R30, R35, R49 ;  /* 0x000000231e307223 */ /* 0x000fe20000010031 */
[----:B------:R-:W-:-:S03]  /*0e00*/  HADD2.F32 R71, -RZ, R53.H0_H0 ;  /* 0x20000035ff477230 */ /* 0x000fc60000004100 */
[----:B------:R-:W-:Y:S01]  /*0e10*/  FFMA.FTZ R48, R27, R34, R48 ;  /* 0x000000221b307223 */ /* 0x000fe20000010030 */
[----:B------:R-:W-:-:S03]  /*0e20*/  HADD2.F32 R67, -RZ, R55.H0_H0 ;  /* 0x20000037ff437230 */ /* 0x000fc60000004100 */
[----:B------:R-:W-:Y:S01]  /*0e30*/  FFMA.FTZ R48, R29, R38, R48 ;  /* 0x000000261d307223 */ /* 0x000fe20000010030 */
[----:B------:R-:W-:Y:S02]  /*0e40*/  HADD2.F32 R53, -RZ, R53.H1_H1 ;  /* 0x30000035ff357230 */ /* 0x000fe40000004100 */
[C---:B------:R-:W-:Y:S01]  /*0e50*/  FADD.FTZ R74, -R32.reuse, R71 ;  /* 0x00000047204a7221 */ /* 0x040fe20000010100 */
[C---:B------:R-:W-:Y:S01]  /*0e60*/  FFMA.FTZ R48, R33.reuse, R62, R48 ;  /* 0x0000003e21307223 */ /* 0x040fe20000010030 */
[----:B------:R-:W-:Y:S02]  /*0e70*/  HADD2.F32 R71, -RZ, R55.H1_H1 ;  /* 0x30000037ff477230 */ /* 0x000fe40000004100 */
[----:B------:R-:W-:Y:S01]  /*0e80*/  FMUL.FTZ R50, R33, R67 ;  /* 0x0000004321327220 */ /* 0x000fe20000410000 */
[----:B------:R-:W-:Y:S01]  /*0e90*/  FMUL.FTZ R74, R25, R74 ;  /* 0x0000004a194a7220 */ /* 0x000fe20000410000 */
[----:B------:R-:W-:Y:S01]  /*0ea0*/  FADD.FTZ R72, -R32, R53 ;  /* 0x0000003520487221 */ /* 0x000fe20000010100 */
[C---:B------:R-:W-:Y:S01]  /*0eb0*/  FFMA.FTZ R48, R35.reuse, R64, R48 ;  /* 0x0000004023307223 */ /* 0x040fe20000010030 */
[----:B------:R-:W-:Y:S01]  /*0ec0*/  FMUL.FTZ R49, R35, R71 ;  /* 0x0000004723317220 */ /* 0x000fe20000410000 */
[----:B------:R-:W-:Y:S01]  /*0ed0*/  FFMA.FTZ R51, R74, R50, R51 ;  /* 0x000000324a337223 */ /* 0x000fe20000010033 */
[----:B------:R-:W-:Y:S01]  /*0ee0*/  FMUL.FTZ R72, R25, R72 ;  /* 0x0000004819487220 */ /* 0x000fe20000410000 */
[----:B------:R-:W-:-:S02]  /*0ef0*/  HADD2.F32 R53, -RZ, R56.H0_H0 ;  /* 0x20000038ff357230 */ /* 0x000fc40000004100 */
[----:B------:R-:W-:Y:S01]  /*0f00*/  FFMA.FTZ R48, R27, R63, R48 ;  /* 0x0000003f1b307223 */ /* 0x000fe20000010030 */
[----:B------:R-:W-:Y:S02]  /*0f10*/  HADD2.F32 R70, -RZ, R58.H0_H0 ;  /* 0x2000003aff467230 */ /* 0x000fe40000004100 */
[----:B------:R-:W-:Y:S01]  /*0f20*/  FFMA.FTZ R50, R72, R49, R51 ;  /* 0x0000003148327223 */ /* 0x000fe20000010033 */
[----:B------:R-:W-:Y:S02]  /*0f30*/  HADD2.F32 R51, -RZ, R56.H1_H1 ;  /* 0x30000038ff337230 */ /* 0x000fe40000004100 */
[----:B------:R-:W-:Y:S01]  /*0f40*/  FFMA.FTZ R48, R29, R68, R48 ;  /* 0x000000441d307223 */ /* 0x000fe20000010030 */
[C---:B------:R-:W-:Y:S01]  /*0f50*/  FADD.FTZ R52, -R32.reuse, R53 ;  /* 0x0000003520347221 */ /* 0x040fe20000010100 */
[----:B------:R-:W-:Y:S02]  /*0f60*/  HADD2.F32 R73, -RZ, R58.H1_H1 ;  /* 0x3000003aff497230 */ /* 0x000fe40000004100 */
[----:B------:R-:W-:Y:S01]  /*0f70*/  FMUL.FTZ R49, R27, R70 ;  /* 0x000000461b317220 */ /* 0x000fe20000410000 */
[----:B------:R-:W-:Y:S01]  /*0f80*/  FFMA.FTZ R48, R33, R67, R48 ;  /* 0x0000004321307223 */ /* 0x000fe20000010030 */
[----:B------:R-:W-:Y:S01]  /*0f90*/  FMUL.FTZ R75, R25, R52 ;  /* 0x00000034194b7220 */ /* 0x000fe20000410000 */
[----:B------:R-:W-:Y:S01]  /*0fa0*/  FADD.FTZ R76, -R32, R51 ;  /* 0x00000033204c7221 */ /* 0x000fe20000010100 */
[----:B------:R-:W-:-:S02]  /*0fb0*/  HADD2.F32 R51, -RZ, R57.H0_H0 ;  /* 0x20000039ff337230 */ /* 0x000fc40000004100 */
[----:B------:R-:W-:Y:S01]  /*0fc0*/  FFMA.FTZ R48, R35, R71, R48 ;  /* 0x0000004723307223 */ /* 0x000fe20000010030 */
[----:B------:R-:W-:Y:S01]  /*0fd0*/  FFMA.FTZ R49, R75, R49, R50 ;  /* 0x000000314b317223 */ /* 0x000fe20000010032 */
[----:B------:R-:W-:Y:S01]  /*0fe0*/  FMUL.FTZ R50, R29, R73 ;  /* 0x000000491d327220 */ /* 0x000fe20000410000 */
[----:B------:R-:W-:Y:S01]  /*0ff0*/  FMUL.FTZ R76, R25, R76 ;  /* 0x0000004c194c7220 */ /* 0x000fe20000410000 */
[----:B------:R-:W-:Y:S02]  /*1000*/  HADD2.F32 R58, -RZ, R59.H0_H0 ;  /* 0x2000003bff3a7230 */ /* 0x000fe40000004100 */
[----:B------:R-:W-:Y:S01]  /*1010*/  FADD.FTZ R52, -R32, R51 ;  /* 0x0000003320347221 */ /* 0x000fe20000010100 */
[----:B------:R-:W-:Y:S02]  /*1020*/  HADD2.F32 R57, -RZ, R57.H1_H1 ;  /* 0x30000039ff397230 */ /* 0x000fe40000004100 */
[----:B------:R-:W-:Y:S01]  /*1030*/  FFMA.FTZ R48, R27, R70, R48 ;  /* 0x000000461b307223 */ /* 0x000fe20000010030 */
[----:B------:R-:W-:Y:S01]  /*1040*/  FFMA.FTZ R50, R76, R50, R49 ;  /* 0x000000324c327223 */ /* 0x000fe20000010031 */
[----:B------:R-:W-:-:S02]  /*1050*/  HADD2.F32 R59, -RZ, R59.H1_H1 ;  /* 0x3000003bff3b7230 */ /* 0x000fc40000004100 */
[----:B------:R-:W-:Y:S01]  /*1060*/  FMUL.FTZ R49, R33, R58 ;  /* 0x0000003a21317220 */ /* 0x000fe20000410000 */
[----:B------:R-:W-:Y:S01]  /*1070*/  FMUL.FTZ R77, R25, R52 ;  /* 0x00000034194d7220 */ /* 0x000fe20000410000 */
[----:B------:R-:W-:Y:S01]  /*1080*/  FFMA.FTZ R48, R29, R73, R48 ;  /* 0x000000491d307223 */ /* 0x000fe20000010030 */
[----:B------:R-:W-:Y:S02]  /*1090*/  FADD.FTZ R32, -R32, R57 ;  /* 0x0000003920207221 */ /* 0x000fe40000010100 */
[----:B------:R-:W-:Y:S01]  /*10a0*/  FFMA.FTZ R49, R77, R49, R50 ;  /* 0x000000314d317223 */ /* 0x000fe20000010032 */
[-C--:B------:R-:W-:Y:S01]  /*10b0*/  FMUL.FTZ R50, R35, R59.reuse ;  /* 0x0000003b23327220 */ /* 0x080fe20000410000 */
[----:B------:R-:W-:Y:S01]  /*10c0*/  FFMA.FTZ R48, R33, R58, R48 ;  /* 0x0000003a21307223 */ /* 0x000fe20000010030 */
[----:B------:R-:W-:Y:S01]  /*10d0*/  FMUL.FTZ R32, R25, R32 ;  /* 0x0000002019207220 */ /* 0x000fe20000410000 */
[----:B------:R-:W-:Y:S01]  /*10e0*/  FADD.FTZ R51, R3, R47 ;  /* 0x0000002f03337221 */ /* 0x000fe20000010000 */
[----:B------:R-:W-:Y:S01]  /*10f0*/  FADD.FTZ R53, R26, R45 ;  /* 0x0000002d1a357221 */ /* 0x000fe20000010000 */
[----:B------:R-:W-:Y:S01]  /*1100*/  FFMA.FTZ R48, R35, R59, R48 ;  /* 0x0000003b23307223 */ /* 0x000fe20000010030 */
[----:B------:R-:W-:Y:S01]  /*1110*/  FFMA.FTZ R49, R32, R50, R49 ;  /* 0x0000003220317223 */ /* 0x000fe20000010031 */
[----:B------:R-:W-:Y:S01]  /*1120*/  FFMA.FTZ R45, R31, R26, R44 ;  /* 0x0000001a1f2d7223 */ /* 0x000fe2000001002c */
[----:B------:R-:W-:Y:S01]  /*1130*/  FADD.FTZ R43, R28, R43 ;  /* 0x0000002b1c2b7221 */ /* 0x000fe20000010000 */
[----:B------:R-:W-:Y:S01]  /*1140*/  FADD.FTZ R41, R30, R41 ;  /* 0x000000291e297221 */ /* 0x000fe20000010000 */
        /* <DEDUP_REMOVED lines=9> */
[----:B------:R-:W-:Y:S01]  /*11e0*/  FFMA.FTZ R53, R65, R64, R40 ;  /* 0x0000004041357223 */ /* 0x000fe20000010028 */
[----:B------:R-:W-:Y:S01]  /*11f0*/  FADD.FTZ R43, R46, R67 ;  /* 0x000000432e2b7221 */ /* 0x000fe20000010000 */
[----:B0-----:R-:W-:Y:S01]  /*1200*/  FADD.FTZ R48, R41, R64 ;  /* 0x0000004029307221 */ /* 0x001fe20000010000 */
[----:B------:R-:W-:Y:S01]  /*1210*/  FADD.FTZ R41, R44, R63 ;  /* 0x0000003f2c297221 */ /* 0x000fe20000010000 */
[----:B------:R-:W-:Y:S01]  /*1220*/  FFMA.FTZ R49, R36, R34, R47 ;  /* 0x0000002224317223 */ /* 0x000fe2000001002f */
[----:B------:R-:W-:Y:S01]  /*1230*/  FFMA.FTZ R44, R60, R38, R45 ;  /* 0x000000263c2c7223 */ /* 0x000fe2000001002d */
[----:B------:R-:W-:Y:S01]  /*1240*/  FADD.FTZ R48, R48, R71 ;  /* 0x0000004730307221 */ /* 0x000fe20000010000 */
        /* <DEDUP_REMOVED lines=37> */
[----:B------:R1:W-:Y:S01]  /*14a0*/  STS.64 [R83], R40 ;  /* 0x0000002853007388 */ /* 0x0003e20000000a00 */
[----:B------:R-:W-:Y:S08]  /*14b0*/  BAR.SYNC.DEFER_BLOCKING 0x0 ;  /* 0x0000000000007b1d */ /* 0x000ff00000010000 */
[----:B0-----:R-:W0:Y:S01]  /*14c0*/  LDC.64 R56, c[0x0][0x260] ;  /* 0x00009800ff387b82 */ /* 0x001e220000000a00 */
[----:B-1----:R-:W-:-:S05]  /*14d0*/  LOP3.LUT R83, R85, 0xffffffc0, R2, 0xe2, !PT ;  /* 0xffffffc055537812 */ /* 0x002fca00078ee202 */
[----:B------:R-:W-:-:S05]  /*14e0*/  IMAD R83, R83, 0x280, R6 ;  /* 0x0000028053537824 */ /* 0x000fca00078e0206 */
        /* <DEDUP_REMOVED lines=16> */
.L_x_1837:
[----:B------:R-:W-:Y:S04]  /*15f0*/  BSSY B0, `(.L_x_1838) ;  /* 0x0000034000007945 */ /* 0x000fe80003800000 */
[----:B------:R-:W-:Y:S05]  /*1600*/  @P1 BRA `(.L_x_1839) ;  /* 0x0000000000c81947 */ /* 0x000fea0003800000 */
[----:B------:R-:W-:-:S04]  /*1610*/  SHF.L.U32 R48, R4, 0x4, RZ ;  /* 0x0000000404307819 */ /* 0x000fc800000006ff */
[----:B------:R-:W-:-:S04]  /*1620*/  LOP3.LUT R49, R48, 0x10, RZ, 0xc0, !PT ;  /* 0x0000001030317812 */ /* 0x000fc800078ec0ff */
[----:B------:R-:W-:-:S05]  /*1630*/  LEA.HI R49, R6, R49, RZ, 0x1e ;  /* 0x0000003106317211 */ /* 0x000fca00078ff0ff */
[----:B------:R-:W-:-:S04]  /*1640*/  IMAD R49, R49, 0x14, -R80 ;  /* 0x0000001431317824 */ /* 0x000fc800078e0a50 */
[C---:B------:R-:W-:Y:S01]  /*1650*/  VIADD R50, R49.reuse, 0x4 ;  /* 0x0000000431327836 */ /* 0x040fe20000000000 */
[----:B------:R-:W-:Y:S02]  /*1660*/  SHF.R.S32.HI R48, RZ, 0x1f, R49 ;  /* 0x0000001fff307819 */ /* 0x000fe40000011431 */
[C---:B0-----:R-:W-:Y:S02]  /*1670*/  IADD3 R54, R49.reuse, 0xc, RZ ;  /* 0x0000000c31367810 */ /* 0x041fe40007ffe0ff */
[----:B------:R-:W-:Y:S02]  /*1680*/  IADD3 R52, R49, 0x8, RZ ;  /* 0x0000000831347810 */ /* 0x000fe40007ffe0ff */
[----:B------:R-:W-:Y:S02]  /*1690*/  SHF.R.S32.HI R51, RZ, 0x1f, R50 ;  /* 0x0000001fff337819 */ /* 0x000fe40000011432 */
[----:B------:R-:W-:Y:S02]  /*16a0*/  LEA.HI R48, R48, R49, RZ, 0x2 ;  /* 0x0000003130307211 */ /* 0x000fe400078f10ff */
[----:B------:R-:W-:-:S02]  /*16b0*/  SHF.R.S32.HI R55, RZ, 0x1f, R54 ;  /* 0x0000001fff377819 */ /* 0x000fc40000011436 */
[----:B------:R-:W-:Y:S02]  /*16c0*/  SHF.R.S32.HI R53, RZ, 0x1f, R52 ;  /* 0x0000001fff357819 */ /* 0x000fe40000011434 */
        /* <DEDUP_REMOVED lines=13> */
[----:B------:R-:W-:Y:S01]  /*17a0*/  LEA.HI R57, R57, R52, RZ, 0x2 ;  /* 0x0000003439397211 */ /* 0x000fe200078f10ff */
[----:B------:R-:W-:Y:S01]  /*17b0*/  IMAD R53, R53, 0x28, R8 ;  /* 0x0000002835357824 */ /* 0x000fe200078e0208 */
[----:B------:R-:W-:-:S02]  /*17c0*/  SHF.R.S32.HI R55, RZ, 0x2, R55 ;  /* 0x00000002ff377819 */ /* 0x000fc40000011437 */
[C---:B------:R-:W-:Y:S02]  /*17d0*/  IADD3 R50, R54.reuse, R49, RZ ;  /* 0x0000003136327210 */ /* 0x040fe40007ffe0ff */
        /* <DEDUP_REMOVED lines=21> */
.L_x_1839:
[----:B------:R-:W-:Y:S05]  /*1930*/  BSYNC B0 ;  /* 0x0000000000007941 */ /* 0x000fea0003800000 */
.L_x_1838:
[----:B------:R-:W1:Y:S01]  /*1940*/  SHFL.BFLY PT, R48, R81, 0x2, 0x1f ;  /* 0x0c401f0051307f89 */ /* 0x000e6200000e0000 */
[----:B------:R-:W-:Y:S01]  /*1950*/  LOP3.LUT P2, RZ, R6, 0xffffffc3, RZ, 0xc0, !PT ;  /* 0xffffffc306ff7812 */ /* 0x000fe2000784c0ff */
[----:B------:R-:W-:Y:S01]  /*1960*/  BSSY B0, `(.L_x_1840) ;  /* 0x0000015000007945 */ /* 0x000fe20003800000 */
[----:B------:R-:W-:Y:S01]  /*1970*/  ISETP.GE.U32.AND P1, PT, R79, UR10, PT ;  /* 0x0000000a4f007c0c */ /* 0x000fe2000bf26070 */
[----:B------:R-:W2:Y:S03]  /*1980*/  SHFL.BFLY PT, R49, R82, 0x2, 0x1f ;  /* 0x0c401f0052317f89 */ /* 0x000ea600000e0000 */
[----:B------:R-:W-:Y:S01]  /*1990*/  ISETP.GE.AND.EX P1, PT, R78, UR6, PT, P1 ;  /* 0x000000064e007c0c */ /* 0x000fe2000bf26310 */
[----:B-1----:R-:W-:Y:S01]  /*19a0*/  FADD.FTZ R50, R48, R81 ;  /* 0x0000005130327221 */ /* 0x002fe20000010000 */
[----:B--2---:R-:W-:-:S04]  /*19b0*/  FADD.FTZ R51, R49, R82 ;  /* 0x0000005231337221 */ /* 0x004fc80000010000 */
        /* <DEDUP_REMOVED lines=10> */
[----:B------:R-:W-:-:S04]  /*1a60*/  LOP3.LUT R53, R55, 0xffffffc0, R2, 0xe2, !PT ;  /* 0xffffffc037357812 */ /* 0x000fc800078ee202 */
[----:B------:R-:W-:-:S05]  /*1a70*/  LEA R52, R52, R53, 0xa ;  /* 0x0000003534347211 */ /* 0x000fca00078e50ff */
[----:B------:R-:W-:-:S04]  /*1a80*/  IMAD.SHL.U32 R53, R52, 0x2, RZ ;  /* 0x0000000234357824 */ /* 0x000fc800078e00ff */
[----:B0-----:R-:W-:-:S05]  /*1a90*/  IMAD.WIDE.U32 R50, R53, 0x4, R50 ;  /* 0x0000000435327825 */ /* 0x001fca00078e0032 */
[----:B------:R1:W-:Y:S02]  /*1aa0*/  STG.E.64 desc[UR8][R50.64], R48 ;  /* 0x0000003032007986 */ /* 0x0003e4000c101b08 */
.L_x_1841:
[----:B------:R-:W-:Y:S05]  /*1ab0*/  BSYNC B0 ;  /* 0x0000000000007941 */ /* 0x000fea0003800000 */
.L_x_1840:
[----:B------:R-:W-:Y:S05]  /*1ac0*/  @P1 BRA `(.L_x_1842) ;  /* 0x0000000000541947 */ /* 0x000fea0003800000 */
[----:B------:R-:W-:Y:S01]  /*1ad0*/  BAR.SYNC.DEFER_BLOCKING 0x0 ;  /* 0x0000000000007b1d */ /* 0x000fe20000010000 */
[----:B------:R-:W-:-:S13]  /*1ae0*/  ISETP.NE.AND P1, PT, R6, RZ, PT ;  /* 0x000000ff0600720c */ /* 0x000fda0003f25270 */
[----:B------:R-:W-:Y:S05]  /*1af0*/  @P1 BRA `(.L_x_1843) ;  /* 0x00000000003c1947 */ /* 0x000fea0003800000 */
[----:B-1----:R-:W1:Y:S01]  /*1b00*/  LDC.64 R48, c[0x0][0x268] ;  /* 0x00009a00ff307b82 */ /* 0x002e620000000a00 */
[----:B------:R-:W-:Y:S02]  /*1b10*/  ISETP.NE.AND P1, PT, R2, RZ, PT ;  /* 0x000000ff0200720c */ /* 0x000fe40003f25270 */
[----:B------:R-:W-:-:S04]  /*1b20*/  MOV R51, 0x7fffffc1 ;  /* 0x7fffffc100337802 */ /* 0x000fc80000000f00 */
[----:B------:R-:W-:Y:S01]  /*1b30*/  SEL R51, R51, 0x1, !P1 ;  /* 0x0000000133337807 */ /* 0x000fe20004800000 */
[----:B-1----:R-:W-:Y:S01]  /*1b40*/  IMAD.WIDE.U32 R48, R0, 0x4, R48 ;  /* 0x0000000400307825 */ /* 0x002fe200078e0030 */
[----:B------:R-:W-:Y:S06]  /*1b50*/  MEMBAR.ALL.GPU ;  /* 0x0000000000007992 */ /* 0x000fec000000a000 */
[----:B------:R-:W-:-:S00]  /*1b60*/  ERRBAR ;  /* 0x00000000000079ab */ /* 0x000fc00000000000 */
[----:B------:R-:W-:Y:S06]  /*1b70*/  CGAERRBAR ;  /* 0x00000000000075ab */ /* 0x000fec0000000000 */
[----:B------:R1:W5:Y:S02]  /*1b80*/  ATOM.E.ADD.STRONG.GPU PT, R51, desc[UR8][R48.64], R51 ;  /* 0x000000333033798a */ /* 0x00036400081ee1c8 */
.L_x_1844:
[----:B------:R-:W2:Y:S04]  /*1b90*/  LD.E.STRONG.GPU R50, desc[UR8][R48.64] ;  /* 0x0000000830327980 */ /* 0x000ea8000c10f900 */
[----:B--2---:R-:W-:Y:S01]  /*1ba0*/  CCTL.IVALL ;  /* 0x00000000ff00798f */ /* 0x004fe20002000000 */
[----:B------:R-:W-:Y:S05]  /*1bb0*/  YIELD ;  /* 0x0000000000007946 */ /* 0x000fea0003800000 */
[----:B-----5:R-:W-:-:S04]  /*1bc0*/  LOP3.LUT R50, R50, R51, RZ, 0x3c, !PT ;  /* 0x0000003332327212 */ /* 0x020fc800078e3cff */
[----:B------:R-:W-:-:S13]  /*1bd0*/  ISETP.GT.AND P1, PT, R50, -0x1, PT ;  /* 0xffffffff3200780c */ /* 0x000fda0003f24270 */
[----:B------:R-:W-:Y:S05]  /*1be0*/  @P1 BRA `(.L_x_1844) ;  /* 0xfffffffc00e81947 */ /* 0x000fea000383ffff */
.L_x_1843:
[----:B------:R-:W-:Y:S05]  /*1bf0*/  WARPSYNC.ALL ;  /* 0x0000000000007948 */ /* 0x000fea0003800000 */
[----:B------:R-:W-:Y:S06]  /*1c00*/  BAR.SYNC.DEFER_BLOCKING 0x0 ;  /* 0x0000000000007b1d */ /* 0x000fec0000010000 */
[----:B------:R-:W-:Y:S05]  /*1c10*/  BRA `(.L_x_1845) ;  /* 0x0000000000607947 */ /* 0x000fea0003800000 */
.L_x_1842:
[----:B------:R-:W-:Y:S01]  /*1c20*/  BAR.SYNC.DEFER_BLOCKING 0x0 ;  /* 0x0000000000007b1d */ /* 0x000fe20000010000 */
[----:B------:R-:W-:-:S13]  /*1c30*/  ISETP.NE.AND P1, PT, R6, RZ, PT ;  /* 0x000000ff0600720c */ /* 0x000fda0003f25270 */
[----:B------:R-:W-:Y:S05]  /*1c40*/  @P1 BRA `(.L_x_1846) ;  /* 0x00000000004c1947 */ /* 0x000fea0003800000 */
[----:B-1----:R-:W1:Y:S01]  /*1c50*/  LDC.64 R48, c[0x0][0x268] ;  /* 0x00009a00ff307b82 */ /* 0x002e620000000a00 */
[----:B------:R-:W-:Y:S02]  /*1c60*/  SHF.R.U32.HI R51, RZ, 0x1, R0 ;  /* 0x00000001ff337819 */ /* 0x000fe40000011600 */
[----:B------:R-:W-:Y:S02]  /*1c70*/  LOP3.LUT R50, R0, 0x1, RZ, 0xc0, !PT ;  /* 0x0000000100327812 */ /* 0x000fe400078ec0ff */
[----:B------:R-:W-:Y:S02]  /*1c80*/  IADD3 R51, -R51, RZ, RZ ;  /* 0x000000ff33337210 */ /* 0x000fe40007ffe1ff */
[----:B------:R-:W-:Y:S02]  /*1c90*/  LOP3.LUT R53, R50, 0x2, RZ, 0xfc, !PT ;  /* 0x0000000232357812 */ /* 0x000fe400078efcff */
[----:B------:R-:W-:Y:S02]  /*1ca0*/  ISETP.NE.AND P1, PT, R2, R51, PT ;  /* 0x000000330200720c */ /* 0x000fe40003f25270 */
[----:B------:R-:W-:-:S04]  /*1cb0*/  MOV R51, 0x7fffffc1 ;  /* 0x7fffffc100337802 */ /* 0x000fc80000000f00 */
[----:B------:R-:W-:Y:S01]  /*1cc0*/  SEL R51, R51, 0x1, !P1 ;  /* 0x0000000133337807 */ /* 0x000fe20004800000 */
[----:B-1----:R-:W-:Y:S01]  /*1cd0*/  IMAD.WIDE.U32 R48, R53, 0x4, R48 ;  /* 0x0000000435307825 */ /* 0x002fe200078e0030 */
[----:B------:R-:W-:Y:S06]  /*1ce0*/  MEMBAR.ALL.GPU ;  /* 0x0000000000007992 */ /* 0x000fec000000a000 */
[----:B------:R-:W-:-:S00]  /*1cf0*/  ERRBAR ;  /* 0x00000000000079ab */ /* 0x000fc00000000000 */
[----:B------:R-:W-:Y:S06]  /*1d00*/  CGAERRBAR ;  /* 0x00000000000075ab */ /* 0x000fec0000000000 */
[----:B------:R1:W5:Y:S02]  /*1d10*/  ATOM.E.ADD.STRONG.GPU PT, R51, desc[UR8][R48.64], R51 ;  /* 0x000000333033798a */ /* 0x00036400081ee1c8 */
.L_x_1847:
[----:B------:R-:W2:Y:S04]  /*1d20*/  LD.E.STRONG.GPU R50, desc[UR8][R48.64] ;  /* 0x0000000830327980 */ /* 0x000ea8000c10f900 */
[----:B--2---:R-:W-:Y:S01]  /*1d30*/  CCTL.IVALL ;  /* 0x00000000ff00798f */ /* 0x004fe20002000000 */
[----:B------:R-:W-:Y:S05]  /*1d40*/  YIELD ;  /* 0x0000000000007946 */ /* 0x000fea0003800000 */
[----:B-----5:R-:W-:-:S04]  /*1d50*/  LOP3.LUT R50, R50, R51, RZ, 0x3c, !PT ;  /* 0x0000003332327212 */ /* 0x020fc800078e3cff */
[----:B------:R-:W-:-:S13]  /*1d60*/  ISETP.GT.AND P1, PT, R50, -0x1, PT ;  /* 0xffffffff3200780c */ /* 0x000fda0003f24270 */
[----:B------:R-:W-:Y:S05]  /*1d70*/  @P1 BRA `(.L_x_1847) ;  /* 0xfffffffc00e81947 */ /* 0x000fea000383ffff */
.L_x_1846:
[----:B------:R-:W-:Y:S05]  /*1d80*/  WARPSYNC.ALL ;  /* 0x0000000000007948 */ /* 0x000fea0003800000 */
[----:B------:R-:W-:Y:S06]  /*1d90*/  BAR.SYNC.DEFER_BLOCKING 0x0 ;  /* 0x0000000000007b1d */ /* 0x000fec0000010000 */
.L_x_1845:
[----:B------:R-:W-:Y:S01]  /*1da0*/  ISETP.GT.U32.AND P1, PT, R6, 0xff, PT ;  /* 0x000000ff0600780c */ /* 0x000fe20003f24070 */
[----:B------:R-:W-:Y:S01]  /*1db0*/  BSSY B0, `(.L_x_1848) ;  /* 0x000001f000007945 */ /* 0x000fe20003800000 */
[----:B-1----:R-:W-:-:S11]  /*1dc0*/  CS2R R48, SRZ ;  /* 0x0000000000307805 */ /* 0x002fd6000001ff00 */
[----:B------:R-:W-:Y:S05]  /*1dd0*/  @P1 BRA `(.L_x_1849) ;  /* 0x0000000000701947 */ /* 0x000fea0003800000 */
[----:B------:R-:W1:Y:S01]  /*1de0*/  LDC R51, c[0x0][0x10] ;  /* 0x00000400ff337b82 */ /* 0x000e620000000800 */
[----:B------:R-:W-:-:S05]  /*1df0*/  IMAD.SHL.U32 R49, R6, 0x4, RZ ;  /* 0x0000000406317824 */ /* 0x000fca00078e00ff */
[----:B------:R-:W-:Y:S02]  /*1e00*/  LOP3.LUT R49, R49, 0x7fffffc0, RZ, 0xc0, !PT ;  /* 0x7fffffc031317812 */ /* 0x000fe400078ec0ff */
[----:B0-----:R-:W0:Y:S01]  /*1e10*/  LDC.64 R54, c[0x0][0x260] ;  /* 0x00009800ff367b82 */ /* 0x001e220000000a00 */
[----:B-1----:R-:W-:Y:S01]  /*1e20*/  IMAD R48, R51, UR4, R0 ;  /* 0x0000000433307c24 */ /* 0x002fe2000f8e0200 */
[----:B------:R-:W-:-:S04]  /*1e30*/  LOP3.LUT R51, R6, 0xf, RZ, 0xc0, !PT ;  /* 0x0000000f06337812 */ /* 0x000fc800078ec0ff */
[----:B------:R-:W-:-:S04]  /*1e40*/  LEA R48, R48, R49, 0xa ;  /* 0x0000003130307211 */ /* 0x000fc800078e50ff */
[----:B------:R-:W-:-:S04]  /*1e50*/  IADD3 R48, R48, R51, RZ ;  /* 0x0000003330307210 */ /* 0x000fc80007ffe0ff */
[----:B------:R-:W-:-:S04]  /*1e60*/  SHF.L.U32 R53, R48, 0x1, RZ ;  /* 0x0000000130357819 */ /* 0x000fc800000006ff */
[C---:B------:R-:W-:Y:S01]  /*1e70*/  IADD3 R57, R53.reuse, 0x40, RZ ;  /* 0x0000004035397810 */ /* 0x040fe20007ffe0ff */
[C---:B------:R-:W-:Y:S02]  /*1e80*/  VIADD R51, R53.reuse, 0x20 ;  /* 0x0000002035337836 */ /* 0x040fe40000000000 */
[C---:B0-----:R-:W-:Y:S01]  /*1e90*/  IMAD.WIDE.U32 R48, R53.reuse, 0x4, R54 ;  /* 0x0000000435307825 */ /* 0x041fe200078e0036 */
        /* <DEDUP_REMOVED lines=16> */
.L_x_1849:
[----:B------:R-:W-:Y:S05]  /*1fa0*/  BSYNC B0 ;  /* 0x0000000000007941 */ /* 0x000fea0003800000 */
.L_x_1848:
[----:B------:R-:W1:Y:S01]  /*1fb0*/  SHFL.BFLY PT, R50, R49, 0x8, 0x1f ;  /* 0x0d001f0031327f89 */ /* 0x000e6200000e0000 */
[----:B------:R-:W-:Y:S01]  /*1fc0*/  LOP3.LUT P1, RZ, R6, 0xffffff0f, RZ, 0xc0, !PT ;  /* 0xffffff0f06ff7812 */ /* 0x000fe2000782c0ff */
[----:B------:R-:W-:Y:S02]  /*1fd0*/  BSSY B0, `(.L_x_1850) ;  /* 0x000001a000007945 */ /* 0x000fe40003800000 */
[----:B------:R-:W2:Y:S01]  /*1fe0*/  SHFL.BFLY PT, R51, R48, 0x8, 0x1f ;  /* 0x0d001f0030337f89 */ /* 0x000ea200000e0000 */
[----:B-1----:R-:W-:Y:S01]  /*1ff0*/  FADD.FTZ R50, R50, R49 ;  /* 0x0000003132327221 */ /* 0x002fe20000010000 */
[----:B--2---:R-:W-:-:S04]  /*2000*/  FADD.FTZ R51, R51, R48 ;  /* 0x0000003033337221 */ /* 0x004fc80000010000 */
[----:B------:R-:W1:Y:S04]  /*2010*/  SHFL.BFLY PT, R53, R50, 0x4, 0x1f ;  /* 0x0c801f0032357f89 */ /* 0x000e6800000e0000 */
[----:B------:R-:W2:Y:S01]  /*2020*/  SHFL.BFLY PT, R52, R51, 0x4, 0x1f ;  /* 0x0c801f0033347f89 */ /* 0x000ea200000e0000 */
[----:B-1----:R-:W-:Y:S01]  /*2030*/  FADD.FTZ R53, R50, R53 ;  /* 0x0000003532357221 */ /* 0x002fe20000010000 */
[----:B--2---:R-:W-:-:S04]  /*2040*/  FADD.FTZ R52, R51, R52 ;  /* 0x0000003433347221 */ /* 0x004fc80000010000 */
[----:B0-----:R-:W0:Y:S04]  /*2050*/  SHFL.BFLY PT, R54, R53, 0x2, 0x1f ;  /* 0x0c401f0035367f89 */ /* 0x001e2800000e0000 */
        /* <DEDUP_REMOVED lines=17> */
.L_x_1851:
[----:B------:R-:W-:Y:S05]  /*2170*/  BSYNC B0 ;  /* 0x0000000000007941 */ /* 0x000fea0003800000 */
.L_x_1850:
[----:B------:R-:W1:Y:S08]  /*2180*/  S2UR UR7, SR_CgaCtaId ;  /* 0x00000000000779c3 */ /* 0x000e700000008800 */
[----:B------:R-:W-:Y:S01]  /*2190*/  BAR.SYNC.DEFER_BLOCKING 0x0 ;  /* 0x0000000000007b1d */ /* 0x000fe20000010000 */
[----:B------:R-:W-:Y:S01]  /*21a0*/  SHF.L.U32 R4, R4, 0x4, RZ ;  /* 0x0000000404047819 */ /* 0x000fe200000006ff */
[----:B------:R-:W-:-:S03]  /*21b0*/  ULOP3.LUT UR4, UR4, 0x1, URZ, 0x3c, !UPT ;  /* 0x0000000104047892 */ /* 0x000fc6000f8e3c3f */
[----:B0-----:R-:W-:Y:S01]  /*21c0*/  LOP3.LUT R49, R4, 0x10, RZ, 0xc0, !PT ;  /* 0x0000001004317812 */ /* 0x001fe200078ec0ff */
[----:B------:R-:W-:Y:S01]  /*21d0*/  UMOV UR5, 0x400 ;  /* 0x0000040000057882 */ /* 0x000fe20000000000 */
[----:B------:R-:W-:Y:S01]  /*21e0*/  ULDC.64 UR12, c[0x0][0x210] ;  /* 0x00008400000c7ab9 */ /* 0x000fe20000000a00 */
[----:B------:R-:W-:Y:S02]  /*21f0*/  UIADD3 UR5, UR5, 0x3480, URZ ;  /* 0x0000348005057890 */ /* 0x000fe4000fffe03f */
[----:B------:R-:W-:Y:S02]  /*2200*/  IMAD.IADD R16, R16, 0x1, -R49 ;  /* 0x0000000110107824 */ /* 0x000fe400078e0a31 */
[----:B-1----:R-:W-:-:S06]  /*2210*/  ULEA UR5, UR7, UR5, 0x18 ;  /* 0x0000000507057291 */ /* 0x002fcc000f8ec03f */
[----:B------:R-:W-:-:S05]  /*2220*/  LEA R16, R16, UR5, 0x3 ;  /* 0x0000000510107c11 */ /* 0x000fca000f8e18ff */
[----:B------:R-:W0:Y:S02]  /*2230*/  LDS.64 R48, [R16] ;  /* 0x0000000010307984 */ /* 0x000e240000000a00 */
[--C-:B0-----:R-:W-:Y:S01]  /*2240*/  FFMA.FTZ R4, R3, R27, -R48.reuse ;  /* 0x0000001b03047223 */ /* 0x101fe20000010830 */
[--C-:B------:R-:W-:Y:S01]  /*2250*/  FFMA.FTZ R26, R26, R29, -R48.reuse ;  /* 0x0000001d1a1a7223 */ /* 0x100fe20000010830 */
[--C-:B------:R-:W-:Y:S01]  /*2260*/  FFMA.FTZ R28, R28, R33, -R48.reuse ;  /* 0x000000211c1c7223 */ /* 0x100fe20000010830 */
[--C-:B------:R-:W-:Y:S01]  /*2270*/  FFMA.FTZ R30, R30, R35, -R48.reuse ;  /* 0x000000231e1e7223 */ /* 0x100fe20000010830 */
[C-C-:B------:R-:W-:Y:S01]  /*2280*/  FFMA.FTZ R3, R27.reuse, R34, -R48.reuse ;  /* 0x000000221b037223 */ /* 0x140fe20000010830 */
[C-C-:B------:R-:W-:Y:S01]  /*2290*/  FFMA.FTZ R63, R27.reuse, R63, -R48.reuse ;  /* 0x0000003f1b3f7223 */ /* 0x140fe20000010830 */
[----:B------:R-:W-:Y:S01]  /*22a0*/  FFMA.FTZ R70, R27, R70, -R48 ;  /* 0x000000461b467223 */ /* 0x000fe20000010830 */
[-C--:B------:R-:W-:Y:S01]  /*22b0*/  FFMA.FTZ R4, R5, -R49.reuse, R4 ;  /* 0x8000003105047223 */ /* 0x080fe20000010004 */
[-C--:B------:R-:W-:Y:S01]  /*22c0*/  FFMA.FTZ R26, R31, -R49.reuse, R26 ;  /* 0x800000311f1a7223 */ /* 0x080fe2000001001a */
[----:B------:R-:W-:Y:S01]  /*22d0*/  FFMA.FTZ R27, R29, R38, -R48 ;  /* 0x000000261d1b7223 */ /* 0x000fe20000010830 */
[-C--:B------:R-:W-:Y:S01]  /*22e0*/  FFMA.FTZ R28, R37, -R49.reuse, R28 ;  /* 0x80000031251c7223 */ /* 0x080fe2000001001c */
[-C--:B------:R-:W-:Y:S01]  /*22f0*/  FFMA.FTZ R30, R39, -R49.reuse, R30 ;  /* 0x80000031271e7223 */ /* 0x080fe2000001001e */
[-C--:B------:R-:W-:Y:S01]  /*2300*/  FFMA.FTZ R36, R36, -R49.reuse, R3 ;  /* 0x8000003124247223 */ /* 0x080fe20000010003 */
[C---:B------:R-:W-:Y:S01]  /*2310*/  FMUL.FTZ R3, R25.reuse, R4 ;  /* 0x0000000419037220 */ /* 0x040fe20000410000 */
[----:B------:R-:W-:Y:S01]  /*2320*/  FMUL.FTZ R26, R25, R26 ;  /* 0x0000001a191a7220 */ /* 0x000fe20000410000 */
[--C-:B------:R-:W-:Y:S01]  /*2330*/  FFMA.FTZ R62, R33, R62, -R48.reuse ;  /* 0x0000003e213e7223 */ /* 0x100fe20000010830 */
[--C-:B------:R-:W-:Y:S01]  /*2340*/  FFMA.FTZ R64, R35, R64, -R48.reuse ;  /* 0x0000004023407223 */ /* 0x100fe20000010830 */
[-C--:B------:R-:W-:Y:S01]  /*2350*/  FFMA.FTZ R60, R60, -R49.reuse, R27 ;  /* 0x800000313c3c7223 */ /* 0x080fe2000001001b */
[C---:B------:R-:W-:Y:S01]  /*2360*/  FMUL.FTZ R28, R25.reuse, R28 ;  /* 0x0000001c191c7220 */ /* 0x040fe20000410000 */
[----:B------:R-:W-:Y:S01]  /*2370*/  FMUL.FTZ R5, R25, R30 ;  /* 0x0000001e19057220 */ /* 0x000fe20000410000 */
[----:B------:R-:W-:Y:S01]  /*2380*/  IADD3 R4, P1, R17, UR12, RZ ;  /* 0x0000000c11047c10 */ /* 0x000fe2000ff3e0ff */
[----:B------:R-:W-:Y:S01]  /*2390*/  FFMA.FTZ R68, R29, R68, -R48 ;  /* 0x000000441d447223 */ /* 0x000fe20000010830 */
[-C--:B------:R-:W-:Y:S01]  /*23a0*/  FFMA.FTZ R62, R61, -R49.reuse, R62 ;  /* 0x800000313d3e7223 */ /* 0x080fe2000001003e */
[----:B------:R-:W-:Y:S01]  /*23b0*/  FFMA.FTZ R64, R65, -R49, R64 ;  /* 0x8000003141407223 */ /* 0x000fe20000010040 */
[----:B------:R-:W-:Y:S01]  /*23c0*/  F2FP.F16.F32.PACK_AB R3, R26, R3 ;  /* 0x000000031a03723e */ /* 0x000fe200000000ff */
[C---:B------:R-:W-:Y:S01]  /*23d0*/  FMUL.FTZ R36, R25.reuse, R36 ;  /* 0x0000002419247220 */ /* 0x040fe20000410000 */
[----:B------:R-:W-:Y:S01]  /*23e0*/  FMUL.FTZ R17, R25, R60 ;  /* 0x0000003c19117220 */ /* 0x000fe20000410000 */
[--C-:B------:R-:W-:Y:S01]  /*23f0*/  FFMA.FTZ R29, R29, R73, -R48.reuse ;  /* 0x000000491d1d7223 */ /* 0x100fe20000010830 */
[C-C-:B------:R-:W-:Y:S01]  /*2400*/  FFMA.FTZ R67, R33.reuse, R67, -R48.reuse ;  /* 0x0000004321437223 */ /* 0x140fe20000010830 */
[--C-:B------:R-:W-:Y:S01]  /*2410*/  FFMA.FTZ R58, R33, R58, -R48.reuse ;  /* 0x0000003a213a7223 */ /* 0x100fe20000010830 */
[C-C-:B------:R-:W-:Y:S01]  /*2420*/  FFMA.FTZ R71, R35.reuse, R71, -R48.reuse ;  /* 0x0000004723477223 */ /* 0x140fe20000010830 */
[----:B------:R-:W-:Y:S01]  /*2430*/  FFMA.FTZ R35, R35, R59, -R48 ;  /* 0x0000003b23237223 */ /* 0x000fe20000010830 */
[----:B------:R-:W-:Y:S01]  /*2440*/  F2FP.F16.F32.PACK_AB R28, R5, R28 ;  /* 0x0000001c051c723e */ /* 0x000fe200000000ff */
[C---:B------:R-:W-:Y:S01]  /*2450*/  FMUL.FTZ R62, R25.reuse, R62 ;  /* 0x0000003e193e7220 */ /* 0x040fe20000410000 */
[----:B------:R-:W-:Y:S01]  /*2460*/  IADD3.X R5, R18, UR13, RZ, P1, !PT ;  /* 0x0000000d12057c10 */ /* 0x000fe20008ffe4ff */
[----:B------:R-:W-:Y:S01]  /*2470*/  FMUL.FTZ R27, R25, R64 ;  /* 0x00000040191b7220 */ /* 0x000fe20000410000 */
[----:B------:R-:W-:Y:S01]  /*2480*/  PRMT R18, R3, 0x7632, R18 ;  /* 0x0000763203127816 */ /* 0x000fe20000000012 */
[-C--:B------:R-:W-:Y:S01]  /*2490*/  FFMA.FTZ R66, R66, -R49.reuse, R63 ;  /* 0x8000003142427223 */ /* 0x080fe2000001003f */
[----:B------:R-:W-:Y:S01]  /*24a0*/  IADD3 R16, P1, R19, UR12, RZ ;  /* 0x0000000c13107c10 */ /* 0x000fe2000ff3e0ff */
[-C--:B------:R-:W-:Y:S01]  /*24b0*/  FFMA.FTZ R68, R69, -R49.reuse, R68 ;  /* 0x8000003145447223 */ /* 0x080fe20000010044 */
[-C--:B------:R-:W-:Y:S01]  /*24c0*/  FFMA.FTZ R74, R74, -R49.reuse, R67 ;  /* 0x800000314a4a7223 */ /* 0x080fe20000010043 */
[-C--:B------:R-:W-:Y:S01]  /*24d0*/  FFMA.FTZ R72, R72, -R49.reuse, R71 ;  /* 0x8000003148487223 */ /* 0x080fe20000010047 */
[-C--:B------:R-:W-:Y:S01]  /*24e0*/  FFMA.FTZ R70, R75, -R49.reuse, R70 ;  /* 0x800000314b467223 */ /* 0x080fe20000010046 */
[-C--:B------:R-:W-:Y:S01]  /*24f0*/  FFMA.FTZ R76, R76, -R49.reuse, R29 ;  /* 0x800000314c4c7223 */ /* 0x080fe2000001001d */
[-C--:B------:R-:W-:Y:S01]  /*2500*/  FFMA.FTZ R58, R77, -R49.reuse, R58 ;  /* 0x800000314d3a7223 */ /* 0x080fe2000001003a */
[----:B------:R-:W-:Y:S01]  /*2510*/  F2FP.F16.F32.PACK_AB R36, R17, R36 ;  /* 0x000000241124723e */ /* 0x000fe200000000ff */
[----:B------:R-:W-:Y:S01]  /*2520*/  FFMA.FTZ R32, R32, -R49, R35 ;  /* 0x8000003120207223 */ /* 0x000fe20000010023 */
[----:B------:R-:W-:Y:S01]  /*2530*/  PRMT R19, R28, 0x7632, R19 ;  /* 0x000076321c137816 */ /* 0x000fe20000000013 */
[C---:B------:R-:W-:Y:S01]  /*2540*/  FMUL.FTZ R66, R25.reuse, R66 ;  /* 0x0000004219427220 */ /* 0x040fe20000410000 */
[----:B------:R-:W-:Y:S01]  /*2550*/  IADD3.X R17, R20, UR13, RZ, P1, !PT ;  /* 0x0000000d14117c10 */ /* 0x000fe20008ffe4ff */
[C---:B------:R-:W-:Y:S01]  /*2560*/  FMUL.FTZ R29, R25.reuse, R68 ;  /* 0x00000044191d7220 */ /* 0x040fe20000410000 */
[C---:B------:R-:W-:Y:S01]  /*2570*/  FMUL.FTZ R74, R25.reuse, R74 ;  /* 0x0000004a194a7220 */ /* 0x040fe20000410000 */
[C---:B------:R-:W-:Y:S01]  /*2580*/  FMUL.FTZ R31, R25.reuse, R72 ;  /* 0x00000048191f7220 */ /* 0x040fe20000410000 */
[C---:B------:R-:W-:Y:S01]  /*2590*/  FMUL.FTZ R70, R25.reuse, R70 ;  /* 0x0000004619467220 */ /* 0x040fe20000410000 */
[C---:B------:R-:W-:Y:S01]  /*25a0*/  FMUL.FTZ R33, R25.reuse, R76 ;  /* 0x0000004c19217220 */ /* 0x040fe20000410000 */
[----:B------:R-:W-:Y:S01]  /*25b0*/  FMUL.FTZ R58, R25, R58 ;  /* 0x0000003a193a7220 */ /* 0x000fe20000410000 */
[----:B------:R0:W-:Y:S01]  /*25c0*/  STG.E.U16 desc[UR8][R4.64+0x2], R18 ;  /* 0x0000021204007986 */ /* 0x0001e2000c101508 */
[----:B------:R-:W-:Y:S01]  /*25d0*/  F2FP.F16.F32.PACK_AB R62, R27, R62 ;  /* 0x0000003e1b3e723e */ /* 0x000fe200000000ff */
[----:B------:R-:W-:Y:S01]  /*25e0*/  FMUL.FTZ R25, R25, R32 ;  /* 0x0000002019197220 */ /* 0x000fe20000410000 */
[----:B------:R-:W-:Y:S01]  /*25f0*/  PRMT R20, R36, 0x7632, R20 ;  /* 0x0000763224147816 */ /* 0x000fe20000000014 */
[----:B------:R1:W-:Y:S01]  /*2600*/  STG.E.U16 desc[UR8][R4.64], R3 ;  /* 0x0000000304007986 */ /* 0x0003e2000c101508 */
[----:B------:R-:W-:-:S02]  /*2610*/  F2FP.F16.F32.PACK_AB R66, R29, R66 ;  /* 0x000000421d42723e */ /* 0x000fc400000000ff */
[----:B------:R-:W-:Y:S01]  /*2620*/  F2FP.F16.F32.PACK_AB R74, R31, R74 ;  /* 0x0000004a1f4a723e */ /* 0x000fe200000000ff */
[----:B------:R-:W-:Y:S01]  /*2630*/  STG.E.U16 desc[UR8][R4.64+0x4], R28 ;  /* 0x0000041c04007986 */ /* 0x000fe2000c101508 */
[----:B------:R-:W-:Y:S02]  /*2640*/  F2FP.F16.F32.PACK_AB R70, R33, R70 ;  /* 0x000000462146723e */ /* 0x000fe400000000ff */
[----:B------:R-:W-:Y:S01]  /*2650*/  F2FP.F16.F32.PACK_AB R58, R25, R58 ;  /* 0x0000003a193a723e */ /* 0x000fe200000000ff */
[----:B------:R2:W-:Y:S01]  /*2660*/  STG.E.U16 desc[UR8][R4.64+0x6], R19 ;  /* 0x0000061304007986 */ /* 0x0005e2000c101508 */
[----:B0-----:R-:W-:Y:S02]  /*2670*/  IADD3 R18, P1, R21, UR12, RZ ;  /* 0x0000000c15127c10 */ /* 0x001fe4000ff3e0ff */
[----:B-1----:R-:W-:Y:S01]  /*2680*/  PRMT R3, R62, 0x7632, R3 ;  /* 0x000076323e037816 */ /* 0x002fe20000000003 */
[----:B------:R0:W-:Y:S04]  /*2690*/  STG.E.U16 desc[UR8][R16.64+0x2], R20 ;  /* 0x0000021410007986 */ /* 0x0001e8000c101508 */
[----:B------:R-:W-:Y:S01]  /*26a0*/  STG.E.U16 desc[UR8][R16.64], R36 ;  /* 0x0000002410007986 */ /* 0x000fe2000c101508 */
[----:B--2---:R-:W-:-:S03]  /*26b0*/  IADD3.X R19, R22, UR13, RZ, P1, !PT ;  /* 0x0000000d16137c10 */ /* 0x004fc60008ffe4ff */
[----:B------:R-:W-:Y:S01]  /*26c0*/  STG.E.U16 desc[UR8][R16.64+0x4], R62 ;  /* 0x0000043e10007986 */ /* 0x000fe2000c101508 */
[----:B------:R-:W-:Y:S02]  /*26d0*/  PRMT R4, R66, 0x7632, R4 ;  /* 0x0000763242047816 */ /* 0x000fe40000000004 */
[----:B------:R-:W-:Y:S01]  /*26e0*/  PRMT R5, R74, 0x7632, R5 ;  /* 0x000076324a057816 */ /* 0x000fe20000000005 */
[----:B------:R1:W-:Y:S01]  /*26f0*/  STG.E.U16 desc[UR8][R16.64+0x6], R3 ;  /* 0x0000060310007986 */ /* 0x0003e2000c101508 */
[----:B0-----:R-:W-:-:S03]  /*2700*/  IADD3 R20, P1, R23, UR12, RZ ;  /* 0x0000000c17147c10 */ /* 0x001fc6000ff3e0ff */
[----:B------:R-:W-:Y:S01]  /*2710*/  STG.E.U16 desc[UR8][R18.64], R66 ;  /* 0x0000004212007986 */ /* 0x000fe2000c101508 */
[----:B------:R-:W-:-:S03]  /*2720*/  IADD3.X R21, R24, UR13, RZ, P1, !PT ;  /* 0x0000000d18157c10 */ /* 0x000fc60008ffe4ff */
[----:B------:R0:W-:Y:S01]  /*2730*/  STG.E.U16 desc[UR8][R18.64+0x2], R4 ;  /* 0x0000020412007986 */ /* 0x0001e2000c101508 */
[----:B-1----:R-:W-:-:S03]  /*2740*/  PRMT R3, R70, 0x7632, R3 ;  /* 0x0000763246037816 */ /* 0x002fc60000000003 */
[----:B------:R1:W-:Y:S01]  /*2750*/  STG.E.U16 desc[UR8][R18.64+0x4], R74 ;  /* 0x0000044a12007986 */ /* 0x0003e2000c101508 */
[----:B------:R-:W-:-:S03]  /*2760*/  PRMT R16, R58, 0x7632, R16 ;  /* 0x000076323a107816 */ /* 0x000fc60000000010 */
[----:B------:R1:W-:Y:S01]  /*2770*/  STG.E.U16 desc[UR8][R18.64+0x6], R5 ;  /* 0x0000060512007986 */ /* 0x0003e2000c101508 */
[----:B0-----:R-:W-:-:S03]  /*2780*/  MOV R4, R79 ;  /* 0x0000004f00047202 */ /* 0x001fc60000000f00 */
[----:B------:R1:W-:Y:S04]  /*2790*/  STG.E.U16 desc[UR8][R20.64], R70 ;  /* 0x0000004614007986 */ /* 0x0003e8000c101508 */
[----:B------:R1:W-:Y:S04]  /*27a0*/  STG.E.U16 desc[UR8][R20.64+0x2], R3 ;  /* 0x0000020314007986 */ /* 0x0003e8000c101508 */
[----:B------:R1:W-:Y:S04]  /*27b0*/  STG.E.U16 desc[UR8][R20.64+0x4], R58 ;  /* 0x0000043a14007986 */ /* 0x0003e8000c101508 */
[----:B------:R1:W-:Y:S01]  /*27c0*/  STG.E.U16 desc[UR8][R20.64+0x6], R16 ;  /* 0x0000061014007986 */ /* 0x0003e2000c101508 */
[----:B------:R-:W-:Y:S05]  /*27d0*/  @!P0 BRA `(.L_x_1852) ;  /* 0xffffffdc004c8947 */ /* 0x000fea000383ffff */
.L_x_1836:
[C---:B-1----:R-:W-:Y:S02]  /*27e0*/  SHF.L.U32 R3, R0.reuse, 0x5, RZ ;  /* 0x0000000500037819 */ /* 0x042fe400000006ff */
[----:B------:R-:W-:Y:S02]  /*27f0*/  LOP3.LUT R0, R0, 0x1, RZ, 0xc0, !PT ;  /* 0x0000000100007812 */ /* 0x000fe400078ec0ff */
[----:B------:R-:W-:-:S03]  /*2800*/  LOP3.LUT R3, R3, 0x7ffffc0, RZ, 0xc0, !PT ;  /* 0x07ffffc003037812 */ /* 0x000fc600078ec0ff */
[----:B0-----:R-:W-:Y:S01]  /*2810*/  IMAD R4, R0, 0x140, RZ ;  /* 0x0000014000047824 */ /* 0x001fe200078e02ff */
[----:B------:R-:W-:-:S03]  /*2820*/  IADD3 R3, R3, R2, RZ ;  /* 0x0000000203037210 */ /* 0x000fc60007ffe0ff */
[----:B------:R-:W-:Y:S01]  /*2830*/  VIADD R5, R4, 0x140 ;  /* 0x0000014004057836 */ /* 0x000fe20000000000 */
[----:B------:R-:W-:-:S04]  /*2840*/  LEA R10, R3, R4, 0x5 ;  /* 0x00000004030a7211 */ /* 0x000fc800078e28ff */
[----:B------:R-:W-:-:S13]  /*2850*/  ISETP.GE.AND P0, PT, R10, R5, PT ;  /* 0x000000050a00720c */ /* 0x000fda0003f06270 */
[----:B------:R-:W-:Y:S05]  /*2860*/  @P0 EXIT ;  /* 0x000000000000094d */ /* 0x000fea0003800000 */
[----:B------:R-:W0:Y:S01]  /*2870*/  LDC.64 R18, c[0x0][0x258] ;  /* 0x00009600ff127b82 */ /* 0x000e220000000a00 */
        /* <DEDUP_REMOVED lines=21> */
[----:B------:R-:W-:Y:S01]  /*29d0*/  IMAD.WIDE.U32 R4, P0, R7, -0x33333334, R2 ;  /* 0xcccccccc07047825 */ /* 0x000fe20007800002 */
[----:B------:R-:W-:-:S03]  /*29e0*/  IADD3.X R48, RZ, RZ, RZ, P2, !PT ;  /* 0x000000ffff307210 */ /* 0x000fc600017fe4ff */
[----:B------:R-:W-:Y:S01]  /*29f0*/  IMAD.WIDE.U32 R2, R7, -0x33333333, RZ ;  /* 0xcccccccd07027825 */ /* 0x000fe200078e00ff */
[----:B------:R-:W-:Y:S02]  /*2a00*/  IADD3.X R7, RZ, RZ, RZ, P0, !PT ;  /* 0x000000ffff077210 */ /* 0x000fe400007fe4ff */
[----:B------:R-:W-:Y:S02]  /*2a10*/  MOV R6, R5 ;  /* 0x0000000500067202 */ /* 0x000fe40000000f00 */
        /* <DEDUP_REMOVED lines=9> */
[C---:B------:R-:W-:Y:S01]  /*2ab0*/  IADD3 R9, P0, R15.reuse, 0xa, RZ ;  /* 0x0000000a0f097810 */ /* 0x040fe20007f1e0ff */
[----:B------:R-:W-:Y:S01]  /*2ac0*/  IMAD.SHL.U32 R4, R16, 0x40, RZ ;  /* 0x0000004010047824 */ /* 0x000fe200078e00ff */
[----:B------:R-:W-:-:S02]  /*2ad0*/  IADD3 R8, P1, R15, 0x14, RZ ;  /* 0x000000140f087810 */ /* 0x000fc40007f3e0ff */
[----:B------:R-:W-:Y:S01]  /*2ae0*/  IADD3 R2, R2, 0x1, RZ ;  /* 0x0000000102027810 */ /* 0x000fe20007ffe0ff */
[----:B------:R-:W-:Y:S01]  /*2af0*/  IMAD.X R7, RZ, RZ, RZ, P0 ;  /* 0x000000ffff077224 */ /* 0x000fe200000e06ff */
[----:B------:R-:W-:Y:S02]  /*2b00*/  IADD3.X R6, RZ, RZ, RZ, P1, !PT ;  /* 0x000000ffff067210 */ /* 0x000fe40000ffe4ff */
[----:B------:R-:W-:Y:S02]  /*2b10*/  SHF.L.U64.HI R5, R16, 0x6, R5 ;  /* 0x0000000610057819 */ /* 0x000fe40000010205 */
[----:B------:R-:W-:Y:S02]  /*2b20*/  LOP3.LUT R3, R3, 0x3, RZ, 0xc0, !PT ;  /* 0x0000000303037812 */ /* 0x000fe400078ec0ff */
[----:B------:R-:W-:-:S07]  /*2b30*/  LOP3.LUT R2, R2, 0x3, RZ, 0xc0, !PT ;  /* 0x0000000302027812 */ /* 0x000fce00078ec0ff */
.L_x_1869:
[----:B------:R-:W-:Y:S01]  /*2b40*/  ISETP.GT.U32.AND P0, PT, R4, R15, PT ;  /* 0x0000000f0400720c */ /* 0x000fe20003f04070 */
[----:B------:R-:W-:Y:S01]  /*2b50*/  BSSY B0, `(.L_x_1853) ;  /* 0x00000ae000007945 */ /* 0x000fe20003800000 */
[----:B0-----:R-:W-:Y:S01]  /*2b60*/  HFMA2.MMA R49, -RZ, RZ, 0, 0 ;  /* 0x00000000ff317435 */ /* 0x001fe200000001ff */
[----:B------:R-:W-:Y:S02]  /*2b70*/  MOV R46, RZ ;  /* 0x000000ff002e7202 */ /* 0x000fe40000000f00 */
[----:B------:R-:W-:-:S13]  /*2b80*/  ISETP.GT.AND.EX P0, PT, R5, RZ, PT, P0 ;  /* 0x000000ff0500720c */ /* 0x000fda0003f04300 */
[----:B------:R-:W-:Y:S05]  /*2b90*/  @!P0 BRA `(.L_x_1854) ;  /* 0x0000000800a48947 */ /* 0x000fea0003800000 */
[----:B------:R-:W-:Y:S01]  /*2ba0*/  ISETP.NE.U32.AND P1, PT, R2, RZ, PT ;  /* 0x000000ff0200720c */ /* 0x000fe20003f25070 */
[----:B------:R-:W-:Y:S01]  /*2bb0*/  BSSY B1, `(.L_x_1855) ;  /* 0x0000027000017945 */ /* 0x000fe20003800000 */
[----:B------:R-:W-:Y:S01]  /*2bc0*/  IADD3 R18, P2, P3, -R14, -0x41, -R15 ;  /* 0xffffffbf0e127810 */ /* 0x000fe20007b5e90f */
[----:B------:R-:W-:Y:S01]  /*2bd0*/  IMAD.MOV.U32 R46, RZ, RZ, RZ ;  /* 0x000000ffff2e7224 */ /* 0x000fe200078e00ff */
[----:B------:R-:W-:Y:S02]  /*2be0*/  ISETP.NE.AND.EX P1, PT, RZ, RZ, PT, P1 ;  /* 0x000000ffff00720c */ /* 0x000fe40003f25310 */
        /* <DEDUP_REMOVED lines=8> */
[----:B------:R-:W-:-:S02]  /*2c70*/  MOV R49, RZ ;  /* 0x000000ff00317202 */ /* 0x000fc40000000f00 */
        /* <DEDUP_REMOVED lines=26> */
.L_x_1856:
[----:B------:R-:W-:Y:S05]  /*2e20*/  BSYNC B1 ;  /* 0x0000000000017941 */ /* 0x000fea0003800000 */
.L_x_1855:
        /* <DEDUP_REMOVED lines=21> */
.L_x_1859:
        /* <DEDUP_REMOVED lines=55> */
.L_x_1858:
[----:B------:R-:W-:Y:S05]  /*32f0*/  BSYNC B1 ;  /* 0x0000000000017941 */ /* 0x000fea0003800000 */
.L_x_1857:
        /* <DEDUP_REMOVED lines=35> */
.L_x_1861:
[----:B------:R-:W-:Y:S05]  /*3530*/  BSYNC B1 ;  /* 0x0000000000017941 */ /* 0x000fea0003800000 */
.L_x_1860:
        /* <DEDUP_REMOVED lines=15> */
.L_x_1854:
[----:B------:R-:W-:Y:S05]  /*3630*/  BSYNC B0 ;  /* 0x0000000000007941 */ /* 0x000fea0003800000 */
.L_x_1853:
        /* <DEDUP_REMOVED lines=49> */
.L_x_1878:
[----:B------:R-:W0:Y:S01]  /*3950*/  LDC.64 R18, c[0x0][0x218] ;  /* 0x00008600ff127b82 */ /* 0x000e220000000a00 */
[----:B------:R-:W-:Y:S01]  /*3960*/  ISETP.NE.AND P1, PT, R52, RZ, PT ;  /* 0x000000ff3400720c */ /* 0x000fe20003f25270 */
[----:B--2---:R-:W-:Y:S01]  /*3970*/  FADD.FTZ R22, R28, R24 ;  /* 0x000000181c167221 */ /* 0x004fe20000010000 */
[----:B------:R-:W-:Y:S02]  /*3980*/  LEA.HI R23, R17, R10, RZ, 0x1c ;  /* 0x0000000a11177211 */ /* 0x000fe400078fe0ff */
[----:B------:R-:W-:Y:S02]  /*3990*/  ISETP.NE.AND P2, PT, R3, 0x1, PT ;  /* 0x000000010300780c */ /* 0x000fe40003f45270 */
[----:B------:R-:W-:Y:S01]  /*39a0*/  LEA.HI R27, R17, 0x14, RZ, 0x1c ;  /* 0x00000014111b7811 */ /* 0x000fe200078fe0ff */
[----:B------:R-:W1:Y:S06]  /*39b0*/  LDC.64 R20, c[0x0][0x220] ;  /* 0x00008800ff147b82 */ /* 0x000e6c0000000a00 */
[----:B------:R-:W-:-:S02]  /*39c0*/  @!P1 F2FP.F16.F32.PACK_AB R16, RZ, R30 ;  /* 0x0000001eff10923e */ /* 0x000fc400000000ff */
[----:B------:R-:W-:Y:S01]  /*39d0*/  @!P1 F2FP.F16.F32.PACK_AB R22, RZ, R22 ;  /* 0x00000016ff16923e */ /* 0x000fe200000000ff */
        /* <DEDUP_REMOVED lines=35> */
.L_x_1888:
[----:B--2---:R-:W-:Y:S01]  /*3c10*/  FADD.FTZ R22, R26, R24 ;  /* 0x000000181a167221 */ /* 0x004fe20000010000 */
[----:B------:R-:W-:Y:S02]  /*3c20*/  @!P1 F2FP.F16.F32.PACK_AB R16, RZ, R32 ;  /* 0x00000020ff10923e */ /* 0x000fe400000000ff */
[----:B------:R-:W-:Y:S02]  /*3c30*/  ISETP.NE.AND P2, PT, R3, 0x2, PT ;  /* 0x000000020300780c */ /* 0x000fe40003f45270 */
[----:B------:R-:W-:Y:S01]  /*3c40*/  @!P1 F2FP.F16.F32.PACK_AB R22, RZ, R22 ;  /* 0x00000016ff16923e */ /* 0x000fe200000000ff */
[----:B------:R1:W-:Y:S01]  /*3c50*/  @!P1 STG.E.U16 desc[UR8][R18.64+0x28], R16 ;  /* 0x0000281012009986 */ /* 0x0003e2000c101508 */
[----:B------:R-:W-:-:S03]  /*3c60*/  LEA.HI R27, R17, 0x28, RZ, 0x1c ;  /* 0x00000028111b7811 */ /* 0x000fc600078fe0ff */
[----:B------:R1:W-:Y:S06]  /*3c70*/  @!P1 STG.E.U16 desc[UR8][R20.64+0x28], R22 ;  /* 0x0000281614009986 */ /* 0x0003ec000c101508 */
[----:B------:R-:W-:Y:S05]  /*3c80*/  @!P2 BRA `(.L_x_1864) ;  /* 0x000000000090a947 */ /* 0x000fea0003800000 */
[C---:B-1----:R-:W-:Y:S01]  /*3c90*/  @!P0 SHF.L.U32 R16, R52.reuse, 0x1, RZ ;  /* 0x0000000134108819 */ /* 0x042fe200000006ff */
        /* <DEDUP_REMOVED lines=29> */
.L_x_1898:
[----:B--2---:R-:W-:Y:S01]  /*3e70*/  FADD.FTZ R22, R26, R24 ;  /* 0x000000181a167221 */ /* 0x004fe20000010000 */
[----:B------:R-:W-:Y:S02]  /*3e80*/  @!P1 F2FP.F16.F32.PACK_AB R16, RZ, R32 ;  /* 0x00000020ff10923e */ /* 0x000fe400000000ff */
[----:B------:R-:W-:Y:S02]  /*3e90*/  LEA.HI R27, R17, 0x3c, RZ, 0x1c ;  /* 0x0000003c111b7811 */ /* 0x000fe400078fe0ff */
[----:B------:R-:W-:Y:S01]  /*3ea0*/  @!P1 F2FP.F16.F32.PACK_AB R22, RZ, R22 ;  /* 0x00000016ff16923e */ /* 0x000fe200000000ff */
[----:B------:R3:W-:Y:S04]  /*3eb0*/  @!P1 STG.E.U16 desc[UR8][R18.64+0x50], R16 ;  /* 0x0000501012009986 */ /* 0x0007e8000c101508 */
[----:B------:R3:W-:Y:S02]  /*3ec0*/  @!P1 STG.E.U16 desc[UR8][R20.64+0x50], R22 ;  /* 0x0000501614009986 */ /* 0x0007e4000c101508 */
.L_x_1864:
[----:B------:R-:W-:Y:S05]  /*3ed0*/  BSYNC B0 ;  /* 0x0000000000007941 */ /* 0x000fea0003800000 */
.L_x_1863:
        /* <DEDUP_REMOVED lines=13> */
[C---:B------:R-:W-:Y:S01]  /*3fb0*/  @!P0 VIADD R20, R27.reuse, 0x28 ;  /* 0x000000281b148836 */ /* 0x040fe20000000000 */
[C---:B------:R-:W-:Y:S01]  /*3fc0*/  @!P0 IADD3 R26, R27.reuse, 0x14, RZ ;  /* 0x000000141b1a8810 */ /* 0x040fe20007ffe0ff */
[----:B------:R-:W-:Y:S01]  /*3fd0*/  @!P0 VIADD R28, R27, 0x3c ;  /* 0x0000003c1b1c8836 */ /* 0x000fe20000000000 */
[----:B------:R-:W-:Y:S01]  /*3fe0*/  @!P0 SHF.L.U32 R21, R52, 0x1, RZ ;  /* 0x0000000134158819 */ /* 0x000fe200000006ff */
[----:B------:R-:W-:Y:S01]  /*3ff0*/  HFMA2.MMA R32, -RZ, RZ, 0, 0 ;  /* 0x00000000ff207435 */ /* 0x000fe200000001ff */
[----:B------:R-:W-:Y:S01]  /*4000*/  @!P0 LOP3.LUT R26, R26, R29, RZ, 0x3c, !PT ;  /* 0x0000001d1a1a8212 */ /* 0x000fe200078e3cff */
[----:B0-----:R-:W-:Y:S01]  /*4010*/  IMAD.MOV.U32 R16, RZ, RZ, 0xffff ;  /* 0x0000ffffff107424 */ /* 0x001fe200078e00ff */
[----:B------:R-:W-:Y:S01]  /*4020*/  @!P0 LEA R31, R52, UR4, 0x7 ;  /* 0x00000004341f8c11 */ /* 0x000fe2000f8e38ff */
[----:B------:R-:W-:Y:S01]  /*4030*/  IMAD.MOV.U32 R43, RZ, RZ, 0xffff ;  /* 0x0000ffffff2b7424 */ /* 0x000fe200078e00ff */
[----:B------:R-:W-:-:S02]  /*4040*/  @!P0 LOP3.LUT R20, R20, R21, RZ, 0x3c, !PT ;  /* 0x0000001514148212 */ /* 0x000fc400078e3cff */
[----:B------:R-:W-:Y:S02]  /*4050*/  @!P0 LEA R35, R52, UR4, 0x7 ;  /* 0x0000000434238c11 */ /* 0x000fe4000f8e38ff */
[----:B------:R-:W-:Y:S02]  /*4060*/  @!P0 LEA R26, R26, R31, 0x2 ;  /* 0x0000001f1a1a8211 */ /* 0x000fe400078e10ff */
[----:B------:R-:W-:Y:S02]  /*4070*/  @!P0 LEA R20, R20, R35, 0x2 ;  /* 0x0000002314148211 */ /* 0x000fe400078e10ff */
[----:B------:R-:W-:Y:S01]  /*4080*/  MOV R23, 0xffff ;  /* 0x0000ffff00177802 */ /* 0x000fe20000000f00 */
[----:B------:R-:W-:Y:S01]  /*4090*/  @!P0 LDS R31, [R26+0x500] ;  /* 0x000500001a1f8984 */ /* 0x000fe20000000800 */
[----:B------:R-:W-:Y:S02]  /*40a0*/  MOV R24, 0xffff ;  /* 0x0000ffff00187802 */ /* 0x000fe40000000f00 */
[----:B------:R-:W-:Y:S01]  /*40b0*/  @!P0 LOP3.LUT R28, R28, R29, RZ, 0x3c, !PT ;  /* 0x0000001d1c1c8212 */ /* 0x000fe200078e3cff */
[----:B------:R0:W-:Y:S01]  /*40c0*/  @!P0 LDS R30, [R26] ;  /* 0x000000001a1e8984 */ /* 0x0001e20000000800 */
[----:B------:R-:W-:-:S02]  /*40d0*/  @!P0 LEA R33, R52, UR4, 0x7 ;  /* 0x0000000434218c11 */ /* 0x000fc4000f8e38ff */
[----:B------:R-:W-:Y:S01]  /*40e0*/  MOV R22, 0xffff ;  /* 0x0000ffff00167802 */ /* 0x000fe20000000f00 */
[----:B------:R-:W-:Y:S01]  /*40f0*/  @!P0 LDS R36, [R20] ;  /* 0x0000000014248984 */ /* 0x000fe20000000800 */
[----:B------:R-:W-:Y:S02]  /*4100*/  @!P0 LEA R40, R28, R33, 0x2 ;  /* 0x000000211c288211 */ /* 0x000fe400078e10ff */
[----:B------:R-:W-:Y:S02]  /*4110*/  CS2R R28, SRZ ;  /* 0x00000000001c7805 */ /* 0x000fe4000001ff00 */
[----:B------:R-:W-:Y:S01]  /*4120*/  MOV R25, 0xffff ;  /* 0x0000ffff00197802 */ /* 0x000fe20000000f00 */
[----:B------:R-:W-:Y:S01]  /*4130*/  @!P0 LDS R37, [R20+0x500] ;  /* 0x0005000014258984 */ /* 0x000fe20000000800 */
[----:B------:R-:W-:Y:S02]  /*4140*/  MOV R38, RZ ;  /* 0x000000ff00267202 */ /* 0x000fe40000000f00 */
[----:B------:R-:W-:Y:S01]  /*4150*/  MOV R45, RZ ;  /* 0x000000ff002d7202 */ /* 0x000fe20000000f00 */
[----:B-1----:R-:W1:Y:S01]  /*4160*/  SHFL.BFLY PT, R21, R18, 0x8, 0x101f ;  /* 0x0d101f0012157f89 */ /* 0x002e6200000e0000 */
[----:B0-----:R-:W-:-:S02]  /*4170*/  MOV R26, 0xffff ;  /* 0x0000ffff001a7802 */ /* 0x001fc40000000f00 */
[----:B------:R-:W-:Y:S01]  /*4180*/  MOV R35, 0xffff ;  /* 0x0000ffff00237802 */ /* 0x000fe20000000f00 */
[----:B--2---:R-:W0:Y:S01]  /*4190*/  SHFL.BFLY PT, R24, R19, 0x8, 0x101f ;  /* 0x0d101f0013187f89 */ /* 0x004e2200000e0000 */
[----:B------:R-:W-:Y:S02]  /*41a0*/  MOV R34, 0xffff ;  /* 0x0000ffff00227802 */ /* 0x000fe40000000f00 */
[----:B------:R-:W-:Y:S01]  /*41b0*/  MOV R44, 0xffff ;  /* 0x0000ffff002c7802 */ /* 0x000fe20000000f00 */
[----:B------:R-:W2:Y:S01]  /*41c0*/  @!P0 LDS R42, [R40] ;  /* 0x00000000282a8984 */ /* 0x000ea20000000800 */
[----:B------:R-:W-:-:S03]  /*41d0*/  MOV R50, 0xffff ;  /* 0x0000ffff00327802 */ /* 0x000fc60000000f00 */
[----:B------:R3:W4:Y:S02]  /*41e0*/  @!P0 LDS R46, [R40+0x500] ;  /* 0x00050000282e8984 */ /* 0x0007240000000800 */
[----:B---3--:R-:W-:Y:S01]  /*41f0*/  HFMA2.MMA R40, -RZ, RZ, 0, 0 ;  /* 0x00000000ff287435 */ /* 0x008fe200000001ff */
[----:B-1----:R-:W-:Y:S01]  /*4200*/  FADD.FTZ R21, R21, R18 ;  /* 0x0000001215157221 */ /* 0x002fe20000010000 */
[----:B------:R-:W-:Y:S01]  /*4210*/  @!P0 MOV R29, R31 ;  /* 0x0000001f001d8202 */ /* 0x000fe20000000f00 */
[----:B------:R-:W-:Y:S02]  /*4220*/  IMAD.MOV.U32 R31, RZ, RZ, 0xffff ;  /* 0x0000ffffff1f7424 */ /* 0x000fe400078e00ff */
[----:B------:R-:W-:Y:S01]  /*4230*/  @!P0 IMAD.MOV.U32 R28, RZ, RZ, R30 ;  /* 0x000000ffff1c8224 */ /* 0x000fe200078e001e */
[----:B------:R-:W1:Y:S01]  /*4240*/  SHFL.BFLY PT, R20, R21, 0x4, 0x101f ;  /* 0x0c901f0015147f89 */ /* 0x000e6200000e0000 */
[----:B0-----:R-:W-:Y:S01]  /*4250*/  FADD.FTZ R18, R24, R19 ;  /* 0x0000001318127221 */ /* 0x001fe20000010000 */
[----:B------:R-:W-:-:S02]  /*4260*/  @!P0 MOV R32, R36 ;  /* 0x0000002400208202 */ /* 0x000fc40000000f00 */
[----:B------:R-:W0:Y:S01]  /*4270*/  SHFL.BFLY PT, R30, R29, 0x8, 0x101f ;  /* 0x0d101f001d1e7f89 */ /* 0x000e2200000e0000 */
[----:B------:R-:W-:Y:S01]  /*4280*/  IMAD.MOV.U32 R36, RZ, RZ, 0xffff ;  /* 0x0000ffffff247424 */ /* 0x000fe200078e00ff */
[----:B------:R-:W-:Y:S02]  /*4290*/  @!P0 MOV R38, R37 ;  /* 0x0000002500268202 */ /* 0x000fe40000000f00 */
        /* <DEDUP_REMOVED lines=8> */
[----:B-1----:R-:W-:Y:S01]  /*4320*/  FADD.FTZ R20, R21, R20 ;  /* 0x0000001415147221 */ /* 0x002fe20000010000 */
[----:B------:R-:W1:Y:S01]  /*4330*/  SHFL.BFLY PT, R47, R40, 0x8, 0x101f ;  /* 0x0d101f00282f7f89 */ /* 0x000e6200000e0000 */
[----:B------:R-:W-:Y:S01]  /*4340*/  ISETP.NE.AND P0, PT, R52, RZ, PT ;  /* 0x000000ff3400720c */ /* 0x000fe20003f05270 */
[----:B0-----:R-:W-:Y:S02]  /*4350*/  FADD.FTZ R30, R30, R29 ;  /* 0x0000001d1e1e7221 */ /* 0x001fe40000010000 */
[----:B------:R-:W0:Y:S01]  /*4360*/  SHFL.BFLY PT, R19, R20, 0x2, 0x101f ;  /* 0x0c501f0014137f89 */ /* 0x000e2200000e0000 */
        /* <DEDUP_REMOVED lines=8> */
[----:B------:R-:W-:-:S03]  /*43f0*/  IMAD.MOV.U32 R24, RZ, RZ, 0xffff ;  /* 0x0000ffffff187424 */ /* 0x000fc600078e00ff */
[----:B------:R-:W2:Y:S01]  /*4400*/  SHFL.BFLY PT, R46, R45, 0x8, 0x101f ;  /* 0x0d101f002d2e7f89 */ /* 0x000ea200000e0000 */
[----:B-1----:R-:W-:-:S03]  /*4410*/  FADD.FTZ R47, R47, R40 ;  /* 0x000000282f2f7221 */ /* 0x002fc60000010000 */
[----:B------:R-:W1:Y:S01]  /*4420*/  SHFL.BFLY PT, R24, R21, 0x2, 0x101f ;  /* 0x0c501f0015187f89 */ /* 0x000e6200000e0000 */
[----:B0-----:R-:W-:Y:S01]  /*4430*/  FADD.FTZ R19, R20, R19 ;  /* 0x0000001314137221 */ /* 0x001fe20000010000 */
[----:B------:R-:W-:Y:S01]  /*4440*/  MOV R20, 0xffff ;  /* 0x0000ffff00147802 */ /* 0x000fe20000000f00 */
[----:B---3--:R-:W-:Y:S01]  /*4450*/  FADD.FTZ R29, R30, R29 ;  /* 0x0000001d1e1d7221 */ /* 0x008fe20000010000 */
[----:B------:R-:W-:Y:S02]  /*4460*/  MOV R30, 0xffff ;  /* 0x0000ffff001e7802 */ /* 0x000fe40000000f00 */
[----:B------:R-:W0:Y:S01]  /*4470*/  SHFL.BFLY PT, R26, R19, 0x1, 0x101f ;  /* 0x0c301f00131a7f89 */ /* 0x000e2200000e0000 */
        /* <DEDUP_REMOVED lines=11> */
[----:B-1----:R-:W-:-:S03]  /*4530*/  FADD.FTZ R18, R21, R24 ;  /* 0x0000001815127221 */ /* 0x002fc60000010000 */
[----:B------:R-:W1:Y:S04]  /*4540*/  SHFL.BFLY PT, R43, R38, 0x2, 0x101f ;  /* 0x0c501f00262b7f89 */ /* 0x000e6800000e0000 */
[----:B------:R-:W1:Y:S01]  /*4550*/  SHFL.BFLY PT, R45, R46, 0x4, 0x101f ;  /* 0x0c901f002e2d7f89 */ /* 0x000e6200000e0000 */
[----:B0-----:R-:W-:-:S03]  /*4560*/  FADD.FTZ R19, R19, R26 ;  /* 0x0000001a13137221 */ /* 0x001fc60000010000 */
[----:B------:R-:W0:Y:S01]  /*4570*/  SHFL.BFLY PT, R31, R18, 0x1, 0x101f ;  /* 0x0c301f00121f7f89 */ /* 0x000e2200000e0000 */
[----:B---3--:R-:W-:Y:S01]  /*4580*/  FADD.FTZ R35, R29, R20 ;  /* 0x000000141d237221 */ /* 0x008fe20000010000 */
[----:B------:R-:W-:Y:S01]  /*4590*/  @!P0 F2FP.F16.F32.PACK_AB R24, RZ, R19 ;  /* 0x00000013ff18823e */ /* 0x000fe200000000ff */
        /* <DEDUP_REMOVED lines=10> */
[----:B-1----:R-:W-:-:S03]  /*4640*/  FADD.FTZ R43, R38, R43 ;  /* 0x0000002b262b7221 */ /* 0x002fc60000010000 */
[----:B------:R-:W1:Y:S01]  /*4650*/  SHFL.BFLY PT, R42, R41, 0x1, 0x101f ;  /* 0x0c301f00292a7f89 */ /* 0x000e6200000e0000 */
[----:B------:R-:W1:Y:S01]  /*4660*/  @!P0 LDC.64 R32, c[0x0][0x218] ;  /* 0x00008600ff208b82 */ /* 0x000e620000000a00 */
[----:B------:R-:W-:Y:S01]  /*4670*/  FADD.FTZ R38, R46, R45 ;  /* 0x0000002d2e267221 */ /* 0x000fe20000010000 */
[----:B------:R-:W-:Y:S01]  /*4680*/  IMAD.MOV.U32 R45, RZ, RZ, 0xffff ;  /* 0x0000ffffff2d7424 */ /* 0x000fe200078e00ff */
[----:B------:R-:W1:Y:S01]  /*4690*/  SHFL.BFLY PT, R44, R43, 0x1, 0x101f ;  /* 0x0c301f002b2c7f89 */ /* 0x000e6200000e0000 */
[----:B0-----:R-:W-:-:S04]  /*46a0*/  FADD.FTZ R40, R18, R31 ;  /* 0x0000001f12287221 */ /* 0x001fc80000010000 */
[----:B------:R-:W0:Y:S01]  /*46b0*/  @!P0 LDC.64 R30, c[0x0][0x220] ;  /* 0x00008800ff1e8b82 */ /* 0x000e220000000a00 */
[----:B------:R-:W0:Y:S01]  /*46c0*/  SHFL.BFLY PT, R45, R38, 0x2, 0x101f ;  /* 0x0c501f00262d7f89 */ /* 0x000e2200000e0000 */
[----:B------:R-:W-:Y:S01]  /*46d0*/  @!P0 F2FP.F16.F32.PACK_AB R40, RZ, R40 ;  /* 0x00000028ff28823e */ /* 0x000fe200000000ff */
[----:B---3--:R-:W-:-:S04]  /*46e0*/  @!P0 IMAD.WIDE R20, R39, 0x2, R20 ;  /* 0x0000000227148825 */ /* 0x008fc800078e0214 */
[----:B----4-:R-:W-:Y:S01]  /*46f0*/  FADD.FTZ R24, R35, R36 ;  /* 0x0000002423187221 */ /* 0x010fe20000010000 */
[----:B--2---:R-:W-:Y:S01]  /*4700*/  FADD.FTZ R47, R47, R50 ;  /* 0x000000322f2f7221 */ /* 0x004fe20000010000 */
[----:B------:R-:W2:Y:S01]  /*4710*/  @!P0 LDC.64 R26, c[0x0][0x218] ;  /* 0x00008600ff1a8b82 */ /* 0x000ea20000000a00 */
[----:B------:R-:W-:Y:S02]  /*4720*/  @!P0 IMAD.WIDE R28, R39, 0x2, R28 ;  /* 0x00000002271c8825 */ /* 0x000fe400078e021c */
[----:B------:R-:W-:Y:S02]  /*4730*/  @!P0 F2FP.F16.F32.PACK_AB R24, RZ, R24 ;  /* 0x00000018ff18823e */ /* 0x000fe400000000ff */
[----:B-----5:R-:W-:Y:S01]  /*4740*/  FADD.FTZ R34, R34, R37 ;  /* 0x0000002522227221 */ /* 0x020fe20000010000 */
[----:B------:R3:W-:Y:S01]  /*4750*/  @!P0 STG.E.U16 desc[UR8][R28.64], R22 ;  /* 0x000000161c008986 */ /* 0x0007e2000c101508 */
[----:B-1----:R-:W-:Y:S01]  /*4760*/  FADD.FTZ R41, R41, R42 ;  /* 0x0000002a29297221 */ /* 0x002fe20000010000 */
[----:B------:R-:W1:Y:S01]  /*4770*/  @!P0 LDC.64 R18, c[0x0][0x220] ;  /* 0x00008800ff128b82 */ /* 0x000e620000000a00 */
[----:B------:R-:W-:Y:S01]  /*4780*/  @!P0 IMAD.WIDE R32, R39, 0x2, R32 ;  /* 0x0000000227208825 */ /* 0x000fe200078e0220 */
[----:B------:R4:W-:Y:S03]  /*4790*/  @!P0 STG.E.U16 desc[UR8][R20.64], R40 ;  /* 0x0000002814008986 */ /* 0x0009e6000c101508 */
[----:B------:R-:W-:Y:S01]  /*47a0*/  FADD.FTZ R43, R43, R44 ;  /* 0x0000002c2b2b7221 */ /* 0x000fe20000010000 */
[----:B------:R-:W-:Y:S01]  /*47b0*/  @!P0 F2FP.F16.F32.PACK_AB R16, RZ, R41 ;  /* 0x00000029ff10823e */ /* 0x000fe200000000ff */
[----:B0-----:R-:W-:-:S04]  /*47c0*/  @!P0 IMAD.WIDE R30, R39, 0x2, R30 ;  /* 0x00000002271e8825 */ /* 0x001fc800078e021e */
[----:B------:R-:W-:Y:S01]  /*47d0*/  FADD.FTZ R38, R38, R45 ;  /* 0x0000002d26267221 */ /* 0x000fe20000010000 */
[----:B---3--:R-:W-:Y:S02]  /*47e0*/  PRMT R22, R24, 0x7610, R22 ;  /* 0x0000761018167816 */ /* 0x008fe40000000016 */
[----:B------:R-:W-:Y:S02]  /*47f0*/  @!P0 F2FP.F16.F32.PACK_AB R29, RZ, R43 ;  /* 0x0000002bff1d823e */ /* 0x000fe400000000ff */
[----:B----4-:R-:W-:Y:S01]  /*4800*/  MOV R20, 0xffff ;  /* 0x0000ffff00147802 */ /* 0x010fe20000000f00 */
[----:B------:R-:W-:Y:S01]  /*4810*/  SHFL.BFLY PT, R24, R38, 0x1, 0x101f ;  /* 0x0c301f0026187f89 */ /* 0x000fe200000e0000 */
[----:B------:R-:W-:Y:S01]  /*4820*/  @!P0 F2FP.F16.F32.PACK_AB R21, RZ, R34 ;  /* 0x00000022ff15823e */ /* 0x000fe200000000ff */
[----:B--2---:R-:W-:-:S03]  /*4830*/  @!P0 IMAD.WIDE R26, R39, 0x2, R26 ;  /* 0x00000002271a8825 */ /* 0x004fc600078e021a */
[----:B------:R-:W0:Y:S01]  /*4840*/  SHFL.BFLY PT, R20, R47, 0x1, 0x101f ;  /* 0x0c301f002f147f89 */ /* 0x000e2200000e0000 */
[----:B-1----:R-:W-:-:S03]  /*4850*/  @!P0 IMAD.WIDE R18, R39, 0x2, R18 ;  /* 0x0000000227128825 */ /* 0x002fc600078e0212 */
[----:B------:R1:W-:Y:S04]  /*4860*/  @!P0 STG.E.U16 desc[UR8][R32.64+0x28], R21 ;  /* 0x0000281520008986 */ /* 0x0003e8000c101508 */
[----:B------:R1:W-:Y:S04]  /*4870*/  @!P0 STG.E.U16 desc[UR8][R30.64+0x28], R22 ;  /* 0x000028161e008986 */ /* 0x0003e8000c101508 */
[----:B------:R1:W-:Y:S04]  /*4880*/  @!P0 STG.E.U16 desc[UR8][R26.64+0x50], R16 ;  /* 0x000050101a008986 */ /* 0x0003e8000c101508 */
[----:B------:R1:W-:Y:S01]  /*4890*/  @!P0 STG.E.U16 desc[UR8][R18.64+0x50], R29 ;  /* 0x0000501d12008986 */ /* 0x0003e2000c101508 */
[----:B0-----:R-:W-:-:S07]  /*48a0*/  FADD.FTZ R47, R47, R20 ;  /* 0x000000142f2f7221 */ /* 0x001fce0000010000 */
.L_x_1932:
        /* <DEDUP_REMOVED lines=9> */
.L_x_1862:
[----:B------:R-:W-:Y:S05]  /*4940*/  WARPSYNC.ALL ;  /* 0x0000000000007948 */ /* 0x000fea0003800000 */
[----:B-1234-:R-:W-:Y:S01]  /*4950*/  HFMA2.MMA R19, -RZ, RZ, 0, 1.9073486328125e-05 ;  /* 0x00000140ff137435 */ /* 0x01efe200000001ff */
[----:B------:R-:W-:Y:S01]  /*4960*/  VIADD R10, R10, 0x800 ;  /* 0x000008000a0a7836 */ /* 0x000fe20000000000 */
[----:B------:R-:W-:Y:S08]  /*4970*/  BAR.SYNC.DEFER_BLOCKING 0x0 ;  /* 0x0000000000007b1d */ /* 0x000ff00000010000 */
[----:B------:R-:W-:-:S05]  /*4980*/  IMAD R19, R0, R19, 0x140 ;  /* 0x0000014000137424 */ /* 0x000fca00078e0213 */
[----:B------:R-:W-:-:S13]  /*4990*/  ISETP.GE.AND P0, PT, R10, R19, PT ;  /* 0x000000130a00720c */ /* 0x000fda0003f06270 */
[----:B------:R-:W-:Y:S05]  /*49a0*/  @!P0 BRA `(.L_x_1869) ;  /* 0xffffffe000648947 */ /* 0x000fea000383ffff */
[----:B------:R-:W-:Y:S05]  /*49b0*/  EXIT ;  /* 0x000000000000794d */ /* 0x000fea0003800000 */
.L_x_1865:
[----:B------:R-:W-:Y:S01]  /*49c0*/  HFMA2.MMA R22, -RZ, RZ, 0, 4.76837158203125e-07 ;  /* 0x00000008ff167435 */ /* 0x000fe200000001ff */
[----:B-1----:R-:W-:Y:S01]  /*49d0*/  MOV R25, R18 ;  /* 0x0000001200197202 */ /* 0x002fe20000000f00 */
[----:B0-----:R-:W-:Y:S01]  /*49e0*/  IMAD.MOV.U32 R16, RZ, RZ, 0xffff ;  /* 0x0000ffffff107424 */ /* 0x001fe200078e00ff */
[----:B------:R-:W-:-:S08]  /*49f0*/  MOV R23, 0x101f ;  /* 0x0000101f00177802 */ /* 0x000fd00000000f00 */
[----:B--2---:R-:W-:Y:S05]  /*4a00*/  WARPSYNC.COLLECTIVE R16, `(.L_x_1870) ;  /* 0x0000000010087348 */ /* 0x004fea0003c00000 */
[----:B------:R0:W1:Y:S02]  /*4a10*/  SHFL.BFLY P2, R24, R25, R22, R23 ;  /* 0x0c00001619187389 */ /* 0x0000640000040017 */
[----:B012---:R-:W-:Y:S01]  /*4a20*/  ENDCOLLECTIVE ;  /* 0x000000000000791b */ /* 0x007fe20003800000 */
.L_x_1870:
[----:B------:R-:W-:Y:S02]  /*4a30*/  MOV R25, R19 ;  /* 0x0000001300197202 */ /* 0x000fe40000000f00 */
[----:B------:R-:W-:-:S07]  /*4a40*/  MOV R21, R24 ;  /* 0x0000001800157202 */ /* 0x000fce0000000f00 */
[----:B------:R-:W-:Y:S05]  /*4a50*/  WARPSYNC.COLLECTIVE R16, `(.L_x_1871) ;  /* 0x0000000010087348 */ /* 0x000fea0003c00000 */
[----:B------:R0:W1:Y:S02]  /*4a60*/  SHFL.BFLY P2, R24, R25, R22, R23 ;  /* 0x0c00001619187389 */ /* 0x0000640000040017 */
[----:B01----:R-:W-:Y:S01]  /*4a70*/  ENDCOLLECTIVE ;  /* 0x000000000000791b */ /* 0x003fe20003800000 */
.L_x_1871:
[----:B------:R-:W-:Y:S01]  /*4a80*/  FADD.FTZ R21, R21, R18 ;  /* 0x0000001215157221 */ /* 0x000fe20000010000 */
[----:B------:R-:W-:-:S03]  /*4a90*/  HFMA2.MMA R22, -RZ, RZ, 0, 2.384185791015625e-07 ;  /* 0x00000004ff167435 */ /* 0x000fc600000001ff */
[----:B------:R-:W-:Y:S01]  /*4aa0*/  IMAD.MOV.U32 R25, RZ, RZ, R21 ;  /* 0x000000ffff197224 */ /* 0x000fe200078e0015 */
[----:B------:R-:W-:-:S07]  /*4ab0*/  MOV R20, R24 ;  /* 0x0000001800147202 */ /* 0x000fce0000000f00 */
[----:B------:R-:W-:Y:S05]  /*4ac0*/  WARPSYNC.COLLECTIVE R16, `(.L_x_1872) ;  /* 0x0000000010087348 */ /* 0x000fea0003c00000 */
[----:B------:R0:W1:Y:S02]  /*4ad0*/  SHFL.BFLY P2, R24, R25, R22, R23 ;  /* 0x0c00001619187389 */ /* 0x0000640000040017 */
[----:B01----:R-:W-:Y:S01]  /*4ae0*/  ENDCOLLECTIVE ;  /* 0x000000000000791b */ /* 0x003fe20003800000 */
.L_x_1872:
[----:B------:R-:W-:-:S05]  /*4af0*/  FADD.FTZ R20, R20, R19 ;  /* 0x0000001314147221 */ /* 0x000fca0000010000 */
[----:B------:R-:W-:Y:S02]  /*4b00*/  MOV R25, R20 ;  /* 0x0000001400197202 */ /* 0x000fe40000000f00 */
[----:B------:R-:W-:-:S07]  /*4b10*/  MOV R26, R24 ;  /* 0x00000018001a7202 */ /* 0x000fce0000000f00 */
[----:B------:R-:W-:Y:S05]  /*4b20*/  WARPSYNC.COLLECTIVE R16, `(.L_x_1873) ;  /* 0x0000000010087348 */ /* 0x000fea0003c00000 */
[----:B------:R0:W1:Y:S02]  /*4b30*/  SHFL.BFLY P2, R24, R25, R22, R23 ;  /* 0x0c00001619187389 */ /* 0x0000640000040017 */
[----:B01----:R-:W-:Y:S01]  /*4b40*/  ENDCOLLECTIVE ;  /* 0x000000000000791b */ /* 0x003fe20003800000 */
.L_x_1873:
[----:B------:R-:W-:Y:S01]  /*4b50*/  FADD.FTZ R26, R21, R26 ;  /* 0x0000001a151a7221 */ /* 0x000fe20000010000 */
[----:B------:R-:W-:-:S04]  /*4b60*/  HFMA2.MMA R22, -RZ, RZ, 0, 1.1920928955078125e-07 ;  /* 0x00000002ff167435 */ /* 0x000fc800000001ff */
[----:B------:R-:W-:Y:S01]  /*4b70*/  MOV R25, R26 ;  /* 0x0000001a00197202 */ /* 0x000fe20000000f00 */
[----:B------:R-:W-:-:S07]  /*4b80*/  IMAD.MOV.U32 R27, RZ, RZ, R24 ;  /* 0x000000ffff1b7224 */ /* 0x000fce00078e0018 */
[----:B------:R-:W-:Y:S05]  /*4b90*/  WARPSYNC.COLLECTIVE R16, `(.L_x_1874) ;  /* 0x0000000010087348 */ /* 0x000fea0003c00000 */
[----:B------:R0:W1:Y:S02]  /*4ba0*/  SHFL.BFLY P2, R24, R25, R22, R23 ;  /* 0x0c00001619187389 */ /* 0x0000640000040017 */
[----:B01----:R-:W-:Y:S01]  /*4bb0*/  ENDCOLLECTIVE ;  /* 0x000000000000791b */ /* 0x003fe20003800000 */
.L_x_1874:
[----:B------:R-:W-:-:S04]  /*4bc0*/  FADD.FTZ R27, R20, R27 ;  /* 0x0000001b141b7221 */ /* 0x000fc80000010000 */
[----:B------:R-:W-:Y:S01]  /*4bd0*/  IMAD.MOV.U32 R25, RZ, RZ, R27 ;  /* 0x000000ffff197224 */ /* 0x000fe200078e001b */
[----:B------:R-:W-:-:S07]  /*4be0*/  MOV R29, R24 ;  /* 0x00000018001d7202 */ /* 0x000fce0000000f00 */
[----:B------:R-:W-:Y:S05]  /*4bf0*/  WARPSYNC.COLLECTIVE R16, `(.L_x_1875) ;  /* 0x0000000010087348 */ /* 0x000fea0003c00000 */
[----:B------:R0:W1:Y:S02]  /*4c00*/  SHFL.BFLY P2, R24, R25, R22, R23 ;  /* 0x0c00001619187389 */ /* 0x0000640000040017 */
[----:B01----:R-:W-:Y:S01]  /*4c10*/  ENDCOLLECTIVE ;  /* 0x000000000000791b */ /* 0x003fe20003800000 */
.L_x_1875:
[----:B------:R-:W-:Y:S01]  /*4c20*/  FADD.FTZ R29, R26, R29 ;  /* 0x0000001d1a1d7221 */ /* 0x000fe20000010000 */
[----:B------:R-:W-:-:S04]  /*4c30*/  HFMA2.MMA R22, -RZ, RZ, 0, 5.9604644775390625e-08 ;  /* 0x00000001ff167435 */ /* 0x000fc800000001ff */
[----:B------:R-:W-:Y:S02]  /*4c40*/  MOV R25, R29 ;  /* 0x0000001d00197202 */ /* 0x000fe40000000f00 */
[----:B------:R-:W-:-:S07]  /*4c50*/  MOV R18, R24 ;  /* 0x0000001800127202 */ /* 0x000fce0000000f00 */
[----:B------:R-:W-:Y:S05]  /*4c60*/  WARPSYNC.COLLECTIVE R16, `(.L_x_1876) ;  /* 0x0000000010087348 */ /* 0x000fea0003c00000 */
[----:B------:R0:W1:Y:S02]  /*4c70*/  SHFL.BFLY P2, R24, R25, R22, R23 ;  /* 0x0c00001619187389 */ /* 0x0000640000040017 */
[----:B01----:R-:W-:Y:S01]  /*4c80*/  ENDCOLLECTIVE ;  /* 0x000000000000791b */ /* 0x003fe20003800000 */
.L_x_1876:
[----:B------:R-:W-:-:S05]  /*4c90*/  FADD.FTZ R28, R27, R18 ;  /* 0x000000121b1c7221 */ /* 0x000fca0000010000 */
[----:B------:R-:W-:Y:S01]  /*4ca0*/  MOV R25, R28 ;  /* 0x0000001c00197202 */ /* 0x000fe20000000f00 */
[----:B------:R-:W-:-:S07]  /*4cb0*/  IMAD.MOV.U32 R30, RZ, RZ, R24 ;  /* 0x000000ffff1e7224 */ /* 0x000fce00078e0018 */
[----:B------:R-:W-:Y:S05]  /*4cc0*/  WARPSYNC.COLLECTIVE R16, `(.L_x_1877) ;  /* 0x0000000010087348 */ /* 0x000fea0003c00000 */
[----:B------:R0:W1:Y:S02]  /*4cd0*/  SHFL.BFLY P2, R24, R25, R22, R23 ;  /* 0x0c00001619187389 */ /* 0x0000640000040017 */
[----:B01----:R-:W-:Y:S01]  /*4ce0*/  ENDCOLLECTIVE ;  /* 0x000000000000791b */ /* 0x003fe20003800000 */
.L_x_1877:
[----:B------:R-:W-:Y:S01]  /*4cf0*/  FADD.FTZ R30, R29, R30 ;  /* 0x0000001e1d1e7221 */ /* 0x000fe20000010000 */
[----:B------:R-:W-:Y:S06]  /*4d00*/  BRA `(.L_x_1878) ;  /* 0xffffffec00107947 */ /* 0x000fec000383ffff */
.L_x_1866:
[----:B------:R-:W-:Y:S01]  /*4d10*/  HFMA2.MMA R22, -RZ, RZ, 0, 4.76837158203125e-07 ;  /* 0x00000008ff167435 */ /* 0x000fe200000001ff */
[----:B------:R-:W-:Y:S01]  /*4d20*/  BSSY B1, `(.L_x_1879) ;  /* 0x0000007000017945 */ /* 0x000fe20003800000 */
[----:B-1----:R-:W-:Y:S01]  /*4d30*/  MOV R25, R26 ;  /* 0x0000001a00197202 */ /* 0x002fe20000000f00 */
[----:B------:R-:W-:Y:S01]  /*4d40*/  IMAD.MOV.U32 R23, RZ, RZ, 0x101f ;  /* 0x0000101fff177424 */ /* 0x000fe200078e00ff */
[----:B0-----:R-:W-:-:S07]  /*4d50*/  MOV R16, 0xffff ;  /* 0x0000ffff00107802 */ /* 0x001fce0000000f00 */
[----:B--2---:R-:W-:Y:S05]  /*4d60*/  WARPSYNC.COLLECTIVE R16, `(.L_x_1880) ;  /* 0x0000000010087348 */ /* 0x004fea0003c00000 */
[----:B------:R0:W1:Y:S02]  /*4d70*/  SHFL.BFLY P2, R24, R25, R22, R23 ;  /* 0x0c00001619187389 */ /* 0x0000640000040017 */
[----:B012---:R-:W-:Y:S01]  /*4d80*/  ENDCOLLECTIVE ;  /* 0x000000000000791b */ /* 0x007fe20003800000 */
.L_x_1880:
[----:B------:R-:W-:Y:S05]  /*4d90*/  BSYNC B1 ;  /* 0x0000000000017941 */ /* 0x000fea0003800000 */
.L_x_1879:
        /* <DEDUP_REMOVED lines=8> */
.L_x_1881:
[----:B------:R-:W-:Y:S01]  /*4e20*/  FADD.FTZ R29, R29, R26 ;  /* 0x0000001a1d1d7221 */ /* 0x000fe20000010000 */
[----:B------:R-:W-:-:S03]  /*4e30*/  HFMA2.MMA R22, -RZ, RZ, 0, 2.384185791015625e-07 ;  /* 0x00000004ff167435 */ /* 0x000fc600000001ff */
[----:B------:R-:W-:Y:S01]  /*4e40*/  IMAD.MOV.U32 R25, RZ, RZ, R29 ;  /* 0x000000ffff197224 */ /* 0x000fe200078e001d */
[----:B------:R-:W-:-:S07]  /*4e50*/  MOV R28, R24 ;  /* 0x00000018001c7202 */ /* 0x000fce0000000f00 */
[----:B------:R-:W-:Y:S05]  /*4e60*/  WARPSYNC.COLLECTIVE R16, `(.L_x_1882) ;  /* 0x0000000010087348 */ /* 0x000fea0003c00000 */
[----:B------:R0:W1:Y:S02]  /*4e70*/  SHFL.BFLY P2, R24, R25, R22, R23 ;  /* 0x0c00001619187389 */ /* 0x0000640000040017 */
[----:B01----:R-:W-:Y:S01]  /*4e80*/  ENDCOLLECTIVE ;  /* 0x000000000000791b */ /* 0x003fe20003800000 */
.L_x_1882:
[----:B------:R-:W-:-:S05]  /*4e90*/  FADD.FTZ R28, R28, R27 ;  /* 0x0000001b1c1c7221 */ /* 0x000fca0000010000 */
[----:B------:R-:W-:Y:S02]  /*4ea0*/  MOV R25, R28 ;  /* 0x0000001c00197202 */ /* 0x000fe40000000f00 */
[----:B------:R-:W-:-:S07]  /*4eb0*/  MOV R30, R24 ;  /* 0x00000018001e7202 */ /* 0x000fce0000000f00 */
[----:B------:R-:W-:Y:S05]  /*4ec0*/  WARPSYNC.COLLECTIVE R16, `(.L_x_1883) ;  /* 0x0000000010087348 */ /* 0x000fea0003c00000 */
[----:B------:R0:W1:Y:S02]  /*4ed0*/  SHFL.BFLY P2, R24, R25, R22, R23 ;  /* 0x0c00001619187389 */ /* 0x0000640000040017 */
[----:B01----:R-:W-:Y:S01]  /*4ee0*/  ENDCOLLECTIVE ;  /* 0x000000000000791b */ /* 0x003fe20003800000 */
.L_x_1883:
[----:B------:R-:W-:Y:S01]  /*4ef0*/  FADD.FTZ R30, R29, R30 ;  /* 0x0000001e1d1e7221 */ /* 0x000fe20000010000 */
[----:B------:R-:W-:-:S04]  /*4f00*/  HFMA2.MMA R22, -RZ, RZ, 0, 1.1920928955078125e-07 ;  /* 0x00000002ff167435 */ /* 0x000fc800000001ff */
[----:B------:R-:W-:Y:S01]  /*4f10*/  MOV R25, R30 ;  /* 0x0000001e00197202 */ /* 0x000fe20000000f00 */
[----:B------:R-:W-:-:S07]  /*4f20*/  IMAD.MOV.U32 R31, RZ, RZ, R24 ;  /* 0x000000ffff1f7224 */ /* 0x000fce00078e0018 */
[----:B------:R-:W-:Y:S05]  /*4f30*/  WARPSYNC.COLLECTIVE R16, `(.L_x_1884) ;  /* 0x0000000010087348 */ /* 0x000fea0003c00000 */
[----:B------:R0:W1:Y:S02]  /*4f40*/  SHFL.BFLY P2, R24, R25, R22, R23 ;  /* 0x0c00001619187389 */ /* 0x0000640000040017 */
[----:B01----:R-:W-:Y:S01]  /*4f50*/  ENDCOLLECTIVE ;  /* 0x000000000000791b */ /* 0x003fe20003800000 */
.L_x_1884:
[----:B------:R-:W-:-:S04]  /*4f60*/  FADD.FTZ R31, R28, R31 ;  /* 0x0000001f1c1f7221 */ /* 0x000fc80000010000 */
[----:B------:R-:W-:Y:S01]  /*4f70*/  IMAD.MOV.U32 R25, RZ, RZ, R31 ;  /* 0x000000ffff197224 */ /* 0x000fe200078e001f */
[----:B------:R-:W-:-:S07]  /*4f80*/  MOV R33, R24 ;  /* 0x0000001800217202 */ /* 0x000fce0000000f00 */
[----:B------:R-:W-:Y:S05]  /*4f90*/  WARPSYNC.COLLECTIVE R16, `(.L_x_1885) ;  /* 0x0000000010087348 */ /* 0x000fea0003c00000 */
[----:B------:R0:W1:Y:S02]  /*4fa0*/  SHFL.BFLY P2, R24, R25, R22, R23 ;  /* 0x0c00001619187389 */ /* 0x0000640000040017 */
[----:B01----:R-:W-:Y:S01]  /*4fb0*/  ENDCOLLECTIVE ;  /* 0x000000000000791b */ /* 0x003fe20003800000 */
.L_x_1885:
[----:B------:R-:W-:Y:S01]  /*4fc0*/  FADD.FTZ R33, R30, R33 ;  /* 0x000000211e217221 */ /* 0x000fe20000010000 */
[----:B------:R-:W-:-:S04]  /*4fd0*/  HFMA2.MMA R22, -RZ, RZ, 0, 5.9604644775390625e-08 ;  /* 0x00000001ff167435 */ /* 0x000fc800000001ff */
[----:B------:R-:W-:Y:S02]  /*4fe0*/  MOV R25, R33 ;  /* 0x0000002100197202 */ /* 0x000fe40000000f00 */
[----:B------:R-:W-:-:S07]  /*4ff0*/  MOV R26, R24 ;  /* 0x00000018001a7202 */ /* 0x000fce0000000f00 */
[----:B------:R-:W-:Y:S05]  /*5000*/  WARPSYNC.COLLECTIVE R16, `(.L_x_1886) ;  /* 0x0000000010087348 */ /* 0x000fea0003c00000 */
[----:B------:R0:W1:Y:S02]  /*5010*/  SHFL.BFLY P2, R24, R25, R22, R23 ;  /* 0x0c00001619187389 */ /* 0x0000640000040017 */
[----:B01----:R-:W-:Y:S01]  /*5020*/  ENDCOLLECTIVE ;  /* 0x000000000000791b */ /* 0x003fe20003800000 */
.L_x_1886:
[----:B------:R-:W-:-:S05]  /*5030*/  FADD.FTZ R26, R31, R26 ;  /* 0x0000001a1f1a7221 */ /* 0x000fca0000010000 */
[----:B------:R-:W-:Y:S01]  /*5040*/  MOV R25, R26 ;  /* 0x0000001a00197202 */ /* 0x000fe20000000f00 */
[----:B------:R-:W-:-:S07]  /*5050*/  IMAD.MOV.U32 R32, RZ, RZ, R24 ;  /* 0x000000ffff207224 */ /* 0x000fce00078e0018 */
[----:B------:R-:W-:Y:S05]  /*5060*/  WARPSYNC.COLLECTIVE R16, `(.L_x_1887) ;  /* 0x0000000010087348 */ /* 0x000fea0003c00000 */
[----:B------:R0:W1:Y:S02]  /*5070*/  SHFL.BFLY P2, R24, R25, R22, R23 ;  /* 0x0c00001619187389 */ /* 0x0000640000040017 */
[----:B01----:R-:W-:Y:S01]  /*5080*/  ENDCOLLECTIVE ;  /* 0x000000000000791b */ /* 0x003fe20003800000 */
.L_x_1887:
[----:B------:R-:W-:Y:S01]  /*5090*/  FADD.FTZ R32, R33, R32 ;  /* 0x0000002021207221 */ /* 0x000fe20000010000 */
[----:B------:R-:W-:Y:S06]  /*50a0*/  BRA `(.L_x_1888) ;  /* 0xffffffe800d87947 */ /* 0x000fec000383ffff */
.L_x_1867:
        /* <DEDUP_REMOVED lines=8> */
.L_x_1890:
[----:B------:R-:W-:Y:S05]  /*5130*/  BSYNC B1 ;  /* 0x0000000000017941 */ /* 0x000fea0003800000 */
.L_x_1889:
        /* <DEDUP_REMOVED lines=8> */
.L_x_1891:
[----:B------:R-:W-:Y:S01]  /*51c0*/  FADD.FTZ R29, R29, R26 ;  /* 0x0000001a1d1d7221 */ /* 0x000fe20000010000 */
[----:B------:R-:W-:-:S03]  /*51d0*/  HFMA2.MMA R22, -RZ, RZ, 0, 2.384185791015625e-07 ;  /* 0x00000004ff167435 */ /* 0x000fc600000001ff */
[----:B------:R-:W-:Y:S01]  /*51e0*/  IMAD.MOV.U32 R25, RZ, RZ, R29 ;  /* 0x000000ffff197224 */ /* 0x000fe200078e001d */
[----:B------:R-:W-:-:S07]  /*51f0*/  MOV R28, R24 ;  /* 0x00000018001c7202 */ /* 0x000fce0000000f00 */
[----:B------:R-:W-:Y:S05]  /*5200*/  WARPSYNC.COLLECTIVE R16, `(.L_x_1892) ;  /* 0x0000000010087348 */ /* 0x000fea0003c00000 */
[----:B------:R0:W1:Y:S02]  /*5210*/  SHFL.BFLY P2, R24, R25, R22, R23 ;  /* 0x0c00001619187389 */ /* 0x0000640000040017 */
[----:B01----:R-:W-:Y:S01]  /*5220*/  ENDCOLLECTIVE ;  /* 0x000000000000791b */ /* 0x003fe20003800000 */
.L_x_1892:
[----:B------:R-:W-:-:S05]  /*5230*/  FADD.FTZ R28, R28, R27 ;  /* 0x0000001b1c1c7221 */ /* 0x000fca0000010000 */
[----:B------:R-:W-:Y:S02]  /*5240*/  MOV R25, R28 ;  /* 0x0000001c00197202 */ /* 0x000fe40000000f00 */
[----:B------:R-:W-:-:S07]  /*5250*/  MOV R30, R24 ;  /* 0x00000018001e7202 */ /* 0x000fce0000000f00 */
[----:B------:R-:W-:Y:S05]  /*5260*/  WARPSYNC.COLLECTIVE R16, `(.L_x_1893) ;  /* 0x0000000010087348 */ /* 0x000fea0003c00000 */
[----:B------:R0:W1:Y:S02]  /*5270*/  SHFL.BFLY P2, R24, R25, R22, R23 ;  /* 0x0c00001619187389 */ /* 0x0000640000040017 */
[----:B01----:R-:W-:Y:S01]  /*5280*/  ENDCOLLECTIVE ;  /* 0x000000000000791b */ /* 0x003fe20003800000 */
.L_x_1893:
[----:B------:R-:W-:Y:S01]  /*5290*/  FADD.FTZ R30, R29, R30 ;  /* 0x0000001e1d1e7221 */ /* 0x000fe20000010000 */
[----:B------:R-:W-:-:S04]  /*52a0*/  HFMA2.MMA R22, -RZ, RZ, 0, 1.1920928955078125e-07 ;  /* 0x00000002ff167435 */ /* 0x000fc800000001ff */
[----:B------:R-:W-:Y:S01]  /*52b0*/  MOV R25, R30 ;  /* 0x0000001e00197202 */ /* 0x000fe20000000f00 */
[----:B------:R-:W-:-:S07]  /*52c0*/  IMAD.MOV.U32 R31, RZ, RZ, R24 ;  /* 0x000000ffff1f7224 */ /* 0x000fce00078e0018 */
[----:B------:R-:W-:Y:S05]  /*52d0*/  WARPSYNC.COLLECTIVE R16, `(.L_x_1894) ;  /* 0x0000000010087348 */ /* 0x000fea0003c00000 */
[----:B------:R0:W1:Y:S02]  /*52e0*/  SHFL.BFLY P2, R24, R25, R22, R23 ;  /* 0x0c00001619187389 */ /* 0x0000640000040017 */
[----:B01----:R-:W-:Y:S01]  /*52f0*/  ENDCOLLECTIVE ;  /* 0x000000000000791b */ /* 0x003fe20003800000 */
.L_x_1894:
[----:B------:R-:W-:-:S04]  /*5300*/  FADD.FTZ R31, R28, R31 ;  /* 0x0000001f1c1f7221 */ /* 0x000fc80000010000 */
[----:B------:R-:W-:Y:S01]  /*5310*/  IMAD.MOV.U32 R25, RZ, RZ, R31 ;  /* 0x000000ffff197224 */ /* 0x000fe200078e001f */
[----:B------:R-:W-:-:S07]  /*5320*/  MOV R33, R24 ;  /* 0x0000001800217202 */ /* 0x000fce0000000f00 */
[----:B------:R-:W-:Y:S05]  /*5330*/  WARPSYNC.COLLECTIVE R16, `(.L_x_1895) ;  /* 0x0000000010087348 */ /* 0x000fea0003c00000 */
[----:B------:R0:W1:Y:S02]  /*5340*/  SHFL.BFLY P2, R24, R25, R22, R23 ;  /* 0x0c00001619187389 */ /* 0x0000640000040017 */
[----:B01----:R-:W-:Y:S01]  /*5350*/  ENDCOLLECTIVE ;  /* 0x000000000000791b */ /* 0x003fe20003800000 */
.L_x_1895:
[----:B------:R-:W-:Y:S01]  /*5360*/  FADD.FTZ R33, R30, R33 ;  /* 0x000000211e217221 */ /* 0x000fe20000010000 */
[----:B------:R-:W-:-:S04]  /*5370*/  HFMA2.MMA R22, -RZ, RZ, 0, 5.9604644775390625e-08 ;  /* 0x00000001ff167435 */ /* 0x000fc800000001ff */
[----:B------:R-:W-:Y:S02]  /*5380*/  MOV R25, R33 ;  /* 0x0000002100197202 */ /* 0x000fe40000000f00 */
[----:B------:R-:W-:-:S07]  /*5390*/  MOV R26, R24 ;  /* 0x00000018001a7202 */ /* 0x000fce0000000f00 */
[----:B------:R-:W-:Y:S05]  /*53a0*/  WARPSYNC.COLLECTIVE R16, `(.L_x_1896) ;  /* 0x0000000010087348 */ /* 0x000fea0003c00000 */
[----:B------:R0:W1:Y:S02]  /*53b0*/  SHFL.BFLY P2, R24, R25, R22, R23 ;  /* 0x0c00001619187389 */ /* 0x0000640000040017 */
[----:B01----:R-:W-:Y:S01]  /*53c0*/  ENDCOLLECTIVE ;  /* 0x000000000000791b */ /* 0x003fe20003800000 */
.L_x_1896:
[----:B------:R-:W-:-:S05]  /*53d0*/  FADD.FTZ R26, R31, R26 ;  /* 0x0000001a1f1a7221 */ /* 0x000fca0000010000 */
[----:B------:R-:W-:Y:S01]  /*53e0*/  MOV R25, R26 ;  /* 0x0000001a00197202 */ /* 0x000fe20000000f00 */
[----:B------:R-:W-:-:S07]  /*53f0*/  IMAD.MOV.U32 R32, RZ, RZ, R24 ;  /* 0x000000ffff207224 */ /* 0x000fce00078e0018 */
[----:B------:R-:W-:Y:S05]  /*5400*/  WARPSYNC.COLLECTIVE R16, `(.L_x_1897) ;  /* 0x0000000010087348 */ /* 0x000fea0003c00000 */
[----:B------:R0:W1:Y:S02]  /*5410*/  SHFL.BFLY P2, R24, R25, R22, R23 ;  /* 0x0c00001619187389 */ /* 0x0000640000040017 */
[----:B01----:R-:W-:Y:S01]  /*5420*/  ENDCOLLECTIVE ;  /* 0x000000000000791b */ /* 0x003fe20003800000 */
.L_x_1897:
[----:B------:R-:W-:Y:S01]  /*5430*/  FADD.FTZ R32, R33, R32 ;  /* 0x0000002021207221 */ /* 0x000fe20000010000 */
[----:B------:R-:W-:Y:S06]  /*5440*/  BRA `(.L_x_1898) ;  /* 0xffffffe800887947 */ /* 0x000fec000383ffff */
.L_x_1868:
        /* <DEDUP_REMOVED lines=8> */
.L_x_1900:
[----:B------:R-:W-:Y:S05]  /*54d0*/  BSYNC B0 ;  /* 0x0000000000007941 */ /* 0x000fea0003800000 */
.L_x_1899:
[----:B------:R-:W-:Y:S01]  /*54e0*/  HFMA2.MMA R23, -RZ, RZ, 0, 0.000503063201904296875 ;  /* 0x0000101fff177435 */ /* 0x000fe200000001ff */
        /* <DEDUP_REMOVED lines=10> */
.L_x_1901:
[----:B------:R-:W-:Y:S01]  /*5590*/  @!P0 LEA R31, R52, UR4, 0x7 ;  /* 0x00000004341f8c11 */ /* 0x000fe2000f8e38ff */
[----:B------:R-:W-:Y:S01]  /*55a0*/  FADD.FTZ R21, R21, R18 ;  /* 0x0000001215157221 */ /* 0x000fe20000010000 */
[----:B------:R-:W-:Y:S02]  /*55b0*/  @!P0 LOP3.LUT R26, R26, R29, RZ, 0x3c, !PT ;  /* 0x0000001d1a1a8212 */ /* 0x000fe400078e3cff */
[----:B------:R-:W-:Y:S02]  /*55c0*/  CS2R R28, SRZ ;  /* 0x00000000001c7805 */ /* 0x000fe4000001ff00 */
[----:B------:R-:W-:Y:S01]  /*55d0*/  @!P0 LEA R35, R52, UR4, 0x7 ;  /* 0x0000000434238c11 */ /* 0x000fe2000f8e38ff */
[----:B------:R-:W-:Y:S01]  /*55e0*/  HFMA2.MMA R32, -RZ, RZ, 0, 0 ;  /* 0x00000000ff207435 */ /* 0x000fe200000001ff */
[----:B------:R-:W-:Y:S01]  /*55f0*/  @!P0 LEA R26, R26, R31, 0x2 ;  /* 0x0000001f1a1a8211 */ /* 0x000fe200078e10ff */
[----:B------:R-:W-:-:S04]  /*5600*/  IMAD.MOV.U32 R45, RZ, RZ, RZ ;  /* 0x000000ffff2d7224 */ /* 0x000fc800078e00ff */
[----:B------:R0:W1:Y:S01]  /*5610*/  @!P0 LDS R30, [R26] ;  /* 0x000000001a1e8984 */ /* 0x0000620000000800 */
[----:B------:R-:W-:Y:S01]  /*5620*/  HFMA2.MMA R22, -RZ, RZ, 0, 2.384185791015625e-07 ;  /* 0x00000004ff167435 */ /* 0x000fe200000001ff */
[----:B------:R-:W-:Y:S02]  /*5630*/  IMAD.MOV.U32 R25, RZ, RZ, R21 ;  /* 0x000000ffff197224 */ /* 0x000fe400078e0015 */
[----:B------:R0:W2:Y:S01]  /*5640*/  @!P0 LDS R31, [R26+0x500] ;  /* 0x000500001a1f8984 */ /* 0x0000a20000000800 */
[----:B------:R-:W-:-:S07]  /*5650*/  FADD.FTZ R18, R24, R19 ;  /* 0x0000001318127221 */ /* 0x000fce0000010000 */
[----:B012---:R-:W-:Y:S05]  /*5660*/  WARPSYNC.COLLECTIVE R16, `(.L_x_1902) ;  /* 0x0000000010087348 */ /* 0x007fea0003c00000 */
[----:B------:R3:W4:Y:S02]  /*5670*/  SHFL.BFLY P2, R24, R25, R22, R23 ;  /* 0x0c00001619187389 */ /* 0x0007240000040017 */
[----:B01234-:R-:W-:Y:S01]  /*5680*/  ENDCOLLECTIVE ;  /* 0x000000000000791b */ /* 0x01ffe20003800000 */
.L_x_1902:
[----:B------:R-:W-:Y:S02]  /*5690*/  MOV R25, R18 ;  /* 0x0000001200197202 */ /* 0x000fe40000000f00 */
[----:B------:R-:W-:-:S07]  /*56a0*/  MOV R20, R24 ;  /* 0x0000001800147202 */ /* 0x000fce0000000f00 */
[----:B------:R-:W-:Y:S05]  /*56b0*/  WARPSYNC.COLLECTIVE R16, `(.L_x_1903) ;  /* 0x0000000010087348 */ /* 0x000fea0003c00000 */
[----:B------:R0:W1:Y:S02]  /*56c0*/  SHFL.BFLY P2, R24, R25, R22, R23 ;  /* 0x0c00001619187389 */ /* 0x0000640000040017 */
[----:B01----:R-:W-:Y:S01]  /*56d0*/  ENDCOLLECTIVE ;  /* 0x000000000000791b */ /* 0x003fe20003800000 */
.L_x_1903:
[----:B------:R-:W-:Y:S01]  /*56e0*/  @!P0 MOV R28, R30 ;  /* 0x0000001e001c8202 */ /* 0x000fe20000000f00 */
[----:B------:R-:W-:Y:S01]  /*56f0*/  FADD.FTZ R20, R21, R20 ;  /* 0x0000001415147221 */ /* 0x000fe20000010000 */
[----:B------:R-:W-:Y:S01]  /*5700*/  @!P0 MOV R29, R31 ;  /* 0x0000001f001d8202 */ /* 0x000fe20000000f00 */
[----:B------:R-:W-:-:S03]  /*5710*/  HFMA2.MMA R22, -RZ, RZ, 0, 1.1920928955078125e-07 ;  /* 0x00000002ff167435 */ /* 0x000fc600000001ff */
[----:B------:R-:W-:Y:S01]  /*5720*/  MOV R25, R20 ;  /* 0x0000001400197202 */ /* 0x000fe20000000f00 */
[----:B------:R-:W-:-:S07]  /*5730*/  FADD.FTZ R21, R18, R24 ;  /* 0x0000001812157221 */ /* 0x000fce0000010000 */
[----:B------:R-:W-:Y:S05]  /*5740*/  WARPSYNC.COLLECTIVE R16, `(.L_x_1904) ;  /* 0x0000000010087348 */ /* 0x000fea0003c00000 */
[----:B------:R0:W1:Y:S02]  /*5750*/  SHFL.BFLY P2, R24, R25, R22, R23 ;  /* 0x0c00001619187389 */ /* 0x0000640000040017 */
[----:B01----:R-:W-:Y:S01]  /*5760*/  ENDCOLLECTIVE ;  /* 0x000000000000791b */ /* 0x003fe20003800000 */
.L_x_1904:
[----:B------:R-:W-:Y:S01]  /*5770*/  MOV R25, R21 ;  /* 0x0000001500197202 */ /* 0x000fe20000000f00 */
[----:B------:R-:W-:-:S07]  /*5780*/  IMAD.MOV.U32 R19, RZ, RZ, R24 ;  /* 0x000000ffff137224 */ /* 0x000fce00078e0018 */
[----:B------:R-:W-:Y:S05]  /*5790*/  WARPSYNC.COLLECTIVE R16, `(.L_x_1905) ;  /* 0x0000000010087348 */ /* 0x000fea0003c00000 */
[----:B------:R0:W1:Y:S02]  /*57a0*/  SHFL.BFLY P2, R24, R25, R22, R23 ;  /* 0x0c00001619187389 */ /* 0x0000640000040017 */
[----:B01----:R-:W-:Y:S01]  /*57b0*/  ENDCOLLECTIVE ;  /* 0x000000000000791b */ /* 0x003fe20003800000 */
.L_x_1905:
        /* <DEDUP_REMOVED lines=9> */
.L_x_1906:
[----:B------:R-:W-:-:S04]  /*5850*/  @!P0 LOP3.LUT R20, R20, R21, RZ, 0x3c, !PT ;  /* 0x0000001514148212 */ /* 0x000fc800078e3cff */
[----:B------:R-:W-:-:S05]  /*5860*/  @!P0 LEA R20, R20, R35, 0x2 ;  /* 0x0000002314148211 */ /* 0x000fca00078e10ff */
[----:B------:R0:W1:Y:S01]  /*5870*/  @!P0 LDS R37, [R20+0x500] ;  /* 0x0005000014258984 */ /* 0x0000620000000800 */
[----:B------:R-:W-:-:S03]  /*5880*/  MOV R25, R18 ;  /* 0x0000001200197202 */ /* 0x000fc60000000f00 */
[----:B------:R0:W2:Y:S01]  /*5890*/  @!P0 LDS R36, [R20] ;  /* 0x0000000014248984 */ /* 0x0000a20000000800 */
[----:B------:R-:W-:-:S07]  /*58a0*/  MOV R26, R24 ;  /* 0x00000018001a7202 */ /* 0x000fce0000000f00 */
[----:B012---:R-:W-:Y:S05]  /*58b0*/  WARPSYNC.COLLECTIVE R16, `(.L_x_1907) ;  /* 0x0000000010087348 */ /* 0x007fea0003c00000 */
[----:B------:R3:W4:Y:S02]  /*58c0*/  SHFL.BFLY P2, R24, R25, R22, R23 ;  /* 0x0c00001619187389 */ /* 0x0007240000040017 */
[----:B01234-:R-:W-:Y:S01]  /*58d0*/  ENDCOLLECTIVE ;  /* 0x000000000000791b */ /* 0x01ffe20003800000 */
.L_x_1907:
[----:B------:R-:W-:Y:S01]  /*58e0*/  FADD.FTZ R19, R19, R26 ;  /* 0x0000001a13137221 */ /* 0x000fe20000010000 */
[----:B------:R-:W-:Y:S01]  /*58f0*/  HFMA2.MMA R22, -RZ, RZ, 0, 4.76837158203125e-07 ;  /* 0x00000008ff167435 */ /* 0x000fe200000001ff */
[----:B------:R-:W-:Y:S01]  /*5900*/  MOV R25, R28 ;  /* 0x0000001c00197202 */ /* 0x000fe20000000f00 */
[----:B------:R-:W-:-:S09]  /*5910*/  IMAD.MOV.U32 R31, RZ, RZ, R24 ;  /* 0x000000ffff1f7224 */ /* 0x000fd200078e0018 */
[----:B------:R-:W-:Y:S05]  /*5920*/  WARPSYNC.COLLECTIVE R16, `(.L_x_1908) ;  /* 0x0000000010087348 */ /* 0x000fea0003c00000 */
[----:B------:R0:W1:Y:S02]  /*5930*/  SHFL.BFLY P2, R24, R25, R22, R23 ;  /* 0x0c00001619187389 */ /* 0x0000640000040017 */
[----:B01----:R-:W-:Y:S01]  /*5940*/  ENDCOLLECTIVE ;  /* 0x000000000000791b */ /* 0x003fe20003800000 */
.L_x_1908:
[----:B------:R-:W-:Y:S02]  /*5950*/  @!P0 MOV R38, R37 ;  /* 0x0000002500268202 */ /* 0x000fe40000000f00 */
[----:B------:R-:W-:Y:S01]  /*5960*/  @!P0 MOV R32, R36 ;  /* 0x0000002400208202 */ /* 0x000fe20000000f00 */
[----:B------:R-:W-:Y:S01]  /*5970*/  IMAD.MOV.U32 R25, RZ, RZ, R29 ;  /* 0x000000ffff197224 */ /* 0x000fe200078e001d */
[----:B------:R-:W-:-:S07]  /*5980*/  MOV R33, R24 ;  /* 0x0000001800217202 */ /* 0x000fce0000000f00 */
[----:B------:R-:W-:Y:S05]  /*5990*/  WARPSYNC.COLLECTIVE R16, `(.L_x_1909) ;  /* 0x0000000010087348 */ /* 0x000fea0003c00000 */
[----:B------:R0:W1:Y:S02]  /*59a0*/  SHFL.BFLY P2, R24, R25, R22, R23 ;  /* 0x0c00001619187389 */ /* 0x0000640000040017 */
[----:B01----:R-:W-:Y:S01]  /*59b0*/  ENDCOLLECTIVE ;  /* 0x000000000000791b */ /* 0x003fe20003800000 */
.L_x_1909:
[----:B------:R-:W-:-:S05]  /*59c0*/  FADD.FTZ R33, R33, R28 ;  /* 0x0000001c21217221 */ /* 0x000fca0000010000 */
[----:B------:R-:W-:Y:S01]  /*59d0*/  MOV R25, R33 ;  /* 0x0000002100197202 */ /* 0x000fe20000000f00 */
[----:B------:R-:W-:Y:S01]  /*59e0*/  IMAD.MOV.U32 R22, RZ, RZ, 0x4 ;  /* 0x00000004ff167424 */ /* 0x000fe200078e00ff */
[----:B------:R-:W-:-:S07]  /*59f0*/  MOV R30, R24 ;  /* 0x00000018001e7202 */ /* 0x000fce0000000f00 */
[----:B------:R-:W-:Y:S05]  /*5a00*/  WARPSYNC.COLLECTIVE R16, `(.L_x_1910) ;  /* 0x0000000010087348 */ /* 0x000fea0003c00000 */
[----:B------:R0:W1:Y:S02]  /*5a10*/  SHFL.BFLY P2, R24, R25, R22, R23 ;  /* 0x0c00001619187389 */ /* 0x0000640000040017 */
[----:B01----:R-:W-:Y:S01]  /*5a20*/  ENDCOLLECTIVE ;  /* 0x000000000000791b */ /* 0x003fe20003800000 */
.L_x_1910:
[----:B------:R-:W-:-:S05]  /*5a30*/  FADD.FTZ R30, R30, R29 ;  /* 0x0000001d1e1e7221 */ /* 0x000fca0000010000 */
[----:B------:R-:W-:Y:S02]  /*5a40*/  MOV R25, R30 ;  /* 0x0000001e00197202 */ /* 0x000fe40000000f00 */
[----:B------:R-:W-:-:S07]  /*5a50*/  MOV R28, R24 ;  /* 0x00000018001c7202 */ /* 0x000fce0000000f00 */
[----:B------:R-:W-:Y:S05]  /*5a60*/  WARPSYNC.COLLECTIVE R16, `(.L_x_1911) ;  /* 0x0000000010087348 */ /* 0x000fea0003c00000 */
[----:B------:R0:W1:Y:S02]  /*5a70*/  SHFL.BFLY P2, R24, R25, R22, R23 ;  /* 0x0c00001619187389 */ /* 0x0000640000040017 */
[----:B01----:R-:W-:Y:S01]  /*5a80*/  ENDCOLLECTIVE ;  /* 0x000000000000791b */ /* 0x003fe20003800000 */
.L_x_1911:
[----:B------:R-:W-:Y:S01]  /*5a90*/  FADD.FTZ R28, R33, R28 ;  /* 0x0000001c211c7221 */ /* 0x000fe20000010000 */
[----:B------:R-:W-:-:S04]  /*5aa0*/  HFMA2.MMA R22, -RZ, RZ, 0, 1.1920928955078125e-07 ;  /* 0x00000002ff167435 */ /* 0x000fc800000001ff */
[----:B------:R-:W-:Y:S02]  /*5ab0*/  MOV R25, R28 ;  /* 0x0000001c00197202 */ /* 0x000fe40000000f00 */
[----:B------:R-:W-:-:S07]  /*5ac0*/  MOV R29, R24 ;  /* 0x00000018001d7202 */ /* 0x000fce0000000f00 */
[----:B------:R-:W-:Y:S05]  /*5ad0*/  WARPSYNC.COLLECTIVE R16, `(.L_x_1912) ;  /* 0x0000000010087348 */ /* 0x000fea0003c00000 */
[----:B------:R0:W1:Y:S02]  /*5ae0*/  SHFL.BFLY P2, R24, R25, R22, R23 ;  /* 0x0c00001619187389 */ /* 0x0000640000040017 */
[----:B01----:R-:W-:Y:S01]  /*5af0*/  ENDCOLLECTIVE ;  /* 0x000000000000791b */ /* 0x003fe20003800000 */
.L_x_1912:
[----:B------:R-:W-:-:S05]  /*5b00*/  FADD.FTZ R29, R30, R29 ;  /* 0x0000001d1e1d7221 */ /* 0x000fca0000010000 */
[----:B------:R-:W-:Y:S01]  /*5b10*/  MOV R25, R29 ;  /* 0x0000001d00197202 */ /* 0x000fe20000000f00 */
[----:B------:R-:W-:-:S07]  /*5b20*/  IMAD.MOV.U32 R33, RZ, RZ, R24 ;  /* 0x000000ffff217224 */ /* 0x000fce00078e0018 */
[----:B------:R-:W-:Y:S05]  /*5b30*/  WARPSYNC.COLLECTIVE R16, `(.L_x_1913) ;  /* 0x0000000010087348 */ /* 0x000fea0003c00000 */
[----:B------:R0:W1:Y:S02]  /*5b40*/  SHFL.BFLY P2, R24, R25, R22, R23 ;  /* 0x0c00001619187389 */ /* 0x0000640000040017 */
[----:B01----:R-:W-:Y:S01]  /*5b50*/  ENDCOLLECTIVE ;  /* 0x000000000000791b */ /* 0x003fe20003800000 */
.L_x_1913:
[----:B------:R-:W-:Y:S01]  /*5b60*/  FADD.FTZ R34, R28, R33 ;  /* 0x000000211c227221 */ /* 0x000fe20000010000 */
[----:B------:R-:W-:Y:S02]  /*5b70*/  @!P0 IADD3 R28, R27, 0x3c, RZ ;  /* 0x0000003c1b1c8810 */ /* 0x000fe40007ffe0ff */
[----:B------:R-:W-:Y:S02]  /*5b80*/  @!P0 LEA R33, R52, UR4, 0x7 ;  /* 0x0000000434218c11 */ /* 0x000fe4000f8e38ff */
[----:B------:R-:W-:Y:S01]  /*5b90*/  MOV R25, R34 ;  /* 0x0000002200197202 */ /* 0x000fe20000000f00 */
[----:B------:R-:W-:Y:S01]  /*5ba0*/  IMAD.MOV.U32 R22, RZ, RZ, 0x1 ;  /* 0x00000001ff167424 */ /* 0x000fe200078e00ff */
[----:B------:R-:W-:-:S07]  /*5bb0*/  MOV R20, R24 ;  /* 0x0000001800147202 */ /* 0x000fce0000000f00 */
[----:B------:R-:W-:Y:S05]  /*5bc0*/  WARPSYNC.COLLECTIVE R16, `(.L_x_1914) ;  /* 0x0000000010087348 */ /* 0x000fea0003c00000 */
[----:B------:R0:W1:Y:S02]  /*5bd0*/  SHFL.BFLY P2, R24, R25, R22, R23 ;  /* 0x0c00001619187389 */ /* 0x0000640000040017 */
[----:B01----:R-:W-:Y:S01]  /*5be0*/  ENDCOLLECTIVE ;  /* 0x000000000000791b */ /* 0x003fe20003800000 */
.L_x_1914:
[----:B------:R-:W-:Y:S01]  /*5bf0*/  FADD.FTZ R35, R29, R20 ;  /* 0x000000141d237221 */ /* 0x000fe20000010000 */
[----:B------:R-:W-:-:S04]  /*5c00*/  @!P0 SHF.L.U32 R29, R52, 0x1, RZ ;  /* 0x00000001341d8819 */ /* 0x000fc800000006ff */
[----:B------:R-:W-:-:S05]  /*5c10*/  @!P0 LOP3.LUT R28, R28, R29, RZ, 0x3c, !PT ;  /* 0x0000001d1c1c8212 */ /* 0x000fca00078e3cff */
[----:B------:R-:W-:Y:S01]  /*5c20*/  @!P0 IMAD R40, R28, 0x4, R33 ;  /* 0x000000041c288824 */ /* 0x000fe200078e0221 */
[----:B------:R-:W-:-:S04]  /*5c30*/  MOV R25, R35 ;  /* 0x0000002300197202 */ /* 0x000fc80000000f00 */
[----:B------:R0:W1:Y:S04]  /*5c40*/  @!P0 LDS R42, [R40] ;  /* 0x00000000282a8984 */ /* 0x0000680000000800 */
[----:B------:R0:W2:Y:S01]  /*5c50*/  @!P0 LDS R46, [R40+0x500] ;  /* 0x00050000282e8984 */ /* 0x0000a20000000800 */
[----:B------:R-:W-:-:S07]  /*5c60*/  MOV R37, R24 ;  /* 0x0000001800257202 */ /* 0x000fce0000000f00 */
[----:B012---:R-:W-:Y:S05]  /*5c70*/  WARPSYNC.COLLECTIVE R16, `(.L_x_1915) ;  /* 0x0000000010087348 */ /* 0x007fea0003c00000 */
[----:B------:R3:W4:Y:S02]  /*5c80*/  SHFL.BFLY P2, R24, R25, R22, R23 ;  /* 0x0c00001619187389 */ /* 0x0007240000040017 */
[----:B01234-:R-:W-:Y:S01]  /*5c90*/  ENDCOLLECTIVE ;  /* 0x000000000000791b */ /* 0x01ffe20003800000 */
.L_x_1915:
[----:B------:R-:W-:Y:S01]  /*5ca0*/  FADD.FTZ R34, R34, R37 ;  /* 0x0000002522227221 */ /* 0x000fe20000010000 */
[----:B------:R-:W-:Y:S02]  /*5cb0*/  HFMA2.MMA R40, -RZ, RZ, 0, 0 ;  /* 0x00000000ff287435 */ /* 0x000fe400000001ff */
[----:B------:R-:W-:Y:S01]  /*5cc0*/  HFMA2.MMA R22, -RZ, RZ, 0, 4.76837158203125e-07 ;  /* 0x00000008ff167435 */ /* 0x000fe200000001ff */
[----:B------:R-:W-:Y:S01]  /*5cd0*/  IMAD.MOV.U32 R25, RZ, RZ, R32 ;  /* 0x000000ffff197224 */ /* 0x000fe200078e0020 */
[----:B------:R-:W-:-:S09]  /*5ce0*/  MOV R36, R24 ;  /* 0x0000001800247202 */ /* 0x000fd20000000f00 */
[----:B------:R-:W-:Y:S05]  /*5cf0*/  WARPSYNC.COLLECTIVE R16, `(.L_x_1916) ;  /* 0x0000000010087348 */ /* 0x000fea0003c00000 */
[----:B------:R0:W1:Y:S02]  /*5d00*/  SHFL.BFLY P2, R24, R25, R22, R23 ;  /* 0x0c00001619187389 */ /* 0x0000640000040017 */
[----:B01----:R-:W-:Y:S01]  /*5d10*/  ENDCOLLECTIVE ;  /* 0x000000000000791b */ /* 0x003fe20003800000 */
.L_x_1916:
[----:B------:R-:W-:Y:S02]  /*5d20*/  @!P0 MOV R40, R42 ;  /* 0x0000002a00288202 */ /* 0x000fe40000000f00 */
[----:B------:R-:W-:Y:S02]  /*5d30*/  @!P0 MOV R45, R46 ;  /* 0x0000002e002d8202 */ /* 0x000fe40000000f00 */
[----:B------:R-:W-:Y:S02]  /*5d40*/  ISETP.NE.AND P0, PT, R52, RZ, PT ;  /* 0x000000ff3400720c */ /* 0x000fe40003f05270 */
[----:B------:R-:W-:Y:S02]  /*5d50*/  MOV R25, R38 ;  /* 0x0000002600197202 */ /* 0x000fe40000000f00 */
[----:B------:R-:W-:-:S09]  /*5d60*/  MOV R39, R24 ;  /* 0x0000001800277202 */ /* 0x000fd20000000f00 */
[----:B------:R-:W0:Y:S02]  /*5d70*/  @!P0 LDC.64 R28, c[0x0][0x218] ;  /* 0x00008600ff1c8b82 */ /* 0x000e240000000a00 */
[----:B0-----:R-:W-:Y:S05]  /*5d80*/  WARPSYNC.COLLECTIVE R16, `(.L_x_1917) ;  /* 0x0000000010087348 */ /* 0x001fea0003c00000 */
[----:B------:R1:W2:Y:S02]  /*5d90*/  SHFL.BFLY P2, R24, R25, R22, R23 ;  /* 0x0c00001619187389 */ /* 0x0002a40000040017 */
[----:B012---:R-:W-:Y:S01]  /*5da0*/  ENDCOLLECTIVE ;  /* 0x000000000000791b */ /* 0x007fe20003800000 */
.L_x_1917:
[----:B------:R-:W-:Y:S01]  /*5db0*/  FADD.FTZ R39, R39, R32 ;  /* 0x0000002027277221 */ /* 0x000fe20000010000 */
[----:B------:R-:W0:Y:S01]  /*5dc0*/  @!P0 LDC.64 R20, c[0x0][0x220] ;  /* 0x00008800ff148b82 */ /* 0x000e220000000a00 */
[----:B------:R-:W-:-:S03]  /*5dd0*/  HFMA2.MMA R22, -RZ, RZ, 0, 2.384185791015625e-07 ;  /* 0x00000004ff167435 */ /* 0x000fc600000001ff */
[----:B------:R-:W-:Y:S01]  /*5de0*/  MOV R25, R39 ;  /* 0x0000002700197202 */ /* 0x000fe20000000f00 */
[----:B------:R-:W-:-:S07]  /*5df0*/  IMAD.MOV.U32 R41, RZ, RZ, R24 ;  /* 0x000000ffff297224 */ /* 0x000fce00078e0018 */
[----:B0-----:R-:W-:Y:S05]  /*5e00*/  WARPSYNC.COLLECTIVE R16, `(.L_x_1918) ;  /* 0x0000000010087348 */ /* 0x001fea0003c00000 */
[----:B------:R1:W2:Y:S02]  /*5e10*/  SHFL.BFLY P2, R24, R25, R22, R23 ;  /* 0x0c00001619187389 */ /* 0x0002a40000040017 */
[----:B012---:R-:W-:Y:S01]  /*5e20*/  ENDCOLLECTIVE ;  /* 0x000000000000791b */ /* 0x007fe20003800000 */
.L_x_1918:
[----:B------:R-:W-:-:S05]  /*5e30*/  FADD.FTZ R41, R41, R38 ;  /* 0x0000002629297221 */ /* 0x000fca0000010000 */
[----:B------:R-:W-:Y:S01]  /*5e40*/  MOV R25, R41 ;  /* 0x0000002900197202 */ /* 0x000fe20000000f00 */
[----:B------:R-:W-:-:S07]  /*5e50*/  IMAD.MOV.U32 R32, RZ, RZ, R24 ;  /* 0x000000ffff207224 */ /* 0x000fce00078e0018 */
[----:B------:R-:W-:Y:S05]  /*5e60*/  WARPSYNC.COLLECTIVE R16, `(.L_x_1919) ;  /* 0x0000000010087348 */ /* 0x000fea0003c00000 */
[----:B------:R0:W1:Y:S02]  /*5e70*/  SHFL.BFLY P2, R24, R25, R22, R23 ;  /* 0x0c00001619187389 */ /* 0x0000640000040017 */
[----:B01----:R-:W-:Y:S01]  /*5e80*/  ENDCOLLECTIVE ;  /* 0x000000000000791b */ /* 0x003fe20003800000 */
.L_x_1919:
[----:B------:R-:W-:Y:S01]  /*5e90*/  FADD.FTZ R32, R39, R32 ;  /* 0x0000002027207221 */ /* 0x000fe20000010000 */
[----:B------:R-:W-:-:S04]  /*5ea0*/  HFMA2.MMA R22, -RZ, RZ, 0, 1.1920928955078125e-07 ;  /* 0x00000002ff167435 */ /* 0x000fc800000001ff */
[----:B------:R-:W-:Y:S02]  /*5eb0*/  MOV R25, R32 ;  /* 0x0000002000197202 */ /* 0x000fe40000000f00 */
[----:B------:R-:W-:-:S07]  /*5ec0*/  MOV R38, R24 ;  /* 0x0000001800267202 */ /* 0x000fce0000000f00 */
[----:B------:R-:W-:Y:S05]  /*5ed0*/  WARPSYNC.COLLECTIVE R16, `(.L_x_1920) ;  /* 0x0000000010087348 */ /* 0x000fea0003c00000 */
[----:B------:R0:W1:Y:S02]  /*5ee0*/  SHFL.BFLY P2, R24, R25, R22, R23 ;  /* 0x0c00001619187389 */ /* 0x0000640000040017 */
[----:B01----:R-:W-:Y:S01]  /*5ef0*/  ENDCOLLECTIVE ;  /* 0x000000000000791b */ /* 0x003fe20003800000 */
.L_x_1920:
[----:B------:R-:W-:-:S04]  /*5f00*/  FADD.FTZ R38, R41, R38 ;  /* 0x0000002629267221 */ /* 0x000fc80000010000 */
[----:B------:R-:W-:Y:S01]  /*5f10*/  IMAD.MOV.U32 R25, RZ, RZ, R38 ;  /* 0x000000ffff197224 */ /* 0x000fe200078e0026 */
[----:B------:R-:W-:-:S07]  /*5f20*/  MOV R39, R24 ;  /* 0x0000001800277202 */ /* 0x000fce0000000f00 */
[----:B------:R-:W-:Y:S05]  /*5f30*/  WARPSYNC.COLLECTIVE R16, `(.L_x_1921) ;  /* 0x0000000010087348 */ /* 0x000fea0003c00000 */
[----:B------:R0:W1:Y:S02]  /*5f40*/  SHFL.BFLY P2, R24, R25, R22, R23 ;  /* 0x0c00001619187389 */ /* 0x0000640000040017 */
[----:B01----:R-:W-:Y:S01]  /*5f50*/  ENDCOLLECTIVE ;  /* 0x000000000000791b */ /* 0x003fe20003800000 */
.L_x_1921:
[----:B------:R-:W-:Y:S01]  /*5f60*/  FADD.FTZ R41, R32, R39 ;  /* 0x0000002720297221 */ /* 0x000fe20000010000 */
[----:B------:R-:W-:Y:S01]  /*5f70*/  IMAD.IADD R39, R27, 0x1, R10 ;  /* 0x000000011b277824 */ /* 0x000fe200078e020a */
[----:B------:R-:W0:Y:S03]  /*5f80*/  @!P0 LDC.64 R32, c[0x0][0x218] ;  /* 0x00008600ff208b82 */ /* 0x000e260000000a00 */
[----:B------:R-:W-:-:S04]  /*5f90*/  @!P0 IMAD.WIDE R28, R39, 0x2, R28 ;  /* 0x00000002271c8825 */ /* 0x000fc800078e021c */
[----:B------:R-:W-:Y:S01]  /*5fa0*/  @!P0 IMAD.WIDE R20, R39, 0x2, R20 ;  /* 0x0000000227148825 */ /* 0x000fe200078e0214 */
[----:B------:R-:W1:Y:S01]  /*5fb0*/  @!P0 LDC.64 R26, c[0x0][0x218] ;  /* 0x00008600ff1a8b82 */ /* 0x000e620000000a00 */
[----:B------:R-:W-:Y:S01]  /*5fc0*/  HFMA2.MMA R22, -RZ, RZ, 0, 5.9604644775390625e-08 ;  /* 0x00000001ff167435 */ /* 0x000fe200000001ff */
[----:B------:R-:W-:Y:S02]  /*5fd0*/  MOV R25, R41 ;  /* 0x0000002900197202 */ /* 0x000fe40000000f00 */
[----:B------:R-:W-:-:S08]  /*5fe0*/  MOV R43, R24 ;  /* 0x00000018002b7202 */ /* 0x000fd00000000f00 */
[----:B01----:R-:W-:Y:S05]  /*5ff0*/  WARPSYNC.COLLECTIVE R16, `(.L_x_1922) ;  /* 0x0000000010087348 */ /* 0x003fea0003c00000 */
[----:B------:R2:W3:Y:S02]  /*6000*/  SHFL.BFLY P2, R24, R25, R22, R23 ;  /* 0x0c00001619187389 */ /* 0x0004e40000040017 */
[----:B0123--:R-:W-:Y:S01]  /*6010*/  ENDCOLLECTIVE ;  /* 0x000000000000791b */ /* 0x00ffe20003800000 */
.L_x_1922:
[----:B------:R-:W-:Y:S01]  /*6020*/  FADD.FTZ R43, R38, R43 ;  /* 0x0000002b262b7221 */ /* 0x000fe20000010000 */
[----:B------:R-:W-:-:S04]  /*6030*/  @!P0 IMAD.WIDE R32, R39, 0x2, R32 ;  /* 0x0000000227208825 */ /* 0x000fc800078e0220 */
[----:B------:R-:W-:-:S04]  /*6040*/  @!P0 IMAD.WIDE R26, R39, 0x2, R26 ;  /* 0x00000002271a8825 */ /* 0x000fc800078e021a */
[----:B------:R-:W-:Y:S01]  /*6050*/  IMAD.MOV.U32 R25, RZ, RZ, R43 ;  /* 0x000000ffff197224 */ /* 0x000fe200078e002b */
[----:B------:R-:W-:-:S07]  /*6060*/  MOV R42, R24 ;  /* 0x00000018002a7202 */ /* 0x000fce0000000f00 */
[----:B------:R-:W-:Y:S05]  /*6070*/  WARPSYNC.COLLECTIVE R16, `(.L_x_1923) ;  /* 0x0000000010087348 */ /* 0x000fea0003c00000 */
[----:B------:R0:W1:Y:S02]  /*6080*/  SHFL.BFLY P2, R24, R25, R22, R23 ;  /* 0x0c00001619187389 */ /* 0x0000640000040017 */
[----:B01----:R-:W-:Y:S01]  /*6090*/  ENDCOLLECTIVE ;  /* 0x000000000000791b */ /* 0x003fe20003800000 */
.L_x_1923:
[----:B------:R-:W-:Y:S01]  /*60a0*/  FADD.FTZ R41, R41, R42 ;  /* 0x0000002a29297221 */ /* 0x000fe20000010000 */
[----:B------:R-:W-:Y:S01]  /*60b0*/  HFMA2.MMA R22, -RZ, RZ, 0, 4.76837158203125e-07 ;  /* 0x00000008ff167435 */ /* 0x000fe200000001ff */
[----:B------:R-:W-:Y:S02]  /*60c0*/  MOV R25, R40 ;  /* 0x0000002800197202 */ /* 0x000fe40000000f00 */
[----:B------:R-:W-:-:S08]  /*60d0*/  MOV R44, R24 ;  /* 0x00000018002c7202 */ /* 0x000fd00000000f00 */
[----:B------:R-:W-:Y:S05]  /*60e0*/  WARPSYNC.COLLECTIVE R16, `(.L_x_1924) ;  /* 0x0000000010087348 */ /* 0x000fea0003c00000 */
[----:B------:R0:W1:Y:S02]  /*60f0*/  SHFL.BFLY P2, R24, R25, R22, R23 ;  /* 0x0c00001619187389 */ /* 0x0000640000040017 */
[----:B01----:R-:W-:Y:S01]  /*6100*/  ENDCOLLECTIVE ;  /* 0x000000000000791b */ /* 0x003fe20003800000 */
.L_x_1924:
[----:B------:R-:W-:Y:S01]  /*6110*/  FADD.FTZ R43, R43, R44 ;  /* 0x0000002c2b2b7221 */ /* 0x000fe20000010000 */
[----:B------:R-:W-:Y:S01]  /*6120*/  MOV R25, R45 ;  /* 0x0000002d00197202 */ /* 0x000fe20000000f00 */
[----:B------:R-:W-:-:S07]  /*6130*/  IMAD.MOV.U32 R47, RZ, RZ, R24 ;  /* 0x000000ffff2f7224 */ /* 0x000fce00078e0018 */
[----:B------:R-:W-:Y:S05]  /*6140*/  WARPSYNC.COLLECTIVE R16, `(.L_x_1925) ;  /* 0x0000000010087348 */ /* 0x000fea0003c00000 */
[----:B------:R0:W1:Y:S02]  /*6150*/  SHFL.BFLY P2, R24, R25, R22, R23 ;  /* 0x0c00001619187389 */ /* 0x0000640000040017 */
[----:B01----:R-:W-:Y:S01]  /*6160*/  ENDCOLLECTIVE ;  /* 0x000000000000791b */ /* 0x003fe20003800000 */
.L_x_1925:
[----:B------:R-:W-:Y:S01]  /*6170*/  FADD.FTZ R47, R47, R40 ;  /* 0x000000282f2f7221 */ /* 0x000fe20000010000 */
[----:B------:R-:W-:-:S05]  /*6180*/  FADD.FTZ R40, R18, R31 ;  /* 0x0000001f12287221 */ /* 0x000fca0000010000 */
[----:B------:R-:W-:Y:S01]  /*6190*/  @!P0 F2FP.F16.F32.PACK_AB R40, RZ, R40 ;  /* 0x00000028ff28823e */ /* 0x000fe200000000ff */
[----:B------:R-:W-:Y:S01]  /*61a0*/  HFMA2.MMA R22, -RZ, RZ, 0, 2.384185791015625e-07 ;  /* 0x00000004ff167435 */ /* 0x000fe200000001ff */
[----:B------:R-:W-:Y:S01]  /*61b0*/  IMAD.MOV.U32 R25, RZ, RZ, R47 ;  /* 0x000000ffff197224 */ /* 0x000fe200078e002f */
[----:B------:R-:W-:-:S09]  /*61c0*/  MOV R46, R24 ;  /* 0x00000018002e7202 */ /* 0x000fd20000000f00 */
[----:B------:R-:W-:Y:S05]  /*61d0*/  WARPSYNC.COLLECTIVE R16, `(.L_x_1926) ;  /* 0x0000000010087348 */ /* 0x000fea0003c00000 */
[----:B------:R0:W1:Y:S02]  /*61e0*/  SHFL.BFLY P2, R24, R25, R22, R23 ;  /* 0x0c00001619187389 */ /* 0x0000640000040017 */
[----:B01----:R-:W-:Y:S01]  /*61f0*/  ENDCOLLECTIVE ;  /* 0x000000000000791b */ /* 0x003fe20003800000 */
.L_x_1926:
[----:B------:R-:W-:-:S05]  /*6200*/  FADD.FTZ R46, R46, R45 ;  /* 0x0000002d2e2e7221 */ /* 0x000fca0000010000 */
[----:B------:R-:W-:Y:S02]  /*6210*/  MOV R25, R46 ;  /* 0x0000002e00197202 */ /* 0x000fe40000000f00 */
[----:B------:R-:W-:-:S07]  /*6220*/  MOV R30, R24 ;  /* 0x00000018001e7202 */ /* 0x000fce0000000f00 */
[----:B------:R-:W-:Y:S05]  /*6230*/  WARPSYNC.COLLECTIVE R16, `(.L_x_1927) ;  /* 0x0000000010087348 */ /* 0x000fea0003c00000 */
[----:B------:R0:W1:Y:S02]  /*6240*/  SHFL.BFLY P2, R24, R25, R22, R23 ;  /* 0x0c00001619187389 */ /* 0x0000640000040017 */
[----:B01----:R-:W-:Y:S01]  /*6250*/  ENDCOLLECTIVE ;  /* 0x000000000000791b */ /* 0x003fe20003800000 */
.L_x_1927:
        /* <DEDUP_REMOVED lines=8> */
.L_x_1928:
[----:B------:R-:W-:Y:S01]  /*62e0*/  FADD.FTZ R38, R46, R45 ;  /* 0x0000002d2e267221 */ /* 0x000fe20000010000 */
[----:B------:R-:W-:-:S04]  /*62f0*/  @!P0 IMAD.WIDE R30, R39, 0x2, R30 ;  /* 0x00000002271e8825 */ /* 0x000fc800078e021e */
[----:B------:R-:W-:Y:S02]  /*6300*/  MOV R25, R38 ;  /* 0x0000002600197202 */ /* 0x000fe40000000f00 */
[----:B------:R-:W-:Y:S02]  /*6310*/  MOV R50, R24 ;  /* 0x0000001800327202 */ /* 0x000fe40000000f00 */
[----:B------:R-:W-:Y:S02]  /*6320*/  @!P0 F2FP.F16.F32.PACK_AB R24, RZ, R19 ;  /* 0x00000013ff18823e */ /* 0x000fe400000000ff */
[----:B------:R-:W0:Y:S01]  /*6330*/  @!P0 LDC.64 R18, c[0x0][0x220] ;  /* 0x00008800ff128b82 */ /* 0x000e220000000a00 */
[----:B------:R-:W-:Y:S01]  /*6340*/  FADD.FTZ R47, R47, R50 ;  /* 0x000000322f2f7221 */ /* 0x000fe20000010000 */
[----:B------:R-:W-:-:S07]  /*6350*/  PRMT R46, R24, 0x7610, R46 ;  /* 0x00007610182e7816 */ /* 0x000fce000000002e */
[----:B0-----:R-:W-:Y:S05]  /*6360*/  WARPSYNC.COLLECTIVE R16, `(.L_x_1929) ;  /* 0x0000000010087348 */ /* 0x001fea0003c00000 */
[----:B------:R1:W2:Y:S02]  /*6370*/  SHFL.BFLY P2, R24, R25, R22, R23 ;  /* 0x0c00001619187389 */ /* 0x0002a40000040017 */
[----:B012---:R-:W-:Y:S01]  /*6380*/  ENDCOLLECTIVE ;  /* 0x000000000000791b */ /* 0x007fe20003800000 */
.L_x_1929:
[----:B------:R0:W-:Y:S04]  /*6390*/  @!P0 STG.E.U16 desc[UR8][R28.64], R46 ;  /* 0x0000002e1c008986 */ /* 0x0001e8000c101508 */
[----:B------:R1:W-:Y:S01]  /*63a0*/  @!P0 STG.E.U16 desc[UR8][R20.64], R40 ;  /* 0x0000002814008986 */ /* 0x0003e2000c101508 */
[----:B------:R-:W-:Y:S01]  /*63b0*/  @!P0 F2FP.F16.F32.PACK_AB R16, RZ, R41 ;  /* 0x00000029ff10823e */ /* 0x000fe200000000ff */
[----:B------:R-:W-:Y:S01]  /*63c0*/  IMAD.MOV.U32 R22, RZ, RZ, 0x1 ;  /* 0x00000001ff167424 */ /* 0x000fe200078e00ff */
[----:B------:R-:W-:Y:S02]  /*63d0*/  MOV R25, R47 ;  /* 0x0000002f00197202 */ /* 0x000fe40000000f00 */
[----:B0-----:R-:W-:Y:S02]  /*63e0*/  @!P0 F2FP.F16.F32.PACK_AB R29, RZ, R43 ;  /* 0x0000002bff1d823e */ /* 0x001fe400000000ff */
[----:B-1----:R-:W-:Y:S01]  /*63f0*/  @!P0 F2FP.F16.F32.PACK_AB R21, RZ, R34 ;  /* 0x00000022ff15823e */ /* 0x002fe200000000ff */
[----:B------:R-:W-:Y:S01]  /*6400*/  @!P0 IMAD.WIDE R18, R39, 0x2, R18 ;  /* 0x0000000227128825 */ /* 0x000fe200078e0212 */
[----:B------:R-:W-:-:S02]  /*6410*/  PRMT R34, R16, 0x7610, R34 ;  /* 0x0000761010227816 */ /* 0x000fc40000000022 */
[----:B------:R-:W-:Y:S01]  /*6420*/  MOV R45, R24 ;  /* 0x00000018002d7202 */ /* 0x000fe20000000f00 */
[----:B------:R-:W-:Y:S01]  /*6430*/  FADD.FTZ R24, R35, R36 ;  /* 0x0000002423187221 */ /* 0x000fe20000010000 */
[----:B------:R-:W-:Y:S01]  /*6440*/  MOV R16, 0xffff ;  /* 0x0000ffff00107802 */ /* 0x000fe20000000f00 */
[----:B------:R0:W-:Y:S02]  /*6450*/  @!P0 STG.E.U16 desc[UR8][R32.64+0x28], R21 ;  /* 0x0000281520008986 */ /* 0x0001e4000c101508 */
[----:B------:R-:W-:Y:S01]  /*6460*/  FADD.FTZ R38, R38, R45 ;  /* 0x0000002d26267221 */ /* 0x000fe20000010000 */
[----:B------:R-:W-:-:S04]  /*6470*/  @!P0 F2FP.F16.F32.PACK_AB R24, RZ, R24 ;  /* 0x00000018ff18823e */ /* 0x000fc800000000ff */
[----:B------:R-:W-:-:S07]  /*6480*/  PRMT R28, R24, 0x7610, R28 ;  /* 0x00007610181c7816 */ /* 0x000fce000000001c */
[----:B0-----:R-:W-:Y:S05]  /*6490*/  WARPSYNC.COLLECTIVE R16, `(.L_x_1930) ;  /* 0x0000000010087348 */ /* 0x001fea0003c00000 */
[----:B------:R1:W2:Y:S02]  /*64a0*/  SHFL.BFLY P2, R24, R25, R22, R23 ;  /* 0x0c00001619187389 */ /* 0x0002a40000040017 */
[----:B012---:R-:W-:Y:S01]  /*64b0*/  ENDCOLLECTIVE ;  /* 0x000000000000791b */ /* 0x007fe20003800000 */
.L_x_1930:
        /* <DEDUP_REMOVED lines=8> */
.L_x_1931:
[----:B------:R-:W-:Y:S01]  /*6540*/  FADD.FTZ R47, R47, R20 ;  /* 0x000000142f2f7221 */ /* 0x000fe20000010000 */
[----:B------:R-:W-:Y:S06]  /*6550*/  BRA `(.L_x_1932) ;  /* 0xffffffe000d47947 */ /* 0x000fec000383ffff */
.L_x_1933:
        /* <DEDUP_REMOVED lines=10> */
.L_x_3501:


//--------------------- .text._ZN13group_norm_v218gn_bwd_cuda_kernelI6__halfLi320ELi3ELi32ELi20ELi1024ELb0ELb1ELi16ELi320ELi320ELi4ELb1ELi4ELb0ELb0ELNS_15WgradSyncMethodE3ENS_16CompileConditionILi900EEEEEvPT_S6_S6_PKS5_S8_S8_S8_PKfflPfPj --------------------------
	.section	.text._ZN13group_norm_v218gn_bwd_cuda_kernelI6__halfLi320ELi3ELi32ELi20ELi1024ELb0ELb1ELi16ELi320ELi320ELi4ELb1ELi4ELb0ELb0ELNS_15WgradSyncMethodE3ENS_16CompileConditionILi900EEEEEvPT_S6_S6_PKS5_S8_S8_S8_PKfflPfPj,"ax",@progbits
	.align	128
        .global         _ZN13group_norm_v218gn_bwd_cuda_kernelI6__halfLi320ELi3ELi32ELi20ELi1024ELb0ELb1ELi16ELi320ELi320ELi4ELb1ELi4ELb0ELb0ELNS_15WgradSyncMethodE3ENS_16CompileConditionILi900EEEEEvPT_S6_S6_PKS5_S8_S8_S8_PKfflPfPj
        .type           _ZN13group_norm_v218gn_bwd_cuda_kernelI6__halfLi320ELi3ELi32ELi20ELi1024ELb0ELb1ELi16ELi320ELi320ELi4ELb1ELi4ELb0ELb0ELNS_15WgradSyncMethodE3ENS_16CompileConditionILi900EEEEEvPT_S6_S6_PKS5_S8_S8_S8_PKfflPfPj,@function
        .size           _ZN13group_norm_v218gn_bwd_cuda_kernelI6__halfLi320ELi3ELi32ELi20ELi1024ELb0ELb1ELi16ELi320ELi320ELi4ELb1ELi4ELb0ELb0ELNS_15WgradSyncMethodE3ENS_16CompileConditionILi900EEEEEvPT_S6_S6_PKS5_S8_S8_S8_PKfflPfPj,(.L_x_3502 - _ZN13group_norm_v218gn_bwd_cuda_kernelI6__halfLi320ELi3ELi32ELi20ELi1024ELb0ELb1ELi16ELi320ELi320ELi4ELb1ELi4ELb0ELb0ELNS_15WgradSyncMethodE3ENS_16CompileConditionILi900EEEEEvPT_S6_S6_PKS5_S8_S8_S8_PKfflPfPj)
        .other          _ZN13group_norm_v218gn_bwd_cuda_kernelI6__halfLi320ELi3ELi32ELi20ELi1024ELb0ELb1ELi16ELi320ELi320ELi4ELb1ELi4ELb0ELb0ELNS_15WgradSyncMethodE3ENS_16CompileConditionILi900EEEEEvPT_S6_S6_PKS5_S8_S8_S8_PKfflPfPj,@"STO_CUDA_ENTRY STV_DEFAULT"
_ZN13group_norm_v218gn_bwd_cuda_kernelI6__halfLi320ELi3ELi32ELi20ELi1024ELb0ELb1ELi16ELi320ELi320ELi4ELb1ELi4ELb0ELb0ELNS_15WgradSyncMethodE3ENS_16CompileConditionILi900EEEEEvPT_S6_S6_PKS5_S8_S8_S8_PKfflPfPj:
.text._ZN13group_norm_v218gn_bwd_cuda_kernelI6__halfLi320ELi3ELi32ELi20ELi1024ELb0ELb1ELi16ELi320ELi320ELi4ELb1ELi4ELb0ELb0ELNS_15WgradSyncMethodE3ENS_16CompileConditionILi900EEEEEvPT_S6_S6_PKS5_S8_S8_S8_PKfflPfPj:
        /* <DEDUP_REMOVED lines=32> */
.L_x_1936:
[----:B------:R-:W2:Y:S04]  /*0200*/  LD.E.STRONG.GPU R0, desc[UR12][R2.64] ;  /* 0x0000000c02007980 */ /* 0x000ea8000c10f900 */
[----:B--2---:R-:W-:Y:S01]  /*0210*/  CCTL.IVALL ;  /* 0x00000000ff00798f */ /* 0x004fe20002000000 */
[----:B------:R-:W-:Y:S05]  /*0220*/  YIELD ;  /* 0x0000000000007946 */ /* 0x000fea0003800000 */
[----:B-----5:R-:W-:-:S04]  /*0230*/  LOP3.LUT R0, R0, R5, RZ, 0x3c, !PT ;  /* 0x0000000500007212 */ /* 0x020fc800078e3cff */
[----:B------:R-:W-:-:S13]  /*0240*/  ISETP.GT.AND P0, PT, R0, -0x1, PT ;  /* 0xffffffff0000780c */ /* 0x000fda0003f04270 */
[----:B------:R-:W-:Y:S05]  /*0250*/  @P0 BRA `(.L_x_1936) ;  /* 0xfffffffc00e80947 */ /* 0x000fea000383ffff */
.L_x_1935:
[----:B------:R-:W-:Y:S05]  /*0260*/  WARPSYNC.ALL ;  /* 0x0000000000007948 */ /* 0x000fea0003800000 */
[----:B------:R-:W-:Y:S06]  /*0270*/  BAR.SYNC.DEFER_BLOCKING 0x0 ;  /* 0x0000000000007b1d */ /* 0x000fec0000010000 */
[----:B------:R-:W-:Y:S05]  /*0280*/  BRA `(.L_x_1937) ;  /* 0x0000002400f87947 */ /* 0x000fea0003800000 */
.L_x_1934:
        /* <DEDUP_REMOVED lines=37> */
.L_x_1953:
[----:B-1-3--:R-:W0:Y:S01]  /*04e0*/  S2R R0, SR_TID.X ;  /* 0x0000000000007919 */ /* 0x00ae220000002100 */
        /* <DEDUP_REMOVED lines=8> */
[----:B------:R-:W-:Y:S01]  /*0570*/  ULDC.64 UR18, c[0x0][0x248] ;  /* 0x0000920000127ab9 */ /* 0x000fe20000000a00 */
[----:B------:R-:W-:-:S02]  /*0580*/  UIMAD UR11, UR15, 0xa0000, URZ ;  /* 0x000a00000f0b78a4 */ /* 0x000fc4000f8e023f */
[----:B------:R-:W-:Y:S01]  /*0590*/  MOV R10, UR15 ;  /* 0x0000000f000a7c02 */ /* 0x000fe20008000f00 */
[----:B0-----:R-:W-:-:S05]  /*05a0*/  IMAD.WIDE.U32 R36, R0, -0x33333333, RZ ;  /* 0xcccccccd00247825 */ /* 0x001fca00078e00ff */
[----:B------:R-:W-:-:S05]  /*05b0*/  SHF.R.U32.HI R36, RZ, 0x6, R37 ;  /* 0x00000006ff247819 */ /* 0x000fca0000011625 */
[C---:B------:R-:W-:Y:S02]  /*05c0*/  IMAD R37, R36.reuse, -0x50, R0 ;  /* 0xffffffb024257824 */ /* 0x040fe400078e0200 */
[----:B------:R-:W-:-:S03]  /*05d0*/  VIADD R0, R36, UR10 ;  /* 0x0000000a24007c36 */ /* 0x000fc60008000000 */
[----:B------:R-:W-:-:S04]  /*05e0*/  LEA R4, R37, UR14, 0x2 ;  /* 0x0000000e25047c11 */ /* 0x000fc8000f8e10ff */
[----:B------:R-:W-:Y:S01]  /*05f0*/  SHF.R.S32.HI R5, RZ, 0x1f, R4 ;  /* 0x0000001fff057819 */ /* 0x000fe20000011404 */
[----:B------:R-:W-:-:S05]  /*0600*/  IMAD.WIDE.U32 R2, R4, -0x33333333, RZ ;  /* 0xcccccccd04027825 */ /* 0x000fca00078e00ff */
[----:B------:R-:W-:Y:S01]  /*0610*/  SHF.R.U32.HI R8, RZ, 0x4, R3 ;  /* 0x00000004ff087819 */ /* 0x000fe20000011603 */
[----:B------:R-:W-:-:S04]  /*0620*/  IMAD.WIDE.U32 R2, R9, 0xa0000, R4 ;  /* 0x000a000009027825 */ /* 0x000fc800078e0004 */
[----:B------:R0:W-:Y:S01]  /*0630*/  STL [R1], R8 ;  /* 0x0000000801007387 */ /* 0x0001e20000100800 */
[----:B------:R-:W-:Y:S01]  /*0640*/  IMAD R5, R0, 0x280, RZ ;  /* 0x0000028000057824 */ /* 0x000fe200078e02ff */
[----:B------:R-:W-:Y:S01]  /*0650*/  IADD3 R0, R3, UR11, RZ ;  /* 0x0000000b03007c10 */ /* 0x000fe2000fffe0ff */
[----:B------:R-:W-:-:S03]  /*0660*/  ULDC.64 UR10, c[0x0][0x230] ;  /* 0x00008c00000a7ab9 */ /* 0x000fc60000000a00 */
[----:B------:R-:W-:Y:S02]  /*0670*/  IADD3 R61, P1, R5, R2, RZ ;  /* 0x00000002053d7210 */ /* 0x000fe40007f3e0ff */
[----:B0-----:R-:W-:-:S03]  /*0680*/  LEA R8, P0, R9, R8, 0x5 ;  /* 0x0000000809087211 */ /* 0x001fc600078028ff */
[----:B------:R-:W-:Y:S01]  /*0690*/  IMAD.SHL.U32 R60, R61, 0x2, RZ ;  /* 0x000000023d3c7824 */ /* 0x000fe200078e00ff */
[----:B------:R-:W-:Y:S02]  /*06a0*/  LEA.HI.X R9, R9, RZ, R10, 0x5, P0 ;  /* 0x000000ff09097211 */ /* 0x000fe400000f2c0a */
[----:B------:R-:W-:-:S04]  /*06b0*/  LEA R32, P0, R8, UR18, 0x3 ;  /* 0x0000001208207c11 */ /* 0x000fc8000f8018ff */
[----:B------:R-:W-:Y:S01]  /*06c0*/  LEA.HI.X R33, R8, UR19, R9, 0x3, P0 ;  /* 0x0000001308217c11 */ /* 0x000fe200080f1c09 */
[----:B------:R-:W-:Y:S01]  /*06d0*/  ULDC.64 UR18, c[0x0][0x228] ;  /* 0x00008a0000127ab9 */ /* 0x000fe20000000a00 */
[----:B------:R-:W-:-:S04]  /*06e0*/  IADD3.X R8, RZ, R0, RZ, P1, !PT ;  /* 0x00000000ff087210 */ /* 0x000fc80000ffe4ff */
[----:B------:R-:W2:Y:S01]  /*06f0*/  LDG.E.64.CONSTANT R32, desc[UR12][R32.64] ;  /* 0x0000000c20207981 */ /* 0x000ea2000c1e9b00 */
[----:B------:R-:W-:Y:S01]  /*0700*/  SHF.L.U64.HI R61, R61, 0x1, R8 ;  /* 0x000000013d3d7819 */ /* 0x000fe20000010208 */
[----:B-1----:R-:W-:Y:S01]  /*0710*/  IMAD.WIDE R6, R4, 0x2, R6 ;  /* 0x0000000204067825 */ /* 0x002fe200078e0206 */
[C---:B------:R-:W-:Y:S02]  /*0720*/  IADD3 R10, P0, R60.reuse, UR10, RZ ;  /* 0x0000000a3c0a7c10 */ /* 0x040fe4000ff1e0ff */
[----:B------:R-:W-:Y:S02]  /*0730*/  IADD3 R8, P1, R60, UR18, RZ ;  /* 0x000000123c087c10 */ /* 0x000fe4000ff3e0ff */
[C---:B------:R-:W-:Y:S01]  /*0740*/  IADD3.X R11, R61.reuse, UR11, RZ, P0, !PT ;  /* 0x0000000b3d0b7c10 */ /* 0x040fe200087fe4ff */
[----:B------:R-:W3:Y:S01]  /*0750*/  LDG.E.64.CONSTANT R20, desc[UR12][R6.64] ;  /* 0x0000000c06147981 */ /* 0x000ee2000c1e9b00 */
[----:B------:R-:W-:Y:S02]  /*0760*/  IADD3.X R9, R61, UR19, RZ, P1, !PT ;  /* 0x000000133d097c10 */ /* 0x000fe40008ffe4ff */
[----:B------:R-:W-:-:S02]  /*0770*/  IADD3 R3, R5, 0xa00, RZ ;  /* 0x00000a0005037810 */ /* 0x000fc40007ffe0ff */
[----:B------:R-:W4:Y:S02]  /*0780*/  LDG.E.64.CONSTANT R10, desc[UR12][R10.64] ;  /* 0x0000000c0a0a7981 */ /* 0x000f24000c1e9b00 */
[----:B------:R-:W-:Y:S02]  /*0790*/  IADD3 R3, P0, R3, R2, RZ ;  /* 0x0000000203037210 */ /* 0x000fe40007f1e0ff */
[----:B------:R-:W5:Y:S02]  /*07a0*/  LDG.E.64.CONSTANT R8, desc[UR12][R8.64] ;  /* 0x0000000c08087981 */ /* 0x000f64000c1e9b00 */
[----:B------:R-:W-:Y:S02]  /*07b0*/  IADD3.X R4, RZ, R0, RZ, P0, !PT ;  /* 0x00000000ff047210 */ /* 0x000fe400007fe4ff */
[C---:B------:R-:W-:Y:S02]  /*07c0*/  SHF.L.U32 R58, R3.reuse, 0x1, RZ ;  /* 0x00000001033a7819 */ /* 0x040fe400000006ff */
[----:B------:R-:W-:-:S02]  /*07d0*/  SHF.L.U64.HI R59, R3, 0x1, R4 ;  /* 0x00000001033b7819 */ /* 0x000fc40000010204 */
[C---:B------:R-:W-:Y:S02]  /*07e0*/  IADD3 R14, P0, R58.reuse, UR10, RZ ;  /* 0x0000000a3a0e7c10 */ /* 0x040fe4000ff1e0ff */
[----:B------:R-:W-:Y:S02]  /*07f0*/  IADD3 R12, P1, R58, UR18, RZ ;  /* 0x000000123a0c7c10 */ /* 0x000fe4000ff3e0ff */
[C---:B------:R-:W-:Y:S02]  /*0800*/  IADD3.X R15, R59.reuse, UR11, RZ, P0, !PT ;  /* 0x0000000b3b0f7c10 */ /* 0x040fe400087fe4ff */
[----:B------:R-:W-:Y:S01]  /*0810*/  IADD3.X R13, R59, UR19, RZ, P1, !PT ;  /* 0x000000133b0d7c10 */ /* 0x000fe20008ffe4ff */
[----:B------:R-:W-:-:S03]  /*0820*/  VIADD R3, R5, 0x1400 ;  /* 0x0000140005037836 */ /* 0x000fc60000000000 */
[----:B------:R-:W5:Y:S02]  /*0830*/  LDG.E.64.CONSTANT R14, desc[UR12][R14.64] ;  /* 0x0000000c0e0e7981 */ /* 0x000f64000c1e9b00 */
        /* <DEDUP_REMOVED lines=8> */
[----:B------:R-:W-:-:S04]  /*08c0*/  IADD3.X R19, R57, UR19, RZ, P1, !PT ;  /* 0x0000001339137c10 */ /* 0x000fc80008ffe4ff */
[----:B------:R-:W5:Y:S01]  /*08d0*/  LDG.E.64.CONSTANT R16, desc[UR12][R16.64] ;  /* 0x0000000c10107981 */ /* 0x000f62000c1e9b00 */
[----:B------:R-:W-:-:S03]  /*08e0*/  IADD3 R5, R5, 0x1e00, RZ ;  /* 0x00001e0005057810 */ /* 0x000fc60007ffe0ff */
[----:B------:R-:W5:Y:S01]  /*08f0*/  LDG.E.64.CONSTANT R18, desc[UR12][R18.64] ;  /* 0x0000000c12127981 */ /* 0x000f62000c1e9b00 */
[----:B------:R-:W-:-:S04]  /*0900*/  IADD3 R5, P0, R5, R2, RZ ;  /* 0x0000000205057210 */ /* 0x000fc80007f1e0ff */
[----:B------:R-:W-:Y:S01]  /*0910*/  SHF.L.U32 R54, R5, 0x1, RZ ;  /* 0x0000000105367819 */ /* 0x000fe200000006ff */
[----:B------:R-:W-:-:S03]  /*0920*/  IMAD.X R0, RZ, RZ, R0, P0 ;  /* 0x000000ffff007224 */ /* 0x000fc600000e0600 */
[C---:B------:R-:W-:Y:S01]  /*0930*/  IADD3 R34, P0, R54.reuse, UR10, RZ ;  /* 0x0000000a36227c10 */ /* 0x040fe2000ff1e0ff */
[----:B------:R-:W-:Y:S01]  /*0940*/  ULDC UR10, c[0x0][0x250] ;  /* 0x00009400000a7ab9 */ /* 0x000fe20000000800 */
[----:B------:R-:W-:Y:S02]  /*0950*/  SHF.L.U64.HI R55, R5, 0x1, R0 ;  /* 0x0000000105377819 */ /* 0x000fe40000010200 */
[----:B------:R-:W-:Y:S02]  /*0960*/  IADD3 R22, P1, R54, UR18, RZ ;  /* 0x0000001236167c10 */ /* 0x000fe4000ff3e0ff */
[C---:B------:R-:W-:Y:S02]  /*0970*/  IADD3.X R35, R55.reuse, UR11, RZ, P0, !PT ;  /* 0x0000000b37237c10 */ /* 0x040fe400087fe4ff */
[----:B------:R-:W-:-:S04]  /*0980*/  IADD3.X R23, R55, UR19, RZ, P1, !PT ;  /* 0x0000001337177c10 */ /* 0x000fc80008ffe4ff */
[----:B------:R-:W5:Y:S04]  /*0990*/  LDG.E.64.CONSTANT R34, desc[UR12][R34.64] ;  /* 0x0000000c22227981 */ /* 0x000f68000c1e9b00 */
[----:B------:R-:W5:Y:S01]  /*09a0*/  LDG.E.64.CONSTANT R22, desc[UR12][R22.64] ;  /* 0x0000000c16167981 */ /* 0x000f62000c1e9b00 */
        /* <DEDUP_REMOVED lines=12> */
[----:B------:R-:W-:Y:S01]  /*0a70*/  FMUL.FTZ R52, R2, R7 ;  /* 0x0000000702347220 */ /* 0x000fe20000410000 */
[----:B------:R-:W-:Y:S02]  /*0a80*/  HADD2.F32 R39, -RZ, R11.H0_H0 ;  /* 0x2000000bff277230 */ /* 0x000fe40000004100 */
[----:B------:R-:W-:Y:S01]  /*0a90*/  FMUL.FTZ R8, R5, R4 ;  /* 0x0000000405087220 */ /* 0x000fe20000410000 */
[----:B------:R-:W-:Y:S01]  /*0aa0*/  FFMA.FTZ R33, R53, R6, RZ ;  /* 0x0000000635217223 */ /* 0x000fe200000100ff */
[----:B------:R-:W-:-:S02]  /*0ab0*/  HADD2.F32 R6, -RZ, R21.H0_H0 ;  /* 0x20000015ff067230 */ /* 0x000fc40000004100 */
[----:B------:R-:W-:Y:S02]  /*0ac0*/  HADD2.F32 R7, -RZ, R9.H0_H0 ;  /* 0x20000009ff077230 */ /* 0x000fe40000004100 */
[----:B------:R-:W-:Y:S01]  /*0ad0*/  FFMA.FTZ R10, R52, R8, R33 ;  /* 0x00000008340a7223 */ /* 0x000fe20000010021 */
[----:B------:R-:W-:Y:S02]  /*0ae0*/  HADD2.F32 R8, -RZ, R21.H1_H1 ;  /* 0x30000015ff087230 */ /* 0x000fe40000004100 */
[----:B------:R-:W-:Y:S01]  /*0af0*/  FADD.FTZ R39, -R32, R39 ;  /* 0x0000002720277221 */ /* 0x000fe20000010100 */
[----:B------:R-:W-:Y:S02]  /*0b00*/  HADD2.F32 R21, -RZ, R11.H1_H1 ;  /* 0x3000000bff157230 */ /* 0x000fe40000004100 */
[----:B------:R-:W-:Y:S01]  /*0b10*/  FMUL.FTZ R11, R7, R6 ;  /* 0x00000006070b7220 */ /* 0x000fe20000410000 */
[----:B------:R-:W-:Y:S02]  /*0b20*/  HADD2.F32 R9, -RZ, R9.H1_H1 ;  /* 0x30000009ff097230 */ /* 0x000fe40000004100 */
[----:B------:R-:W-:Y:S01]  /*0b30*/  FMUL.FTZ R51, R2, R39 ;  /* 0x0000002702337220 */ /* 0x000fe20000410000 */
[----:B------:R-:W-:-:S02]  /*0b40*/  HADD2.F32 R33, -RZ, R14.H0_H0 ;  /* 0x2000000eff217230 */ /* 0x000fc40000004100 */
[----:B------:R-:W-:Y:S01]  /*0b50*/  FADD.FTZ R21, -R32, R21 ;  /* 0x0000001520157221 */ /* 0x000fe20000010100 */
[----:B------:R-:W-:Y:S01]  /*0b60*/  FFMA.FTZ R11, R51, R11, R10 ;  /* 0x0000000b330b7223 */ /* 0x000fe2000001000a */
[----:B------:R-:W-:Y:S02]  /*0b70*/  FMUL.FTZ R20, R9, R8 ;  /* 0x0000000809147220 */ /* 0x000fe40000410000 */
[----:B------:R-:W-:Y:S01]  /*0b80*/  FMUL.FTZ R50, R2, R21 ;  /* 0x0000001502327220 */ /* 0x000fe20000410000 */
[----:B------:R-:W-:Y:S02]  /*0b90*/  HADD2.F32 R10, -RZ, R12.H0_H0 ;  /* 0x2000000cff0a7230 */ /* 0x000fe40000004100 */
[----:B------:R-:W-:Y:S01]  /*0ba0*/  FADD.FTZ R33, -R32, R33 ;  /* 0x0000002120217221 */ /* 0x000fe20000010100 */
[----:B------:R-:W-:Y:S02]  /*0bb0*/  HADD2.F32 R21, -RZ, R14.H1_H1 ;  /* 0x3000000eff157230 */ /* 0x000fe40000004100 */
[----:B------:R-:W-:Y:S01]  /*0bc0*/  FFMA.FTZ R20, R50, R20, R11 ;  /* 0x0000001432147223 */ /* 0x000fe2000001000b */
[----:B------:R-:W-:-:S02]  /*0bd0*/  HADD2.F32 R11, -RZ, R12.H1_H1 ;  /* 0x3000000cff0b7230 */ /* 0x000fc40000004100 */
[----:B------:R-:W-:Y:S01]  /*0be0*/  FMUL.FTZ R14, R3, R10 ;  /* 0x0000000a030e7220 */ /* 0x000fe20000410000 */
[----:B------:R-:W-:Y:S01]  /*0bf0*/  FMUL.FTZ R49, R2, R33 ;  /* 0x0000002102317220 */ /* 0x000fe20000410000 */
[----:B------:R-:W-:Y:S01]  /*0c00*/  FADD.FTZ R33, -R32, R21 ;  /* 0x0000001520217221 */ /* 0x000fe20000010100 */
[----:B------:R-:W-:Y:S02]  /*0c10*/  HADD2.F32 R39, -RZ, R15.H0_H0 ;  /* 0x2000000fff277230 */ /* 0x000fe40000004100 */
[----:B------:R-:W-:Y:S01]  /*0c20*/  FFMA.FTZ R21, R49, R14, R20 ;  /* 0x0000000e31157223 */ /* 0x000fe20000010014 */
[----:B------:R-:W-:Y:S01]  /*0c30*/  FMUL.FTZ R14, R4, R11 ;  /* 0x0000000b040e7220 */ /* 0x000fe20000410000 */
[----:B------:R-:W-:Y:S01]  /*0c40*/  FMUL.FTZ R48, R2, R33 ;  /* 0x0000002102307220 */ /* 0x000fe20000410000 */
[----:B------:R-:W-:Y:S02]  /*0c50*/  HADD2.F32 R12, -RZ, R13.H0_H0 ;  /* 0x2000000dff0c7230 */ /* 0x000fe40000004100 */
[----:B------:R-:W-:Y:S01]  /*0c60*/  FADD.FTZ R39, -R32, R39 ;  /* 0x0000002720277221 */ /* 0x000fe20000010100 */
[----:B------:R-:W-:Y:S01]  /*0c70*/  FFMA.FTZ R14, R48, R14, R21 ;  /* 0x0000000e300e7223 */ /* 0x000fe20000010015 */
[----:B------:R-:W-:-:S02]  /*0c80*/  HADD2.F32 R21, -RZ, R15.H1_H1 ;  /* 0x3000000fff157230 */ /* 0x000fc40000004100 */
[----:B------:R-:W-:Y:S01]  /*0c90*/  FMUL.FTZ R15, R6, R12 ;  /* 0x0000000c060f7220 */ /* 0x000fe20000410000 */
[----:B------:R-:W-:Y:S01]  /*0ca0*/  FMUL.FTZ R47, R2, R39 ;  /* 0x00000027022f7220 */ /* 0x000fe20000410000 */
[----:B------:R-:W-:Y:S02]  /*0cb0*/  HADD2.F32 R13, -RZ, R13.H1_H1 ;  /* 0x3000000dff0d7230 */ /* 0x000fe40000004100 */
[----:B------:R-:W-:Y:S01]  /*0cc0*/  FADD.FTZ R21, -R32, R21 ;  /* 0x0000001520157221 */ /* 0x000fe20000010100 */
[----:B------:R-:W-:Y:S02]  /*0cd0*/  HADD2.F32 R33, -RZ, R16.H0_H0 ;  /* 0x20000010ff217230 */ /* 0x000fe40000004100 */
[----:B------:R-:W-:Y:S01]  /*0ce0*/  FFMA.FTZ R15, R47, R15, R14 ;  /* 0x0000000f2f0f7223 */ /* 0x000fe2000001000e */
[----:B------:R-:W-:Y:S01]  /*0cf0*/  FMUL.FTZ R20, R8, R13 ;  /* 0x0000000d08147220 */ /* 0x000fe20000410000 */
[----:B------:R-:W-:Y:S01]  /*0d00*/  FMUL.FTZ R46, R2, R21 ;  /* 0x00000015022e7220 */ /* 0x000fe20000410000 */
[----:B------:R-:W-:-:S02]  /*0d10*/  HADD2.F32 R14, -RZ, R18.H0_H0 ;  /* 0x20000012ff0e7230 */ /* 0x000fc40000004100 */
[----:B------:R-:W-:Y:S01]  /*0d20*/  FADD.FTZ R33, -R32, R33 ;  /* 0x0000002120217221 */ /* 0x000fe20000010100 */
[----:B------:R-:W-:Y:S02]  /*0d30*/  HADD2.F32 R21, -RZ, R16.H1_H1 ;  /* 0x30000010ff157230 */ /* 0x000fe40000004100 */
[----:B------:R-:W-:Y:S01]  /*0d40*/  FFMA.FTZ R20, R46, R20, R15 ;  /* 0x000000142e147223 */ /* 0x000fe2000001000f */
[----:B------:R-:W-:Y:S02]  /*0d50*/  HADD2.F32 R15, -RZ, R18.H1_H1 ;  /* 0x30000012ff0f7230 */ /* 0x000fe40000004100 */
[----:B------:R-:W-:Y:S01]  /*0d60*/  FMUL.FTZ R16, R3, R14 ;  /* 0x0000000e03107220 */ /* 0x000fe20000410000 */
[----:B------:R-:W-:Y:S01]  /*0d70*/  FMUL.FTZ R45, R2, R33 ;  /* 0x00000021022d7220 */ /* 0x000fe20000410000 */
[----:B------:R-:W-:Y:S01]  /*0d80*/  FADD.FTZ R21, -R32, R21 ;  /* 0x0000001520157221 */ /* 0x000fe20000010100 */
[----:B------:R-:W-:Y:S02]  /*0d90*/  FFMA.FTZ R38, R0, R3, RZ ;  /* 0x0000000300267223 */ /* 0x000fe400000100ff */
[----:B------:R-:W-:Y:S01]  /*0da0*/  FFMA.FTZ R33, R45, R16, R20 ;  /* 0x000000102d217223 */ /* 0x000fe20000010014 */
[----:B------:R-:W-:Y:S01]  /*0db0*/  FMUL.FTZ R16, R4, R15 ;  /* 0x0000000f04107220 */ /* 0x000fe20000410000 */
[----:B------:R-:W-:Y:S01]  /*0dc0*/  FMUL.FTZ R44, R2, R21 ;  /* 0x00000015022c7220 */ /* 0x000fe20000410000 */
[----:B------:R-:W-:-:S02]  /*0dd0*/  HADD2.F32 R43, -RZ, R17.H0_H0 ;  /* 0x20000011ff2b7230 */ /* 0x000fc40000004100 */
[----:B------:R-:W-:Y:S01]  /*0de0*/  FFMA.FTZ R38, R5, R4, R38 ;  /* 0x0000000405267223 */ /* 0x000fe20000010026 */
[----:B------:R-:W-:Y:S01]  /*0df0*/  FFMA.FTZ R33, R44, R16, R33 ;  /* 0x000000102c217223 */ /* 0x000fe20000010021 */
[----:B------:R-:W-:Y:S02]  /*0e00*/  HADD2.F32 R16, -RZ, R19.H0_H0 ;  /* 0x20000013ff107230 */ /* 0x000fe40000004100 */
[----:B------:R-:W-:Y:S01]  /*0e10*/  FADD.FTZ R43, -R32, R43 ;  /* 0x0000002b202b7221 */ /* 0x000fe20000010100 */
[----:B------:R-:W-:Y:S02]  /*0e20*/  HADD2.F32 R42, -RZ, R17.H1_H1 ;  /* 0x30000011ff2a7230 */ /* 0x000fe40000004100 */
[----:B------:R-:W-:Y:S01]  /*0e30*/  FFMA.FTZ R38, R7, R6, R38 ;  /* 0x0000000607267223 */ /* 0x000fe20000010026 */
[----:B------:R-:W-:Y:S02]  /*0e40*/  HADD2.F32 R17, -RZ, R19.H1_H1 ;  /* 0x30000013ff117230 */ /* 0x000fe40000004100 */
[----:B------:R-:W-:Y:S01]  /*0e50*/  FMUL.FTZ R18, R6, R16 ;  /* 0x0000001006127220 */ /* 0x000fe20000410000 */
[----:B------:R-:W-:Y:S01]  /*0e60*/  FMUL.FTZ R43, R2, R43 ;  /* 0x0000002b022b7220 */ /* 0x000fe20000410000 */
[----:B------:R-:W-:Y:S01]  /*0e70*/  FFMA.FTZ R38, R9, R8, R38 ;  /* 0x0000000809267223 */ /* 0x000fe20000010026 */
[----:B------:R-:W-:-:S02]  /*0e80*/  FADD.FTZ R42, -R32, R42 ;  /* 0x0000002a202a7221 */ /* 0x000fc40000010100 */
[----:B------:R-:W-:Y:S01]  /*0e90*/  FFMA.FTZ R33, R43, R18, R33 ;  /* 0x000000122b217223 */ /* 0x000fe20000010021 */
[----:B------:R-:W-:Y:S01]  /*0ea0*/  FFMA.FTZ R38, R3, R10, R38 ;  /* 0x0000000a03267223 */ /* 0x000fe20000010026 */
[----:B------:R-:W-:Y:S01]  /*0eb0*/  FMUL.FTZ R18, R8, R17 ;  /* 0x0000001108127220 */ /* 0x000fe20000410000 */
[----:B------:R-:W-:Y:S01]  /*0ec0*/  FMUL.FTZ R42, R2, R42 ;  /* 0x0000002a022a7220 */ /* 0x000fe20000410000 */
[----:B------:R-:W-:Y:S02]  /*0ed0*/  HADD2.F32 R20, -RZ, R34.H0_H0 ;  /* 0x20000022ff147230 */ /* 0x000fe40000004100 */
[----:B------:R-:W-:Y:S01]  /*0ee0*/  FFMA.FTZ R38, R4, R11, R38 ;  /* 0x0000000b04267223 */ /* 0x000fe20000010026 */
[----:B------:R-:W-:Y:S01]  /*0ef0*/  FFMA.FTZ R33, R42, R18, R33 ;  /* 0x000000122a217223 */ /* 0x000fe20000010021 */
[----:B------:R-:W-:Y:S02]  /*0f00*/  HADD2.F32 R18, -RZ, R22.H0_H0 ;  /* 0x20000016ff127230 */ /* 0x000fe40000004100 */
[----:B------:R-:W-:Y:S01]  /*0f10*/  FADD.FTZ R20, -R32, R20 ;  /* 0x0000001420147221 */ /* 0x000fe20000010100 */
[----:B------:R-:W-:Y:S01]  /*0f20*/  FFMA.FTZ R38, R6, R12, R38 ;  /* 0x0000000c06267223 */ /* 0x000fe20000010026 */
[----:B------:R-:W-:Y:S01]  /*0f30*/  HADD2.F32 R21, -RZ, R34.H1_H1 ;  /* 0x30000022ff157230 */ /* 0x000fe20000004100 */
[----:B------:R-:W-:Y:S01]  /*0f40*/  HFMA2.MMA R39, -RZ, RZ, 0, 2.384185791015625e-06 ;  /* 0x00000028ff277435 */ /* 0x000fe200000001ff */
[----:B------:R-:W-:-:S02]  /*0f50*/  HADD2.F32 R19, -RZ, R22.H1_H1 ;  /* 0x30000016ff137230 */ /* 0x000fc40000004100 */
[----:B------:R-:W-:Y:S01]  /*0f60*/  FMUL.FTZ R34, R3, R18 ;  /* 0x0000001203227220 */ /* 0x000fe20000410000 */
[----:B------:R-:W-:Y:S01]  /*0f70*/  FMUL.FTZ R20, R2, R20 ;  /* 0x0000001402147220 */ /* 0x000fe20000410000 */
[----:B------:R-:W-:-:S03]  /*0f80*/  FFMA.FTZ R22, R8, R13, R38 ;  /* 0x0000000d08167223 */ /* 0x000fc60000010026 */
[----:B------:R-:W-:Y:S01]  /*0f90*/  FFMA.FTZ R33, R20, R34, R33 ;  /* 0x0000002214217223 */ /* 0x000fe20000010021 */
[----:B------:R-:W-:Y:S01]  /*0fa0*/  FFMA.FTZ R34, R3, R14, R22 ;  /* 0x0000000e03227223 */ /* 0x000fe20000010016 */
[----:B------:R-:W-:Y:S01]  /*0fb0*/  FADD.FTZ R21, -R32, R21 ;  /* 0x0000001520157221 */ /* 0x000fe20000010100 */
[----:B------:R-:W-:Y:S02]  /*0fc0*/  IMAD R37, R37, R39, UR8 ;  /* 0x0000000825257e24 */ /* 0x000fe4000f8e0227 */
[C---:B------:R-:W-:Y:S01]  /*0fd0*/  FFMA.FTZ R34, R4.reuse, R15, R34 ;  /* 0x0000000f04227223 */ /* 0x040fe20000010022 */
[----:B------:R-:W0:Y:S01]  /*0fe0*/  S2R R39, SR_TID.X ;  /* 0x0000000000277919 */ /* 0x000e220000002100 */
[----:B------:R-:W-:Y:S01]  /*0ff0*/  UIADD3 UR10, UP0, UR9, 0x4, URZ ;  /* 0x00000004090a7890 */ /* 0x000fe2000ff1e03f */
[----:B------:R-:W-:Y:S01]  /*1000*/  FMUL.FTZ R22, R4, R19 ;  /* 0x0000001304167220 */ /* 0x000fe20000410000 */
[----:B------:R-:W-:Y:S01]  /*1010*/  FFMA.FTZ R34, R6, R16, R34 ;  /* 0x0000001006227223 */ /* 0x000fe20000010022 */
[----:B------:R-:W-:Y:S01]  /*1020*/  FMUL.FTZ R21, R2, R21 ;  /* 0x0000001502157220 */ /* 0x000fe20000410000 */
[--C-:B------:R-:W-:Y:S01]  /*1030*/  HADD2.F32 R40, -RZ, R35.reuse.H0_H0 ;  /* 0x20000023ff287230 */ /* 0x100fe20000004100 */
[----:B------:R-:W-:Y:S01]  /*1040*/  UIADD3.X UR11, URZ, UR5, URZ, UP0, !UPT ;  /* 0x000000053f0b7290 */ /* 0x000fe200087fe43f */
[----:B------:R-:W-:Y:S01]  /*1050*/  FFMA.FTZ R34, R8, R17, R34 ;  /* 0x0000001108227223 */ /* 0x000fe20000010022 */
[----:B------:R-:W-:Y:S01]  /*1060*/  UISETP.GE.U32.AND UP0, UPT, UR10, UR16, UPT ;  /* 0x000000100a00728c */ /* 0x000fe2000bf06070 */
[----:B------:R-:W-:Y:S01]  /*1070*/  FFMA.FTZ R33, R21, R22, R33 ;  /* 0x0000001615217223 */ /* 0x000fe20000010021 */
[----:B------:R-:W-:-:S02]  /*1080*/  HADD2.F32 R35, -RZ, R35.H1_H1 ;  /* 0x30000023ff237230 */ /* 0x000fc40000004100 */
[----:B------:R-:W-:Y:S01]  /*1090*/  FADD.FTZ R40, -R32, R40 ;  /* 0x0000002820287221 */ /* 0x000fe20000010100 */
[--C-:B------:R-:W-:Y:S02]  /*10a0*/  HADD2.F32 R22, -RZ, R23.reuse.H0_H0 ;  /* 0x20000017ff167230 */ /* 0x100fe40000004100 */
[----:B------:R-:W-:Y:S01]  /*10b0*/  FFMA.FTZ R34, R3, R18, R34 ;  /* 0x0000001203227223 */ /* 0x000fe20000010022 */
[----:B------:R-:W-:Y:S01]  /*10c0*/  UISETP.GE.AND.EX UP0, UPT, UR11, UR7, UPT, UP0 ;  /* 0x000000070b00728c */ /* 0x000fe2000bf06300 */
[----:B------:R-:W-:Y:S02]  /*10d0*/  HADD2.F32 R23, -RZ, R23.H1_H1 ;  /* 0x30000017ff177230 */ /* 0x000fe40000004100 */
[----:B------:R-:W-:Y:S01]  /*10e0*/  FMUL.FTZ R40, R2, R40 ;  /* 0x0000002802287220 */ /* 0x000fe20000410000 */
[----:B------:R-:W-:Y:S01]  /*10f0*/  FMUL.FTZ R38, R6, R22 ;  /* 0x0000001606267220 */ /* 0x000fe20000410000 */
[----:B------:R-:W-:Y:S01]  /*1100*/  FADD.FTZ R35, -R32, R35 ;  /* 0x0000002320237221 */ /* 0x000fe20000010100 */
[----:B------:R-:W-:Y:S01]  /*1110*/  FFMA.FTZ R34, R4, R19, R34 ;  /* 0x0000001304227223 */ /* 0x000fe20000010022 */
[----:B------:R-:W-:Y:S01]  /*1120*/  PLOP3.LUT P0, PT, PT, PT, UP0, 0x80, 0x0 ;  /* 0x000000000000781c */ /* 0x000fe20003f0f008 */
[----:B------:R-:W-:Y:S01]  /*1130*/  FFMA.FTZ R33, R40, R38, R33 ;  /* 0x0000002628217223 */ /* 0x000fe20000010021 */
[----:B------:R-:W-:Y:S01]  /*1140*/  FMUL.FTZ R32, R8, R23 ;  /* 0x0000001708207220 */ /* 0x000fe20000410000 */
[----:B------:R-:W-:Y:S01]  /*1150*/  FMUL.FTZ R41, R2, R35 ;  /* 0x0000002302297220 */ /* 0x000fe20000410000 */
        /* <DEDUP_REMOVED lines=10> */
[----:B------:R-:W-:Y:S01]  /*1200*/  LEA R37, R36, R37, 0x3 ;  /* 0x0000002524257211 */ /* 0x000fe200078e18ff */
        /* <DEDUP_REMOVED lines=9> */
[----:B------:R1:W-:Y:S01]  /*12a0*/  STS.64 [R37], R32 ;  /* 0x0000002025007388 */ /* 0x0003e20000000a00 */
        /* <DEDUP_REMOVED lines=8> */
[----:B0-----:R-:W-:Y:S01]  /*1330*/  ISETP.GT.U32.AND P1, PT, R39, 0x3f, PT ;  /* 0x0000003f2700780c */ /* 0x001fe20003f24070 */
        /* <DEDUP_REMOVED lines=9> */
[----:B-1----:R-:W-:Y:S05]  /*13d0*/  @!P0 BRA `(.L_x_1938) ;  /* 0x0000000000d48947 */ /* 0x002fea0003800000 */
[----:B------:R-:W0:Y:S01]  /*13e0*/  S2UR UR15, SR_CgaCtaId ;  /* 0x00000000000f79c3 */ /* 0x000e220000008800 */
[----:B------:R-:W-:Y:S01]  /*13f0*/  UMOV UR5, 0x400 ;  /* 0x0000040000057882 */ /* 0x000fe20000000000 */
[----:B------:R-:W-:Y:S01]  /*1400*/  IMAD.SHL.U32 R33, R39, 0x2, RZ ;  /* 0x0000000227217824 */ /* 0x000fe200078e00ff */
[----:B------:R-:W2:Y:S04]  /*1410*/  LDL R35, [R1+0xc] ;  /* 0x00000c0001237983 */ /* 0x000ea80000100800 */
[----:B------:R-:W-:Y:S01]  /*1420*/  LOP3.LUT R33, R33, 0x18, RZ, 0xc0, !PT ;  /* 0x0000001821217812 */ /* 0x000fe200078ec0ff */
[----:B------:R-:W3:Y:S01]  /*1430*/  LDL R38, [R1+0x4] ;  /* 0x0000040001267983 */ /* 0x000ee20000100800 */
[----:B------:R-:W1:Y:S01]  /*1440*/  S2R R37, SR_TID.X ;  /* 0x0000000000257919 */ /* 0x000e620000002100 */
[----:B0-----:R-:W-:-:S06]  /*1450*/  ULEA UR5, UR15, UR5, 0x18 ;  /* 0x000000050f057291 */ /* 0x001fcc000f8ec03f */
[----:B------:R-:W-:-:S04]  /*1460*/  LEA R32, R39, UR5, 0x5 ;  /* 0x0000000527207c11 */ /* 0x000fc8000f8e28ff */
[----:B------:R-:W-:-:S05]  /*1470*/  IADD3 R34, R32, R33, RZ ;  /* 0x0000002120227210 */ /* 0x000fca0007ffe0ff */
[----:B------:R0:W-:Y:S02]  /*1480*/  STS.64 [R34], R30 ;  /* 0x0000001e22007388 */ /* 0x0001e40000000a00 */
[----:B0-----:R-:W-:-:S04]  /*1490*/  LOP3.LUT R34, R33, 0x8, RZ, 0x3c, !PT ;  /* 0x0000000821227812 */ /* 0x001fc800078e3cff */
[----:B------:R-:W-:-:S05]  /*14a0*/  IADD3 R34, R32, R34, RZ ;  /* 0x0000002220227210 */ /* 0x000fca0007ffe0ff */
[----:B------:R0:W-:Y:S02]  /*14b0*/  STS.64 [R34], R28 ;  /* 0x0000001c22007388 */ /* 0x0001e40000000a00 */
[----:B0-----:R-:W-:-:S04]  /*14c0*/  LOP3.LUT R34, R33, 0x10, RZ, 0x3c, !PT ;  /* 0x0000001021227812 */ /* 0x001fc800078e3cff */
[----:B------:R-:W-:-:S05]  /*14d0*/  IADD3 R34, R32, R34, RZ ;  /* 0x0000002220227210 */ /* 0x000fca0007ffe0ff */
[----:B------:R0:W-:Y:S04]  /*14e0*/  STS.64 [R34], R26 ;  /* 0x0000001a22007388 */ /* 0x0001e80000000a00 */
[----:B0-----:R-:W4:Y:S01]  /*14f0*/  LDL R34, [R1+0x10] ;  /* 0x0000100001227983 */ /* 0x001f220000100800 */
[----:B------:R-:W-:Y:S02]  /*1500*/  LOP3.LUT R33, R33, 0x18, RZ, 0x3c, !PT ;  /* 0x0000001821217812 */ /* 0x000fe400078e3cff */
[----:B-1----:R-:W-:-:S04]  /*1510*/  SHF.R.S32.HI R36, RZ, 0x1f, R37 ;  /* 0x0000001fff247819 */ /* 0x002fc80000011425 */
[----:B------:R-:W-:Y:S01]  /*1520*/  LEA.HI R36, R36, R37, RZ, 0x2 ;  /* 0x0000002524247211 */ /* 0x000fe200078f10ff */
[----:B------:R-:W-:-:S03]  /*1530*/  IMAD.IADD R37, R32, 0x1, R33 ;  /* 0x0000000120257824 */ /* 0x000fc600078e0221 */
[----:B------:R-:W-:Y:S02]  /*1540*/  SHF.R.S32.HI R36, RZ, 0x2, R36 ;  /* 0x00000002ff247819 */ /* 0x000fe40000011424 */
[----:B------:R0:W-:Y:S04]  /*1550*/  STS.64 [R37], R24 ;  /* 0x0000001825007388 */ /* 0x0001e80000000a00 */
[----:B0-----:R-:W5:Y:S01]  /*1560*/  LDL R37, [R1+0x8] ;  /* 0x0000080001257983 */ /* 0x001f620000100800 */
[----:B------:R-:W-:Y:S01]  /*1570*/  LEA R36, R36, UR5, 0x5 ;  /* 0x0000000524247c11 */ /* 0x000fe2000f8e28ff */
[----:B------:R-:W-:-:S04]  /*1580*/  USHF.R.U32.HI UR5, URZ, 0x1, UR6 ;  /* 0x000000013f057899 */ /* 0x000fc80008011606 */
[----:B------:R-:W-:-:S04]  /*1590*/  USHF.L.U32 UR5, UR5, 0x6, URZ ;  /* 0x0000000605057899 */ /* 0x000fc8000800063f */
[----:B------:R-:W-:Y:S01]  /*15a0*/  ULOP3.LUT UR5, UR5, 0xffffffc0, UR17, 0xe2, !UPT ;  /* 0xffffffc005057892 */ /* 0x000fe2000f8ee211 */
[----:B------:R-:W-:Y:S01]  /*15b0*/  BAR.SYNC.DEFER_BLOCKING 0x0 ;  /* 0x0000000000007b1d */ /* 0x000fe20000010000 */
[-C--:B----4-:R-:W-:Y:S02]  /*15c0*/  LEA R32, R34, R36.reuse, 0x3 ;  /* 0x0000002422207211 */ /* 0x090fe400078e18ff */
[----:B--2---:R-:W-:-:S04]  /*15d0*/  LEA R34, R35, R36, 0x3 ;  /* 0x0000002423227211 */ /* 0x004fc800078e18ff */
[----:B------:R-:W0:Y:S04]  /*15e0*/  LDS.64 R32, [R32] ;  /* 0x0000000020207984 */ /* 0x000e280000000a00 */
[----:B------:R-:W1:Y:S01]  /*15f0*/  LDS.64 R34, [R34+0xa00] ;  /* 0x000a000022227984 */ /* 0x000e620000000a00 */
[----:B0-----:R-:W-:Y:S01]  /*1600*/  FADD.FTZ R32, RZ, R32 ;  /* 0x00000020ff207221 */ /* 0x001fe20000010000 */
[----:B------:R-:W-:-:S03]  /*1610*/  FADD.FTZ R33, RZ, R33 ;  /* 0x00000021ff217221 */ /* 0x000fc60000010000 */
[----:B-1----:R-:W-:Y:S01]  /*1620*/  FADD.FTZ R34, R32, R34 ;  /* 0x0000002220227221 */ /* 0x002fe20000010000 */
[----:B-----5:R-:W-:Y:S01]  /*1630*/  LEA R32, R37, R36, 0x3 ;  /* 0x0000002425207211 */ /* 0x020fe200078e18ff */
[----:B------:R-:W-:-:S05]  /*1640*/  FADD.FTZ R35, R33, R35 ;  /* 0x0000002321237221 */ /* 0x000fca0000010000 */
[----:B------:R-:W0:Y:S02]  /*1650*/  LDS.64 R32, [R32+0x1400] ;  /* 0x0014000020207984 */ /* 0x000e240000000a00 */
[----:B0-----:R-:W-:Y:S01]  /*1660*/  FADD.FTZ R34, R34, R32 ;  /* 0x0000002022227221 */ /* 0x001fe20000010000 */
[----:B---3--:R-:W-:Y:S02]  /*1670*/  IMAD R32, R38, 0x8, R36 ;  /* 0x0000000826207824 */ /* 0x008fe400078e0224 */
[----:B------:R-:W-:Y:S01]  /*1680*/  FADD.FTZ R35, R35, R33 ;  /* 0x0000002123237221 */ /* 0x000fe20000010000 */
[----:B------:R-:W0:Y:S03]  /*1690*/  LDC.64 R36, c[0x0][0x260] ;  /* 0x00009800ff247b82 */ /* 0x000e260000000a00 */
        /* <DEDUP_REMOVED lines=9> */
.L_x_1938:
[----:B------:R-:W-:Y:S01]  /*1730*/  BSSY B0, `(.L_x_1939) ;  /* 0x000003b000007945 */ /* 0x000fe20003800000 */
[----:B0-----:R-:W-:-:S03]  /*1740*/  CS2R R32, SRZ ;  /* 0x0000000000207805 */ /* 0x001fc6000001ff00 */
[----:B------:R-:W-:Y:S05]  /*1750*/  @P1 BRA `(.L_x_1940) ;  /* 0x0000000000e01947 */ /* 0x000fea0003800000 */
[----:B------:R-:W-:Y:S01]  /*1760*/  USHF.L.U32 UR5, UR9, 0x4, URZ ;  /* 0x0000000409057899 */ /* 0x000fe2000800063f */
[----:B------:R-:W-:Y:S01]  /*1770*/  IMAD.MOV.U32 R32, RZ, RZ, 0x14 ;  /* 0x00000014ff207424 */ /* 0x000fe200078e00ff */
[----:B------:R-:W-:Y:S01]  /*1780*/  MOV R33, 0x28 ;  /* 0x0000002800217802 */ /* 0x000fe20000000f00 */
[----:B------:R-:W-:Y:S01]  /*1790*/  IMAD.SHL.U32 R37, R39, 0x8, RZ ;  /* 0x0000000827257824 */ /* 0x000fe200078e00ff */
[----:B------:R-:W-:-:S04]  /*17a0*/  ULOP3.LUT UR5, UR5, 0x10, URZ, 0xc0, !UPT ;  /* 0x0000001005057892 */ /* 0x000fc8000f8ec03f */
        /* <DEDUP_REMOVED lines=30> */
[C---:B------:R-:W-:Y:S01]  /*1990*/  IADD3 R32, R36.reuse, 0xc, RZ ;  /* 0x0000000c24207810 */ /* 0x040fe20007ffe0ff */
        /* <DEDUP_REMOVED lines=20> */
.L_x_1940:
[----:B------:R-:W-:Y:S05]  /*1ae0*/  BSYNC B0 ;  /* 0x0000000000007941 */ /* 0x000fea0003800000 */
.L_x_1939:
        /* <DEDUP_REMOVED lines=11> */
[----:B------:R-:W-:Y:S01]  /*1ba0*/  SHF.R.U32.HI R35, RZ, 0x2, R39 ;  /* 0x00000002ff237819 */ /* 0x000fe20000011627 */
[----:B------:R-:W0:Y:S01]  /*1bb0*/  LDC.64 R36, c[0x0][0x260] ;  /* 0x00009800ff247b82 */ /* 0x000e220000000a00 */
[----:B------:R-:W-:Y:S01]  /*1bc0*/  ULDC UR5, c[0x0][0x10] ;  /* 0x0000040000057ab9 */ /* 0x000fe20000000800 */
[----:B------:R-:W-:Y:S01]  /*1bd0*/  MOV R34, UR17 ;  /* 0x0000001100227c02 */ /* 0x000fe20008000f00 */
[----:B------:R-:W-:Y:S01]  /*1be0*/  UIMAD UR5, UR5, UR4, UR6 ;  /* 0x00000004050572a4 */ /* 0x000fe2000f8e0206 */
[----:B------:R-:W-:-:S05]  /*1bf0*/  IMAD.SHL.U32 R35, R35, 0x40, RZ ;  /* 0x0000004023237824 */ /* 0x000fca00078e00ff */
[----:B------:R-:W-:Y:S02]  /*1c00*/  LOP3.LUT R34, R35, 0xffffffc0, R34, 0xe2, !PT ;  /* 0xffffffc023227812 */ /* 0x000fe400078ee222 */
[----:B------:R-:W-:-:S04]  /*1c10*/  MOV R35, UR5 ;  /* 0x0000000500237c02 */ /* 0x000fc80008000f00 */
[----:B------:R-:W-:-:S05]  /*1c20*/  LEA R34, R35, R34, 0xa ;  /* 0x0000002223227211 */ /* 0x000fca00078e50ff */
[----:B------:R-:W-:-:S04]  /*1c30*/  IMAD.SHL.U32 R34, R34, 0x2, RZ ;  /* 0x0000000222227824 */ /* 0x000fc800078e00ff */
[----:B0-----:R-:W-:-:S05]  /*1c40*/  IMAD.WIDE.U32 R34, R34, 0x4, R36 ;  /* 0x0000000422227825 */ /* 0x001fca00078e0024 */
[----:B------:R0:W-:Y:S02]  /*1c50*/  STG.E.64 desc[UR12][R34.64], R32 ;  /* 0x0000002022007986 */ /* 0x0001e4000c101b0c */
.L_x_1942:
[----:B------:R-:W-:Y:S05]  /*1c60*/  BSYNC B0 ;  /* 0x0000000000007941 */ /* 0x000fea0003800000 */
.L_x_1941:
[----:B------:R-:W-:-:S04]  /*1c70*/  UISETP.GE.U32.AND UP0, UPT, UR10, UR16, UPT ;  /* 0x000000100a00728c */ /* 0x000fc8000bf06070 */
[----:B------:R-:W-:-:S06]  /*1c80*/  UISETP.GE.AND.EX UP0, UPT, UR11, UR7, UPT, UP0 ;  /* 0x000000070b00728c */ /* 0x000fcc000bf06300 */
[----:B------:R-:W-:-:S13]  /*1c90*/  PLOP3.LUT P1, PT, PT, PT, UP0, 0x80, 0x0 ;  /* 0x000000000000781c */ /* 0x000fda0003f2f008 */
[----:B------:R-:W-:Y:S05]  /*1ca0*/  @P1 BRA `(.L_x_1943) ;  /* 0x0000000000581947 */ /* 0x000fea0003800000 */
        /* <DEDUP_REMOVED lines=13> */
.L_x_1945:
[----:B------:R-:W2:Y:S04]  /*1d80*/  LD.E.STRONG.GPU R35, desc[UR12][R32.64] ;  /* 0x0000000c20237980 */ /* 0x000ea8000c10f900 */
[----:B--2---:R-:W-:Y:S01]  /*1d90*/  CCTL.IVALL ;  /* 0x00000000ff00798f */ /* 0x004fe20002000000 */
[----:B------:R-:W-:Y:S05]  /*1da0*/  YIELD ;  /* 0x0000000000007946 */ /* 0x000fea0003800000 */
[----:B-----5:R-:W-:-:S04]  /*1db0*/  LOP3.LUT R35, R35, R34, RZ, 0x3c, !PT ;  /* 0x0000002223237212 */ /* 0x020fc800078e3cff */
[----:B------:R-:W-:-:S13]  /*1dc0*/  ISETP.GT.AND P1, PT, R35, -0x1, PT ;  /* 0xffffffff2300780c */ /* 0x000fda0003f24270 */
[----:B------:R-:W-:Y:S05]  /*1dd0*/  @P1 BRA `(.L_x_1945) ;  /* 0xfffffffc00e81947 */ /* 0x000fea000383ffff */
.L_x_1944:
[----:B------:R-:W-:Y:S05]  /*1de0*/  WARPSYNC.ALL ;  /* 0x0000000000007948 */ /* 0x000fea0003800000 */
[----:B------:R-:W-:Y:S06]  /*1df0*/  BAR.SYNC.DEFER_BLOCKING 0x0 ;  /* 0x0000000000007b1d */ /* 0x000fec0000010000 */
[----:B------:R-:W-:Y:S05]  /*1e00*/  BRA `(.L_x_1946) ;  /* 0x0000000000687947 */ /* 0x000fea0003800000 */
.L_x_1943:
        /* <DEDUP_REMOVED lines=18> */
.L_x_1948:
[----:B------:R-:W2:Y:S04]  /*1f30*/  LD.E.STRONG.GPU R35, desc[UR12][R32.64] ;  /* 0x0000000c20237980 */ /* 0x000ea8000c10f900 */
[----:B--2---:R-:W-:Y:S01]  /*1f40*/  CCTL.IVALL ;  /* 0x00000000ff00798f */ /* 0x004fe20002000000 */
[----:B------:R-:W-:Y:S05]  /*1f50*/  YIELD ;  /* 0x0000000000007946 */ /* 0x000fea0003800000 */
[----:B-----5:R-:W-:-:S04]  /*1f60*/  LOP3.LUT R35, R35, R34, RZ, 0x3c, !PT ;  /* 0x0000002223237212 */ /* 0x020fc800078e3cff */
[----:B------:R-:W-:-:S13]  /*1f70*/  ISETP.GT.AND P1, PT, R35, -0x1, PT ;  /* 0xffffffff2300780c */ /* 0x000fda0003f24270 */
[----:B------:R-:W-:Y:S05]  /*1f80*/  @P1 BRA `(.L_x_1948) ;  /* 0xfffffffc00e81947 */ /* 0x000fea000383ffff */
.L_x_1947:
[----:B------:R-:W-:Y:S05]  /*1f90*/  WARPSYNC.ALL ;  /* 0x0000000000007948 */ /* 0x000fea0003800000 */
[----:B------:R-:W-:Y:S06]  /*1fa0*/  BAR.SYNC.DEFER_BLOCKING 0x0 ;  /* 0x0000000000007b1d */ /* 0x000fec0000010000 */
.L_x_1946:
[----:B0-----:R-:W0:Y:S01]  /*1fb0*/  S2R R35, SR_TID.X ;  /* 0x0000000000237919 */ /* 0x001e220000002100 */
[----:B------:R-:W-:Y:S01]  /*1fc0*/  BSSY B0, `(.L_x_1949) ;  /* 0x0000024000007945 */ /* 0x000fe20003800000 */
[----:B------:R-:W-:Y:S01]  /*1fd0*/  HFMA2.MMA R33, -RZ, RZ, 0, 0 ;  /* 0x00000000ff217435 */ /* 0x000fe200000001ff */
[----:B------:R-:W-:Y:S02]  /*1fe0*/  MOV R34, RZ ;  /* 0x000000ff00227202 */ /* 0x000fe40000000f00 */
[----:B0-----:R-:W-:-:S13]  /*1ff0*/  ISETP.GT.U32.AND P1, PT, R35, 0xff, PT ;  /* 0x000000ff2300780c */ /* 0x001fda0003f24070 */
[----:B------:R-:W-:Y:S05]  /*2000*/  @P1 BRA `(.L_x_1950) ;  /* 0x00000000007c1947 */ /* 0x000fea0003800000 */
[----:B------:R-:W-:Y:S01]  /*2010*/  ULDC UR5, c[0x0][0x10] ;  /* 0x0000040000057ab9 */ /* 0x000fe20000000800 */
[----:B------:R0:W-:Y:S01]  /*2020*/  STL.64 [R1+0x18], R2 ;  /* 0x0000180201007387 */ /* 0x0001e20000100a00 */
[----:B------:R-:W-:Y:S01]  /*2030*/  UIMAD UR5, UR5, UR4, UR6 ;  /* 0x00000004050572a4 */ /* 0x000fe2000f8e0206 */
[----:B------:R-:W-:-:S05]  /*2040*/  IMAD.SHL.U32 R33, R35, 0x4, RZ ;  /* 0x0000000423217824 */ /* 0x000fca00078e00ff */
[----:B------:R-:W-:Y:S02]  /*2050*/  LOP3.LUT R33, R33, 0x7fffffc0, RZ, 0xc0, !PT ;  /* 0x7fffffc021217812 */ /* 0x000fe400078ec0ff */
[----:B------:R-:W-:Y:S01]  /*2060*/  MOV R32, UR5 ;  /* 0x0000000500207c02 */ /* 0x000fe20008000f00 */
[----:B0-----:R-:W0:Y:S03]  /*2070*/  LDC.64 R2, c[0x0][0x260] ;  /* 0x00009800ff027b82 */ /* 0x001e260000000a00 */
[----:B------:R-:W-:Y:S02]  /*2080*/  LEA R32, R32, R33, 0xa ;  /* 0x0000002120207211 */ /* 0x000fe400078e50ff */
[----:B------:R-:W-:-:S04]  /*2090*/  LOP3.LUT R33, R35, 0xf, RZ, 0xc0, !PT ;  /* 0x0000000f23217812 */ /* 0x000fc800078ec0ff */
[----:B------:R-:W-:-:S05]  /*20a0*/  IADD3 R32, R32, R33, RZ ;  /* 0x0000002120207210 */ /* 0x000fca0007ffe0ff */
[----:B------:R-:W-:-:S05]  /*20b0*/  IMAD.SHL.U32 R36, R32, 0x2, RZ ;  /* 0x0000000220247824 */ /* 0x000fca00078e00ff */
[C---:B------:R-:W-:Y:S02]  /*20c0*/  IADD3 R34, R36.reuse, 0x20, RZ ;  /* 0x0000002024227810 */ /* 0x040fe40007ffe0ff */
[C---:B------:R-:W-:Y:S01]  /*20d0*/  IADD3 R37, R36.reuse, 0x40, RZ ;  /* 0x0000004024257810 */ /* 0x040fe20007ffe0ff */
        /* <DEDUP_REMOVED lines=18> */
.L_x_1950:
[----:B------:R-:W-:Y:S05]  /*2200*/  BSYNC B0 ;  /* 0x0000000000007941 */ /* 0x000fea0003800000 */
.L_x_1949:
        /* <DEDUP_REMOVED lines=29> */
.L_x_1952:
[----:B------:R-:W-:Y:S05]  /*23e0*/  BSYNC B0 ;  /* 0x0000000000007941 */ /* 0x000fea0003800000 */
.L_x_1951:
[----:B0-----:R-:W2:Y:S01]  /*23f0*/  LDL.LU R32, [R1] ;  /* 0x0000000001207983 */ /* 0x001ea20000300800 */
[----:B------:R-:W0:Y:S01]  /*2400*/  S2UR UR14, SR_CgaCtaId ;  /* 0x00000000000e79c3 */ /* 0x000e220000008800 */
[----:B------:R-:W-:Y:S02]  /*2410*/  USHF.L.U32 UR5, UR9, 0x4, URZ ;  /* 0x0000000409057899 */ /* 0x000fe4000800063f */
[----:B------:R-:W-:Y:S01]  /*2420*/  ULOP3.LUT UR4, UR4, 0x1, URZ, 0x3c, !UPT ;  /* 0x0000000104047892 */ /* 0x000fe2000f8e3c3f */
[----:B------:R-:W-:Y:S01]  /*2430*/  UMOV UR9, 0x400 ;  /* 0x0000040000097882 */ /* 0x000fe20000000000 */
[----:B------:R-:W-:Y:S02]  /*2440*/  ULOP3.LUT UR5, UR5, 0x10, URZ, 0xc0, !UPT ;  /* 0x0000001005057892 */ /* 0x000fe4000f8ec03f */
[----:B------:R-:W-:-:S04]  /*2450*/  UIADD3 UR9, UR9, 0x3480, URZ ;  /* 0x0000348009097890 */ /* 0x000fc8000fffe03f */
[----:B0-----:R-:W-:-:S03]  /*2460*/  ULEA UR9, UR14, UR9, 0x18 ;  /* 0x000000090e097291 */ /* 0x001fc6000f8ec03f */
[----:B------:R-:W-:Y:S01]  /*2470*/  ULDC.64 UR14, c[0x0][0x210] ;  /* 0x00008400000e7ab9 */ /* 0x000fe20000000a00 */
[----:B------:R-:W-:Y:S01]  /*2480*/  BAR.SYNC.DEFER_BLOCKING 0x0 ;  /* 0x0000000000007b1d */ /* 0x000fe20000010000 */
[----:B------:R-:W-:-:S04]  /*2490*/  IADD3 R60, P1, R60, UR14, RZ ;  /* 0x0000000e3c3c7c10 */ /* 0x000fc8000ff3e0ff */
[----:B------:R-:W-:Y:S02]  /*24a0*/  IADD3.X R61, R61, UR15, RZ, P1, !PT ;  /* 0x0000000f3d3d7c10 */ /* 0x000fe40008ffe4ff */
[----:B------:R-:W-:-:S04]  /*24b0*/  IADD3 R58, P1, R58, UR14, RZ ;  /* 0x0000000e3a3a7c10 */ /* 0x000fc8000ff3e0ff */
[----:B------:R-:W-:Y:S02]  /*24c0*/  IADD3.X R59, R59, UR15, RZ, P1, !PT ;  /* 0x0000000f3b3b7c10 */ /* 0x000fe40008ffe4ff */
[----:B------:R-:W-:-:S04]  /*24d0*/  IADD3 R56, P1, R56, UR14, RZ ;  /* 0x0000000e38387c10 */ /* 0x000fc8000ff3e0ff */
[----:B------:R-:W-:Y:S02]  /*24e0*/  IADD3.X R57, R57, UR15, RZ, P1, !PT ;  /* 0x0000000f39397c10 */ /* 0x000fe40008ffe4ff */
[----:B------:R-:W-:-:S04]  /*24f0*/  IADD3 R54, P1, R54, UR14, RZ ;  /* 0x0000000e36367c10 */ /* 0x000fc8000ff3e0ff */
[----:B------:R-:W-:Y:S01]  /*2500*/  IADD3.X R55, R55, UR15, RZ, P1, !PT ;  /* 0x0000000f37377c10 */ /* 0x000fe20008ffe4ff */
[----:B--2---:R-:W-:Y:S01]  /*2510*/  VIADD R32, R32, -UR5 ;  /* 0x8000000520207c36 */ /* 0x004fe20008000000 */
[----:B------:R-:W-:-:S04]  /*2520*/  UMOV UR5, UR11 ;  /* 0x0000000b00057c82 */ /* 0x000fc80008000000 */
[----:B------:R-:W-:Y:S01]  /*2530*/  LEA R32, R32, UR9, 0x3 ;  /* 0x0000000920207c11 */ /* 0x000fe2000f8e18ff */
[----:B------:R-:W-:-:S05]  /*2540*/  UMOV UR9, UR10 ;  /* 0x0000000a00097c82 */ /* 0x000fca0008000000 */
[----:B------:R-:W0:Y:S02]  /*2550*/  LDS.64 R32, [R32] ;  /* 0x0000000020207984 */ /* 0x000e240000000a00 */
[--C-:B0----5:R-:W-:Y:S01]  /*2560*/  FFMA.FTZ R0, R0, R3, -R32.reuse ;  /* 0x0000000300007223 */ /* 0x121fe20000010820 */
[--C-:B------:R-:W-:Y:S01]  /*2570*/  FFMA.FTZ R5, R5, R4, -R32.reuse ;  /* 0x0000000405057223 */ /* 0x100fe20000010820 */
[C-C-:B------:R-:W-:Y:S01]  /*2580*/  FFMA.FTZ R10, R3.reuse, R10, -R32.reuse ;  /* 0x0000000a030a7223 */ /* 0x140fe20000010820 */
[----:B------:R-:W-:Y:S01]  /*2590*/  FFMA.FTZ R14, R3, R14, -R32 ;  /* 0x0000000e030e7223 */ /* 0x000fe20000010820 */
[-C--:B------:R-:W-:Y:S01]  /*25a0*/  FFMA.FTZ R53, R53, -R33.reuse, R0 ;  /* 0x8000002135357223 */ /* 0x080fe20000010000 */
[----:B------:R-:W-:Y:S01]  /*25b0*/  FFMA.FTZ R5, R52, -R33, R5 ;  /* 0x8000002134057223 */ /* 0x000fe20000010005 */
[--C-:B------:R-:W-:Y:S01]  /*25c0*/  FFMA.FTZ R3, R3, R18, -R32.reuse ;  /* 0x0000001203037223 */ /* 0x100fe20000010820 */
[--C-:B------:R-:W-:Y:S01]  /*25d0*/  FFMA.FTZ R18, R7, R6, -R32.reuse ;  /* 0x0000000607127223 */ /* 0x100fe20000010820 */
[----:B------:R-:W-:Y:S01]  /*25e0*/  FFMA.FTZ R9, R9, R8, -R32 ;  /* 0x0000000809097223 */ /* 0x000fe20000010820 */
[C---:B------:R-:W-:Y:S01]  /*25f0*/  FMUL.FTZ R0, R2.reuse, R53 ;  /* 0x0000003502007220 */ /* 0x040fe20000410000 */
[----:B------:R-:W-:Y:S01]  /*2600*/  FMUL.FTZ R5, R2, R5 ;  /* 0x0000000502057220 */ /* 0x000fe20000410000 */
[-C--:B------:R-:W-:Y:S01]  /*2610*/  FFMA.FTZ R51, R51, -R33.reuse, R18 ;  /* 0x8000002133337223 */ /* 0x080fe20000010012 */
[----:B------:R-:W-:Y:S01]  /*2620*/  FFMA.FTZ R9, R50, -R33, R9 ;  /* 0x8000002132097223 */ /* 0x000fe20000010009 */
[--C-:B------:R-:W-:Y:S01]  /*2630*/  FFMA.FTZ R11, R4, R11, -R32.reuse ;  /* 0x0000000b040b7223 */ /* 0x100fe20000010820 */
[--C-:B------:R-:W-:Y:S01]  /*2640*/  FFMA.FTZ R12, R6, R12, -R32.reuse ;  /* 0x0000000c060c7223 */ /* 0x100fe20000010820 */
[----:B------:R-:W-:Y:S01]  /*2650*/  F2FP.F16.F32.PACK_AB R0, R5, R0 ;  /* 0x000000000500723e */ /* 0x000fe200000000ff */
[--C-:B------:R-:W-:Y:S01]  /*2660*/  FFMA.FTZ R13, R8, R13, -R32.reuse ;  /* 0x0000000d080d7223 */ /* 0x100fe20000010820 */
[--C-:B------:R-:W-:Y:S01]  /*2670*/  FFMA.FTZ R15, R4, R15, -R32.reuse ;  /* 0x0000000f040f7223 */ /* 0x100fe20000010820 */
[C-C-:B------:R-:W-:Y:S01]  /*2680*/  FFMA.FTZ R16, R6.reuse, R16, -R32.reuse ;  /* 0x0000001006107223 */ /* 0x140fe20000010820 */
[--C-:B------:R-:W-:Y:S01]  /*2690*/  FFMA.FTZ R5, R6, R22, -R32.reuse ;  /* 0x0000001606057223 */ /* 0x100fe20000010820 */
[----:B------:R-:W-:Y:S01]  /*26a0*/  FFMA.FTZ R4, R4, R19, -R32 ;  /* 0x0000001304047223 */ /* 0x000fe20000010820 */
[C---:B------:R-:W-:Y:S01]  /*26b0*/  FMUL.FTZ R51, R2.reuse, R51 ;  /* 0x0000003302337220 */ /* 0x040fe20000410000 */
[----:B------:R-:W-:Y:S01]  /*26c0*/  FMUL.FTZ R6, R2, R9 ;  /* 0x0000000902067220 */ /* 0x000fe20000410000 */
[-C--:B------:R-:W-:Y:S01]  /*26d0*/  FFMA.FTZ R49, R49, -R33.reuse, R10 ;  /* 0x8000002131317223 */ /* 0x080fe2000001000a */
[-C--:B------:R-:W-:Y:S01]  /*26e0*/  FFMA.FTZ R11, R48, -R33.reuse, R11 ;  /* 0x80000021300b7223 */ /* 0x080fe2000001000b */
[-C--:B------:R-:W-:Y:S01]  /*26f0*/  FFMA.FTZ R47, R47, -R33.reuse, R12 ;  /* 0x800000212f2f7223 */ /* 0x080fe2000001000c */
[----:B------:R-:W-:Y:S01]  /*2700*/  FFMA.FTZ R13, R46, -R33, R13 ;  /* 0x800000212e0d7223 */ /* 0x000fe2000001000d */
[C-C-:B------:R-:W-:Y:S01]  /*2710*/  FFMA.FTZ R17, R8.reuse, R17, -R32.reuse ;  /* 0x0000001108117223 */ /* 0x140fe20000010820 */
[----:B------:R-:W-:Y:S01]  /*2720*/  FFMA.FTZ R8, R8, R23, -R32 ;  /* 0x0000001708087223 */ /* 0x000fe20000010820 */
[----:B------:R-:W-:Y:S01]  /*2730*/  FFMA.FTZ R21, R21, -R33, R4 ;  /* 0x8000002115157223 */ /* 0x000fe20000010004 */
[----:B------:R-:W-:Y:S01]  /*2740*/  F2FP.F16.F32.PACK_AB R51, R6, R51 ;  /* 0x000000330633723e */ /* 0x000fe200000000ff */
[C---:B------:R-:W-:Y:S01]  /*2750*/  FMUL.FTZ R49, R2.reuse, R49 ;  /* 0x0000003102317220 */ /* 0x040fe20000410000 */
[C---:B------:R-:W-:Y:S01]  /*2760*/  FMUL.FTZ R4, R2.reuse, R11 ;  /* 0x0000000b02047220 */ /* 0x040fe20000410000 */
[C---:B------:R-:W-:Y:S01]  /*2770*/  FMUL.FTZ R47, R2.reuse, R47 ;  /* 0x0000002f022f7220 */ /* 0x040fe20000410000 */
[----:B------:R-:W-:Y:S01]  /*2780*/  FMUL.FTZ R6, R2, R13 ;  /* 0x0000000d02067220 */ /* 0x000fe20000410000 */
[-C--:B------:R-:W-:Y:S01]  /*2790*/  FFMA.FTZ R45, R45, -R33.reuse, R14 ;  /* 0x800000212d2d7223 */ /* 0x080fe2000001000e */
[-C--:B------:R-:W-:Y:S01]  /*27a0*/  FFMA.FTZ R15, R44, -R33.reuse, R15 ;  /* 0x800000212c0f7223 */ /* 0x080fe2000001000f */
[-C--:B------:R-:W-:Y:S01]  /*27b0*/  FFMA.FTZ R43, R43, -R33.reuse, R16 ;  /* 0x800000212b2b7223 */ /* 0x080fe20000010010 */
[-C--:B------:R-:W-:Y:S01]  /*27c0*/  FFMA.FTZ R17, R42, -R33.reuse, R17 ;  /* 0x800000212a117223 */ /* 0x080fe20000010011 */
[-C--:B------:R-:W-:Y:S01]  /*27d0*/  FFMA.FTZ R3, R20, -R33.reuse, R3 ;  /* 0x8000002114037223 */ /* 0x080fe20000010003 */
[-C--:B------:R-:W-:Y:S01]  /*27e0*/  FFMA.FTZ R5, R40, -R33.reuse, R5 ;  /* 0x8000002128057223 */ /* 0x080fe20000010005 */
[----:B------:R-:W-:Y:S01]  /*27f0*/  FFMA.FTZ R33, R41, -R33, R8 ;  /* 0x8000002129217223 */ /* 0x000fe20000010008 */
[----:B------:R-:W-:Y:S01]  /*2800*/  F2FP.F16.F32.PACK_AB R49, R4, R49 ;  /* 0x000000310431723e */ /* 0x000fe200000000ff */
[C---:B------:R-:W-:Y:S01]  /*2810*/  FMUL.FTZ R45, R2.reuse, R45 ;  /* 0x0000002d022d7220 */ /* 0x040fe20000410000 */
[C---:B------:R-:W-:Y:S01]  /*2820*/  FMUL.FTZ R8, R2.reuse, R15 ;  /* 0x0000000f02087220 */ /* 0x040fe20000410000 */
[C---:B------:R-:W-:Y:S01]  /*2830*/  FMUL.FTZ R43, R2.reuse, R43 ;  /* 0x0000002b022b7220 */ /* 0x040fe20000410000 */
[C---:B------:R-:W-:Y:S01]  /*2840*/  FMUL.FTZ R10, R2.reuse, R17 ;  /* 0x00000011020a7220 */ /* 0x040fe20000410000 */
[C---:B------:R-:W-:Y:S01]  /*2850*/  FMUL.FTZ R3, R2.reuse, R3 ;  /* 0x0000000302037220 */ /* 0x040fe20000410000 */
[C---:B------:R-:W-:Y:S01]  /*2860*/  FMUL.FTZ R12, R2.reuse, R21 ;  /* 0x00000015020c7220 */ /* 0x040fe20000410000 */
[----:B------:R-:W-:Y:S01]  /*2870*/  FMUL.FTZ R5, R2, R5 ;  /* 0x0000000502057220 */ /* 0x000fe20000410000 */
[----:B------:R-:W-:Y:S01]  /*2880*/  F2FP.F16.F32.PACK_AB R47, R6, R47 ;  /* 0x0000002f062f723e */ /* 0x000fe200000000ff */
[----:B------:R-:W-:Y:S01]  /*2890*/  FMUL.FTZ R2, R2, R33 ;  /* 0x0000002102027220 */ /* 0x000fe20000410000 */
[----:B------:R-:W-:Y:S01]  /*28a0*/  PRMT R7, R0, 0x7632, R7 ;  /* 0x0000763200077816 */ /* 0x000fe20000000007 */
[----:B------:R0:W-:Y:S01]  /*28b0*/  STG.E.U16 desc[UR12][R60.64], R0 ;  /* 0x000000003c007986 */ /* 0x0001e2000c10150c */
[----:B------:R-:W-:-:S02]  /*28c0*/  PRMT R4, R51, 0x7632, R4 ;  /* 0x0000763233047816 */ /* 0x000fc40000000004 */
[----:B------:R-:W-:Y:S01]  /*28d0*/  PRMT R6, R49, 0x7632, R6 ;  /* 0x0000763231067816 */ /* 0x000fe20000000006 */
[----:B------:R-:W-:Y:S01]  /*28e0*/  STG.E.U16 desc[UR12][R60.64+0x2], R7 ;  /* 0x000002073c007986 */ /* 0x000fe2000c10150c */
[----:B------:R-:W-:Y:S02]  /*28f0*/  F2FP.F16.F32.PACK_AB R45, R8, R45 ;  /* 0x0000002d082d723e */ /* 0x000fe400000000ff */
[----:B------:R-:W-:Y:S01]  /*2900*/  F2FP.F16.F32.PACK_AB R43, R10, R43 ;  /* 0x0000002b0a2b723e */ /* 0x000fe200000000ff */
[----:B------:R-:W-:Y:S01]  /*2910*/  STG.E.U16 desc[UR12][R60.64+0x4], R51 ;  /* 0x000004333c007986 */ /* 0x000fe2000c10150c */
[----:B------:R-:W-:Y:S02]  /*2920*/  F2FP.F16.F32.PACK_AB R3, R12, R3 ;  /* 0x000000030c03723e */ /* 0x000fe400000000ff */
[----:B------:R-:W-:Y:S01]  /*2930*/  F2FP.F16.F32.PACK_AB R5, R2, R5 ;  /* 0x000000050205723e */ /* 0x000fe200000000ff */
[----:B------:R1:W-:Y:S01]  /*2940*/  STG.E.U16 desc[UR12][R60.64+0x6], R4 ;  /* 0x000006043c007986 */ /* 0x0003e2000c10150c */
[----:B0-----:R-:W-:-:S02]  /*2950*/  PRMT R0, R47, 0x7632, R0 ;  /* 0x000076322f007816 */ /* 0x001fc40000000000 */
[----:B------:R-:W-:Y:S01]  /*2960*/  PRMT R2, R5, 0x7632, R2 ;  /* 0x0000763205027816 */ /* 0x000fe20000000002 */
        /* <DEDUP_REMOVED lines=16> */
.L_x_1937:
        /* <DEDUP_REMOVED lines=11> */
[----:B---3--:R-:W1:Y:S01]  /*2b20*/  S2R R56, SR_TID.X ;  /* 0x0000000000387919 */ /* 0x008e620000002100 */
        /* <DEDUP_REMOVED lines=44> */
.L_x_1970:
        /* <DEDUP_REMOVED lines=45> */
.L_x_1957:
[----:B------:R-:W-:Y:S05]  /*30c0*/  BSYNC B1 ;  /* 0x0000000000017941 */ /* 0x000fea0003800000 */
.L_x_1956:
        /* <DEDUP_REMOVED lines=21> */
.L_x_1960:
        /* <DEDUP_REMOVED lines=55> */
.L_x_1959:
[----:B------:R-:W-:Y:S05]  /*3590*/  BSYNC B1 ;  /* 0x0000000000017941 */ /* 0x000fea0003800000 */
.L_x_1958:
        /* <DEDUP_REMOVED lines=35> */
.L_x_1962:
[----:B------:R-:W-:Y:S05]  /*37d0*/  BSYNC B1 ;  /* 0x0000000000017941 */ /* 0x000fea0003800000 */
.L_x_1961:
        /* <DEDUP_REMOVED lines=15> */
.L_x_1955:
[----:B------:R-:W-:Y:S05]  /*38d0*/  BSYNC B0 ;  /* 0x0000000000007941 */ /* 0x000fea0003800000 */
.L_x_1954:
        /* <DEDUP_REMOVED lines=50> */
.L_x_1979:
        /* <DEDUP_REMOVED lines=46> */
.L_x_1989:
[----:B--2---:R-:W-:Y:S01]  /*3ee0*/  FADD.FTZ R15, R14, R30 ;  /* 0x0000001e0e0f7221 */ /* 0x004fe20000010000 */
[----:B------:R-:W-:Y:S02]  /*3ef0*/  @!P1 F2FP.F16.F32.PACK_AB R14, RZ, R24 ;  /* 0x00000018ff0e923e */ /* 0x000fe400000000ff */
[----:B------:R-:W-:Y:S02]  /*3f00*/  ISETP.NE.AND P2, PT, R50, 0x2, PT ;  /* 0x000000023200780c */ /* 0x000fe40003f45270 */
[----:B------:R-:W-:Y:S01]  /*3f10*/  @!P1 F2FP.F16.F32.PACK_AB R15, RZ, R15 ;  /* 0x0000000fff0f923e */ /* 0x000fe200000000ff */
        /* <DEDUP_REMOVED lines=37> */
.L_x_1999:
[----:B--2---:R-:W-:Y:S01]  /*4170*/  FADD.FTZ R15, R14, R30 ;  /* 0x0000001e0e0f7221 */ /* 0x004fe20000010000 */
[----:B------:R-:W-:-:S04]  /*4180*/  @!P1 F2FP.F16.F32.PACK_AB R14, RZ, R24 ;  /* 0x00000018ff0e923e */ /* 0x000fc800000000ff */
[----:B------:R-:W-:Y:S01]  /*4190*/  @!P1 F2FP.F16.F32.PACK_AB R15, RZ, R15 ;  /* 0x0000000fff0f923e */ /* 0x000fe200000000ff */
[----:B------:R3:W-:Y:S03]  /*41a0*/  @!P1 STG.E.U16 desc[UR12][R16.64+0x50], R14 ;  /* 0x0000500e10009986 */ /* 0x0007e6000c10150c */
[----:B------:R-:W-:Y:S02]  /*41b0*/  PRMT R20, R15, 0x7610, R20 ;  /* 0x000076100f147816 */ /* 0x000fe40000000014 */
[----:B------:R-:W-:-:S03]  /*41c0*/  LEA.HI R15, R56, 0x3c, RZ, 0x1c ;  /* 0x0000003c380f7811 */ /* 0x000fc600078fe0ff */
[----:B------:R3:W-:Y:S04]  /*41d0*/  @!P1 STG.E.U16 desc[UR12][R18.64+0x50], R20 ;  /* 0x0000501412009986 */ /* 0x0007e8000c10150c */
.L_x_1965:
[----:B------:R-:W-:Y:S05]  /*41e0*/  BSYNC B0 ;  /* 0x0000000000007941 */ /* 0x000fea0003800000 */
.L_x_1964:
        /* <DEDUP_REMOVED lines=121> */
[----:B------:R-:W-:Y:S01]  /*4980*/  @!P0 F2FP.F16.F32.PACK_AB R30, RZ, R16 ;  /* 0x00000010ff1e823e */ /* 0x000fe200000000ff */
[----:B--2---:R-:W-:Y:S01]  /*4990*/  FADD.FTZ R44, R17, R14 ;  /* 0x0000000e112c7221 */ /* 0x004fe20000010000 */
[----:B------:R-:W2:Y:S01]  /*49a0*/  SHFL.BFLY PT, R40, R37, 0x1, 0x101f ;  /* 0x0c301f0025287f89 */ /* 0x000ea200000e0000 */
[----:B---3--:R-:W-:-:S03]  /*49b0*/  FADD.FTZ R31, R31, R20 ;  /* 0x000000141f1f7221 */ /* 0x008fc60000010000 */
[----:B------:R-:W-:Y:S01]  /*49c0*/  @!P0 F2FP.F16.F32.PACK_AB R44, RZ, R44 ;  /* 0x0000002cff2c823e */ /* 0x000fe200000000ff */
        /* <DEDUP_REMOVED lines=25> */
[----:B------:R-:W-:Y:S01]  /*4b60*/  @!P0 F2FP.F16.F32.PACK_AB R25, RZ, R33 ;  /* 0x00000021ff19823e */ /* 0x000fe200000000ff */
[----:B------:R-:W0:Y:S01]  /*4b70*/  SHFL.BFLY PT, R35, R42, 0x1, 0x101f ;  /* 0x0c301f002a237f89 */ /* 0x000e2200000e0000 */
[----:B------:R-:W-:Y:S02]  /*4b80*/  @!P0 F2FP.F16.F32.PACK_AB R33, RZ, R37 ;  /* 0x00000025ff21823e */ /* 0x000fe400000000ff */
[----:B------:R-:W-:Y:S01]  /*4b90*/  @!P0 F2FP.F16.F32.PACK_AB R26, RZ, R38 ;  /* 0x00000026ff1a823e */ /* 0x000fe200000000ff */
[----:B------:R1:W-:Y:S01]  /*4ba0*/  @!P0 STG.E.U16 desc[UR12][R22.64], R44 ;  /* 0x0000002c16008986 */ /* 0x0003e2000c10150c */
[----:B--2---:R-:W-:-:S03]  /*4bb0*/  @!P0 IMAD.WIDE R18, R41, 0x2, R18 ;  /* 0x0000000229128825 */ /* 0x004fc600078e0212 */
[----:B------:R2:W4:Y:S01]  /*4bc0*/  SHFL.BFLY PT, R30, R31, 0x1, 0x101f ;  /* 0x0c301f001f1e7f89 */ /* 0x00052200000e0000 */
[----:B---3--:R-:W-:Y:S01]  /*4bd0*/  @!P0 IMAD.WIDE R14, R41, 0x2, R14 ;  /* 0x00000002290e8825 */ /* 0x008fe200078e020e */
[----:B-1----:R-:W-:-:S05]  /*4be0*/  @!P0 F2FP.F16.F32.PACK_AB R23, RZ, R34 ;  /* 0x00000022ff17823e */ /* 0x002fca00000000ff */
[----:B------:R2:W-:Y:S01]  /*4bf0*/  @!P0 STG.E.U16 desc[UR12][R20.64+0x28], R23 ;  /* 0x0000281714008986 */ /* 0x0005e2000c10150c */
[----:B0-----:R-:W-:-:S03]  /*4c00*/  FADD.FTZ R35, R42, R35 ;  /* 0x000000232a237221 */ /* 0x001fc60000010000 */
[----:B------:R2:W-:Y:S04]  /*4c10*/  @!P0 STG.E.U16 desc[UR12][R18.64+0x28], R25 ;  /* 0x0000281912008986 */ /* 0x0005e8000c10150c */
[----:B------:R2:W-:Y:S04]  /*4c20*/  @!P0 STG.E.U16 desc[UR12][R16.64+0x50], R26 ;  /* 0x0000501a10008986 */ /* 0x0005e8000c10150c */
[----:B------:R2:W-:Y:S02]  /*4c30*/  @!P0 STG.E.U16 desc[UR12][R14.64+0x50], R33 ;  /* 0x000050210e008986 */ /* 0x0005e4000c10150c */
.L_x_2033:
[----:B--2---:R-:W0:Y:S01]  /*4c40*/  @!P0 LDC.64 R14, c[0x0][0x218] ;  /* 0x00008600ff0e8b82 */ /* 0x004e220000000a00 */
[----:B----4-:R-:W-:Y:S01]  /*4c50*/  FADD.FTZ R19, R31, R30 ;  /* 0x0000001e1f137221 */ /* 0x010fe20000010000 */
[----:B------:R-:W-:-:S04]  /*4c60*/  @!P0 F2FP.F16.F32.PACK_AB R18, RZ, R35 ;  /* 0x00000023ff12823e */ /* 0x000fc800000000ff */
[----:B------:R-:W-:Y:S02]  /*4c70*/  @!P0 F2FP.F16.F32.PACK_AB R19, RZ, R19 ;  /* 0x00000013ff13823e */ /* 0x000fe400000000ff */
[----:B------:R-:W1:Y:S01]  /*4c80*/  @!P0 LDC.64 R16, c[0x0][0x220] ;  /* 0x00008800ff108b82 */ /* 0x000e620000000a00 */
[----:B0-----:R-:W-:-:S05]  /*4c90*/  @!P0 IMAD.WIDE R14, R41, 0x2, R14 ;  /* 0x00000002290e8825 */ /* 0x001fca00078e020e */
[----:B------:R4:W-:Y:S01]  /*4ca0*/  @!P0 STG.E.U16 desc[UR12][R14.64+0x78], R18 ;  /* 0x000078120e008986 */ /* 0x0009e2000c10150c */
[----:B-1----:R-:W-:-:S05]  /*4cb0*/  @!P0 IMAD.WIDE R16, R41, 0x2, R16 ;  /* 0x0000000229108825 */ /* 0x002fca00078e0210 */
[----:B------:R4:W-:Y:S02]  /*4cc0*/  @!P0 STG.E.U16 desc[UR12][R16.64+0x78], R19 ;  /* 0x0000781310008986 */ /* 0x0009e4000c10150c */
.L_x_1963:
        /* <DEDUP_REMOVED lines=8> */
.L_x_1966:
[----:B------:R-:W-:Y:S01]  /*4d50*/  HFMA2.MMA R27, -RZ, RZ, 0, 0.000503063201904296875 ;  /* 0x0000101fff1b7435 */ /* 0x000fe200000001ff */
[----:B-1----:R-:W-:Y:S01]  /*4d60*/  MOV R29, R14 ;  /* 0x0000000e001d7202 */ /* 0x002fe20000000f00 */
[----:B------:R-:W-:Y:S01]  /*4d70*/  IMAD.MOV.U32 R28, RZ, RZ, 0x8 ;  /* 0x00000008ff1c7424 */ /* 0x000fe200078e00ff */
[----:B------:R-:W-:-:S08]  /*4d80*/  MOV R26, 0xffff ;  /* 0x0000ffff001a7802 */ /* 0x000fd00000000f00 */
[----:B0-2---:R-:W-:Y:S05]  /*4d90*/  WARPSYNC.COLLECTIVE R26, `(.L_x_1971) ;  /* 0x000000001a087348 */ /* 0x005fea0003c00000 */
[----:B------:R1:W3:Y:S02]  /*4da0*/  SHFL.BFLY P2, R30, R29, R28, R27 ;  /* 0x0c00001c1d1e7389 */ /* 0x0002e4000004001b */
[----:B0123--:R-:W-:Y:S01]  /*4db0*/  ENDCOLLECTIVE ;  /* 0x000000000000791b */ /* 0x00ffe20003800000 */
.L_x_1971:
[----:B------:R-:W-:Y:S01]  /*4dc0*/  IMAD.MOV.U32 R29, RZ, RZ, R15 ;  /* 0x000000ffff1d7224 */ /* 0x000fe200078e000f */
[----:B------:R-:W-:-:S07]  /*4dd0*/  MOV R17, R30 ;  /* 0x0000001e00117202 */ /* 0x000fce0000000f00 */
[----:B------:R-:W-:Y:S05]  /*4de0*/  WARPSYNC.COLLECTIVE R26, `(.L_x_1972) ;  /* 0x000000001a087348 */ /* 0x000fea0003c00000 */
[----:B------:R0:W1:Y:S02]  /*4df0*/  SHFL.BFLY P2, R30, R29, R28, R27 ;  /* 0x0c00001c1d1e7389 */ /* 0x000064000004001b */
[----:B01----:R-:W-:Y:S01]  /*4e00*/  ENDCOLLECTIVE ;  /* 0x000000000000791b */ /* 0x003fe20003800000 */
.L_x_1972:
[----:B------:R-:W-:Y:S01]  /*4e10*/  FADD.FTZ R17, R17, R14 ;  /* 0x0000000e11117221 */ /* 0x000fe20000010000 */
[----:B------:R-:W-:-:S04]  /*4e20*/  HFMA2.MMA R28, -RZ, RZ, 0, 2.384185791015625e-07 ;  /* 0x00000004ff1c7435 */ /* 0x000fc800000001ff */
[----:B------:R-:W-:Y:S02]  /*4e30*/  MOV R29, R17 ;  /* 0x00000011001d7202 */ /* 0x000fe40000000f00 */
[----:B------:R-:W-:-:S07]  /*4e40*/  MOV R16, R30 ;  /* 0x0000001e00107202 */ /* 0x000fce0000000f00 */
[----:B------:R-:W-:Y:S05]  /*4e50*/  WARPSYNC.COLLECTIVE R26, `(.L_x_1973) ;  /* 0x000000001a087348 */ /* 0x000fea0003c00000 */
[----:B------:R0:W1:Y:S02]  /*4e60*/  SHFL.BFLY P2, R30, R29, R28, R27 ;  /* 0x0c00001c1d1e7389 */ /* 0x000064000004001b */
[----:B01----:R-:W-:Y:S01]  /*4e70*/  ENDCOLLECTIVE ;  /* 0x000000000000791b */ /* 0x003fe20003800000 */
.L_x_1973:
[----:B------:R-:W-:-:S05]  /*4e80*/  FADD.FTZ R16, R16, R15 ;  /* 0x0000000f10107221 */ /* 0x000fca0000010000 */
[----:B------:R-:W-:Y:S01]  /*4e90*/  MOV R29, R16 ;  /* 0x00000010001d7202 */ /* 0x000fe20000000f00 */
[----:B------:R-:W-:-:S07]  /*4ea0*/  IMAD.MOV.U32 R18, RZ, RZ, R30 ;  /* 0x000000ffff127224 */ /* 0x000fce00078e001e */
[----:B------:R-:W-:Y:S05]  /*4eb0*/  WARPSYNC.COLLECTIVE R26, `(.L_x_1974) ;  /* 0x000000001a087348 */ /* 0x000fea0003c00000 */
[----:B------:R0:W1:Y:S02]  /*4ec0*/  SHFL.BFLY P2, R30, R29, R28, R27 ;  /* 0x0c00001c1d1e7389 */ /* 0x000064000004001b */
[----:B01----:R-:W-:Y:S01]  /*4ed0*/  ENDCOLLECTIVE ;  /* 0x000000000000791b */ /* 0x003fe20003800000 */
.L_x_1974:
[----:B------:R-:W-:-:S05]  /*4ee0*/  FADD.FTZ R18, R17, R18 ;  /* 0x0000001211127221 */ /* 0x000fca0000010000 */
[----:B------:R-:W-:Y:S01]  /*4ef0*/  MOV R29, R18 ;  /* 0x00000012001d7202 */ /* 0x000fe20000000f00 */
[----:B------:R-:W-:Y:S01]  /*4f00*/  IMAD.MOV.U32 R28, RZ, RZ, 0x2 ;  /* 0x00000002ff1c7424 */ /* 0x000fe200078e00ff */
[----:B------:R-:W-:-:S07]  /*4f10*/  MOV R19, R30 ;  /* 0x0000001e00137202 */ /* 0x000fce0000000f00 */
[----:B------:R-:W-:Y:S05]  /*4f20*/  WARPSYNC.COLLECTIVE R26, `(.L_x_1975) ;  /* 0x000000001a087348 */ /* 0x000fea0003c00000 */
[----:B------:R0:W1:Y:S02]  /*4f30*/  SHFL.BFLY P2, R30, R29, R28, R27 ;  /* 0x0c00001c1d1e7389 */ /* 0x000064000004001b */
[----:B01----:R-:W-:Y:S01]  /*4f40*/  ENDCOLLECTIVE ;  /* 0x000000000000791b */ /* 0x003fe20003800000 */
.L_x_1975:
[----:B------:R-:W-:-:S05]  /*4f50*/  FADD.FTZ R19, R16, R19 ;  /* 0x0000001310137221 */ /* 0x000fca0000010000 */
[----:B------:R-:W-:Y:S02]  /*4f60*/  MOV R29, R19 ;  /* 0x00000013001d7202 */ /* 0x000fe40000000f00 */
[----:B------:R-:W-:-:S07]  /*4f70*/  MOV R21, R30 ;  /* 0x0000001e00157202 */ /* 0x000fce0000000f00 */
[----:B------:R-:W-:Y:S05]  /*4f80*/  WARPSYNC.COLLECTIVE R26, `(.L_x_1976) ;  /* 0x000000001a087348 */ /* 0x000fea0003c00000 */
[----:B------:R0:W1:Y:S02]  /*4f90*/  SHFL.BFLY P2, R30, R29, R28, R27 ;  /* 0x0c00001c1d1e7389 */ /* 0x000064000004001b */
[----:B01----:R-:W-:Y:S01]  /*4fa0*/  ENDCOLLECTIVE ;  /* 0x000000000000791b */ /* 0x003fe20003800000 */
.L_x_1976:
[----:B------:R-:W-:Y:S01]  /*4fb0*/  FADD.FTZ R21, R18, R21 ;  /* 0x0000001512157221 */ /* 0x000fe20000010000 */
[----:B------:R-:W-:-:S03]  /*4fc0*/  HFMA2.MMA R28, -RZ, RZ, 0, 5.9604644775390625e-08 ;  /* 0x00000001ff1c7435 */ /* 0x000fc600000001ff */
[----:B------:R-:W-:Y:S01]  /*4fd0*/  IMAD.MOV.U32 R29, RZ, RZ, R21 ;  /* 0x000000ffff1d7224 */ /* 0x000fe200078e0015 */
[----:B------:R-:W-:-:S07]  /*4fe0*/  MOV R14, R30 ;  /* 0x0000001e000e7202 */ /* 0x000fce0000000f00 */
[----:B------:R-:W-:Y:S05]  /*4ff0*/  WARPSYNC.COLLECTIVE R26, `(.L_x_1977) ;  /* 0x000000001a087348 */ /* 0x000fea0003c00000 */
[----:B------:R0:W1:Y:S02]  /*5000*/  SHFL.BFLY P2, R30, R29, R28, R27 ;  /* 0x0c00001c1d1e7389 */ /* 0x000064000004001b */
[----:B01----:R-:W-:Y:S01]  /*5010*/  ENDCOLLECTIVE ;  /* 0x000000000000791b */ /* 0x003fe20003800000 */
.L_x_1977:
[----:B------:R-:W-:-:S05]  /*5020*/  FADD.FTZ R14, R19, R14 ;  /* 0x0000000e130e7221 */ /* 0x000fca0000010000 */
[----:B------:R-:W-:Y:S02]  /*5030*/  MOV R29, R14 ;  /* 0x0000000e001d7202 */ /* 0x000fe40000000f00 */
[----:B------:R-:W-:-:S07]  /*5040*/  MOV R20, R30 ;  /* 0x0000001e00147202 */ /* 0x000fce0000000f00 */
[----:B------:R-:W-:Y:S05]  /*5050*/  WARPSYNC.COLLECTIVE R26, `(.L_x_1978) ;  /* 0x000000001a087348 */ /* 0x000fea0003c00000 */
[----:B------:R0:W1:Y:S02]  /*5060*/  SHFL.BFLY P2, R30, R29, R28, R27 ;  /* 0x0c00001c1d1e7389 */ /* 0x000064000004001b */
[----:B01----:R-:W-:Y:S01]  /*5070*/  ENDCOLLECTIVE ;  /* 0x000000000000791b */ /* 0x003fe20003800000 */
.L_x_1978:
[----:B------:R-:W-:Y:S01]  /*5080*/  FADD.FTZ R20, R21, R20 ;  /* 0x0000001415147221 */ /* 0x000fe20000010000 */
[----:B------:R-:W-:Y:S06]  /*5090*/  BRA `(.L_x_1979) ;  /* 0xffffffe800d87947 */ /* 0x000fec000383ffff */
.L_x_1967:
        /* <DEDUP_REMOVED lines=8> */
.L_x_1981:
[----:B------:R-:W-:Y:S05]  /*5120*/  BSYNC B1 ;  /* 0x0000000000017941 */ /* 0x000fea0003800000 */
.L_x_1980:
        /* <DEDUP_REMOVED lines=8> */
.L_x_1982:
[----:B------:R-:W-:Y:S01]  /*51b0*/  FADD.FTZ R21, R21, R14 ;  /* 0x0000000e15157221 */ /* 0x000fe20000010000 */
[----:B------:R-:W-:-:S04]  /*51c0*/  HFMA2.MMA R28, -RZ, RZ, 0, 2.384185791015625e-07 ;  /* 0x00000004ff1c7435 */ /* 0x000fc800000001ff */
[----:B------:R-:W-:Y:S02]  /*51d0*/  MOV R29, R21 ;  /* 0x00000015001d7202 */ /* 0x000fe40000000f00 */
[----:B------:R-:W-:-:S07]  /*51e0*/  MOV R20, R30 ;  /* 0x0000001e00147202 */ /* 0x000fce0000000f00 */
[----:B------:R-:W-:Y:S05]  /*51f0*/  WARPSYNC.COLLECTIVE R26, `(.L_x_1983) ;  /* 0x000000001a087348 */ /* 0x000fea0003c00000 */
[----:B------:R0:W1:Y:S02]  /*5200*/  SHFL.BFLY P2, R30, R29, R28, R27 ;  /* 0x0c00001c1d1e7389 */ /* 0x000064000004001b */
[----:B01----:R-:W-:Y:S01]  /*5210*/  ENDCOLLECTIVE ;  /* 0x000000000000791b */ /* 0x003fe20003800000 */
.L_x_1983:
[----:B------:R-:W-:-:S05]  /*5220*/  FADD.FTZ R20, R20, R15 ;  /* 0x0000000f14147221 */ /* 0x000fca0000010000 */
[----:B------:R-:W-:Y:S01]  /*5230*/  MOV R29, R20 ;  /* 0x00000014001d7202 */ /* 0x000fe20000000f00 */
[----:B------:R-:W-:-:S07]  /*5240*/  IMAD.MOV.U32 R22, RZ, RZ, R30 ;  /* 0x000000ffff167224 */ /* 0x000fce00078e001e */
[----:B------:R-:W-:Y:S05]  /*5250*/  WARPSYNC.COLLECTIVE R26, `(.L_x_1984) ;  /* 0x000000001a087348 */ /* 0x000fea0003c00000 */
[----:B------:R0:W1:Y:S02]  /*5260*/  SHFL.BFLY P2, R30, R29, R28, R27 ;  /* 0x0c00001c1d1e7389 */ /* 0x000064000004001b */
[----:B01----:R-:W-:Y:S01]  /*5270*/  ENDCOLLECTIVE ;  /* 0x000000000000791b */ /* 0x003fe20003800000 */
.L_x_1984:
[----:B------:R-:W-:-:S05]  /*5280*/  FADD.FTZ R22, R21, R22 ;  /* 0x0000001615167221 */ /* 0x000fca0000010000 */
[----:B------:R-:W-:Y:S01]  /*5290*/  MOV R29, R22 ;  /* 0x00000016001d7202 */ /* 0x000fe20000000f00 */
[----:B------:R-:W-:Y:S01]  /*52a0*/  IMAD.MOV.U32 R28, RZ, RZ, 0x2 ;  /* 0x00000002ff1c7424 */ /* 0x000fe200078e00ff */
[----:B------:R-:W-:-:S07]  /*52b0*/  MOV R23, R30 ;  /* 0x0000001e00177202 */ /* 0x000fce0000000f00 */
[----:B------:R-:W-:Y:S05]  /*52c0*/  WARPSYNC.COLLECTIVE R26, `(.L_x_1985) ;  /* 0x000000001a087348 */ /* 0x000fea0003c00000 */
[----:B------:R0:W1:Y:S02]  /*52d0*/  SHFL.BFLY P2, R30, R29, R28, R27 ;  /* 0x0c00001c1d1e7389 */ /* 0x000064000004001b */
[----:B01----:R-:W-:Y:S01]  /*52e0*/  ENDCOLLECTIVE ;  /* 0x000000000000791b */ /* 0x003fe20003800000 */
.L_x_1985:
[----:B------:R-:W-:-:S05]  /*52f0*/  FADD.FTZ R23, R20, R23 ;  /* 0x0000001714177221 */ /* 0x000fca0000010000 */
[----:B------:R-:W-:Y:S02]  /*5300*/  MOV R29, R23 ;  /* 0x00000017001d7202 */ /* 0x000fe40000000f00 */
[----:B------:R-:W-:-:S07]  /*5310*/  MOV R25, R30 ;  /* 0x0000001e00197202 */ /* 0x000fce0000000f00 */
[----:B------:R-:W-:Y:S05]  /*5320*/  WARPSYNC.COLLECTIVE R26, `(.L_x_1986) ;  /* 0x000000001a087348 */ /* 0x000fea0003c00000 */
[----:B------:R0:W1:Y:S02]  /*5330*/  SHFL.BFLY P2, R30, R29, R28, R27 ;  /* 0x0c00001c1d1e7389 */ /* 0x000064000004001b */
[----:B01----:R-:W-:Y:S01]  /*5340*/  ENDCOLLECTIVE ;  /* 0x000000000000791b */ /* 0x003fe20003800000 */
.L_x_1986:
[----:B------:R-:W-:Y:S01]  /*5350*/  FADD.FTZ R25, R22, R25 ;  /* 0x0000001916197221 */ /* 0x000fe20000010000 */
[----:B------:R-:W-:-:S03]  /*5360*/  HFMA2.MMA R28, -RZ, RZ, 0, 5.9604644775390625e-08 ;  /* 0x00000001ff1c7435 */ /* 0x000fc600000001ff */
[----:B------:R-:W-:Y:S01]  /*5370*/  IMAD.MOV.U32 R29, RZ, RZ, R25 ;  /* 0x000000ffff1d7224 */ /* 0x000fe200078e0019 */
[----:B------:R-:W-:-:S07]  /*5380*/  MOV R14, R30 ;  /* 0x0000001e000e7202 */ /* 0x000fce0000000f00 */
[----:B------:R-:W-:Y:S05]  /*5390*/  WARPSYNC.COLLECTIVE R26, `(.L_x_1987) ;  /* 0x000000001a087348 */ /* 0x000fea0003c00000 */
[----:B------:R0:W1:Y:S02]  /*53a0*/  SHFL.BFLY P2, R30, R29, R28, R27 ;  /* 0x0c00001c1d1e7389 */ /* 0x000064000004001b */
[----:B01----:R-:W-:Y:S01]  /*53b0*/  ENDCOLLECTIVE ;  /* 0x000000000000791b */ /* 0x003fe20003800000 */
.L_x_1987:
[----:B------:R-:W-:-:S05]  /*53c0*/  FADD.FTZ R14, R23, R14 ;  /* 0x0000000e170e7221 */ /* 0x000fca0000010000 */
[----:B------:R-:W-:Y:S02]  /*53d0*/  MOV R29, R14 ;  /* 0x0000000e001d7202 */ /* 0x000fe40000000f00 */
[----:B------:R-:W-:-:S07]  /*53e0*/  MOV R24, R30 ;  /* 0x0000001e00187202 */ /* 0x000fce0000000f00 */
[----:B------:R-:W-:Y:S05]  /*53f0*/  WARPSYNC.COLLECTIVE R26, `(.L_x_1988) ;  /* 0x000000001a087348 */ /* 0x000fea0003c00000 */
[----:B------:R0:W1:Y:S02]  /*5400*/  SHFL.BFLY P2, R30, R29, R28, R27 ;  /* 0x0c00001c1d1e7389 */ /* 0x000064000004001b */
[----:B01----:R-:W-:Y:S01]  /*5410*/  ENDCOLLECTIVE ;  /* 0x000000000000791b */ /* 0x003fe20003800000 */
.L_x_1988:
[----:B------:R-:W-:Y:S01]  /*5420*/  FADD.FTZ R24, R25, R24 ;  /* 0x0000001819187221 */ /* 0x000fe20000010000 */
[----:B------:R-:W-:Y:S06]  /*5430*/  BRA `(.L_x_1989) ;  /* 0xffffffe800a87947 */ /* 0x000fec000383ffff */
.L_x_1968:
        /* <DEDUP_REMOVED lines=8> */
.L_x_1991:
[----:B------:R-:W-:Y:S05]  /*54c0*/  BSYNC B1 ;  /* 0x0000000000017941 */ /* 0x000fea0003800000 */
.L_x_1990:
        /* <DEDUP_REMOVED lines=8> */
.L_x_1992:
[----:B------:R-:W-:Y:S01]  /*5550*/  FADD.FTZ R21, R21, R14 ;  /* 0x0000000e15157221 */ /* 0x000fe20000010000 */
[----:B------:R-:W-:-:S04]  /*5560*/  HFMA2.MMA R28, -RZ, RZ, 0, 2.384185791015625e-07 ;  /* 0x00000004ff1c7435 */ /* 0x000fc800000001ff */
[----:B------:R-:W-:Y:S02]  /*5570*/  MOV R29, R21 ;  /* 0x00000015001d7202 */ /* 0x000fe40000000f00 */
[----:B------:R-:W-:-:S07]  /*5580*/  MOV R20, R30 ;  /* 0x0000001e00147202 */ /* 0x000fce0000000f00 */
[----:B------:R-:W-:Y:S05]  /*5590*/  WARPSYNC.COLLECTIVE R26, `(.L_x_1993) ;  /* 0x000000001a087348 */ /* 0x000fea0003c00000 */
[----:B------:R0:W1:Y:S02]  /*55a0*/  SHFL.BFLY P2, R30, R29, R28, R27 ;  /* 0x0c00001c1d1e7389 */ /* 0x000064000004001b */
[----:B01----:R-:W-:Y:S01]  /*55b0*/  ENDCOLLECTIVE ;  /* 0x000000000000791b */ /* 0x003fe20003800000 */
.L_x_1993:
[----:B------:R-:W-:-:S05]  /*55c0*/  FADD.FTZ R20, R20, R15 ;  /* 0x0000000f14147221 */ /* 0x000fca0000010000 */
[----:B------:R-:W-:Y:S01]  /*55d0*/  MOV R29, R20 ;  /* 0x00000014001d7202 */ /* 0x000fe20000000f00 */
[----:B------:R-:W-:-:S07]  /*55e0*/  IMAD.MOV.U32 R22, RZ, RZ, R30 ;  /* 0x000000ffff167224 */ /* 0x000fce00078e001e */
[----:B------:R-:W-:Y:S05]  /*55f0*/  WARPSYNC.COLLECTIVE R26, `(.L_x_1994) ;  /* 0x000000001a087348 */ /* 0x000fea0003c00000 */
[----:B------:R0:W1:Y:S02]  /*5600*/  SHFL.BFLY P2, R30, R29, R28, R27 ;  /* 0x0c00001c1d1e7389 */ /* 0x000064000004001b */
[----:B01----:R-:W-:Y:S01]  /*5610*/  ENDCOLLECTIVE ;  /* 0x000000000000791b */ /* 0x003fe20003800000 */
.L_x_1994:
[----:B------:R-:W-:-:S05]  /*5620*/  FADD.FTZ R22, R21, R22 ;  /* 0x0000001615167221 */ /* 0x000fca0000010000 */
[----:B------:R-:W-:Y:S01]  /*5630*/  MOV R29, R22 ;  /* 0x00000016001d7202 */ /* 0x000fe20000000f00 */
[----:B------:R-:W-:Y:S01]  /*5640*/  IMAD.MOV.U32 R28, RZ, RZ, 0x2 ;  /* 0x00000002ff1c7424 */ /* 0x000fe200078e00ff */
[----:B------:R-:W-:-:S07]  /*5650*/  MOV R23, R30 ;  /* 0x0000001e00177202 */ /* 0x000fce0000000f00 */
[----:B------:R-:W-:Y:S05]  /*5660*/  WARPSYNC.COLLECTIVE R26, `(.L_x_1995) ;  /* 0x000000001a087348 */ /* 0x000fea0003c00000 */
[----:B------:R0:W1:Y:S02]  /*5670*/  SHFL.BFLY P2, R30, R29, R28, R27 ;  /* 0x0c00001c1d1e7389 */ /* 0x000064000004001b */
[----:B01----:R-:W-:Y:S01]  /*5680*/  ENDCOLLECTIVE ;  /* 0x000000000000791b */ /* 0x003fe20003800000 */
.L_x_1995:
[----:B------:R-:W-:-:S05]  /*5690*/  FADD.FTZ R23, R20, R23 ;  /* 0x0000001714177221 */ /* 0x000fca0000010000 */
[----:B------:R-:W-:Y:S02]  /*56a0*/  MOV R29, R23 ;  /* 0x00000017001d7202 */ /* 0x000fe40000000f00 */
[----:B------:R-:W-:-:S07]  /*56b0*/  MOV R25, R30 ;  /* 0x0000001e00197202 */ /* 0x000fce0000000f00 */
[----:B------:R-:W-:Y:S05]  /*56c0*/  WARPSYNC.COLLECTIVE R26, `(.L_x_1996) ;  /* 0x000000001a087348 */ /* 0x000fea0003c00000 */
[----:B------:R0:W1:Y:S02]  /*56d0*/  SHFL.BFLY P2, R30, R29, R28, R27 ;  /* 0x0c00001c1d1e7389 */ /* 0x000064000004001b */
[----:B01----:R-:W-:Y:S01]  /*56e0*/  ENDCOLLECTIVE ;  /* 0x000000000000791b */ /* 0x003fe20003800000 */
.L_x_1996:
[----:B------:R-:W-:Y:S01]  /*56f0*/  FADD.FTZ R25, R22, R25 ;  /* 0x0000001916197221 */ /* 0x000fe20000010000 */
[----:B------:R-:W-:-:S03]  /*5700*/  HFMA2.MMA R28, -RZ, RZ, 0, 5.9604644775390625e-08 ;  /* 0x00000001ff1c7435 */ /* 0x000fc600000001ff */
[----:B------:R-:W-:Y:S01]  /*5710*/  IMAD.MOV.U32 R29, RZ, RZ, R25 ;  /* 0x000000ffff1d7224 */ /* 0x000fe200078e0019 */
[----:B------:R-:W-:-:S07]  /*5720*/  MOV R14, R30 ;  /* 0x0000001e000e7202 */ /* 0x000fce0000000f00 */
[----:B------:R-:W-:Y:S05]  /*5730*/  WARPSYNC.COLLECTIVE R26, `(.L_x_1997) ;  /* 0x000000001a087348 */ /* 0x000fea0003c00000 */
[----:B------:R0:W1:Y:S02]  /*5740*/  SHFL.BFLY P2, R30, R29, R28, R27 ;  /* 0x0c00001c1d1e7389 */ /* 0x000064000004001b */
[----:B01----:R-:W-:Y:S01]  /*5750*/  ENDCOLLECTIVE ;  /* 0x000000000000791b */ /* 0x003fe20003800000 */
.L_x_1997:
[----:B------:R-:W-:-:S05]  /*5760*/  FADD.FTZ R14, R23, R14 ;  /* 0x0000000e170e7221 */ /* 0x000fca0000010000 */
[----:B------:R-:W-:Y:S02]  /*5770*/  MOV R29, R14 ;  /* 0x0000000e001d7202 */ /* 0x000fe40000000f00 */
[----:B------:R-:W-:-:S07]  /*5780*/  MOV R24, R30 ;  /* 0x0000001e00187202 */ /* 0x000fce0000000f00 */
[----:B------:R-:W-:Y:S05]  /*5790*/  WARPSYNC.COLLECTIVE R26, `(.L_x_1998) ;  /* 0x000000001a087348 */ /* 0x000fea0003c00000 */
[----:B------:R0:W1:Y:S02]  /*57a0*/  SHFL.BFLY P2, R30, R29, R28, R27 ;  /* 0x0c00001c1d1e7389 */ /* 0x000064000004001b */
[----:B01----:R-:W-:Y:S01]  /*57b0*/  ENDCOLLECTIVE ;  /* 0x000000000000791b */ /* 0x003fe20003800000 */
.L_x_1998:
[----:B------:R-:W-:Y:S01]  /*57c0*/  FADD.FTZ R24, R25, R24 ;  /* 0x0000001819187221 */ /* 0x000fe20000010000 */
[----:B------:R-:W-:Y:S06]  /*57d0*/  BRA `(.L_x_1999) ;  /* 0xffffffe800647947 */ /* 0x000fec000383ffff */
.L_x_1969:
        /* <DEDUP_REMOVED lines=8> */
.L_x_2001:
[----:B------:R-:W-:Y:S05]  /*5860*/  BSYNC B0 ;  /* 0x0000000000007941 */ /* 0x000fea0003800000 */
.L_x_2000:
        /* <DEDUP_REMOVED lines=11> */
.L_x_2002:
        /* <DEDUP_REMOVED lines=16> */
.L_x_2003:
[----:B------:R-:W-:Y:S01]  /*5a20*/  MOV R29, R17 ;  /* 0x00000011001d7202 */ /* 0x000fe20000000f00 */
[----:B------:R-:W-:-:S07]  /*5a30*/  IMAD.MOV.U32 R16, RZ, RZ, R30 ;  /* 0x000000ffff107224 */ /* 0x000fce00078e001e */
[----:B------:R-:W-:Y:S05]  /*5a40*/  WARPSYNC.COLLECTIVE R26, `(.L_x_2004) ;  /* 0x000000001a087348 */ /* 0x000fea0003c00000 */
[----:B------:R0:W1:Y:S02]  /*5a50*/  SHFL.BFLY P2, R30, R29, R28, R27 ;  /* 0x0c00001c1d1e7389 */ /* 0x000064000004001b */
[----:B01----:R-:W-:Y:S01]  /*5a60*/  ENDCOLLECTIVE ;  /* 0x000000000000791b */ /* 0x003fe20003800000 */
.L_x_2004:
        /* <DEDUP_REMOVED lines=15> */
.L_x_2005:
[----:B------:R-:W-:Y:S02]  /*5b60*/  MOV R29, R14 ;  /* 0x0000000e001d7202 */ /* 0x000fe40000000f00 */
[----:B------:R-:W-:-:S07]  /*5b70*/  MOV R16, R30 ;  /* 0x0000001e00107202 */ /* 0x000fce0000000f00 */
[----:B------:R-:W-:Y:S05]  /*5b80*/  WARPSYNC.COLLECTIVE R26, `(.L_x_2006) ;  /* 0x000000001a087348 */ /* 0x000fea0003c00000 */
[----:B------:R0:W1:Y:S02]  /*5b90*/  SHFL.BFLY P2, R30, R29, R28, R27 ;  /* 0x0c00001c1d1e7389 */ /* 0x000064000004001b */
[----:B01----:R-:W-:Y:S01]  /*5ba0*/  ENDCOLLECTIVE ;  /* 0x000000000000791b */ /* 0x003fe20003800000 */
.L_x_2006:
        /* <DEDUP_REMOVED lines=9> */
.L_x_2007:
[----:B------:R-:W-:Y:S02]  /*5c40*/  MOV R29, R17 ;  /* 0x00000011001d7202 */ /* 0x000fe40000000f00 */
[----:B------:R-:W-:-:S07]  /*5c50*/  MOV R19, R30 ;  /* 0x0000001e00137202 */ /* 0x000fce0000000f00 */
[----:B------:R-:W-:Y:S05]  /*5c60*/  WARPSYNC.COLLECTIVE R26, `(.L_x_2008) ;  /* 0x000000001a087348 */ /* 0x000fea0003c00000 */
[----:B------:R0:W1:Y:S02]  /*5c70*/  SHFL.BFLY P2, R30, R29, R28, R27 ;  /* 0x0c00001c1d1e7389 */ /* 0x000064000004001b */
[----:B01----:R-:W-:Y:S01]  /*5c80*/  ENDCOLLECTIVE ;  /* 0x000000000000791b */ /* 0x003fe20003800000 */
.L_x_2008:
[----:B------:R-:W-:Y:S01]  /*5c90*/  FADD.FTZ R16, R16, R19 ;  /* 0x0000001310107221 */ /* 0x000fe20000010000 */
[----:B------:R-:W-:Y:S01]  /*5ca0*/  HFMA2.MMA R28, -RZ, RZ, 0, 4.76837158203125e-07 ;  /* 0x00000008ff1c7435 */ /* 0x000fe200000001ff */
[----:B------:R-:W-:Y:S01]  /*5cb0*/  MOV R29, R32 ;  /* 0x00000020001d7202 */ /* 0x000fe20000000f00 */
[----:B------:R-:W-:-:S09]  /*5cc0*/  IMAD.MOV.U32 R14, RZ, RZ, R30 ;  /* 0x000000ffff0e7224 */ /* 0x000fd200078e001e */
[----:B------:R-:W-:Y:S05]  /*5cd0*/  WARPSYNC.COLLECTIVE R26, `(.L_x_2009) ;  /* 0x000000001a087348 */ /* 0x000fea0003c00000 */
[----:B------:R0:W1:Y:S02]  /*5ce0*/  SHFL.BFLY P2, R30, R29, R28, R27 ;  /* 0x0c00001c1d1e7389 */ /* 0x000064000004001b */
[----:B01----:R-:W-:Y:S01]  /*5cf0*/  ENDCOLLECTIVE ;  /* 0x000000000000791b */ /* 0x003fe20003800000 */
.L_x_2009:
[----:B------:R-:W-:Y:S01]  /*5d00*/  FADD.FTZ R44, R17, R14 ;  /* 0x0000000e112c7221 */ /* 0x000fe20000010000 */
[----:B------:R-:W-:Y:S01]  /*5d10*/  IMAD.MOV.U32 R29, RZ, RZ, R34 ;  /* 0x000000ffff1d7224 */ /* 0x000fe200078e0022 */
[----:B------:R-:W-:-:S07]  /*5d20*/  MOV R31, R30 ;  /* 0x0000001e001f7202 */ /* 0x000fce0000000f00 */
[----:B------:R-:W-:Y:S05]  /*5d30*/  WARPSYNC.COLLECTIVE R26, `(.L_x_2010) ;  /* 0x000000001a087348 */ /* 0x000fea0003c00000 */
[----:B------:R0:W1:Y:S02]  /*5d40*/  SHFL.BFLY P2, R30, R29, R28, R27 ;  /* 0x0c00001c1d1e7389 */ /* 0x000064000004001b */
[----:B01----:R-:W-:Y:S01]  /*5d50*/  ENDCOLLECTIVE ;  /* 0x000000000000791b */ /* 0x003fe20003800000 */
.L_x_2010:
[----:B------:R-:W-:-:S05]  /*5d60*/  FADD.FTZ R31, R31, R32 ;  /* 0x000000201f1f7221 */ /* 0x000fca0000010000 */
[----:B------:R-:W-:Y:S01]  /*5d70*/  MOV R29, R31 ;  /* 0x0000001f001d7202 */ /* 0x000fe20000000f00 */
[----:B------:R-:W-:Y:S01]  /*5d80*/  IMAD.MOV.U32 R28, RZ, RZ, 0x4 ;  /* 0x00000004ff1c7424 */ /* 0x000fe200078e00ff */
[----:B------:R-:W-:-:S07]  /*5d90*/  MOV R33, R30 ;  /* 0x0000001e00217202 */ /* 0x000fce0000000f00 */
[----:B------:R-:W-:Y:S05]  /*5da0*/  WARPSYNC.COLLECTIVE R26, `(.L_x_2011) ;  /* 0x000000001a087348 */ /* 0x000fea0003c00000 */
[----:B------:R0:W1:Y:S02]  /*5db0*/  SHFL.BFLY P2, R30, R29, R28, R27 ;  /* 0x0c00001c1d1e7389 */ /* 0x000064000004001b */
[----:B01----:R-:W-:Y:S01]  /*5dc0*/  ENDCOLLECTIVE ;  /* 0x000000000000791b */ /* 0x003fe20003800000 */
.L_x_2011:
[----:B------:R-:W-:-:S05]  /*5dd0*/  FADD.FTZ R33, R33, R34 ;  /* 0x0000002221217221 */ /* 0x000fca0000010000 */
[----:B------:R-:W-:Y:S02]  /*5de0*/  MOV R29, R33 ;  /* 0x00000021001d7202 */ /* 0x000fe40000000f00 */
[----:B------:R-:W-:-:S07]  /*5df0*/  MOV R20, R30 ;  /* 0x0000001e00147202 */ /* 0x000fce0000000f00 */
[----:B------:R-:W-:Y:S05]  /*5e00*/  WARPSYNC.COLLECTIVE R26, `(.L_x_2012) ;  /* 0x000000001a087348 */ /* 0x000fea0003c00000 */
[----:B------:R0:W1:Y:S02]  /*5e10*/  SHFL.BFLY P2, R30, R29, R28, R27 ;  /* 0x0c00001c1d1e7389 */ /* 0x000064000004001b */
[----:B01----:R-:W-:Y:S01]  /*5e20*/  ENDCOLLECTIVE ;  /* 0x000000000000791b */ /* 0x003fe20003800000 */
.L_x_2012:
[----:B------:R-:W-:Y:S01]  /*5e30*/  FADD.FTZ R35, R31, R20 ;  /* 0x000000141f237221 */ /* 0x000fe20000010000 */
[----:B------:R-:W-:-:S04]  /*5e40*/  HFMA2.MMA R28, -RZ, RZ, 0, 1.1920928955078125e-07 ;  /* 0x00000002ff1c7435 */ /* 0x000fc800000001ff */
[----:B------:R-:W-:Y:S02]  /*5e50*/  MOV R29, R35 ;  /* 0x00000023001d7202 */ /* 0x000fe40000000f00 */
[----:B------:R-:W-:-:S07]  /*5e60*/  MOV R36, R30 ;  /* 0x0000001e00247202 */ /* 0x000fce0000000f00 */
[----:B------:R-:W-:Y:S05]  /*5e70*/  WARPSYNC.COLLECTIVE R26, `(.L_x_2013) ;  /* 0x000000001a087348 */ /* 0x000fea0003c00000 */
[----:B------:R0:W1:Y:S02]  /*5e80*/  SHFL.BFLY P2, R30, R29, R28, R27 ;  /* 0x0c00001c1d1e7389 */ /* 0x000064000004001b */
[----:B01----:R-:W-:Y:S01]  /*5e90*/  ENDCOLLECTIVE ;  /* 0x000000000000791b */ /* 0x003fe20003800000 */
.L_x_2013:
[----:B------:R-:W-:-:S05]  /*5ea0*/  FADD.FTZ R36, R33, R36 ;  /* 0x0000002421247221 */ /* 0x000fca0000010000 */
[----:B------:R-:W-:Y:S01]  /*5eb0*/  MOV R29, R36 ;  /* 0x00000024001d7202 */ /* 0x000fe20000000f00 */
[----:B------:R-:W-:-:S07]  /*5ec0*/  IMAD.MOV.U32 R18, RZ, RZ, R30 ;  /* 0x000000ffff127224 */ /* 0x000fce00078e001e */
[----:B------:R-:W-:Y:S05]  /*5ed0*/  WARPSYNC.COLLECTIVE R26, `(.L_x_2014) ;  /* 0x000000001a087348 */ /* 0x000fea0003c00000 */
[----:B------:R0:W1:Y:S02]  /*5ee0*/  SHFL.BFLY P2, R30, R29, R28, R27 ;  /* 0x0c00001c1d1e7389 */ /* 0x000064000004001b */
[----:B01----:R-:W-:Y:S01]  /*5ef0*/  ENDCOLLECTIVE ;  /* 0x000000000000791b */ /* 0x003fe20003800000 */
.L_x_2014:
        /* <DEDUP_REMOVED lines=8> */
.L_x_2015:
[----:B------:R-:W-:Y:S01]  /*5f80*/  FADD.FTZ R36, R36, R21 ;  /* 0x0000001524247221 */ /* 0x000fe20000010000 */
[----:B------:R-:W-:-:S04]  /*5f90*/  HFMA2.MMA R21, -RZ, RZ, 0, 0 ;  /* 0x00000000ff157435 */ /* 0x000fc800000001ff */
[----:B------:R-:W-:Y:S02]  /*5fa0*/  MOV R29, R36 ;  /* 0x00000024001d7202 */ /* 0x000fe40000000f00 */
[----:B------:R-:W-:-:S07]  /*5fb0*/  MOV R34, R30 ;  /* 0x0000001e00227202 */ /* 0x000fce0000000f00 */
[----:B------:R-:W-:Y:S05]  /*5fc0*/  WARPSYNC.COLLECTIVE R26, `(.L_x_2016) ;  /* 0x000000001a087348 */ /* 0x000fea0003c00000 */
[----:B------:R0:W1:Y:S02]  /*5fd0*/  SHFL.BFLY P2, R30, R29, R28, R27 ;  /* 0x0c00001c1d1e7389 */ /* 0x000064000004001b */
[----:B01----:R-:W-:Y:S01]  /*5fe0*/  ENDCOLLECTIVE ;  /* 0x000000000000791b */ /* 0x003fe20003800000 */
.L_x_2016:
[----:B------:R-:W-:Y:S01]  /*5ff0*/  FADD.FTZ R34, R35, R34 ;  /* 0x0000002223227221 */ /* 0x000fe20000010000 */
[----:B------:R-:W-:Y:S01]  /*6000*/  HFMA2.MMA R28, -RZ, RZ, 0, 4.76837158203125e-07 ;  /* 0x00000008ff1c7435 */ /* 0x000fe200000001ff */
[----:B------:R-:W-:Y:S01]  /*6010*/  IMAD.MOV.U32 R29, RZ, RZ, R24 ;  /* 0x000000ffff1d7224 */ /* 0x000fe200078e0018 */
[----:B------:R-:W-:-:S09]  /*6020*/  MOV R33, R30 ;  /* 0x0000001e00217202 */ /* 0x000fd20000000f00 */
[----:B------:R-:W-:Y:S05]  /*6030*/  WARPSYNC.COLLECTIVE R26, `(.L_x_2017) ;  /* 0x000000001a087348 */ /* 0x000fea0003c00000 */
[----:B------:R0:W1:Y:S02]  /*6040*/  SHFL.BFLY P2, R30, R29, R28, R27 ;  /* 0x0c00001c1d1e7389 */ /* 0x000064000004001b */
[----:B01----:R-:W-:Y:S01]  /*6050*/  ENDCOLLECTIVE ;  /* 0x000000000000791b */ /* 0x003fe20003800000 */
.L_x_2017:
[----:B------:R-:W-:Y:S01]  /*6060*/  FADD.FTZ R33, R36, R33 ;  /* 0x0000002124217221 */ /* 0x000fe20000010000 */
[----:B------:R-:W-:Y:S02]  /*6070*/  MOV R29, R23 ;  /* 0x00000017001d7202 */ /* 0x000fe40000000f00 */
[----:B------:R-:W-:-:S07]  /*6080*/  MOV R37, R30 ;  /* 0x0000001e00257202 */ /* 0x000fce0000000f00 */
[----:B------:R-:W-:Y:S05]  /*6090*/  WARPSYNC.COLLECTIVE R26, `(.L_x_2018) ;  /* 0x000000001a087348 */ /* 0x000fea0003c00000 */
[----:B------:R0:W1:Y:S02]  /*60a0*/  SHFL.BFLY P2, R30, R29, R28, R27 ;  /* 0x0c00001c1d1e7389 */ /* 0x000064000004001b */
[----:B01----:R-:W-:Y:S01]  /*60b0*/  ENDCOLLECTIVE ;  /* 0x000000000000791b */ /* 0x003fe20003800000 */
.L_x_2018:
        /* <DEDUP_REMOVED lines=8> */
.L_x_2019:
        /* <DEDUP_REMOVED lines=8> */
.L_x_2020:
        /* <DEDUP_REMOVED lines=10> */
.L_x_2021:
[----:B------:R0:W1:Y:S04]  /*6260*/  @!P0 LDS R22, [R39] ;  /* 0x0000000027168984 */ /* 0x0000680000000800 */
[----:B------:R0:W2:Y:S01]  /*6270*/  @!P0 LDS R20, [R39+0x500] ;  /* 0x0005000027148984 */ /* 0x0000a20000000800 */
[----:B------:R-:W-:Y:S01]  /*6280*/  IMAD.MOV.U32 R29, RZ, RZ, R37 ;  /* 0x000000ffff1d7224 */ /* 0x000fe200078e0025 */
[----:B------:R-:W-:-:S07]  /*6290*/  MOV R23, R30 ;  /* 0x0000001e00177202 */ /* 0x000fce0000000f00 */
[----:B012---:R-:W-:Y:S05]  /*62a0*/  WARPSYNC.COLLECTIVE R26, `(.L_x_2022) ;  /* 0x000000001a087348 */ /* 0x007fea0003c00000 */
[----:B------:R3:W4:Y:S02]  /*62b0*/  SHFL.BFLY P2, R30, R29, R28, R27 ;  /* 0x0c00001c1d1e7389 */ /* 0x000724000004001b */
[----:B01234-:R-:W-:Y:S01]  /*62c0*/  ENDCOLLECTIVE ;  /* 0x000000000000791b */ /* 0x01ffe20003800000 */
.L_x_2022:
        /* <DEDUP_REMOVED lines=9> */
.L_x_2023:
[----:B------:R-:W-:Y:S01]  /*6360*/  ISETP.NE.AND P0, PT, R10, RZ, PT ;  /* 0x000000ff0a00720c */ /* 0x000fe20003f05270 */
[----:B------:R-:W-:-:S04]  /*6370*/  FADD.FTZ R37, R37, R24 ;  /* 0x0000001825257221 */ /* 0x000fc80000010000 */
[----:B------:R-:W-:-:S08]  /*6380*/  IMAD.MOV.U32 R29, RZ, RZ, R37 ;  /* 0x000000ffff1d7224 */ /* 0x000fd000078e0025 */
[----:B------:R-:W0:Y:S01]  /*6390*/  @!P0 LDC.64 R24, c[0x0][0x218] ;  /* 0x00008600ff188b82 */ /* 0x000e220000000a00 */
[----:B------:R-:W-:Y:S02]  /*63a0*/  @!P0 F2FP.F16.F32.PACK_AB R44, RZ, R44 ;  /* 0x0000002cff2c823e */ /* 0x000fe400000000ff */
[----:B------:R-:W-:-:S07]  /*63b0*/  MOV R39, R30 ;  /* 0x0000001e00277202 */ /* 0x000fce0000000f00 */
[----:B0-----:R-:W-:Y:S05]  /*63c0*/  WARPSYNC.COLLECTIVE R26, `(.L_x_2024) ;  /* 0x000000001a087348 */ /* 0x001fea0003c00000 */
[----:B------:R1:W2:Y:S02]  /*63d0*/  SHFL.BFLY P2, R30, R29, R28, R27 ;  /* 0x0c00001c1d1e7389 */ /* 0x0002a4000004001b */
[----:B012---:R-:W-:Y:S01]  /*63e0*/  ENDCOLLECTIVE ;  /* 0x000000000000791b */ /* 0x007fe20003800000 */
.L_x_2024:
[----:B------:R-:W-:Y:S01]  /*63f0*/  FADD.FTZ R38, R38, R39 ;  /* 0x0000002726267221 */ /* 0x000fe20000010000 */
[----:B------:R-:W-:Y:S01]  /*6400*/  HFMA2.MMA R28, -RZ, RZ, 0, 4.76837158203125e-07 ;  /* 0x00000008ff1c7435 */ /* 0x000fe200000001ff */
[----:B------:R-:W-:Y:S02]  /*6410*/  MOV R29, R21 ;  /* 0x00000015001d7202 */ /* 0x000fe40000000f00 */
[----:B------:R-:W-:-:S08]  /*6420*/  MOV R40, R30 ;  /* 0x0000001e00287202 */ /* 0x000fd00000000f00 */
[----:B------:R-:W-:Y:S05]  /*6430*/  WARPSYNC.COLLECTIVE R26, `(.L_x_2025) ;  /* 0x000000001a087348 */ /* 0x000fea0003c00000 */
[----:B------:R0:W1:Y:S02]  /*6440*/  SHFL.BFLY P2, R30, R29, R28, R27 ;  /* 0x0c00001c1d1e7389 */ /* 0x000064000004001b */
[----:B01----:R-:W-:Y:S01]  /*6450*/  ENDCOLLECTIVE ;  /* 0x000000000000791b */ /* 0x003fe20003800000 */
.L_x_2025:
[----:B------:R-:W-:Y:S01]  /*6460*/  FADD.FTZ R37, R37, R40 ;  /* 0x0000002825257221 */ /* 0x000fe20000010000 */
[----:B------:R-:W-:Y:S01]  /*6470*/  MOV R29, R18 ;  /* 0x00000012001d7202 */ /* 0x000fe20000000f00 */
[----:B------:R-:W-:-:S07]  /*6480*/  IMAD.MOV.U32 R42, RZ, RZ, R30 ;  /* 0x000000ffff2a7224 */ /* 0x000fce00078e001e */
[----:B------:R-:W-:Y:S05]  /*6490*/  WARPSYNC.COLLECTIVE R26, `(.L_x_2026) ;  /* 0x000000001a087348 */ /* 0x000fea0003c00000 */
[----:B------:R0:W1:Y:S02]  /*64a0*/  SHFL.BFLY P2, R30, R29, R28, R27 ;  /* 0x0c00001c1d1e7389 */ /* 0x000064000004001b */
[----:B01----:R-:W-:Y:S01]  /*64b0*/  ENDCOLLECTIVE ;  /* 0x000000000000791b */ /* 0x003fe20003800000 */
.L_x_2026:
[----:B------:R-:W-:Y:S01]  /*64c0*/  FADD.FTZ R42, R42, R21 ;  /* 0x000000152a2a7221 */ /* 0x000fe20000010000 */
[----:B------:R-:W-:-:S03]  /*64d0*/  HFMA2.MMA R28, -RZ, RZ, 0, 2.384185791015625e-07 ;  /* 0x00000004ff1c7435 */ /* 0x000fc600000001ff */
[----:B------:R-:W-:Y:S01]  /*64e0*/  IMAD.MOV.U32 R29, RZ, RZ, R42 ;  /* 0x000000ffff1d7224 */ /* 0x000fe200078e002a */
[----:B------:R-:W-:-:S07]  /*64f0*/  MOV R23, R30 ;  /* 0x0000001e00177202 */ /* 0x000fce0000000f00 */
[----:B------:R-:W-:Y:S05]  /*6500*/  WARPSYNC.COLLECTIVE R26, `(.L_x_2027) ;  /* 0x000000001a087348 */ /* 0x000fea0003c00000 */
[----:B------:R0:W1:Y:S02]  /*6510*/  SHFL.BFLY P2, R30, R29, R28, R27 ;  /* 0x0c00001c1d1e7389 */ /* 0x000064000004001b */
[----:B01----:R-:W-:Y:S01]  /*6520*/  ENDCOLLECTIVE ;  /* 0x000000000000791b */ /* 0x003fe20003800000 */
.L_x_2027:
        /* <DEDUP_REMOVED lines=8> */
.L_x_2028:
        /* <DEDUP_REMOVED lines=12> */
.L_x_2029:
[----:B------:R-:W-:Y:S02]  /*6670*/  FADD.FTZ R31, R31, R20 ;  /* 0x000000141f1f7221 */ /* 0x000fe40000010000 */
[----:B------:R-:W0:Y:S01]  /*6680*/  @!P0 LDC.64 R20, c[0x0][0x218] ;  /* 0x00008600ff148b82 */ /* 0x000e220000000a00 */
[C---:B------:R-:W-:Y:S02]  /*6690*/  @!P0 IMAD.WIDE R14, R41.reuse, 0x2, R14 ;  /* 0x00000002290e8825 */ /* 0x040fe400078e020e */
[----:B------:R-:W-:Y:S02]  /*66a0*/  MOV R29, R31 ;  /* 0x0000001f001d7202 */ /* 0x000fe40000000f00 */
[----:B------:R-:W-:Y:S02]  /*66b0*/  MOV R43, R30 ;  /* 0x0000001e002b7202 */ /* 0x000fe40000000f00 */
[----:B------:R-:W-:Y:S02]  /*66c0*/  @!P0 F2FP.F16.F32.PACK_AB R30, RZ, R16 ;  /* 0x00000010ff1e823e */ /* 0x000fe400000000ff */
[----:B------:R-:W1:Y:S01]  /*66d0*/  @!P0 LDC.64 R16, c[0x0][0x218] ;  /* 0x00008600ff108b82 */ /* 0x000e620000000a00 */
[----:B------:R-:W-:Y:S01]  /*66e0*/  FADD.FTZ R42, R42, R43 ;  /* 0x0000002b2a2a7221 */ /* 0x000fe20000010000 */
[----:B------:R-:W-:Y:S01]  /*66f0*/  PRMT R45, R30, 0x7610, R45 ;  /* 0x000076101e2d7816 */ /* 0x000fe2000000002d */
[----:B0-----:R-:W-:-:S07]  /*6700*/  @!P0 IMAD.WIDE R20, R41, 0x2, R20 ;  /* 0x0000000229148825 */ /* 0x001fce00078e0214 */
[----:B-1----:R-:W-:Y:S05]  /*6710*/  WARPSYNC.COLLECTIVE R26, `(.L_x_2030) ;  /* 0x000000001a087348 */ /* 0x002fea0003c00000 */
[----:B------:R0:W2:Y:S02]  /*6720*/  SHFL.BFLY P2, R30, R29, R28, R27 ;  /* 0x0c00001c1d1e7389 */ /* 0x0000a4000004001b */
[----:B012---:R-:W-:Y:S01]  /*6730*/  ENDCOLLECTIVE ;  /* 0x000000000000791b */ /* 0x007fe20003800000 */
.L_x_2030:
[----:B------:R0:W-:Y:S04]  /*6740*/  @!P0 STG.E.U16 desc[UR12][R24.64], R45 ;  /* 0x0000002d18008986 */ /* 0x0001e8000c10150c */
[----:B------:R1:W-:Y:S01]  /*6750*/  @!P0 STG.E.U16 desc[UR12][R22.64], R44 ;  /* 0x0000002c16008986 */ /* 0x0003e2000c10150c */
[----:B------:R-:W-:Y:S01]  /*6760*/  @!P0 F2FP.F16.F32.PACK_AB R26, RZ, R38 ;  /* 0x00000026ff1a823e */ /* 0x000fe200000000ff */
[----:B------:R-:W-:Y:S01]  /*6770*/  IMAD.MOV.U32 R28, RZ, RZ, 0x1 ;  /* 0x00000001ff1c7424 */ /* 0x000fe200078e00ff */
[----:B------:R-:W-:Y:S02]  /*6780*/  MOV R29, R42 ;  /* 0x0000002a001d7202 */ /* 0x000fe40000000f00 */
[----:B0-----:R-:W-:Y:S02]  /*6790*/  @!P0 F2FP.F16.F32.PACK_AB R25, RZ, R33 ;  /* 0x00000021ff19823e */ /* 0x001fe400000000ff */
[----:B-1----:R-:W-:Y:S01]  /*67a0*/  PRMT R22, R26, 0x7610, R22 ;  /* 0x000076101a167816 */ /* 0x002fe20000000016 */
[----:B------:R-:W-:Y:S01]  /*67b0*/  @!P0 IMAD.WIDE R16, R41, 0x2, R16 ;  /* 0x0000000229108825 */ /* 0x000fe200078e0210 */
[----:B------:R-:W-:-:S02]  /*67c0*/  MOV R26, 0xffff ;  /* 0x0000ffff001a7802 */ /* 0x000fc40000000f00 */
[----:B------:R-:W-:Y:S02]  /*67d0*/  MOV R32, R30 ;  /* 0x0000001e00207202 */ /* 0x000fe40000000f00 */
[----:B------:R-:W-:-:S07]  /*67e0*/  @!P0 F2FP.F16.F32.PACK_AB R23, RZ, R34 ;  /* 0x00000022ff17823e */ /* 0x000fce00000000ff */
[----:B------:R-:W-:Y:S05]  /*67f0*/  WARPSYNC.COLLECTIVE R26, `(.L_x_2031) ;  /* 0x000000001a087348 */ /* 0x000fea0003c00000 */
[----:B------:R0:W1:Y:S02]  /*6800*/  SHFL.BFLY P2, R30, R29, R28, R27 ;  /* 0x0c00001c1d1e7389 */ /* 0x000064000004001b */
[----:B01----:R-:W-:Y:S01]  /*6810*/  ENDCOLLECTIVE ;  /* 0x000000000000791b */ /* 0x003fe20003800000 */
.L_x_2031:
[----:B------:R-:W-:Y:S01]  /*6820*/  @!P0 F2FP.F16.F32.PACK_AB R33, RZ, R37 ;  /* 0x00000025ff21823e */ /* 0x000fe200000000ff */
        /* <DEDUP_REMOVED lines=10> */
.L_x_2032:
[----:B------:R-:W-:Y:S01]  /*68d0*/  FADD.FTZ R35, R42, R35 ;  /* 0x000000232a237221 */ /* 0x000fe20000010000 */
[----:B------:R-:W-:Y:S06]  /*68e0*/  BRA `(.L_x_2033) ;  /* 0xffffffe000d47947 */ /* 0x000fec000383ffff */
.L_x_2034:
        /* <DEDUP_REMOVED lines=9> */
.L_x_3502:


//--------------------- .text._ZN13group_norm_v218gn_bwd_cuda_kernelI6__halfLi320ELi1ELi32ELi20ELi1024ELb0ELb1ELi32ELi320ELi320ELi4ELb1ELi4ELb0ELb0ELNS_15WgradSyncMethodE3ENS_16CompileConditionILi900EEEEEvPT_S6_S6_PKS5_S8_S8_S8_PKfflPfPj --------------------------
	.section	.text._ZN13group_norm_v218gn_bwd_cuda_kernelI6__halfLi320ELi1ELi32ELi20ELi1024ELb0ELb1ELi32ELi320ELi320ELi4ELb1ELi4ELb0ELb0ELNS_15WgradSyncMethodE3ENS_16CompileConditionILi900EEEEEvPT_S6_S6_PKS5_S8_S8_S8_PKfflPfPj,"ax",@progbits
	.align	128
        .global         _ZN13group_norm_v218gn_bwd_cuda_kernelI6__halfLi320ELi1ELi32ELi20ELi1024ELb0ELb1ELi32ELi320ELi320ELi4ELb1ELi4ELb0ELb0ELNS_15WgradSyncMethodE3ENS_16CompileConditionILi900EEEEEvPT_S6_S6_PKS5_S8_S8_S8_PKfflPfPj
        .type           _ZN13group_norm_v218gn_bwd_cuda_kernelI6__halfLi320ELi1ELi32ELi20ELi1024ELb0ELb1ELi32ELi320ELi320ELi4ELb1ELi4ELb0ELb0ELNS_15WgradSyncMethodE3ENS_16CompileConditionILi900EEEEEvPT_S6_S6_PKS5_S8_S8_S8_PKfflPfPj,@function
        .size           _ZN13group_norm_v218gn_bwd_cuda_kernelI6__halfLi320ELi1ELi32ELi20ELi1024ELb0ELb1ELi32ELi320ELi320ELi4ELb1ELi4ELb0ELb0ELNS_15WgradSyncMethodE3ENS_16CompileConditionILi900EEEEEvPT_S6_S6_PKS5_S8_S8_S8_PKfflPfPj,(.L_x_3503 - _ZN13group_norm_v218gn_bwd_cuda_kernelI6__halfLi320ELi1ELi32ELi20ELi1024ELb0ELb1ELi32ELi320ELi320ELi4ELb1ELi4ELb0ELb0ELNS_15WgradSyncMethodE3ENS_16CompileConditionILi900EEEEEvPT_S6_S6_PKS5_S8_S8_S8_PKfflPfPj)
        .other          _ZN13group_norm_v218gn_bwd_cuda_kernelI6__halfLi320ELi1ELi32ELi20ELi1024ELb0ELb1ELi32ELi320ELi320ELi4ELb1ELi4ELb0ELb0ELNS_15WgradSyncMethodE3ENS_16CompileConditionILi900EEEEEvPT_S6_S6_PKS5_S8_S8_S8_PKfflPfPj,@"STO_CUDA_ENTRY STV_DEFAULT"
_ZN13group_norm_v218gn_bwd_cuda_kernelI6__halfLi320ELi1ELi32ELi20ELi1024ELb0ELb1ELi32ELi320ELi320ELi4ELb1ELi4ELb0ELb0ELNS_15WgradSyncMethodE3ENS_16CompileConditionILi900EEEEEvPT_S6_S6_PKS5_S8_S8_S8_PKfflPfPj:
.text._ZN13group_norm_v218gn_bwd_cuda_kernelI6__halfLi320ELi1ELi32ELi20ELi1024ELb0ELb1ELi32ELi320ELi320ELi4ELb1ELi4ELb0ELb0ELNS_15WgradSyncMethodE3ENS_16CompileConditionILi900EEEEEvPT_S6_S6_PKS5_S8_S8_S8_PKfflPfPj:
        /* <DEDUP_REMOVED lines=30> */
.L_x_2037:
[----:B------:R-:W2:Y:S04]  /*01e0*/  LD.E.STRONG.GPU R6, desc[UR8][R4.64] ;  /* 0x0000000804067980 */ /* 0x000ea8000c10f900 */
[----:B--2---:R-:W-:Y:S01]  /*01f0*/  CCTL.IVALL ;  /* 0x00000000ff00798f */ /* 0x004fe20002000000 */
[----:B------:R-:W-:Y:S05]  /*0200*/  YIELD ;  /* 0x0000000000007946 */ /* 0x000fea0003800000 */
[----:B-----5:R-:W-:-:S04]  /*0210*/  LOP3.LUT R6, R6, R3, RZ, 0x3c, !PT ;  /* 0x0000000306067212 */ /* 0x020fc800078e3cff */
[----:B------:R-:W-:-:S13]  /*0220*/  ISETP.GT.AND P0, PT, R6, -0x1, PT ;  /* 0xffffffff0600780c */ /* 0x000fda0003f04270 */
[----:B------:R-:W-:Y:S05]  /*0230*/  @P0 BRA `(.L_x_2037) ;  /* 0xfffffffc00e80947 */ /* 0x000fea000383ffff */
.L_x_2036:
[----:B------:R-:W-:Y:S05]  /*0240*/  WARPSYNC.ALL ;  /* 0x0000000000007948 */ /* 0x000fea0003800000 */
[----:B------:R-:W-:Y:S06]  /*0250*/  BAR.SYNC.DEFER_BLOCKING 0x0 ;  /* 0x0000000000007b1d */ /* 0x000fec0000010000 */
[----:B------:R-:W-:Y:S05]  /*0260*/  BRA `(.L_x_2038) ;  /* 0x00000034005c7947 */ /* 0x000fea0003800000 */
.L_x_2035:
[----:B------:R-:W0:Y:S01]  /*0270*/  S2R R6, SR_TID.X ;  /* 0x0000000000067919 */ /* 0x000e220000002100 */
[----:B------:R-:W-:Y:S02]  /*0280*/  MOV R3, 0x400 ;  /* 0x0000040000037802 */ /* 0x000fe40000000f00 */
[----:B------:R-:W-:Y:S02]  /*0290*/  CS2R R56, SRZ ;  /* 0x0000000000387805 */ /* 0x000fe4000001ff00 */
[----:B------:R-:W-:Y:S01]  /*02a0*/  CS2R R54, SRZ ;  /* 0x0000000000367805 */ /* 0x000fe2000001ff00 */
[----:B------:R-:W1:Y:S01]  /*02b0*/  S2R R9, SR_CgaCtaId ;  /* 0x0000000000097919 */ /* 0x000e620000008800 */
[----:B------:R-:W-:Y:S02]  /*02c0*/  IADD3 R8, R3, 0x2800, RZ ;  /* 0x0000280003087810 */ /* 0x000fe40007ffe0ff */
[----:B------:R-:W-:Y:S02]  /*02d0*/  CS2R R52, SRZ ;  /* 0x0000000000347805 */ /* 0x000fe4000001ff00 */
[----:B------:R-:W-:-:S02]  /*02e0*/  SHF.L.U32 R3, R2, 0x5, RZ ;  /* 0x0000000502037819 */ /* 0x000fc400000006ff */
[----:B------:R-:W-:Y:S01]  /*02f0*/  CS2R R50, SRZ ;  /* 0x0000000000327805 */ /* 0x000fe2000001ff00 */
[----:B------:R-:W-:Y:S01]  /*0300*/  UMOV UR4, URZ ;  /* 0x0000003f00047c82 */ /* 0x000fe20008000000 */
[----:B------:R-:W-:Y:S02]  /*0310*/  LOP3.LUT R3, R3, 0x3e0, RZ, 0xc0, !PT ;  /* 0x000003e003037812 */ /* 0x000fe400078ec0ff */
[----:B0-----:R-:W-:Y:S01]  /*0320*/  SHF.R.S32.HI R11, RZ, 0x1f, R6 ;  /* 0x0000001fff0b7819 */ /* 0x001fe20000011406 */
[----:B------:R-:W-:-:S03]  /*0330*/  IMAD.WIDE.U32 R4, R6, -0x33333333, RZ ;  /* 0xcccccccd06047825 */ /* 0x000fc600078e00ff */
[----:B------:R-:W-:Y:S02]  /*0340*/  LEA.HI R4, R11, R6, RZ, 0x2 ;  /* 0x000000060b047211 */ /* 0x000fe400078f10ff */
[----:B------:R-:W-:Y:S02]  /*0350*/  SHF.R.U32.HI R17, RZ, 0x6, R5 ;  /* 0x00000006ff117819 */ /* 0x000fe40000011605 */
[----:B------:R-:W-:Y:S02]  /*0360*/  SHF.R.S32.HI R7, RZ, 0x2, R4 ;  /* 0x00000002ff077819 */ /* 0x000fe40000011404 */
[----:B-1----:R-:W-:Y:S01]  /*0370*/  LEA R8, R9, R8, 0x18 ;  /* 0x0000000809087211 */ /* 0x002fe200078ec0ff */
[----:B------:R-:W-:Y:S01]  /*0380*/  IMAD R9, R17, -0x50, R6 ;  /* 0xffffffb011097824 */ /* 0x000fe200078e0206 */
[C---:B------:R-:W-:Y:S02]  /*0390*/  IADD3 R5, R7.reuse, 0x50, RZ ;  /* 0x0000005007057810 */ /* 0x040fe40007ffe0ff */
[----:B------:R-:W-:Y:S01]  /*03a0*/  IADD3 R13, R7, 0xa0, RZ ;  /* 0x000000a0070d7810 */ /* 0x000fe20007ffe0ff */
[----:B------:R-:W-:Y:S01]  /*03b0*/  IMAD R10, R9, 0x28, R8 ;  /* 0x00000028090a7824 */ /* 0x000fe200078e0208 */
[----:B------:R-:W-:-:S02]  /*03c0*/  IADD3 R15, R7, 0xf0, RZ ;  /* 0x000000f0070f7810 */ /* 0x000fc40007ffe0ff */
[----:B------:R-:W-:Y:S02]  /*03d0*/  SHF.R.S32.HI R12, RZ, 0x1f, R5 ;  /* 0x0000001fff0c7819 */ /* 0x000fe40000011405 */
[----:B------:R-:W-:Y:S02]  /*03e0*/  SHF.R.S32.HI R14, RZ, 0x1f, R13 ;  /* 0x0000001fff0e7819 */ /* 0x000fe4000001140d */
[----:B------:R-:W-:Y:S02]  /*03f0*/  SHF.R.S32.HI R16, RZ, 0x1f, R15 ;  /* 0x0000001fff107819 */ /* 0x000fe4000001140f */
[----:B------:R-:W-:Y:S02]  /*0400*/  LEA.HI R12, R12, R5, RZ, 0x2 ;  /* 0x000000050c0c7211 */ /* 0x000fe400078f10ff */
[----:B------:R-:W-:Y:S02]  /*0410*/  LEA.HI R11, R11, R6, RZ, 0x4 ;  /* 0x000000060b0b7211 */ /* 0x000fe400078f20ff */
[----:B------:R-:W-:-:S02]  /*0420*/  LOP3.LUT R5, R4, 0xfffffffc, RZ, 0xc0, !PT ;  /* 0xfffffffc04057812 */ /* 0x000fc400078ec0ff */
[----:B------:R-:W-:Y:S02]  /*0430*/  LEA.HI R14, R14, R13, RZ, 0x2 ;  /* 0x0000000d0e0e7211 */ /* 0x000fe400078f10ff */
[----:B------:R-:W-:Y:S02]  /*0440*/  LEA.HI R16, R16, R15, RZ, 0x2 ;  /* 0x0000000f10107211 */ /* 0x000fe400078f10ff */
[----:B------:R-:W-:Y:S02]  /*0450*/  IADD3 R3, R3, R17, RZ ;  /* 0x0000001103037210 */ /* 0x000fe40007ffe0ff */
[----:B------:R-:W-:Y:S02]  /*0460*/  SHF.R.U32.HI R4, RZ, 0x4, R11 ;  /* 0x00000004ff047819 */ /* 0x000fe4000001160b */
[----:B------:R-:W-:Y:S02]  /*0470*/  IADD3 R5, -R5, R6, RZ ;  /* 0x0000000605057210 */ /* 0x000fe40007ffe1ff */
[----:B------:R-:W-:-:S02]  /*0480*/  SHF.R.U32.HI R14, RZ, 0x2, R14 ;  /* 0x00000002ff0e7819 */ /* 0x000fc4000001160e */
[----:B------:R-:W-:Y:S02]  /*0490*/  SHF.R.U32.HI R12, RZ, 0x2, R12 ;  /* 0x00000002ff0c7819 */ /* 0x000fe4000001160c */
[----:B------:R-:W-:Y:S02]  /*04a0*/  SHF.R.U32.HI R16, RZ, 0x2, R16 ;  /* 0x00000002ff107819 */ /* 0x000fe40000011610 */
[----:B------:R-:W-:Y:S01]  /*04b0*/  LOP3.LUT R11, R5, 0x3, R4, 0x78, !PT ;  /* 0x00000003050b7812 */ /* 0x000fe200078e7804 */
[----:B------:R-:W-:Y:S01]  /*04c0*/  IMAD R4, R3, 0x280, RZ ;  /* 0x0000028003047824 */ /* 0x000fe200078e02ff */
[----:B------:R-:W-:Y:S02]  /*04d0*/  LOP3.LUT R13, R5, 0x3, R14, 0x78, !PT ;  /* 0x00000003050d7812 */ /* 0x000fe400078e780e */
[----:B------:R-:W-:Y:S02]  /*04e0*/  LEA R10, R17, R10, 0x3 ;  /* 0x0000000a110a7211 */ /* 0x000fe400078e18ff */
[----:B------:R-:W-:-:S02]  /*04f0*/  LOP3.LUT R12, R5, 0x3, R12, 0x78, !PT ;  /* 0x00000003050c7812 */ /* 0x000fc400078e780c */
[----:B------:R-:W-:-:S07]  /*0500*/  LOP3.LUT R14, R5, 0x3, R16, 0x78, !PT ;  /* 0x00000003050e7812 */ /* 0x000fce00078e7810 */
.L_x_2050:
[C---:B------:R-:W-:Y:S01]  /*0510*/  LOP3.LUT R112, R36.reuse, 0x1, RZ, 0xc0, !PT ;  /* 0x0000000124707812 */ /* 0x040fe200078ec0ff */
[----:B--2---:R-:W0:Y:S01]  /*0520*/  LDC.64 R20, c[0x0][0x238] ;  /* 0x00008e00ff147b82 */ /* 0x004e220000000a00 */
[--C-:B------:R-:W-:Y:S01]  /*0530*/  SHF.R.U64 R3, R36, 0x1, R113.reuse ;  /* 0x0000000124037819 */ /* 0x100fe20000001271 */
[----:B------:R-:W-:Y:S01]  /*0540*/  ULDC.64 UR12, c[0x0][0x248] ;  /* 0x00009200000c7ab9 */ /* 0x000fe20000000a00 */
[----:B------:R-:W-:Y:S01]  /*0550*/  SHF.R.U32.HI R16, RZ, 0x1, R113 ;  /* 0x00000001ff107819 */ /* 0x000fe20000011671 */
[----:B------:R-:W-:Y:S01]  /*0560*/  IMAD R112, R112, 0x140, RZ ;  /* 0x0000014070707824 */ /* 0x000fe200078e02ff */
[----:B------:R-:W-:Y:S01]  /*0570*/  ULDC.64 UR14, c[0x0][0x228] ;  /* 0x00008a00000e7ab9 */ /* 0x000fe20000000a00 */
[----:B------:R-:W-:Y:S02]  /*0580*/  ULDC UR5, c[0x0][0x250] ;  /* 0x0000940000057ab9 */ /* 0x000fe40000000800 */
[----:B------:R-:W-:Y:S02]  /*0590*/  IMAD R46, R9, 0x4, R112 ;  /* 0x00000004092e7824 */ /* 0x000fe400078e0270 */
[----:B------:R-:W-:-:S02]  /*05a0*/  IMAD R15, R16, 0xa0000, RZ ;  /* 0x000a0000100f7824 */ /* 0x000fc400078e02ff */
[----:B------:R-:W-:Y:S01]  /*05b0*/  IMAD.WIDE.U32 R34, R46, -0x33333333, RZ ;  /* 0xcccccccd2e227825 */ /* 0x000fe200078e00ff */
[----:B------:R-:W-:-:S04]  /*05c0*/  SHF.R.S32.HI R47, RZ, 0x1f, R46 ;  /* 0x0000001fff2f7819 */ /* 0x000fc8000001142e */
[----:B------:R-:W-:Y:S01]  /*05d0*/  SHF.R.U32.HI R34, RZ, 0x4, R35 ;  /* 0x00000004ff227819 */ /* 0x000fe20000011623 */
[----:B------:R-:W-:-:S03]  /*05e0*/  IMAD.WIDE.U32 R18, R3, 0xa0000, R46 ;  /* 0x000a000003127825 */ /* 0x000fc600078e002e */
[C---:B------:R-:W-:Y:S02]  /*05f0*/  LEA R5, P0, R3.reuse, R34, 0x5 ;  /* 0x0000002203057211 */ /* 0x040fe400078028ff */
[----:B------:R-:W-:Y:S02]  /*0600*/  IADD3 R30, P1, R4, R18, RZ ;  /* 0x00000012041e7210 */ /* 0x000fe40007f3e0ff */
[----:B------:R-:W-:Y:S02]  /*0610*/  LEA.HI.X R16, R3, RZ, R16, 0x5, P0 ;  /* 0x000000ff03107211 */ /* 0x000fe400000f2c10 */
[----:B------:R-:W-:Y:S02]  /*0620*/  LEA R38, P0, R5, UR12, 0x3 ;  /* 0x0000000c05267c11 */ /* 0x000fe4000f8018ff */
[----:B------:R-:W-:Y:S02]  /*0630*/  IADD3 R3, R19, R15, RZ ;  /* 0x0000000f13037210 */ /* 0x000fe40007ffe0ff */
[----:B------:R-:W-:Y:S01]  /*0640*/  LEA.HI.X R39, R5, UR13, R16, 0x3, P0 ;  /* 0x0000000d05277c11 */ /* 0x000fe200080f1c10 */
[----:B------:R-:W-:Y:S01]  /*0650*/  ULDC.64 UR12, c[0x0][0x230] ;  /* 0x00008c00000c7ab9 */ /* 0x000fe20000000a00 */
[----:B------:R-:W-:-:S02]  /*0660*/  IADD3.X R5, RZ, R3, RZ, P1, !PT ;  /* 0x00000003ff057210 */ /* 0x000fc40000ffe4ff */
[C---:B------:R-:W-:Y:S02]  /*0670*/  SHF.L.U32 R16, R30.reuse, 0x1, RZ ;  /* 0x000000011e107819 */ /* 0x040fe400000006ff */
[----:B------:R-:W2:Y:S01]  /*0680*/  LDG.E.64.CONSTANT R38, desc[UR8][R38.64] ;  /* 0x0000000826267981 */ /* 0x000ea2000c1e9b00 */
[----:B------:R-:W-:Y:S01]  /*0690*/  SHF.L.U64.HI R30, R30, 0x1, R5 ;  /* 0x000000011e1e7819 */ /* 0x000fe20000010205 */
[----:B0-----:R-:W-:Y:S01]  /*06a0*/  IMAD.WIDE R46, R46, 0x2, R20 ;  /* 0x000000022e2e7825 */ /* 0x001fe200078e0214 */
[C---:B------:R-:W-:Y:S02]  /*06b0*/  IADD3 R42, P0, R16.reuse, UR12, RZ ;  /* 0x0000000c102a7c10 */ /* 0x040fe4000ff1e0ff */
[----:B------:R-:W-:Y:S02]  /*06c0*/  IADD3 R40, P1, R16, UR14, RZ ;  /* 0x0000000e10287c10 */ /* 0x000fe4000ff3e0ff */
[----:B------:R-:W-:Y:S01]  /*06d0*/  IADD3.X R43, R30, UR13, RZ, P0, !PT ;  /* 0x0000000d1e2b7c10 */ /* 0x000fe200087fe4ff */
[----:B------:R-:W3:Y:S01]  /*06e0*/  LDG.E.64.CONSTANT R46, desc[UR8][R46.64] ;  /* 0x000000082e2e7981 */ /* 0x000ee2000c1e9b00 */
[----:B------:R-:W-:-:S02]  /*06f0*/  IADD3 R5, R4, 0xa00, RZ ;  /* 0x00000a0004057810 */ /* 0x000fc40007ffe0ff */
[----:B------:R-:W-:Y:S02]  /*0700*/  IADD3.X R41, R30, UR15, RZ, P1, !PT ;  /* 0x0000000f1e297c10 */ /* 0x000fe40008ffe4ff */
        /* <DEDUP_REMOVED lines=9> */
[----:B------:R-:W-:Y:S02]  /*07a0*/  IADD3 R5, R4, 0x1400, RZ ;  /* 0x0000140004057810 */ /* 0x000fe40007ffe0ff */
[----:B------:R-:W-:Y:S02]  /*07b0*/  IADD3.X R61, R28, UR15, RZ, P1, !PT ;  /* 0x0000000f1c3d7c10 */ /* 0x000fe40008ffe4ff */
        /* <DEDUP_REMOVED lines=9> */
[----:B------:R-:W-:Y:S02]  /*0850*/  IADD3.X R65, R26, UR15, RZ, P1, !PT ;  /* 0x0000000f1a417c10 */ /* 0x000fe40008ffe4ff */
[----:B------:R-:W-:Y:S02]  /*0860*/  IADD3 R5, R4, 0x1e00, RZ ;  /* 0x00001e0004057810 */ /* 0x000fe40007ffe0ff */
[----:B------:R-:W5:Y:S02]  /*0870*/  LDG.E.64.CONSTANT R62, desc[UR8][R62.64] ;  /* 0x000000083e3e7981 */ /* 0x000f64000c1e9b00 */
[----:B------:R-:W-:Y:S02]  /*0880*/  IADD3 R5, P0, R5, R18, RZ ;  /* 0x0000001205057210 */ /* 0x000fe40007f1e0ff */
[----:B------:R-:W5:Y:S02]  /*0890*/  LDG.E.64.CONSTANT R64, desc[UR8][R64.64] ;  /* 0x0000000840407981 */ /* 0x000f64000c1e9b00 */
[----:B------:R-:W-:-:S02]  /*08a0*/  IADD3.X R24, RZ, R3, RZ, P0, !PT ;  /* 0x00000003ff187210 */ /* 0x000fc400007fe4ff */
[C---:B------:R-:W-:Y:S02]  /*08b0*/  SHF.L.U32 R25, R5.reuse, 0x1, RZ ;  /* 0x0000000105197819 */ /* 0x040fe400000006ff */
[----:B------:R-:W-:Y:S02]  /*08c0*/  SHF.L.U64.HI R24, R5, 0x1, R24 ;  /* 0x0000000105187819 */ /* 0x000fe40000010218 */
[C---:B------:R-:W-:Y:S02]  /*08d0*/  IADD3 R66, P0, R25.reuse, UR12, RZ ;  /* 0x0000000c19427c10 */ /* 0x040fe4000ff1e0ff */
[----:B------:R-:W-:Y:S02]  /*08e0*/  IADD3 R68, P1, R25, UR14, RZ ;  /* 0x0000000e19447c10 */ /* 0x000fe4000ff3e0ff */
[----:B------:R-:W-:Y:S01]  /*08f0*/  IADD3.X R67, R24, UR13, RZ, P0, !PT ;  /* 0x0000000d18437c10 */ /* 0x000fe200087fe4ff */
        /* <DEDUP_REMOVED lines=14> */
[----:B------:R-:W-:-:S04]  /*09e0*/  IADD3 R5, R4, 0x3200, RZ ;  /* 0x0000320004057810 */ /* 0x000fc80007ffe0ff */
[----:B------:R-:W-:-:S04]  /*09f0*/  IADD3 R5, P0, R5, R18, RZ ;  /* 0x0000001205057210 */ /* 0x000fc80007f1e0ff */
        /* <DEDUP_REMOVED lines=16> */
[C---:B------:R-:W-:Y:S02]  /*0b00*/  IADD3.X R79, R15.reuse, UR13, RZ, P0, !PT ;  /* 0x0000000d0f4f7c10 */ /* 0x040fe400087fe4ff */
[----:B------:R-:W-:-:S02]  /*0b10*/  IADD3.X R81, R15, UR15, RZ, P1, !PT ;  /* 0x0000000f0f517c10 */ /* 0x000fc40008ffe4ff */
[----:B------:R-:W-:Y:S02]  /*0b20*/  IADD3 R5, R4, 0x4600, RZ ;  /* 0x0000460004057810 */ /* 0x000fe40007ffe0ff */
[----:B------:R-:W5:Y:S02]  /*0b30*/  LDG.E.64.CONSTANT R78, desc[UR8][R78.64] ;  /* 0x000000084e4e7981 */ /* 0x000f64000c1e9b00 */
[----:B------:R-:W-:Y:S02]  /*0b40*/  IADD3 R5, P0, R5, R18, RZ ;  /* 0x0000001205057210 */ /* 0x000fe40007f1e0ff */
[----:B------:R-:W5:Y:S02]  /*0b50*/  LDG.E.64.CONSTANT R80, desc[UR8][R80.64] ;  /* 0x0000000850507981 */ /* 0x000f64000c1e9b00 */
[----:B------:R-:W-:Y:S02]  /*0b60*/  IADD3.X R18, RZ, R3, RZ, P0, !PT ;  /* 0x00000003ff127210 */ /* 0x000fe400007fe4ff */
[----:B------:R-:W-:-:S02]  /*0b70*/  SHF.L.U32 R19, R5, 0x1, RZ ;  /* 0x0000000105137819 */ /* 0x000fc400000006ff */
[----:B------:R-:W-:Y:S02]  /*0b80*/  SHF.L.U64.HI R18, R5, 0x1, R18 ;  /* 0x0000000105127819 */ /* 0x000fe40000010212 */
[C---:B------:R-:W-:Y:S02]  /*0b90*/  IADD3 R82, P0, R19.reuse, UR12, RZ ;  /* 0x0000000c13527c10 */ /* 0x040fe4000ff1e0ff */
        /* <DEDUP_REMOVED lines=16> */
[----:B------:R-:W-:Y:S02]  /*0ca0*/  HADD2.F32 R89, -RZ, R43.H0_H0 ;  /* 0x2000002bff597230 */ /* 0x000fe40000004100 */
[C---:B0-----:R-:W-:Y:S01]  /*0cb0*/  FMUL.FTZ R5, R32.reuse, R5 ;  /* 0x0000000520057220 */ /* 0x041fe20000410000 */
[----:B------:R-:W-:Y:S01]  /*0cc0*/  FMUL.FTZ R45, R32, R31 ;  /* 0x0000001f202d7220 */ /* 0x000fe20000410000 */
[----:B------:R-:W-:Y:S01]  /*0cd0*/  FMUL.FTZ R37, R35, R87 ;  /* 0x0000005723257220 */ /* 0x000fe20000410000 */
[----:B------:R-:W-:Y:S02]  /*0ce0*/  HADD2.F32 R49, -RZ, R47.H0_H0 ;  /* 0x2000002fff317230 */ /* 0x000fe40000004100 */
[----:B------:R-:W-:Y:S01]  /*0cf0*/  FFMA.FTZ R40, R5, R40, RZ ;  /* 0x0000002805287223 */ /* 0x000fe200000100ff */
[----:B------:R-:W-:-:S02]  /*0d00*/  HADD2.F32 R33, -RZ, R41.H0_H0 ;  /* 0x20000029ff217230 */ /* 0x000fc40000004100 */
[----:B------:R-:W-:Y:S01]  /*0d10*/  FADD.FTZ R89, -R38, R89 ;  /* 0x0000005926597221 */ /* 0x000fe20000010100 */
[----:B------:R-:W-:Y:S02]  /*0d20*/  HADD2.F32 R91, -RZ, R43.H1_H1 ;  /* 0x3000002bff5b7230 */ /* 0x000fe40000004100 */
[----:B------:R-:W-:Y:S01]  /*0d30*/  FFMA.FTZ R40, R45, R37, R40 ;  /* 0x000000252d287223 */ /* 0x000fe20000010028 */
[----:B------:R-:W-:Y:S02]  /*0d40*/  HADD2.F32 R47, -RZ, R47.H1_H1 ;  /* 0x3000002fff2f7230 */ /* 0x000fe40000004100 */
[----:B------:R-:W-:Y:S01]  /*0d50*/  FMUL.FTZ R43, R32, R89 ;  /* 0x00000059202b7220 */ /* 0x000fe20000410000 */
[----:B------:R-:W-:Y:S02]  /*0d60*/  HADD2.F32 R31, -RZ, R41.H1_H1 ;  /* 0x30000029ff1f7230 */ /* 0x000fe40000004100 */
[----:B------:R-:W-:Y:S01]  /*0d70*/  FMUL.FTZ R37, R33, R49 ;  /* 0x0000003121257220 */ /* 0x000fe20000410000 */
[----:B------:R-:W-:Y:S01]  /*0d80*/  FADD.FTZ R41, -R38, R91 ;  /* 0x0000005b26297221 */ /* 0x000fe20000010100 */
[----:B------:R-:W-:-:S02]  /*0d90*/  HADD2.F32 R89, -RZ, R58.H0_H0 ;  /* 0x2000003aff597230 */ /* 0x000fc40000004100 */
[----:B------:R-:W-:Y:S01]  /*0da0*/  FFMA.FTZ R40, R43, R37, R40 ;  /* 0x000000252b287223 */ /* 0x000fe20000010028 */
[----:B------:R-:W-:Y:S01]  /*0db0*/  FMUL.FTZ R42, R31, R47 ;  /* 0x0000002f1f2a7220 */ /* 0x000fe20000410000 */
[----:B------:R-:W-:Y:S01]  /*0dc0*/  FMUL.FTZ R41, R32, R41 ;  /* 0x0000002920297220 */ /* 0x000fe20000410000 */
[----:B------:R-:W-:Y:S02]  /*0dd0*/  HADD2.F32 R37, -RZ, R60.H0_H0 ;  /* 0x2000003cff257230 */ /* 0x000fe40000004100 */
[----:B------:R-:W-:Y:S01]  /*0de0*/  FADD.FTZ R91, -R38, R89 ;  /* 0x00000059265b7221 */ /* 0x000fe20000010100 */
[----:B------:R-:W-:Y:S02]  /*0df0*/  HADD2.F32 R93, -RZ, R58.H1_H1 ;  /* 0x3000003aff5d7230 */ /* 0x000fe40000004100 */
[----:B------:R-:W-:Y:S01]  /*0e00*/  FFMA.FTZ R89, R41, R42, R40 ;  /* 0x0000002a29597223 */ /* 0x000fe20000010028 */
[----:B------:R-:W-:Y:S02]  /*0e10*/  HADD2.F32 R60, -RZ, R60.H1_H1 ;  /* 0x3000003cff3c7230 */ /* 0x000fe40000004100 */
[----:B------:R-:W-:Y:S01]  /*0e20*/  FMUL.FTZ R40, R32, R91 ;  /* 0x0000005b20287220 */ /* 0x000fe20000410000 */
[----:B------:R-:W-:Y:S01]  /*0e30*/  FMUL.FTZ R42, R39, R37 ;  /* 0x00000025272a7220 */ /* 0x000fe20000410000 */
[----:B------:R-:W-:Y:S01]  /*0e40*/  FADD.FTZ R93, -R38, R93 ;  /* 0x0000005d265d7221 */ /* 0x000fe20000010100 */
[----:B------:R-:W-:-:S02]  /*0e50*/  HADD2.F32 R91, -RZ, R59.H0_H0 ;  /* 0x2000003bff5b7230 */ /* 0x000fc40000004100 */
[----:B------:R-:W-:Y:S01]  /*0e60*/  FMUL.FTZ R46, R87, R60 ;  /* 0x0000003c572e7220 */ /* 0x000fe20000410000 */
[----:B------:R-:W-:Y:S01]  /*0e70*/  FFMA.FTZ R89, R40, R42, R89 ;  /* 0x0000002a28597223 */ /* 0x000fe20000010059 */
        /* <DEDUP_REMOVED lines=68> */
[----:B------:R-:W-:-:S03]  /*12c0*/  FADD.FTZ R67, -R38, R67 ;  /* 0x0000004326437221 */ /* 0x000fc60000010100 */
[----:B------:R-:W-:Y:S01]  /*12d0*/  FFMA.FTZ R62, R104, R62, R63 ;  /* 0x0000003e683e7223 */ /* 0x000fe2000001003f */
[----:B------:R-:W-:Y:S01]  /*12e0*/  FMUL.FTZ R63, R87, R72 ;  /* 0x00000048573f7220 */ /* 0x000fe20000410000 */
[----:B------:R-:W-:-:S04]  /*12f0*/  FMUL.FTZ R103, R32, R67 ;  /* 0x0000004320677220 */ /* 0x000fc80000410000 */
[----:B------:R-:W-:Y:S01]  /*1300*/  FFMA.FTZ R64, R103, R63, R62 ;  /* 0x0000003f67407223 */ /* 0x000fe2000001003e */
[----:B------:R-:W-:-:S04]  /*1310*/  FFMA.FTZ R62, R3, R39, RZ ;  /* 0x00000027033e7223 */ /* 0x000fc800000100ff */
[----:B------:R-:W-:-:S04]  /*1320*/  FFMA.FTZ R62, R35, R87, R62 ;  /* 0x00000057233e7223 */ /* 0x000fc8000001003e */
        /* <DEDUP_REMOVED lines=8> */
[----:B------:R-:W-:Y:S01]  /*13b0*/  FFMA.FTZ R62, R49, R61, R62 ;  /* 0x0000003d313e7223 */ /* 0x000fe2000001003e */
[----:B------:R-:W-:-:S03]  /*13c0*/  HADD2.F32 R65, -RZ, R71.H0_H0 ;  /* 0x20000047ff417230 */ /* 0x000fc60000004100 */
[----:B------:R-:W-:Y:S01]  /*13d0*/  FFMA.FTZ R62, R47, R93, R62 ;  /* 0x0000005d2f3e7223 */ /* 0x000fe2000001003e */
[----:B------:R-:W-:-:S03]  /*13e0*/  HADD2.F32 R102, -RZ, R73.H0_H0 ;  /* 0x20000049ff667230 */ /* 0x000fc60000004100 */
[----:B------:R-:W-:Y:S01]  /*13f0*/  FFMA.FTZ R62, R39, R91, R62 ;  /* 0x0000005b273e7223 */ /* 0x000fe2000001003e */
[----:B------:R-:W-:Y:S02]  /*1400*/  HADD2.F32 R71, -RZ, R71.H1_H1 ;  /* 0x30000047ff477230 */ /* 0x000fe40000004100 */
[----:B------:R-:W-:Y:S01]  /*1410*/  FADD.FTZ R65, -R38, R65 ;  /* 0x0000004126417221 */ /* 0x000fe20000010100 */
[----:B------:R-:W-:Y:S01]  /*1420*/  FFMA.FTZ R62, R87, R97, R62 ;  /* 0x00000061573e7223 */ /* 0x000fe2000001003e */
[----:B------:R-:W-:Y:S02]  /*1430*/  HADD2.F32 R105, -RZ, R73.H1_H1 ;  /* 0x30000049ff697230 */ /* 0x000fe40000004100 */
[----:B------:R-:W-:Y:S01]  /*1440*/  FMUL.FTZ R63, R49, R102 ;  /* 0x00000066313f7220 */ /* 0x000fe20000410000 */
[----:B------:R-:W-:Y:S01]  /*1450*/  FMUL.FTZ R107, R32, R65 ;  /* 0x00000041206b7220 */ /* 0x000fe20000410000 */
[----:B------:R-:W-:Y:S01]  /*1460*/  FADD.FTZ R71, -R38, R71 ;  /* 0x0000004726477221 */ /* 0x000fe20000010100 */
[----:B------:R-:W-:-:S02]  /*1470*/  HADD2.F32 R65, -RZ, R74.H0_H0 ;  /* 0x2000004aff417230 */ /* 0x000fc40000004100 */
[----:B------:R-:W-:Y:S01]  /*1480*/  FFMA.FTZ R62, R49, R95, R62 ;  /* 0x0000005f313e7223 */ /* 0x000fe2000001003e */
[----:B------:R-:W-:Y:S01]  /*1490*/  FFMA.FTZ R63, R107, R63, R64 ;  /* 0x0000003f6b3f7223 */ /* 0x000fe20000010040 */
[C---:B------:R-:W-:Y:S01]  /*14a0*/  FMUL.FTZ R64, R47.reuse, R105 ;  /* 0x000000692f407220 */ /* 0x040fe20000410000 */
[----:B------:R-:W-:Y:S01]  /*14b0*/  FMUL.FTZ R106, R32, R71 ;  /* 0x00000047206a7220 */ /* 0x000fe20000410000 */
[----:B------:R-:W-:Y:S02]  /*14c0*/  HADD2.F32 R73, -RZ, R76.H0_H0 ;  /* 0x2000004cff497230 */ /* 0x000fe40000004100 */
[----:B------:R-:W-:Y:S01]  /*14d0*/  FFMA.FTZ R62, R47, R101, R62 ;  /* 0x000000652f3e7223 */ /* 0x000fe2000001003e */
[----:B------:R-:W-:Y:S02]  /*14e0*/  HADD2.F32 R67, -RZ, R74.H1_H1 ;  /* 0x3000004aff437230 */ /* 0x000fe40000004100 */
[----:B------:R-:W-:Y:S01]  /*14f0*/  FADD.FTZ R65, -R38, R65 ;  /* 0x0000004126417221 */ /* 0x000fe20000010100 */
[----:B------:R-:W-:Y:S01]  /*1500*/  FFMA.FTZ R63, R106, R64, R63 ;  /* 0x000000406a3f7223 */ /* 0x000fe2000001003f */
[----:B------:R-:W-:Y:S01]  /*1510*/  FFMA.FTZ R62, R39, R99, R62 ;  /* 0x00000063273e7223 */ /* 0x000fe2000001003e */
[----:B------:R-:W-:-:S02]  /*1520*/  HADD2.F32 R76, -RZ, R76.H1_H1 ;  /* 0x3000004cff4c7230 */ /* 0x000fc40000004100 */
[----:B------:R-:W-:Y:S01]  /*1530*/  FMUL.FTZ R64, R39, R73 ;  /* 0x0000004927407220 */ /* 0x000fe20000410000 */
[----:B------:R-:W-:Y:S01]  /*1540*/  FMUL.FTZ R110, R32, R65 ;  /* 0x00000041206e7220 */ /* 0x000fe20000410000 */
[----:B------:R-:W-:Y:S01]  /*1550*/  FADD.FTZ R67, -R38, R67 ;  /* 0x0000004326437221 */ /* 0x000fe20000010100 */
[----:B------:R-:W-:Y:S02]  /*1560*/  HADD2.F32 R65, -RZ, R75.H0_H0 ;  /* 0x2000004bff417230 */ /* 0x000fe40000004100 */
[C---:B------:R-:W-:Y:S01]  /*1570*/  FFMA.FTZ R62, R87.reuse, R72, R62 ;  /* 0x00000048573e7223 */ /* 0x040fe2000001003e */
[----:B------:R-:W-:Y:S01]  /*1580*/  FFMA.FTZ R63, R110, R64, R63 ;  /* 0x000000406e3f7223 */ /* 0x000fe2000001003f */
[----:B------:R-:W-:Y:S01]  /*1590*/  FMUL.FTZ R64, R87, R76 ;  /* 0x0000004c57407220 */ /* 0x000fe20000410000 */
[----:B------:R-:W-:Y:S01]  /*15a0*/  FMUL.FTZ R108, R32, R67 ;  /* 0x00000043206c7220 */ /* 0x000fe20000410000 */
[----:B------:R-:W-:Y:S02]  /*15b0*/  HADD2.F32 R74, -RZ, R77.H0_H0 ;  /* 0x2000004dff4a7230 */ /* 0x000fe40000004100 */
[----:B------:R-:W-:Y:S01]  /*15c0*/  FADD.FTZ R65, -R38, R65 ;  /* 0x0000004126417221 */ /* 0x000fe20000010100 */
[----:B------:R-:W-:-:S02]  /*15d0*/  HADD2.F32 R75, -RZ, R75.H1_H1 ;  /* 0x3000004bff4b7230 */ /* 0x000fc40000004100 */
[C---:B------:R-:W-:Y:S01]  /*15e0*/  FFMA.FTZ R62, R49.reuse, R102, R62 ;  /* 0x00000066313e7223 */ /* 0x040fe2000001003e */
[----:B------:R-:W-:Y:S01]  /*15f0*/  FFMA.FTZ R64, R108, R64, R63 ;  /* 0x000000406c407223 */ /* 0x000fe2000001003f */
[----:B------:R-:W-:Y:S02]  /*1600*/  HADD2.F32 R77, -RZ, R77.H1_H1 ;  /* 0x3000004dff4d7230 */ /* 0x000fe40000004100 */
[----:B------:R-:W-:Y:S01]  /*1610*/  FMUL.FTZ R63, R49, R74 ;  /* 0x0000004a313f7220 */ /* 0x000fe20000410000 */
[----:B------:R-:W-:Y:S01]  /*1620*/  FMUL.FTZ R109, R32, R65 ;  /* 0x00000041206d7220 */ /* 0x000fe20000410000 */
[----:B------:R-:W-:Y:S01]  /*1630*/  FADD.FTZ R75, -R38, R75 ;  /* 0x0000004b264b7221 */ /* 0x000fe20000010100 */
[----:B------:R-:W-:Y:S02]  /*1640*/  HADD2.F32 R65, -RZ, R78.H0_H0 ;  /* 0x2000004eff417230 */ /* 0x000fe40000004100 */
[----:B------:R-:W-:Y:S01]  /*1650*/  FFMA.FTZ R62, R47, R105, R62 ;  /* 0x000000692f3e7223 */ /* 0x000fe2000001003e */
[----:B------:R-:W-:Y:S01]  /*1660*/  FFMA.FTZ R63, R109, R63, R64 ;  /* 0x0000003f6d3f7223 */ /* 0x000fe20000010040 */
[----:B------:R-:W-:Y:S01]  /*1670*/  FMUL.FTZ R114, R32, R75 ;  /* 0x0000004b20727220 */ /* 0x000fe20000410000 */
[----:B------:R-:W-:Y:S01]  /*1680*/  FMUL.FTZ R64, R47, R77 ;  /* 0x0000004d2f407220 */ /* 0x000fe20000410000 */
[----:B------:R-:W-:-:S02]  /*1690*/  HADD2.F32 R75, -RZ, R80.H0_H0 ;  /* 0x20000050ff4b7230 */ /* 0x000fc40000004100 */
[----:B------:R-:W-:Y:S01]  /*16a0*/  FFMA.FTZ R62, R39, R73, R62 ;  /* 0x00000049273e7223 */ /* 0x000fe2000001003e */
[----:B------:R-:W-:Y:S02]  /*16b0*/  HADD2.F32 R67, -RZ, R78.H1_H1 ;  /* 0x3000004eff437230 */ /* 0x000fe40000004100 */
[----:B------:R-:W-:Y:S01]  /*16c0*/  FADD.FTZ R65, -R38, R65 ;  /* 0x0000004126417221 */ /* 0x000fe20000010100 */
[----:B------:R-:W-:Y:S01]  /*16d0*/  FFMA.FTZ R63, R114, R64, R63 ;  /* 0x00000040723f7223 */ /* 0x000fe2000001003f */
        /* <DEDUP_REMOVED lines=24> */
[----:B------:R-:W-:Y:S02]  /*1860*/  HADD2.F32 R79, -RZ, R84.H0_H0 ;  /* 0x20000054ff4f7230 */ /* 0x000fe40000004100 */
[----:B------:R-:W-:Y:S01]  /*1870*/  FFMA.FTZ R62, R87, R80, R62 ;  /* 0x00000050573e7223 */ /* 0x000fe2000001003e */
[----:B------:R-:W-:-:S02]  /*1880*/  HADD2.F32 R67, -RZ, R82.H1_H1 ;  /* 0x30000052ff437230 */ /* 0x000fc40000004100 */
[----:B------:R-:W-:Y:S01]  /*1890*/  FADD.FTZ R65, -R38, R65 ;  /* 0x0000004126417221 */ /* 0x000fe20000010100 */
[----:B------:R-:W-:Y:S01]  /*18a0*/  FFMA.FTZ R63, R118, R64, R63 ;  /* 0x00000040763f7223 */ /* 0x000fe2000001003f */
        /* <DEDUP_REMOVED lines=11> */
[----:B------:R-:W-:Y:S01]  /*1960*/  FADD.FTZ R65, -R38, R65 ;  /* 0x0000004126417221 */ /* 0x000fe20000010100 */
[----:B------:R-:W-:Y:S02]  /*1970*/  HADD2.F32 R67, -RZ, R83.H1_H1 ;  /* 0x30000053ff437230 */ /* 0x000fe40000004100 */
[----:B------:R-:W-:Y:S01]  /*1980*/  FFMA.FTZ R62, R39, R79, R62 ;  /* 0x0000004f273e7223 */ /* 0x000fe2000001003e */
[----:B------:R-:W-:Y:S01]  /*1990*/  FFMA.FTZ R64, R117, R63, R64 ;  /* 0x0000003f75407223 */ /* 0x000fe20000010040 */
[----:B------:R-:W-:Y:S02]  /*19a0*/  HADD2.F32 R85, -RZ, R85.H1_H1 ;  /* 0x30000055ff557230 */ /* 0x000fe40000004100 */
[----:B------:R-:W-:Y:S01]  /*19b0*/  FMUL.FTZ R63, R49, R82 ;  /* 0x00000052313f7220 */ /* 0x000fe20000410000 */
[----:B------:R-:W-:Y:S01]  /*19c0*/  FMUL.FTZ R83, R32, R65 ;  /* 0x0000004120537220 */ /* 0x000fe20000410000 */
[----:B------:R-:W-:Y:S01]  /*19d0*/  FFMA.FTZ R62, R87, R84, R62 ;  /* 0x00000054573e7223 */ /* 0x000fe2000001003e */
[----:B------:R-:W-:-:S02]  /*19e0*/  FADD.FTZ R67, -R38, R67 ;  /* 0x0000004326437221 */ /* 0x000fc40000010100 */
[----:B------:R-:W-:Y:S01]  /*19f0*/  FFMA.FTZ R63, R83, R63, R64 ;  /* 0x0000003f533f7223 */ /* 0x000fe20000010040 */
[----:B------:R-:W-:Y:S01]  /*1a00*/  FMUL.FTZ R64, R47, R85 ;  /* 0x000000552f407220 */ /* 0x000fe20000410000 */
[----:B------:R-:W-:Y:S01]  /*1a10*/  FFMA.FTZ R62, R49, R82, R62 ;  /* 0x00000052313e7223 */ /* 0x000fe2000001003e */
[----:B------:R-:W-:Y:S01]  /*1a20*/  FMUL.FTZ R38, R32, R67 ;  /* 0x0000004320267220 */ /* 0x000fe20000410000 */
        /* <DEDUP_REMOVED lines=12> */
[----:B------:R0:W-:Y:S01]  /*1af0*/  STS.64 [R10], R62 ;  /* 0x0000003e0a007388 */ /* 0x0001e20000000a00 */
[----:B------:R-:W-:Y:S01]  /*1b00*/  FADD.FTZ R54, R69, R86 ;  /* 0x0000005645367221 */ /* 0x000fe20000010000 */
[----:B------:R-:W-:Y:S01]  /*1b10*/  FADD.FTZ R52, R52, R61 ;  /* 0x0000003d34347221 */ /* 0x000fe20000010000 */
[----:B------:R-:W-:Y:S01]  /*1b20*/  FFMA.FTZ R55, R44, R60, R55 ;  /* 0x0000003c2c377223 */ /* 0x000fe20000010037 */
[----:B------:R-:W-:Y:S01]  /*1b30*/  IADD3 R119, P0, R36, 0x4, RZ ;  /* 0x0000000424777810 */ /* 0x000fe20007f1e0ff */
[----:B------:R-:W-:Y:S01]  /*1b40*/  FFMA.FTZ R53, R46, R42, R53 ;  /* 0x0000002a2e357223 */ /* 0x000fe20000010035 */
[----:B------:R-:W-:Y:S01]  /*1b50*/  FFMA.FTZ R51, R58, R86, R51 ;  /* 0x000000563a337223 */ /* 0x000fe20000010033 */
[----:B------:R-:W-:Y:S01]  /*1b60*/  FADD.FTZ R54, R54, R93 ;  /* 0x0000005d36367221 */ /* 0x000fe20000010000 */
[----:B0-----:R-:W-:Y:S01]  /*1b70*/  FADD.FTZ R63, R64, R37 ;  /* 0x00000025403f7221 */ /* 0x001fe20000010000 */
[----:B------:R-:W-:Y:S01]  /*1b80*/  FADD.FTZ R62, R50, R89 ;  /* 0x00000059323e7221 */ /* 0x000fe20000010000 */
[----:B------:R-:W-:Y:S01]  /*1b90*/  FFMA.FTZ R50, R40, R37, R57 ;  /* 0x0000002528327223 */ /* 0x000fe20000010039 */
[----:B------:R-:W-:Y:S01]  /*1ba0*/  FADD.FTZ R65, R52, R95 ;  /* 0x0000005f34417221 */ /* 0x000fe20000010000 */
[----:B------:R-:W-:Y:S01]  /*1bb0*/  FADD.FTZ R56, R63, R48 ;  /* 0x000000303f387221 */ /* 0x000fe20000010000 */
[----:B------:R-:W-:Y:S01]  /*1bc0*/  FADD.FTZ R63, R62, R97 ;  /* 0x000000613e3f7221 */ /* 0x000fe20000010000 */
[----:B------:R-:W-:Y:S01]  /*1bd0*/  FFMA.FTZ R55, R88, R89, R55 ;  /* 0x0000005958377223 */ /* 0x000fe20000010037 */
[----:B------:R-:W-:Y:S01]  /*1be0*/  IADD3.X R113, RZ, R113, RZ, P0, !PT ;  /* 0x00000071ff717210 */ /* 0x000fe200007fe4ff */
[----:B------:R-:W-:Y:S01]  /*1bf0*/  FFMA.FTZ R57, R59, R48, R50 ;  /* 0x000000303b397223 */ /* 0x000fe20000010032 */
[----:B------:R-:W-:Y:S01]  /*1c00*/  FFMA.FTZ R53, R90, R61, R53 ;  /* 0x0000003d5a357223 */ /* 0x000fe20000010035 */
[----:B------:R-:W-:Y:S01]  /*1c10*/  FFMA.FTZ R51, R92, R93, R51 ;  /* 0x0000005d5c337223 */ /* 0x000fe20000010033 */
[----:B------:R-:W-:Y:S01]  /*1c20*/  ISETP.GE.U32.AND P0, PT, R119, UR10, PT ;  /* 0x0000000a77007c0c */ /* 0x000fe2000bf06070 */
        /* <DEDUP_REMOVED lines=8> */
[----:B------:R-:W-:Y:S01]  /*1cb0*/  ISETP.GE.AND.EX P0, PT, R113, UR6, PT, P0 ;  /* 0x0000000671007c0c */ /* 0x000fe2000bf06300 */
        /* <DEDUP_REMOVED lines=20> */
[----:B------:R-:W-:Y:S01]  /*1e00*/  FFMA.FTZ R52, R115, R78, R52 ;  /* 0x0000004e73347223 */ /* 0x000fe20000010034 */
[----:B------:R-:W-:Y:S01]  /*1e10*/  FFMA.FTZ R65, R118, R81, R65 ;  /* 0x0000005176417223 */ /* 0x000fe20000010041 */
[----:B------:R-:W-:Y:S01]  /*1e20*/  HFMA2.MMA R122, -RZ, RZ, 0, 0 ;  /* 0x00000000ff7a7435 */ /* 0x000fe200000001ff */
[----:B------:R-:W-:Y:S01]  /*1e30*/  FADD.FTZ R51, R54, R85 ;  /* 0x0000005536337221 */ /* 0x000fe20000010000 */
[----:B------:R-:W-:Y:S01]  /*1e40*/  FADD.FTZ R57, R56, R79 ;  /* 0x0000004f38397221 */ /* 0x000fe20000010000 */
[----:B------:R-:W-:Y:S01]  /*1e50*/  FFMA.FTZ R54, R117, R84, R50 ;  /* 0x0000005475367223 */ /* 0x000fe20000010032 */
[----:B------:R-:W-:Y:S01]  /*1e60*/  BAR.SYNC.DEFER_BLOCKING 0x0 ;  /* 0x0000000000007b1d */ /* 0x000fe20000010000 */
[----:B------:R-:W-:Y:S01]  /*1e70*/  ISETP.GT.U32.AND P1, PT, R6, 0x3f, PT ;  /* 0x0000003f0600780c */ /* 0x000fe20003f24070 */
[----:B------:R-:W-:-:S02]  /*1e80*/  IMAD.MOV.U32 R121, RZ, RZ, RZ ;  /* 0x000000ffff797224 */ /* 0x000fc400078e00ff */
[----:B------:R-:W-:Y:S01]  /*1e90*/  FADD.FTZ R55, R55, R84 ;  /* 0x0000005437377221 */ /* 0x000fe20000010000 */
[----:B------:R-:W-:Y:S01]  /*1ea0*/  FADD.FTZ R53, R67, R82 ;  /* 0x0000005243357221 */ /* 0x000fe20000010000 */
[----:B------:R-:W-:Y:S01]  /*1eb0*/  FFMA.FTZ R56, R120, R79, R63 ;  /* 0x0000004f78387223 */ /* 0x000fe2000001003f */
[----:B------:R-:W-:Y:S01]  /*1ec0*/  FFMA.FTZ R52, R83, R82, R52 ;  /* 0x0000005253347223 */ /* 0x000fe20000010034 */
[----:B------:R-:W-:Y:S01]  /*1ed0*/  FFMA.FTZ R50, R38, R85, R65 ;  /* 0x0000005526327223 */ /* 0x000fe20000010041 */
[----:B------:R-:W-:Y:S06]  /*1ee0*/  @!P0 BRA `(.L_x_2039) ;  /* 0x0000000000b08947 */ /* 0x000fec0003800000 */
        /* <DEDUP_REMOVED lines=8> */
[----:B------:R-:W-:Y:S01]  /*1f70*/  LOP3.LUT R71, R63, 0x18, RZ, 0x3c, !PT ;  /* 0x000000183f477812 */ /* 0x000fe200078e3cff */
        /* <DEDUP_REMOVED lines=17> */
[----:B-1----:R-:W-:-:S05]  /*2090*/  LOP3.LUT R123, R124, 0xffffffe0, R2, 0xe2, !PT ;  /* 0xffffffe07c7b7812 */ /* 0x002fca00078ee202 */
[----:B------:R-:W-:-:S05]  /*20a0*/  IMAD R123, R123, 0x280, R6 ;  /* 0x000002807b7b7824 */ /* 0x000fca00078e0206 */
        /* <DEDUP_REMOVED lines=16> */
.L_x_2039:
[----:B------:R-:W-:Y:S04]  /*21b0*/  BSSY B0, `(.L_x_2040) ;  /* 0x0000034000007945 */ /* 0x000fe80003800000 */
[----:B------:R-:W-:Y:S05]  /*21c0*/  @P1 BRA `(.L_x_2041) ;  /* 0x0000000000c81947 */ /* 0x000fea0003800000 */
[----:B------:R-:W-:-:S04]  /*21d0*/  SHF.L.U32 R62, R36, 0x4, RZ ;  /* 0x00000004243e7819 */ /* 0x000fc800000006ff */
[----:B------:R-:W-:-:S04]  /*21e0*/  LOP3.LUT R63, R62, 0x10, RZ, 0xc0, !PT ;  /* 0x000000103e3f7812 */ /* 0x000fc800078ec0ff */
[----:B------:R-:W-:-:S05]  /*21f0*/  LEA.HI R63, R6, R63, RZ, 0x1e ;  /* 0x0000003f063f7211 */ /* 0x000fca00078ff0ff */
[----:B------:R-:W-:-:S05]  /*2200*/  IMAD R63, R63, 0x14, -R112 ;  /* 0x000000143f3f7824 */ /* 0x000fca00078e0a70 */
[C---:B------:R-:W-:Y:S02]  /*2210*/  IADD3 R64, R63.reuse, 0x4, RZ ;  /* 0x000000043f407810 */ /* 0x040fe40007ffe0ff */
[----:B------:R-:W-:Y:S02]  /*2220*/  SHF.R.S32.HI R62, RZ, 0x1f, R63 ;  /* 0x0000001fff3e7819 */ /* 0x000fe4000001143f */
[C---:B0-----:R-:W-:Y:S02]  /*2230*/  IADD3 R68, R63.reuse, 0xc, RZ ;  /* 0x0000000c3f447810 */ /* 0x041fe40007ffe0ff */
[----:B------:R-:W-:Y:S02]  /*2240*/  IADD3 R66, R63, 0x8, RZ ;  /* 0x000000083f427810 */ /* 0x000fe40007ffe0ff */
[----:B------:R-:W-:Y:S02]  /*2250*/  SHF.R.S32.HI R65, RZ, 0x1f, R64 ;  /* 0x0000001fff417819 */ /* 0x000fe40000011440 */
[----:B------:R-:W-:-:S02]  /*2260*/  LEA.HI R62, R62, R63, RZ, 0x2 ;  /* 0x0000003f3e3e7211 */ /* 0x000fc400078f10ff */
[----:B------:R-:W-:Y:S02]  /*2270*/  SHF.R.S32.HI R69, RZ, 0x1f, R68 ;  /* 0x0000001fff457819 */ /* 0x000fe40000011444 */
[----:B------:R-:W-:Y:S02]  /*2280*/  SHF.R.S32.HI R67, RZ, 0x1f, R66 ;  /* 0x0000001fff437819 */ /* 0x000fe40000011442 */
[----:B------:R-:W-:Y:S02]  /*2290*/  LEA.HI R64, R65, R64, RZ, 0x2 ;  /* 0x0000004041407211 */ /* 0x000fe400078f10ff */
[----:B------:R-:W-:Y:S02]  /*22a0*/  SHF.R.S32.HI R65, RZ, 0x2, R62 ;  /* 0x00000002ff417819 */ /* 0x000fe4000001143e */
[----:B------:R-:W-:Y:S02]  /*22b0*/  LEA.HI R69, R69, R68, RZ, 0x2 ;  /* 0x0000004445457211 */ /* 0x000fe400078f10ff */
[----:B------:R-:W-:Y:S01]  /*22c0*/  SHF.L.U32 R68, R6, 0x3, RZ ;  /* 0x0000000306447819 */ /* 0x000fe200000006ff */
[----:B------:R-:W-:Y:S01]  /*22d0*/  IMAD R65, R65, 0x28, R8 ;  /* 0x0000002841417824 */ /* 0x000fe200078e0208 */
[----:B------:R-:W-:-:S02]  /*22e0*/  LEA.HI R67, R67, R66, RZ, 0x2 ;  /* 0x0000004243437211 */ /* 0x000fc400078f10ff */
[----:B------:R-:W-:Y:S02]  /*22f0*/  IADD3 R66, R63, 0x10, RZ ;  /* 0x000000103f427810 */ /* 0x000fe40007ffe0ff */
[----:B------:R-:W-:Y:S02]  /*2300*/  SHF.R.S32.HI R63, RZ, 0x2, R64 ;  /* 0x00000002ff3f7819 */ /* 0x000fe40000011440 */
[----:B------:R-:W-:Y:S02]  /*2310*/  LOP3.LUT R68, R68, 0x18, RZ, 0xc0, !PT ;  /* 0x0000001844447812 */ /* 0x000fe400078ec0ff */
[----:B------:R-:W-:Y:S01]  /*2320*/  SHF.R.S32.HI R71, RZ, 0x1f, R66 ;  /* 0x0000001fff477819 */ /* 0x000fe20000011442 */
[----:B------:R-:W-:Y:S01]  /*2330*/  IMAD R63, R63, 0x28, R8 ;  /* 0x000000283f3f7824 */ /* 0x000fe200078e0208 */
[----:B------:R-:W-:Y:S02]  /*2340*/  SHF.R.S32.HI R67, RZ, 0x2, R67 ;  /* 0x00000002ff437819 */ /* 0x000fe40000011443 */
[----:B------:R-:W-:-:S02]  /*2350*/  IADD3 R62, R65, R68, RZ ;  /* 0x00000044413e7210 */ /* 0x000fc40007ffe0ff */
[----:B------:R-:W-:Y:S01]  /*2360*/  LEA.HI R71, R71, R66, RZ, 0x2 ;  /* 0x0000004247477211 */ /* 0x000fe200078f10ff */
[--C-:B------:R-:W-:Y:S01]  /*2370*/  IMAD R67, R67, 0x28, R8.reuse ;  /* 0x0000002843437824 */ /* 0x100fe200078e0208 */
[----:B------:R-:W-:Y:S02]  /*2380*/  SHF.R.S32.HI R69, RZ, 0x2, R69 ;  /* 0x00000002ff457819 */ /* 0x000fe40000011445 */
[C---:B------:R-:W-:Y:S02]  /*2390*/  IADD3 R64, R68.reuse, R63, RZ ;  /* 0x0000003f44407210 */ /* 0x040fe40007ffe0ff */
[----:B------:R-:W0:Y:S01]  /*23a0*/  LDS.64 R62, [R62] ;  /* 0x000000003e3e7984 */ /* 0x000e220000000a00 */
[----:B------:R-:W-:Y:S01]  /*23b0*/  SHF.R.S32.HI R71, RZ, 0x2, R71 ;  /* 0x00000002ff477819 */ /* 0x000fe20000011447 */
[--C-:B------:R-:W-:Y:S01]  /*23c0*/  IMAD R69, R69, 0x28, R8.reuse ;  /* 0x0000002845457824 */ /* 0x100fe200078e0208 */
[C---:B------:R-:W-:Y:S01]  /*23d0*/  IADD3 R67, R68.reuse, R67, RZ ;  /* 0x0000004344437210 */ /* 0x040fe20007ffe0ff */
[----:B------:R-:W1:Y:S02]  /*23e0*/  LDS.64 R64, [R64] ;  /* 0x0000000040407984 */ /* 0x000e640000000a00 */
[----:B------:R-:W-:Y:S01]  /*23f0*/  IMAD R71, R71, 0x28, R8 ;  /* 0x0000002847477824 */ /* 0x000fe200078e0208 */
[----:B------:R-:W-:-:S02]  /*2400*/  IADD3 R69, R68, R69, RZ ;  /* 0x0000004544457210 */ /* 0x000fc40007ffe0ff */
[----:B------:R-:W2:Y:S02]  /*2410*/  LDS.64 R66, [R67] ;  /* 0x0000000043427984 */ /* 0x000ea40000000a00 */
[----:B------:R-:W-:Y:S02]  /*2420*/  IADD3 R71, R68, R71, RZ ;  /* 0x0000004744477210 */ /* 0x000fe40007ffe0ff */
        /* <DEDUP_REMOVED lines=12> */
.L_x_2041:
[----:B------:R-:W-:Y:S05]  /*24f0*/  BSYNC B0 ;  /* 0x0000000000007941 */ /* 0x000fea0003800000 */
.L_x_2040:
        /* <DEDUP_REMOVED lines=23> */
.L_x_2043:
[----:B------:R-:W-:Y:S05]  /*2670*/  BSYNC B0 ;  /* 0x0000000000007941 */ /* 0x000fea0003800000 */
.L_x_2042:
        /* <DEDUP_REMOVED lines=13> */
.L_x_2046:
[----:B------:R-:W2:Y:S04]  /*2750*/  LD.E.STRONG.GPU R64, desc[UR8][R62.64] ;  /* 0x000000083e407980 */ /* 0x000ea8000c10f900 */
[----:B--2---:R-:W-:Y:S01]  /*2760*/  CCTL.IVALL ;  /* 0x00000000ff00798f */ /* 0x004fe20002000000 */
[----:B------:R-:W-:Y:S05]  /*2770*/  YIELD ;  /* 0x0000000000007946 */ /* 0x000fea0003800000 */
[----:B-----5:R-:W-:-:S04]  /*2780*/  LOP3.LUT R64, R64, R65, RZ, 0x3c, !PT ;  /* 0x0000004140407212 */ /* 0x020fc800078e3cff */
[----:B------:R-:W-:-:S13]  /*2790*/  ISETP.GT.AND P1, PT, R64, -0x1, PT ;  /* 0xffffffff4000780c */ /* 0x000fda0003f24270 */
[----:B------:R-:W-:Y:S05]  /*27a0*/  @P1 BRA `(.L_x_2046) ;  /* 0xfffffffc00e81947 */ /* 0x000fea000383ffff */
.L_x_2045:
[----:B------:R-:W-:Y:S05]  /*27b0*/  WARPSYNC.ALL ;  /* 0x0000000000007948 */ /* 0x000fea0003800000 */
[----:B------:R-:W-:Y:S06]  /*27c0*/  BAR.SYNC.DEFER_BLOCKING 0x0 ;  /* 0x0000000000007b1d */ /* 0x000fec0000010000 */
[----:B------:R-:W-:Y:S05]  /*27d0*/  BRA `(.L_x_2047) ;  /* 0x0000000000607947 */ /* 0x000fea0003800000 */
.L_x_2044:
        /* <DEDUP_REMOVED lines=16> */
.L_x_2049:
[----:B------:R-:W2:Y:S04]  /*28e0*/  LD.E.STRONG.GPU R64, desc[UR8][R62.64] ;  /* 0x000000083e407980 */ /* 0x000ea8000c10f900 */
[----:B--2---:R-:W-:Y:S01]  /*28f0*/  CCTL.IVALL ;  /* 0x00000000ff00798f */ /* 0x004fe20002000000 */
[----:B------:R-:W-:Y:S05]  /*2900*/  YIELD ;  /* 0x0000000000007946 */ /* 0x000fea0003800000 */
[----:B-----5:R-:W-:-:S04]  /*2910*/  LOP3.LUT R64, R64, R65, RZ, 0x3c, !PT ;  /* 0x0000004140407212 */ /* 0x020fc800078e3cff */
[----:B------:R-:W-:-:S13]  /*2920*/  ISETP.GT.AND P1, PT, R64, -0x1, PT ;  /* 0xffffffff4000780c */ /* 0x000fda0003f24270 */
[----:B------:R-:W-:Y:S05]  /*2930*/  @P1 BRA `(.L_x_2049) ;  /* 0xfffffffc00e81947 */ /* 0x000fea000383ffff */
.L_x_2048:
[----:B------:R-:W-:Y:S05]  /*2940*/  WARPSYNC.ALL ;  /* 0x0000000000007948 */ /* 0x000fea0003800000 */
[----:B------:R-:W-:Y:S06]  /*2950*/  BAR.SYNC.DEFER_BLOCKING 0x0 ;  /* 0x0000000000007b1d */ /* 0x000fec0000010000 */
.L_x_2047:
[----:B------:R-:W-:Y:S01]  /*2960*/  ISETP.GT.U32.AND P1, PT, R6, 0xff, PT ;  /* 0x000000ff0600780c */ /* 0x000fe20003f24070 */
[----:B------:R-:W2:Y:S01]  /*2970*/  S2UR UR7, SR_CgaCtaId ;  /* 0x00000000000779c3 */ /* 0x000ea20000008800 */
[----:B------:R-:W-:Y:S01]  /*2980*/  UMOV UR5, 0x400 ;  /* 0x0000040000057882 */ /* 0x000fe20000000000 */
[----:B------:R-:W-:Y:S01]  /*2990*/  SHF.L.U32 R36, R36, 0x4, RZ ;  /* 0x0000000424247819 */ /* 0x000fe200000006ff */
[----:B------:R-:W-:-:S09]  /*29a0*/  ULDC.64 UR12, c[0x0][0x210] ;  /* 0x00008400000c7ab9 */ /* 0x000fd20000000a00 */
[----:B-1----:R-:W1:Y:S01]  /*29b0*/  @!P1 LDC R63, c[0x0][0x10] ;  /* 0x00000400ff3f9b82 */ /* 0x002e620000000800 */
[C---:B------:R-:W-:Y:S02]  /*29c0*/  @!P1 SHF.L.U32 R66, R6.reuse, 0x1, RZ ;  /* 0x0000000106429819 */ /* 0x040fe400000006ff */
[----:B------:R-:W-:-:S05]  /*29d0*/  @!P1 LOP3.LUT R67, R6, 0xf, RZ, 0xc0, !PT ;  /* 0x0000000f06439812 */ /* 0x000fca00078ec0ff */
[----:B------:R-:W3:Y:S01]  /*29e0*/  @!P1 LDC.64 R64, c[0x0][0x260] ;  /* 0x00009800ff409b82 */ /* 0x000ee20000000a00 */
[----:B-1----:R-:W-:Y:S01]  /*29f0*/  @!P1 IMAD R62, R63, UR4, R0 ;  /* 0x000000043f3e9c24 */ /* 0x002fe2000f8e0200 */
[----:B------:R-:W-:-:S04]  /*2a00*/  @!P1 LOP3.LUT R63, R66, 0x7fffffe0, RZ, 0xc0, !PT ;  /* 0x7fffffe0423f9812 */ /* 0x000fc800078ec0ff */
[----:B------:R-:W-:-:S04]  /*2a10*/  @!P1 LEA R62, R62, R63, 0x9 ;  /* 0x0000003f3e3e9211 */ /* 0x000fc800078e48ff */
[----:B------:R-:W-:-:S04]  /*2a20*/  @!P1 IADD3 R62, R62, R67, RZ ;  /* 0x000000433e3e9210 */ /* 0x000fc80007ffe0ff */
[----:B------:R-:W-:-:S04]  /*2a30*/  @!P1 SHF.L.U32 R63, R62, 0x1, RZ ;  /* 0x000000013e3f9819 */ /* 0x000fc800000006ff */
[C---:B------:R-:W-:Y:S01]  /*2a40*/  @!P1 IADD3 R67, R63.reuse, 0x20, RZ ;  /* 0x000000203f439810 */ /* 0x040fe20007ffe0ff */
[----:B---3--:R-:W-:-:S04]  /*2a50*/  @!P1 IMAD.WIDE.U32 R62, R63, 0x4, R64 ;  /* 0x000000043f3e9825 */ /* 0x008fc800078e0040 */
[----:B------:R-:W-:Y:S02]  /*2a60*/  @!P1 IMAD.WIDE.U32 R64, R67, 0x4, R64 ;  /* 0x0000000443409825 */ /* 0x000fe400078e0040 */
[----:B------:R-:W0:Y:S04]  /*2a70*/  @!P1 LDG.E.64 R62, desc[UR8][R62.64] ;  /* 0x000000083e3e9981 */ /* 0x000e28000c1e1b00 */
[----:B------:R-:W3:Y:S01]  /*2a80*/  @!P1 LDG.E.64 R64, desc[UR8][R64.64] ;  /* 0x0000000840409981 */ /* 0x000ee2000c1e1b00 */
[----:B------:R-:W-:Y:S01]  /*2a90*/  CS2R R66, SRZ ;  /* 0x0000000000427805 */ /* 0x000fe2000001ff00 */
[----:B------:R-:W-:Y:S02]  /*2aa0*/  UIADD3 UR5, UR5, 0x3480, URZ ;  /* 0x0000348005057890 */ /* 0x000fe4000fffe03f */
[----:B------:R-:W-:-:S02]  /*2ab0*/  ULOP3.LUT UR4, UR4, 0x1, URZ, 0x3c, !UPT ;  /* 0x0000000104047892 */ /* 0x000fc4000f8e3c3f */
[----:B--2---:R-:W-:Y:S01]  /*2ac0*/  ULEA UR5, UR7, UR5, 0x18 ;  /* 0x0000000507057291 */ /* 0x004fe2000f8ec03f */
[----:B0-----:R-:W-:Y:S01]  /*2ad0*/  @!P1 FADD.FTZ R69, RZ, R62 ;  /* 0x0000003eff459221 */ /* 0x001fe20000010000 */
        /* <DEDUP_REMOVED lines=12> */
[----:B------:R-:W0:Y:S01]  /*2ba0*/  SHFL.BFLY PT, R64, R63, 0x2, 0x1f ;  /* 0x0c401f003f407f89 */ /* 0x000e2200000e0000 */
[----:B------:R-:W-:Y:S02]  /*2bb0*/  LOP3.LUT R69, R36, 0x10, RZ, 0xc0, !PT ;  /* 0x0000001024457812 */ /* 0x000fe400078ec0ff */
[----:B------:R-:W-:Y:S01]  /*2bc0*/  @!P1 SHF.R.U32.HI R36, RZ, 0x1, R6 ;  /* 0x00000001ff249819 */ /* 0x000fe20000011606 */
[----:B------:R-:W1:Y:S01]  /*2bd0*/  SHFL.BFLY PT, R65, R62, 0x2, 0x1f ;  /* 0x0c401f003e417f89 */ /* 0x000e6200000e0000 */
[----:B------:R-:W-:Y:S02]  /*2be0*/  IADD3 R34, -R69, R34, RZ ;  /* 0x0000002245227210 */ /* 0x000fe40007ffe1ff */
[----:B------:R-:W-:Y:S01]  /*2bf0*/  @!P1 LOP3.LUT R36, R36, 0x7ffffff8, RZ, 0xc0, !PT ;  /* 0x7ffffff824249812 */ /* 0x000fe200078ec0ff */
[----:B0-----:R-:W-:Y:S01]  /*2c00*/  FADD.FTZ R64, R63, R64 ;  /* 0x000000403f407221 */ /* 0x001fe20000010000 */
[----:B-1----:R-:W-:-:S04]  /*2c10*/  FADD.FTZ R65, R62, R65 ;  /* 0x000000413e417221 */ /* 0x002fc80000010000 */
[----:B------:R-:W0:Y:S04]  /*2c20*/  SHFL.BFLY PT, R67, R64, 0x1, 0x1f ;  /* 0x0c201f0040437f89 */ /* 0x000e2800000e0000 */
[----:B------:R-:W1:Y:S01]  /*2c30*/  SHFL.BFLY PT, R66, R65, 0x1, 0x1f ;  /* 0x0c201f0041427f89 */ /* 0x000e6200000e0000 */
[----:B0-----:R-:W-:Y:S01]  /*2c40*/  FADD.FTZ R67, R64, R67 ;  /* 0x0000004340437221 */ /* 0x001fe20000010000 */
[----:B------:R-:W-:Y:S01]  /*2c50*/  LEA R64, R34, UR5, 0x3 ;  /* 0x0000000522407c11 */ /* 0x000fe2000f8e18ff */
[----:B-1----:R-:W-:Y:S02]  /*2c60*/  FADD.FTZ R63, R65, R66 ;  /* 0x00000042413f7221 */ /* 0x002fe40000010000 */
[----:B------:R-:W-:Y:S02]  /*2c70*/  @!P1 FMUL.FTZ R62, R67, 4.8828125727595761418e-05 ;  /* 0x384ccccd433e9820 */ /* 0x000fe40000410000 */
[----:B------:R-:W-:-:S05]  /*2c80*/  @!P1 FMUL.FTZ R63, R63, 4.8828125727595761418e-05 ;  /* 0x384ccccd3f3f9820 */ /* 0x000fca0000410000 */
[----:B------:R-:W-:Y:S01]  /*2c90*/  @!P1 STS.64 [R36+UR5], R62 ;  /* 0x0000003e24009988 */ /* 0x000fe20008000a05 */
[----:B------:R-:W-:Y:S06]  /*2ca0*/  BAR.SYNC.DEFER_BLOCKING 0x0 ;  /* 0x0000000000007b1d */ /* 0x000fec0000010000 */
[----:B------:R-:W0:Y:S02]  /*2cb0*/  LDS.64 R64, [R64] ;  /* 0x0000000040407984 */ /* 0x000e240000000a00 */
[--C-:B0-----:R-:W-:Y:S01]  /*2cc0*/  FFMA.FTZ R34, R3, R39, -R64.reuse ;  /* 0x0000002703227223 */ /* 0x101fe20000010840 */
[--C-:B------:R-:W-:Y:S01]  /*2cd0*/  FFMA.FTZ R36, R35, R87, -R64.reuse ;  /* 0x0000005723247223 */ /* 0x100fe20000010840 */
[--C-:B------:R-:W-:Y:S01]  /*2ce0*/  FFMA.FTZ R3, R87, R60, -R64.reuse ;  /* 0x0000003c57037223 */ /* 0x100fe20000010840 */
[--C-:B------:R-:W-:Y:S01]  /*2cf0*/  FFMA.FTZ R60, R33, R49, -R64.reuse ;  /* 0x00000031213c7223 */ /* 0x100fe20000010840 */
        /* <DEDUP_REMOVED lines=12> */
[--C-:B------:R-:W-:Y:S01]  /*2dc0*/  FFMA.FTZ R48, R39, R48, -R64.reuse ;  /* 0x0000003027307223 */ /* 0x100fe20000010840 */
[C-C-:B------:R-:W-:Y:S01]  /*2dd0*/  FFMA.FTZ R89, R87.reuse, R89, -R64.reuse ;  /* 0x0000005957597223 */ /* 0x140fe20000010840 */
[--C-:B------:R-:W-:Y:S01]  /*2de0*/  FFMA.FTZ R35, R87, R76, -R64.reuse ;  /* 0x0000004c57237223 */ /* 0x100fe20000010840 */
[----:B------:R-:W-:Y:S01]  /*2df0*/  FFMA.FTZ R31, R58, -R65, R31 ;  /* 0x800000413a1f7223 */ /* 0x000fe2000001001f */
        /* <DEDUP_REMOVED lines=8> */
[----:B------:R-:W-:Y:S01]  /*2e80*/  IADD3 R34, P1, R16, UR12, RZ ;  /* 0x0000000c10227c10 */ /* 0x000fe2000ff3e0ff */
[C-C-:B------:R-:W-:Y:S01]  /*2e90*/  FFMA.FTZ R49, R47.reuse, R93, -R64.reuse ;  /* 0x0000005d2f317223 */ /* 0x140fe20000010840 */
[----:B------:R-:W-:Y:S01]  /*2ea0*/  F2FP.F16.F32.PACK_AB R5, R36, R5 ;  /* 0x000000052405723e */ /* 0x000fe200000000ff */
[C-C-:B------:R-:W-:Y:S01]  /*2eb0*/  FFMA.FTZ R101, R47.reuse, R101, -R64.reuse ;  /* 0x000000652f657223 */ /* 0x140fe20000010840 */
[C-C-:B------:R-:W-:Y:S01]  /*2ec0*/  FFMA.FTZ R105, R47.reuse, R105, -R64.reuse ;  /* 0x000000692f697223 */ /* 0x140fe20000010840 */
[C-C-:B------:R-:W-:Y:S01]  /*2ed0*/  FFMA.FTZ R77, R47.reuse, R77, -R64.reuse ;  /* 0x0000004d2f4d7223 */ /* 0x140fe20000010840 */
[C-C-:B------:R-:W-:Y:S01]  /*2ee0*/  FFMA.FTZ R81, R47.reuse, R81, -R64.reuse ;  /* 0x000000512f517223 */ /* 0x140fe20000010840 */
[C---:B------:R-:W-:Y:S01]  /*2ef0*/  FMUL.FTZ R37, R32.reuse, R37 ;  /* 0x0000002520257220 */ /* 0x040fe20000410000 */
[----:B------:R-:W-:Y:S01]  /*2f00*/  FMUL.FTZ R16, R32, R3 ;  /* 0x0000000320107220 */ /* 0x000fe20000410000 */
[----:B------:R-:W-:Y:S01]  /*2f10*/  FFMA.FTZ R47, R47, R85, -R64 ;  /* 0x000000552f2f7223 */ /* 0x000fe20000010840 */
[-C--:B------:R-:W-:Y:S01]  /*2f20*/  FFMA.FTZ R33, R46, -R65.reuse, R33 ;  /* 0x800000412e217223 */ /* 0x080fe20000010021 */
[-C--:B------:R-:W-:Y:S01]  /*2f30*/  FFMA.FTZ R59, R59, -R65.reuse, R48 ;  /* 0x800000413b3b7223 */ /* 0x080fe20000010030 */
[-C--:B------:R-:W-:Y:S01]  /*2f40*/  FFMA.FTZ R89, R88, -R65.reuse, R89 ;  /* 0x8000004158597223 */ /* 0x080fe20000010059 */
[----:B------:R-:W-:Y:S01]  /*2f50*/  FFMA.FTZ R63, R108, -R65, R35 ;  /* 0x800000416c3f7223 */ /* 0x000fe20000010023 */
[----:B------:R-:W-:Y:S01]  /*2f60*/  FMUL.FTZ R36, R32, R31 ;  /* 0x0000001f20247220 */ /* 0x000fe20000410000 */
[----:B------:R-:W-:Y:S01]  /*2f70*/  IADD3.X R35, R30, UR13, RZ, P1, !PT ;  /* 0x0000000d1e237c10 */ /* 0x000fe20008ffe4ff */
[--C-:B------:R-:W-:Y:S01]  /*2f80*/  FFMA.FTZ R91, R39, R91, -R64.reuse ;  /* 0x0000005b275b7223 */ /* 0x100fe20000010840 */
[----:B------:R-:W-:Y:S01]  /*2f90*/  PRMT R31, R5, 0x7632, R31 ;  /* 0x00007632051f7816 */ /* 0x000fe2000000001f */
[----:B------:R-:W-:Y:S01]  /*2fa0*/  FFMA.FTZ R97, R87, R97, -R64 ;  /* 0x0000006157617223 */ /* 0x000fe20000010840 */
[----:B------:R-:W-:Y:S01]  /*2fb0*/  F2FP.F16.F32.PACK_AB R43, R40, R43 ;  /* 0x0000002b282b723e */ /* 0x000fe200000000ff */
[----:B------:R-:W-:Y:S01]  /*2fc0*/  FFMA.FTZ R47, R38, -R65, R47 ;  /* 0x80000041262f7223 */ /* 0x000fe2000001002f */
[C---:B------:R-:W-:Y:S01]  /*2fd0*/  FMUL.FTZ R33, R32.reuse, R33 ;  /* 0x0000002120217220 */ /* 0x040fe20000410000 */
[----:B------:R-:W-:Y:S01]  /*2fe0*/  IADD3 R30, P1, R29, UR12, RZ ;  /* 0x0000000c1d1e7c10 */ /* 0x000fe2000ff3e0ff */
[----:B------:R-:W-:Y:S01]  /*2ff0*/  FMUL.FTZ R59, R32, R59 ;  /* 0x0000003b203b7220 */ /* 0x000fe20000410000 */
[----:B------:R-:W-:Y:S01]  /*3000*/  F2FP.F16.F32.PACK_AB R37, R16, R37 ;  /* 0x000000251025723e */ /* 0x000fe200000000ff */
[----:B------:R-:W-:Y:S01]  /*3010*/  FMUL.FTZ R38, R32, R89 ;  /* 0x0000005920267220 */ /* 0x000fe20000410000 */
[-C--:B------:R-:W-:Y:S01]  /*3020*/  FFMA.FTZ R61, R90, -R65.reuse, R61 ;  /* 0x800000415a3d7223 */ /* 0x080fe2000001003d */
[-C--:B------:R-:W-:Y:S01]  /*3030*/  FFMA.FTZ R49, R92, -R65.reuse, R49 ;  /* 0x800000415c317223 */ /* 0x080fe20000010031 */
[-C--:B------:R-:W-:Y:S01]  /*3040*/  FFMA.FTZ R91, R94, -R65.reuse, R91 ;  /* 0x800000415e5b7223 */ /* 0x080fe2000001005b */
[----:B------:R-:W-:Y:S01]  /*3050*/  FFMA.FTZ R97, R96, -R65, R97 ;  /* 0x8000004160617223 */ /* 0x000fe20000010061 */
[----:B------:R0:W-:Y:S01]  /*3060*/  STG.E.U16 desc[UR8][R34.64+0x2], R31 ;  /* 0x0000021f22007986 */ /* 0x0001e2000c101508 */
[----:B------:R-:W-:Y:S01]  /*3070*/  PRMT R16, R43, 0x7632, R16 ;  /* 0x000076322b107816 */ /* 0x000fe20000000010 */
[C---:B------:R-:W-:Y:S01]  /*3080*/  FMUL.FTZ R61, R32.reuse, R61 ;  /* 0x0000003d203d7220 */ /* 0x040fe20000410000 */
[----:B------:R-:W-:Y:S01]  /*3090*/  PRMT R29, R37, 0x7632, R29 ;  /* 0x00007632251d7816 */ /* 0x000fe2000000001d */
[----:B------:R-:W-:Y:S01]  /*30a0*/  FMUL.FTZ R40, R32, R49 ;  /* 0x0000003120287220 */ /* 0x000fe20000410000 */
[----:B------:R-:W-:Y:S01]  /*30b0*/  F2FP.F16.F32.PACK_AB R33, R36, R33 ;  /* 0x000000212421723e */ /* 0x000fe200000000ff */
[----:B------:R-:W-:Y:S01]  /*30c0*/  FMUL.FTZ R91, R32, R91 ;  /* 0x0000005b205b7220 */ /* 0x000fe20000410000 */
[----:B------:R-:W-:Y:S01]  /*30d0*/  F2FP.F16.F32.PACK_AB R59, R38, R59 ;  /* 0x0000003b263b723e */ /* 0x000fe200000000ff */
[----:B------:R-:W-:Y:S01]  /*30e0*/  FMUL.FTZ R42, R32, R97 ;  /* 0x00000061202a7220 */ /* 0x000fe20000410000 */
[----:B------:R1:W-:Y:S01]  /*30f0*/  STG.E.U16 desc[UR8][R34.64], R5 ;  /* 0x0000000522007986 */ /* 0x0003e2000c101508 */
[--C-:B------:R-:W-:Y:S01]  /*3100*/  FFMA.FTZ R99, R39, R99, -R64.reuse ;  /* 0x0000006327637223 */ /* 0x100fe20000010840 */
[----:B------:R-:W-:Y:S01]  /*3110*/  FFMA.FTZ R72, R87, R72, -R64 ;  /* 0x0000004857487223 */ /* 0x000fe20000010840 */
[----:B0-----:R-:W-:Y:S01]  /*3120*/  IADD3.X R31, R28, UR13, RZ, P1, !PT ;  /* 0x0000000d1c1f7c10 */ /* 0x001fe20008ffe4ff */
[----:B------:R-:W-:Y:S01]  /*3130*/  STG.E.U16 desc[UR8][R34.64+0x4], R43 ;  /* 0x0000042b22007986 */ /* 0x000fe2000c101508 */
[----:B------:R-:W-:Y:S01]  /*3140*/  IADD3 R28, P1, R27, UR12, RZ ;  /* 0x0000000c1b1c7c10 */ /* 0x000fe2000ff3e0ff */
[----:B------:R-:W-:Y:S01]  /*3150*/  FFMA.FTZ R95, R98, -R65, R95 ;  /* 0x80000041625f7223 */ /* 0x000fe2000001005f */
[----:B------:R-:W-:Y:S01]  /*3160*/  PRMT R27, R59, 0x7632, R27 ;  /* 0x000076323b1b7816 */ /* 0x000fe2000000001b */
[----:B------:R0:W-:Y:S01]  /*3170*/  STG.E.U16 desc[UR8][R34.64+0x6], R16 ;  /* 0x0000061022007986 */ /* 0x0001e2000c101508 */
[----:B------:R-:W-:Y:S01]  /*3180*/  F2FP.F16.F32.PACK_AB R61, R40, R61 ;  /* 0x0000003d283d723e */ /* 0x000fe200000000ff */
[----:B------:R-:W-:Y:S01]  /*3190*/  FFMA.FTZ R101, R100, -R65, R101 ;  /* 0x8000004164657223 */ /* 0x000fe20000010065 */
[----:B------:R-:W-:Y:S01]  /*31a0*/  F2FP.F16.F32.PACK_AB R91, R42, R91 ;  /* 0x0000005b2a5b723e */ /* 0x000fe200000000ff */
[----:B------:R2:W-:Y:S01]  /*31b0*/  STG.E.U16 desc[UR8][R30.64+0x2], R29 ;  /* 0x0000021d1e007986 */ /* 0x0005e2000c101508 */
[----:B-1----:R-:W-:Y:S01]  /*31c0*/  PRMT R5, R33, 0x7632, R5 ;  /* 0x0000763221057816 */ /* 0x002fe20000000005 */
[-C--:B------:R-:W-:Y:S01]  /*31d0*/  FFMA.FTZ R107, R107, -R65.reuse, R102 ;  /* 0x800000416b6b7223 */ /* 0x080fe20000010066 */
[----:B------:R-:W-:Y:S01]  /*31e0*/  FFMA.FTZ R105, R106, -R65, R105 ;  /* 0x800000416a697223 */ /* 0x000fe20000010069 */
[----:B------:R-:W-:Y:S01]  /*31f0*/  FFMA.FTZ R73, R39, R73, -R64 ;  /* 0x0000004927497223 */ /* 0x000fe20000010840 */
[-C--:B------:R-:W-:Y:S01]  /*3200*/  FFMA.FTZ R99, R104, -R65.reuse, R99 ;  /* 0x8000004168637223 */ /* 0x080fe20000010063 */
[----:B------:R-:W-:Y:S01]  /*3210*/  FFMA.FTZ R103, R103, -R65, R72 ;  /* 0x8000004167677223 */ /* 0x000fe20000010048 */
[----:B------:R-:W-:Y:S01]  /*3220*/  STG.E.U16 desc[UR8][R30.64], R37 ;  /* 0x000000251e007986 */ /* 0x000fe2000c101508 */
[----:B0-----:R-:W-:Y:S01]  /*3230*/  PRMT R16, R61, 0x7632, R16 ;  /* 0x000076323d107816 */ /* 0x001fe20000000010 */
[C---:B------:R-:W-:Y:S01]  /*3240*/  FMUL.FTZ R95, R32.reuse, R95 ;  /* 0x0000005f205f7220 */ /* 0x040fe20000410000 */
[----:B------:R-:W-:Y:S01]  /*3250*/  FMUL.FTZ R44, R32, R101 ;  /* 0x00000065202c7220 */ /* 0x000fe20000410000 */
[----:B------:R-:W-:Y:S01]  /*3260*/  STG.E.U16 desc[UR8][R30.64+0x4], R33 ;  /* 0x000004211e007986 */ /* 0x000fe2000c101508 */
[----:B--2---:R-:W-:Y:S01]  /*3270*/  IADD3.X R29, R26, UR13, RZ, P1, !PT ;  /* 0x0000000d1a1d7c10 */ /* 0x004fe20008ffe4ff */
[C---:B------:R-:W-:Y:S01]  /*3280*/  FMUL.FTZ R107, R32.reuse, R107 ;  /* 0x0000006b206b7220 */ /* 0x040fe20000410000 */
[----:B------:R-:W-:Y:S01]  /*3290*/  IADD3 R26, P1, R25, UR12, RZ ;  /* 0x0000000c191a7c10 */ /* 0x000fe2000ff3e0ff */
[----:B------:R-:W-:Y:S01]  /*32a0*/  STG.E.U16 desc[UR8][R30.64+0x6], R5 ;  /* 0x000006051e007986 */ /* 0x000fe2000c101508 */
[----:B------:R-:W-:Y:S01]  /*32b0*/  PRMT R25, R91, 0x7632, R25 ;  /* 0x000076325b197816 */ /* 0x000fe20000000019 */
[----:B------:R-:W-:Y:S01]  /*32c0*/  FMUL.FTZ R48, R32, R105 ;  /* 0x0000006920307220 */ /* 0x000fe20000410000 */
[-C--:B------:R-:W-:Y:S01]  /*32d0*/  FFMA.FTZ R73, R110, -R65.reuse, R73 ;  /* 0x800000416e497223 */ /* 0x080fe20000010049 */
[----:B------:R0:W-:Y:S01]  /*32e0*/  STG.E.U16 desc[UR8][R28.64+0x2], R27 ;  /* 0x0000021b1c007986 */ /* 0x0001e2000c101508 */
[-C--:B------:R-:W-:Y:S01]  /*32f0*/  FFMA.FTZ R109, R109, -R65.reuse, R74 ;  /* 0x800000416d6d7223 */ /* 0x080fe2000001004a */
[----:B------:R-:W-:Y:S01]  /*3300*/  FFMA.FTZ R77, R114, -R65, R77 ;  /* 0x80000041724d7223 */ /* 0x000fe2000001004d */
[C---:B------:R-:W-:Y:S01]  /*3310*/  FMUL.FTZ R99, R32.reuse, R99 ;  /* 0x0000006320637220 */ /* 0x040fe20000410000 */
[----:B------:R-:W-:Y:S01]  /*3320*/  FMUL.FTZ R46, R32, R103 ;  /* 0x00000067202e7220 */ /* 0x000fe20000410000 */
[C-C-:B------:R-:W-:Y:S01]  /*3330*/  FFMA.FTZ R75, R39.reuse, R75, -R64.reuse ;  /* 0x0000004b274b7223 */ /* 0x140fe20000010840 */
[--C-:B------:R-:W-:Y:S01]  /*3340*/  FFMA.FTZ R39, R39, R79, -R64.reuse ;  /* 0x0000004f27277223 */ /* 0x100fe20000010840 */
[C-C-:B------:R-:W-:Y:S01]  /*3350*/  FFMA.FTZ R80, R87.reuse, R80, -R64.reuse ;  /* 0x0000005057507223 */ /* 0x140fe20000010840 */
[----:B------:R-:W-:Y:S01]  /*3360*/  FFMA.FTZ R84, R87, R84, -R64 ;  /* 0x0000005457547223 */ /* 0x000fe20000010840 */
[----:B------:R-:W-:Y:S01]  /*3370*/  STG.E.U16 desc[UR8][R28.64], R59 ;  /* 0x0000003b1c007986 */ /* 0x000fe2000c101508 */
[----:B------:R-:W-:Y:S01]  /*3380*/  F2FP.F16.F32.PACK_AB R95, R44, R95 ;  /* 0x0000005f2c5f723e */ /* 0x000fe200000000ff */
[----:B------:R-:W-:Y:S01]  /*3390*/  FMUL.FTZ R73, R32, R73 ;  /* 0x0000004920497220 */ /* 0x000fe20000410000 */
[----:B0-----:R-:W-:Y:S01]  /*33a0*/  IADD3.X R27, R24, UR13, RZ, P1, !PT ;  /* 0x0000000d181b7c10 */ /* 0x001fe20008ffe4ff */
[----:B------:R-:W-:Y:S01]  /*33b0*/  STG.E.U16 desc[UR8][R28.64+0x4], R61 ;  /* 0x0000043d1c007986 */ /* 0x000fe2000c101508 */
[----:B------:R-:W-:Y:S01]  /*33c0*/  IADD3 R24, P1, R23, UR12, RZ ;  /* 0x0000000c17187c10 */ /* 0x000fe2000ff3e0ff */
[C---:B------:R-:W-:Y:S01]  /*33d0*/  FMUL.FTZ R58, R32.reuse, R63 ;  /* 0x0000003f203a7220 */ /* 0x040fe20000410000 */
[C---:B------:R-:W-:Y:S01]  /*33e0*/  FMUL.FTZ R109, R32.reuse, R109 ;  /* 0x0000006d206d7220 */ /* 0x040fe20000410000 */
[----:B------:R0:W-:Y:S01]  /*33f0*/  STG.E.U16 desc[UR8][R28.64+0x6], R16 ;  /* 0x000006101c007986 */ /* 0x0001e2000c101508 */
[----:B------:R-:W-:Y:S01]  /*3400*/  FMUL.FTZ R60, R32, R77 ;  /* 0x0000004d203c7220 */ /* 0x000fe20000410000 */
[----:B------:R-:W-:Y:S01]  /*3410*/  F2FP.F16.F32.PACK_AB R107, R48, R107 ;  /* 0x0000006b306b723e */ /* 0x000fe200000000ff */
[----:B------:R-:W-:Y:S01]  /*3420*/  FFMA.FTZ R75, R116, -R65, R75 ;  /* 0x80000041744b7223 */ /* 0x000fe2000001004b */
[----:B------:R1:W-:Y:S01]  /*3430*/  STG.E.U16 desc[UR8][R26.64+0x2], R25 ;  /* 0x000002191a007986 */ /* 0x0003e2000c101508 */
[----:B------:R-:W-:Y:S01]  /*3440*/  F2FP.F16.F32.PACK_AB R99, R46, R99 ;  /* 0x000000632e63723e */ /* 0x000fe200000000ff */
[-C--:B------:R-:W-:Y:S01]  /*3450*/  FFMA.FTZ R111, R111, -R65.reuse, R80 ;  /* 0x800000416f6f7223 */ /* 0x080fe20000010050 */
[-C--:B------:R-:W-:Y:S01]  /*3460*/  FFMA.FTZ R115, R115, -R65.reuse, R78 ;  /* 0x8000004173737223 */ /* 0x080fe2000001004e */
[-C--:B------:R-:W-:Y:S01]  /*3470*/  FFMA.FTZ R81, R118, -R65.reuse, R81 ;  /* 0x8000004176517223 */ /* 0x080fe20000010051 */
[-C--:B------:R-:W-:Y:S01]  /*3480*/  FFMA.FTZ R39, R120, -R65.reuse, R39 ;  /* 0x8000004178277223 */ /* 0x080fe20000010027 */
[-C--:B------:R-:W-:Y:S01]  /*3490*/  FFMA.FTZ R117, R117, -R65.reuse, R84 ;  /* 0x8000004175757223 */ /* 0x080fe20000010054 */
[----:B------:R-:W-:Y:S01]  /*34a0*/  FFMA.FTZ R83, R83, -R65, R82 ;  /* 0x8000004153537223 */ /* 0x000fe20000010052 */
[----:B------:R-:W-:Y:S01]  /*34b0*/  PRMT R5, R95, 0x7632, R5 ;  /* 0x000076325f057816 */ /* 0x000fe20000000005 */
[C---:B------:R-:W-:Y:S01]  /*34c0*/  FMUL.FTZ R75, R32.reuse, R75 ;  /* 0x0000004b204b7220 */ /* 0x040fe20000410000 */
[----:B0-----:R-:W-:Y:S01]  /*34d0*/  PRMT R16, R99, 0x7632, R16 ;  /* 0x0000763263107816 */ /* 0x001fe20000000010 */
[C---:B------:R-:W-:Y:S01]  /*34e0*/  FMUL.FTZ R62, R32.reuse, R111 ;  /* 0x0000006f203e7220 */ /* 0x040fe20000410000 */
[----:B-1----:R-:W-:Y:S01]  /*34f0*/  IADD3.X R25, R21, UR13, RZ, P1, !PT ;  /* 0x0000000d15197c10 */ /* 0x002fe20008ffe4ff */
[----:B------:R-:W-:Y:S01]  /*3500*/  FMUL.FTZ R115, R32, R115 ;  /* 0x0000007320737220 */ /* 0x000fe20000410000 */
[----:B------:R-:W-:Y:S01]  /*3510*/  IADD3 R22, P1, R22, UR12, RZ ;  /* 0x0000000c16167c10 */ /* 0x000fe2000ff3e0ff */
[C---:B------:R-:W-:Y:S01]  /*3520*/  FMUL.FTZ R64, R32.reuse, R81 ;  /* 0x0000005120407220 */ /* 0x040fe20000410000 */
[----:B------:R-:W-:Y:S01]  /*3530*/  PRMT R21, R107, 0x7632, R21 ;  /* 0x000076326b157816 */ /* 0x000fe20000000015 */
[----:B------:R-:W-:Y:S01]  /*3540*/  FMUL.FTZ R3, R32, R39 ;  /* 0x0000002720037220 */ /* 0x000fe20000410000 */
[----:B------:R-:W-:Y:S01]  /*3550*/  F2FP.F16.F32.PACK_AB R73, R58, R73 ;  /* 0x000000493a49723e */ /* 0x000fe200000000ff */
[C---:B------:R-:W-:Y:S01]  /*3560*/  FMUL.FTZ R66, R32.reuse, R117 ;  /* 0x0000007520427220 */ /* 0x040fe20000410000 */
[----:B------:R-:W-:Y:S01]  /*3570*/  IADD3.X R23, R17, UR13, RZ, P1, !PT ;  /* 0x0000000d11177c10 */ /* 0x000fe20008ffe4ff */
[----:B------:R-:W-:Y:S01]  /*3580*/  FMUL.FTZ R83, R32, R83 ;  /* 0x0000005320537220 */ /* 0x000fe20000410000 */
[----:B------:R-:W-:Y:S01]  /*3590*/  F2FP.F16.F32.PACK_AB R109, R60, R109 ;  /* 0x0000006d3c6d723e */ /* 0x000fe200000000ff */
[----:B------:R-:W-:Y:S01]  /*35a0*/  FMUL.FTZ R32, R32, R47 ;  /* 0x0000002f20207220 */ /* 0x000fe20000410000 */
[----:B------:R-:W-:Y:S01]  /*35b0*/  IADD3 R20, P1, R20, UR12, RZ ;  /* 0x0000000c14147c10 */ /* 0x000fe2000ff3e0ff */
[----:B------:R-:W-:Y:S01]  /*35c0*/  STG.E.U16 desc[UR8][R26.64], R91 ;  /* 0x0000005b1a007986 */ /* 0x000fe2000c101508 */
[----:B------:R-:W-:-:S02]  /*35d0*/  PRMT R17, R109, 0x7632, R17 ;  /* 0x000076326d117816 */ /* 0x000fc40000000011 */
[----:B------:R-:W-:Y:S01]  /*35e0*/  F2FP.F16.F32.PACK_AB R75, R62, R75 ;  /* 0x0000004b3e4b723e */ /* 0x000fe200000000ff */
[----:B------:R-:W-:Y:S01]  /*35f0*/  STG.E.U16 desc[UR8][R26.64+0x4], R95 ;  /* 0x0000045f1a007986 */ /* 0x000fe2000c101508 */
[----:B------:R-:W-:Y:S02]  /*3600*/  F2FP.F16.F32.PACK_AB R115, R64, R115 ;  /* 0x000000734073723e */ /* 0x000fe400000000ff */
[----:B------:R-:W-:Y:S01]  /*3610*/  F2FP.F16.F32.PACK_AB R3, R66, R3 ;  /* 0x000000034203723e */ /* 0x000fe200000000ff */
[----:B------:R0:W-:Y:S01]  /*3620*/  STG.E.U16 desc[UR8][R26.64+0x6], R5 ;  /* 0x000006051a007986 */ /* 0x0001e2000c101508 */
[----:B------:R-:W-:Y:S02]  /*3630*/  F2FP.F16.F32.PACK_AB R83, R32, R83 ;  /* 0x000000532053723e */ /* 0x000fe400000000ff */
[----:B------:R-:W-:Y:S01]  /*3640*/  MOV R36, R119 ;  /* 0x0000007700247202 */ /* 0x000fe20000000f00 */
[----:B------:R1:W-:Y:S04]  /*3650*/  STG.E.U16 desc[UR8][R24.64+0x6], R21 ;  /* 0x0000061518007986 */ /* 0x0003e8000c101508 */
[----:B------:R2:W-:Y:S01]  /*3660*/  STG.E.U16 desc[UR8][R24.64+0x2], R16 ;  /* 0x0000021018007986 */ /* 0x0005e2000c101508 */
[----:B0-----:R-:W-:-:S03]  /*3670*/  PRMT R5, R73, 0x7632, R5 ;  /* 0x0000763249057816 */ /* 0x001fc60000000005 */
[----:B------:R-:W-:Y:S01]  /*3680*/  STG.E.U16 desc[UR8][R24.64], R99 ;  /* 0x0000006318007986 */ /* 0x000fe2000c101508 */
[----:B-1----:R-:W-:-:S03]  /*3690*/  IADD3.X R21, R15, UR13, RZ, P1, !PT ;  /* 0x0000000d0f157c10 */ /* 0x002fc60008ffe4ff */
[----:B------:R-:W-:Y:S01]  /*36a0*/  STG.E.U16 desc[UR8][R24.64+0x4], R107 ;  /* 0x0000046b18007986 */ /* 0x000fe2000c101508 */
[----:B------:R-:W-:Y:S02]  /*36b0*/  PRMT R15, R75, 0x7632, R15 ;  /* 0x000076324b0f7816 */ /* 0x000fe4000000000f */
[----:B--2---:R-:W-:Y:S01]  /*36c0*/  IADD3 R16, P1, R19, UR12, RZ ;  /* 0x0000000c13107c10 */ /* 0x004fe2000ff3e0ff */
[----:B------:R0:W-:Y:S01]  /*36d0*/  STG.E.U16 desc[UR8][R22.64+0x2], R5 ;  /* 0x0000020516007986 */ /* 0x0001e2000c101508 */
[----:B------:R-:W-:-:S03]  /*36e0*/  PRMT R19, R83, 0x7632, R19 ;  /* 0x0000763253137816 */ /* 0x000fc60000000013 */
[----:B------:R1:W-:Y:S04]  /*36f0*/  STG.E.U16 desc[UR8][R22.64+0x6], R17 ;  /* 0x0000061116007986 */ /* 0x0003e8000c101508 */
[----:B------:R2:W-:Y:S01]  /*3700*/  STG.E.U16 desc[UR8][R22.64], R73 ;  /* 0x0000004916007986 */ /* 0x0005e2000c101508 */
[----:B0-----:R-:W-:-:S03]  /*3710*/  PRMT R5, R115, 0x7632, R5 ;  /* 0x0000763273057816 */ /* 0x001fc60000000005 */
[----:B------:R2:W-:Y:S01]  /*3720*/  STG.E.U16 desc[UR8][R22.64+0x4], R109 ;  /* 0x0000046d16007986 */ /* 0x0005e2000c101508 */
[----:B-1----:R-:W-:-:S03]  /*3730*/  IADD3.X R17, R18, UR13, RZ, P1, !PT ;  /* 0x0000000d12117c10 */ /* 0x002fc60008ffe4ff */
[----:B------:R2:W-:Y:S01]  /*3740*/  STG.E.U16 desc[UR8][R20.64], R75 ;  /* 0x0000004b14007986 */ /* 0x0005e2000c101508 */
[----:B------:R-:W-:-:S03]  /*3750*/  PRMT R18, R3, 0x7632, R18 ;  /* 0x0000763203127816 */ /* 0x000fc60000000012 */
        /* <DEDUP_REMOVED lines=8> */
.L_x_2038:
[C---:B--2---:R-:W-:Y:S01]  /*37e0*/  IMAD.SHL.U32 R3, R0.reuse, 0x10, RZ ;  /* 0x0000001000037824 */ /* 0x044fe200078e00ff */
[----:B0-----:R-:W-:-:S04]  /*37f0*/  LOP3.LUT R4, R0, 0x1, RZ, 0xc0, !PT ;  /* 0x0000000100047812 */ /* 0x001fc800078ec0ff */
[----:B------:R-:W-:Y:S01]  /*3800*/  LOP3.LUT R3, R3, 0x7ffffe0, RZ, 0xc0, !PT ;  /* 0x07ffffe003037812 */ /* 0x000fe200078ec0ff */
[----:B------:R-:W-:-:S03]  /*3810*/  IMAD R4, R4, 0x140, RZ ;  /* 0x0000014004047824 */ /* 0x000fc600078e02ff */
[----:B------:R-:W-:Y:S02]  /*3820*/  IADD3 R3, R3, R2, RZ ;  /* 0x0000000203037210 */ /* 0x000fe40007ffe0ff */
        /* <DEDUP_REMOVED lines=31> */
[C---:B------:R-:W-:Y:S01]  /*3a20*/  IMAD.WIDE.U32 R12, P0, R4.reuse, -0x33333334, R8 ;  /* 0xcccccccc040c7825 */ /* 0x040fe20007800008 */
[----:B------:R-:W-:Y:S02]  /*3a30*/  VIMNMX.U32 R9, R7, 0x20, !PT ;  /* 0x0000002007097848 */ /* 0x000fe40007fe0000 */
[----:B------:R-:W-:Y:S01]  /*3a40*/  LEA R8, R11, R10, 0x2 ;  /* 0x0000000a0b087211 */ /* 0x000fe200078e10ff */
[----:B------:R-:W-:Y:S01]  /*3a50*/  IMAD.WIDE.U32 R10, R4, -0x33333333, RZ ;  /* 0xcccccccd040a7825 */ /* 0x000fe200078e00ff */
[----:B------:R-:W-:Y:S02]  /*3a60*/  IADD3 R9, R9, R14, RZ ;  /* 0x0000000e09097210 */ /* 0x000fe40007ffe0ff */
[C---:B------:R-:W-:Y:S01]  /*3a70*/  SHF.L.U32 R10, R2.reuse, 0x7, RZ ;  /* 0x00000007020a7819 */ /* 0x040fe200000006ff */
[----:B------:R-:W-:Y:S01]  /*3a80*/  IMAD.MOV.U32 R16, RZ, RZ, R13 ;  /* 0x000000ffff107224 */ /* 0x000fe200078e000d */
[----:B------:R-:W-:-:S02]  /*3a90*/  SHF.L.U32 R14, R2, 0x1, RZ ;  /* 0x00000001020e7819 */ /* 0x000fc400000006ff */
[----:B------:R-:W-:Y:S02]  /*3aa0*/  IADD3 RZ, P1, R11, R12, RZ ;  /* 0x0000000c0bff7210 */ /* 0x000fe40007f3e0ff */
[----:B------:R-:W-:Y:S02]  /*3ab0*/  IADD3.X R17, RZ, RZ, RZ, P0, !PT ;  /* 0x000000ffff117210 */ /* 0x000fe400007fe4ff */
[----:B------:R-:W-:Y:S02]  /*3ac0*/  LOP3.LUT R12, R10, 0x780, RZ, 0xc0, !PT ;  /* 0x000007800a0c7812 */ /* 0x000fe400078ec0ff */
[----:B------:R-:W-:Y:S01]  /*3ad0*/  LOP3.LUT R11, R14, 0x1e, RZ, 0xc0, !PT ;  /* 0x0000001e0e0b7812 */ /* 0x000fe200078ec0ff */
[----:B------:R-:W-:Y:S01]  /*3ae0*/  IMAD.WIDE.U32.X R16, R5, -0x33333334, R16, P1 ;  /* 0xcccccccc05107825 */ /* 0x000fe200008e0410 */
[----:B------:R-:W-:Y:S02]  /*3af0*/  IADD3 R21, R12, UR6, RZ ;  /* 0x000000060c157c10 */ /* 0x000fe4000fffe0ff */
[----:B------:R-:W-:-:S02]  /*3b00*/  LOP3.LUT R14, R7, R11, RZ, 0x3c, !PT ;  /* 0x0000000b070e7212 */ /* 0x000fc400078e3cff */
[----:B------:R-:W-:Y:S02]  /*3b10*/  IADD3 R10, R6, 0x28, RZ ;  /* 0x00000028060a7810 */ /* 0x000fe40007ffe0ff */
[----:B------:R-:W-:Y:S02]  /*3b20*/  ISETP.LT.U32.AND P0, PT, R26, 0x2, PT ;  /* 0x000000021a00780c */ /* 0x000fe40003f01070 */
[----:B------:R-:W-:Y:S01]  /*3b30*/  LEA R13, R14, R21, 0x2 ;  /* 0x000000150e0d7211 */ /* 0x000fe200078e10ff */
[----:B------:R-:W-:Y:S01]  /*3b40*/  IMAD.WIDE.U32 R14, R9, -0x33333333, RZ ;  /* 0xcccccccd090e7825 */ /* 0x000fe200078e00ff */
[----:B------:R-:W-:Y:S02]  /*3b50*/  LOP3.LUT R18, R10, R11, RZ, 0x3c, !PT ;  /* 0x0000000b0a127212 */ /* 0x000fe400078e3cff */
[----:B------:R-:W-:Y:S02]  /*3b60*/  ISETP.LT.AND.EX P0, PT, R27, RZ, PT, P0 ;  /* 0x000000ff1b00720c */ /* 0x000fe40003f01300 */
[----:B------:R-:W-:-:S02]  /*3b70*/  SHF.R.U64 R25, R16, 0x3, R17 ;  /* 0x0000000310197819 */ /* 0x000fc40000001211 */
[----:B------:R-:W-:Y:S02]  /*3b80*/  LOP3.LUT R12, R6, R11, RZ, 0x3c, !PT ;  /* 0x0000000b060c7212 */ /* 0x000fe400078e3cff */
[----:B------:R-:W-:Y:S02]  /*3b90*/  LEA R14, R18, R21, 0x2 ;  /* 0x00000015120e7211 */ /* 0x000fe400078e10ff */
[----:B------:R-:W-:Y:S02]  /*3ba0*/  SEL R24, R26, 0x2, P0 ;  /* 0x000000021a187807 */ /* 0x000fe40000000000 */
[----:B------:R-:W-:Y:S02]  /*3bb0*/  SEL R27, R27, RZ, P0 ;  /* 0x000000ff1b1b7207 */ /* 0x000fe40000000000 */
[----:B------:R-:W-:Y:S02]  /*3bc0*/  LEA.HI R23, R15, 0x1, RZ, 0x1c ;  /* 0x000000010f177811 */ /* 0x000fe400078fe0ff */
[----:B------:R-:W-:-:S02]  /*3bd0*/  IADD3 R17, P0, R3, 0xa, RZ ;  /* 0x0000000a03117810 */ /* 0x000fc40007f1e0ff */
[C---:B------:R-:W-:Y:S02]  /*3be0*/  IADD3 R18, P1, R3.reuse, 0x14, RZ ;  /* 0x0000001403127810 */ /* 0x040fe40007f3e0ff */
[----:B------:R-:W-:Y:S02]  /*3bf0*/  IADD3 R52, P2, R3, 0x1e, RZ ;  /* 0x0000001e03347810 */ /* 0x000fe40007f5e0ff */
[----:B------:R-:W-:Y:S02]  /*3c00*/  IADD3 R25, R25, 0x1, RZ ;  /* 0x0000000119197810 */ /* 0x000fe40007ffe0ff */
[----:B------:R-:W-:Y:S02]  /*3c10*/  LEA R12, R12, R21, 0x2 ;  /* 0x000000150c0c7211 */ /* 0x000fe400078e10ff */
[----:B------:R-:W-:Y:S02]  /*3c20*/  MOV R15, R19 ;  /* 0x00000013000f7202 */ /* 0x000fe40000000f00 */
[----:B------:R-:W-:-:S02]  /*3c30*/  SHF.L.U64.HI R22, R24, 0x5, R27 ;  /* 0x0000000518167819 */ /* 0x000fc4000001021b */
[C---:B------:R-:W-:Y:S02]  /*3c40*/  LOP3.LUT R16, R2.reuse, 0x1f, RZ, 0xc0, !PT ;  /* 0x0000001f02107812 */ /* 0x040fe400078ec0ff */
[----:B------:R-:W-:Y:S02]  /*3c50*/  LOP3.LUT R48, R2, 0xf, RZ, 0xc0, !PT ;  /* 0x0000000f02307812 */ /* 0x000fe400078ec0ff */
[----:B------:R-:W-:Y:S02]  /*3c60*/  IADD3 R19, R6, 0x3c, RZ ;  /* 0x0000003c06137810 */ /* 0x000fe40007ffe0ff */
[----:B------:R-:W-:Y:S02]  /*3c70*/  IADD3.X R20, RZ, RZ, RZ, P0, !PT ;  /* 0x000000ffff147210 */ /* 0x000fe400007fe4ff */
[----:B------:R-:W-:Y:S02]  /*3c80*/  IADD3.X R21, RZ, RZ, RZ, P1, !PT ;  /* 0x000000ffff157210 */ /* 0x000fe40000ffe4ff */
[----:B------:R-:W-:-:S02]  /*3c90*/  IADD3.X R54, RZ, RZ, RZ, P2, !PT ;  /* 0x000000ffff367210 */ /* 0x000fc400017fe4ff */
[----:B------:R-:W-:Y:S02]  /*3ca0*/  SHF.L.U32 R24, R24, 0x5, RZ ;  /* 0x0000000518187819 */ /* 0x000fe400000006ff */
[----:B------:R-:W-:Y:S02]  /*3cb0*/  LOP3.LUT R23, R23, 0x3, RZ, 0xc0, !PT ;  /* 0x0000000317177812 */ /* 0x000fe400078ec0ff */
[----:B------:R-:W-:-:S07]  /*3cc0*/  LOP3.LUT R25, R25, 0x3, RZ, 0xc0, !PT ;  /* 0x0000000319197812 */ /* 0x000fce00078ec0ff */
.L_x_2067:
[----:B------:R-:W-:Y:S01]  /*3cd0*/  ISETP.GT.U32.AND P0, PT, R24, R3, PT ;  /* 0x000000031800720c */ /* 0x000fe20003f04070 */
[----:B------:R-:W-:Y:S01]  /*3ce0*/  BSSY B0, `(.L_x_2051) ;  /* 0x00000a6000007945 */ /* 0x000fe20003800000 */
[----:B0-----:R-:W-:Y:S01]  /*3cf0*/  HFMA2.MMA R46, -RZ, RZ, 0, 0 ;  /* 0x00000000ff2e7435 */ /* 0x001fe200000001ff */
[----:B------:R-:W-:Y:S01]  /*3d00*/  IMAD.MOV.U32 R53, RZ, RZ, RZ ;  /* 0x000000ffff357224 */ /* 0x000fe200078e00ff */
[----:B------:R-:W-:-:S13]  /*3d10*/  ISETP.GT.AND.EX P0, PT, R22, RZ, PT, P0 ;  /* 0x000000ff1600720c */ /* 0x000fda0003f04300 */
[----:B-1234-:R-:W-:Y:S05]  /*3d20*/  @!P0 BRA `(.L_x_2052) ;  /* 0x0000000800848947 */ /* 0x01efea0003800000 */
[----:B------:R-:W-:Y:S01]  /*3d30*/  ISETP.NE.U32.AND P1, PT, R25, RZ, PT ;  /* 0x000000ff1900720c */ /* 0x000fe20003f25070 */
[----:B------:R-:W-:Y:S01]  /*3d40*/  BSSY B1, `(.L_x_2053) ;  /* 0x0000022000017945 */ /* 0x000fe20003800000 */
[----:B------:R-:W-:Y:S02]  /*3d50*/  ISETP.GE.U32.AND P0, PT, R4, 0x1e, PT ;  /* 0x0000001e0400780c */ /* 0x000fe40003f06070 */
[----:B------:R-:W-:Y:S02]  /*3d60*/  CS2R R46, SRZ ;  /* 0x00000000002e7805 */ /* 0x000fe4000001ff00 */
[----:B------:R-:W-:Y:S02]  /*3d70*/  ISETP.NE.AND.EX P1, PT, RZ, RZ, PT, P1 ;  /* 0x000000ffff00720c */ /* 0x000fe40003f25310 */
[----:B------:R-:W-:Y:S02]  /*3d80*/  IADD3 R26, P2, R16, R15, RZ ;  /* 0x0000000f101a7210 */ /* 0x000fe40007f5e0ff */
[----:B------:R-:W-:-:S02]  /*3d90*/  ISETP.GE.U32.AND.EX P0, PT, R5, RZ, PT, P0 ;  /* 0x000000ff0500720c */ /* 0x000fc40003f06100 */
[----:B------:R-:W-:Y:S02]  /*3da0*/  MOV R49, R3 ;  /* 0x0000000300317202 */ /* 0x000fe40000000f00 */
[----:B------:R-:W-:Y:S02]  /*3db0*/  MOV R53, RZ ;  /* 0x000000ff00357202 */ /* 0x000fe40000000f00 */
[----:B------:R-:W-:-:S03]  /*3dc0*/  LEA.HI.X.SX32 R27, R15, RZ, 0x1, P2 ;  /* 0x000000ff0f1b7211 */ /* 0x000fc600010f0eff */
[----:B------:R-:W-:Y:S05]  /*3dd0*/  @!P1 BRA `(.L_x_2054) ;  /* 0x0000000000609947 */ /* 0x000fea0003800000 */
        /* <DEDUP_REMOVED lines=24> */
.L_x_2054:
[----:B------:R-:W-:Y:S05]  /*3f60*/  BSYNC B1 ;  /* 0x0000000000017941 */ /* 0x000fea0003800000 */
.L_x_2053:
[----:B------:R-:W-:Y:S05]  /*3f70*/  @!P0 BRA `(.L_x_2052) ;  /* 0x0000000400f08947 */ /* 0x000fea0003800000 */
[C---:B------:R-:W-:Y:S01]  /*3f80*/  SHF.L.U64.HI R29, R26.reuse, 0x1, R27 ;  /* 0x000000011a1d7819 */ /* 0x040fe2000001021b */
        /* <DEDUP_REMOVED lines=16> */
.L_x_2057:
        /* <DEDUP_REMOVED lines=55> */
.L_x_2056:
[----:B------:R-:W-:Y:S05]  /*4400*/  BSYNC B1 ;  /* 0x0000000000017941 */ /* 0x000fea0003800000 */
.L_x_2055:
        /* <DEDUP_REMOVED lines=35> */
.L_x_2059:
[----:B------:R-:W-:Y:S05]  /*4640*/  BSYNC B1 ;  /* 0x0000000000017941 */ /* 0x000fea0003800000 */
.L_x_2058:
        /* <DEDUP_REMOVED lines=15> */
.L_x_2052:
[----:B------:R-:W-:Y:S05]  /*4740*/  BSYNC B0 ;  /* 0x0000000000007941 */ /* 0x000fea0003800000 */
.L_x_2051:
        /* <DEDUP_REMOVED lines=21> */
[----:B---3--:R-:W3:Y:S01]  /*48a0*/  SHFL.BFLY PT, R28, R27, 0x8, 0x101f ;  /* 0x0d101f001b1c7f89 */ /* 0x008ee200000e0000 */
[----:B--2---:R-:W-:Y:S01]  /*48b0*/  FADD.FTZ R29, R29, R26 ;  /* 0x0000001a1d1d7221 */ /* 0x004fe20000010000 */
[----:B------:R-:W-:Y:S01]  /*48c0*/  MOV R26, 0xffff ;  /* 0x0000ffff001a7802 */ /* 0x000fe20000000f00 */
[----:B---3--:R-:W-:-:S03]  /*48d0*/  FADD.FTZ R28, R28, R27 ;  /* 0x0000001b1c1c7221 */ /* 0x008fc60000010000 */
        /* <DEDUP_REMOVED lines=12> */
.L_x_2076:
[----:B------:R-:W2:Y:S01]  /*49a0*/  LDC.64 R26, c[0x0][0x218] ;  /* 0x00008600ff1a7b82 */ /* 0x000ea20000000a00 */
[----:B------:R-:W-:Y:S01]  /*49b0*/  ISETP.NE.AND P1, PT, R48, RZ, PT ;  /* 0x000000ff3000720c */ /* 0x000fe20003f25270 */
[----:B----4-:R-:W-:Y:S01]  /*49c0*/  FADD.FTZ R32, R36, R33 ;  /* 0x0000002124207221 */ /* 0x010fe20000010000 */
[----:B------:R-:W-:Y:S02]  /*49d0*/  IADD3 R31, R6, R15, RZ ;  /* 0x0000000f061f7210 */ /* 0x000fe40007ffe0ff */
[----:B------:R-:W-:Y:S02]  /*49e0*/  ISETP.NE.AND P2, PT, R23, 0x1, PT ;  /* 0x000000011700780c */ /* 0x000fe40003f45270 */
[----:B------:R-:W-:Y:S01]  /*49f0*/  MOV R34, R7 ;  /* 0x0000000700227202 */ /* 0x000fe20000000f00 */
[----:B------:R-:W3:Y:S06]  /*4a00*/  LDC.64 R28, c[0x0][0x220] ;  /* 0x00008800ff1c7b82 */ /* 0x000eec0000000a00 */
[----:B------:R-:W-:-:S02]  /*4a10*/  @!P1 F2FP.F16.F32.PACK_AB R30, RZ, R38 ;  /* 0x00000026ff1e923e */ /* 0x000fc400000000ff */
[----:B------:R-:W-:Y:S01]  /*4a20*/  @!P1 F2FP.F16.F32.PACK_AB R32, RZ, R32 ;  /* 0x00000020ff20923e */ /* 0x000fe200000000ff */
[----:B--2---:R-:W-:-:S05]  /*4a30*/  IMAD.WIDE R26, R31, 0x2, R26 ;  /* 0x000000021f1a7825 */ /* 0x004fca00078e021a */
[----:B------:R2:W-:Y:S01]  /*4a40*/  @!P1 STG.E.U16 desc[UR8][R26.64], R30 ;  /* 0x0000001e1a009986 */ /* 0x0005e2000c101508 */
[----:B---3--:R-:W-:-:S05]  /*4a50*/  IMAD.WIDE R28, R31, 0x2, R28 ;  /* 0x000000021f1c7825 */ /* 0x008fca00078e021c */
[----:B------:R2:W-:Y:S01]  /*4a60*/  @!P1 STG.E.U16 desc[UR8][R28.64], R32 ;  /* 0x000000201c009986 */ /* 0x0005e2000c101508 */
[----:B------:R-:W-:Y:S05]  /*4a70*/  @!P2 BRA `(.L_x_2062) ;  /* 0x000000040010a947 */ /* 0x000fea0003800000 */
[----:B------:R-:W-:Y:S01]  /*4a80*/  HFMA2.MMA R36, -RZ, RZ, 0, 0 ;  /* 0x00000000ff247435 */ /* 0x000fe200000001ff */
[----:B------:R-:W-:Y:S01]  /*4a90*/  IMAD.MOV.U32 R34, RZ, RZ, RZ ;  /* 0x000000ffff227224 */ /* 0x000fe200078e00ff */
[----:B------:R-:W-:-:S05]  /*4aa0*/  UMOV UR7, 0xffff ;  /* 0x0000ffff00077882 */ /* 0x000fca0000000000 */
[----:B------:R3:W4:Y:S04]  /*4ab0*/  @!P0 LDS R34, [R13] ;  /* 0x000000000d228984 */ /* 0x0007280000000800 */
[----:B------:R3:W0:Y:S01]  /*4ac0*/  @!P0 LDS R36, [R13+0x500] ;  /* 0x000500000d248984 */ /* 0x0006220000000800 */
[----:B------:R-:W-:Y:S05]  /*4ad0*/  BRA.DIV UR7, `(.L_x_2064) ;  /* 0x0000001207387947 */ /* 0x000fea000b800000 */
[----:B------:R-:W-:Y:S02]  /*4ae0*/  MOV R31, 0xffff ;  /* 0x0000ffff001f7802 */ /* 0x000fe40000000f00 */
[----:B------:R-:W-:Y:S02]  /*4af0*/  MOV R33, 0xffff ;  /* 0x0000ffff00217802 */ /* 0x000fe40000000f00 */
[----:B--2---:R-:W-:Y:S01]  /*4b00*/  MOV R30, 0xffff ;  /* 0x0000ffff001e7802 */ /* 0x004fe20000000f00 */
[----:B----4-:R-:W2:Y:S01]  /*4b10*/  SHFL.BFLY PT, R37, R34, 0x8, 0x101f ;  /* 0x0d101f0022257f89 */ /* 0x010ea200000e0000 */
[----:B------:R-:W-:Y:S02]  /*4b20*/  MOV R32, 0xffff ;  /* 0x0000ffff00207802 */ /* 0x000fe40000000f00 */
[----:B------:R-:W-:Y:S01]  /*4b30*/  MOV R35, 0xffff ;  /* 0x0000ffff00237802 */ /* 0x000fe20000000f00 */
[----:B0-----:R-:W0:Y:S01]  /*4b40*/  SHFL.BFLY PT, R39, R36, 0x8, 0x101f ;  /* 0x0d101f0024277f89 */ /* 0x001e2200000e0000 */
[----:B--2---:R-:W-:Y:S01]  /*4b50*/  FADD.FTZ R37, R37, R34 ;  /* 0x0000002225257221 */ /* 0x004fe20000010000 */
[----:B0-----:R-:W-:-:S04]  /*4b60*/  FADD.FTZ R39, R39, R36 ;  /* 0x0000002427277221 */ /* 0x001fc80000010000 */
        /* <DEDUP_REMOVED lines=12> */
.L_x_2086:
[----:B----4-:R-:W-:Y:S01]  /*4c30*/  FADD.FTZ R31, R43, R33 ;  /* 0x000000212b1f7221 */ /* 0x010fe20000010000 */
[----:B------:R-:W-:Y:S02]  /*4c40*/  @!P1 F2FP.F16.F32.PACK_AB R30, RZ, R34 ;  /* 0x00000022ff1e923e */ /* 0x000fe400000000ff */
[----:B------:R-:W-:Y:S02]  /*4c50*/  ISETP.NE.AND P2, PT, R23, 0x2, PT ;  /* 0x000000021700780c */ /* 0x000fe40003f45270 */
[----:B------:R-:W-:Y:S01]  /*4c60*/  @!P1 F2FP.F16.F32.PACK_AB R31, RZ, R31 ;  /* 0x0000001fff1f923e */ /* 0x000fe200000000ff */
[----:B------:R4:W-:Y:S01]  /*4c70*/  @!P1 STG.E.U16 desc[UR8][R26.64+0x28], R30 ;  /* 0x0000281e1a009986 */ /* 0x0009e2000c101508 */
[----:B------:R-:W-:-:S03]  /*4c80*/  MOV R34, R10 ;  /* 0x0000000a00227202 */ /* 0x000fc60000000f00 */
[----:B------:R4:W-:Y:S06]  /*4c90*/  @!P1 STG.E.U16 desc[UR8][R28.64+0x28], R31 ;  /* 0x0000281f1c009986 */ /* 0x0009ec000c101508 */
[----:B------:R-:W-:Y:S05]  /*4ca0*/  @!P2 BRA `(.L_x_2062) ;  /* 0x000000000084a947 */ /* 0x000fea0003800000 */
[----:B------:R-:W-:Y:S01]  /*4cb0*/  HFMA2.MMA R34, -RZ, RZ, 0, 0 ;  /* 0x00000000ff227435 */ /* 0x000fe200000001ff */
[----:B------:R-:W-:Y:S01]  /*4cc0*/  MOV R36, RZ ;  /* 0x000000ff00247202 */ /* 0x000fe20000000f00 */
[----:B------:R-:W-:-:S05]  /*4cd0*/  UMOV UR7, 0xffff ;  /* 0x0000ffff00077882 */ /* 0x000fca0000000000 */
[----:B------:R0:W2:Y:S04]  /*4ce0*/  @!P0 LDS R36, [R14+0x500] ;  /* 0x000500000e248984 */ /* 0x0000a80000000800 */
[----:B------:R0:W0:Y:S01]  /*4cf0*/  @!P0 LDS R34, [R14] ;  /* 0x000000000e228984 */ /* 0x0000220000000800 */
[----:B------:R-:W-:Y:S05]  /*4d00*/  BRA.DIV UR7, `(.L_x_2065) ;  /* 0x0000001207947947 */ /* 0x000fea000b800000 */
[----:B----4-:R-:W-:Y:S01]  /*4d10*/  MOV R31, 0xffff ;  /* 0x0000ffff001f7802 */ /* 0x010fe20000000f00 */
[----:B------:R-:W-:Y:S01]  /*4d20*/  IMAD.MOV.U32 R32, RZ, RZ, 0xffff ;  /* 0x0000ffffff207424 */ /* 0x000fe200078e00ff */
[----:B------:R-:W-:Y:S02]  /*4d30*/  MOV R33, 0xffff ;  /* 0x0000ffff00217802 */ /* 0x000fe40000000f00 */
[----:B------:R-:W-:Y:S01]  /*4d40*/  MOV R30, 0xffff ;  /* 0x0000ffff001e7802 */ /* 0x000fe20000000f00 */
[----:B0-----:R-:W0:Y:S01]  /*4d50*/  SHFL.BFLY PT, R37, R34, 0x8, 0x101f ;  /* 0x0d101f0022257f89 */ /* 0x001e2200000e0000 */
[----:B------:R-:W-:-:S03]  /*4d60*/  MOV R35, 0xffff ;  /* 0x0000ffff00237802 */ /* 0x000fc60000000f00 */
[----:B--2---:R-:W2:Y:S01]  /*4d70*/  SHFL.BFLY PT, R39, R36, 0x8, 0x101f ;  /* 0x0d101f0024277f89 */ /* 0x004ea200000e0000 */
        /* <DEDUP_REMOVED lines=14> */
.L_x_2096:
[----:B----4-:R-:W-:Y:S01]  /*4e60*/  FADD.FTZ R31, R43, R33 ;  /* 0x000000212b1f7221 */ /* 0x010fe20000010000 */
[----:B------:R-:W-:Y:S02]  /*4e70*/  @!P1 F2FP.F16.F32.PACK_AB R30, RZ, R34 ;  /* 0x00000022ff1e923e */ /* 0x000fe400000000ff */
[----:B------:R-:W-:Y:S02]  /*4e80*/  MOV R34, R19 ;  /* 0x0000001300227202 */ /* 0x000fe40000000f00 */
[----:B------:R-:W-:Y:S01]  /*4e90*/  @!P1 F2FP.F16.F32.PACK_AB R31, RZ, R31 ;  /* 0x0000001fff1f923e */ /* 0x000fe200000000ff */
[----:B------:R0:W-:Y:S04]  /*4ea0*/  @!P1 STG.E.U16 desc[UR8][R26.64+0x50], R30 ;  /* 0x0000501e1a009986 */ /* 0x0001e8000c101508 */
[----:B------:R0:W-:Y:S02]  /*4eb0*/  @!P1 STG.E.U16 desc[UR8][R28.64+0x50], R31 ;  /* 0x0000501f1c009986 */ /* 0x0001e4000c101508 */
.L_x_2062:
[----:B------:R-:W-:Y:S05]  /*4ec0*/  BSYNC B0 ;  /* 0x0000000000007941 */ /* 0x000fea0003800000 */
.L_x_2061:
[----:B------:R-:W-:-:S13]  /*4ed0*/  ISETP.GE.U32.AND P0, PT, R9, 0x3c, PT ;  /* 0x0000003c0900780c */ /* 0x000fda0003f06070 */
[----:B------:R-:W-:Y:S05]  /*4ee0*/  @!P0 BRA `(.L_x_2060) ;  /* 0x0000000800488947 */ /* 0x000fea0003800000 */
[----:B------:R-:W-:Y:S01]  /*4ef0*/  ISETP.GT.U32.AND P0, PT, R48, 0x9, PT ;  /* 0x000000093000780c */ /* 0x000fe20003f04070 */
[----:B------:R-:W-:-:S12]  /*4f00*/  UMOV UR7, 0xffff ;  /* 0x0000ffff00077882 */ /* 0x000fd80000000000 */
[----:B0-2-4-:R-:W-:Y:S02]  /*4f10*/  @!P0 LOP3.LUT R27, R34, R11, RZ, 0x3c, !PT ;  /* 0x0000000b221b8212 */ /* 0x015fe400078e3cff */
[----:B------:R-:W-:-:S04]  /*4f20*/  @!P0 LEA R28, R48, UR6, 0x7 ;  /* 0x00000006301c8c11 */ /* 0x000fc8000f8e38ff */
[----:B------:R-:W-:Y:S02]  /*4f30*/  @!P0 LEA R28, R27, R28, 0x2 ;  /* 0x0000001c1b1c8211 */ /* 0x000fe400078e10ff */
[----:B------:R-:W-:-:S06]  /*4f40*/  CS2R R26, SRZ ;  /* 0x00000000001a7805 */ /* 0x000fcc000001ff00 */
[----:B------:R0:W2:Y:S04]  /*4f50*/  @!P0 LDS R26, [R28] ;  /* 0x000000001c1a8984 */ /* 0x0000a80000000800 */
[----:B------:R0:W4:Y:S01]  /*4f60*/  @!P0 LDS R27, [R28+0x500] ;  /* 0x000500001c1b8984 */ /* 0x0001220000000800 */
[----:B------:R-:W-:Y:S05]  /*4f70*/  BRA.DIV UR7, `(.L_x_2066) ;  /* 0x0000001207e07947 */ /* 0x000fea000b800000 */
[C---:B------:R-:W-:Y:S02]  /*4f80*/  @!P0 IADD3 R36, R34.reuse, 0x14, RZ ;  /* 0x0000001422248810 */ /* 0x040fe40007ffe0ff */
[----:B------:R-:W-:Y:S02]  /*4f90*/  CS2R R40, SRZ ;  /* 0x0000000000287805 */ /* 0x000fe4000001ff00 */
[----:B0-----:R-:W-:Y:S02]  /*4fa0*/  @!P0 IADD3 R28, R34, 0x28, RZ ;  /* 0x00000028221c8810 */ /* 0x001fe40007ffe0ff */
[----:B------:R-:W-:Y:S02]  /*4fb0*/  CS2R R44, SRZ ;  /* 0x00000000002c7805 */ /* 0x000fe4000001ff00 */
[----:B------:R-:W-:Y:S01]  /*4fc0*/  @!P0 LEA R37, R48, UR6, 0x7 ;  /* 0x0000000630258c11 */ /* 0x000fe2000f8e38ff */
[----:B------:R-:W-:Y:S01]  /*4fd0*/  HFMA2.MMA R49, -RZ, RZ, 0, 0 ;  /* 0x00000000ff317435 */ /* 0x000fe200000001ff */
[----:B------:R-:W-:-:S02]  /*4fe0*/  @!P0 LOP3.LUT R36, R36, R11, RZ, 0x3c, !PT ;  /* 0x0000000b24248212 */ /* 0x000fc400078e3cff */
[----:B------:R-:W-:Y:S02]  /*4ff0*/  @!P0 LEA R29, R48, UR6, 0x7 ;  /* 0x00000006301d8c11 */ /* 0x000fe4000f8e38ff */
[----:B------:R-:W-:Y:S02]  /*5000*/  @!P0 LOP3.LUT R28, R28, R11, RZ, 0x3c, !PT ;  /* 0x0000000b1c1c8212 */ /* 0x000fe400078e3cff */
[----:B------:R-:W-:Y:S02]  /*5010*/  @!P0 LEA R36, R36, R37, 0x2 ;  /* 0x0000002524248211 */ /* 0x000fe400078e10ff */
[----:B------:R-:W-:Y:S02]  /*5020*/  @!P0 LEA R28, R28, R29, 0x2 ;  /* 0x0000001d1c1c8211 */ /* 0x000fe400078e10ff */
[----:B------:R-:W-:Y:S01]  /*5030*/  @!P0 IADD3 R50, R34, 0x3c, RZ ;  /* 0x0000003c22328810 */ /* 0x000fe20007ffe0ff */
[----:B------:R-:W0:Y:S01]  /*5040*/  @!P0 LDS R38, [R36] ;  /* 0x0000000024268984 */ /* 0x000e220000000800 */
[----:B------:R-:W-:-:S02]  /*5050*/  @!P0 LEA R33, R48, UR6, 0x7 ;  /* 0x0000000630218c11 */ /* 0x000fc4000f8e38ff */
[----:B------:R-:W-:Y:S01]  /*5060*/  @!P0 LOP3.LUT R50, R50, R11, RZ, 0x3c, !PT ;  /* 0x0000000b32328212 */ /* 0x000fe200078e3cff */
[----:B------:R-:W5:Y:S01]  /*5070*/  @!P0 LDS R29, [R28] ;  /* 0x000000001c1d8984 */ /* 0x000f620000000800 */
[----:B------:R-:W-:Y:S02]  /*5080*/  MOV R30, 0xffff ;  /* 0x0000ffff001e7802 */ /* 0x000fe40000000f00 */
[----:B------:R-:W-:Y:S01]  /*5090*/  @!P0 LEA R50, R50, R33, 0x2 ;  /* 0x0000002132328211 */ /* 0x000fe200078e10ff */
[----:B------:R1:W3:Y:S01]  /*50a0*/  @!P0 LDS R39, [R36+0x500] ;  /* 0x0005000024278984 */ /* 0x0002e20000000800 */
[----:B------:R-:W-:Y:S02]  /*50b0*/  MOV R31, 0xffff ;  /* 0x0000ffff001f7802 */ /* 0x000fe40000000f00 */
[----:B------:R-:W-:Y:S01]  /*50c0*/  MOV R35, 0xffff ;  /* 0x0000ffff00237802 */ /* 0x000fe20000000f00 */
[----:B------:R-:W-:Y:S01]  /*50d0*/  @!P0 LDS R46, [R28+0x500] ;  /* 0x000500001c2e8984 */ /* 0x000fe20000000800 */
[----:B------:R-:W-:-:S02]  /*50e0*/  MOV R32, 0xffff ;  /* 0x0000ffff00207802 */ /* 0x000fc40000000f00 */
[----:B------:R-:W-:Y:S01]  /*50f0*/  MOV R37, 0xffff ;  /* 0x0000ffff00257802 */ /* 0x000fe20000000f00 */
[----:B------:R-:W-:Y:S01]  /*5100*/  @!P0 LDS R51, [R50] ;  /* 0x0000000032338984 */ /* 0x000fe20000000800 */
[----:B-1----:R-:W-:-:S03]  /*5110*/  MOV R36, 0xffff ;  /* 0x0000ffff00247802 */ /* 0x002fc60000000f00 */
[----:B------:R1:W-:Y:S04]  /*5120*/  @!P0 LDS R53, [R50+0x500] ;  /* 0x0005000032358984 */ /* 0x0003e80000000800 */
[----:B----4-:R-:W4:Y:S01]  /*5130*/  SHFL.BFLY PT, R33, R27, 0x8, 0x101f ;  /* 0x0d101f001b217f89 */ /* 0x010f2200000e0000 */
[----:B-1----:R-:W-:Y:S02]  /*5140*/  MOV R50, RZ ;  /* 0x000000ff00327202 */ /* 0x002fe40000000f00 */
[----:B0-----:R-:W-:Y:S02]  /*5150*/  @!P0 MOV R40, R38 ;  /* 0x0000002600288202 */ /* 0x001fe40000000f00 */
[----:B------:R-:W-:Y:S02]  /*5160*/  MOV R38, 0xffff ;  /* 0x0000ffff00267802 */ /* 0x000fe40000000f00 */
[----:B-----5:R-:W-:Y:S01]  /*5170*/  @!P0 MOV R44, R29 ;  /* 0x0000001d002c8202 */ /* 0x020fe20000000f00 */
[----:B------:R-:W0:Y:S01]  /*5180*/  SHFL.BFLY PT, R43, R40, 0x8, 0x101f ;  /* 0x0d101f00282b7f89 */ /* 0x000e2200000e0000 */
[----:B---3--:R-:W-:-:S03]  /*5190*/  @!P0 MOV R41, R39 ;  /* 0x0000002700298202 */ /* 0x008fc60000000f00 */
[----:B--2---:R-:W1:Y:S01]  /*51a0*/  SHFL.BFLY PT, R29, R26, 0x8, 0x101f ;  /* 0x0d101f001a1d7f89 */ /* 0x004e6200000e0000 */
[----:B----4-:R-:W-:Y:S01]  /*51b0*/  FADD.FTZ R28, R33, R27 ;  /* 0x0000001b211c7221 */ /* 0x010fe20000010000 */
[----:B------:R-:W-:Y:S01]  /*51c0*/  MOV R33, 0xffff ;  /* 0x0000ffff00217802 */ /* 0x000fe20000000f00 */
[----:B------:R-:W-:Y:S01]  /*51d0*/  @!P0 IMAD.MOV.U32 R45, RZ, RZ, R46 ;  /* 0x000000ffff2d8224 */ /* 0x000fe200078e002e */
[----:B------:R-:W2:Y:S01]  /*51e0*/  SHFL.BFLY PT, R42, R41, 0x8, 0x101f ;  /* 0x0d101f00292a7f89 */ /* 0x000ea200000e0000 */
[----:B------:R-:W-:Y:S02]  /*51f0*/  MOV R39, 0xffff ;  /* 0x0000ffff00277802 */ /* 0x000fe40000000f00 */
[----:B------:R-:W-:Y:S01]  /*5200*/  @!P0 MOV R49, R51 ;  /* 0x0000003300318202 */ /* 0x000fe20000000f00 */
[----:B------:R-:W3:Y:S01]  /*5210*/  SHFL.BFLY PT, R46, R45, 0x8, 0x101f ;  /* 0x0d101f002d2e7f89 */ /* 0x000ee200000e0000 */
[----:B------:R-:W-:-:S03]  /*5220*/  @!P0 MOV R50, R53 ;  /* 0x0000003500328202 */ /* 0x000fc60000000f00 */
[----:B------:R-:W4:Y:S01]  /*5230*/  SHFL.BFLY PT, R47, R44, 0x8, 0x101f ;  /* 0x0d101f002c2f7f89 */ /* 0x000f2200000e0000 */
[----:B------:R-:W-:-:S03]  /*5240*/  ISETP.NE.AND P0, PT, R48, RZ, PT ;  /* 0x000000ff3000720c */ /* 0x000fc60003f05270 */
        /* <DEDUP_REMOVED lines=13> */
[----:B------:R-:W-:-:S03]  /*5320*/  IMAD.MOV.U32 R28, RZ, RZ, 0xffff ;  /* 0x0000ffffff1c7424 */ /* 0x000fc600078e00ff */
[----:B------:R-:W5:Y:S01]  /*5330*/  SHFL.BFLY PT, R51, R50, 0x8, 0x101f ;  /* 0x0d101f0032337f89 */ /* 0x000f6200000e0000 */
[----:B0-----:R-:W-:Y:S01]  /*5340*/  FADD.FTZ R56, R56, R49 ;  /* 0x0000003138387221 */ /* 0x001fe20000010000 */
[----:B------:R-:W-:Y:S01]  /*5350*/  MOV R49, 0xffff ;  /* 0x0000ffff00317802 */ /* 0x000fe20000000f00 */
[----:B-1----:R-:W-:Y:S01]  /*5360*/  FADD.FTZ R40, R43, R40 ;  /* 0x000000282b287221 */ /* 0x002fe20000010000 */
[----:B------:R-:W0:Y:S01]  /*5370*/  SHFL.BFLY PT, R33, R27, 0x2, 0x101f ;  /* 0x0c501f001b217f89 */ /* 0x000e2200000e0000 */
[----:B--2---:R-:W-:Y:S01]  /*5380*/  FADD.FTZ R26, R29, R26 ;  /* 0x0000001a1d1a7221 */ /* 0x004fe20000010000 */
[----:B------:R-:W-:Y:S02]  /*5390*/  MOV R29, 0xffff ;  /* 0x0000ffff001d7802 */ /* 0x000fe40000000f00 */
[----:B------:R-:W1:Y:S01]  /*53a0*/  SHFL.BFLY PT, R43, R40, 0x2, 0x101f ;  /* 0x0c501f00282b7f89 */ /* 0x000e6200000e0000 */
[----:B---3--:R-:W-:Y:S01]  /*53b0*/  FADD.FTZ R41, R42, R41 ;  /* 0x000000292a297221 */ /* 0x008fe20000010000 */
[----:B------:R-:W-:-:S02]  /*53c0*/  MOV R42, 0xffff ;  /* 0x0000ffff002a7802 */ /* 0x000fc40000000f00 */
[----:B------:R-:W2:Y:S01]  /*53d0*/  SHFL.BFLY PT, R49, R56, 0x4, 0x101f ;  /* 0x0c901f0038317f89 */ /* 0x000ea200000e0000 */
[----:B----4-:R-:W-:Y:S01]  /*53e0*/  FADD.FTZ R45, R46, R45 ;  /* 0x0000002d2e2d7221 */ /* 0x010fe20000010000 */
[----:B------:R-:W-:Y:S02]  /*53f0*/  MOV R46, 0xffff ;  /* 0x0000ffff002e7802 */ /* 0x000fe40000000f00 */
[----:B------:R-:W3:Y:S01]  /*5400*/  SHFL.BFLY PT, R29, R26, 0x2, 0x101f ;  /* 0x0c501f001a1d7f89 */ /* 0x000ee200000e0000 */
[----:B-----5:R-:W-:Y:S01]  /*5410*/  FADD.FTZ R44, R47, R44 ;  /* 0x0000002c2f2c7221 */ /* 0x020fe20000010000 */
[----:B------:R-:W-:Y:S02]  /*5420*/  IADD3 R31, R34, R15, RZ ;  /* 0x0000000f221f7210 */ /* 0x000fe40007ffe0ff */
[----:B------:R-:W4:Y:S01]  /*5430*/  SHFL.BFLY PT, R28, R41, 0x2, 0x101f ;  /* 0x0c501f00291c7f89 */ /* 0x000f2200000e0000 */
[----:B------:R-:W-:Y:S01]  /*5440*/  FADD.FTZ R51, R51, R50 ;  /* 0x0000003233337221 */ /* 0x000fe20000010000 */
[----:B------:R-:W-:-:S02]  /*5450*/  MOV R50, 0xffff ;  /* 0x0000ffff00327802 */ /* 0x000fc40000000f00 */
[----:B------:R-:W5:Y:S01]  /*5460*/  SHFL.BFLY PT, R47, R44, 0x2, 0x101f ;  /* 0x0c501f002c2f7f89 */ /* 0x000f6200000e0000 */
[----:B0-----:R-:W-:-:S03]  /*5470*/  FADD.FTZ R37, R27, R33 ;  /* 0x000000211b257221 */ /* 0x001fc60000010000 */
[----:B------:R-:W0:Y:S04]  /*5480*/  SHFL.BFLY PT, R46, R45, 0x2, 0x101f ;  /* 0x0c501f002d2e7f89 */ /* 0x000e2800000e0000 */
[----:B------:R-:W0:Y:S01]  /*5490*/  SHFL.BFLY PT, R50, R51, 0x4, 0x101f ;  /* 0x0c901f0033327f89 */ /* 0x000e2200000e0000 */
[----:B-1----:R-:W-:-:S03]  /*54a0*/  FADD.FTZ R43, R40, R43 ;  /* 0x0000002b282b7221 */ /* 0x002fc60000010000 */
[----:B------:R-:W1:Y:S01]  /*54b0*/  SHFL.BFLY PT, R38, R37, 0x1, 0x101f ;  /* 0x0c301f0025267f89 */ /* 0x000e6200000e0000 */
[----:B--2---:R-:W-:Y:S01]  /*54c0*/  FADD.FTZ R49, R56, R49 ;  /* 0x0000003138317221 */ /* 0x004fe20000010000 */
[----:B------:R-:W-:Y:S01]  /*54d0*/  MOV R56, 0xffff ;  /* 0x0000ffff00387802 */ /* 0x000fe20000000f00 */
[----:B---3--:R-:W-:Y:S01]  /*54e0*/  FADD.FTZ R36, R26, R29 ;  /* 0x0000001d1a247221 */ /* 0x008fe20000010000 */
[----:B------:R-:W2:Y:S01]  /*54f0*/  SHFL.BFLY PT, R42, R43, 0x1, 0x101f ;  /* 0x0c301f002b2a7f89 */ /* 0x000ea200000e0000 */
[----:B------:R-:W3:Y:S01]  /*5500*/  LDC.64 R26, c[0x0][0x218] ;  /* 0x00008600ff1a7b82 */ /* 0x000ee20000000a00 */
[----:B----4-:R-:W-:Y:S01]  /*5510*/  FADD.FTZ R40, R41, R28 ;  /* 0x0000001c29287221 */ /* 0x010fe20000010000 */
[----:B------:R-:W-:Y:S01]  /*5520*/  MOV R41, 0xffff ;  /* 0x0000ffff00297802 */ /* 0x000fe20000000f00 */
[----:B------:R-:W4:Y:S01]  /*5530*/  SHFL.BFLY PT, R39, R36, 0x1, 0x101f ;  /* 0x0c301f0024277f89 */ /* 0x000f2200000e0000 */
[----:B-----5:R-:W-:Y:S01]  /*5540*/  FADD.FTZ R47, R44, R47 ;  /* 0x0000002f2c2f7221 */ /* 0x020fe20000010000 */
[----:B------:R-:W-:-:S03]  /*5550*/  MOV R44, 0xffff ;  /* 0x0000ffff002c7802 */ /* 0x000fc60000000f00 */
[----:B------:R-:W5:Y:S01]  /*5560*/  LDC.64 R28, c[0x0][0x220] ;  /* 0x00008800ff1c7b82 */ /* 0x000f620000000a00 */
[----:B------:R-:W5:Y:S01]  /*5570*/  SHFL.BFLY PT, R41, R40, 0x1, 0x101f ;  /* 0x0c301f0028297f89 */ /* 0x000f6200000e0000 */
[----:B0-----:R-:W-:Y:S01]  /*5580*/  FADD.FTZ R45, R45, R46 ;  /* 0x0000002e2d2d7221 */ /* 0x001fe20000010000 */
[----:B------:R-:W-:Y:S02]  /*5590*/  MOV R46, 0xffff ;  /* 0x0000ffff002e7802 */ /* 0x000fe40000000f00 */
[----:B------:R-:W0:Y:S01]  /*55a0*/  SHFL.BFLY PT, R44, R47, 0x1, 0x101f ;  /* 0x0c301f002f2c7f89 */ /* 0x000e2200000e0000 */
[----:B------:R-:W-:Y:S01]  /*55b0*/  FADD.FTZ R50, R51, R50 ;  /* 0x0000003233327221 */ /* 0x000fe20000010000 */
[----:B------:R-:W-:Y:S02]  /*55c0*/  MOV R51, 0xffff ;  /* 0x0000ffff00337802 */ /* 0x000fe40000000f00 */
[----:B------:R-:W0:Y:S01]  /*55d0*/  SHFL.BFLY PT, R46, R45, 0x1, 0x101f ;  /* 0x0c301f002d2e7f89 */ /* 0x000e2200000e0000 */
[----:B-1----:R-:W-:-:S03]  /*55e0*/  FADD.FTZ R37, R37, R38 ;  /* 0x0000002625257221 */ /* 0x002fc60000010000 */
[----:B------:R-:W1:Y:S02]  /*55f0*/  SHFL.BFLY PT, R56, R49, 0x2, 0x101f ;  /* 0x0c501f0031387f89 */ /* 0x000e6400000e0000 */
[----:B------:R-:W-:Y:S01]  /*5600*/  @!P0 F2FP.F16.F32.PACK_AB R34, RZ, R37 ;  /* 0x00000025ff22823e */ /* 0x000fe200000000ff */
[----:B---3--:R-:W-:Y:S01]  /*5610*/  IMAD.WIDE R26, R31, 0x2, R26 ;  /* 0x000000021f1a7825 */ /* 0x008fe200078e021a */
[----:B------:R-:W3:Y:S03]  /*5620*/  SHFL.BFLY PT, R51, R50, 0x2, 0x101f ;  /* 0x0c501f0032337f89 */ /* 0x000ee600000e0000 */
[----:B--2---:R-:W-:Y:S01]  /*5630*/  FADD.FTZ R42, R43, R42 ;  /* 0x0000002a2b2a7221 */ /* 0x004fe20000010000 */
[----:B------:R-:W-:Y:S01]  /*5640*/  PRMT R35, R34, 0x7610, R35 ;  /* 0x0000761022237816 */ /* 0x000fe20000000023 */
[----:B----4-:R-:W-:-:S03]  /*5650*/  FADD.FTZ R36, R36, R39 ;  /* 0x0000002724247221 */ /* 0x010fc60000010000 */
[----:B------:R-:W-:Y:S01]  /*5660*/  @!P0 F2FP.F16.F32.PACK_AB R30, RZ, R42 ;  /* 0x0000002aff1e823e */ /* 0x000fe200000000ff */
[----:B-----5:R-:W-:Y:S01]  /*5670*/  IMAD.WIDE R28, R31, 0x2, R28 ;  /* 0x000000021f1c7825 */ /* 0x020fe200078e021c */
[----:B------:R-:W-:-:S03]  /*5680*/  @!P0 F2FP.F16.F32.PACK_AB R33, RZ, R36 ;  /* 0x00000024ff21823e */ /* 0x000fc600000000ff */
[----:B------:R-:W-:Y:S01]  /*5690*/  FADD.FTZ R31, R40, R41 ;  /* 0x00000029281f7221 */ /* 0x000fe20000010000 */
[----:B------:R-:W-:Y:S01]  /*56a0*/  MOV R36, 0xffff ;  /* 0x0000ffff00247802 */ /* 0x000fe20000000f00 */
[----:B0-----:R-:W-:Y:S01]  /*56b0*/  FADD.FTZ R32, R47, R44 ;  /* 0x0000002c2f207221 */ /* 0x001fe20000010000 */
[----:B------:R0:W-:Y:S02]  /*56c0*/  @!P0 STG.E.U16 desc[UR8][R26.64], R33 ;  /* 0x000000211a008986 */ /* 0x0001e4000c101508 */
[----:B------:R-:W-:Y:S01]  /*56d0*/  @!P0 F2FP.F16.F32.PACK_AB R31, RZ, R31 ;  /* 0x0000001fff1f823e */ /* 0x000fe200000000ff */
[----:B------:R-:W-:Y:S01]  /*56e0*/  FADD.FTZ R34, R45, R46 ;  /* 0x0000002e2d227221 */ /* 0x000fe20000010000 */
[----:B------:R-:W-:Y:S01]  /*56f0*/  @!P0 F2FP.F16.F32.PACK_AB R32, RZ, R32 ;  /* 0x00000020ff20823e */ /* 0x000fe200000000ff */
[----:B------:R-:W-:Y:S01]  /*5700*/  @!P0 STG.E.U16 desc[UR8][R28.64], R35 ;  /* 0x000000231c008986 */ /* 0x000fe2000c101508 */
[----:B-1----:R-:W-:Y:S02]  /*5710*/  FADD.FTZ R49, R49, R56 ;  /* 0x0000003831317221 */ /* 0x002fe40000010000 */
[----:B------:R-:W-:Y:S01]  /*5720*/  @!P0 F2FP.F16.F32.PACK_AB R34, RZ, R34 ;  /* 0x00000022ff22823e */ /* 0x000fe200000000ff */
[----:B------:R-:W-:Y:S01]  /*5730*/  @!P0 STG.E.U16 desc[UR8][R26.64+0x28], R30 ;  /* 0x0000281e1a008986 */ /* 0x000fe2000c101508 */
[----:B---3--:R-:W-:Y:S01]  /*5740*/  FADD.FTZ R50, R50, R51 ;  /* 0x0000003332327221 */ /* 0x008fe20000010000 */
[----:B0-----:R-:W-:-:S02]  /*5750*/  MOV R33, 0xffff ;  /* 0x0000ffff00217802 */ /* 0x001fc40000000f00 */
[----:B------:R-:W0:Y:S04]  /*5760*/  SHFL.BFLY PT, R36, R49, 0x1, 0x101f ;  /* 0x0c301f0031247f89 */ /* 0x000e2800000e0000 */
[----:B------:R1:W-:Y:S04]  /*5770*/  @!P0 STG.E.U16 desc[UR8][R28.64+0x28], R31 ;  /* 0x0000281f1c008986 */ /* 0x0003e8000c101508 */
[----:B------:R1:W-:Y:S04]  /*5780*/  @!P0 STG.E.U16 desc[UR8][R26.64+0x50], R32 ;  /* 0x000050201a008986 */ /* 0x0003e8000c101508 */
[----:B------:R1:W2:Y:S04]  /*5790*/  SHFL.BFLY PT, R33, R50, 0x1, 0x101f ;  /* 0x0c301f0032217f89 */ /* 0x0002a800000e0000 */
[----:B------:R1:W-:Y:S01]  /*57a0*/  @!P0 STG.E.U16 desc[UR8][R28.64+0x50], R34 ;  /* 0x000050221c008986 */ /* 0x0003e2000c101508 */
[----:B0-----:R-:W-:-:S07]  /*57b0*/  FADD.FTZ R36, R49, R36 ;  /* 0x0000002431247221 */ /* 0x001fce0000010000 */
.L_x_2130:
[----:B-12---:R-:W-:Y:S01]  /*57c0*/  FADD.FTZ R31, R50, R33 ;  /* 0x00000021321f7221 */ /* 0x006fe20000010000 */
[----:B------:R-:W-:-:S04]  /*57d0*/  @!P0 F2FP.F16.F32.PACK_AB R30, RZ, R36 ;  /* 0x00000024ff1e823e */ /* 0x000fc800000000ff */
[----:B------:R-:W-:Y:S01]  /*57e0*/  @!P0 F2FP.F16.F32.PACK_AB R31, RZ, R31 ;  /* 0x0000001fff1f823e */ /* 0x000fe200000000ff */
[----:B------:R0:W-:Y:S04]  /*57f0*/  @!P0 STG.E.U16 desc[UR8][R26.64+0x78], R30 ;  /* 0x0000781e1a008986 */ /* 0x0001e8000c101508 */
[----:B------:R0:W-:Y:S02]  /*5800*/  @!P0 STG.E.U16 desc[UR8][R28.64+0x78], R31 ;  /* 0x0000781f1c008986 */ /* 0x0001e4000c101508 */
.L_x_2060:
[----:B------:R-:W-:Y:S05]  /*5810*/  WARPSYNC.ALL ;  /* 0x0000000000007948 */ /* 0x000fea0003800000 */
[----:B------:R-:W-:Y:S01]  /*5820*/  VIADD R15, R15, 0x800 ;  /* 0x000008000f0f7836 */ /* 0x000fe20000000000 */
[----:B------:R-:W-:Y:S04]  /*5830*/  BAR.SYNC.DEFER_BLOCKING 0x0 ;  /* 0x0000000000007b1d */ /* 0x000fe80000010000 */
[----:B------:R-:W-:-:S13]  /*5840*/  ISETP.GE.AND P0, PT, R15, R0, PT ;  /* 0x000000000f00720c */ /* 0x000fda0003f06270 */
[----:B------:R-:W-:Y:S05]  /*5850*/  @!P0 BRA `(.L_x_2067) ;  /* 0xffffffe4001c8947 */ /* 0x000fea000383ffff */
[----:B------:R-:W-:Y:S05]  /*5860*/  EXIT ;  /* 0x000000000000794d */ /* 0x000fea0003800000 */
.L_x_2063:
[----:B------:R-:W-:Y:S01]  /*5870*/  HFMA2.MMA R32, -RZ, RZ, 0, 4.76837158203125e-07 ;  /* 0x00000008ff207435 */ /* 0x000fe200000001ff */
[----:B--2---:R-:W-:Y:S02]  /*5880*/  MOV R35, R26 ;  /* 0x0000001a00237202 */ /* 0x004fe40000000f00 */
[----:B------:R-:W-:Y:S02]  /*5890*/  MOV R31, 0x101f ;  /* 0x0000101f001f7802 */ /* 0x000fe40000000f00 */
[----:B------:R-:W-:-:S07]  /*58a0*/  MOV R30, 0xffff ;  /* 0x0000ffff001e7802 */ /* 0x000fce0000000f00 */
[----:B01-3--:R-:W-:Y:S05]  /*58b0*/  WARPSYNC.COLLECTIVE R30, `(.L_x_2068) ;  /* 0x000000001e087348 */ /* 0x00bfea0003c00000 */
[----:B------:R2:W4:Y:S02]  /*58c0*/  SHFL.BFLY P2, R33, R35, R32, R31 ;  /* 0x0c00002023217389 */ /* 0x000524000004001f */
[----:B01234-:R-:W-:Y:S01]  /*58d0*/  ENDCOLLECTIVE ;  /* 0x000000000000791b */ /* 0x01ffe20003800000 */
.L_x_2068:
[----:B------:R-:W-:Y:S02]  /*58e0*/  MOV R35, R27 ;  /* 0x0000001b00237202 */ /* 0x000fe40000000f00 */
[----:B------:R-:W-:-:S07]  /*58f0*/  MOV R29, R33 ;  /* 0x00000021001d7202 */ /* 0x000fce0000000f00 */
[----:B------:R-:W-:Y:S05]  /*5900*/  WARPSYNC.COLLECTIVE R30, `(.L_x_2069) ;  /* 0x000000001e087348 */ /* 0x000fea0003c00000 */
[----:B------:R0:W1:Y:S02]  /*5910*/  SHFL.BFLY P2, R33, R35, R32, R31 ;  /* 0x0c00002023217389 */ /* 0x000064000004001f */
[----:B01----:R-:W-:Y:S01]  /*5920*/  ENDCOLLECTIVE ;  /* 0x000000000000791b */ /* 0x003fe20003800000 */
.L_x_2069:
[----:B------:R-:W-:Y:S01]  /*5930*/  FADD.FTZ R29, R29, R26 ;  /* 0x0000001a1d1d7221 */ /* 0x000fe20000010000 */
[----:B------:R-:W-:-:S04]  /*5940*/  HFMA2.MMA R32, -RZ, RZ, 0, 2.384185791015625e-07 ;  /* 0x00000004ff207435 */ /* 0x000fc800000001ff */
[----:B------:R-:W-:Y:S02]  /*5950*/  MOV R35, R29 ;  /* 0x0000001d00237202 */ /* 0x000fe40000000f00 */
[----:B------:R-:W-:-:S07]  /*5960*/  MOV R28, R33 ;  /* 0x00000021001c7202 */ /* 0x000fce0000000f00 */
[----:B------:R-:W-:Y:S05]  /*5970*/  WARPSYNC.COLLECTIVE R30, `(.L_x_2070) ;  /* 0x000000001e087348 */ /* 0x000fea0003c00000 */
[----:B------:R0:W1:Y:S02]  /*5980*/  SHFL.BFLY P2, R33, R35, R32, R31 ;  /* 0x0c00002023217389 */ /* 0x000064000004001f */
[----:B01----:R-:W-:Y:S01]  /*5990*/  ENDCOLLECTIVE ;  /* 0x000000000000791b */ /* 0x003fe20003800000 */
.L_x_2070:
[----:B------:R-:W-:-:S05]  /*59a0*/  FADD.FTZ R28, R28, R27 ;  /* 0x0000001b1c1c7221 */ /* 0x000fca0000010000 */
[----:B------:R-:W-:Y:S02]  /*59b0*/  MOV R35, R28 ;  /* 0x0000001c00237202 */ /* 0x000fe40000000f00 */
[----:B------:R-:W-:-:S07]  /*59c0*/  MOV R34, R33 ;  /* 0x0000002100227202 */ /* 0x000fce0000000f00 */
[----:B------:R-:W-:Y:S05]  /*59d0*/  WARPSYNC.COLLECTIVE R30, `(.L_x_2071) ;  /* 0x000000001e087348 */ /* 0x000fea0003c00000 */
[----:B------:R0:W1:Y:S02]  /*59e0*/  SHFL.BFLY P2, R33, R35, R32, R31 ;  /* 0x0c00002023217389 */ /* 0x000064000004001f */
[----:B01----:R-:W-:Y:S01]  /*59f0*/  ENDCOLLECTIVE ;  /* 0x000000000000791b */ /* 0x003fe20003800000 */
.L_x_2071:
[----:B------:R-:W-:-:S05]  /*5a00*/  FADD.FTZ R34, R29, R34 ;  /* 0x000000221d227221 */ /* 0x000fca0000010000 */
[----:B------:R-:W-:Y:S01]  /*5a10*/  MOV R35, R34 ;  /* 0x0000002200237202 */ /* 0x000fe20000000f00 */
[----:B------:R-:W-:Y:S01]  /*5a20*/  IMAD.MOV.U32 R32, RZ, RZ, 0x2 ;  /* 0x00000002ff207424 */ /* 0x000fe200078e00ff */
[----:B------:R-:W-:-:S07]  /*5a30*/  MOV R37, R33 ;  /* 0x0000002100257202 */ /* 0x000fce0000000f00 */
[----:B------:R-:W-:Y:S05]  /*5a40*/  WARPSYNC.COLLECTIVE R30, `(.L_x_2072) ;  /* 0x000000001e087348 */ /* 0x000fea0003c00000 */
[----:B------:R0:W1:Y:S02]  /*5a50*/  SHFL.BFLY P2, R33, R35, R32, R31 ;  /* 0x0c00002023217389 */ /* 0x000064000004001f */
[----:B01----:R-:W-:Y:S01]  /*5a60*/  ENDCOLLECTIVE ;  /* 0x000000000000791b */ /* 0x003fe20003800000 */
.L_x_2072:
[----:B------:R-:W-:-:S05]  /*5a70*/  FADD.FTZ R37, R28, R37 ;  /* 0x000000251c257221 */ /* 0x000fca0000010000 */
[----:B------:R-:W-:Y:S02]  /*5a80*/  MOV R35, R37 ;  /* 0x0000002500237202 */ /* 0x000fe40000000f00 */
[----:B------:R-:W-:-:S07]  /*5a90*/  MOV R39, R33 ;  /* 0x0000002100277202 */ /* 0x000fce0000000f00 */
[----:B------:R-:W-:Y:S05]  /*5aa0*/  WARPSYNC.COLLECTIVE R30, `(.L_x_2073) ;  /* 0x000000001e087348 */ /* 0x000fea0003c00000 */
[----:B------:R0:W1:Y:S02]  /*5ab0*/  SHFL.BFLY P2, R33, R35, R32, R31 ;  /* 0x0c00002023217389 */ /* 0x000064000004001f */
[----:B01----:R-:W-:Y:S01]  /*5ac0*/  ENDCOLLECTIVE ;  /* 0x000000000000791b */ /* 0x003fe20003800000 */
.L_x_2073:
[----:B------:R-:W-:Y:S01]  /*5ad0*/  FADD.FTZ R39, R34, R39 ;  /* 0x0000002722277221 */ /* 0x000fe20000010000 */
[----:B------:R-:W-:-:S04]  /*5ae0*/  HFMA2.MMA R32, -RZ, RZ, 0, 5.9604644775390625e-08 ;  /* 0x00000001ff207435 */ /* 0x000fc800000001ff */
[----:B------:R-:W-:Y:S02]  /*5af0*/  MOV R35, R39 ;  /* 0x0000002700237202 */ /* 0x000fe40000000f00 */
[----:B------:R-:W-:-:S07]  /*5b00*/  MOV R26, R33 ;  /* 0x00000021001a7202 */ /* 0x000fce0000000f00 */
[----:B------:R-:W-:Y:S05]  /*5b10*/  WARPSYNC.COLLECTIVE R30, `(.L_x_2074) ;  /* 0x000000001e087348 */ /* 0x000fea0003c00000 */
[----:B------:R0:W1:Y:S02]  /*5b20*/  SHFL.BFLY P2, R33, R35, R32, R31 ;  /* 0x0c00002023217389 */ /* 0x000064000004001f */
[----:B01----:R-:W-:Y:S01]  /*5b30*/  ENDCOLLECTIVE ;  /* 0x000000000000791b */ /* 0x003fe20003800000 */
.L_x_2074:
[----:B------:R-:W-:-:S05]  /*5b40*/  FADD.FTZ R36, R37, R26 ;  /* 0x0000001a25247221 */ /* 0x000fca0000010000 */
[----:B------:R-:W-:Y:S02]  /*5b50*/  MOV R35, R36 ;  /* 0x0000002400237202 */ /* 0x000fe40000000f00 */
[----:B------:R-:W-:-:S07]  /*5b60*/  MOV R38, R33 ;  /* 0x0000002100267202 */ /* 0x000fce0000000f00 */
[----:B------:R-:W-:Y:S05]  /*5b70*/  WARPSYNC.COLLECTIVE R30, `(.L_x_2075) ;  /* 0x000000001e087348 */ /* 0x000fea0003c00000 */
[----:B------:R0:W1:Y:S02]  /*5b80*/  SHFL.BFLY P2, R33, R35, R32, R31 ;  /* 0x0c00002023217389 */ /* 0x000064000004001f */
[----:B01----:R-:W-:Y:S01]  /*5b90*/  ENDCOLLECTIVE ;  /* 0x000000000000791b */ /* 0x003fe20003800000 */
.L_x_2075:
[----:B------:R-:W-:Y:S01]  /*5ba0*/  FADD.FTZ R38, R39, R38 ;  /* 0x0000002627267221 */ /* 0x000fe20000010000 */
[----:B------:R-:W-:Y:S06]  /*5bb0*/  BRA `(.L_x_2076) ;  /* 0xffffffec00787947 */ /* 0x000fec000383ffff */
.L_x_2064:
[----:B------:R-:W-:Y:S01]  /*5bc0*/  BSSY B1, `(.L_x_2077) ;  /* 0x0000008000017945 */ /* 0x000fe20003800000 */
[----:B----4-:R-:W-:Y:S02]  /*5bd0*/  MOV R35, R34 ;  /* 0x0000002200237202 */ /* 0x010fe40000000f00 */
[----:B--2---:R-:W-:Y:S02]  /*5be0*/  MOV R32, 0x8 ;  /* 0x0000000800207802 */ /* 0x004fe40000000f00 */
[----:B------:R-:W-:Y:S02]  /*5bf0*/  MOV R31, 0x101f ;  /* 0x0000101f001f7802 */ /* 0x000fe40000000f00 */
[----:B------:R-:W-:-:S07]  /*5c00*/  MOV R30, 0xffff ;  /* 0x0000ffff001e7802 */ /* 0x000fce0000000f00 */
[----:B01-3--:R-:W-:Y:S05]  /*5c10*/  WARPSYNC.COLLECTIVE R30, `(.L_x_2078) ;  /* 0x000000001e087348 */ /* 0x00bfea0003c00000 */
[----:B------:R2:W4:Y:S02]  /*5c20*/  SHFL.BFLY P2, R33, R35, R32, R31 ;  /* 0x0c00002023217389 */ /* 0x000524000004001f */
[----:B01234-:R-:W-:Y:S01]  /*5c30*/  ENDCOLLECTIVE ;  /* 0x000000000000791b */ /* 0x01ffe20003800000 */
.L_x_2078:
[----:B------:R-:W-:Y:S05]  /*5c40*/  BSYNC B1 ;  /* 0x0000000000017941 */ /* 0x000fea0003800000 */
.L_x_2077:
        /* <DEDUP_REMOVED lines=8> */
.L_x_2079:
[----:B------:R-:W-:Y:S01]  /*5cd0*/  FADD.FTZ R37, R37, R34 ;  /* 0x0000002225257221 */ /* 0x000fe20000010000 */
[----:B------:R-:W-:-:S04]  /*5ce0*/  HFMA2.MMA R32, -RZ, RZ, 0, 2.384185791015625e-07 ;  /* 0x00000004ff207435 */ /* 0x000fc800000001ff */
[----:B------:R-:W-:Y:S02]  /*5cf0*/  MOV R35, R37 ;  /* 0x0000002500237202 */ /* 0x000fe40000000f00 */
[----:B------:R-:W-:-:S07]  /*5d00*/  MOV R39, R33 ;  /* 0x0000002100277202 */ /* 0x000fce0000000f00 */
[----:B------:R-:W-:Y:S05]  /*5d10*/  WARPSYNC.COLLECTIVE R30, `(.L_x_2080) ;  /* 0x000000001e087348 */ /* 0x000fea0003c00000 */
[----:B------:R0:W1:Y:S02]  /*5d20*/  SHFL.BFLY P2, R33, R35, R32, R31 ;  /* 0x0c00002023217389 */ /* 0x000064000004001f */
[----:B01----:R-:W-:Y:S01]  /*5d30*/  ENDCOLLECTIVE ;  /* 0x000000000000791b */ /* 0x003fe20003800000 */
.L_x_2080:
[----:B------:R-:W-:-:S05]  /*5d40*/  FADD.FTZ R39, R39, R36 ;  /* 0x0000002427277221 */ /* 0x000fca0000010000 */
[----:B------:R-:W-:Y:S02]  /*5d50*/  MOV R35, R39 ;  /* 0x0000002700237202 */ /* 0x000fe40000000f00 */
[----:B------:R-:W-:-:S07]  /*5d60*/  MOV R38, R33 ;  /* 0x0000002100267202 */ /* 0x000fce0000000f00 */
[----:B------:R-:W-:Y:S05]  /*5d70*/  WARPSYNC.COLLECTIVE R30, `(.L_x_2081) ;  /* 0x000000001e087348 */ /* 0x000fea0003c00000 */
[----:B------:R0:W1:Y:S02]  /*5d80*/  SHFL.BFLY P2, R33, R35, R32, R31 ;  /* 0x0c00002023217389 */ /* 0x000064000004001f */
[----:B01----:R-:W-:Y:S01]  /*5d90*/  ENDCOLLECTIVE ;  /* 0x000000000000791b */ /* 0x003fe20003800000 */
.L_x_2081:
[----:B------:R-:W-:Y:S01]  /*5da0*/  FADD.FTZ R38, R37, R38 ;  /* 0x0000002625267221 */ /* 0x000fe20000010000 */
[----:B------:R-:W-:-:S04]  /*5db0*/  HFMA2.MMA R32, -RZ, RZ, 0, 1.1920928955078125e-07 ;  /* 0x00000002ff207435 */ /* 0x000fc800000001ff */
[----:B------:R-:W-:Y:S02]  /*5dc0*/  MOV R35, R38 ;  /* 0x0000002600237202 */ /* 0x000fe40000000f00 */
[----:B------:R-:W-:-:S07]  /*5dd0*/  MOV R40, R33 ;  /* 0x0000002100287202 */ /* 0x000fce0000000f00 */
[----:B------:R-:W-:Y:S05]  /*5de0*/  WARPSYNC.COLLECTIVE R30, `(.L_x_2082) ;  /* 0x000000001e087348 */ /* 0x000fea0003c00000 */
[----:B------:R0:W1:Y:S02]  /*5df0*/  SHFL.BFLY P2, R33, R35, R32, R31 ;  /* 0x0c00002023217389 */ /* 0x000064000004001f */
[----:B01----:R-:W-:Y:S01]  /*5e00*/  ENDCOLLECTIVE ;  /* 0x000000000000791b */ /* 0x003fe20003800000 */
.L_x_2082:
[----:B------:R-:W-:-:S05]  /*5e10*/  FADD.FTZ R40, R39, R40 ;  /* 0x0000002827287221 */ /* 0x000fca0000010000 */
[----:B------:R-:W-:Y:S02]  /*5e20*/  MOV R35, R40 ;  /* 0x0000002800237202 */ /* 0x000fe40000000f00 */
[----:B------:R-:W-:-:S07]  /*5e30*/  MOV R41, R33 ;  /* 0x0000002100297202 */ /* 0x000fce0000000f00 */
[----:B------:R-:W-:Y:S05]  /*5e40*/  WARPSYNC.COLLECTIVE R30, `(.L_x_2083) ;  /* 0x000000001e087348 */ /* 0x000fea0003c00000 */
[----:B------:R0:W1:Y:S02]  /*5e50*/  SHFL.BFLY P2, R33, R35, R32, R31 ;  /* 0x0c00002023217389 */ /* 0x000064000004001f */
[----:B01----:R-:W-:Y:S01]  /*5e60*/  ENDCOLLECTIVE ;  /* 0x000000000000791b */ /* 0x003fe20003800000 */
.L_x_2083:
[----:B------:R-:W-:Y:S01]  /*5e70*/  FADD.FTZ R41, R38, R41 ;  /* 0x0000002926297221 */ /* 0x000fe20000010000 */
[----:B------:R-:W-:-:S03]  /*5e80*/  HFMA2.MMA R32, -RZ, RZ, 0, 5.9604644775390625e-08 ;  /* 0x00000001ff207435 */ /* 0x000fc600000001ff */
[----:B------:R-:W-:Y:S01]  /*5e90*/  IMAD.MOV.U32 R35, RZ, RZ, R41 ;  /* 0x000000ffff237224 */ /* 0x000fe200078e0029 */
[----:B------:R-:W-:-:S07]  /*5ea0*/  MOV R43, R33 ;  /* 0x00000021002b7202 */ /* 0x000fce0000000f00 */
[----:B------:R-:W-:Y:S05]  /*5eb0*/  WARPSYNC.COLLECTIVE R30, `(.L_x_2084) ;  /* 0x000000001e087348 */ /* 0x000fea0003c00000 */
[----:B------:R0:W1:Y:S02]  /*5ec0*/  SHFL.BFLY P2, R33, R35, R32, R31 ;  /* 0x0c00002023217389 */ /* 0x000064000004001f */
[----:B01----:R-:W-:Y:S01]  /*5ed0*/  ENDCOLLECTIVE ;  /* 0x000000000000791b */ /* 0x003fe20003800000 */
.L_x_2084:
[----:B------:R-:W-:-:S05]  /*5ee0*/  FADD.FTZ R43, R40, R43 ;  /* 0x0000002b282b7221 */ /* 0x000fca0000010000 */
[----:B------:R-:W-:Y:S02]  /*5ef0*/  MOV R35, R43 ;  /* 0x0000002b00237202 */ /* 0x000fe40000000f00 */
[----:B------:R-:W-:-:S07]  /*5f00*/  MOV R34, R33 ;  /* 0x0000002100227202 */ /* 0x000fce0000000f00 */
[----:B------:R-:W-:Y:S05]  /*5f10*/  WARPSYNC.COLLECTIVE R30, `(.L_x_2085) ;  /* 0x000000001e087348 */ /* 0x000fea0003c00000 */
[----:B------:R0:W1:Y:S02]  /*5f20*/  SHFL.BFLY P2, R33, R35, R32, R31 ;  /* 0x0c00002023217389 */ /* 0x000064000004001f */
[----:B01----:R-:W-:Y:S01]  /*5f30*/  ENDCOLLECTIVE ;  /* 0x000000000000791b */ /* 0x003fe20003800000 */
.L_x_2085:
[----:B------:R-:W-:Y:S01]  /*5f40*/  FADD.FTZ R34, R41, R34 ;  /* 0x0000002229227221 */ /* 0x000fe20000010000 */
[----:B------:R-:W-:Y:S06]  /*5f50*/  BRA `(.L_x_2086) ;  /* 0xffffffec00347947 */ /* 0x000fec000383ffff */
.L_x_2065:
[----:B------:R-:W-:Y:S01]  /*5f60*/  BSSY B1, `(.L_x_2087) ;  /* 0x0000008000017945 */ /* 0x000fe20003800000 */
[----:B0-----:R-:W-:Y:S02]  /*5f70*/  MOV R35, R34 ;  /* 0x0000002200237202 */ /* 0x001fe40000000f00 */
[----:B------:R-:W-:Y:S02]  /*5f80*/  MOV R32, 0x8 ;  /* 0x0000000800207802 */ /* 0x000fe40000000f00 */
[----:B----4-:R-:W-:Y:S02]  /*5f90*/  MOV R31, 0x101f ;  /* 0x0000101f001f7802 */ /* 0x010fe40000000f00 */
[----:B------:R-:W-:-:S07]  /*5fa0*/  MOV R30, 0xffff ;  /* 0x0000ffff001e7802 */ /* 0x000fce0000000f00 */
[----:B-123--:R-:W-:Y:S05]  /*5fb0*/  WARPSYNC.COLLECTIVE R30, `(.L_x_2088) ;  /* 0x000000001e087348 */ /* 0x00efea0003c00000 */
[----:B------:R0:W4:Y:S02]  /*5fc0*/  SHFL.BFLY P2, R33, R35, R32, R31 ;  /* 0x0c00002023217389 */ /* 0x000124000004001f */
[----:B01234-:R-:W-:Y:S01]  /*5fd0*/  ENDCOLLECTIVE ;  /* 0x000000000000791b */ /* 0x01ffe20003800000 */
.L_x_2088:
[----:B------:R-:W-:Y:S05]  /*5fe0*/  BSYNC B1 ;  /* 0x0000000000017941 */ /* 0x000fea0003800000 */
.L_x_2087:
        /* <DEDUP_REMOVED lines=8> */
.L_x_2089:
[----:B------:R-:W-:Y:S01]  /*6070*/  FADD.FTZ R37, R37, R34 ;  /* 0x0000002225257221 */ /* 0x000fe20000010000 */
[----:B------:R-:W-:-:S03]  /*6080*/  HFMA2.MMA R32, -RZ, RZ, 0, 2.384185791015625e-07 ;  /* 0x00000004ff207435 */ /* 0x000fc600000001ff */
[----:B------:R-:W-:Y:S01]  /*6090*/  IMAD.MOV.U32 R35, RZ, RZ, R37 ;  /* 0x000000ffff237224 */ /* 0x000fe200078e0025 */
[----:B------:R-:W-:-:S07]  /*60a0*/  MOV R39, R33 ;  /* 0x0000002100277202 */ /* 0x000fce0000000f00 */
[----:B------:R-:W-:Y:S05]  /*60b0*/  WARPSYNC.COLLECTIVE R30, `(.L_x_2090) ;  /* 0x000000001e087348 */ /* 0x000fea0003c00000 */
[----:B------:R0:W1:Y:S02]  /*60c0*/  SHFL.BFLY P2, R33, R35, R32, R31 ;  /* 0x0c00002023217389 */ /* 0x000064000004001f */
[----:B01----:R-:W-:Y:S01]  /*60d0*/  ENDCOLLECTIVE ;  /* 0x000000000000791b */ /* 0x003fe20003800000 */
.L_x_2090:
[----:B------:R-:W-:-:S05]  /*60e0*/  FADD.FTZ R39, R39, R36 ;  /* 0x0000002427277221 */ /* 0x000fca0000010000 */
[----:B------:R-:W-:Y:S02]  /*60f0*/  MOV R35, R39 ;  /* 0x0000002700237202 */ /* 0x000fe40000000f00 */
[----:B------:R-:W-:-:S07]  /*6100*/  MOV R38, R33 ;  /* 0x0000002100267202 */ /* 0x000fce0000000f00 */
[----:B------:R-:W-:Y:S05]  /*6110*/  WARPSYNC.COLLECTIVE R30, `(.L_x_2091) ;  /* 0x000000001e087348 */ /* 0x000fea0003c00000 */
[----:B------:R0:W1:Y:S02]  /*6120*/  SHFL.BFLY P2, R33, R35, R32, R31 ;  /* 0x0c00002023217389 */ /* 0x000064000004001f */
[----:B01----:R-:W-:Y:S01]  /*6130*/  ENDCOLLECTIVE ;  /* 0x000000000000791b */ /* 0x003fe20003800000 */
.L_x_2091:
[----:B------:R-:W-:Y:S01]  /*6140*/  FADD.FTZ R38, R37, R38 ;  /* 0x0000002625267221 */ /* 0x000fe20000010000 */
[----:B------:R-:W-:-:S04]  /*6150*/  HFMA2.MMA R32, -RZ, RZ, 0, 1.1920928955078125e-07 ;  /* 0x00000002ff207435 */ /* 0x000fc800000001ff */
[----:B------:R-:W-:Y:S02]  /*6160*/  MOV R35, R38 ;  /* 0x0000002600237202 */ /* 0x000fe40000000f00 */
[----:B------:R-:W-:-:S07]  /*6170*/  MOV R40, R33 ;  /* 0x0000002100287202 */ /* 0x000fce0000000f00 */
[----:B------:R-:W-:Y:S05]  /*6180*/  WARPSYNC.COLLECTIVE R30, `(.L_x_2092) ;  /* 0x000000001e087348 */ /* 0x000fea0003c00000 */
[----:B------:R0:W1:Y:S02]  /*6190*/  SHFL.BFLY P2, R33, R35, R32, R31 ;  /* 0x0c00002023217389 */ /* 0x000064000004001f */
[----:B01----:R-:W-:Y:S01]  /*61a0*/  ENDCOLLECTIVE ;  /* 0x000000000000791b */ /* 0x003fe20003800000 */
.L_x_2092:
[----:B------:R-:W-:-:S05]  /*61b0*/  FADD.FTZ R40, R39, R40 ;  /* 0x0000002827287221 */ /* 0x000fca0000010000 */
[----:B------:R-:W-:Y:S02]  /*61c0*/  MOV R35, R40 ;  /* 0x0000002800237202 */ /* 0x000fe40000000f00 */
[----:B------:R-:W-:-:S07]  /*61d0*/  MOV R41, R33 ;  /* 0x0000002100297202 */ /* 0x000fce0000000f00 */
[----:B------:R-:W-:Y:S05]  /*61e0*/  WARPSYNC.COLLECTIVE R30, `(.L_x_2093) ;  /* 0x000000001e087348 */ /* 0x000fea0003c00000 */
[----:B------:R0:W1:Y:S02]  /*61f0*/  SHFL.BFLY P2, R33, R35, R32, R31 ;  /* 0x0c00002023217389 */ /* 0x000064000004001f */
[----:B01----:R-:W-:Y:S01]  /*6200*/  ENDCOLLECTIVE ;  /* 0x000000000000791b */ /* 0x003fe20003800000 */
.L_x_2093:
[----:B------:R-:W-:Y:S01]  /*6210*/  FADD.FTZ R41, R38, R41 ;  /* 0x0000002926297221 */ /* 0x000fe20000010000 */
[----:B------:R-:W-:-:S04]  /*6220*/  HFMA2.MMA R32, -RZ, RZ, 0, 5.9604644775390625e-08 ;  /* 0x00000001ff207435 */ /* 0x000fc800000001ff */
[----:B------:R-:W-:Y:S02]  /*6230*/  MOV R35, R41 ;  /* 0x0000002900237202 */ /* 0x000fe40000000f00 */
[----:B------:R-:W-:-:S07]  /*6240*/  MOV R43, R33 ;  /* 0x00000021002b7202 */ /* 0x000fce0000000f00 */
[----:B------:R-:W-:Y:S05]  /*6250*/  WARPSYNC.COLLECTIVE R30, `(.L_x_2094) ;  /* 0x000000001e087348 */ /* 0x000fea0003c00000 */
[----:B------:R0:W1:Y:S02]  /*6260*/  SHFL.BFLY P2, R33, R35, R32, R31 ;  /* 0x0c00002023217389 */ /* 0x000064000004001f */
[----:B01----:R-:W-:Y:S01]  /*6270*/  ENDCOLLECTIVE ;  /* 0x000000000000791b */ /* 0x003fe20003800000 */
.L_x_2094:
[----:B------:R-:W-:-:S05]  /*6280*/  FADD.FTZ R43, R40, R43 ;  /* 0x0000002b282b7221 */ /* 0x000fca0000010000 */
[----:B------:R-:W-:Y:S02]  /*6290*/  MOV R35, R43 ;  /* 0x0000002b00237202 */ /* 0x000fe40000000f00 */
[----:B------:R-:W-:-:S07]  /*62a0*/  MOV R34, R33 ;  /* 0x0000002100227202 */ /* 0x000fce0000000f00 */
[----:B------:R-:W-:Y:S05]  /*62b0*/  WARPSYNC.COLLECTIVE R30, `(.L_x_2095) ;  /* 0x000000001e087348 */ /* 0x000fea0003c00000 */
[----:B------:R0:W1:Y:S02]  /*62c0*/  SHFL.BFLY P2, R33, R35, R32, R31 ;  /* 0x0c00002023217389 */ /* 0x000064000004001f */
[----:B01----:R-:W-:Y:S01]  /*62d0*/  ENDCOLLECTIVE ;  /* 0x000000000000791b */ /* 0x003fe20003800000 */
.L_x_2095:
[----:B------:R-:W-:Y:S01]  /*62e0*/  FADD.FTZ R34, R41, R34 ;  /* 0x0000002229227221 */ /* 0x000fe20000010000 */
[----:B------:R-:W-:Y:S06]  /*62f0*/  BRA `(.L_x_2096) ;  /* 0xffffffe800d87947 */ /* 0x000fec000383ffff */
.L_x_2066:
[----:B------:R-:W-:Y:S01]  /*6300*/  HFMA2.MMA R32, -RZ, RZ, 0, 4.76837158203125e-07 ;  /* 0x00000008ff207435 */ /* 0x000fe200000001ff */
[----:B------:R-:W-:Y:S01]  /*6310*/  BSSY B0, `(.L_x_2097) ;  /* 0x0000007000007945 */ /* 0x000fe20003800000 */
[----:B--2---:R-:W-:Y:S01]  /*6320*/  IMAD.MOV.U32 R35, RZ, RZ, R26 ;  /* 0x000000ffff237224 */ /* 0x004fe200078e001a */
[----:B------:R-:W-:Y:S02]  /*6330*/  MOV R31, 0x101f ;  /* 0x0000101f001f7802 */ /* 0x000fe40000000f00 */
[----:B------:R-:W-:-:S07]  /*6340*/  MOV R30, 0xffff ;  /* 0x0000ffff001e7802 */ /* 0x000fce0000000f00 */
[----:B01-34-:R-:W-:Y:S05]  /*6350*/  WARPSYNC.COLLECTIVE R30, `(.L_x_2098) ;  /* 0x000000001e087348 */ /* 0x01bfea0003c00000 */
[----:B------:R2:W0:Y:S02]  /*6360*/  SHFL.BFLY P2, R33, R35, R32, R31 ;  /* 0x0c00002023217389 */ /* 0x000424000004001f */
[----:B01234-:R-:W-:Y:S01]  /*6370*/  ENDCOLLECTIVE ;  /* 0x000000000000791b */ /* 0x01ffe20003800000 */
.L_x_2098:
[----:B------:R-:W-:Y:S05]  /*6380*/  BSYNC B0 ;  /* 0x0000000000007941 */ /* 0x000fea0003800000 */
.L_x_2097:
[----:B------:R-:W-:Y:S01]  /*6390*/  HFMA2.MMA R32, -RZ, RZ, 0, 4.76837158203125e-07 ;  /* 0x00000008ff207435 */ /* 0x000fe200000001ff */
[----:B------:R-:W-:Y:S02]  /*63a0*/  MOV R35, R27 ;  /* 0x0000001b00237202 */ /* 0x000fe40000000f00 */
[----:B------:R-:W-:Y:S02]  /*63b0*/  CS2R R40, SRZ ;  /* 0x0000000000287805 */ /* 0x000fe4000001ff00 */
[----:B------:R-:W-:Y:S02]  /*63c0*/  MOV R31, 0x101f ;  /* 0x0000101f001f7802 */ /* 0x000fe40000000f00 */
[----:B------:R-:W-:Y:S02]  /*63d0*/  CS2R R44, SRZ ;  /* 0x00000000002c7805 */ /* 0x000fe4000001ff00 */
[----:B------:R-:W-:Y:S01]  /*63e0*/  MOV R30, 0xffff ;  /* 0x0000ffff001e7802 */ /* 0x000fe20000000f00 */
[----:B------:R-:W-:Y:S01]  /*63f0*/  HFMA2.MMA R49, -RZ, RZ, 0, 0 ;  /* 0x00000000ff317435 */ /* 0x000fe200000001ff */
[----:B------:R-:W-:-:S02]  /*6400*/  MOV R29, R33 ;  /* 0x00000021001d7202 */ /* 0x000fc40000000f00 */
[----:B------:R-:W-:-:S08]  /*6410*/  @!P0 IADD3 R36, R34, 0x14, RZ ;  /* 0x0000001422248810 */ /* 0x000fd00007ffe0ff */
[----:B------:R-:W-:Y:S05]  /*6420*/  WARPSYNC.COLLECTIVE R30, `(.L_x_2099) ;  /* 0x000000001e087348 */ /* 0x000fea0003c00000 */
[----:B------:R0:W1:Y:S02]  /*6430*/  SHFL.BFLY P2, R33, R35, R32, R31 ;  /* 0x0c00002023217389 */ /* 0x000064000004001f */
[----:B01----:R-:W-:Y:S01]  /*6440*/  ENDCOLLECTIVE ;  /* 0x000000000000791b */ /* 0x003fe20003800000 */
.L_x_2099:
[----:B------:R-:W-:Y:S01]  /*6450*/  @!P0 LEA R37, R48, UR6, 0x7 ;  /* 0x0000000630258c11 */ /* 0x000fe2000f8e38ff */
[----:B------:R-:W-:Y:S01]  /*6460*/  FADD.FTZ R29, R29, R26 ;  /* 0x0000001a1d1d7221 */ /* 0x000fe20000010000 */
[----:B------:R-:W-:Y:S02]  /*6470*/  @!P0 LOP3.LUT R36, R36, R11, RZ, 0x3c, !PT ;  /* 0x0000000b24248212 */ /* 0x000fe400078e3cff */
[----:B------:R-:W-:-:S03]  /*6480*/  @!P0 IADD3 R50, R34, 0x3c, RZ ;  /* 0x0000003c22328810 */ /* 0x000fc60007ffe0ff */
[----:B------:R-:W-:Y:S01]  /*6490*/  @!P0 IMAD R36, R36, 0x4, R37 ;  /* 0x0000000424248824 */ /* 0x000fe200078e0225 */
[----:B------:R-:W-:-:S04]  /*64a0*/  @!P0 LOP3.LUT R50, R50, R11, RZ, 0x3c, !PT ;  /* 0x0000000b32328212 */ /* 0x000fc800078e3cff */
[----:B------:R0:W1:Y:S01]  /*64b0*/  @!P0 LDS R39, [R36+0x500] ;  /* 0x0005000024278984 */ /* 0x0000620000000800 */
[----:B------:R-:W-:Y:S01]  /*64c0*/  HFMA2.MMA R32, -RZ, RZ, 0, 2.384185791015625e-07 ;  /* 0x00000004ff207435 */ /* 0x000fe200000001ff */
[----:B------:R-:W-:Y:S02]  /*64d0*/  MOV R35, R29 ;  /* 0x0000001d00237202 */ /* 0x000fe40000000f00 */
[----:B------:R0:W2:Y:S01]  /*64e0*/  @!P0 LDS R38, [R36] ;  /* 0x0000000024268984 */ /* 0x0000a20000000800 */
[----:B------:R-:W-:-:S07]  /*64f0*/  FADD.FTZ R28, R33, R27 ;  /* 0x0000001b211c7221 */ /* 0x000fce0000010000 */
[----:B012---:R-:W-:Y:S05]  /*6500*/  WARPSYNC.COLLECTIVE R30, `(.L_x_2100) ;  /* 0x000000001e087348 */ /* 0x007fea0003c00000 */
[----:B------:R3:W4:Y:S02]  /*6510*/  SHFL.BFLY P2, R33, R35, R32, R31 ;  /* 0x0c00002023217389 */ /* 0x000724000004001f */
[----:B01234-:R-:W-:Y:S01]  /*6520*/  ENDCOLLECTIVE ;  /* 0x000000000000791b */ /* 0x01ffe20003800000 */
.L_x_2100:
[----:B------:R-:W-:Y:S02]  /*6530*/  MOV R35, R28 ;  /* 0x0000001c00237202 */ /* 0x000fe40000000f00 */
[----:B------:R-:W-:-:S07]  /*6540*/  MOV R26, R33 ;  /* 0x00000021001a7202 */ /* 0x000fce0000000f00 */
[----:B------:R-:W-:Y:S05]  /*6550*/  WARPSYNC.COLLECTIVE R30, `(.L_x_2101) ;  /* 0x000000001e087348 */ /* 0x000fea0003c00000 */
[----:B------:R0:W1:Y:S02]  /*6560*/  SHFL.BFLY P2, R33, R35, R32, R31 ;  /* 0x0c00002023217389 */ /* 0x000064000004001f */
[----:B01----:R-:W-:Y:S01]  /*6570*/  ENDCOLLECTIVE ;  /* 0x000000000000791b */ /* 0x003fe20003800000 */
.L_x_2101:
[----:B------:R-:W-:Y:S01]  /*6580*/  @!P0 MOV R41, R39 ;  /* 0x0000002700298202 */ /* 0x000fe20000000f00 */
[----:B------:R-:W-:Y:S01]  /*6590*/  FADD.FTZ R26, R29, R26 ;  /* 0x0000001a1d1a7221 */ /* 0x000fe20000010000 */
[----:B------:R-:W-:Y:S01]  /*65a0*/  @!P0 MOV R40, R38 ;  /* 0x0000002600288202 */ /* 0x000fe20000000f00 */
[----:B------:R-:W-:-:S03]  /*65b0*/  HFMA2.MMA R32, -RZ, RZ, 0, 1.1920928955078125e-07 ;  /* 0x00000002ff207435 */ /* 0x000fc600000001ff */
[----:B------:R-:W-:Y:S01]  /*65c0*/  MOV R35, R26 ;  /* 0x0000001a00237202 */ /* 0x000fe20000000f00 */
[----:B------:R-:W-:Y:S01]  /*65d0*/  FADD.FTZ R27, R28, R33 ;  /* 0x000000211c1b7221 */ /* 0x000fe20000010000 */
[----:B------:R-:W-:-:S07]  /*65e0*/  @!P0 IADD3 R28, R34, 0x28, RZ ;  /* 0x00000028221c8810 */ /* 0x000fce0007ffe0ff */
[----:B------:R-:W-:Y:S05]  /*65f0*/  WARPSYNC.COLLECTIVE R30, `(.L_x_2102) ;  /* 0x000000001e087348 */ /* 0x000fea0003c00000 */
[----:B------:R0:W1:Y:S02]  /*6600*/  SHFL.BFLY P2, R33, R35, R32, R31 ;  /* 0x0c00002023217389 */ /* 0x000064000004001f */
[----:B01----:R-:W-:Y:S01]  /*6610*/  ENDCOLLECTIVE ;  /* 0x000000000000791b */ /* 0x003fe20003800000 */
.L_x_2102:
[----:B------:R-:W-:Y:S02]  /*6620*/  @!P0 LOP3.LUT R28, R28, R11, RZ, 0x3c, !PT ;  /* 0x0000000b1c1c8212 */ /* 0x000fe400078e3cff */
[----:B------:R-:W-:Y:S02]  /*6630*/  MOV R35, R27 ;  /* 0x0000001b00237202 */ /* 0x000fe40000000f00 */
[----:B------:R-:W-:-:S07]  /*6640*/  MOV R29, R33 ;  /* 0x00000021001d7202 */ /* 0x000fce0000000f00 */
[----:B------:R-:W-:Y:S05]  /*6650*/  WARPSYNC.COLLECTIVE R30, `(.L_x_2103) ;  /* 0x000000001e087348 */ /* 0x000fea0003c00000 */
[----:B------:R0:W1:Y:S02]  /*6660*/  SHFL.BFLY P2, R33, R35, R32, R31 ;  /* 0x0c00002023217389 */ /* 0x000064000004001f */
[----:B01----:R-:W-:Y:S01]  /*6670*/  ENDCOLLECTIVE ;  /* 0x000000000000791b */ /* 0x003fe20003800000 */
.L_x_2103:
[----:B------:R-:W-:Y:S01]  /*6680*/  FADD.FTZ R36, R26, R29 ;  /* 0x0000001d1a247221 */ /* 0x000fe20000010000 */
[----:B------:R-:W-:-:S04]  /*6690*/  @!P0 LEA R29, R48, UR6, 0x7 ;  /* 0x00000006301d8c11 */ /* 0x000fc8000f8e38ff */
[----:B------:R-:W-:-:S05]  /*66a0*/  @!P0 LEA R28, R28, R29, 0x2 ;  /* 0x0000001d1c1c8211 */ /* 0x000fca00078e10ff */
[----:B------:R0:W1:Y:S01]  /*66b0*/  @!P0 LDS R29, [R28] ;  /* 0x000000001c1d8984 */ /* 0x0000620000000800 */
[----:B------:R-:W-:Y:S01]  /*66c0*/  HFMA2.MMA R32, -RZ, RZ, 0, 5.9604644775390625e-08 ;  /* 0x00000001ff207435 */ /* 0x000fe200000001ff */
[----:B------:R-:W-:Y:S02]  /*66d0*/  MOV R35, R36 ;  /* 0x0000002400237202 */ /* 0x000fe40000000f00 */
[----:B------:R0:W2:Y:S01]  /*66e0*/  @!P0 LDS R46, [R28+0x500] ;  /* 0x000500001c2e8984 */ /* 0x0000a20000000800 */
[----:B------:R-:W-:-:S07]  /*66f0*/  FADD.FTZ R37, R27, R33 ;  /* 0x000000211b257221 */ /* 0x000fce0000010000 */
[----:B012---:R-:W-:Y:S05]  /*6700*/  WARPSYNC.COLLECTIVE R30, `(.L_x_2104) ;  /* 0x000000001e087348 */ /* 0x007fea0003c00000 */
[----:B------:R3:W4:Y:S02]  /*6710*/  SHFL.BFLY P2, R33, R35, R32, R31 ;  /* 0x0c00002023217389 */ /* 0x000724000004001f */
[----:B01234-:R-:W-:Y:S01]  /*6720*/  ENDCOLLECTIVE ;  /* 0x000000000000791b */ /* 0x01ffe20003800000 */
.L_x_2104:
[----:B------:R-:W0:Y:S01]  /*6730*/  LDC.64 R26, c[0x0][0x218] ;  /* 0x00008600ff1a7b82 */ /* 0x000e220000000a00 */
[----:B------:R-:W-:Y:S02]  /*6740*/  MOV R35, R37 ;  /* 0x0000002500237202 */ /* 0x000fe40000000f00 */
[----:B------:R-:W-:-:S07]  /*6750*/  MOV R39, R33 ;  /* 0x0000002100277202 */ /* 0x000fce0000000f00 */
[----:B0-----:R-:W-:Y:S05]  /*6760*/  WARPSYNC.COLLECTIVE R30, `(.L_x_2105) ;  /* 0x000000001e087348 */ /* 0x001fea0003c00000 */
[----:B------:R1:W2:Y:S02]  /*6770*/  SHFL.BFLY P2, R33, R35, R32, R31 ;  /* 0x0c00002023217389 */ /* 0x0002a4000004001f */
[----:B012---:R-:W-:Y:S01]  /*6780*/  ENDCOLLECTIVE ;  /* 0x000000000000791b */ /* 0x007fe20003800000 */
.L_x_2105:
[----:B------:R-:W-:Y:S01]  /*6790*/  @!P0 MOV R44, R29 ;  /* 0x0000001d002c8202 */ /* 0x000fe20000000f00 */
[----:B------:R-:W-:Y:S01]  /*67a0*/  FADD.FTZ R36, R36, R39 ;  /* 0x0000002724247221 */ /* 0x000fe20000010000 */
[----:B------:R-:W-:Y:S02]  /*67b0*/  IADD3 R39, R34, R15, RZ ;  /* 0x0000000f22277210 */ /* 0x000fe40007ffe0ff */
[----:B------:R-:W-:-:S03]  /*67c0*/  @!P0 MOV R45, R46 ;  /* 0x0000002e002d8202 */ /* 0x000fc60000000f00 */
[----:B------:R-:W-:Y:S01]  /*67d0*/  IMAD.WIDE R26, R39, 0x2, R26 ;  /* 0x00000002271a7825 */ /* 0x000fe200078e021a */
[----:B------:R-:W-:Y:S01]  /*67e0*/  HFMA2.MMA R32, -RZ, RZ, 0, 4.76837158203125e-07 ;  /* 0x00000008ff207435 */ /* 0x000fe200000001ff */
[----:B------:R-:W-:Y:S02]  /*67f0*/  MOV R35, R40 ;  /* 0x0000002800237202 */ /* 0x000fe40000000f00 */
[----:B------:R-:W-:-:S08]  /*6800*/  MOV R38, R33 ;  /* 0x0000002100267202 */ /* 0x000fd00000000f00 */
[----:B------:R-:W-:Y:S05]  /*6810*/  WARPSYNC.COLLECTIVE R30, `(.L_x_2106) ;  /* 0x000000001e087348 */ /* 0x000fea0003c00000 */
[----:B------:R0:W1:Y:S02]  /*6820*/  SHFL.BFLY P2, R33, R35, R32, R31 ;  /* 0x0c00002023217389 */ /* 0x000064000004001f */
[----:B01----:R-:W-:Y:S01]  /*6830*/  ENDCOLLECTIVE ;  /* 0x000000000000791b */ /* 0x003fe20003800000 */
.L_x_2106:
[----:B------:R-:W-:Y:S01]  /*6840*/  FADD.FTZ R37, R37, R38 ;  /* 0x0000002625257221 */ /* 0x000fe20000010000 */
[----:B------:R-:W-:Y:S01]  /*6850*/  MOV R35, R41 ;  /* 0x0000002900237202 */ /* 0x000fe20000000f00 */
[----:B------:R-:W-:-:S07]  /*6860*/  IMAD.MOV.U32 R43, RZ, RZ, R33 ;  /* 0x000000ffff2b7224 */ /* 0x000fce00078e0021 */
[----:B------:R-:W-:Y:S05]  /*6870*/  WARPSYNC.COLLECTIVE R30, `(.L_x_2107) ;  /* 0x000000001e087348 */ /* 0x000fea0003c00000 */
[----:B------:R0:W1:Y:S02]  /*6880*/  SHFL.BFLY P2, R33, R35, R32, R31 ;  /* 0x0c00002023217389 */ /* 0x000064000004001f */
[----:B01----:R-:W-:Y:S01]  /*6890*/  ENDCOLLECTIVE ;  /* 0x000000000000791b */ /* 0x003fe20003800000 */
.L_x_2107:
[----:B------:R-:W-:Y:S01]  /*68a0*/  FADD.FTZ R43, R43, R40 ;  /* 0x000000282b2b7221 */ /* 0x000fe20000010000 */
[----:B------:R-:W-:-:S04]  /*68b0*/  HFMA2.MMA R32, -RZ, RZ, 0, 2.384185791015625e-07 ;  /* 0x00000004ff207435 */ /* 0x000fc800000001ff */
[----:B------:R-:W-:Y:S02]  /*68c0*/  MOV R35, R43 ;  /* 0x0000002b00237202 */ /* 0x000fe40000000f00 */
[----:B------:R-:W-:-:S07]  /*68d0*/  MOV R42, R33 ;  /* 0x00000021002a7202 */ /* 0x000fce0000000f00 */
[----:B------:R-:W-:Y:S05]  /*68e0*/  WARPSYNC.COLLECTIVE R30, `(.L_x_2108) ;  /* 0x000000001e087348 */ /* 0x000fea0003c00000 */
[----:B------:R0:W1:Y:S02]  /*68f0*/  SHFL.BFLY P2, R33, R35, R32, R31 ;  /* 0x0c00002023217389 */ /* 0x000064000004001f */
[----:B01----:R-:W-:Y:S01]  /*6900*/  ENDCOLLECTIVE ;  /* 0x000000000000791b */ /* 0x003fe20003800000 */
.L_x_2108:
[----:B------:R-:W-:-:S05]  /*6910*/  FADD.FTZ R42, R42, R41 ;  /* 0x000000292a2a7221 */ /* 0x000fca0000010000 */
[----:B------:R-:W-:Y:S02]  /*6920*/  MOV R35, R42 ;  /* 0x0000002a00237202 */ /* 0x000fe40000000f00 */
[----:B------:R-:W-:-:S07]  /*6930*/  MOV R40, R33 ;  /* 0x0000002100287202 */ /* 0x000fce0000000f00 */
[----:B------:R-:W-:Y:S05]  /*6940*/  WARPSYNC.COLLECTIVE R30, `(.L_x_2109) ;  /* 0x000000001e087348 */ /* 0x000fea0003c00000 */
[----:B------:R0:W1:Y:S02]  /*6950*/  SHFL.BFLY P2, R33, R35, R32, R31 ;  /* 0x0c00002023217389 */ /* 0x000064000004001f */
[----:B01----:R-:W-:Y:S01]  /*6960*/  ENDCOLLECTIVE ;  /* 0x000000000000791b */ /* 0x003fe20003800000 */
.L_x_2109:
[----:B------:R-:W-:Y:S01]  /*6970*/  FADD.FTZ R40, R43, R40 ;  /* 0x000000282b287221 */ /* 0x000fe20000010000 */
[----:B------:R-:W-:-:S04]  /*6980*/  HFMA2.MMA R32, -RZ, RZ, 0, 1.1920928955078125e-07 ;  /* 0x00000002ff207435 */ /* 0x000fc800000001ff */
[----:B------:R-:W-:Y:S02]  /*6990*/  MOV R35, R40 ;  /* 0x0000002800237202 */ /* 0x000fe40000000f00 */
[----:B------:R-:W-:-:S07]  /*69a0*/  MOV R41, R33 ;  /* 0x0000002100297202 */ /* 0x000fce0000000f00 */
[----:B------:R-:W-:Y:S05]  /*69b0*/  WARPSYNC.COLLECTIVE R30, `(.L_x_2110) ;  /* 0x000000001e087348 */ /* 0x000fea0003c00000 */
[----:B------:R0:W1:Y:S02]  /*69c0*/  SHFL.BFLY P2, R33, R35, R32, R31 ;  /* 0x0c00002023217389 */ /* 0x000064000004001f */
[----:B01----:R-:W-:Y:S01]  /*69d0*/  ENDCOLLECTIVE ;  /* 0x000000000000791b */ /* 0x003fe20003800000 */
.L_x_2110:
[----:B------:R-:W-:-:S05]  /*69e0*/  FADD.FTZ R41, R42, R41 ;  /* 0x000000292a297221 */ /* 0x000fca0000010000 */
[----:B------:R-:W-:Y:S02]  /*69f0*/  MOV R35, R41 ;  /* 0x0000002900237202 */ /* 0x000fe40000000f00 */
[----:B------:R-:W-:-:S07]  /*6a00*/  MOV R43, R33 ;  /* 0x00000021002b7202 */ /* 0x000fce0000000f00 */
[----:B------:R-:W-:Y:S05]  /*6a10*/  WARPSYNC.COLLECTIVE R30, `(.L_x_2111) ;  /* 0x000000001e087348 */ /* 0x000fea0003c00000 */
[----:B------:R0:W1:Y:S02]  /*6a20*/  SHFL.BFLY P2, R33, R35, R32, R31 ;  /* 0x0c00002023217389 */ /* 0x000064000004001f */
[----:B01----:R-:W-:Y:S01]  /*6a30*/  ENDCOLLECTIVE ;  /* 0x000000000000791b */ /* 0x003fe20003800000 */
.L_x_2111:
[----:B------:R-:W-:Y:S01]  /*6a40*/  FADD.FTZ R43, R40, R43 ;  /* 0x0000002b282b7221 */ /* 0x000fe20000010000 */
[----:B------:R-:W-:-:S04]  /*6a50*/  HFMA2.MMA R32, -RZ, RZ, 0, 5.9604644775390625e-08 ;  /* 0x00000001ff207435 */ /* 0x000fc800000001ff */
[----:B------:R-:W-:Y:S01]  /*6a60*/  MOV R35, R43 ;  /* 0x0000002b00237202 */ /* 0x000fe20000000f00 */
[----:B------:R-:W-:-:S07]  /*6a70*/  IMAD.MOV.U32 R28, RZ, RZ, R33 ;  /* 0x000000ffff1c7224 */ /* 0x000fce00078e0021 */
[----:B------:R-:W-:Y:S05]  /*6a80*/  WARPSYNC.COLLECTIVE R30, `(.L_x_2112) ;  /* 0x000000001e087348 */ /* 0x000fea0003c00000 */
[----:B------:R0:W1:Y:S02]  /*6a90*/  SHFL.BFLY P2, R33, R35, R32, R31 ;  /* 0x0c00002023217389 */ /* 0x000064000004001f */
[----:B01----:R-:W-:Y:S01]  /*6aa0*/  ENDCOLLECTIVE ;  /* 0x000000000000791b */ /* 0x003fe20003800000 */
.L_x_2112:
[----:B------:R-:W-:Y:S02]  /*6ab0*/  FADD.FTZ R40, R41, R28 ;  /* 0x0000001c29287221 */ /* 0x000fe40000010000 */
[----:B------:R-:W0:Y:S03]  /*6ac0*/  LDC.64 R28, c[0x0][0x220] ;  /* 0x00008800ff1c7b82 */ /* 0x000e260000000a00 */
[----:B------:R-:W-:Y:S02]  /*6ad0*/  MOV R35, R40 ;  /* 0x0000002800237202 */ /* 0x000fe40000000f00 */
[----:B------:R-:W-:-:S07]  /*6ae0*/  MOV R42, R33 ;  /* 0x00000021002a7202 */ /* 0x000fce0000000f00 */
[----:B0-----:R-:W-:Y:S05]  /*6af0*/  WARPSYNC.COLLECTIVE R30, `(.L_x_2113) ;  /* 0x000000001e087348 */ /* 0x001fea0003c00000 */
[----:B------:R1:W2:Y:S02]  /*6b00*/  SHFL.BFLY P2, R33, R35, R32, R31 ;  /* 0x0c00002023217389 */ /* 0x0002a4000004001f */
[----:B012---:R-:W-:Y:S01]  /*6b10*/  ENDCOLLECTIVE ;  /* 0x000000000000791b */ /* 0x007fe20003800000 */
.L_x_2113:
[----:B------:R-:W-:-:S04]  /*6b20*/  IMAD.WIDE R28, R39, 0x2, R28 ;  /* 0x00000002271c7825 */ /* 0x000fc800078e021c */
[----:B------:R-:W-:Y:S01]  /*6b30*/  FADD.FTZ R42, R43, R42 ;  /* 0x0000002a2b2a7221 */ /* 0x000fe20000010000 */
[----:B------:R-:W-:Y:S01]  /*6b40*/  HFMA2.MMA R32, -RZ, RZ, 0, 4.76837158203125e-07 ;  /* 0x00000008ff207435 */ /* 0x000fe200000001ff */
[----:B------:R-:W-:Y:S02]  /*6b50*/  MOV R35, R44 ;  /* 0x0000002c00237202 */ /* 0x000fe40000000f00 */
[----:B------:R-:W-:-:S08]  /*6b60*/  MOV R41, R33 ;  /* 0x0000002100297202 */ /* 0x000fd00000000f00 */
[----:B------:R-:W-:Y:S05]  /*6b70*/  WARPSYNC.COLLECTIVE R30, `(.L_x_2114) ;  /* 0x000000001e087348 */ /* 0x000fea0003c00000 */
[----:B------:R0:W1:Y:S02]  /*6b80*/  SHFL.BFLY P2, R33, R35, R32, R31 ;  /* 0x0c00002023217389 */ /* 0x000064000004001f */
[----:B01----:R-:W-:Y:S01]  /*6b90*/  ENDCOLLECTIVE ;  /* 0x000000000000791b */ /* 0x003fe20003800000 */
.L_x_2114:
[----:B------:R-:W-:Y:S01]  /*6ba0*/  FADD.FTZ R40, R40, R41 ;  /* 0x0000002928287221 */ /* 0x000fe20000010000 */
[----:B------:R-:W-:Y:S02]  /*6bb0*/  MOV R35, R45 ;  /* 0x0000002d00237202 */ /* 0x000fe40000000f00 */
[----:B------:R-:W-:-:S07]  /*6bc0*/  MOV R47, R33 ;  /* 0x00000021002f7202 */ /* 0x000fce0000000f00 */
[----:B------:R-:W-:Y:S05]  /*6bd0*/  WARPSYNC.COLLECTIVE R30, `(.L_x_2115) ;  /* 0x000000001e087348 */ /* 0x000fea0003c00000 */
[----:B------:R0:W1:Y:S02]  /*6be0*/  SHFL.BFLY P2, R33, R35, R32, R31 ;  /* 0x0c00002023217389 */ /* 0x000064000004001f */
[----:B01----:R-:W-:Y:S01]  /*6bf0*/  ENDCOLLECTIVE ;  /* 0x000000000000791b */ /* 0x003fe20003800000 */
.L_x_2115:
[----:B------:R-:W-:-:S05]  /*6c00*/  FADD.FTZ R47, R47, R44 ;  /* 0x0000002c2f2f7221 */ /* 0x000fca0000010000 */
[----:B------:R-:W-:Y:S01]  /*6c10*/  MOV R35, R47 ;  /* 0x0000002f00237202 */ /* 0x000fe20000000f00 */
[----:B------:R-:W-:Y:S01]  /*6c20*/  IMAD.MOV.U32 R32, RZ, RZ, 0x4 ;  /* 0x00000004ff207424 */ /* 0x000fe200078e00ff */
[----:B------:R-:W-:-:S07]  /*6c30*/  MOV R46, R33 ;  /* 0x00000021002e7202 */ /* 0x000fce0000000f00 */
[----:B------:R-:W-:Y:S05]  /*6c40*/  WARPSYNC.COLLECTIVE R30, `(.L_x_2116) ;  /* 0x000000001e087348 */ /* 0x000fea0003c00000 */
[----:B------:R0:W1:Y:S02]  /*6c50*/  SHFL.BFLY P2, R33, R35, R32, R31 ;  /* 0x0c00002023217389 */ /* 0x000064000004001f */
[----:B01----:R-:W-:Y:S01]  /*6c60*/  ENDCOLLECTIVE ;  /* 0x000000000000791b */ /* 0x003fe20003800000 */
.L_x_2116:
[----:B------:R-:W-:-:S05]  /*6c70*/  FADD.FTZ R46, R46, R45 ;  /* 0x0000002d2e2e7221 */ /* 0x000fca0000010000 */
[----:B------:R-:W-:Y:S02]  /*6c80*/  MOV R35, R46 ;  /* 0x0000002e00237202 */ /* 0x000fe40000000f00 */
[----:B------:R-:W-:-:S07]  /*6c90*/  MOV R44, R33 ;  /* 0x00000021002c7202 */ /* 0x000fce0000000f00 */
[----:B------:R-:W-:Y:S05]  /*6ca0*/  WARPSYNC.COLLECTIVE R30, `(.L_x_2117) ;  /* 0x000000001e087348 */ /* 0x000fea0003c00000 */
[----:B------:R0:W1:Y:S02]  /*6cb0*/  SHFL.BFLY P2, R33, R35, R32, R31 ;  /* 0x0c00002023217389 */ /* 0x000064000004001f */
[----:B01----:R-:W-:Y:S01]  /*6cc0*/  ENDCOLLECTIVE ;  /* 0x000000000000791b */ /* 0x003fe20003800000 */
.L_x_2117:
        /* <DEDUP_REMOVED lines=10> */
.L_x_2118:
        /* <DEDUP_REMOVED lines=8> */
.L_x_2119:
        /* <DEDUP_REMOVED lines=9> */
.L_x_2120:
[----:B------:R-:W-:Y:S01]  /*6e80*/  ISETP.NE.AND P0, PT, R48, RZ, PT ;  /* 0x000000ff3000720c */ /* 0x000fe20003f05270 */
[----:B------:R-:W-:-:S05]  /*6e90*/  FADD.FTZ R45, R45, R46 ;  /* 0x0000002e2d2d7221 */ /* 0x000fca0000010000 */
[----:B------:R-:W-:-:S07]  /*6ea0*/  MOV R35, R45 ;  /* 0x0000002d00237202 */ /* 0x000fce0000000f00 */
[----:B------:R-:W-:Y:S02]  /*6eb0*/  @!P0 F2FP.F16.F32.PACK_AB R34, RZ, R37 ;  /* 0x00000025ff22823e */ /* 0x000fe400000000ff */
[----:B------:R-:W-:-:S07]  /*6ec0*/  MOV R44, R33 ;  /* 0x00000021002c7202 */ /* 0x000fce0000000f00 */
[----:B------:R-:W-:Y:S05]  /*6ed0*/  WARPSYNC.COLLECTIVE R30, `(.L_x_2121) ;  /* 0x000000001e087348 */ /* 0x000fea0003c00000 */
[----:B------:R0:W1:Y:S02]  /*6ee0*/  SHFL.BFLY P2, R33, R35, R32, R31 ;  /* 0x0c00002023217389 */ /* 0x000064000004001f */
[----:B01----:R-:W-:Y:S01]  /*6ef0*/  ENDCOLLECTIVE ;  /* 0x000000000000791b */ /* 0x003fe20003800000 */
.L_x_2121:
[----:B------:R-:W-:Y:S01]  /*6f00*/  HFMA2.MMA R32, -RZ, RZ, 0, 4.76837158203125e-07 ;  /* 0x00000008ff207435 */ /* 0x000fe200000001ff */
[----:B------:R-:W-:Y:S02]  /*6f10*/  MOV R35, R49 ;  /* 0x0000003100237202 */ /* 0x000fe40000000f00 */
[----:B------:R-:W-:-:S08]  /*6f20*/  MOV R46, R33 ;  /* 0x00000021002e7202 */ /* 0x000fd00000000f00 */
[----:B------:R-:W-:Y:S05]  /*6f30*/  WARPSYNC.COLLECTIVE R30, `(.L_x_2122) ;  /* 0x000000001e087348 */ /* 0x000fea0003c00000 */
[----:B------:R0:W1:Y:S02]  /*6f40*/  SHFL.BFLY P2, R33, R35, R32, R31 ;  /* 0x0c00002023217389 */ /* 0x000064000004001f */
[----:B01----:R-:W-:Y:S01]  /*6f50*/  ENDCOLLECTIVE ;  /* 0x000000000000791b */ /* 0x003fe20003800000 */
.L_x_2122:
[----:B------:R-:W-:Y:S02]  /*6f60*/  MOV R35, R50 ;  /* 0x0000003200237202 */ /* 0x000fe40000000f00 */
[----:B------:R-:W-:-:S07]  /*6f70*/  MOV R56, R33 ;  /* 0x0000002100387202 */ /* 0x000fce0000000f00 */
[----:B------:R-:W-:Y:S05]  /*6f80*/  WARPSYNC.COLLECTIVE R30, `(.L_x_2123) ;  /* 0x000000001e087348 */ /* 0x000fea0003c00000 */
[----:B------:R0:W1:Y:S02]  /*6f90*/  SHFL.BFLY P2, R33, R35, R32, R31 ;  /* 0x0c00002023217389 */ /* 0x000064000004001f */
[----:B01----:R-:W-:Y:S01]  /*6fa0*/  ENDCOLLECTIVE ;  /* 0x000000000000791b */ /* 0x003fe20003800000 */
.L_x_2123:
[----:B------:R-:W-:Y:S01]  /*6fb0*/  FADD.FTZ R56, R56, R49 ;  /* 0x0000003138387221 */ /* 0x000fe20000010000 */
[----:B------:R-:W-:-:S04]  /*6fc0*/  HFMA2.MMA R32, -RZ, RZ, 0, 2.384185791015625e-07 ;  /* 0x00000004ff207435 */ /* 0x000fc800000001ff */
[----:B------:R-:W-:Y:S02]  /*6fd0*/  MOV R35, R56 ;  /* 0x0000003800237202 */ /* 0x000fe40000000f00 */
[----:B------:R-:W-:-:S07]  /*6fe0*/  MOV R51, R33 ;  /* 0x0000002100337202 */ /* 0x000fce0000000f00 */
[----:B------:R-:W-:Y:S05]  /*6ff0*/  WARPSYNC.COLLECTIVE R30, `(.L_x_2124) ;  /* 0x000000001e087348 */ /* 0x000fea0003c00000 */
[----:B------:R0:W1:Y:S02]  /*7000*/  SHFL.BFLY P2, R33, R35, R32, R31 ;  /* 0x0c00002023217389 */ /* 0x000064000004001f */
[----:B01----:R-:W-:Y:S01]  /*7010*/  ENDCOLLECTIVE ;  /* 0x000000000000791b */ /* 0x003fe20003800000 */
.L_x_2124:
[----:B------:R-:W-:-:S04]  /*7020*/  FADD.FTZ R51, R51, R50 ;  /* 0x0000003233337221 */ /* 0x000fc80000010000 */
[----:B------:R-:W-:Y:S01]  /*7030*/  IMAD.MOV.U32 R35, RZ, RZ, R51 ;  /* 0x000000ffff237224 */ /* 0x000fe200078e0033 */
[----:B------:R-:W-:-:S07]  /*7040*/  MOV R49, R33 ;  /* 0x0000002100317202 */ /* 0x000fce0000000f00 */
[----:B------:R-:W-:Y:S05]  /*7050*/  WARPSYNC.COLLECTIVE R30, `(.L_x_2125) ;  /* 0x000000001e087348 */ /* 0x000fea0003c00000 */
[----:B------:R0:W1:Y:S02]  /*7060*/  SHFL.BFLY P2, R33, R35, R32, R31 ;  /* 0x0c00002023217389 */ /* 0x000064000004001f */
[----:B01----:R-:W-:Y:S01]  /*7070*/  ENDCOLLECTIVE ;  /* 0x000000000000791b */ /* 0x003fe20003800000 */
.L_x_2125:
[----:B------:R-:W-:Y:S01]  /*7080*/  FADD.FTZ R49, R56, R49 ;  /* 0x0000003138317221 */ /* 0x000fe20000010000 */
[----:B------:R-:W-:-:S04]  /*7090*/  HFMA2.MMA R32, -RZ, RZ, 0, 1.1920928955078125e-07 ;  /* 0x00000002ff207435 */ /* 0x000fc800000001ff */
[----:B------:R-:W-:Y:S02]  /*70a0*/  MOV R35, R49 ;  /* 0x0000003100237202 */ /* 0x000fe40000000f00 */
[----:B------:R-:W-:-:S07]  /*70b0*/  MOV R50, R33 ;  /* 0x0000002100327202 */ /* 0x000fce0000000f00 */
[----:B------:R-:W-:Y:S05]  /*70c0*/  WARPSYNC.COLLECTIVE R30, `(.L_x_2126) ;  /* 0x000000001e087348 */ /* 0x000fea0003c00000 */
[----:B------:R0:W1:Y:S02]  /*70d0*/  SHFL.BFLY P2, R33, R35, R32, R31 ;  /* 0x0c00002023217389 */ /* 0x000064000004001f */
[----:B01----:R-:W-:Y:S01]  /*70e0*/  ENDCOLLECTIVE ;  /* 0x000000000000791b */ /* 0x003fe20003800000 */
.L_x_2126:
[----:B------:R-:W-:-:S05]  /*70f0*/  FADD.FTZ R50, R51, R50 ;  /* 0x0000003233327221 */ /* 0x000fca0000010000 */
[----:B------:R-:W-:Y:S02]  /*7100*/  MOV R35, R50 ;  /* 0x0000003200237202 */ /* 0x000fe40000000f00 */
[----:B------:R-:W-:-:S07]  /*7110*/  MOV R56, R33 ;  /* 0x0000002100387202 */ /* 0x000fce0000000f00 */
[----:B------:R-:W-:Y:S05]  /*7120*/  WARPSYNC.COLLECTIVE R30, `(.L_x_2127) ;  /* 0x000000001e087348 */ /* 0x000fea0003c00000 */
[----:B------:R0:W1:Y:S02]  /*7130*/  SHFL.BFLY P2, R33, R35, R32, R31 ;  /* 0x0c00002023217389 */ /* 0x000064000004001f */
[----:B01----:R-:W-:Y:S01]  /*7140*/  ENDCOLLECTIVE ;  /* 0x000000000000791b */ /* 0x003fe20003800000 */
.L_x_2127:
[----:B------:R-:W-:Y:S01]  /*7150*/  FADD.FTZ R49, R49, R56 ;  /* 0x0000003831317221 */ /* 0x000fe20000010000 */
[----:B------:R-:W-:Y:S01]  /*7160*/  FADD.FTZ R32, R47, R44 ;  /* 0x0000002c2f207221 */ /* 0x000fe20000010000 */
[----:B------:R-:W-:Y:S02]  /*7170*/  @!P0 F2FP.F16.F32.PACK_AB R30, RZ, R42 ;  /* 0x0000002aff1e823e */ /* 0x000fe400000000ff */
[----:B------:R-:W-:Y:S02]  /*7180*/  @!P0 F2FP.F16.F32.PACK_AB R31, RZ, R40 ;  /* 0x00000028ff1f823e */ /* 0x000fe400000000ff */
[----:B------:R-:W-:Y:S02]  /*7190*/  @!P0 F2FP.F16.F32.PACK_AB R32, RZ, R32 ;  /* 0x00000020ff20823e */ /* 0x000fe400000000ff */
[----:B------:R-:W-:Y:S02]  /*71a0*/  PRMT R37, R30, 0x7610, R37 ;  /* 0x000076101e257816 */ /* 0x000fe40000000025 */
[----:B------:R-:W-:Y:S01]  /*71b0*/  PRMT R39, R32, 0x7610, R39 ;  /* 0x0000761020277816 */ /* 0x000fe20000000027 */
[----:B------:R-:W-:Y:S01]  /*71c0*/  HFMA2.MMA R32, -RZ, RZ, 0, 5.9604644775390625e-08 ;  /* 0x00000001ff207435 */ /* 0x000fe200000001ff */
[----:B------:R-:W-:-:S02]  /*71d0*/  MOV R51, R33 ;  /* 0x0000002100337202 */ /* 0x000fc40000000f00 */
[----:B------:R-:W-:Y:S02]  /*71e0*/  @!P0 F2FP.F16.F32.PACK_AB R33, RZ, R36 ;  /* 0x00000024ff21823e */ /* 0x000fe400000000ff */
[----:B------:R-:W-:Y:S01]  /*71f0*/  PRMT R38, R31, 0x7610, R38 ;  /* 0x000076101f267816 */ /* 0x000fe20000000026 */
[----:B------:R-:W-:Y:S01]  /*7200*/  FADD.FTZ R50, R50, R51 ;  /* 0x0000003332327221 */ /* 0x000fe20000010000 */
[----:B------:R-:W-:Y:S01]  /*7210*/  MOV R35, R49 ;  /* 0x0000003100237202 */ /* 0x000fe20000000f00 */
[----:B------:R0:W-:Y:S01]  /*7220*/  @!P0 STG.E.U16 desc[UR8][R26.64], R33 ;  /* 0x000000211a008986 */ /* 0x0001e2000c101508 */
[----:B------:R-:W-:Y:S02]  /*7230*/  MOV R31, 0x101f ;  /* 0x0000101f001f7802 */ /* 0x000fe40000000f00 */
[----:B------:R-:W-:Y:S02]  /*7240*/  MOV R30, 0xffff ;  /* 0x0000ffff001e7802 */ /* 0x000fe40000000f00 */
[----:B------:R-:W-:Y:S01]  /*7250*/  PRMT R36, R34, 0x7610, R36 ;  /* 0x0000761022247816 */ /* 0x000fe20000000024 */
[----:B------:R-:W-:-:S07]  /*7260*/  FADD.FTZ R34, R45, R46 ;  /* 0x0000002e2d227221 */ /* 0x000fce0000010000 */
[----:B0-----:R-:W-:Y:S05]  /*7270*/  WARPSYNC.COLLECTIVE R30, `(.L_x_2128) ;  /* 0x000000001e087348 */ /* 0x001fea0003c00000 */
[----:B0-----:R0:W1:Y:S02]  /*7280*/  SHFL.BFLY P2, R33, R35, R32, R31 ;  /* 0x0c00002023217389 */ /* 0x001064000004001f */
[----:B01----:R-:W-:Y:S01]  /*7290*/  ENDCOLLECTIVE ;  /* 0x000000000000791b */ /* 0x003fe20003800000 */
.L_x_2128:
[----:B------:R-:W-:Y:S01]  /*72a0*/  @!P0 F2FP.F16.F32.PACK_AB R34, RZ, R34 ;  /* 0x00000022ff22823e */ /* 0x000fe200000000ff */
[----:B------:R0:W-:Y:S04]  /*72b0*/  @!P0 STG.E.U16 desc[UR8][R28.64], R36 ;  /* 0x000000241c008986 */ /* 0x0001e8000c101508 */
[----:B------:R1:W-:Y:S04]  /*72c0*/  @!P0 STG.E.U16 desc[UR8][R26.64+0x28], R37 ;  /* 0x000028251a008986 */ /* 0x0003e8000c101508 */
[----:B------:R1:W-:Y:S01]  /*72d0*/  @!P0 STG.E.U16 desc[UR8][R28.64+0x28], R38 ;  /* 0x000028261c008986 */ /* 0x0003e2000c101508 */
[----:B------:R-:W-:-:S03]  /*72e0*/  MOV R35, R50 ;  /* 0x0000003200237202 */ /* 0x000fc60000000f00 */
[----:B------:R1:W-:Y:S04]  /*72f0*/  @!P0 STG.E.U16 desc[UR8][R26.64+0x50], R39 ;  /* 0x000050271a008986 */ /* 0x0003e8000c101508 */
[----:B------:R1:W-:Y:S01]  /*7300*/  @!P0 STG.E.U16 desc[UR8][R28.64+0x50], R34 ;  /* 0x000050221c008986 */ /* 0x0003e2000c101508 */
[----:B0-----:R-:W-:-:S07]  /*7310*/  MOV R36, R33 ;  /* 0x0000002100247202 */ /* 0x001fce0000000f00 */
[----:B-1----:R-:W-:Y:S05]  /*7320*/  WARPSYNC.COLLECTIVE R30, `(.L_x_2129) ;  /* 0x000000001e087348 */ /* 0x002fea0003c00000 */
[----:B------:R0:W2:Y:S02]  /*7330*/  SHFL.BFLY P2, R33, R35, R32, R31 ;  /* 0x0c00002023217389 */ /* 0x0000a4000004001f */
[----:B012---:R-:W-:Y:S01]  /*7340*/  ENDCOLLECTIVE ;  /* 0x000000000000791b */ /* 0x007fe20003800000 */
.L_x_2129:
[----:B------:R-:W-:Y:S01]  /*7350*/  FADD.FTZ R36, R49, R36 ;  /* 0x0000002431247221 */ /* 0x000fe20000010000 */
[----:B------:R-:W-:Y:S06]  /*7360*/  BRA `(.L_x_2130) ;  /* 0xffffffe400147947 */ /* 0x000fec000383ffff */
.L_x_2131:
        /* <DEDUP_REMOVED lines=9> */
.L_x_3503:


//--------------------- .text._ZN13group_norm_v218gn_bwd_cuda_kernelI6__halfLi320ELi1ELi32ELi20ELi1024ELb0ELb1ELi64ELi320ELi320ELi4ELb1ELi8ELb0ELb0ELNS_15WgradSyncMethodE3ENS_16CompileConditionILi900EEEEEvPT_S6_S6_PKS5_S8_S8_S8_PKfflPfPj --------------------------
	.section	.text._ZN13group_norm_v218gn_bwd_cuda_kernelI6__halfLi320ELi1ELi32ELi20ELi1024ELb0ELb1ELi64ELi320ELi320ELi4ELb1ELi8ELb0ELb0ELNS_15WgradSyncMethodE3ENS_16CompileConditionILi900EEEEEvPT_S6_S6_PKS5_S8_S8_S8_PKfflPfPj,"ax",@progbits
	.align	128
        .global         _ZN13group_norm_v218gn_bwd_cuda_kernelI6__halfLi320ELi1ELi32ELi20ELi1024ELb0ELb1ELi64ELi320ELi320ELi4ELb1ELi8ELb0ELb0ELNS_15WgradSyncMethodE3ENS_16CompileConditionILi900EEEEEvPT_S6_S6_PKS5_S8_S8_S8_PKfflPfPj
        .type           _ZN13group_norm_v218gn_bwd_cuda_kernelI6__halfLi320ELi1ELi32ELi20ELi1024ELb0ELb1ELi64ELi320ELi320ELi4ELb1ELi8ELb0ELb0ELNS_15WgradSyncMethodE3ENS_16CompileConditionILi900EEEEEvPT_S6_S6_PKS5_S8_S8_S8_PKfflPfPj,@function
        .size           _ZN13group_norm_v218gn_bwd_cuda_kernelI6__halfLi320ELi1ELi32ELi20ELi1024ELb0ELb1ELi64ELi320ELi320ELi4ELb1ELi8ELb0ELb0ELNS_15WgradSyncMethodE3ENS_16CompileConditionILi900EEEEEvPT_S6_S6_PKS5_S8_S8_S8_PKfflPfPj,(.L_x_3504 - _ZN13group_norm_v218gn_bwd_cuda_kernelI6__halfLi320ELi1ELi32ELi20ELi1024ELb0ELb1ELi64ELi320ELi320ELi4ELb1ELi8ELb0ELb0ELNS_15WgradSyncMethodE3ENS_16CompileConditionILi900EEEEEvPT_S6_S6_PKS5_S8_S8_S8_PKfflPfPj)
        .other          _ZN13group_norm_v218gn_bwd_cuda_kernelI6__halfLi320ELi1ELi32ELi20ELi1024ELb0ELb1ELi64ELi320ELi320ELi4ELb1ELi8ELb0ELb0ELNS_15WgradSyncMethodE3ENS_16CompileConditionILi900EEEEEvPT_S6_S6_PKS5_S8_S8_S8_PKfflPfPj,@"STO_CUDA_ENTRY STV_DEFAULT"
_ZN13group_norm_v218gn_bwd_cuda_kernelI6__halfLi320ELi1ELi32ELi20ELi1024ELb0ELb1ELi64ELi320ELi320ELi4ELb1ELi8ELb0ELb0ELNS_15WgradSyncMethodE3ENS_16CompileConditionILi900EEEEEvPT_S6_S6_PKS5_S8_S8_S8_PKfflPfPj:
.text._ZN13group_norm_v218gn_bwd_cuda_kernelI6__halfLi320ELi1ELi32ELi20ELi1024ELb0ELb1ELi64ELi320ELi320ELi4ELb1ELi8ELb0ELb0ELNS_15WgradSyncMethodE3ENS_16CompileConditionILi900EEEEEvPT_S6_S6_PKS5_S8_S8_S8_PKfflPfPj:
        /* <DEDUP_REMOVED lines=31> */
.L_x_2134:
[----:B------:R-:W2:Y:S04]  /*01f0*/  LD.E.STRONG.GPU R0, desc[UR18][R2.64] ;  /* 0x0000001202007980 */ /* 0x000ea8000c10f900 */
[----:B--2---:R-:W-:Y:S01]  /*0200*/  CCTL.IVALL ;  /* 0x00000000ff00798f */ /* 0x004fe20002000000 */
[----:B------:R-:W-:Y:S05]  /*0210*/  YIELD ;  /* 0x0000000000007946 */ /* 0x000fea0003800000 */
[----:B-----5:R-:W-:-:S04]  /*0220*/  LOP3.LUT R0, R0, R5, RZ, 0x3c, !PT ;  /* 0x0000000500007212 */ /* 0x020fc800078e3cff */
[----:B------:R-:W-:-:S13]  /*0230*/  ISETP.GT.AND P0, PT, R0, -0x1, PT ;  /* 0xffffffff0000780c */ /* 0x000fda0003f04270 */
[----:B------:R-:W-:Y:S05]  /*0240*/  @P0 BRA `(.L_x_2134) ;  /* 0xfffffffc00e80947 */ /* 0x000fea000383ffff */
.L_x_2133:
[----:B------:R-:W-:Y:S05]  /*0250*/  WARPSYNC.ALL ;  /* 0x0000000000007948 */ /* 0x000fea0003800000 */
[----:B------:R-:W-:Y:S06]  /*0260*/  BAR.SYNC.DEFER_BLOCKING 0x0 ;  /* 0x0000000000007b1d */ /* 0x000fec0000010000 */
[----:B------:R-:W-:Y:S05]  /*0270*/  BRA `(.L_x_2135) ;  /* 0x0000005c00947947 */ /* 0x000fea0003800000 */
.L_x_2132:
        /* <DEDUP_REMOVED lines=8> */
[----:B------:R-:W-:Y:S01]  /*0300*/  ULDC.64 UR8, c[0x0][0x268] ;  /* 0x00009a0000087ab9 */ /* 0x000fe20000000a00 */
[----:B------:R-:W-:Y:S01]  /*0310*/  USHF.L.U32 UR17, UR15, 0x4, URZ ;  /* 0x000000040f117899 */ /* 0x000fe2000800063f */
[----:B------:R-:W-:Y:S01]  /*0320*/  CS2R R64, SRZ ;  /* 0x0000000000407805 */ /* 0x000fe2000001ff00 */
        /* <DEDUP_REMOVED lines=25> */
[-C--:B------:R-:W-:Y:S02]  /*04c0*/  LEA.HI R0, R0, R10.reuse, RZ, 0x4 ;  /* 0x0000000a00007211 */ /* 0x080fe400078f20ff */
[----:B------:R-:W-:Y:S02]  /*04d0*/  LOP3.LUT R2, R2, 0xfffffffc, RZ, 0xc0, !PT ;  /* 0xfffffffc02027812 */ /* 0x000fe400078ec0ff */
[----:B------:R-:W-:Y:S02]  /*04e0*/  SHF.R.S32.HI R6, RZ, 0x1f, R5 ;  /* 0x0000001fff067819 */ /* 0x000fe40000011405 */
[----:B------:R-:W-:Y:S02]  /*04f0*/  SHF.R.S32.HI R8, RZ, 0x1f, R7 ;  /* 0x0000001fff087819 */ /* 0x000fe40000011407 */
[----:B0-----:R-:W-:Y:S02]  /*0500*/  SHF.R.S32.HI R4, RZ, 0x1f, R3 ;  /* 0x0000001fff047819 */ /* 0x001fe40000011403 */
[----:B------:R-:W-:-:S02]  /*0510*/  IADD3 R2, -R2, R10, RZ ;  /* 0x0000000a02027210 */ /* 0x000fc40007ffe1ff */
[----:B------:R-:W-:Y:S02]  /*0520*/  LEA.HI R4, R4, R3, RZ, 0x2 ;  /* 0x0000000304047211 */ /* 0x000fe400078f10ff */
[----:B------:R-:W-:Y:S02]  /*0530*/  SHF.R.U32.HI R3, RZ, 0x4, R0 ;  /* 0x00000004ff037819 */ /* 0x000fe40000011600 */
        /* <DEDUP_REMOVED lines=18> */
[C---:B------:R-:W-:Y:S02]  /*0660*/  LOP3.LUT R6, R0.reuse, 0x18, RZ, 0xc0, !PT ;  /* 0x0000001800067812 */ /* 0x040fe400078ec0ff */
[----:B------:R-:W-:Y:S02]  /*0670*/  LOP3.LUT R3, R0, 0x18, RZ, 0xc, !PT ;  /* 0x0000001800037812 */ /* 0x000fe400078e0cff */
[C---:B------:R-:W-:Y:S02]  /*0680*/  LOP3.LUT R0, R6.reuse, 0x8, RZ, 0x3c, !PT ;  /* 0x0000000806007812 */ /* 0x040fe400078e3cff */
[----:B------:R-:W-:Y:S02]  /*0690*/  LOP3.LUT R2, R6, 0x10, RZ, 0x3c, !PT ;  /* 0x0000001006027812 */ /* 0x000fe400078e3cff */
[C---:B------:R-:W-:Y:S02]  /*06a0*/  IADD3 R6, R5.reuse, R3, RZ ;  /* 0x0000000305067210 */ /* 0x040fe40007ffe0ff */
[----:B------:R-:W-:-:S02]  /*06b0*/  IADD3 R3, R5, R0, RZ ;  /* 0x0000000005037210 */ /* 0x000fc40007ffe0ff */
[----:B------:R-:W-:Y:S01]  /*06c0*/  IADD3 R0, R5, R2, RZ ;  /* 0x0000000205007210 */ /* 0x000fe20007ffe0ff */
[----:B------:R0:W-:Y:S04]  /*06d0*/  STL [R1+0x4c], R6 ;  /* 0x00004c0601007387 */ /* 0x0001e80000100800 */
[----:B------:R0:W-:Y:S04]  /*06e0*/  STL [R1+0x38], R4 ;  /* 0x0000380401007387 */ /* 0x0001e80000100800 */
[----:B------:R0:W-:Y:S04]  /*06f0*/  STL [R1+0x54], R3 ;  /* 0x0000540301007387 */ /* 0x0001e80000100800 */
[----:B------:R0:W-:Y:S02]  /*0700*/  STL [R1+0x50], R0 ;  /* 0x0000500001007387 */ /* 0x0001e40000100800 */
.L_x_2145:
[----:B-1----:R-:W1:Y:S01]  /*0710*/  S2R R161, SR_TID.X ;  /* 0x0000000000a17919 */ /* 0x002e620000002100 */
[----:B------:R-:W-:Y:S02]  /*0720*/  ULOP3.LUT UR15, UR10, 0x1, URZ, 0xc0, !UPT ;  /* 0x000000010a0f7892 */ /* 0x000fe4000f8ec03f */
        /* <DEDUP_REMOVED lines=8> */
[----:B0-----:R-:W-:Y:S01]  /*07b0*/  MOV R0, UR24 ;  /* 0x0000001800007c02 */ /* 0x001fe20008000f00 */
[----:B-1----:R-:W-:-:S05]  /*07c0*/  IMAD.WIDE.U32 R2, R161, -0x33333333, RZ ;  /* 0xcccccccda1027825 */ /* 0x002fca00078e00ff */
        /* <DEDUP_REMOVED lines=14> */
[----:B-1----:R-:W-:-:S04]  /*08b0*/  LEA R4, P0, R7, R4, 0x5 ;  /* 0x0000000407047211 */ /* 0x002fc800078028ff */
[----:B------:R-:W-:Y:S02]  /*08c0*/  LEA.HI.X R7, R7, RZ, R0, 0x5, P0 ;  /* 0x000000ff07077211 */ /* 0x000fe400000f2c00 */
[C---:B------:R-:W-:Y:S02]  /*08d0*/  LEA R70, P0, R4.reuse, UR26, 0x3 ;  /* 0x0000001a04467c11 */ /* 0x040fe4000f8018ff */
[----:B------:R-:W-:Y:S02]  /*08e0*/  IADD3 R0, P1, R27, R14, RZ ;  /* 0x0000000e1b007210 */ /* 0x000fe40007f3e0ff */
[----:B------:R-:W-:Y:S01]  /*08f0*/  LEA.HI.X R71, R4, UR27, R7, 0x3, P0 ;  /* 0x0000001b04477c11 */ /* 0x000fe200080f1c07 */
[----:B------:R-:W-:Y:S01]  /*0900*/  ULDC.64 UR26, c[0x0][0x228] ;  /* 0x00008a00001a7ab9 */ /* 0x000fe20000000a00 */
[----:B------:R-:W-:Y:S02]  /*0910*/  IADD3.X R5, RZ, R15, RZ, P1, !PT ;  /* 0x0000000fff057210 */ /* 0x000fe40000ffe4ff */
[----:B------:R-:W-:-:S02]  /*0920*/  SHF.L.U32 R8, R0, 0x1, RZ ;  /* 0x0000000100087819 */ /* 0x000fc400000006ff */
[----:B------:R-:W2:Y:S01]  /*0930*/  LDG.E.64.CONSTANT R70, desc[UR18][R70.64] ;  /* 0x0000001246467981 */ /* 0x000ea2000c1e9b00 */
[----:B------:R-:W-:Y:S02]  /*0940*/  SHF.L.U64.HI R6, R0, 0x1, R5 ;  /* 0x0000000100067819 */ /* 0x000fe40000010205 */
[C---:B------:R-:W-:Y:S02]  /*0950*/  IADD3 R28, P0, R8.reuse, UR24, RZ ;  /* 0x00000018081c7c10 */ /* 0x040fe4000ff1e0ff */
[----:B------:R-:W-:Y:S02]  /*0960*/  IADD3 R50, P1, R8, UR26, RZ ;  /* 0x0000001a08327c10 */ /* 0x000fe4000ff3e0ff */
[----:B------:R-:W-:Y:S01]  /*0970*/  IADD3.X R29, R6, UR25, RZ, P0, !PT ;  /* 0x00000019061d7c10 */ /* 0x000fe200087fe4ff */
[----:B0-----:R-:W-:Y:S01]  /*0980*/  IMAD.WIDE R52, R52, 0x2, R2 ;  /* 0x0000000234347825 */ /* 0x001fe200078e0202 */
[----:B------:R-:W-:-:S04]  /*0990*/  IADD3.X R51, R6, UR27, RZ, P1, !PT ;  /* 0x0000001b06337c10 */ /* 0x000fc80008ffe4ff */
[----:B------:R-:W3:Y:S04]  /*09a0*/  LDG.E.64.CONSTANT R28, desc[UR18][R28.64] ;  /* 0x000000121c1c7981 */ /* 0x000ee8000c1e9b00 */
        /* <DEDUP_REMOVED lines=10> */
[----:B------:R-:W5:Y:S01]  /*0a50*/  LDG.E.64.CONSTANT R24, desc[UR18][R24.64] ;  /* 0x0000001218187981 */ /* 0x000f62000c1e9b00 */
[----:B------:R-:W-:Y:S02]  /*0a60*/  IADD3.X R45, R2, UR27, RZ, P1, !PT ;  /* 0x0000001b022d7c10 */ /* 0x000fe40008ffe4ff */
[----:B------:R-:W-:Y:S01]  /*0a70*/  IADD3 R3, R27, 0x1400, RZ ;  /* 0x000014001b037810 */ /* 0x000fe20007ffe0ff */
[----:B------:R-:W-:Y:S03]  /*0a80*/  STL [R1+0x30], R6 ;  /* 0x0000300601007387 */ /* 0x000fe60000100800 */
[----:B------:R-:W-:Y:S01]  /*0a90*/  IADD3 R3, P0, R3, R14, RZ ;  /* 0x0000000e03037210 */ /* 0x000fe20007f1e0ff */
[----:B------:R-:W5:Y:S04]  /*0aa0*/  LDG.E.64.CONSTANT R44, desc[UR18][R44.64] ;  /* 0x000000122c2c7981 */ /* 0x000f68000c1e9b00 */
[----:B------:R-:W-:Y:S01]  /*0ab0*/  STL [R1+0x2c], R8 ;  /* 0x00002c0801007387 */ /* 0x000fe20000100800 */
[----:B------:R-:W-:-:S03]  /*0ac0*/  IADD3.X R0, RZ, R15, RZ, P0, !PT ;  /* 0x0000000fff007210 */ /* 0x000fc600007fe4ff */
[----:B------:R0:W-:Y:S04]  /*0ad0*/  STL [R1+0x24], R4 ;  /* 0x0000240401007387 */ /* 0x0001e80000100800 */
[----:B------:R1:W-:Y:S01]  /*0ae0*/  STL [R1+0x28], R2 ;  /* 0x0000280201007387 */ /* 0x0003e20000100800 */
[C---:B0-----:R-:W-:Y:S02]  /*0af0*/  SHF.L.U32 R4, R3.reuse, 0x1, RZ ;  /* 0x0000000103047819 */ /* 0x041fe400000006ff */
[----:B-1----:R-:W-:Y:S02]  /*0b00*/  SHF.L.U64.HI R2, R3, 0x1, R0 ;  /* 0x0000000103027819 */ /* 0x002fe40000010200 */
[----:B------:R-:W-:-:S04]  /*0b10*/  IADD3 R20, P0, R4, UR24, RZ ;  /* 0x0000001804147c10 */ /* 0x000fc8000ff1e0ff */
[----:B------:R-:W-:Y:S02]  /*0b20*/  IADD3.X R21, R2, UR25, RZ, P0, !PT ;  /* 0x0000001902157c10 */ /* 0x000fe400087fe4ff */
[----:B------:R-:W-:-:S04]  /*0b30*/  IADD3 R38, P1, R4, UR26, RZ ;  /* 0x0000001a04267c10 */ /* 0x000fc8000ff3e0ff */
[----:B------:R-:W5:Y:S01]  /*0b40*/  LDG.E.64.CONSTANT R20, desc[UR18][R20.64] ;  /* 0x0000001214147981 */ /* 0x000f62000c1e9b00 */
[----:B------:R-:W-:Y:S02]  /*0b50*/  IADD3.X R39, R2, UR27, RZ, P1, !PT ;  /* 0x0000001b02277c10 */ /* 0x000fe40008ffe4ff */
[----:B------:R-:W-:-:S04]  /*0b60*/  IADD3 R3, R27, 0x1e00, RZ ;  /* 0x00001e001b037810 */ /* 0x000fc80007ffe0ff */
[----:B------:R-:W5:Y:S01]  /*0b70*/  LDG.E.64.CONSTANT R38, desc[UR18][R38.64] ;  /* 0x0000001226267981 */ /* 0x000f62000c1e9b00 */
[----:B------:R-:W-:-:S03]  /*0b80*/  IADD3 R3, P0, R3, R14, RZ ;  /* 0x0000000e03037210 */ /* 0x000fc60007f1e0ff */
[----:B------:R0:W-:Y:S01]  /*0b90*/  STL [R1+0x1c], R4 ;  /* 0x00001c0401007387 */ /* 0x0001e20000100800 */
[----:B------:R-:W-:-:S03]  /*0ba0*/  IADD3.X R0, RZ, R15, RZ, P0, !PT ;  /* 0x0000000fff007210 */ /* 0x000fc600007fe4ff */
[----:B------:R1:W-:Y:S01]  /*0bb0*/  STL [R1+0x20], R2 ;  /* 0x0000200201007387 */ /* 0x0003e20000100800 */
[C---:B0-----:R-:W-:Y:S02]  /*0bc0*/  SHF.L.U32 R4, R3.reuse, 0x1, RZ ;  /* 0x0000000103047819 */ /* 0x041fe400000006ff */
[----:B-1----:R-:W-:Y:S02]  /*0bd0*/  SHF.L.U64.HI R2, R3, 0x1, R0 ;  /* 0x0000000103027819 */ /* 0x002fe40000010200 */
[C---:B------:R-:W-:Y:S02]  /*0be0*/  IADD3 R16, P0, R4.reuse, UR24, RZ ;  /* 0x0000001804107c10 */ /* 0x040fe4000ff1e0ff */
[----:B------:R-:W-:Y:S02]  /*0bf0*/  IADD3 R32, P1, R4, UR26, RZ ;  /* 0x0000001a04207c10 */ /* 0x000fe4000ff3e0ff */
[C---:B------:R-:W-:Y:S02]  /*0c00*/  IADD3.X R17, R2.reuse, UR25, RZ, P0, !PT ;  /* 0x0000001902117c10 */ /* 0x040fe400087fe4ff */
[----:B------:R-:W-:-:S04]  /*0c10*/  IADD3.X R33, R2, UR27, RZ, P1, !PT ;  /* 0x0000001b02217c10 */ /* 0x000fc80008ffe4ff */
[----:B------:R-:W5:Y:S04]  /*0c20*/  LDG.E.64.CONSTANT R16, desc[UR18][R16.64] ;  /* 0x0000001210107981 */ /* 0x000f68000c1e9b00 */
[----:B------:R-:W5:Y:S01]  /*0c30*/  LDG.E.64.CONSTANT R32, desc[UR18][R32.64] ;  /* 0x0000001220207981 */ /* 0x000f62000c1e9b00 */
        /* <DEDUP_REMOVED lines=11> */
[----:B------:R-:W5:Y:S01]  /*0cf0*/  LDG.E.64.CONSTANT R10, desc[UR18][R10.64] ;  /* 0x000000120a0a7981 */ /* 0x000f62000c1e9b00 */
[----:B------:R-:W-:-:S03]  /*0d00*/  IADD3 R3, R27, 0x3200, RZ ;  /* 0x000032001b037810 */ /* 0x000fc60007ffe0ff */
        /* <DEDUP_REMOVED lines=15> */
[----:B------:R-:W-:Y:S02]  /*0e00*/  IADD3.X R0, RZ, R15, RZ, P0, !PT ;  /* 0x0000000fff007210 */ /* 0x000fe400007fe4ff */
[----:B------:R-:W-:Y:S01]  /*0e10*/  SHF.L.U32 R165, R3, 0x1, RZ ;  /* 0x0000000103a57819 */ /* 0x000fe200000006ff */
[----:B------:R-:W-:Y:S03]  /*0e20*/  STL [R1+0x4], R4 ;  /* 0x0000040401007387 */ /* 0x000fe60000100800 */
[C---:B------:R-:W-:Y:S01]  /*0e30*/  IADD3 R6, P0, R165.reuse, UR24, RZ ;  /* 0x00000018a5067c10 */ /* 0x040fe2000ff1e0ff */
[----:B------:R0:W-:Y:S01]  /*0e40*/  STL [R1+0x8], R2 ;  /* 0x0000080201007387 */ /* 0x0001e20000100800 */
[----:B------:R-:W-:Y:S02]  /*0e50*/  IADD3 R12, P1, R165, UR26, RZ ;  /* 0x0000001aa50c7c10 */ /* 0x000fe4000ff3e0ff */
[----:B0-----:R-:W-:-:S04]  /*0e60*/  SHF.L.U64.HI R2, R3, 0x1, R0 ;  /* 0x0000000103027819 */ /* 0x001fc80000010200 */
[C---:B------:R-:W-:Y:S02]  /*0e70*/  IADD3.X R7, R2.reuse, UR25, RZ, P0, !PT ;  /* 0x0000001902077c10 */ /* 0x040fe400087fe4ff */
        /* <DEDUP_REMOVED lines=8> */
[----:B------:R-:W-:Y:S01]  /*0f00*/  IADD3 R4, P0, R163, UR24, RZ ;  /* 0x00000018a3047c10 */ /* 0x000fe2000ff1e0ff */
[----:B------:R0:W-:Y:S03]  /*0f10*/  STL [R1], R2 ;  /* 0x0000000201007387 */ /* 0x0001e60000100800 */
[----:B------:R-:W-:-:S02]  /*0f20*/  IADD3.X R5, R164, UR25, RZ, P0, !PT ;  /* 0x00000019a4057c10 */ /* 0x000fc400087fe4ff */
[----:B------:R-:W-:-:S04]  /*0f30*/  IADD3 R31, R27, 0x5000, RZ ;  /* 0x000050001b1f7810 */ /* 0x000fc80007ffe0ff */
[----:B------:R-:W5:Y:S01]  /*0f40*/  LDG.E.64.CONSTANT R4, desc[UR18][R4.64] ;  /* 0x0000001204047981 */ /* 0x000f62000c1e9b00 */
[----:B0-----:R-:W-:-:S04]  /*0f50*/  IADD3 R2, P1, R163, UR26, RZ ;  /* 0x0000001aa3027c10 */ /* 0x001fc8000ff3e0ff */
[----:B------:R-:W-:Y:S02]  /*0f60*/  IADD3.X R3, R164, UR27, RZ, P1, !PT ;  /* 0x0000001ba4037c10 */ /* 0x000fe40008ffe4ff */
[----:B------:R-:W-:-:S04]  /*0f70*/  IADD3 R31, P0, R31, R14, RZ ;  /* 0x0000000e1f1f7210 */ /* 0x000fc80007f1e0ff */
        /* <DEDUP_REMOVED lines=11> */
[----:B------:R-:W5:Y:S01]  /*1030*/  LDG.E.64.CONSTANT R74, desc[UR18][R74.64] ;  /* 0x000000124a4a7981 */ /* 0x000f62000c1e9b00 */
[----:B--2---:R-:W-:-:S06]  /*1040*/  FADD.FTZ R60, R71, UR15 ;  /* 0x0000000f473c7e21 */ /* 0x004fcc0008010000 */
[----:B------:R-:W0:Y:S01]  /*1050*/  MUFU.RSQ R60, R60 ;  /* 0x0000003c003c7308 */ /* 0x000e220000001400 */
[----:B------:R-:W-:Y:S01]  /*1060*/  IADD3.X R56, RZ, R15, RZ, P0, !PT ;  /* 0x0000000fff387210 */ /* 0x000fe200007fe4ff */
[--C-:B---3--:R-:W-:Y:S02]  /*1070*/  HADD2.F32 R31, -RZ, R28.reuse.H0_H0 ;  /* 0x2000001cff1f7230 */ /* 0x108fe40000004100 */
[----:B------:R-:W-:Y:S02]  /*1080*/  HADD2.F32 R35, -RZ, R28.H1_H1 ;  /* 0x3000001cff237230 */ /* 0x000fe40000004100 */
[----:B----4-:R-:W-:Y:S02]  /*1090*/  HADD2.F32 R59, -RZ, R52.H0_H0 ;  /* 0x20000034ff3b7230 */ /* 0x010fe40000004100 */
[----:B------:R-:W-:Y:S01]  /*10a0*/  FADD.FTZ R31, -R70, R31 ;  /* 0x0000001f461f7221 */ /* 0x000fe20000010100 */
[C---:B------:R-:W-:Y:S01]  /*10b0*/  SHF.L.U64.HI R56, R55.reuse, 0x1, R56 ;  /* 0x0000000137387819 */ /* 0x040fe20000010238 */
[----:B-----5:R-:W-:Y:S01]  /*10c0*/  HADD2.F32 R0, -RZ, R50.H0_H0 ;  /* 0x20000032ff007230 */ /* 0x020fe20000004100 */
[----:B------:R-:W-:Y:S01]  /*10d0*/  SHF.L.U32 R55, R55, 0x1, RZ ;  /* 0x0000000137377819 */ /* 0x000fe200000006ff */
[----:B------:R-:W-:-:S02]  /*10e0*/  HADD2.F32 R58, -RZ, R52.H1_H1 ;  /* 0x30000034ff3a7230 */ /* 0x000fc40000004100 */
[----:B------:R-:W-:Y:S01]  /*10f0*/  FADD.FTZ R35, -R70, R35 ;  /* 0x0000002346237221 */ /* 0x000fe20000010100 */
[----:B------:R-:W-:Y:S02]  /*1100*/  HADD2.F32 R57, -RZ, R50.H1_H1 ;  /* 0x30000032ff397230 */ /* 0x000fe40000004100 */
[----:B------:R-:W-:Y:S01]  /*1110*/  FMUL.FTZ R26, R0, R59 ;  /* 0x0000003b001a7220 */ /* 0x000fe20000410000 */
[C---:B0-----:R-:W-:Y:S01]  /*1120*/  FMUL.FTZ R159, R60.reuse, R31 ;  /* 0x0000001f3c9f7220 */ /* 0x041fe20000410000 */
[----:B------:R-:W-:Y:S01]  /*1130*/  IADD3 R76, P0, R55, UR24, RZ ;  /* 0x00000018374c7c10 */ /* 0x000fe2000ff1e0ff */
[----:B------:R-:W-:Y:S01]  /*1140*/  FMUL.FTZ R158, R60, R35 ;  /* 0x000000233c9e7220 */ /* 0x000fe20000410000 */
[----:B------:R-:W-:Y:S01]  /*1150*/  FMUL.FTZ R28, R57, R58 ;  /* 0x0000003a391c7220 */ /* 0x000fe20000410000 */
[----:B------:R-:W-:Y:S01]  /*1160*/  FFMA.FTZ R31, R159, R26, RZ ;  /* 0x0000001a9f1f7223 */ /* 0x000fe200000100ff */
[----:B------:R-:W-:Y:S02]  /*1170*/  IADD3.X R77, R56, UR25, RZ, P0, !PT ;  /* 0x00000019384d7c10 */ /* 0x000fe400087fe4ff */
[----:B------:R-:W-:Y:S01]  /*1180*/  IADD3 R78, P1, R55, UR26, RZ ;  /* 0x0000001a374e7c10 */ /* 0x000fe2000ff3e0ff */
[----:B------:R-:W-:Y:S01]  /*1190*/  FFMA.FTZ R28, R158, R28, R31 ;  /* 0x0000001c9e1c7223 */ /* 0x000fe2000001001f */
[----:B------:R-:W-:-:S02]  /*11a0*/  HADD2.F32 R31, -RZ, R29.H0_H0 ;  /* 0x2000001dff1f7230 */ /* 0x000fc40000004100 */
[----:B------:R-:W-:Y:S01]  /*11b0*/  HADD2.F32 R35, -RZ, R29.H1_H1 ;  /* 0x3000001dff237230 */ /* 0x000fe20000004100 */
[----:B------:R-:W-:Y:S01]  /*11c0*/  IADD3 R29, R27, 0x6400, RZ ;  /* 0x000064001b1d7810 */ /* 0x000fe20007ffe0ff */
[----:B------:R-:W2:Y:S01]  /*11d0*/  LDG.E.64.CONSTANT R76, desc[UR18][R76.64] ;  /* 0x000000124c4c7981 */ /* 0x000ea2000c1e9b00 */
[----:B------:R-:W-:Y:S02]  /*11e0*/  IADD3.X R79, R56, UR27, RZ, P1, !PT ;  /* 0x0000001b384f7c10 */ /* 0x000fe40008ffe4ff */
[----:B------:R-:W-:-:S04]  /*11f0*/  IADD3 R49, P0, R29, R14, RZ ;  /* 0x0000000e1d317210 */ /* 0x000fc80007f1e0ff */
[----:B------:R-:W3:Y:S01]  /*1200*/  LDG.E.64.CONSTANT R78, desc[UR18][R78.64] ;  /* 0x000000124e4e7981 */ /* 0x000ee2000c1e9b00 */
[----:B------:R-:W-:-:S04]  /*1210*/  IADD3.X R50, RZ, R15, RZ, P0, !PT ;  /* 0x0000000fff327210 */ /* 0x000fc800007fe4ff */
[C---:B------:R-:W-:Y:S02]  /*1220*/  SHF.L.U64.HI R50, R49.reuse, 0x1, R50 ;  /* 0x0000000131327819 */ /* 0x040fe40000010232 */
[----:B------:R-:W-:-:S04]  /*1230*/  SHF.L.U32 R49, R49, 0x1, RZ ;  /* 0x0000000131317819 */ /* 0x000fc800000006ff */
[C---:B------:R-:W-:Y:S02]  /*1240*/  IADD3 R80, P0, R49.reuse, UR24, RZ ;  /* 0x0000001831507c10 */ /* 0x040fe4000ff1e0ff */
[----:B------:R-:W-:Y:S02]  /*1250*/  IADD3 R82, P1, R49, UR26, RZ ;  /* 0x0000001a31527c10 */ /* 0x000fe4000ff3e0ff */
[C---:B------:R-:W-:Y:S02]  /*1260*/  IADD3.X R81, R50.reuse, UR25, RZ, P0, !PT ;  /* 0x0000001932517c10 */ /* 0x040fe400087fe4ff */
[----:B------:R-:W-:-:S04]  /*1270*/  IADD3.X R83, R50, UR27, RZ, P1, !PT ;  /* 0x0000001b32537c10 */ /* 0x000fc80008ffe4ff */
[----:B------:R-:W4:Y:S04]  /*1280*/  LDG.E.64.CONSTANT R80, desc[UR18][R80.64] ;  /* 0x0000001250507981 */ /* 0x000f28000c1e9b00 */
[----:B------:R-:W5:Y:S01]  /*1290*/  LDG.E.64.CONSTANT R82, desc[UR18][R82.64] ;  /* 0x0000001252527981 */ /* 0x000f62000c1e9b00 */
[----:B------:R-:W-:Y:S01]  /*12a0*/  FADD.FTZ R31, -R70, R31 ;  /* 0x0000001f461f7221 */ /* 0x000fe20000010100 */
[----:B------:R-:W-:-:S03]  /*12b0*/  HADD2.F32 R54, -RZ, R53.H0_H0 ;  /* 0x20000035ff367230 */ /* 0x000fc60000004100 */
[----:B------:R-:W-:Y:S01]  /*12c0*/  FMUL.FTZ R157, R60, R31 ;  /* 0x0000001f3c9d7220 */ /* 0x000fe20000410000 */
[----:B------:R-:W-:Y:S02]  /*12d0*/  HADD2.F32 R31, -RZ, R24.H0_H0 ;  /* 0x20000018ff1f7230 */ /* 0x000fe40000004100 */
[----:B------:R-:W-:Y:S02]  /*12e0*/  HADD2.F32 R52, -RZ, R51.H0_H0 ;  /* 0x20000033ff347230 */ /* 0x000fe40000004100 */
[C---:B------:R-:W-:Y:S01]  /*12f0*/  FADD.FTZ R35, -R70.reuse, R35 ;  /* 0x0000002346237221 */ /* 0x040fe20000010100 */
[----:B------:R-:W-:Y:S02]  /*1300*/  HADD2.F32 R53, -RZ, R53.H1_H1 ;  /* 0x30000035ff357230 */ /* 0x000fe40000004100 */
[----:B------:R-:W-:Y:S01]  /*1310*/  FADD.FTZ R31, -R70, R31 ;  /* 0x0000001f461f7221 */ /* 0x000fe20000010100 */
[----:B------:R-:W-:Y:S02]  /*1320*/  HADD2.F32 R51, -RZ, R51.H1_H1 ;  /* 0x30000033ff337230 */ /* 0x000fe40000004100 */
[----:B------:R-:W-:Y:S01]  /*1330*/  FMUL.FTZ R26, R52, R54 ;  /* 0x00000036341a7220 */ /* 0x000fe20000410000 */
[----:B------:R-:W-:-:S02]  /*1340*/  HADD2.F32 R48, -RZ, R44.H0_H0 ;  /* 0x2000002cff307230 */ /* 0x000fc40000004100 */
[C---:B------:R-:W-:Y:S01]  /*1350*/  FMUL.FTZ R155, R60.reuse, R31 ;  /* 0x0000001f3c9b7220 */ /* 0x040fe20000410000 */
[----:B------:R-:W-:Y:S02]  /*1360*/  HADD2.F32 R31, -RZ, R24.H1_H1 ;  /* 0x30000018ff1f7230 */ /* 0x000fe40000004100 */
[----:B------:R-:W-:Y:S01]  /*1370*/  FFMA.FTZ R29, R157, R26, R28 ;  /* 0x0000001a9d1d7223 */ /* 0x000fe2000001001c */
[----:B------:R-:W-:Y:S01]  /*1380*/  FMUL.FTZ R26, R51, R53 ;  /* 0x00000035331a7220 */ /* 0x000fe20000410000 */
[----:B------:R-:W-:Y:S01]  /*1390*/  FMUL.FTZ R156, R60, R35 ;  /* 0x000000233c9c7220 */ /* 0x000fe20000410000 */
[----:B------:R-:W-:Y:S02]  /*13a0*/  HADD2.F32 R47, -RZ, R44.H1_H1 ;  /* 0x3000002cff2f7230 */ /* 0x000fe40000004100 */
[----:B------:R-:W-:Y:S01]  /*13b0*/  FMUL.FTZ R28, R59, R48 ;  /* 0x000000303b1c7220 */ /* 0x000fe20000410000 */
[----:B------:R-:W-:Y:S01]  /*13c0*/  FADD.FTZ R31, -R70, R31 ;  /* 0x0000001f461f7221 */ /* 0x000fe20000010100 */
[----:B------:R-:W-:Y:S01]  /*13d0*/  FFMA.FTZ R26, R156, R26, R29 ;  /* 0x0000001a9c1a7223 */ /* 0x000fe2000001001d */
[----:B------:R-:W-:-:S02]  /*13e0*/  FMUL.FTZ R24, R58, R47 ;  /* 0x0000002f3a187220 */ /* 0x000fc40000410000 */
[----:B------:R-:W-:Y:S01]  /*13f0*/  FMUL.FTZ R154, R60, R31 ;  /* 0x0000001f3c9a7220 */ /* 0x000fe20000410000 */
[----:B------:R-:W-:Y:S01]  /*1400*/  FFMA.FTZ R29, R155, R28, R26 ;  /* 0x0000001c9b1d7223 */ /* 0x000fe2000001001a */
[----:B------:R-:W-:-:S03]  /*1410*/  HADD2.F32 R35, -RZ, R25.H0_H0 ;  /* 0x20000019ff237230 */ /* 0x000fc60000004100 */
[----:B------:R-:W-:Y:S01]  /*1420*/  FFMA.FTZ R24, R154, R24, R29 ;  /* 0x000000189a187223 */ /* 0x000fe2000001001d */
[----:B------:R-:W-:Y:S01]  /*1430*/  IADD3 R29, R27, 0x6e00, RZ ;  /* 0x00006e001b1d7810 */ /* 0x000fe20007ffe0ff */
[----:B------:R-:W-:Y:S02]  /*1440*/  HADD2.F32 R46, -RZ, R45.H0_H0 ;  /* 0x2000002dff2e7230 */ /* 0x000fe40000004100 */
[----:B------:R-:W-:Y:S01]  /*1450*/  FADD.FTZ R35, -R70, R35 ;  /* 0x0000002346237221 */ /* 0x000fe20000010100 */
[----:B------:R-:W-:Y:S01]  /*1460*/  IADD3 R42, P0, R29, R14, RZ ;  /* 0x0000000e1d2a7210 */ /* 0x000fe20007f1e0ff */
[----:B------:R-:W-:Y:S02]  /*1470*/  HADD2.F32 R29, -RZ, R20.H0_H0 ;  /* 0x20000014ff1d7230 */ /* 0x000fe40000004100 */
[----:B------:R-:W-:Y:S02]  /*1480*/  HADD2.F32 R31, -RZ, R25.H1_H1 ;  /* 0x30000019ff1f7230 */ /* 0x000fe40000004100 */
[----:B------:R-:W-:Y:S01]  /*1490*/  FMUL.FTZ R26, R54, R46 ;  /* 0x0000002e361a7220 */ /* 0x000fe20000410000 */
[----:B------:R-:W-:Y:S01]  /*14a0*/  FMUL.FTZ R153, R60, R35 ;  /* 0x000000233c997220 */ /* 0x000fe20000410000 */
[----:B------:R-:W-:-:S02]  /*14b0*/  HADD2.F32 R45, -RZ, R45.H1_H1 ;  /* 0x3000002dff2d7230 */ /* 0x000fc40000004100 */
[C---:B------:R-:W-:Y:S01]  /*14c0*/  FADD.FTZ R29, -R70.reuse, R29 ;  /* 0x0000001d461d7221 */ /* 0x040fe20000010100 */
[----:B------:R-:W-:Y:S01]  /*14d0*/  FADD.FTZ R31, -R70, R31 ;  /* 0x0000001f461f7221 */ /* 0x000fe20000010100 */
[----:B------:R-:W-:Y:S01]  /*14e0*/  FFMA.FTZ R25, R153, R26, R24 ;  /* 0x0000001a99197223 */ /* 0x000fe20000010018 */
[----:B------:R-:W-:Y:S02]  /*14f0*/  HADD2.F32 R43, -RZ, R38.H0_H0 ;  /* 0x20000026ff2b7230 */ /* 0x000fe40000004100 */
[C---:B------:R-:W-:Y:S01]  /*1500*/  FMUL.FTZ R151, R60.reuse, R29 ;  /* 0x0000001d3c977220 */ /* 0x040fe20000410000 */
[----:B------:R-:W-:Y:S01]  /*1510*/  FMUL.FTZ R24, R53, R45 ;  /* 0x0000002d35187220 */ /* 0x000fe20000410000 */
[----:B------:R-:W-:Y:S01]  /*1520*/  FMUL.FTZ R152, R60, R31 ;  /* 0x0000001f3c987220 */ /* 0x000fe20000410000 */
[----:B------:R-:W-:Y:S01]  /*1530*/  HADD2.F32 R29, -RZ, R20.H1_H1 ;  /* 0x30000014ff1d7230 */ /* 0x000fe20000004100 */
[----:B------:R-:W-:Y:S01]  /*1540*/  IADD3.X R35, RZ, R15, RZ, P0, !PT ;  /* 0x0000000fff237210 */ /* 0x000fe200007fe4ff */
[----:B------:R-:W-:-:S02]  /*1550*/  HADD2.F32 R41, -RZ, R38.H1_H1 ;  /* 0x30000026ff297230 */ /* 0x000fc40000004100 */
[----:B------:R-:W-:Y:S01]  /*1560*/  FFMA.FTZ R24, R152, R24, R25 ;  /* 0x0000001898187223 */ /* 0x000fe20000010019 */
[----:B------:R-:W-:Y:S01]  /*1570*/  SHF.L.U32 R44, R42, 0x1, RZ ;  /* 0x000000012a2c7819 */ /* 0x000fe200000006ff */
[----:B------:R-:W-:Y:S01]  /*1580*/  FMUL.FTZ R25, R59, R43 ;  /* 0x0000002b3b197220 */ /* 0x000fe20000410000 */
[----:B------:R-:W-:Y:S01]  /*1590*/  FADD.FTZ R29, -R70, R29 ;  /* 0x0000001d461d7221 */ /* 0x000fe20000010100 */
[----:B------:R-:W-:Y:S01]  /*15a0*/  SHF.L.U64.HI R42, R42, 0x1, R35 ;  /* 0x000000012a2a7819 */ /* 0x000fe20000010223 */
[----:B------:R-:W-:Y:S01]  /*15b0*/  FMUL.FTZ R20, R58, R41 ;  /* 0x000000293a147220 */ /* 0x000fe20000410000 */
[----:B------:R-:W-:Y:S01]  /*15c0*/  IADD3 R84, P0, R44, UR24, RZ ;  /* 0x000000182c547c10 */ /* 0x000fe2000ff1e0ff */
[----:B------:R-:W-:Y:S01]  /*15d0*/  FFMA.FTZ R25, R151, R25, R24 ;  /* 0x0000001997197223 */ /* 0x000fe20000010018 */
[----:B------:R-:W-:Y:S01]  /*15e0*/  FMUL.FTZ R150, R60, R29 ;  /* 0x0000001d3c967220 */ /* 0x000fe20000410000 */
[----:B------:R-:W-:Y:S01]  /*15f0*/  IADD3 R86, P1, R44, UR26, RZ ;  /* 0x0000001a2c567c10 */ /* 0x000fe2000ff3e0ff */
[--C-:B------:R-:W-:Y:S01]  /*1600*/  HADD2.F32 R31, -RZ, R21.reuse.H0_H0 ;  /* 0x20000015ff1f7230 */ /* 0x100fe20000004100 */
[----:B------:R-:W-:Y:S01]  /*1610*/  IADD3.X R85, R42, UR25, RZ, P0, !PT ;  /* 0x000000192a557c10 */ /* 0x000fe200087fe4ff */
[----:B------:R-:W-:Y:S01]  /*1620*/  FFMA.FTZ R20, R150, R20, R25 ;  /* 0x0000001496147223 */ /* 0x000fe20000010019 */
[----:B------:R-:W-:Y:S01]  /*1630*/  HADD2.F32 R25, -RZ, R21.H1_H1 ;  /* 0x30000015ff197230 */ /* 0x000fe20000004100 */
[----:B------:R-:W-:-:S02]  /*1640*/  IADD3 R21, R27, 0x7800, RZ ;  /* 0x000078001b157810 */ /* 0x000fc40007ffe0ff */
[----:B------:R-:W-:Y:S01]  /*1650*/  IADD3.X R87, R42, UR27, RZ, P1, !PT ;  /* 0x0000001b2a577c10 */ /* 0x000fe20008ffe4ff */
[----:B------:R-:W5:Y:S01]  /*1660*/  LDG.E.64.CONSTANT R84, desc[UR18][R84.64] ;  /* 0x0000001254547981 */ /* 0x000f62000c1e9b00 */
[----:B------:R-:W-:Y:S01]  /*1670*/  IADD3 R37, P0, R21, R14, RZ ;  /* 0x0000000e15257210 */ /* 0x000fe20007f1e0ff */
[--C-:B------:R-:W-:Y:S02]  /*1680*/  HADD2.F32 R40, -RZ, R39.reuse.H0_H0 ;  /* 0x20000027ff287230 */ /* 0x100fe40000004100 */
[C---:B------:R-:W-:Y:S01]  /*1690*/  FADD.FTZ R31, -R70.reuse, R31 ;  /* 0x0000001f461f7221 */ /* 0x040fe20000010100 */
[----:B------:R-:W-:Y:S01]  /*16a0*/  FADD.FTZ R25, -R70, R25 ;  /* 0x0000001946197221 */ /* 0x000fe20000010100 */
[----:B------:R-:W5:Y:S01]  /*16b0*/  LDG.E.64.CONSTANT R86, desc[UR18][R86.64] ;  /* 0x0000001256567981 */ /* 0x000f62000c1e9b00 */
[----:B------:R-:W-:Y:S01]  /*16c0*/  IADD3.X R38, RZ, R15, RZ, P0, !PT ;  /* 0x0000000fff267210 */ /* 0x000fe200007fe4ff */
[----:B------:R-:W-:Y:S01]  /*16d0*/  FMUL.FTZ R24, R54, R40 ;  /* 0x0000002836187220 */ /* 0x000fe20000410000 */
[----:B------:R-:W-:Y:S01]  /*16e0*/  FMUL.FTZ R149, R60, R31 ;  /* 0x0000001f3c957220 */ /* 0x000fe20000410000 */
[----:B------:R-:W-:-:S02]  /*16f0*/  HADD2.F32 R39, -RZ, R39.H1_H1 ;  /* 0x30000027ff277230 */ /* 0x000fc40000004100 */
[----:B------:R-:W-:Y:S01]  /*1700*/  FMUL.FTZ R148, R60, R25 ;  /* 0x000000193c947220 */ /* 0x000fe20000410000 */
[--C-:B------:R-:W-:Y:S01]  /*1710*/  HADD2.F32 R29, -RZ, R16.reuse.H0_H0 ;  /* 0x20000010ff1d7230 */ /* 0x100fe20000004100 */
[C---:B------:R-:W-:Y:S01]  /*1720*/  SHF.L.U64.HI R38, R37.reuse, 0x1, R38 ;  /* 0x0000000125267819 */ /* 0x040fe20000010226 */
[----:B------:R-:W-:Y:S01]  /*1730*/  HADD2.F32 R25, -RZ, R16.H1_H1 ;  /* 0x30000010ff197230 */ /* 0x000fe20000004100 */
[----:B------:R-:W-:Y:S01]  /*1740*/  SHF.L.U32 R37, R37, 0x1, RZ ;  /* 0x0000000125257819 */ /* 0x000fe200000006ff */
[----:B------:R-:W-:Y:S01]  /*1750*/  FFMA.FTZ R21, R149, R24, R20 ;  /* 0x0000001895157223 */ /* 0x000fe20000010014 */
[----:B------:R-:W-:Y:S01]  /*1760*/  FMUL.FTZ R20, R53, R39 ;  /* 0x0000002735147220 */ /* 0x000fe20000410000 */
[--C-:B------:R-:W-:Y:S02]  /*1770*/  HADD2.F32 R36, -RZ, R32.reuse.H0_H0 ;  /* 0x20000020ff247230 */ /* 0x100fe40000004100 */
[C---:B------:R-:W-:Y:S01]  /*1780*/  FADD.FTZ R29, -R70.reuse, R29 ;  /* 0x0000001d461d7221 */ /* 0x040fe20000010100 */
[----:B------:R-:W-:Y:S01]  /*1790*/  IADD3 R88, P0, R37, UR24, RZ ;  /* 0x0000001825587c10 */ /* 0x000fe2000ff1e0ff */
[----:B------:R-:W-:Y:S01]  /*17a0*/  FADD.FTZ R25, -R70, R25 ;  /* 0x0000001946197221 */ /* 0x000fe20000010100 */
[----:B------:R-:W-:Y:S01]  /*17b0*/  FFMA.FTZ R20, R148, R20, R21 ;  /* 0x0000001494147223 */ /* 0x000fe20000010015 */
[----:B------:R-:W-:-:S02]  /*17c0*/  HADD2.F32 R35, -RZ, R32.H1_H1 ;  /* 0x30000020ff237230 */ /* 0x000fc40000004100 */
[----:B------:R-:W-:Y:S01]  /*17d0*/  FMUL.FTZ R21, R59, R36 ;  /* 0x000000243b157220 */ /* 0x000fe20000410000 */
[C---:B------:R-:W-:Y:S01]  /*17e0*/  FMUL.FTZ R147, R60.reuse, R29 ;  /* 0x0000001d3c937220 */ /* 0x040fe20000410000 */
[----:B------:R-:W-:Y:S01]  /*17f0*/  IADD3 R90, P1, R37, UR26, RZ ;  /* 0x0000001a255a7c10 */ /* 0x000fe2000ff3e0ff */
[----:B------:R-:W-:Y:S01]  /*1800*/  FMUL.FTZ R146, R60, R25 ;  /* 0x000000193c927220 */ /* 0x000fe20000410000 */
[----:B------:R-:W-:Y:S01]  /*1810*/  IADD3.X R89, R38, UR25, RZ, P0, !PT ;  /* 0x0000001926597c10 */ /* 0x000fe200087fe4ff */
[----:B------:R-:W-:Y:S02]  /*1820*/  HADD2.F32 R25, -RZ, R17.H0_H0 ;  /* 0x20000011ff197230 */ /* 0x000fe40000004100 */
[----:B------:R-:W-:Y:S01]  /*1830*/  FFMA.FTZ R21, R147, R21, R20 ;  /* 0x0000001593157223 */ /* 0x000fe20000010014 */
[----:B------:R-:W-:Y:S01]  /*1840*/  FMUL.FTZ R16, R58, R35 ;  /* 0x000000233a107220 */ /* 0x000fe20000410000 */
[----:B------:R-:W-:Y:S01]  /*1850*/  IADD3.X R91, R38, UR27, RZ, P1, !PT ;  /* 0x0000001b265b7c10 */ /* 0x000fe20008ffe4ff */
[----:B------:R-:W5:Y:S02]  /*1860*/  LDG.E.64.CONSTANT R88, desc[UR18][R88.64] ;  /* 0x0000001258587981 */ /* 0x000f64000c1e9b00 */
[----:B------:R-:W-:Y:S01]  /*1870*/  FFMA.FTZ R16, R146, R16, R21 ;  /* 0x0000001092107223 */ /* 0x000fe20000010015 */
[----:B------:R-:W-:Y:S01]  /*1880*/  FADD.FTZ R145, -R70, R25 ;  /* 0x0000001946917221 */ /* 0x000fe20000010100 */
[C---:B------:R-:W-:Y:S01]  /*1890*/  IADD3 R21, R27.reuse, 0x8200, RZ ;  /* 0x000082001b157810 */ /* 0x040fe20007ffe0ff */
[----:B------:R-:W5:Y:S01]  /*18a0*/  LDG.E.64.CONSTANT R90, desc[UR18][R90.64] ;  /* 0x000000125a5a7981 */ /* 0x000f62000c1e9b00 */
[----:B------:R-:W-:-:S02]  /*18b0*/  IADD3 R25, R27, 0x8c00, RZ ;  /* 0x00008c001b197810 */ /* 0x000fc40007ffe0ff */
[----:B------:R-:W-:Y:S02]  /*18c0*/  IADD3 R27, R27, 0x9600, RZ ;  /* 0x000096001b1b7810 */ /* 0x000fe40007ffe0ff */
[-C--:B------:R-:W-:Y:S02]  /*18d0*/  IADD3 R31, P0, R21, R14.reuse, RZ ;  /* 0x0000000e151f7210 */ /* 0x080fe40007f1e0ff */
[-C--:B------:R-:W-:Y:S02]  /*18e0*/  IADD3 R27, P2, R27, R14.reuse, RZ ;  /* 0x0000000e1b1b7210 */ /* 0x080fe40007f5e0ff */
[----:B------:R-:W-:Y:S02]  /*18f0*/  IADD3 R25, P1, R25, R14, RZ ;  /* 0x0000000e19197210 */ /* 0x000fe40007f3e0ff */
[-C--:B------:R-:W-:Y:S02]  /*1900*/  IADD3.X R32, RZ, R15.reuse, RZ, P0, !PT ;  /* 0x0000000fff207210 */ /* 0x080fe400007fe4ff */
[----:B------:R-:W-:-:S02]  /*1910*/  IADD3.X R28, RZ, R15, RZ, P2, !PT ;  /* 0x0000000fff1c7210 */ /* 0x000fc400017fe4ff */
[----:B------:R-:W-:Y:S02]  /*1920*/  IADD3.X R30, RZ, R15, RZ, P1, !PT ;  /* 0x0000000fff1e7210 */ /* 0x000fe40000ffe4ff */
[----:B------:R-:W-:Y:S02]  /*1930*/  SHF.L.U32 R29, R25, 0x1, RZ ;  /* 0x00000001191d7819 */ /* 0x000fe400000006ff */
[C---:B------:R-:W-:Y:S02]  /*1940*/  SHF.L.U64.HI R32, R31.reuse, 0x1, R32 ;  /* 0x000000011f207819 */ /* 0x040fe40000010220 */
[----:B------:R-:W-:Y:S02]  /*1950*/  SHF.L.U32 R31, R31, 0x1, RZ ;  /* 0x000000011f1f7819 */ /* 0x000fe400000006ff */
[----:B------:R-:W-:Y:S02]  /*1960*/  SHF.L.U64.HI R28, R27, 0x1, R28 ;  /* 0x000000011b1c7819 */ /* 0x000fe4000001021c */
[----:B------:R-:W-:-:S02]  /*1970*/  SHF.L.U64.HI R30, R25, 0x1, R30 ;  /* 0x00000001191e7819 */ /* 0x000fc4000001021e */
[----:B------:R-:W-:Y:S02]  /*1980*/  SHF.L.U32 R27, R27, 0x1, RZ ;  /* 0x000000011b1b7819 */ /* 0x000fe400000006ff */
[----:B------:R-:W-:Y:S02]  /*1990*/  IADD3 R94, P1, R29, UR24, RZ ;  /* 0x000000181d5e7c10 */ /* 0x000fe4000ff3e0ff */
[----:B------:R-:W-:Y:S02]  /*19a0*/  IADD3 R92, P0, R31, UR24, RZ ;  /* 0x000000181f5c7c10 */ /* 0x000fe4000ff1e0ff */
[----:B------:R-:W-:Y:S02]  /*19b0*/  IADD3 R96, P2, R27, UR24, RZ ;  /* 0x000000181b607c10 */ /* 0x000fe4000ff5e0ff */
[----:B------:R-:W-:Y:S02]  /*19c0*/  IADD3.X R95, R30, UR25, RZ, P1, !PT ;  /* 0x000000191e5f7c10 */ /* 0x000fe40008ffe4ff */
[----:B------:R-:W-:-:S02]  /*19d0*/  IADD3.X R93, R32, UR25, RZ, P0, !PT ;  /* 0x00000019205d7c10 */ /* 0x000fc400087fe4ff */
[----:B------:R-:W-:Y:S02]  /*19e0*/  IADD3.X R97, R28, UR25, RZ, P2, !PT ;  /* 0x000000191c617c10 */ /* 0x000fe400097fe4ff */
[----:B------:R-:W5:Y:S04]  /*19f0*/  LDG.E.64.CONSTANT R94, desc[UR18][R94.64] ;  /* 0x000000125e5e7981 */ /* 0x000f68000c1e9b00 */
[----:B------:R-:W5:Y:S04]  /*1a00*/  LDG.E.64.CONSTANT R92, desc[UR18][R92.64] ;  /* 0x000000125c5c7981 */ /* 0x000f68000c1e9b00 */
[----:B------:R-:W5:Y:S01]  /*1a10*/  LDG.E.64.CONSTANT R96, desc[UR18][R96.64] ;  /* 0x0000001260607981 */ /* 0x000f62000c1e9b00 */
[----:B------:R-:W-:Y:S01]  /*1a20*/  IADD3 R98, P0, R31, UR26, RZ ;  /* 0x0000001a1f627c10 */ /* 0x000fe2000ff1e0ff */
[----:B------:R-:W-:-:S02]  /*1a30*/  HADD2.F32 R17, -RZ, R17.H1_H1 ;  /* 0x30000011ff117230 */ /* 0x000fc40000004100 */
[--C-:B------:R-:W-:Y:S01]  /*1a40*/  HADD2.F32 R34, -RZ, R33.reuse.H0_H0 ;  /* 0x20000021ff227230 */ /* 0x100fe20000004100 */
[----:B------:R-:W-:Y:S01]  /*1a50*/  IADD3.X R99, R32, UR27, RZ, P0, !PT ;  /* 0x0000001b20637c10 */ /* 0x000fe200087fe4ff */
[----:B------:R-:W-:Y:S02]  /*1a60*/  HADD2.F32 R33, -RZ, R33.H1_H1 ;  /* 0x30000021ff217230 */ /* 0x000fe40000004100 */
[----:B------:R-:W-:Y:S01]  /*1a70*/  FADD.FTZ R17, -R70, R17 ;  /* 0x0000001146117221 */ /* 0x000fe20000010100 */
[----:B------:R-:W-:Y:S02]  /*1a80*/  HADD2.F32 R15, -RZ, R10.H0_H0 ;  /* 0x2000000aff0f7230 */ /* 0x000fe40000004100 */
[----:B------:R-:W-:Y:S01]  /*1a90*/  FMUL.FTZ R20, R54, R34 ;  /* 0x0000002236147220 */ /* 0x000fe20000410000 */
[C---:B------:R-:W-:Y:S01]  /*1aa0*/  FMUL.FTZ R145, R60.reuse, R145 ;  /* 0x000000913c917220 */ /* 0x040fe20000410000 */
[----:B------:R-:W5:Y:S01]  /*1ab0*/  LDG.E.64.CONSTANT R98, desc[UR18][R98.64] ;  /* 0x0000001262627981 */ /* 0x000f62000c1e9b00 */
[----:B------:R-:W-:Y:S01]  /*1ac0*/  FMUL.FTZ R144, R60, R17 ;  /* 0x000000113c907220 */ /* 0x000fe20000410000 */
[----:B------:R-:W-:-:S02]  /*1ad0*/  HADD2.F32 R26, -RZ, R22.H0_H0 ;  /* 0x20000016ff1a7230 */ /* 0x000fc40000004100 */
[----:B------:R-:W-:Y:S01]  /*1ae0*/  FFMA.FTZ R21, R145, R20, R16 ;  /* 0x0000001491157223 */ /* 0x000fe20000010010 */
[----:B------:R-:W-:Y:S01]  /*1af0*/  FMUL.FTZ R14, R53, R33 ;  /* 0x00000021350e7220 */ /* 0x000fe20000410000 */
[----:B------:R-:W-:Y:S01]  /*1b00*/  FADD.FTZ R15, -R70, R15 ;  /* 0x0000000f460f7221 */ /* 0x000fe20000010100 */
[----:B------:R-:W-:Y:S02]  /*1b10*/  HADD2.F32 R17, -RZ, R10.H1_H1 ;  /* 0x3000000aff117230 */ /* 0x000fe40000004100 */
[----:B------:R-:W-:Y:S01]  /*1b20*/  FMUL.FTZ R10, R59, R26 ;  /* 0x0000001a3b0a7220 */ /* 0x000fe20000410000 */
[----:B------:R-:W-:Y:S01]  /*1b30*/  FFMA.FTZ R14, R144, R14, R21 ;  /* 0x0000000e900e7223 */ /* 0x000fe20000010015 */
[----:B------:R-:W-:Y:S01]  /*1b40*/  FMUL.FTZ R143, R60, R15 ;  /* 0x0000000f3c8f7220 */ /* 0x000fe20000410000 */
[----:B------:R-:W-:Y:S02]  /*1b50*/  HADD2.F32 R25, -RZ, R22.H1_H1 ;  /* 0x30000016ff197230 */ /* 0x000fe40000004100 */
[----:B------:R-:W-:Y:S01]  /*1b60*/  FADD.FTZ R17, -R70, R17 ;  /* 0x0000001146117221 */ /* 0x000fe20000010100 */
[----:B------:R-:W-:-:S02]  /*1b70*/  HADD2.F32 R21, -RZ, R11.H0_H0 ;  /* 0x2000000bff157230 */ /* 0x000fc40000004100 */
[----:B------:R-:W-:Y:S01]  /*1b80*/  FFMA.FTZ R15, R143, R10, R14 ;  /* 0x0000000a8f0f7223 */ /* 0x000fe2000001000e */
[----:B------:R-:W-:Y:S01]  /*1b90*/  FMUL.FTZ R10, R58, R25 ;  /* 0x000000193a0a7220 */ /* 0x000fe20000410000 */
[----:B------:R-:W-:Y:S01]  /*1ba0*/  FMUL.FTZ R142, R60, R17 ;  /* 0x000000113c8e7220 */ /* 0x000fe20000410000 */
[----:B------:R-:W-:Y:S02]  /*1bb0*/  HADD2.F32 R24, -RZ, R23.H0_H0 ;  /* 0x20000017ff187230 */ /* 0x000fe40000004100 */
[----:B------:R-:W-:Y:S01]  /*1bc0*/  FADD.FTZ R21, -R70, R21 ;  /* 0x0000001546157221 */ /* 0x000fe20000010100 */
[----:B------:R-:W-:Y:S01]  /*1bd0*/  FFMA.FTZ R10, R142, R10, R15 ;  /* 0x0000000a8e0a7223 */ /* 0x000fe2000001000f */
[----:B------:R-:W-:Y:S02]  /*1be0*/  HADD2.F32 R15, -RZ, R11.H1_H1 ;  /* 0x3000000bff0f7230 */ /* 0x000fe40000004100 */
[----:B------:R-:W-:Y:S01]  /*1bf0*/  FMUL.FTZ R11, R54, R24 ;  /* 0x00000018360b7220 */ /* 0x000fe20000410000 */
[----:B------:R-:W-:Y:S01]  /*1c00*/  FMUL.FTZ R141, R60, R21 ;  /* 0x000000153c8d7220 */ /* 0x000fe20000410000 */
[----:B------:R-:W-:Y:S01]  /*1c10*/  HADD2.F32 R23, -RZ, R23.H1_H1 ;  /* 0x30000017ff177230 */ /* 0x000fe20000004100 */
[----:B------:R-:W-:Y:S01]  /*1c20*/  IADD3 R100, P0, R29, UR26, RZ ;  /* 0x0000001a1d647c10 */ /* 0x000fe2000ff1e0ff */
[----:B------:R-:W-:Y:S01]  /*1c30*/  FADD.FTZ R15, -R70, R15 ;  /* 0x0000000f460f7221 */ /* 0x000fe20000010100 */
[----:B------:R-:W-:Y:S01]  /*1c40*/  FFMA.FTZ R11, R141, R11, R10 ;  /* 0x0000000b8d0b7223 */ /* 0x000fe2000001000a */
[----:B------:R-:W-:-:S02]  /*1c50*/  HADD2.F32 R17, -RZ, R8.H0_H0 ;  /* 0x20000008ff117230 */ /* 0x000fc40000004100 */
[----:B------:R-:W-:Y:S01]  /*1c60*/  FMUL.FTZ R10, R53, R23 ;  /* 0x00000017350a7220 */ /* 0x000fe20000410000 */
[----:B------:R-:W-:Y:S01]  /*1c70*/  FMUL.FTZ R140, R60, R15 ;  /* 0x0000000f3c8c7220 */ /* 0x000fe20000410000 */
[----:B------:R-:W-:Y:S01]  /*1c80*/  IADD3.X R101, R30, UR27, RZ, P0, !PT ;  /* 0x0000001b1e657c10 */ /* 0x000fe200087fe4ff */
[----:B------:R-:W-:Y:S02]  /*1c90*/  HADD2.F32 R22, -RZ, R18.H0_H0 ;  /* 0x20000012ff167230 */ /* 0x000fe40000004100 */
[----:B------:R-:W-:Y:S01]  /*1ca0*/  FADD.FTZ R17, -R70, R17 ;  /* 0x0000001146117221 */ /* 0x000fe20000010100 */
[----:B------:R-:W-:Y:S01]  /*1cb0*/  FFMA.FTZ R10, R140, R10, R11 ;  /* 0x0000000a8c0a7223 */ /* 0x000fe2000001000b */
[----:B------:R-:W-:Y:S01]  /*1cc0*/  HADD2.F32 R11, -RZ, R8.H1_H1 ;  /* 0x30000008ff0b7230 */ /* 0x000fe20000004100 */
[----:B------:R-:W5:Y:S01]  /*1cd0*/  LDG.E.64.CONSTANT R100, desc[UR18][R100.64] ;  /* 0x0000001264647981 */ /* 0x000f62000c1e9b00 */
[----:B------:R-:W-:Y:S01]  /*1ce0*/  FMUL.FTZ R8, R59, R22 ;  /* 0x000000163b087220 */ /* 0x000fe20000410000 */
[----:B------:R-:W-:Y:S01]  /*1cf0*/  FMUL.FTZ R139, R60, R17 ;  /* 0x000000113c8b7220 */ /* 0x000fe20000410000 */
[----:B------:R-:W-:-:S02]  /*1d00*/  HADD2.F32 R21, -RZ, R18.H1_H1 ;  /* 0x30000012ff157230 */ /* 0x000fc40000004100 */
[----:B------:R-:W-:Y:S01]  /*1d10*/  FADD.FTZ R15, -R70, R11 ;  /* 0x0000000b460f7221 */ /* 0x000fe20000010100 */
[----:B------:R-:W-:Y:S02]  /*1d20*/  FFMA.FTZ R11, R139, R8, R10 ;  /* 0x000000088b0b7223 */ /* 0x000fe4000001000a */
[----:B------:R-:W-:Y:S01]  /*1d30*/  FMUL.FTZ R8, R58, R21 ;  /* 0x000000153a087220 */ /* 0x000fe20000410000 */
[----:B------:R-:W-:Y:S01]  /*1d40*/  FMUL.FTZ R138, R60, R15 ;  /* 0x0000000f3c8a7220 */ /* 0x000fe20000410000 */
[----:B------:R-:W-:-:S03]  /*1d50*/  HADD2.F32 R17, -RZ, R9.H0_H0 ;  /* 0x20000009ff117230 */ /* 0x000fc60000004100 */
[----:B------:R-:W-:Y:S01]  /*1d60*/  FFMA.FTZ R8, R138, R8, R11 ;  /* 0x000000088a087223 */ /* 0x000fe2000001000b */
[----:B------:R-:W-:Y:S02]  /*1d70*/  HADD2.F32 R11, -RZ, R9.H1_H1 ;  /* 0x30000009ff0b7230 */ /* 0x000fe40000004100 */
[C---:B------:R-:W-:Y:S01]  /*1d80*/  FADD.FTZ R17, -R70.reuse, R17 ;  /* 0x0000001146117221 */ /* 0x040fe20000010100 */
[--C-:B------:R-:W-:Y:S02]  /*1d90*/  HADD2.F32 R20, -RZ, R19.reuse.H0_H0 ;  /* 0x20000013ff147230 */ /* 0x100fe40000004100 */
[----:B------:R-:W-:Y:S01]  /*1da0*/  FADD.FTZ R11, -R70, R11 ;  /* 0x0000000b460b7221 */ /* 0x000fe20000010100 */
[----:B------:R-:W-:Y:S02]  /*1db0*/  HADD2.F32 R19, -RZ, R19.H1_H1 ;  /* 0x30000013ff137230 */ /* 0x000fe40000004100 */
[----:B------:R-:W-:Y:S01]  /*1dc0*/  FMUL.FTZ R9, R54, R20 ;  /* 0x0000001436097220 */ /* 0x000fe20000410000 */
[C---:B------:R-:W-:Y:S01]  /*1dd0*/  FMUL.FTZ R137, R60.reuse, R17 ;  /* 0x000000113c897220 */ /* 0x040fe20000410000 */
[----:B------:R-:W-:Y:S01]  /*1de0*/  FMUL.FTZ R136, R60, R11 ;  /* 0x0000000b3c887220 */ /* 0x000fe20000410000 */
[----:B------:R-:W-:-:S02]  /*1df0*/  HADD2.F32 R11, -RZ, R6.H0_H0 ;  /* 0x20000006ff0b7230 */ /* 0x000fc40000004100 */
[----:B------:R-:W-:Y:S01]  /*1e00*/  FFMA.FTZ R9, R137, R9, R8 ;  /* 0x0000000989097223 */ /* 0x000fe20000010008 */
[----:B------:R-:W-:Y:S02]  /*1e10*/  FMUL.FTZ R8, R53, R19 ;  /* 0x0000001335087220 */ /* 0x000fe40000410000 */
[----:B------:R-:W-:Y:S01]  /*1e20*/  FADD.FTZ R11, -R70, R11 ;  /* 0x0000000b460b7221 */ /* 0x000fe20000010100 */
[----:B------:R-:W-:Y:S02]  /*1e30*/  HADD2.F32 R18, -RZ, R12.H0_H0 ;  /* 0x2000000cff127230 */ /* 0x000fe40000004100 */
[----:B------:R-:W-:Y:S01]  /*1e40*/  FFMA.FTZ R8, R136, R8, R9 ;  /* 0x0000000888087223 */ /* 0x000fe20000010009 */
[----:B------:R-:W-:Y:S01]  /*1e50*/  HADD2.F32 R9, -RZ, R6.H1_H1 ;  /* 0x30000006ff097230 */ /* 0x000fe20000004100 */
[----:B------:R-:W-:Y:S01]  /*1e60*/  IADD3 R102, P0, R27, UR26, RZ ;  /* 0x0000001a1b667c10 */ /* 0x000fe2000ff1e0ff */
[----:B------:R-:W-:Y:S01]  /*1e70*/  FMUL.FTZ R17, R60, R11 ;  /* 0x0000000b3c117220 */ /* 0x000fe20000410000 */
[----:B------:R-:W-:-:S02]  /*1e80*/  HADD2.F32 R11, -RZ, R7.H0_H0 ;  /* 0x20000007ff0b7230 */ /* 0x000fc40000004100 */
[----:B------:R-:W-:Y:S01]  /*1e90*/  FMUL.FTZ R6, R59, R18 ;  /* 0x000000123b067220 */ /* 0x000fe20000410000 */
[----:B------:R-:W-:Y:S01]  /*1ea0*/  HADD2.F32 R7, -RZ, R7.H1_H1 ;  /* 0x30000007ff077230 */ /* 0x000fe20000004100 */
[----:B------:R-:W-:Y:S01]  /*1eb0*/  IADD3.X R103, R28, UR27, RZ, P0, !PT ;  /* 0x0000001b1c677c10 */ /* 0x000fe200087fe4ff */
[----:B------:R-:W-:Y:S02]  /*1ec0*/  HADD2.F32 R16, -RZ, R12.H1_H1 ;  /* 0x3000000cff107230 */ /* 0x000fe40000004100 */
[C---:B------:R-:W-:Y:S01]  /*1ed0*/  FADD.FTZ R9, -R70.reuse, R9 ;  /* 0x0000000946097221 */ /* 0x040fe20000010100 */
[C---:B------:R-:W-:Y:S01]  /*1ee0*/  FADD.FTZ R11, -R70.reuse, R11 ;  /* 0x0000000b460b7221 */ /* 0x040fe20000010100 */
[----:B------:R-:W-:Y:S01]  /*1ef0*/  FFMA.FTZ R6, R17, R6, R8 ;  /* 0x0000000611067223 */ /* 0x000fe20000010008 */
[----:B------:R-:W-:Y:S01]  /*1f00*/  FADD.FTZ R7, -R70, R7 ;  /* 0x0000000746077221 */ /* 0x000fe20000010100 */
[----:B------:R-:W-:Y:S01]  /*1f10*/  FMUL.FTZ R8, R58, R16 ;  /* 0x000000103a087220 */ /* 0x000fe20000410000 */
[C---:B------:R-:W-:Y:S01]  /*1f20*/  FMUL.FTZ R15, R60.reuse, R9 ;  /* 0x000000093c0f7220 */ /* 0x040fe20000410000 */
[--C-:B------:R-:W-:Y:S01]  /*1f30*/  HADD2.F32 R14, -RZ, R13.reuse.H0_H0 ;  /* 0x2000000dff0e7230 */ /* 0x100fe20000004100 */
[----:B------:R-:W5:Y:S01]  /*1f40*/  LDG.E.64.CONSTANT R102, desc[UR18][R102.64] ;  /* 0x0000001266667981 */ /* 0x000f62000c1e9b00 */
[C---:B------:R-:W-:Y:S01]  /*1f50*/  FMUL.FTZ R12, R60.reuse, R11 ;  /* 0x0000000b3c0c7220 */ /* 0x040fe20000410000 */
[----:B------:R-:W-:Y:S01]  /*1f60*/  FMUL.FTZ R11, R60, R7 ;  /* 0x000000073c0b7220 */ /* 0x000fe20000410000 */
[----:B------:R-:W-:Y:S01]  /*1f70*/  FFMA.FTZ R9, R15, R8, R6 ;  /* 0x000000080f097223 */ /* 0x000fe20000010006 */
[----:B------:R-:W-:-:S02]  /*1f80*/  HADD2.F32 R13, -RZ, R13.H1_H1 ;  /* 0x3000000dff0d7230 */ /* 0x000fc40000004100 */
[----:B------:R-:W-:Y:S01]  /*1f90*/  FMUL.FTZ R6, R54, R14 ;  /* 0x0000000e36067220 */ /* 0x000fe20000410000 */
[----:B------:R-:W-:Y:S02]  /*1fa0*/  HADD2.F32 R7, -RZ, R4.H0_H0 ;  /* 0x20000004ff077230 */ /* 0x000fe40000004100 */
[----:B------:R-:W-:Y:S02]  /*1fb0*/  HADD2.F32 R10, -RZ, R2.H0_H0 ;  /* 0x20000002ff0a7230 */ /* 0x000fe40000004100 */
[----:B------:R-:W-:Y:S01]  /*1fc0*/  FFMA.FTZ R6, R12, R6, R9 ;  /* 0x000000060c067223 */ /* 0x000fe20000010009 */
[----:B------:R-:W-:Y:S01]  /*1fd0*/  FMUL.FTZ R8, R53, R13 ;  /* 0x0000000d35087220 */ /* 0x000fe20000410000 */
[----:B------:R-:W-:Y:S01]  /*1fe0*/  FADD.FTZ R7, -R70, R7 ;  /* 0x0000000746077221 */ /* 0x000fe20000010100 */
[----:B------:R-:W-:Y:S02]  /*1ff0*/  HADD2.F32 R61, -RZ, R4.H1_H1 ;  /* 0x30000004ff3d7230 */ /* 0x000fe40000004100 */
[----:B------:R-:W-:Y:S01]  /*2000*/  FMUL.FTZ R4, R59, R10 ;  /* 0x0000000a3b047220 */ /* 0x000fe20000410000 */
[----:B------:R-:W-:Y:S01]  /*2010*/  FFMA.FTZ R6, R11, R8, R6 ;  /* 0x000000080b067223 */ /* 0x000fe20000010006 */
[----:B------:R-:W-:Y:S01]  /*2020*/  FMUL.FTZ R9, R60, R7 ;  /* 0x000000073c097220 */ /* 0x000fe20000410000 */
[----:B------:R-:W-:-:S02]  /*2030*/  HADD2.F32 R8, -RZ, R2.H1_H1 ;  /* 0x30000002ff087230 */ /* 0x000fc40000004100 */
[----:B------:R-:W-:Y:S01]  /*2040*/  FADD.FTZ R7, -R70, R61 ;  /* 0x0000003d46077221 */ /* 0x000fe20000010100 */
[----:B------:R-:W-:Y:S02]  /*2050*/  HADD2.F32 R61, -RZ, R5.H0_H0 ;  /* 0x20000005ff3d7230 */ /* 0x000fe40000004100 */
[----:B------:R-:W-:Y:S01]  /*2060*/  FFMA.FTZ R4, R9, R4, R6 ;  /* 0x0000000409047223 */ /* 0x000fe20000010006 */
[----:B------:R-:W-:Y:S02]  /*2070*/  HADD2.F32 R6, -RZ, R3.H0_H0 ;  /* 0x20000003ff067230 */ /* 0x000fe40000004100 */
[----:B------:R-:W-:Y:S01]  /*2080*/  FMUL.FTZ R2, R58, R8 ;  /* 0x000000083a027220 */ /* 0x000fe20000410000 */
        /* <DEDUP_REMOVED lines=20> */
[----:B------:R-:W-:Y:S01]  /*21d0*/  FFMA.FTZ R111, R61, R111, R104 ;  /* 0x0000006f3d6f7223 */ /* 0x000fe20000010068 */
[----:B------:R-:W-:Y:S02]  /*21e0*/  HADD2.F32 R105, -RZ, R73.H0_H0 ;  /* 0x20000049ff697230 */ /* 0x000fe40000004100 */
[----:B------:R-:W-:Y:S01]  /*21f0*/  FMUL.FTZ R104, R58, R74 ;  /* 0x0000004a3a687220 */ /* 0x000fe20000410000 */
[----:B------:R-:W-:Y:S01]  /*2200*/  FMUL.FTZ R72, R60, R71 ;  /* 0x000000473c487220 */ /* 0x000fe20000410000 */
[----:B------:R-:W-:-:S02]  /*2210*/  HADD2.F32 R71, -RZ, R75.H0_H0 ;  /* 0x2000004bff477230 */ /* 0x000fc40000004100 */
[----:B------:R-:W-:Y:S01]  /*2220*/  FADD.FTZ R105, -R70, R105 ;  /* 0x0000006946697221 */ /* 0x000fe20000010100 */
[----:B------:R-:W-:Y:S01]  /*2230*/  FFMA.FTZ R111, R72, R104, R111 ;  /* 0x00000068486f7223 */ /* 0x000fe2000001006f */
[----:B------:R-:W-:Y:S02]  /*2240*/  HADD2.F32 R104, -RZ, R73.H1_H1 ;  /* 0x30000049ff687230 */ /* 0x000fe40000004100 */
[----:B------:R-:W-:Y:S01]  /*2250*/  FMUL.FTZ R106, R54, R71 ;  /* 0x00000047366a7220 */ /* 0x000fe20000410000 */
[----:B------:R-:W-:Y:S01]  /*2260*/  FMUL.FTZ R73, R60, R105 ;  /* 0x000000693c497220 */ /* 0x000fe20000410000 */
[----:B------:R-:W-:Y:S02]  /*2270*/  HADD2.F32 R105, -RZ, R75.H1_H1 ;  /* 0x3000004bff697230 */ /* 0x000fe40000004100 */
[----:B------:R-:W-:Y:S01]  /*2280*/  FADD.FTZ R104, -R70, R104 ;  /* 0x0000006846687221 */ /* 0x000fe20000010100 */
[----:B--2---:R-:W-:Y:S02]  /*2290*/  HADD2.F32 R108, -RZ, R76.H0_H0 ;  /* 0x2000004cff6c7230 */ /* 0x004fe40000004100 */
[----:B------:R-:W-:Y:S01]  /*22a0*/  FFMA.FTZ R111, R73, R106, R111 ;  /* 0x0000006a496f7223 */ /* 0x000fe2000001006f */
[----:B------:R-:W-:Y:S01]  /*22b0*/  FMUL.FTZ R106, R53, R105 ;  /* 0x00000069356a7220 */ /* 0x000fe20000410000 */
[----:B------:R-:W-:Y:S01]  /*22c0*/  FMUL.FTZ R104, R60, R104 ;  /* 0x000000683c687220 */ /* 0x000fe20000410000 */
[----:B---3--:R-:W-:-:S02]  /*22d0*/  HADD2.F32 R75, -RZ, R78.H0_H0 ;  /* 0x2000004eff4b7230 */ /* 0x008fc40000004100 */
[----:B------:R-:W-:Y:S01]  /*22e0*/  FADD.FTZ R108, -R70, R108 ;  /* 0x0000006c466c7221 */ /* 0x000fe20000010100 */
[----:B------:R-:W-:Y:S01]  /*22f0*/  FFMA.FTZ R111, R104, R106, R111 ;  /* 0x0000006a686f7223 */ /* 0x000fe2000001006f */
[----:B------:R-:W-:Y:S02]  /*2300*/  HADD2.F32 R106, -RZ, R76.H1_H1 ;  /* 0x3000004cff6a7230 */ /* 0x000fe40000004100 */
[----:B------:R-:W-:Y:S01]  /*2310*/  FMUL.FTZ R76, R60, R108 ;  /* 0x0000006c3c4c7220 */ /* 0x000fe20000410000 */
[----:B------:R-:W-:Y:S01]  /*2320*/  FMUL.FTZ R107, R59, R75 ;  /* 0x0000004b3b6b7220 */ /* 0x000fe20000410000 */
[----:B------:R-:W-:Y:S02]  /*2330*/  HADD2.F32 R108, -RZ, R78.H1_H1 ;  /* 0x3000004eff6c7230 */ /* 0x000fe40000004100 */
[----:B------:R-:W-:Y:S02]  /*2340*/  HADD2.F32 R78, -RZ, R77.H0_H0 ;  /* 0x2000004dff4e7230 */ /* 0x000fe40000004100 */
[----:B------:R-:W-:Y:S01]  /*2350*/  FADD.FTZ R106, -R70, R106 ;  /* 0x0000006a466a7221 */ /* 0x000fe20000010100 */
[----:B------:R-:W-:Y:S01]  /*2360*/  FFMA.FTZ R111, R76, R107, R111 ;  /* 0x0000006b4c6f7223 */ /* 0x000fe2000001006f */
[----:B------:R-:W-:-:S02]  /*2370*/  HADD2.F32 R107, -RZ, R79.H0_H0 ;  /* 0x2000004fff6b7230 */ /* 0x000fc40000004100 */
[----:B------:R-:W-:Y:S01]  /*2380*/  FMUL.FTZ R109, R58, R108 ;  /* 0x0000006c3a6d7220 */ /* 0x000fe20000410000 */
[----:B------:R-:W-:Y:S01]  /*2390*/  FMUL.FTZ R106, R60, R106 ;  /* 0x0000006a3c6a7220 */ /* 0x000fe20000410000 */
[----:B------:R-:W-:Y:S01]  /*23a0*/  FADD.FTZ R78, -R70, R78 ;  /* 0x0000004e464e7221 */ /* 0x000fe20000010100 */
[----:B------:R-:W-:Y:S01]  /*23b0*/  FFMA.FTZ R113, R0, R59, RZ ;  /* 0x0000003b00717223 */ /* 0x000fe200000100ff */
[----:B------:R-:W-:Y:S01]  /*23c0*/  FMUL.FTZ R110, R54, R107 ;  /* 0x0000006b366e7220 */ /* 0x000fe20000410000 */
[----:B------:R-:W-:Y:S01]  /*23d0*/  FFMA.FTZ R111, R106, R109, R111 ;  /* 0x0000006d6a6f7223 */ /* 0x000fe2000001006f */
[----:B------:R-:W-:Y:S01]  /*23e0*/  FMUL.FTZ R78, R60, R78 ;  /* 0x0000004e3c4e7220 */ /* 0x000fe20000410000 */
[----:B------:R-:W-:Y:S01]  /*23f0*/  FFMA.FTZ R113, R57, R58, R113 ;  /* 0x0000003a39717223 */ /* 0x000fe20000010071 */
[----:B------:R-:W-:Y:S02]  /*2400*/  HADD2.F32 R109, -RZ, R77.H1_H1 ;  /* 0x3000004dff6d7230 */ /* 0x000fe40000004100 */
[----:B------:R-:W-:Y:S01]  /*2410*/  FFMA.FTZ R111, R78, R110, R111 ;  /* 0x0000006e4e6f7223 */ /* 0x000fe2000001006f */
[----:B------:R-:W-:Y:S01]  /*2420*/  FFMA.FTZ R113, R52, R54, R113 ;  /* 0x0000003634717223 */ /* 0x000fe20000010071 */
[----:B------:R-:W-:-:S02]  /*2430*/  HADD2.F32 R110, -RZ, R79.H1_H1 ;  /* 0x3000004fff6e7230 */ /* 0x000fc40000004100 */
[----:B------:R-:W-:Y:S01]  /*2440*/  FADD.FTZ R79, -R70, R109 ;  /* 0x0000006d464f7221 */ /* 0x000fe20000010100 */
[----:B----4-:R-:W-:Y:S02]  /*2450*/  HADD2.F32 R77, -RZ, R80.H0_H0 ;  /* 0x20000050ff4d7230 */ /* 0x010fe40000004100 */
[----:B------:R-:W-:Y:S01]  /*2460*/  FFMA.FTZ R113, R51, R53, R113 ;  /* 0x0000003533717223 */ /* 0x000fe20000010071 */
[----:B-----5:R-:W-:Y:S02]  /*2470*/  HADD2.F32 R109, -RZ, R82.H0_H0 ;  /* 0x20000052ff6d7230 */ /* 0x020fe40000004100 */
[----:B------:R-:W-:Y:S01]  /*2480*/  FMUL.FTZ R112, R53, R110 ;  /* 0x0000006e35707220 */ /* 0x000fe20000410000 */
[----:B------:R-:W-:Y:S01]  /*2490*/  FMUL.FTZ R79, R60, R79 ;  /* 0x0000004f3c4f7220 */ /* 0x000fe20000410000 */
[----:B------:R-:W-:Y:S01]  /*24a0*/  FADD.FTZ R77, -R70, R77 ;  /* 0x0000004d464d7221 */ /* 0x000fe20000010100 */
[C---:B------:R-:W-:Y:S01]  /*24b0*/  FFMA.FTZ R113, R59.reuse, R48, R113 ;  /* 0x000000303b717223 */ /* 0x040fe20000010071 */
[----:B------:R-:W-:Y:S01]  /*24c0*/  FMUL.FTZ R114, R59, R109 ;  /* 0x0000006d3b727220 */ /* 0x000fe20000410000 */
[----:B------:R-:W-:Y:S01]  /*24d0*/  FFMA.FTZ R111, R79, R112, R111 ;  /* 0x000000704f6f7223 */ /* 0x000fe2000001006f */
[----:B------:R-:W-:Y:S01]  /*24e0*/  FMUL.FTZ R77, R60, R77 ;  /* 0x0000004d3c4d7220 */ /* 0x000fe20000410000 */
[----:B------:R-:W-:Y:S01]  /*24f0*/  FFMA.FTZ R113, R58, R47, R113 ;  /* 0x0000002f3a717223 */ /* 0x000fe20000010071 */
[----:B------:R-:W-:-:S02]  /*2500*/  HADD2.F32 R112, -RZ, R80.H1_H1 ;  /* 0x30000050ff707230 */ /* 0x000fc40000004100 */
[----:B------:R-:W-:Y:S01]  /*2510*/  FFMA.FTZ R80, R77, R114, R111 ;  /* 0x000000724d507223 */ /* 0x000fe2000001006f */
[----:B------:R-:W-:Y:S02]  /*2520*/  HADD2.F32 R114, -RZ, R82.H1_H1 ;  /* 0x30000052ff727230 */ /* 0x000fe40000004100 */
[----:B------:R-:W-:-:S04]  /*2530*/  FFMA.FTZ R82, R54, R46, R113 ;  /* 0x0000002e36527223 */ /* 0x000fc80000010071 */
[----:B------:R-:W-:-:S04]  /*2540*/  FFMA.FTZ R82, R53, R45, R82 ;  /* 0x0000002d35527223 */ /* 0x000fc80000010052 */
[----:B------:R-:W-:Y:S01]  /*2550*/  FFMA.FTZ R82, R59, R43, R82 ;  /* 0x0000002b3b527223 */ /* 0x000fe20000010052 */
[----:B------:R-:W-:-:S03]  /*2560*/  HADD2.F32 R111, -RZ, R81.H0_H0 ;  /* 0x20000051ff6f7230 */ /* 0x000fc60000004100 */
[----:B------:R-:W-:Y:S01]  /*2570*/  FFMA.FTZ R82, R58, R41, R82 ;  /* 0x000000293a527223 */ /* 0x000fe20000010052 */
[----:B------:R-:W-:-:S03]  /*2580*/  HADD2.F32 R116, -RZ, R81.H1_H1 ;  /* 0x30000051ff747230 */ /* 0x000fc60000004100 */
[----:B------:R-:W-:-:S04]  /*2590*/  FFMA.FTZ R81, R54, R40, R82 ;  /* 0x0000002836517223 */ /* 0x000fc80000010052 */
[----:B------:R-:W-:-:S04]  /*25a0*/  FFMA.FTZ R81, R53, R39, R81 ;  /* 0x0000002735517223 */ /* 0x000fc80000010051 */
[----:B------:R-:W-:-:S04]  /*25b0*/  FFMA.FTZ R81, R59, R36, R81 ;  /* 0x000000243b517223 */ /* 0x000fc80000010051 */
[----:B------:R-:W-:-:S04]  /*25c0*/  FFMA.FTZ R81, R58, R35, R81 ;  /* 0x000000233a517223 */ /* 0x000fc80000010051 */
[----:B------:R-:W-:-:S04]  /*25d0*/  FFMA.FTZ R81, R54, R34, R81 ;  /* 0x0000002236517223 */ /* 0x000fc80000010051 */
[----:B------:R-:W-:-:S04]  /*25e0*/  FFMA.FTZ R81, R53, R33, R81 ;  /* 0x0000002135517223 */ /* 0x000fc80000010051 */
[----:B------:R-:W-:Y:S01]  /*25f0*/  FFMA.FTZ R81, R59, R26, R81 ;  /* 0x0000001a3b517223 */ /* 0x000fe20000010051 */
[----:B------:R-:W-:-:S03]  /*2600*/  FADD.FTZ R112, -R70, R112 ;  /* 0x0000007046707221 */ /* 0x000fc60000010100 */
[C---:B------:R-:W-:Y:S01]  /*2610*/  FFMA.FTZ R81, R58.reuse, R25, R81 ;  /* 0x000000193a517223 */ /* 0x040fe20000010051 */
[--C-:B------:R-:W-:Y:S02]  /*2620*/  HADD2.F32 R113, -RZ, R83.reuse.H0_H0 ;  /* 0x20000053ff717230 */ /* 0x100fe40000004100 */
[----:B------:R-:W-:Y:S01]  /*2630*/  FMUL.FTZ R115, R58, R114 ;  /* 0x000000723a737220 */ /* 0x000fe20000410000 */
[----:B------:R-:W-:Y:S01]  /*2640*/  FMUL.FTZ R112, R60, R112 ;  /* 0x000000703c707220 */ /* 0x000fe20000410000 */
[----:B------:R-:W-:Y:S01]  /*2650*/  FFMA.FTZ R81, R54, R24, R81 ;  /* 0x0000001836517223 */ /* 0x000fe20000010051 */
[----:B------:R-:W-:Y:S01]  /*2660*/  FADD.FTZ R111, -R70, R111 ;  /* 0x0000006f466f7221 */ /* 0x000fe20000010100 */
[----:B------:R-:W-:Y:S02]  /*2670*/  HADD2.F32 R118, -RZ, R83.H1_H1 ;  /* 0x30000053ff767230 */ /* 0x000fe40000004100 */
[----:B------:R-:W-:Y:S01]  /*2680*/  FFMA.FTZ R80, R112, R115, R80 ;  /* 0x0000007370507223 */ /* 0x000fe20000010050 */
[----:B------:R-:W-:Y:S01]  /*2690*/  FFMA.FTZ R81, R53, R23, R81 ;  /* 0x0000001735517223 */ /* 0x000fe20000010051 */
[----:B------:R-:W-:Y:S01]  /*26a0*/  FMUL.FTZ R115, R54, R113 ;  /* 0x0000007136737220 */ /* 0x000fe20000410000 */
[----:B------:R-:W-:Y:S01]  /*26b0*/  FMUL.FTZ R111, R60, R111 ;  /* 0x0000006f3c6f7220 */ /* 0x000fe20000410000 */
[----:B------:R-:W-:Y:S01]  /*26c0*/  FADD.FTZ R116, -R70, R116 ;  /* 0x0000007446747221 */ /* 0x000fe20000010100 */
[----:B------:R-:W-:Y:S01]  /*26d0*/  FFMA.FTZ R81, R59, R22, R81 ;  /* 0x000000163b517223 */ /* 0x000fe20000010051 */
        /* <DEDUP_REMOVED lines=24> */
[----:B------:R-:W-:Y:S01]  /*2860*/  FADD.FTZ R84, -R70, R84 ;  /* 0x0000005446547221 */ /* 0x000fe20000010100 */
[----:B------:R-:W-:Y:S02]  /*2870*/  HADD2.F32 R122, -RZ, R87.H1_H1 ;  /* 0x30000057ff7a7230 */ /* 0x000fe40000004100 */
[C---:B------:R-:W-:Y:S01]  /*2880*/  FMUL.FTZ R83, R54.reuse, R119 ;  /* 0x0000007736537220 */ /* 0x040fe20000410000 */
[----:B------:R-:W-:Y:S01]  /*2890*/  FFMA.FTZ R81, R54, R14, R81 ;  /* 0x0000000e36517223 */ /* 0x000fe20000010051 */
[----:B------:R-:W-:Y:S01]  /*28a0*/  FMUL.FTZ R84, R60, R84 ;  /* 0x000000543c547220 */ /* 0x000fe20000410000 */
[----:B------:R-:W-:-:S02]  /*28b0*/  HADD2.F32 R85, -RZ, R88.H0_H0 ;  /* 0x20000058ff557230 */ /* 0x000fc40000004100 */
[----:B------:R-:W-:Y:S01]  /*28c0*/  FADD.FTZ R87, -R70, R82 ;  /* 0x0000005246577221 */ /* 0x000fe20000010100 */
[C---:B------:R-:W-:Y:S01]  /*28d0*/  FFMA.FTZ R81, R53.reuse, R13, R81 ;  /* 0x0000000d35517223 */ /* 0x040fe20000010051 */
[----:B------:R-:W-:Y:S01]  /*28e0*/  FFMA.FTZ R80, R84, R83, R80 ;  /* 0x0000005354507223 */ /* 0x000fe20000010050 */
[----:B------:R-:W-:Y:S02]  /*28f0*/  HADD2.F32 R121, -RZ, R90.H0_H0 ;  /* 0x2000005aff797230 */ /* 0x000fe40000004100 */
[----:B------:R-:W-:Y:S01]  /*2900*/  FMUL.FTZ R82, R53, R122 ;  /* 0x0000007a35527220 */ /* 0x000fe20000410000 */
[----:B------:R-:W-:Y:S01]  /*2910*/  FMUL.FTZ R87, R60, R87 ;  /* 0x000000573c577220 */ /* 0x000fe20000410000 */
[----:B------:R-:W-:Y:S01]  /*2920*/  FADD.FTZ R85, -R70, R85 ;  /* 0x0000005546557221 */ /* 0x000fe20000010100 */
[----:B------:R-:W-:Y:S02]  /*2930*/  FFMA.FTZ R81, R59, R10, R81 ;  /* 0x0000000a3b517223 */ /* 0x000fe40000010051 */
[----:B------:R-:W-:Y:S01]  /*2940*/  FFMA.FTZ R80, R87, R82, R80 ;  /* 0x0000005257507223 */ /* 0x000fe20000010050 */
[----:B------:R-:W-:Y:S01]  /*2950*/  FMUL.FTZ R82, R59, R121 ;  /* 0x000000793b527220 */ /* 0x000fe20000410000 */
[----:B------:R-:W-:Y:S01]  /*2960*/  FMUL.FTZ R85, R60, R85 ;  /* 0x000000553c557220 */ /* 0x000fe20000410000 */
[----:B------:R-:W-:Y:S01]  /*2970*/  FFMA.FTZ R81, R58, R8, R81 ;  /* 0x000000083a517223 */ /* 0x000fe20000010051 */
[----:B------:R-:W-:-:S02]  /*2980*/  HFMA2.MMA R127, -RZ, RZ, 0, 2.384185791015625e-06 ;  /* 0x00000028ff7f7435 */ /* 0x000fc400000001ff */
[----:B------:R-:W-:Y:S01]  /*2990*/  FFMA.FTZ R80, R85, R82, R80 ;  /* 0x0000005255507223 */ /* 0x000fe20000010050 */
[----:B------:R-:W-:Y:S02]  /*29a0*/  HADD2.F32 R82, -RZ, R88.H1_H1 ;  /* 0x30000058ff527230 */ /* 0x000fe40000004100 */
[----:B------:R-:W-:Y:S01]  /*29b0*/  FFMA.FTZ R81, R54, R6, R81 ;  /* 0x0000000636517223 */ /* 0x000fe20000010051 */
[----:B------:R-:W-:Y:S02]  /*29c0*/  HADD2.F32 R124, -RZ, R90.H1_H1 ;  /* 0x3000005aff7c7230 */ /* 0x000fe40000004100 */
[----:B------:R-:W-:Y:S02]  /*29d0*/  HADD2.F32 R88, -RZ, R89.H0_H0 ;  /* 0x20000059ff587230 */ /* 0x000fe40000004100 */
[----:B------:R-:W-:Y:S01]  /*29e0*/  FADD.FTZ R90, -R70, R82 ;  /* 0x00000052465a7221 */ /* 0x000fe20000010100 */
[----:B------:R-:W-:Y:S01]  /*29f0*/  FFMA.FTZ R81, R53, R4, R81 ;  /* 0x0000000435517223 */ /* 0x000fe20000010051 */
[----:B------:R-:W-:-:S02]  /*2a00*/  HADD2.F32 R123, -RZ, R91.H0_H0 ;  /* 0x2000005bff7b7230 */ /* 0x000fc40000004100 */
[----:B------:R-:W-:Y:S01]  /*2a10*/  FMUL.FTZ R83, R58, R124 ;  /* 0x0000007c3a537220 */ /* 0x000fe20000410000 */
[----:B------:R-:W-:Y:S01]  /*2a20*/  FMUL.FTZ R90, R60, R90 ;  /* 0x0000005a3c5a7220 */ /* 0x000fe20000410000 */
[----:B------:R-:W-:Y:S02]  /*2a30*/  IMAD R82, R126, R127, UR14 ;  /* 0x0000000e7e527e24 */ /* 0x000fe4000f8e027f */
[----:B------:R-:W-:Y:S01]  /*2a40*/  FFMA.FTZ R81, R59, R2, R81 ;  /* 0x000000023b517223 */ /* 0x000fe20000010051 */
[----:B------:R-:W-:Y:S01]  /*2a50*/  FADD.FTZ R88, -R70, R88 ;  /* 0x0000005846587221 */ /* 0x000fe20000010100 */
[--C-:B------:R-:W-:Y:S02]  /*2a60*/  HADD2.F32 R129, -RZ, R94.reuse.H0_H0 ;  /* 0x2000005eff817230 */ /* 0x100fe40000004100 */
[----:B------:R-:W-:Y:S01]  /*2a70*/  FFMA.FTZ R80, R90, R83, R80 ;  /* 0x000000535a507223 */ /* 0x000fe20000010050 */
[----:B------:R-:W-:Y:S02]  /*2a80*/  HADD2.F32 R132, -RZ, R94.H1_H1 ;  /* 0x3000005eff847230 */ /* 0x000fe40000004100 */
[----:B------:R-:W-:Y:S01]  /*2a90*/  FFMA.FTZ R94, R58, R74, R81 ;  /* 0x0000004a3a5e7223 */ /* 0x000fe20000010051 */
[----:B------:R-:W-:Y:S01]  /*2aa0*/  FMUL.FTZ R83, R54, R123 ;  /* 0x0000007b36537220 */ /* 0x000fe20000410000 */
[----:B------:R-:W-:Y:S01]  /*2ab0*/  FMUL.FTZ R88, R60, R88 ;  /* 0x000000583c587220 */ /* 0x000fe20000410000 */
[----:B------:R-:W-:Y:S01]  /*2ac0*/  LEA R82, R125, R82, 0x3 ;  /* 0x000000527d527211 */ /* 0x000fe200078e18ff */
[----:B------:R-:W-:-:S02]  /*2ad0*/  HADD2.F32 R125, -RZ, R92.H0_H0 ;  /* 0x2000005cff7d7230 */ /* 0x000fc40000004100 */
[----:B------:R-:W-:Y:S02]  /*2ae0*/  HADD2.F32 R126, -RZ, R92.H1_H1 ;  /* 0x3000005cff7e7230 */ /* 0x000fe40000004100 */
[--C-:B------:R-:W-:Y:S02]  /*2af0*/  HADD2.F32 R130, -RZ, R96.reuse.H0_H0 ;  /* 0x20000060ff827230 */ /* 0x100fe40000004100 */
[----:B------:R-:W-:Y:S02]  /*2b00*/  HADD2.F32 R92, -RZ, R96.H1_H1 ;  /* 0x30000060ff5c7230 */ /* 0x000fe40000004100 */
[----:B------:R-:W-:Y:S01]  /*2b10*/  FFMA.FTZ R96, R54, R71, R94 ;  /* 0x0000004736607223 */ /* 0x000fe2000001005e */
[----:B------:R-:W-:Y:S01]  /*2b20*/  FFMA.FTZ R80, R88, R83, R80 ;  /* 0x0000005358507223 */ /* 0x000fe20000010050 */
[----:B------:R-:W-:Y:S02]  /*2b30*/  HADD2.F32 R83, -RZ, R93.H0_H0 ;  /* 0x2000005dff537230 */ /* 0x000fe40000004100 */
[----:B------:R-:W-:Y:S01]  /*2b40*/  FADD.FTZ R127, -R70, R125 ;  /* 0x0000007d467f7221 */ /* 0x000fe20000010100 */
[----:B------:R-:W-:Y:S01]  /*2b50*/  FFMA.FTZ R125, R53, R105, R96 ;  /* 0x00000069357d7223 */ /* 0x000fe20000010060 */
[----:B------:R-:W-:-:S02]  /*2b60*/  HADD2.F32 R131, -RZ, R95.H0_H0 ;  /* 0x2000005fff837230 */ /* 0x000fc40000004100 */
[----:B------:R-:W-:Y:S02]  /*2b70*/  HADD2.F32 R128, -RZ, R95.H1_H1 ;  /* 0x3000005fff807230 */ /* 0x000fe40000004100 */
[--C-:B------:R-:W-:Y:S02]  /*2b80*/  HADD2.F32 R81, -RZ, R97.reuse.H0_H0 ;  /* 0x20000061ff517230 */ /* 0x100fe40000004100 */
[----:B------:R-:W-:Y:S02]  /*2b90*/  HADD2.F32 R95, -RZ, R97.H1_H1 ;  /* 0x30000061ff5f7230 */ /* 0x000fe40000004100 */
[----:B------:R-:W-:Y:S01]  /*2ba0*/  FADD.FTZ R97, -R70, R83 ;  /* 0x0000005346617221 */ /* 0x000fe20000010100 */
[----:B------:R-:W-:Y:S01]  /*2bb0*/  FFMA.FTZ R83, R59, R75, R125 ;  /* 0x0000004b3b537223 */ /* 0x000fe2000001007d */
[----:B------:R-:W-:-:S03]  /*2bc0*/  HADD2.F32 R89, -RZ, R89.H1_H1 ;  /* 0x30000059ff597230 */ /* 0x000fc60000004100 */
[----:B------:R-:W-:Y:S01]  /*2bd0*/  FFMA.FTZ R83, R58, R108, R83 ;  /* 0x0000006c3a537223 */ /* 0x000fe20000010053 */
[----:B------:R-:W-:Y:S02]  /*2be0*/  HADD2.F32 R93, -RZ, R93.H1_H1 ;  /* 0x3000005dff5d7230 */ /* 0x000fe40000004100 */
[C---:B------:R-:W-:Y:S01]  /*2bf0*/  FADD.FTZ R89, -R70.reuse, R89 ;  /* 0x0000005946597221 */ /* 0x040fe20000010100 */
[----:B------:R-:W-:Y:S02]  /*2c00*/  HADD2.F32 R91, -RZ, R91.H1_H1 ;  /* 0x3000005bff5b7230 */ /* 0x000fe40000004100 */
[----:B------:R-:W-:Y:S01]  /*2c10*/  FADD.FTZ R94, -R70, R126 ;  /* 0x0000007e465e7221 */ /* 0x000fe20000010100 */
        /* <DEDUP_REMOVED lines=10> */
[----:B------:R-:W-:Y:S01]  /*2cc0*/  FMUL.FTZ R92, R60, R89 ;  /* 0x000000593c5c7220 */ /* 0x000fe20000410000 */
[C---:B------:R-:W-:Y:S01]  /*2cd0*/  FFMA.FTZ R83, R53.reuse, R110, R83 ;  /* 0x0000006e35537223 */ /* 0x040fe20000010053 */
[----:B------:R-:W-:Y:S01]  /*2ce0*/  FMUL.FTZ R70, R53, R91 ;  /* 0x0000005b35467220 */ /* 0x000fe20000410000 */
[----:B------:R-:W-:-:S02]  /*2cf0*/  HADD2.F32 R89, -RZ, R98.H0_H0 ;  /* 0x20000062ff597230 */ /* 0x000fc40000004100 */
[C---:B------:R-:W-:Y:S01]  /*2d00*/  FFMA.FTZ R83, R59.reuse, R109, R83 ;  /* 0x0000006d3b537223 */ /* 0x040fe20000010053 */
[----:B------:R-:W-:Y:S01]  /*2d10*/  FFMA.FTZ R80, R92, R70, R80 ;  /* 0x000000465c507223 */ /* 0x000fe20000010050 */
[----:B------:R-:W-:Y:S01]  /*2d20*/  FMUL.FTZ R70, R60, R127 ;  /* 0x0000007f3c467220 */ /* 0x000fe20000410000 */
[----:B------:R-:W-:Y:S01]  /*2d30*/  FMUL.FTZ R81, R59, R89 ;  /* 0x000000593b517220 */ /* 0x000fe20000410000 */
[----:B------:R-:W-:Y:S02]  /*2d40*/  HADD2.F32 R98, -RZ, R98.H1_H1 ;  /* 0x30000062ff627230 */ /* 0x000fe40000004100 */
[----:B------:R-:W-:Y:S01]  /*2d50*/  FFMA.FTZ R83, R58, R114, R83 ;  /* 0x000000723a537223 */ /* 0x000fe20000010053 */
[----:B------:R-:W-:Y:S01]  /*2d60*/  FMUL.FTZ R94, R60, R94 ;  /* 0x0000005e3c5e7220 */ /* 0x000fe20000410000 */
[----:B------:R-:W-:Y:S01]  /*2d70*/  FFMA.FTZ R80, R70, R81, R80 ;  /* 0x0000005146507223 */ /* 0x000fe20000010050 */
[----:B------:R-:W-:Y:S01]  /*2d80*/  FMUL.FTZ R81, R58, R98 ;  /* 0x000000623a517220 */ /* 0x000fe20000410000 */
[----:B------:R-:W-:-:S03]  /*2d90*/  FFMA.FTZ R83, R54, R113, R83 ;  /* 0x0000007136537223 */ /* 0x000fc60000010053 */
[----:B------:R-:W-:Y:S01]  /*2da0*/  FFMA.FTZ R80, R94, R81, R80 ;  /* 0x000000515e507223 */ /* 0x000fe20000010050 */
[----:B------:R-:W-:-:S04]  /*2db0*/  FFMA.FTZ R81, R53, R118, R83 ;  /* 0x0000007635517223 */ /* 0x000fc80000010053 */
[----:B------:R-:W-:Y:S01]  /*2dc0*/  FFMA.FTZ R81, R59, R117, R81 ;  /* 0x000000753b517223 */ /* 0x000fe20000010051 */
[----:B------:R-:W-:-:S03]  /*2dd0*/  HADD2.F32 R93, -RZ, R99.H0_H0 ;  /* 0x20000063ff5d7230 */ /* 0x000fc60000004100 */
[----:B------:R-:W-:Y:S01]  /*2de0*/  FFMA.FTZ R81, R58, R120, R81 ;  /* 0x000000783a517223 */ /* 0x000fe20000010051 */
[----:B------:R-:W-:Y:S02]  /*2df0*/  HADD2.F32 R99, -RZ, R99.H1_H1 ;  /* 0x30000063ff637230 */ /* 0x000fe40000004100 */
[----:B------:R-:W-:Y:S01]  /*2e00*/  FMUL.FTZ R97, R60, R97 ;  /* 0x000000613c617220 */ /* 0x000fe20000410000 */
[C---:B------:R-:W-:Y:S01]  /*2e10*/  FMUL.FTZ R83, R54.reuse, R93 ;  /* 0x0000005d36537220 */ /* 0x040fe20000410000 */
[----:B------:R-:W-:Y:S01]  /*2e20*/  FFMA.FTZ R81, R54, R119, R81 ;  /* 0x0000007736517223 */ /* 0x000fe20000010051 */
[----:B------:R-:W-:Y:S01]  /*2e30*/  FMUL.FTZ R96, R60, R96 ;  /* 0x000000603c607220 */ /* 0x000fe20000410000 */
[----:B------:R-:W-:Y:S02]  /*2e40*/  HADD2.F32 R95, -RZ, R100.H0_H0 ;  /* 0x20000064ff5f7230 */ /* 0x000fe40000004100 */
[----:B------:R-:W-:Y:S01]  /*2e50*/  FFMA.FTZ R80, R97, R83, R80 ;  /* 0x0000005361507223 */ /* 0x000fe20000010050 */
[C---:B------:R-:W-:Y:S01]  /*2e60*/  FFMA.FTZ R81, R53.reuse, R122, R81 ;  /* 0x0000007a35517223 */ /* 0x040fe20000010051 */
[----:B------:R-:W-:-:S03]  /*2e70*/  FMUL.FTZ R83, R53, R99 ;  /* 0x0000006335537220 */ /* 0x000fc60000410000 */
[C---:B------:R-:W-:Y:S01]  /*2e80*/  FFMA.FTZ R81, R59.reuse, R121, R81 ;  /* 0x000000793b517223 */ /* 0x040fe20000010051 */
[----:B------:R-:W-:Y:S01]  /*2e90*/  FFMA.FTZ R80, R96, R83, R80 ;  /* 0x0000005360507223 */ /* 0x000fe20000010050 */
[----:B------:R-:W-:Y:S01]  /*2ea0*/  FMUL.FTZ R126, R60, R126 ;  /* 0x0000007e3c7e7220 */ /* 0x000fe20000410000 */
[----:B------:R-:W-:Y:S01]  /*2eb0*/  FMUL.FTZ R83, R59, R95 ;  /* 0x0000005f3b537220 */ /* 0x000fe20000410000 */
[----:B------:R-:W-:Y:S02]  /*2ec0*/  HADD2.F32 R127, -RZ, R100.H1_H1 ;  /* 0x30000064ff7f7230 */ /* 0x000fe40000004100 */
[----:B------:R-:W-:Y:S01]  /*2ed0*/  FFMA.FTZ R81, R58, R124, R81 ;  /* 0x0000007c3a517223 */ /* 0x000fe20000010051 */
[----:B------:R-:W-:Y:S01]  /*2ee0*/  FFMA.FTZ R80, R126, R83, R80 ;  /* 0x000000537e507223 */ /* 0x000fe20000010050 */
[----:B------:R-:W-:Y:S02]  /*2ef0*/  FMUL.FTZ R125, R60, R125 ;  /* 0x0000007d3c7d7220 */ /* 0x000fe40000410000 */
[----:B------:R-:W-:Y:S01]  /*2f00*/  FFMA.FTZ R83, R54, R123, R81 ;  /* 0x0000007b36537223 */ /* 0x000fe20000010051 */
[----:B------:R-:W-:-:S04]  /*2f10*/  FMUL.FTZ R81, R58, R127 ;  /* 0x0000007f3a517220 */ /* 0x000fc80000410000 */
[----:B------:R-:W-:Y:S01]  /*2f20*/  FFMA.FTZ R81, R125, R81, R80 ;  /* 0x000000517d517223 */ /* 0x000fe20000010050 */
[----:B------:R-:W-:-:S04]  /*2f30*/  FFMA.FTZ R80, R53, R91, R83 ;  /* 0x0000005b35507223 */ /* 0x000fc80000010053 */
[----:B------:R-:W-:-:S04]  /*2f40*/  FFMA.FTZ R80, R59, R89, R80 ;  /* 0x000000593b507223 */ /* 0x000fc80000010050 */
[----:B------:R-:W-:Y:S01]  /*2f50*/  FFMA.FTZ R80, R58, R98, R80 ;  /* 0x000000623a507223 */ /* 0x000fe20000010050 */
[----:B------:R-:W-:-:S03]  /*2f60*/  HADD2.F32 R100, -RZ, R101.H0_H0 ;  /* 0x20000065ff647230 */ /* 0x000fc60000004100 */
[----:B------:R-:W-:Y:S01]  /*2f70*/  FFMA.FTZ R80, R54, R93, R80 ;  /* 0x0000005d36507223 */ /* 0x000fe20000010050 */
[----:B------:R-:W-:-:S03]  /*2f80*/  HADD2.F32 R130, -RZ, R101.H1_H1 ;  /* 0x30000065ff827230 */ /* 0x000fc60000004100 */
[----:B------:R-:W-:Y:S01]  /*2f90*/  FFMA.FTZ R80, R53, R99, R80 ;  /* 0x0000006335507223 */ /* 0x000fe20000010050 */
[----:B------:R-:W-:Y:S01]  /*2fa0*/  FMUL.FTZ R129, R60, R129 ;  /* 0x000000813c817220 */ /* 0x000fe20000410000 */
[----:B------:R-:W-:Y:S02]  /*2fb0*/  FMUL.FTZ R83, R54, R100 ;  /* 0x0000006436537220 */ /* 0x000fe40000410000 */
[----:B------:R-:W-:Y:S01]  /*2fc0*/  FFMA.FTZ R80, R59, R95, R80 ;  /* 0x0000005f3b507223 */ /* 0x000fe20000010050 */
[----:B------:R-:W-:Y:S01]  /*2fd0*/  FMUL.FTZ R128, R60, R128 ;  /* 0x000000803c807220 */ /* 0x000fe20000410000 */
[----:B------:R-:W-:Y:S01]  /*2fe0*/  FFMA.FTZ R81, R129, R83, R81 ;  /* 0x0000005381517223 */ /* 0x000fe20000010051 */
[----:B------:R-:W-:Y:S01]  /*2ff0*/  FMUL.FTZ R83, R53, R130 ;  /* 0x0000008235537220 */ /* 0x000fe20000410000 */
[--C-:B------:R-:W-:Y:S02]  /*3000*/  HADD2.F32 R101, -RZ, R102.reuse.H0_H0 ;  /* 0x20000066ff657230 */ /* 0x100fe40000004100 */
[----:B------:R-:W-:Y:S01]  /*3010*/  FFMA.FTZ R80, R58, R127, R80 ;  /* 0x0000007f3a507223 */ /* 0x000fe20000010050 */
[----:B------:R-:W-:-:S02]  /*3020*/  HADD2.F32 R133, -RZ, R102.H1_H1 ;  /* 0x30000066ff857230 */ /* 0x000fc40000004100 */
[----:B------:R-:W-:Y:S01]  /*3030*/  FFMA.FTZ R81, R128, R83, R81 ;  /* 0x0000005380517223 */ /* 0x000fe20000010051 */
[----:B------:R-:W-:Y:S01]  /*3040*/  FMUL.FTZ R132, R60, R132 ;  /* 0x000000843c847220 */ /* 0x000fe20000410000 */
[----:B------:R-:W-:Y:S01]  /*3050*/  FFMA.FTZ R80, R54, R100, R80 ;  /* 0x0000006436507223 */ /* 0x000fe20000010050 */
[----:B------:R-:W-:Y:S01]  /*3060*/  FMUL.FTZ R83, R59, R101 ;  /* 0x000000653b537220 */ /* 0x000fe20000410000 */
[----:B------:R-:W-:Y:S02]  /*3070*/  FMUL.FTZ R131, R60, R131 ;  /* 0x000000833c837220 */ /* 0x000fe40000410000 */
[----:B------:R-:W-:Y:S01]  /*3080*/  FFMA.FTZ R80, R53, R130, R80 ;  /* 0x0000008235507223 */ /* 0x000fe20000010050 */
[----:B------:R-:W-:Y:S01]  /*3090*/  FFMA.FTZ R81, R132, R83, R81 ;  /* 0x0000005384517223 */ /* 0x000fe20000010051 */
[----:B------:R-:W-:Y:S01]  /*30a0*/  FMUL.FTZ R83, R58, R133 ;  /* 0x000000853a537220 */ /* 0x000fe20000410000 */
[--C-:B------:R-:W-:Y:S02]  /*30b0*/  HADD2.F32 R102, -RZ, R103.reuse.H0_H0 ;  /* 0x20000067ff667230 */ /* 0x100fe40000004100 */
[----:B------:R-:W-:Y:S01]  /*30c0*/  FFMA.FTZ R80, R59, R101, R80 ;  /* 0x000000653b507223 */ /* 0x000fe20000010050 */
[----:B------:R-:W-:-:S02]  /*30d0*/  HADD2.F32 R103, -RZ, R103.H1_H1 ;  /* 0x30000067ff677230 */ /* 0x000fc40000004100 */
[----:B------:R-:W-:Y:S01]  /*30e0*/  FFMA.FTZ R81, R131, R83, R81 ;  /* 0x0000005383517223 */ /* 0x000fe20000010051 */
[----:B------:R-:W-:Y:S01]  /*30f0*/  FMUL.FTZ R134, R60, R134 ;  /* 0x000000863c867220 */ /* 0x000fe20000410000 */
[-C--:B------:R-:W-:Y:S01]  /*3100*/  FMUL.FTZ R83, R54, R102.reuse ;  /* 0x0000006636537220 */ /* 0x080fe20000410000 */
[----:B------:R-:W-:Y:S01]  /*3110*/  FFMA.FTZ R80, R58, R133, R80 ;  /* 0x000000853a507223 */ /* 0x000fe20000010050 */
[----:B------:R-:W-:Y:S02]  /*3120*/  FMUL.FTZ R135, R60, R135 ;  /* 0x000000873c877220 */ /* 0x000fe40000410000 */
[----:B------:R-:W-:Y:S01]  /*3130*/  FFMA.FTZ R81, R134, R83, R81 ;  /* 0x0000005386517223 */ /* 0x000fe20000010051 */
[----:B------:R-:W-:Y:S01]  /*3140*/  FFMA.FTZ R80, R54, R102, R80 ;  /* 0x0000006636507223 */ /* 0x000fe20000010050 */
[----:B------:R-:W-:-:S03]  /*3150*/  FMUL.FTZ R83, R53, R103 ;  /* 0x0000006735537220 */ /* 0x000fc60000410000 */
[----:B------:R-:W-:Y:S01]  /*3160*/  FFMA.FTZ R80, R53, R103, R80 ;  /* 0x0000006735507223 */ /* 0x000fe20000010050 */
[----:B------:R-:W-:Y:S01]  /*3170*/  FFMA.FTZ R81, R135, R83, R81 ;  /* 0x0000005387517223 */ /* 0x000fe20000010051 */
[----:B------:R-:W-:Y:S01]  /*3180*/  FFMA.FTZ R68, R159, R0, R68 ;  /* 0x000000009f447223 */ /* 0x000fe20000010044 */
[----:B------:R-:W-:Y:S01]  /*3190*/  FFMA.FTZ R66, R158, R57, R66 ;  /* 0x000000399e427223 */ /* 0x000fe20000010042 */
[----:B------:R-:W-:Y:S02]  /*31a0*/  FADD.FTZ R67, R57, R67 ;  /* 0x0000004339437221 */ /* 0x000fe40000010000 */
[----:B------:R0:W-:Y:S01]  /*31b0*/  STS.64 [R82], R80 ;  /* 0x0000005052007388 */ /* 0x0001e20000000a00 */
[----:B------:R-:W-:Y:S01]  /*31c0*/  FADD.FTZ R65, R52, R65 ;  /* 0x0000004134417221 */ /* 0x000fe20000010000 */
[----:B------:R-:W-:Y:S01]  /*31d0*/  FADD.FTZ R63, R51, R63 ;  /* 0x0000003f333f7221 */ /* 0x000fe20000010000 */
[----:B------:R-:W-:Y:S02]  /*31e0*/  FADD.FTZ R67, R67, R47 ;  /* 0x0000002f43437221 */ /* 0x000fe40000010000 */
[----:B------:R-:W-:Y:S01]  /*31f0*/  FADD.FTZ R65, R65, R46 ;  /* 0x0000002e41417221 */ /* 0x000fe20000010000 */
[----:B------:R-:W-:Y:S01]  /*3200*/  FADD.FTZ R63, R63, R45 ;  /* 0x0000002d3f3f7221 */ /* 0x000fe20000010000 */
[----:B0-----:R-:W-:Y:S01]  /*3210*/  FADD.FTZ R80, R0, R69 ;  /* 0x0000004500507221 */ /* 0x001fe20000010000 */
[----:B------:R-:W-:Y:S01]  /*3220*/  FFMA.FTZ R69, R157, R52, R64 ;  /* 0x000000349d457223 */ /* 0x000fe20000010040 */
[----:B------:R-:W-:Y:S01]  /*3230*/  FFMA.FTZ R81, R156, R51, R62 ;  /* 0x000000339c517223 */ /* 0x000fe2000001003e */
        /* <DEDUP_REMOVED lines=53> */
[----:B------:R-:W-:Y:S01]  /*3590*/  UIADD3 UR15, UP0, UR10, 0x8, URZ ;  /* 0x000000080a0f7890 */ /* 0x000fe2000ff1e03f */
        /* <DEDUP_REMOVED lines=8> */
[----:B------:R-:W-:Y:S01]  /*3620*/  UIADD3.X UR16, URZ, UR5, URZ, UP0, !UPT ;  /* 0x000000053f107290 */ /* 0x000fe200087fe43f */
[----:B------:R-:W-:Y:S01]  /*3630*/  FFMA.FTZ R62, R76, R75, R62 ;  /* 0x0000004b4c3e7223 */ /* 0x000fe2000001003e */
[----:B------:R-:W-:Y:S01]  /*3640*/  UISETP.GE.U32.AND UP0, UPT, UR15, UR21, UPT ;  /* 0x000000150f00728c */ /* 0x000fe2000bf06070 */
[----:B------:R-:W-:Y:S01]  /*3650*/  FFMA.FTZ R64, R106, R108, R64 ;  /* 0x0000006c6a407223 */ /* 0x000fe20000010040 */
[----:B------:R-:W-:Y:S01]  /*3660*/  FADD.FTZ R69, R69, R75 ;  /* 0x0000004b45457221 */ /* 0x000fe20000010000 */
[----:B------:R-:W-:Y:S01]  /*3670*/  FADD.FTZ R67, R67, R108 ;  /* 0x0000006c43437221 */ /* 0x000fe20000010000 */
[----:B------:R-:W-:Y:S01]  /*3680*/  FADD.FTZ R65, R65, R107 ;  /* 0x0000006b41417221 */ /* 0x000fe20000010000 */
[----:B------:R-:W-:Y:S01]  /*3690*/  FADD.FTZ R63, R63, R110 ;  /* 0x0000006e3f3f7221 */ /* 0x000fe20000010000 */
[----:B------:R-:W-:Y:S01]  /*36a0*/  FFMA.FTZ R66, R78, R107, R66 ;  /* 0x0000006b4e427223 */ /* 0x000fe20000010042 */
[----:B------:R-:W-:Y:S01]  /*36b0*/  FFMA.FTZ R68, R79, R110, R68 ;  /* 0x0000006e4f447223 */ /* 0x000fe20000010044 */
[----:B------:R-:W-:Y:S01]  /*36c0*/  UISETP.GE.AND.EX UP0, UPT, UR16, UR11, UPT, UP0 ;  /* 0x0000000b1000728c */ /* 0x000fe2000bf06300 */
        /* <DEDUP_REMOVED lines=16> */
[----:B------:R-:W-:Y:S01]  /*37d0*/  PLOP3.LUT P0, PT, PT, PT, UP0, 0x80, 0x0 ;  /* 0x000000000000781c */ /* 0x000fe20003f0f008 */
        /* <DEDUP_REMOVED lines=26> */
[----:B------:R-:W-:Y:S01]  /*3980*/  BAR.SYNC.DEFER_BLOCKING 0x0 ;  /* 0x0000000000007b1d */ /* 0x000fe20000010000 */
[----:B------:R-:W-:Y:S01]  /*3990*/  ISETP.GT.U32.AND P1, PT, R161, 0x3f, PT ;  /* 0x0000003fa100780c */ /* 0x000fe20003f24070 */
[----:B------:R-:W-:Y:S01]  /*39a0*/  FADD.FTZ R69, R69, R101 ;  /* 0x0000006545457221 */ /* 0x000fe20000010000 */
[----:B------:R-:W-:Y:S01]  /*39b0*/  FADD.FTZ R67, R67, R133 ;  /* 0x0000008543437221 */ /* 0x000fe20000010000 */
[----:B------:R-:W-:Y:S01]  /*39c0*/  FADD.FTZ R65, R65, R102 ;  /* 0x0000006641417221 */ /* 0x000fe20000010000 */
[----:B------:R-:W-:Y:S01]  /*39d0*/  FADD.FTZ R63, R63, R103 ;  /* 0x000000673f3f7221 */ /* 0x000fe20000010000 */
[----:B------:R-:W-:Y:S01]  /*39e0*/  FFMA.FTZ R64, R134, R102, R80 ;  /* 0x0000006686407223 */ /* 0x000fe20000010050 */
[----:B------:R-:W-:Y:S01]  /*39f0*/  FFMA.FTZ R62, R135, R103, R81 ;  /* 0x00000067873e7223 */ /* 0x000fe20000010051 */
[----:B------:R-:W-:Y:S06]  /*3a00*/  @!P0 BRA `(.L_x_2136) ;  /* 0x0000000000c48947 */ /* 0x000fec0003800000 */
[----:B------:R0:W-:Y:S04]  /*3a10*/  STL [R1+0x6c], R4 ;  /* 0x00006c0401007387 */ /* 0x0001e80000100800 */
[----:B------:R1:W-:Y:S04]  /*3a20*/  STL [R1+0x68], R0 ;  /* 0x0000680001007387 */ /* 0x0003e80000100800 */
[----:B------:R-:W2:Y:S01]  /*3a30*/  LDL R81, [R1+0x48] ;  /* 0x0000480001517983 */ /* 0x000ea20000100800 */
[----:B0-----:R-:W0:Y:S03]  /*3a40*/  S2R R4, SR_TID.X ;  /* 0x0000000000047919 */ /* 0x001e260000002100 */
[----:B-1----:R-:W3:Y:S04]  /*3a50*/  LDL R0, [R1+0x54] ;  /* 0x0000540001007983 */ /* 0x002ee80000100800 */
[----:B------:R-:W4:Y:S04]  /*3a60*/  LDL R83, [R1+0x4c] ;  /* 0x00004c0001537983 */ /* 0x000f280000100800 */
[----:B------:R-:W2:Y:S04]  /*3a70*/  LDL R82, [R1+0x44] ;  /* 0x0000440001527983 */ /* 0x000ea80000100800 */
[----:B------:R1:W-:Y:S04]  /*3a80*/  STL.64 [R1+0x60], R2 ;  /* 0x0000600201007387 */ /* 0x0003e80000100a00 */
[----:B-1----:R-:W4:Y:S01]  /*3a90*/  LDL R3, [R1+0x40] ;  /* 0x0000400001037983 */ /* 0x002f220000100800 */
[----:B0-----:R-:W-:-:S02]  /*3aa0*/  SHF.L.U32 R2, R4, 0x1, RZ ;  /* 0x0000000104027819 */ /* 0x001fc400000006ff */
[----:B------:R-:W-:Y:S02]  /*3ab0*/  LEA R80, R4, UR12, 0x5 ;  /* 0x0000000c04507c11 */ /* 0x000fe4000f8e28ff */
[----:B------:R-:W-:Y:S02]  /*3ac0*/  LOP3.LUT R2, R2, 0x18, RZ, 0xc0, !PT ;  /* 0x0000001802027812 */ /* 0x000fe400078ec0ff */
[----:B------:R-:W-:Y:S02]  /*3ad0*/  SHF.R.S32.HI R161, RZ, 0x1f, R4 ;  /* 0x0000001fffa17819 */ /* 0x000fe40000011404 */
[----:B------:R-:W-:Y:S02]  /*3ae0*/  IADD3 R80, R80, R2, RZ ;  /* 0x0000000250507210 */ /* 0x000fe40007ffe0ff */
[----:B------:R-:W-:Y:S02]  /*3af0*/  LEA.HI R161, R161, R4, RZ, 0x2 ;  /* 0x00000004a1a17211 */ /* 0x000fe400078f10ff */
[----:B------:R0:W5:Y:S04]  /*3b00*/  LDL.LU R4, [R1+0x6c] ;  /* 0x00006c0001047983 */ /* 0x0001680000300800 */
[----:B------:R1:W-:Y:S04]  /*3b10*/  STS.64 [R80], R68 ;  /* 0x0000004450007388 */ /* 0x0003e80000000a00 */
[----:B------:R-:W4:Y:S04]  /*3b20*/  LDL R2, [R1+0x3c] ;  /* 0x00003c0001027983 */ /* 0x000f280000100800 */
[----:B-1----:R-:W4:Y:S01]  /*3b30*/  LDL R80, [R1+0x50] ;  /* 0x0000500001507983 */ /* 0x002f220000100800 */
[----:B------:R-:W-:-:S04]  /*3b40*/  SHF.R.S32.HI R161, RZ, 0x2, R161 ;  /* 0x00000002ffa17819 */ /* 0x000fc800000114a1 */
[----:B------:R-:W-:Y:S01]  /*3b50*/  LEA R161, R161, UR12, 0x5 ;  /* 0x0000000ca1a17c11 */ /* 0x000fe2000f8e28ff */
[----:B---3--:R1:W-:Y:S03]  /*3b60*/  STS.64 [R0], R66 ;  /* 0x0000004200007388 */ /* 0x0083e60000000a00 */
[-C--:B--2---:R-:W-:Y:S01]  /*3b70*/  LEA R82, R82, R161.reuse, 0x3 ;  /* 0x000000a152527211 */ /* 0x084fe200078e18ff */
[----:B-1----:R0:W5:Y:S04]  /*3b80*/  LDL.LU R0, [R1+0x68] ;  /* 0x0000680001007983 */ /* 0x0021680000300800 */
[----:B----4-:R1:W-:Y:S04]  /*3b90*/  STS.64 [R80], R64 ;  /* 0x0000004050007388 */ /* 0x0103e80000000a00 */
[----:B------:R-:W-:Y:S01]  /*3ba0*/  STS.64 [R83], R62 ;  /* 0x0000003e53007388 */ /* 0x000fe20000000a00 */
[----:B------:R-:W-:Y:S01]  /*3bb0*/  BAR.SYNC.DEFER_BLOCKING 0x0 ;  /* 0x0000000000007b1d */ /* 0x000fe20000010000 */
[----:B-1----:R-:W-:-:S06]  /*3bc0*/  LEA R80, R81, R161, 0x3 ;  /* 0x000000a151507211 */ /* 0x002fcc00078e18ff */
        /* <DEDUP_REMOVED lines=21> */
.L_x_2136:
        /* <DEDUP_REMOVED lines=10> */
[----:B0-----:R-:W-:-:S04]  /*3dc0*/  SHF.R.U32.HI R82, RZ, 0x2, R82 ;  /* 0x00000002ff527819 */ /* 0x001fc80000011652 */
[----:B------:R-:W-:-:S05]  /*3dd0*/  IADD3 R161, R82, UR5, RZ ;  /* 0x0000000552a17c10 */ /* 0x000fca000fffe0ff */
        /* <DEDUP_REMOVED lines=13> */
[----:B------:R-:W-:Y:S02]  /*3eb0*/  IADD3 R80, R80, R0, RZ ;  /* 0x0000000050507210 */ /* 0x000fe40007ffe0ff */
[----:B------:R-:W-:-:S04]  /*3ec0*/  IADD3 R82, R0, R82, RZ ;  /* 0x0000005200527210 */ /* 0x000fc80007ffe0ff */
        /* <DEDUP_REMOVED lines=23> */
[----:B------:R-:W-:Y:S02]  /*4040*/  LEA.HI R81, R81, R80, RZ, 0x2 ;  /* 0x0000005051517211 */ /* 0x000fe400078f10ff */
[----:B------:R-:W-:Y:S02]  /*4050*/  MOV R80, 0x28 ;  /* 0x0000002800507802 */ /* 0x000fe40000000f00 */
        /* <DEDUP_REMOVED lines=13> */
[----:B-1----:R-:W-:Y:S01]  /*4130*/  SHF.L.U32 R161, R81, 0x3, RZ ;  /* 0x0000000351a17819 */ /* 0x002fe200000006ff */
[----:B------:R-:W-:-:S03]  /*4140*/  HFMA2.MMA R81, -RZ, RZ, 0, 2.384185791015625e-06 ;  /* 0x00000028ff517435 */ /* 0x000fc600000001ff */
[----:B------:R-:W-:-:S07]  /*4150*/  LOP3.LUT R161, R161, 0x18, RZ, 0xc0, !PT ;  /* 0x00000018a1a17812 */ /* 0x000fce00078ec0ff */
[----:B------:R-:W-:-:S05]  /*4160*/  IMAD R80, R80, R81, UR14 ;  /* 0x0000000e50507e24 */ /* 0x000fca000f8e0251 */
[----:B------:R-:W-:-:S06]  /*4170*/  IADD3 R80, R161, R80, RZ ;  /* 0x00000050a1507210 */ /* 0x000fcc0007ffe0ff */
[----:B------:R-:W1:Y:S02]  /*4180*/  LDS.64 R80, [R80] ;  /* 0x0000000050507984 */ /* 0x000e640000000a00 */
[----:B-1----:R-:W-:Y:S01]  /*4190*/  FADD.FTZ R80, R83, R80 ;  /* 0x0000005053507221 */ /* 0x002fe20000010000 */
[----:B0-----:R-:W-:-:S07]  /*41a0*/  FADD.FTZ R81, R82, R81 ;  /* 0x0000005152517221 */ /* 0x001fce0000010000 */
.L_x_2138:
[----:B------:R-:W-:Y:S05]  /*41b0*/  BSYNC B0 ;  /* 0x0000000000007941 */ /* 0x000fea0003800000 */
.L_x_2137:
[----:B------:R-:W0:Y:S04]  /*41c0*/  SHFL.BFLY PT, R83, R80, 0x2, 0x1f ;  /* 0x0c401f0050537f89 */ /* 0x000e2800000e0000 */
[----:B-----5:R1:W-:Y:S04]  /*41d0*/  STL [R1+0x70], R4 ;  /* 0x0000700401007387 */ /* 0x0203e80000100800 */
[----:B------:R2:W-:Y:S04]  /*41e0*/  STL.64 [R1+0x68], R2 ;  /* 0x0000680201007387 */ /* 0x0005e80000100a00 */
        /* <DEDUP_REMOVED lines=24> */
[----:B------:R-:W-:-:S13]  /*4370*/  PLOP3.LUT P1, PT, PT, PT, UP0, 0x80, 0x0 ;  /* 0x000000000000781c */ /* 0x000fda0003f2f008 */
[----:B-1----:R-:W-:Y:S05]  /*4380*/  @P1 BRA `(.L_x_2139) ;  /* 0x0000000000601947 */ /* 0x002fea0003800000 */
[----:B------:R-:W0:Y:S01]  /*4390*/  S2R R161, SR_TID.X ;  /* 0x0000000000a17919 */ /* 0x000e220000002100 */
[----:B------:R-:W-:Y:S01]  /*43a0*/  BAR.SYNC.DEFER_BLOCKING 0x0 ;  /* 0x0000000000007b1d */ /* 0x000fe20000010000 */
[----:B0-----:R-:W-:-:S13]  /*43b0*/  ISETP.NE.AND P1, PT, R161, RZ, PT ;  /* 0x000000ffa100720c */ /* 0x001fda0003f25270 */
        /* <DEDUP_REMOVED lines=10> */
.L_x_2141:
        /* <DEDUP_REMOVED lines=8> */
.L_x_2140:
[----:B------:R-:W-:Y:S05]  /*44e0*/  WARPSYNC.ALL ;  /* 0x0000000000007948 */ /* 0x000fea0003800000 */
[----:B------:R-:W-:Y:S06]  /*44f0*/  BAR.SYNC.DEFER_BLOCKING 0x0 ;  /* 0x0000000000007b1d */ /* 0x000fec0000010000 */
[----:B------:R-:W-:Y:S05]  /*4500*/  BRA `(.L_x_2142) ;  /* 0x0000000000547947 */ /* 0x000fea0003800000 */
.L_x_2139:
        /* <DEDUP_REMOVED lines=11> */
.L_x_2144:
        /* <DEDUP_REMOVED lines=8> */
.L_x_2143:
[----:B------:R-:W-:Y:S05]  /*4640*/  WARPSYNC.ALL ;  /* 0x0000000000007948 */ /* 0x000fea0003800000 */
[----:B------:R-:W-:Y:S06]  /*4650*/  BAR.SYNC.DEFER_BLOCKING 0x0 ;  /* 0x0000000000007b1d */ /* 0x000fec0000010000 */
.L_x_2142:
[----:B------:R-:W0:Y:S01]  /*4660*/  S2R R82, SR_TID.X ;  /* 0x0000000000527919 */ /* 0x000e220000002100 */
[----:B------:R-:W2:Y:S01]  /*4670*/  LDL.LU R161, [R1+0x34] ;  /* 0x0000340001a17983 */ /* 0x000ea20000300800 */
[----:B------:R-:W1:Y:S01]  /*4680*/  S2UR UR17, SR_CgaCtaId ;  /* 0x00000000001179c3 */ /* 0x000e620000008800 */
[----:B------:R-:W-:Y:S01]  /*4690*/  USHF.L.U32 UR10, UR10, 0x4, URZ ;  /* 0x000000040a0a7899 */ /* 0x000fe2000800063f */
[----:B------:R-:W-:Y:S01]  /*46a0*/  ULDC.64 UR24, c[0x0][0x210] ;  /* 0x0000840000187ab9 */ /* 0x000fe20000000a00 */
[----:B0-----:R-:W-:-:S13]  /*46b0*/  ISETP.GT.U32.AND P1, PT, R82, 0xff, PT ;  /* 0x000000ff5200780c */ /* 0x001fda0003f24070 */
[----:B------:R-:W-:Y:S01]  /*46c0*/  VOTEU.ALL UP0, P1 ;  /* 0x00000000003f7886 */ /* 0x000fe20000800000 */
[----:B------:R-:W-:-:S04]  /*46d0*/  @!P1 LOP3.LUT R81, R82, 0x7ffffff0, RZ, 0xc0, !PT ;  /* 0x7ffffff052519812 */ /* 0x000fc800078ec0ff */
[----:B------:R-:W-:Y:S02]  /*46e0*/  @!UP0 ULDC UR5, c[0x0][0x10] ;  /* 0x0000040000058ab9 */ /* 0x000fe40000000800 */
[----:B------:R-:W-:-:S06]  /*46f0*/  @!UP0 UIMAD UR5, UR5, UR4, UR13 ;  /* 0x00000004050582a4 */ /* 0x000fcc000f8e020d */
[----:B------:R-:W-:-:S04]  /*4700*/  MOV R80, UR5 ;  /* 0x0000000500507c02 */ /* 0x000fc80008000f00 */
[----:B------:R-:W-:Y:S02]  /*4710*/  @!P1 LEA R80, R80, R81, 0x8 ;  /* 0x0000005150509211 */ /* 0x000fe400078e40ff */
[----:B------:R-:W-:Y:S02]  /*4720*/  @!P1 LOP3.LUT R81, R82, 0xf, RZ, 0xc0, !PT ;  /* 0x0000000f52519812 */ /* 0x000fe400078ec0ff */
[----:B------:R-:W0:Y:S02]  /*4730*/  @!P1 LDC.64 R82, c[0x0][0x260] ;  /* 0x00009800ff529b82 */ /* 0x000e240000000a00 */
[----:B------:R-:W-:-:S04]  /*4740*/  @!P1 IADD3 R80, R80, R81, RZ ;  /* 0x0000005150509210 */ /* 0x000fc80007ffe0ff */
[----:B------:R-:W-:-:S05]  /*4750*/  @!P1 SHF.L.U32 R80, R80, 0x1, RZ ;  /* 0x0000000150509819 */ /* 0x000fca00000006ff */
[----:B0-----:R-:W-:-:S06]  /*4760*/  @!P1 IMAD.WIDE.U32 R80, R80, 0x4, R82 ;  /* 0x0000000450509825 */ /* 0x001fcc00078e0052 */
[----:B------:R-:W3:Y:S01]  /*4770*/  @!P1 LDG.E.64 R80, desc[UR18][R80.64] ;  /* 0x0000001250509981 */ /* 0x000ee2000c1e1b00 */
[----:B------:R-:W-:Y:S01]  /*4780*/  HFMA2.MMA R82, -RZ, RZ, 0, 0 ;  /* 0x00000000ff527435 */ /* 0x000fe200000001ff */
[----:B------:R-:W-:Y:S01]  /*4790*/  UMOV UR5, 0x400 ;  /* 0x0000040000057882 */ /* 0x000fe20000000000 */
[----:B------:R-:W-:Y:S01]  /*47a0*/  ULOP3.LUT UR10, UR10, 0x10, URZ, 0xc0, !UPT ;  /* 0x000000100a0a7892 */ /* 0x000fe2000f8ec03f */
[----:B------:R-:W0:Y:S01]  /*47b0*/  S2R R83, SR_TID.X ;  /* 0x0000000000537919 */ /* 0x000e220000002100 */
[----:B------:R-:W-:-:S04]  /*47c0*/  UIADD3 UR5, UR5, 0x3480, URZ ;  /* 0x0000348005057890 */ /* 0x000fc8000fffe03f */
[----:B-1----:R-:W-:Y:S01]  /*47d0*/  ULEA UR5, UR17, UR5, 0x18 ;  /* 0x0000000511057291 */ /* 0x002fe2000f8ec03f */
[----:B---3--:R-:W-:Y:S01]  /*47e0*/  @!P1 FADD.FTZ R82, RZ, R80 ;  /* 0x00000050ff529221 */ /* 0x008fe20000010000 */
[----:B------:R-:W-:Y:S01]  /*47f0*/  MOV R80, RZ ;  /* 0x000000ff00507202 */ /* 0x000fe20000000f00 */
[----:B------:R-:W-:Y:S01]  /*4800*/  @!P1 FADD.FTZ R80, RZ, R81 ;  /* 0x00000051ff509221 */ /* 0x000fe20000010000 */
[----:B0-----:R-:W-:Y:S02]  /*4810*/  LOP3.LUT P1, RZ, R83, 0xffffff0f, RZ, 0xc0, !PT ;  /* 0xffffff0f53ff7812 */ /* 0x001fe4000782c0ff */
        /* <DEDUP_REMOVED lines=21> */
[----:B--2---:R-:W-:Y:S02]  /*4970*/  IADD3 R80, R161, -UR10, RZ ;  /* 0x8000000aa1507c10 */ /* 0x004fe4000fffe0ff */
[----:B------:R-:W2:Y:S02]  /*4980*/  LDL.LU R161, [R1+0x30] ;  /* 0x0000300001a17983 */ /* 0x000ea40000300800 */
[----:B------:R-:W-:Y:S01]  /*4990*/  LEA R80, R80, UR5, 0x3 ;  /* 0x0000000550507c11 */ /* 0x000fe2000f8e18ff */
[----:B------:R-:W-:Y:S06]  /*49a0*/  BAR.SYNC.DEFER_BLOCKING 0x0 ;  /* 0x0000000000007b1d */ /* 0x000fec0000010000 */
[----:B------:R0:W1:Y:S04]  /*49b0*/  LDS.64 R82, [R80] ;  /* 0x0000000050527984 */ /* 0x0000680000000a00 */
[----:B0-----:R-:W3:Y:S01]  /*49c0*/  LDL.LU R80, [R1+0x2c] ;  /* 0x00002c0001507983 */ /* 0x001ee20000300800 */
[--C-:B-1----:R-:W-:Y:S01]  /*49d0*/  FFMA.FTZ R99, R53, R99, -R82.reuse ;  /* 0x0000006335637223 */ /* 0x102fe20000010852 */
[--C-:B-----5:R-:W-:Y:S01]  /*49e0*/  FFMA.FTZ R0, R0, R59, -R82.reuse ;  /* 0x0000003b00007223 */ /* 0x120fe20000010852 */
[--C-:B------:R-:W-:Y:S01]  /*49f0*/  FFMA.FTZ R57, R57, R58, -R82.reuse ;  /* 0x0000003a39397223 */ /* 0x100fe20000010852 */
[--C-:B------:R-:W-:Y:S01]  /*4a00*/  FFMA.FTZ R117, R59, R117, -R82.reuse ;  /* 0x000000753b757223 */ /* 0x100fe20000010852 */
[--C-:B------:R-:W-:Y:S01]  /*4a10*/  FFMA.FTZ R98, R58, R98, -R82.reuse ;  /* 0x000000623a627223 */ /* 0x100fe20000010852 */
[--C-:B------:R-:W-:Y:S01]  /*4a20*/  FFMA.FTZ R51, R51, R53, -R82.reuse ;  /* 0x0000003533337223 */ /* 0x100fe20000010852 */
[C-C-:B------:R-:W-:Y:S01]  /*4a30*/  FFMA.FTZ R13, R53.reuse, R13, -R82.reuse ;  /* 0x0000000d350d7223 */ /* 0x140fe20000010852 */
[----:B------:R-:W-:Y:S01]  /*4a40*/  FFMA.FTZ R99, R96, -R83, R99 ;  /* 0x8000005360637223 */ /* 0x000fe20000010063 */
[C-C-:B------:R-:W-:Y:S01]  /*4a50*/  FFMA.FTZ R4, R53.reuse, R4, -R82.reuse ;  /* 0x0000000435047223 */ /* 0x140fe20000010852 */
[----:B------:R-:W-:Y:S01]  /*4a60*/  FFMA.FTZ R91, R53, R91, -R82 ;  /* 0x0000005b355b7223 */ /* 0x000fe20000010852 */
[----:B------:R-:W4:Y:S01]  /*4a70*/  LDL.LU R96, [R1+0x24] ;  /* 0x0000240001607983 */ /* 0x000f220000300800 */
[-C--:B------:R-:W-:Y:S01]  /*4a80*/  FFMA.FTZ R0, R159, -R83.reuse, R0 ;  /* 0x800000539f007223 */ /* 0x080fe20000010000 */
[-C--:B------:R-:W-:Y:S01]  /*4a90*/  FFMA.FTZ R57, R158, -R83.reuse, R57 ;  /* 0x800000539e397223 */ /* 0x080fe20000010039 */
[----:B------:R-:W-:Y:S01]  /*4aa0*/  FFMA.FTZ R117, R115, -R83, R117 ;  /* 0x8000005373757223 */ /* 0x000fe20000010075 */
        /* <DEDUP_REMOVED lines=51> */
[-C--:B------:R-:W-:Y:S01]  /*4de0*/  FFMA.FTZ R51, R156, -R83.reuse, R51 ;  /* 0x800000539c337223 */ /* 0x080fe20000010033 */
[-C--:B------:R-:W-:Y:S01]  /*4df0*/  FFMA.FTZ R13, R11, -R83.reuse, R13 ;  /* 0x800000530b0d7223 */ /* 0x080fe2000001000d */
[----:B------:R-:W-:Y:S01]  /*4e00*/  FFMA.FTZ R115, R94, -R83, R98 ;  /* 0x800000535e737223 */ /* 0x000fe20000010062 */
[--C-:B------:R-:W-:Y:S01]  /*4e10*/  FFMA.FTZ R59, R59, R101, -R82.reuse ;  /* 0x000000653b3b7223 */ /* 0x100fe20000010852 */
[--C-:B------:R-:W-:Y:S01]  /*4e20*/  FFMA.FTZ R58, R58, R133, -R82.reuse ;  /* 0x000000853a3a7223 */ /* 0x100fe20000010852 */
[--C-:B------:R-:W-:Y:S01]  /*4e30*/  FFMA.FTZ R54, R54, R102, -R82.reuse ;  /* 0x0000006636367223 */ /* 0x100fe20000010852 */
[----:B------:R-:W-:Y:S01]  /*4e40*/  FFMA.FTZ R53, R53, R103, -R82 ;  /* 0x0000006735357223 */ /* 0x000fe20000010852 */
[-C--:B------:R-:W-:Y:S01]  /*4e50*/  FFMA.FTZ R11, R3, -R83.reuse, R4 ;  /* 0x80000053030b7223 */ /* 0x080fe20000010004 */
[----:B------:R-:W-:Y:S01]  /*4e60*/  FFMA.FTZ R91, R92, -R83, R91 ;  /* 0x800000535c5b7223 */ /* 0x000fe2000001005b */
[----:B------:R-:W4:Y:S01]  /*4e70*/  LDL.LU R94, [R1+0x28] ;  /* 0x00002800015e7983 */ /* 0x000f220000300800 */
[C---:B------:R-:W-:Y:S01]  /*4e80*/  FMUL.FTZ R4, R60.reuse, R0 ;  /* 0x000000003c047220 */ /* 0x040fe20000410000 */
[C---:B------:R-:W-:Y:S01]  /*4e90*/  FMUL.FTZ R57, R60.reuse, R57 ;  /* 0x000000393c397220 */ /* 0x040fe20000410000 */
[-C--:B------:R-:W-:Y:S01]  /*4ea0*/  FFMA.FTZ R71, R73, -R83.reuse, R71 ;  /* 0x8000005349477223 */ /* 0x080fe20000010047 */
[----:B------:R-:W4:Y:S01]  /*4eb0*/  LDL.LU R92, [R1+0x1c] ;  /* 0x00001c00015c7983 */ /* 0x000f220000300800 */
[-C--:B------:R-:W-:Y:S01]  /*4ec0*/  FFMA.FTZ R109, R77, -R83.reuse, R109 ;  /* 0x800000534d6d7223 */ /* 0x080fe2000001006d */
[-C--:B------:R-:W-:Y:S01]  /*4ed0*/  FFMA.FTZ R113, R111, -R83.reuse, R113 ;  /* 0x800000536f717223 */ /* 0x080fe20000010071 */
[-C--:B------:R-:W-:Y:S01]  /*4ee0*/  FFMA.FTZ R121, R85, -R83.reuse, R121 ;  /* 0x8000005355797223 */ /* 0x080fe20000010079 */
[----:B------:R-:W-:Y:S01]  /*4ef0*/  FFMA.FTZ R93, R97, -R83, R93 ;  /* 0x80000053615d7223 */ /* 0x000fe2000001005d */
[----:B------:R-:W-:Y:S01]  /*4f00*/  FMUL.FTZ R3, R60, R51 ;  /* 0x000000333c037220 */ /* 0x000fe20000410000 */
        /* <DEDUP_REMOVED lines=51> */
[----:B------:R-:W4:Y:S01]  /*5240*/  LDL.LU R83, [R1+0x20] ;  /* 0x0000200001537983 */ /* 0x000f220000300800 */
[C---:B------:R-:W-:Y:S01]  /*5250*/  FMUL.FTZ R14, R60.reuse, R15 ;  /* 0x0000000f3c0e7220 */ /* 0x040fe20000410000 */
[----:B------:R-:W-:-:S02]  /*5260*/  FMUL.FTZ R0, R60, R52 ;  /* 0x000000343c007220 */ /* 0x000fc40000410000 */
[----:B------:R-:W4:Y:S01]  /*5270*/  LDL.LU R57, [R1+0x14] ;  /* 0x0000140001397983 */ /* 0x000f220000300800 */
[C---:B------:R-:W-:Y:S02]  /*5280*/  FMUL.FTZ R20, R60.reuse, R13 ;  /* 0x0000000d3c147220 */ /* 0x040fe40000410000 */
[----:B------:R-:W-:Y:S01]  /*5290*/  F2FP.F16.F32.PACK_AB R0, R3, R0 ;  /* 0x000000000300723e */ /* 0x000fe200000000ff */
[----:B------:R-:W4:Y:S01]  /*52a0*/  LDL.LU R15, [R1+0x18] ;  /* 0x00001800010f7983 */ /* 0x000f220000300800 */
[----:B------:R-:W-:Y:S01]  /*52b0*/  FMUL.FTZ R13, R60, R5 ;  /* 0x000000053c0d7220 */ /* 0x000fe20000410000 */
[----:B------:R-:W-:Y:S01]  /*52c0*/  PRMT R5, R4, 0x7610, R5 ;  /* 0x0000761004057816 */ /* 0x000fe20000000005 */
[C---:B------:R-:W-:Y:S01]  /*52d0*/  FMUL.FTZ R48, R60.reuse, R48 ;  /* 0x000000303c307220 */ /* 0x040fe20000410000 */
[C---:B------:R-:W-:Y:S01]  /*52e0*/  FMUL.FTZ R47, R60.reuse, R47 ;  /* 0x0000002f3c2f7220 */ /* 0x040fe20000410000 */
[C---:B------:R-:W-:Y:S01]  /*52f0*/  FMUL.FTZ R46, R60.reuse, R46 ;  /* 0x0000002e3c2e7220 */ /* 0x040fe20000410000 */
[----:B------:R-:W-:Y:S01]  /*5300*/  FMUL.FTZ R45, R60, R45 ;  /* 0x0000002d3c2d7220 */ /* 0x000fe20000410000 */
[----:B------:R-:W-:Y:S01]  /*5310*/  PRMT R6, R4, 0x7632, R6 ;  /* 0x0000763204067816 */ /* 0x000fe20000000006 */
[C---:B------:R-:W-:Y:S01]  /*5320*/  FMUL.FTZ R43, R60.reuse, R43 ;  /* 0x0000002b3c2b7220 */ /* 0x040fe20000410000 */
[C---:B------:R-:W-:Y:S01]  /*5330*/  FMUL.FTZ R8, R60.reuse, R41 ;  /* 0x000000293c087220 */ /* 0x040fe20000410000 */
[----:B------:R-:W-:Y:S01]  /*5340*/  FMUL.FTZ R18, R60, R7 ;  /* 0x000000073c127220 */ /* 0x000fe20000410000 */
[----:B------:R-:W4:Y:S01]  /*5350*/  LDL.LU R41, [R1+0xc] ;  /* 0x00000c0001297983 */ /* 0x000f220000300800 */
[----:B------:R-:W-:Y:S01]  /*5360*/  PRMT R7, R0, 0x7632, R7 ;  /* 0x0000763200077816 */ /* 0x000fe20000000007 */
[C---:B------:R-:W-:Y:S01]  /*5370*/  FMUL.FTZ R12, R60.reuse, R23 ;  /* 0x000000173c0c7220 */ /* 0x040fe20000410000 */
[----:B------:R-:W-:Y:S01]  /*5380*/  F2FP.F16.F32.PACK_AB R47, R47, R48 ;  /* 0x000000302f2f723e */ /* 0x000fe200000000ff */
[----:B------:R-:W4:Y:S01]  /*5390*/  LDL.LU R23, [R1+0x10] ;  /* 0x0000100001177983 */ /* 0x000f220000300800 */
[----:B------:R-:W-:Y:S01]  /*53a0*/  F2FP.F16.F32.PACK_AB R45, R45, R46 ;  /* 0x0000002e2d2d723e */ /* 0x000fe200000000ff */
[----:B------:R-:W-:Y:S01]  /*53b0*/  FMUL.FTZ R10, R60, R21 ;  /* 0x000000153c0a7220 */ /* 0x000fe20000410000 */
[----:B------:R-:W-:Y:S01]  /*53c0*/  F2FP.F16.F32.PACK_AB R8, R8, R43 ;  /* 0x0000002b0808723e */ /* 0x000fe200000000ff */
[C---:B------:R-:W-:Y:S01]  /*53d0*/  FMUL.FTZ R24, R60.reuse, R11 ;  /* 0x0000000b3c187220 */ /* 0x040fe20000410000 */
[----:B------:R-:W4:Y:S01]  /*53e0*/  LDL.LU R21, [R1+0x4] ;  /* 0x0000040001157983 */ /* 0x000f220000300800 */
[----:B------:R-:W-:Y:S01]  /*53f0*/  PRMT R11, R47, 0x7632, R11 ;  /* 0x000076322f0b7816 */ /* 0x000fe2000000000b */
[----:B------:R-:W-:-:S02]  /*5400*/  FMUL.FTZ R16, R60, R19 ;  /* 0x000000133c107220 */ /* 0x000fc40000410000 */
[----:B------:R-:W4:Y:S01]  /*5410*/  LDL.LU R19, [R1+0x8] ;  /* 0x0000080001137983 */ /* 0x000f220000300800 */
[----:B---3--:R-:W-:-:S04]  /*5420*/  IADD3 R2, P1, R80, UR24, RZ ;  /* 0x0000001850027c10 */ /* 0x008fc8000ff3e0ff */
[----:B--2---:R-:W-:-:S05]  /*5430*/  IADD3.X R3, R161, UR25, RZ, P1, !PT ;  /* 0x00000019a1037c10 */ /* 0x004fca0008ffe4ff */
[----:B------:R-:W-:Y:S04]  /*5440*/  STG.E.U16 desc[UR18][R2.64], R5 ;  /* 0x0000000502007986 */ /* 0x000fe8000c101512 */
[----:B------:R-:W-:Y:S04]  /*5450*/  STG.E.U16 desc[UR18][R2.64+0x2], R6 ;  /* 0x0000020602007986 */ /* 0x000fe8000c101512 */
[----:B------:R0:W-:Y:S04]  /*5460*/  STG.E.U16 desc[UR18][R2.64+0x4], R0 ;  /* 0x0000040002007986 */ /* 0x0001e8000c101512 */
[----:B------:R1:W-:Y:S01]  /*5470*/  STG.E.U16 desc[UR18][R2.64+0x6], R7 ;  /* 0x0000060702007986 */ /* 0x0003e2000c101512 */
[----:B0-----:R-:W-:-:S02]  /*5480*/  PRMT R0, R45, 0x7632, R0 ;  /* 0x000076322d007816 */ /* 0x001fc40000000000 */
[----:B-1----:R-:W-:Y:S02]  /*5490*/  PRMT R3, R8, 0x7632, R3 ;  /* 0x0000763208037816 */ /* 0x002fe40000000003 */
[----:B----4-:R-:W-:-:S04]  /*54a0*/  IADD3 R4, P1, R96, UR24, RZ ;  /* 0x0000001860047c10 */ /* 0x010fc8000ff3e0ff */
[----:B------:R-:W-:Y:S02]  /*54b0*/  IADD3.X R5, R94, UR25, RZ, P1, !PT ;  /* 0x000000195e057c10 */ /* 0x000fe40008ffe4ff */
[----:B------:R-:W-:-:S03]  /*54c0*/  IADD3 R6, P1, R92, UR24, RZ ;  /* 0x000000185c067c10 */ /* 0x000fc6000ff3e0ff */
[----:B------:R-:W-:Y:S04]  /*54d0*/  STG.E.U16 desc[UR18][R4.64], R47 ;  /* 0x0000002f04007986 */ /* 0x000fe8000c101512 */
[----:B------:R-:W-:Y:S04]  /*54e0*/  STG.E.U16 desc[UR18][R4.64+0x2], R11 ;  /* 0x0000020b04007986 */ /* 0x000fe8000c101512 */
[----:B------:R-:W-:Y:S04]  /*54f0*/  STG.E.U16 desc[UR18][R4.64+0x4], R45 ;  /* 0x0000042d04007986 */ /* 0x000fe8000c101512 */
[----:B------:R-:W-:Y:S01]  /*5500*/  STG.E.U16 desc[UR18][R4.64+0x6], R0 ;  /* 0x0000060004007986 */ /* 0x000fe2000c101512 */
[----:B------:R-:W-:-:S02]  /*5510*/  IADD3.X R7, R83, UR25, RZ, P1, !PT ;  /* 0x0000001953077c10 */ /* 0x000fc40008ffe4ff */
[----:B------:R-:W-:-:S03]  /*5520*/  IADD3 R2, P1, R57, UR24, RZ ;  /* 0x0000001839027c10 */ /* 0x000fc6000ff3e0ff */
[----:B------:R0:W-:Y:S02]  /*5530*/  STG.E.U16 desc[UR18][R6.64+0x2], R3 ;  /* 0x0000020306007986 */ /* 0x0001e4000c101512 */
[----:B0-----:R-:W-:Y:S02]  /*5540*/  IADD3.X R3, R15, UR25, RZ, P1, !PT ;  /* 0x000000190f037c10 */ /* 0x001fe40008ffe4ff */
[----:B------:R-:W2:Y:S01]  /*5550*/  LDL.LU R15, [R1] ;  /* 0x00000000010f7983 */ /* 0x000ea20000300800 */
[C---:B------:R-:W-:Y:S01]  /*5560*/  FMUL.FTZ R40, R60.reuse, R40 ;  /* 0x000000283c287220 */ /* 0x040fe20000410000 */
[C---:B------:R-:W-:Y:S01]  /*5570*/  FMUL.FTZ R39, R60.reuse, R39 ;  /* 0x000000273c277220 */ /* 0x040fe20000410000 */
[C---:B------:R-:W-:Y:S01]  /*5580*/  FMUL.FTZ R36, R60.reuse, R36 ;  /* 0x000000243c247220 */ /* 0x040fe20000410000 */
[C---:B------:R-:W-:Y:S01]  /*5590*/  FMUL.FTZ R35, R60.reuse, R35 ;  /* 0x000000233c237220 */ /* 0x040fe20000410000 */
[C---:B------:R-:W-:Y:S01]  /*55a0*/  FMUL.FTZ R34, R60.reuse, R34 ;  /* 0x000000223c227220 */ /* 0x040fe20000410000 */
[C---:B------:R-:W-:Y:S01]  /*55b0*/  FMUL.FTZ R33, R60.reuse, R33 ;  /* 0x000000213c217220 */ /* 0x040fe20000410000 */
[----:B------:R-:W-:Y:S01]  /*55c0*/  F2FP.F16.F32.PACK_AB R39, R39, R40 ;  /* 0x000000282727723e */ /* 0x000fe200000000ff */
[C---:B------:R-:W-:Y:S01]  /*55d0*/  FMUL.FTZ R26, R60.reuse, R26 ;  /* 0x0000001a3c1a7220 */ /* 0x040fe20000410000 */
[----:B------:R-:W-:Y:S01]  /*55e0*/  FMUL.FTZ R25, R60, R25 ;  /* 0x000000193c197220 */ /* 0x000fe20000410000 */
[----:B------:R-:W-:-:S02]  /*55f0*/  F2FP.F16.F32.PACK_AB R35, R35, R36 ;  /* 0x000000242323723e */ /* 0x000fc400000000ff */
[----:B------:R-:W-:Y:S01]  /*5600*/  PRMT R5, R39, 0x7632, R5 ;  /* 0x0000763227057816 */ /* 0x000fe20000000005 */
[C---:B------:R-:W-:Y:S01]  /*5610*/  FMUL.FTZ R141, R60.reuse, R141 ;  /* 0x0000008d3c8d7220 */ /* 0x040fe20000410000 */
[----:B------:R-:W-:Y:S02]  /*5620*/  F2FP.F16.F32.PACK_AB R33, R33, R34 ;  /* 0x000000222121723e */ /* 0x000fe400000000ff */
[----:B------:R-:W-:Y:S02]  /*5630*/  IADD3 R4, P1, R41, UR24, RZ ;  /* 0x0000001829047c10 */ /* 0x000fe4000ff3e0ff */
[----:B------:R-:W-:Y:S01]  /*5640*/  F2FP.F16.F32.PACK_AB R25, R25, R26 ;  /* 0x0000001a1919723e */ /* 0x000fe200000000ff */
[----:B------:R-:W-:Y:S01]  /*5650*/  STG.E.U16 desc[UR18][R6.64], R8 ;  /* 0x0000000806007986 */ /* 0x000fe2000c101512 */
[----:B------:R-:W-:Y:S02]  /*5660*/  PRMT R11, R35, 0x7632, R11 ;  /* 0x00007632230b7816 */ /* 0x000fe4000000000b */
[----:B------:R-:W-:Y:S01]  /*5670*/  PRMT R0, R33, 0x7632, R0 ;  /* 0x0000763221007816 */ /* 0x000fe20000000000 */
[----:B------:R-:W-:Y:S01]  /*5680*/  STG.E.U16 desc[UR18][R6.64+0x4], R39 ;  /* 0x0000042706007986 */ /* 0x000fe2000c101512 */
[C---:B------:R-:W-:Y:S01]  /*5690*/  FMUL.FTZ R139, R60.reuse, R139 ;  /* 0x0000008b3c8b7220 */ /* 0x040fe20000410000 */
[----:B------:R-:W-:-:S02]  /*56a0*/  FMUL.FTZ R137, R60, R137 ;  /* 0x000000893c897220 */ /* 0x000fc40000410000 */
[----:B------:R0:W-:Y:S01]  /*56b0*/  STG.E.U16 desc[UR18][R6.64+0x6], R5 ;  /* 0x0000060506007986 */ /* 0x0001e2000c101512 */
[----:B------:R-:W-:Y:S01]  /*56c0*/  F2FP.F16.F32.PACK_AB R12, R12, R141 ;  /* 0x0000008d0c0c723e */ /* 0x000fe200000000ff */
[----:B------:R-:W-:Y:S02]  /*56d0*/  FMUL.FTZ R17, R60, R17 ;  /* 0x000000113c117220 */ /* 0x000fe40000410000 */
[----:B------:R-:W-:Y:S01]  /*56e0*/  STG.E.U16 desc[UR18][R2.64], R35 ;  /* 0x0000002302007986 */ /* 0x000fe2000c101512 */
[----:B------:R-:W-:-:S03]  /*56f0*/  F2FP.F16.F32.PACK_AB R10, R10, R139 ;  /* 0x0000008b0a0a723e */ /* 0x000fc600000000ff */
[----:B------:R-:W-:Y:S01]  /*5700*/  STG.E.U16 desc[UR18][R2.64+0x2], R11 ;  /* 0x0000020b02007986 */ /* 0x000fe2000c101512 */
[----:B0-----:R-:W-:Y:S02]  /*5710*/  IADD3.X R5, R23, UR25, RZ, P1, !PT ;  /* 0x0000001917057c10 */ /* 0x001fe40008ffe4ff */
[----:B------:R-:W-:Y:S02]  /*5720*/  PRMT R7, R25, 0x7632, R7 ;  /* 0x0000763219077816 */ /* 0x000fe40000000007 */
[----:B------:R-:W-:Y:S01]  /*5730*/  IADD3 R6, P1, R21, UR24, RZ ;  /* 0x0000001815067c10 */ /* 0x000fe2000ff3e0ff */
[----:B------:R-:W-:Y:S01]  /*5740*/  STG.E.U16 desc[UR18][R2.64+0x4], R33 ;  /* 0x0000042102007986 */ /* 0x000fe2000c101512 */
[----:B------:R-:W-:-:S03]  /*5750*/  F2FP.F16.F32.PACK_AB R16, R16, R137 ;  /* 0x000000891010723e */ /* 0x000fc600000000ff */
[----:B------:R0:W-:Y:S01]  /*5760*/  STG.E.U16 desc[UR18][R2.64+0x6], R0 ;  /* 0x0000060002007986 */ /* 0x0001e2000c101512 */
[----:B------:R-:W-:Y:S01]  /*5770*/  FMUL.FTZ R81, R60, R81 ;  /* 0x000000513c517220 */ /* 0x000fe20000410000 */
[----:B------:R-:W-:Y:S02]  /*5780*/  F2FP.F16.F32.PACK_AB R14, R14, R17 ;  /* 0x000000110e0e723e */ /* 0x000fe400000000ff */
[----:B------:R1:W-:Y:S01]  /*5790*/  STG.E.U16 desc[UR18][R4.64+0x2], R7 ;  /* 0x0000020704007986 */ /* 0x0003e2000c101512 */
[----:B------:R-:W-:Y:S02]  /*57a0*/  PRMT R8, R10, 0x7632, R8 ;  /* 0x000076320a087816 */ /* 0x000fe40000000008 */
[----:B0-----:R-:W-:Y:S02]  /*57b0*/  PRMT R3, R12, 0x7632, R3 ;  /* 0x000076320c037816 */ /* 0x001fe40000000003 */
[----:B-1----:R-:W-:Y:S02]  /*57c0*/  IADD3.X R7, R19, UR25, RZ, P1, !PT ;  /* 0x0000001913077c10 */ /* 0x002fe40008ffe4ff */
[----:B------:R-:W-:Y:S01]  /*57d0*/  IADD3 R2, P1, R165, UR24, RZ ;  /* 0x00000018a5027c10 */ /* 0x000fe2000ff3e0ff */
[----:B------:R-:W-:Y:S01]  /*57e0*/  STG.E.U16 desc[UR18][R4.64], R25 ;  /* 0x0000001904007986 */ /* 0x000fe2000c101512 */
[----:B------:R-:W-:Y:S01]  /*57f0*/  PRMT R0, R16, 0x7632, R0 ;  /* 0x0000763210007816 */ /* 0x000fe20000000000 */
[----:B------:R-:W-:-:S02]  /*5800*/  FMUL.FTZ R9, R60, R9 ;  /* 0x000000093c097220 */ /* 0x000fc40000410000 */
[----:B------:R-:W-:Y:S01]  /*5810*/  STG.E.U16 desc[UR18][R4.64+0x4], R12 ;  /* 0x0000040c04007986 */ /* 0x000fe2000c101512 */
[----:B------:R-:W-:-:S03]  /*5820*/  F2FP.F16.F32.PACK_AB R20, R20, R81 ;  /* 0x000000511414723e */ /* 0x000fc600000000ff */
[----:B------:R0:W-:Y:S01]  /*5830*/  STG.E.U16 desc[UR18][R4.64+0x6], R3 ;  /* 0x0000060304007986 */ /* 0x0001e2000c101512 */
[C---:B------:R-:W-:Y:S01]  /*5840*/  FMUL.FTZ R61, R60.reuse, R61 ;  /* 0x0000003d3c3d7220 */ /* 0x040fe20000410000 */
[----:B------:R-:W-:Y:S02]  /*5850*/  FMUL.FTZ R22, R60, R101 ;  /* 0x000000653c167220 */ /* 0x000fe40000410000 */
[----:B------:R-:W-:Y:S01]  /*5860*/  STG.E.U16 desc[UR18][R6.64], R10 ;  /* 0x0000000a06007986 */ /* 0x000fe2000c101512 */
[----:B------:R-:W-:-:S03]  /*5870*/  F2FP.F16.F32.PACK_AB R9, R18, R9 ;  /* 0x000000091209723e */ /* 0x000fc600000000ff */
[----:B------:R1:W-:Y:S01]  /*5880*/  STG.E.U16 desc[UR18][R6.64+0x2], R8 ;  /* 0x0000020806007986 */ /* 0x0003e2000c101512 */
[----:B0-----:R-:W-:-:S03]  /*5890*/  PRMT R5, R14, 0x7632, R5 ;  /* 0x000076320e057816 */ /* 0x001fc60000000005 */
[----:B------:R-:W-:Y:S01]  /*58a0*/  STG.E.U16 desc[UR18][R6.64+0x4], R16 ;  /* 0x0000041006007986 */ /* 0x000fe2000c101512 */
[----:B------:R-:W-:-:S03]  /*58b0*/  F2FP.F16.F32.PACK_AB R13, R24, R13 ;  /* 0x0000000d180d723e */ /* 0x000fc600000000ff */
[----:B------:R0:W-:Y:S01]  /*58c0*/  STG.E.U16 desc[UR18][R6.64+0x6], R0 ;  /* 0x0000060006007986 */ /* 0x0001e2000c101512 */
[C---:B------:R-:W-:Y:S01]  /*58d0*/  FMUL.FTZ R71, R60.reuse, R71 ;  /* 0x000000473c477220 */ /* 0x040fe20000410000 */
[----:B------:R-:W-:Y:S01]  /*58e0*/  FMUL.FTZ R54, R60, R105 ;  /* 0x000000693c367220 */ /* 0x000fe20000410000 */
[----:B------:R-:W-:Y:S01]  /*58f0*/  F2FP.F16.F32.PACK_AB R22, R22, R61 ;  /* 0x0000003d1616723e */ /* 0x000fe200000000ff */
[C---:B------:R-:W-:Y:S01]  /*5900*/  FMUL.FTZ R75, R60.reuse, R75 ;  /* 0x0000004b3c4b7220 */ /* 0x040fe20000410000 */
[----:B-1----:R-:W-:Y:S01]  /*5910*/  PRMT R8, R9, 0x7632, R8 ;  /* 0x0000763209087816 */ /* 0x002fe20000000008 */
[----:B------:R-:W-:Y:S01]  /*5920*/  FMUL.FTZ R52, R60, R73 ;  /* 0x000000493c347220 */ /* 0x000fe20000410000 */
[----:B0-----:R-:W-:Y:S01]  /*5930*/  PRMT R7, R20, 0x7632, R7 ;  /* 0x0000763214077816 */ /* 0x001fe20000000007 */
[C---:B------:R-:W-:Y:S01]  /*5940*/  FMUL.FTZ R107, R60.reuse, R107 ;  /* 0x0000006b3c6b7220 */ /* 0x040fe20000410000 */
[----:B------:R-:W-:Y:S01]  /*5950*/  PRMT R0, R13, 0x7632, R0 ;  /* 0x000076320d007816 */ /* 0x000fe20000000000 */
[----:B------:R-:W-:Y:S01]  /*5960*/  FMUL.FTZ R70, R60, R79 ;  /* 0x0000004f3c467220 */ /* 0x000fe20000410000 */
[----:B------:R-:W-:Y:S01]  /*5970*/  F2FP.F16.F32.PACK_AB R54, R54, R71 ;  /* 0x000000473636723e */ /* 0x000fe200000000ff */
[----:B------:R-:W-:Y:S01]  /*5980*/  FMUL.FTZ R109, R60, R109 ;  /* 0x0000006d3c6d7220 */ /* 0x000fe20000410000 */
[----:B------:R-:W-:Y:S01]  /*5990*/  F2FP.F16.F32.PACK_AB R52, R52, R75 ;  /* 0x0000004b3434723e */ /* 0x000fe200000000ff */
[----:B------:R-:W-:Y:S01]  /*59a0*/  FMUL.FTZ R58, R60, R77 ;  /* 0x0000004d3c3a7220 */ /* 0x000fe20000410000 */
[----:B------:R-:W-:Y:S01]  /*59b0*/  F2FP.F16.F32.PACK_AB R70, R70, R107 ;  /* 0x0000006b4646723e */ /* 0x000fe200000000ff */
[C---:B------:R-:W-:Y:S01]  /*59c0*/  FMUL.FTZ R113, R60.reuse, R113 ;  /* 0x000000713c717220 */ /* 0x040fe20000410000 */
[----:B------:R-:W-:Y:S01]  /*59d0*/  FMUL.FTZ R74, R60, R103 ;  /* 0x000000673c4a7220 */ /* 0x000fe20000410000 */
[----:B------:R-:W-:Y:S01]  /*59e0*/  PRMT R6, R52, 0x7632, R6 ;  /* 0x0000763234067816 */ /* 0x000fe20000000006 */
[C---:B------:R-:W-:Y:S01]  /*59f0*/  FMUL.FTZ R117, R60.reuse, R117 ;  /* 0x000000753c757220 */ /* 0x040fe20000410000 */
[C---:B------:R-:W-:Y:S01]  /*5a00*/  FMUL.FTZ R72, R60.reuse, R111 ;  /* 0x0000006f3c487220 */ /* 0x040fe20000410000 */
[C---:B------:R-:W-:Y:S01]  /*5a10*/  FMUL.FTZ R119, R60.reuse, R119 ;  /* 0x000000773c777220 */ /* 0x040fe20000410000 */
[----:B------:R-:W-:Y:S01]  /*5a20*/  FMUL.FTZ R78, R60, R87 ;  /* 0x000000573c4e7220 */ /* 0x000fe20000410000 */
[----:B------:R-:W-:Y:S01]  /*5a30*/  F2FP.F16.F32.PACK_AB R58, R58, R109 ;  /* 0x0000006d3a3a723e */ /* 0x000fe200000000ff */
[----:B------:R-:W-:Y:S01]  /*5a40*/  FMUL.FTZ R121, R60, R121 ;  /* 0x000000793c797220 */ /* 0x000fe20000410000 */
[----:B------:R-:W-:Y:S01]  /*5a50*/  F2FP.F16.F32.PACK_AB R74, R74, R113 ;  /* 0x000000714a4a723e */ /* 0x000fe200000000ff */
[C---:B------:R-:W-:Y:S01]  /*5a60*/  FMUL.FTZ R76, R60.reuse, R85 ;  /* 0x000000553c4c7220 */ /* 0x040fe20000410000 */
[C---:B------:R-:W-:Y:S01]  /*5a70*/  FMUL.FTZ R123, R60.reuse, R123 ;  /* 0x0000007b3c7b7220 */ /* 0x040fe20000410000 */
[----:B------:R-:W-:Y:S01]  /*5a80*/  FMUL.FTZ R82, R60, R91 ;  /* 0x0000005b3c527220 */ /* 0x000fe20000410000 */
[----:B------:R-:W-:-:S02]  /*5a90*/  F2FP.F16.F32.PACK_AB R72, R72, R117 ;  /* 0x000000754848723e */ /* 0x000fc400000000ff */
[----:B------:R-:W-:Y:S01]  /*5aa0*/  F2FP.F16.F32.PACK_AB R78, R78, R119 ;  /* 0x000000774e4e723e */ /* 0x000fe200000000ff */
[----:B------:R-:W-:Y:S01]  /*5ab0*/  FMUL.FTZ R89, R60, R89 ;  /* 0x000000593c597220 */ /* 0x000fe20000410000 */
[----:B------:R-:W-:Y:S01]  /*5ac0*/  F2FP.F16.F32.PACK_AB R76, R76, R121 ;  /* 0x000000794c4c723e */ /* 0x000fe200000000ff */
[----:B------:R-:W-:Y:S01]  /*5ad0*/  FMUL.FTZ R80, R60, R115 ;  /* 0x000000733c507220 */ /* 0x000fe20000410000 */
[----:B------:R-:W-:Y:S01]  /*5ae0*/  F2FP.F16.F32.PACK_AB R82, R82, R123 ;  /* 0x0000007b5252723e */ /* 0x000fe200000000ff */
[C---:B------:R-:W-:Y:S01]  /*5af0*/  FMUL.FTZ R93, R60.reuse, R93 ;  /* 0x0000005d3c5d7220 */ /* 0x040fe20000410000 */
[C---:B------:R-:W-:Y:S01]  /*5b00*/  FMUL.FTZ R84, R60.reuse, R99 ;  /* 0x000000633c547220 */ /* 0x040fe20000410000 */
[----:B------:R-:W-:Y:S01]  /*5b10*/  FMUL.FTZ R95, R60, R95 ;  /* 0x0000005f3c5f7220 */ /* 0x000fe20000410000 */
[----:B------:R-:W-:Y:S01]  /*5b20*/  F2FP.F16.F32.PACK_AB R80, R80, R89 ;  /* 0x000000595050723e */ /* 0x000fe200000000ff */
[C---:B------:R-:W-:Y:S01]  /*5b30*/  FMUL.FTZ R90, R60.reuse, R127 ;  /* 0x0000007f3c5a7220 */ /* 0x040fe20000410000 */
[----:B------:R-:W-:Y:S01]  /*5b40*/  FMUL.FTZ R129, R60, R129 ;  /* 0x000000813c817220 */ /* 0x000fe20000410000 */
[----:B------:R-:W-:Y:S01]  /*5b50*/  F2FP.F16.F32.PACK_AB R84, R84, R93 ;  /* 0x0000005d5454723e */ /* 0x000fe200000000ff */
[C---:B------:R-:W-:Y:S01]  /*5b60*/  FMUL.FTZ R88, R60.reuse, R97 ;  /* 0x000000613c587220 */ /* 0x040fe20000410000 */
[C---:B------:R-:W-:Y:S01]  /*5b70*/  FMUL.FTZ R59, R60.reuse, R59 ;  /* 0x0000003b3c3b7220 */ /* 0x040fe20000410000 */
[C---:B------:R-:W-:Y:S01]  /*5b80*/  FMUL.FTZ R86, R60.reuse, R131 ;  /* 0x000000833c567220 */ /* 0x040fe20000410000 */
[----:B------:R-:W-:Y:S01]  /*5b90*/  FMUL.FTZ R51, R60, R51 ;  /* 0x000000333c337220 */ /* 0x000fe20000410000 */
[----:B------:R-:W-:Y:S01]  /*5ba0*/  F2FP.F16.F32.PACK_AB R90, R90, R95 ;  /* 0x0000005f5a5a723e */ /* 0x000fe200000000ff */
[----:B------:R-:W-:Y:S01]  /*5bb0*/  FMUL.FTZ R60, R60, R53 ;  /* 0x000000353c3c7220 */ /* 0x000fe20000410000 */
[----:B------:R-:W-:-:S02]  /*5bc0*/  F2FP.F16.F32.PACK_AB R88, R88, R129 ;  /* 0x000000815858723e */ /* 0x000fc400000000ff */
[----:B------:R-:W-:Y:S02]  /*5bd0*/  F2FP.F16.F32.PACK_AB R59, R86, R59 ;  /* 0x0000003b563b723e */ /* 0x000fe400000000ff */
[----:B------:R-:W-:Y:S01]  /*5be0*/  F2FP.F16.F32.PACK_AB R51, R60, R51 ;  /* 0x000000333c33723e */ /* 0x000fe200000000ff */
[----:B------:R-:W-:Y:S01]  /*5bf0*/  ULOP3.LUT UR4, UR4, 0x1, URZ, 0x3c, !UPT ;  /* 0x0000000104047892 */ /* 0x000fe2000f8e3c3f */
[----:B------:R-:W-:Y:S01]  /*5c00*/  UMOV UR5, UR16 ;  /* 0x0000001000057c82 */ /* 0x000fe20008000000 */
[----:B------:R-:W-:Y:S01]  /*5c10*/  UMOV UR10, UR15 ;  /* 0x0000000f000a7c82 */ /* 0x000fe20008000000 */
[----:B--2---:R-:W-:Y:S02]  /*5c20*/  IADD3.X R3, R15, UR25, RZ, P1, !PT ;  /* 0x000000190f037c10 */ /* 0x004fe40008ffe4ff */
[----:B------:R-:W-:-:S03]  /*5c30*/  IADD3 R4, P1, R163, UR24, RZ ;  /* 0x00000018a3047c10 */ /* 0x000fc6000ff3e0ff */
[----:B------:R0:W-:Y:S04]  /*5c40*/  STG.E.U16 desc[UR18][R2.64+0x2], R5 ;  /* 0x0000020502007986 */ /* 0x0001e8000c101512 */
[----:B------:R-:W-:Y:S04]  /*5c50*/  STG.E.U16 desc[UR18][R2.64], R14 ;  /* 0x0000000e02007986 */ /* 0x000fe8000c101512 */
[----:B------:R-:W-:Y:S01]  /*5c60*/  STG.E.U16 desc[UR18][R2.64+0x4], R20 ;  /* 0x0000041402007986 */ /* 0x000fe2000c101512 */
[----:B0-----:R-:W-:Y:S02]  /*5c70*/  IADD3.X R5, R164, UR25, RZ, P1, !PT ;  /* 0x00000019a4057c10 */ /* 0x001fe40008ffe4ff */
[----:B------:R-:W-:Y:S01]  /*5c80*/  IADD3 R160, P1, R160, UR24, RZ ;  /* 0x00000018a0a07c10 */ /* 0x000fe2000ff3e0ff */
[----:B------:R0:W-:Y:S03]  /*5c90*/  STG.E.U16 desc[UR18][R2.64+0x6], R7 ;  /* 0x0000060702007986 */ /* 0x0001e6000c101512 */
[----:B------:R-:W-:Y:S01]  /*5ca0*/  IADD3.X R161, R162, UR25, RZ, P1, !PT ;  /* 0x00000019a2a17c10 */ /* 0x000fe20008ffe4ff */
[----:B------:R-:W-:Y:S04]  /*5cb0*/  STG.E.U16 desc[UR18][R4.64], R9 ;  /* 0x0000000904007986 */ /* 0x000fe8000c101512 */
[----:B------:R-:W-:Y:S01]  /*5cc0*/  STG.E.U16 desc[UR18][R4.64+0x2], R8 ;  /* 0x0000020804007986 */ /* 0x000fe2000c101512 */
[----:B0-----:R-:W-:-:S02]  /*5cd0*/  PRMT R3, R22, 0x7632, R3 ;  /* 0x0000763216037816 */ /* 0x001fc40000000003 */
[----:B------:R-:W-:Y:S01]  /*5ce0*/  IADD3 R2, P1, R55, UR24, RZ ;  /* 0x0000001837027c10 */ /* 0x000fe2000ff3e0ff */
[----:B------:R-:W-:Y:S04]  /*5cf0*/  STG.E.U16 desc[UR18][R4.64+0x4], R13 ;  /* 0x0000040d04007986 */ /* 0x000fe8000c101512 */
[----:B------:R0:W-:Y:S04]  /*5d00*/  STG.E.U16 desc[UR18][R4.64+0x6], R0 ;  /* 0x0000060004007986 */ /* 0x0001e8000c101512 */
[----:B------:R1:W-:Y:S01]  /*5d10*/  STG.E.U16 desc[UR18][R160.64+0x2], R3 ;  /* 0x00000203a0007986 */ /* 0x0003e2000c101512 */
[----:B0-----:R-:W-:-:S02]  /*5d20*/  PRMT R5, R54, 0x7632, R5 ;  /* 0x0000763236057816 */ /* 0x001fc40000000005 */
[----:B-1----:R-:W-:Y:S02]  /*5d30*/  IADD3.X R3, R56, UR25, RZ, P1, !PT ;  /* 0x0000001938037c10 */ /* 0x002fe40008ffe4ff */
[----:B------:R-:W-:Y:S01]  /*5d40*/  IADD3 R4, P1, R49, UR24, RZ ;  /* 0x0000001831047c10 */ /* 0x000fe2000ff3e0ff */
[----:B------:R0:W-:Y:S01]  /*5d50*/  STG.E.U16 desc[UR18][R160.64+0x6], R5 ;  /* 0x00000605a0007986 */ /* 0x0001e2000c101512 */
[----:B------:R-:W-:-:S03]  /*5d60*/  PRMT R0, R70, 0x7632, R0 ;  /* 0x0000763246007816 */ /* 0x000fc60000000000 */
[----:B------:R1:W-:Y:S01]  /*5d70*/  STG.E.U16 desc[UR18][R160.64], R22 ;  /* 0x00000016a0007986 */ /* 0x0003e2000c101512 */
[----:B------:R-:W-:-:S03]  /*5d80*/  PRMT R7, R58, 0x7632, R7 ;  /* 0x000076323a077816 */ /* 0x000fc60000000007 */
[----:B------:R-:W-:Y:S01]  /*5d90*/  STG.E.U16 desc[UR18][R160.64+0x4], R54 ;  /* 0x00000436a0007986 */ /* 0x000fe2000c101512 */
[----:B0-----:R-:W-:Y:S02]  /*5da0*/  IADD3.X R5, R50, UR25, RZ, P1, !PT ;  /* 0x0000001932057c10 */ /* 0x001fe40008ffe4ff */
[----:B------:R-:W-:Y:S01]  /*5db0*/  IADD3 R44, P1, R44, UR24, RZ ;  /* 0x000000182c2c7c10 */ /* 0x000fe2000ff3e0ff */
[----:B------:R-:W-:Y:S04]  /*5dc0*/  STG.E.U16 desc[UR18][R2.64], R52 ;  /* 0x0000003402007986 */ /* 0x000fe8000c101512 */
[----:B------:R-:W-:Y:S01]  /*5dd0*/  STG.E.U16 desc[UR18][R2.64+0x2], R6 ;  /* 0x0000020602007986 */ /* 0x000fe2000c101512 */
[----:B------:R-:W-:-:S03]  /*5de0*/  IADD3.X R45, R42, UR25, RZ, P1, !PT ;  /* 0x000000192a2d7c10 */ /* 0x000fc60008ffe4ff */
[----:B------:R-:W-:Y:S04]  /*5df0*/  STG.E.U16 desc[UR18][R2.64+0x4], R70 ;  /* 0x0000044602007986 */ /* 0x000fe8000c101512 */
[----:B------:R0:W-:Y:S01]  /*5e00*/  STG.E.U16 desc[UR18][R2.64+0x6], R0 ;  /* 0x0000060002007986 */ /* 0x0001e2000c101512 */
[----:B-1----:R-:W-:-:S03]  /*5e10*/  PRMT R22, R72, 0x7632, R22 ;  /* 0x0000763248167816 */ /* 0x002fc60000000016 */
[----:B------:R-:W-:Y:S01]  /*5e20*/  STG.E.U16 desc[UR18][R4.64], R58 ;  /* 0x0000003a04007986 */ /* 0x000fe2000c101512 */
[----:B0-----:R-:W-:Y:S02]  /*5e30*/  PRMT R3, R74, 0x7632, R3 ;  /* 0x000076324a037816 */ /* 0x001fe40000000003 */
[----:B------:R-:W-:Y:S01]  /*5e40*/  IADD3 R2, P1, R37, UR24, RZ ;  /* 0x0000001825027c10 */ /* 0x000fe2000ff3e0ff */
[----:B------:R0:W-:Y:S01]  /*5e50*/  STG.E.U16 desc[UR18][R4.64+0x2], R7 ;  /* 0x0000020704007986 */ /* 0x0001e2000c101512 */
[----:B------:R-:W-:-:S03]  /*5e60*/  PRMT R0, R78, 0x7632, R0 ;  /* 0x000076324e007816 */ /* 0x000fc60000000000 */
[----:B------:R-:W-:Y:S04]  /*5e70*/  STG.E.U16 desc[UR18][R4.64+0x4], R74 ;  /* 0x0000044a04007986 */ /* 0x000fe8000c101512 */
[----:B------:R1:W-:Y:S01]  /*5e80*/  STG.E.U16 desc[UR18][R4.64+0x6], R3 ;  /* 0x0000060304007986 */ /* 0x0003e2000c101512 */
[----:B0-----:R-:W-:-:S03]  /*5e90*/  PRMT R7, R82, 0x7632, R7 ;  /* 0x0000763252077816 */ /* 0x001fc60000000007 */
[----:B------:R-:W-:Y:S01]  /*5ea0*/  STG.E.U16 desc[UR18][R44.64], R72 ;  /* 0x000000482c007986 */ /* 0x000fe2000c101512 */
[----:B-1----:R-:W-:Y:S02]  /*5eb0*/  IADD3.X R3, R38, UR25, RZ, P1, !PT ;  /* 0x0000001926037c10 */ /* 0x002fe40008ffe4ff */
        /* <DEDUP_REMOVED lines=11> */
[----:B------:R-:W-:Y:S02]  /*5f70*/  IADD3 R6, P1, R29, UR24, RZ ;  /* 0x000000181d067c10 */ /* 0x000fe4000ff3e0ff */
[----:B0-----:R-:W-:Y:S01]  /*5f80*/  PRMT R3, R84, 0x7632, R3 ;  /* 0x0000763254037816 */ /* 0x001fe20000000003 */
[----:B------:R-:W-:Y:S01]  /*5f90*/  STG.E.U16 desc[UR18][R4.64], R80 ;  /* 0x0000005004007986 */ /* 0x000fe2000c101512 */
[----:B------:R-:W-:-:S03]  /*5fa0*/  IADD3.X R7, R30, UR25, RZ, P1, !PT ;  /* 0x000000191e077c10 */ /* 0x000fc60008ffe4ff */
[----:B------:R0:W-:Y:S01]  /*5fb0*/  STG.E.U16 desc[UR18][R4.64+0x2], R0 ;  /* 0x0000020004007986 */ /* 0x0001e2000c101512 */
[----:B------:R-:W-:-:S03]  /*5fc0*/  IADD3 R2, P1, R27, UR24, RZ ;  /* 0x000000181b027c10 */ /* 0x000fc6000ff3e0ff */
[----:B------:R-:W-:Y:S04]  /*5fd0*/  STG.E.U16 desc[UR18][R4.64+0x4], R84 ;  /* 0x0000045404007986 */ /* 0x000fe8000c101512 */
[----:B------:R1:W-:Y:S01]  /*5fe0*/  STG.E.U16 desc[UR18][R4.64+0x6], R3 ;  /* 0x0000060304007986 */ /* 0x0003e2000c101512 */
[----:B0-----:R-:W-:-:S03]  /*5ff0*/  PRMT R0, R88, 0x7632, R0 ;  /* 0x0000763258007816 */ /* 0x001fc60000000000 */
[----:B------:R-:W-:Y:S01]  /*6000*/  STG.E.U16 desc[UR18][R6.64], R90 ;  /* 0x0000005a06007986 */ /* 0x000fe2000c101512 */
[----:B-1----:R-:W-:-:S03]  /*6010*/  PRMT R5, R90, 0x7632, R5 ;  /* 0x000076325a057816 */ /* 0x002fc60000000005 */
        /* <DEDUP_REMOVED lines=10> */
[----:B------:R-:W-:Y:S05]  /*60c0*/  @!P0 BRA `(.L_x_2145) ;  /* 0xffffffa400908947 */ /* 0x000fea000383ffff */
.L_x_2135:
        /* <DEDUP_REMOVED lines=12> */
[----:B------:R-:W2:Y:S01]  /*6190*/  S2R R6, SR_TID.X ;  /* 0x0000000000067919 */ /* 0x000ea20000002100 */
[----:B------:R-:W-:Y:S01]  /*61a0*/  UMOV UR4, 0x400 ;  /* 0x0000040000047882 */ /* 0x000fe20000000000 */
[----:B------:R-:W-:-:S05]  /*61b0*/  MOV R22, UR15 ;  /* 0x0000000f00167c02 */ /* 0x000fca0008000f00 */
[----:B------:R-:W3:Y:S01]  /*61c0*/  S2UR UR5, SR_CgaCtaId ;  /* 0x00000000000579c3 */ /* 0x000ee20000008800 */
[----:B01----:R-:W-:Y:S02]  /*61d0*/  LOP3.LUT R3, RZ, R20, RZ, 0x33, !PT ;  /* 0x00000014ff037212 */ /* 0x003fe400078e33ff */
[----:B------:R-:W-:Y:S02]  /*61e0*/  LOP3.LUT R0, RZ, R21, RZ, 0x33, !PT ;  /* 0x00000015ff007212 */ /* 0x000fe400078e33ff */
[----:B------:R-:W-:-:S04]  /*61f0*/  ISETP.GT.U32.AND P0, PT, R3, -0x5, PT ;  /* 0xfffffffb0300780c */ /* 0x000fc80003f04070 */
[C---:B------:R-:W-:Y:S01]  /*6200*/  ISETP.GT.AND.EX P0, PT, R0.reuse, -0x1, PT, P0 ;  /* 0xffffffff0000780c */ /* 0x040fe20003f04300 */
[----:B---3--:R-:W-:Y:S01]  /*6210*/  ULEA UR6, UR5, UR4, 0x18 ;  /* 0x0000000405067291 */ /* 0x008fe2000f8ec03f */
[----:B--2---:R-:W-:Y:S02]  /*6220*/  SHF.R.U32.HI R5, RZ, 0x5, R6 ;  /* 0x00000005ff057819 */ /* 0x004fe40000011606 */
        /* <DEDUP_REMOVED lines=59> */
.L_x_2162:
        /* <DEDUP_REMOVED lines=42> */
.L_x_2149:
[----:B------:R-:W-:Y:S05]  /*6880*/  BSYNC B1 ;  /* 0x0000000000017941 */ /* 0x000fea0003800000 */
.L_x_2148:
        /* <DEDUP_REMOVED lines=18> */
.L_x_2152:
        /* <DEDUP_REMOVED lines=55> */
.L_x_2151:
[----:B------:R-:W-:Y:S05]  /*6d20*/  BSYNC B1 ;  /* 0x0000000000017941 */ /* 0x000fea0003800000 */
.L_x_2150:
        /* <DEDUP_REMOVED lines=35> */
.L_x_2154:
[----:B------:R-:W-:Y:S05]  /*6f60*/  BSYNC B1 ;  /* 0x0000000000017941 */ /* 0x000fea0003800000 */
.L_x_2153:
        /* <DEDUP_REMOVED lines=15> */
.L_x_2147:
[----:B------:R-:W-:Y:S05]  /*7060*/  BSYNC B0 ;  /* 0x0000000000007941 */ /* 0x000fea0003800000 */
.L_x_2146:
        /* <DEDUP_REMOVED lines=39> */
.L_x_2171:
[----:B------:R-:W1:Y:S01]  /*72e0*/  LDC.64 R26, c[0x0][0x218] ;  /* 0x00008600ff1a7b82 */ /* 0x000e620000000a00 */
[----:B------:R-:W-:Y:S01]  /*72f0*/  ISETP.NE.AND P1, PT, R40, RZ, PT ;  /* 0x000000ff2800720c */ /* 0x000fe20003f25270 */
[----:B---3--:R-:W-:Y:S01]  /*7300*/  FADD.FTZ R34, R25, R34 ;  /* 0x0000002219227221 */ /* 0x008fe20000010000 */
[----:B------:R-:W-:Y:S02]  /*7310*/  IADD3 R25, R2, R22, RZ ;  /* 0x0000001602197210 */ /* 0x000fe40007ffe0ff */
[----:B------:R-:W-:-:S03]  /*7320*/  ISETP.NE.AND P2, PT, R24, 0x1, PT ;  /* 0x000000011800780c */ /* 0x000fc60003f45270 */
[----:B------:R-:W2:Y:S06]  /*7330*/  LDC.64 R28, c[0x0][0x220] ;  /* 0x00008800ff1c7b82 */ /* 0x000eac0000000a00 */
[----:B------:R-:W-:Y:S02]  /*7340*/  @!P1 F2FP.F16.F32.PACK_AB R30, RZ, R31 ;  /* 0x0000001fff1e923e */ /* 0x000fe400000000ff */
[----:B------:R-:W-:Y:S01]  /*7350*/  @!P1 F2FP.F16.F32.PACK_AB R31, RZ, R34 ;  /* 0x00000022ff1f923e */ /* 0x000fe200000000ff */
        /* <DEDUP_REMOVED lines=35> */
.L_x_2181:
[----:B----4-:R-:W-:Y:S01]  /*7590*/  FADD.FTZ R30, R25, R30 ;  /* 0x0000001e191e7221 */ /* 0x010fe20000010000 */
[----:B------:R-:W-:Y:S02]  /*75a0*/  @!P1 F2FP.F16.F32.PACK_AB R25, RZ, R35 ;  /* 0x00000023ff19923e */ /* 0x000fe400000000ff */
[----:B------:R-:W-:Y:S02]  /*75b0*/  ISETP.NE.AND P2, PT, R24, 0x2, PT ;  /* 0x000000021800780c */ /* 0x000fe40003f45270 */
[----:B------:R-:W-:Y:S02]  /*75c0*/  PRMT R31, R25, 0x7610, R31 ;  /* 0x00007610191f7816 */ /* 0x000fe4000000001f */
[----:B------:R-:W-:Y:S02]  /*75d0*/  @!P1 F2FP.F16.F32.PACK_AB R30, RZ, R30 ;  /* 0x0000001eff1e923e */ /* 0x000fe400000000ff */
        /* <DEDUP_REMOVED lines=33> */
.L_x_2191:
[----:B0-----:R-:W-:Y:S01]  /*77f0*/  FADD.FTZ R30, R25, R30 ;  /* 0x0000001e191e7221 */ /* 0x001fe20000010000 */
[----:B------:R-:W-:-:S04]  /*7800*/  @!P1 F2FP.F16.F32.PACK_AB R25, RZ, R35 ;  /* 0x00000023ff19923e */ /* 0x000fc800000000ff */
[----:B------:R-:W-:Y:S02]  /*7810*/  PRMT R31, R25, 0x7610, R31 ;  /* 0x00007610191f7816 */ /* 0x000fe4000000001f */
[----:B------:R-:W-:Y:S02]  /*7820*/  @!P1 F2FP.F16.F32.PACK_AB R30, RZ, R30 ;  /* 0x0000001eff1e923e */ /* 0x000fe400000000ff */
[----:B------:R-:W-:Y:S01]  /*7830*/  MOV R25, R18 ;  /* 0x0000001200197202 */ /* 0x000fe20000000f00 */
[----:B------:R3:W-:Y:S04]  /*7840*/  @!P1 STG.E.U16 desc[UR18][R26.64+0x50], R31 ;  /* 0x0000501f1a009986 */ /* 0x0007e8000c101512 */
[----:B------:R3:W-:Y:S02]  /*7850*/  @!P1 STG.E.U16 desc[UR18][R28.64+0x50], R30 ;  /* 0x0000501e1c009986 */ /* 0x0007e4000c101512 */
.L_x_2157:
[----:B------:R-:W-:Y:S05]  /*7860*/  BSYNC B0 ;  /* 0x0000000000007941 */ /* 0x000fea0003800000 */
.L_x_2156:
        /* <DEDUP_REMOVED lines=117> */
[----:B------:R-:W-:Y:S01]  /*7fc0*/  @!P0 F2FP.F16.F32.PACK_AB R31, RZ, R31 ;  /* 0x0000001fff1f823e */ /* 0x000fe200000000ff */
[----:B------:R-:W4:Y:S03]  /*7fd0*/  SHFL.BFLY PT, R47, R46, 0x2, 0x101f ;  /* 0x0c501f002e2f7f89 */ /* 0x000f2600000e0000 */
[----:B------:R-:W-:Y:S01]  /*7fe0*/  @!P0 F2FP.F16.F32.PACK_AB R30, RZ, R30 ;  /* 0x0000001eff1e823e */ /* 0x000fe200000000ff */
[----:B-----5:R-:W-:-:S04]  /*7ff0*/  IMAD.WIDE R28, R25, 0x2, R28 ;  /* 0x00000002191c7825 */ /* 0x020fc800078e021c */
[----:B------:R-:W-:Y:S01]  /*8000*/  FADD.FTZ R25, R37, R34 ;  /* 0x0000002225197221 */ /* 0x000fe20000010000 */
[----:B------:R-:W-:Y:S02]  /*8010*/  PRMT R49, R31, 0x7610, R49 ;  /* 0x000076101f317816 */ /* 0x000fe40000000031 */
[----:B------:R-:W-:Y:S01]  /*8020*/  PRMT R33, R30, 0x7610, R33 ;  /* 0x000076101e217816 */ /* 0x000fe20000000021 */
[----:B-1----:R-:W-:Y:S01]  /*8030*/  FADD.FTZ R30, R36, R35 ;  /* 0x00000023241e7221 */ /* 0x002fe20000010000 */
[----:B------:R-:W-:Y:S02]  /*8040*/  @!P0 F2FP.F16.F32.PACK_AB R25, RZ, R25 ;  /* 0x00000019ff19823e */ /* 0x000fe400000000ff */
[----:B------:R-:W-:Y:S01]  /*8050*/  MOV R34, 0xffff ;  /* 0x0000ffff00227802 */ /* 0x000fe20000000f00 */
[----:B--2---:R-:W-:Y:S01]  /*8060*/  FADD.FTZ R31, R44, R41 ;  /* 0x000000292c1f7221 */ /* 0x004fe20000010000 */
[----:B------:R1:W-:Y:S01]  /*8070*/  @!P0 STG.E.U16 desc[UR18][R26.64], R33 ;  /* 0x000000211a008986 */ /* 0x0003e2000c101512 */
[----:B------:R-:W-:Y:S01]  /*8080*/  @!P0 F2FP.F16.F32.PACK_AB R30, RZ, R30 ;  /* 0x0000001eff1e823e */ /* 0x000fe200000000ff */
[----:B0-----:R-:W-:-:S02]  /*8090*/  FADD.FTZ R32, R42, R43 ;  /* 0x0000002b2a207221 */ /* 0x001fc40000010000 */
[----:B------:R-:W-:Y:S01]  /*80a0*/  @!P0 F2FP.F16.F32.PACK_AB R31, RZ, R31 ;  /* 0x0000001fff1f823e */ /* 0x000fe200000000ff */
[----:B------:R-:W-:Y:S01]  /*80b0*/  @!P0 STG.E.U16 desc[UR18][R28.64], R49 ;  /* 0x000000311c008986 */ /* 0x000fe2000c101512 */
[----:B---3--:R-:W-:Y:S01]  /*80c0*/  FADD.FTZ R45, R45, R48 ;  /* 0x000000302d2d7221 */ /* 0x008fe20000010000 */
[----:B------:R-:W-:Y:S01]  /*80d0*/  @!P0 F2FP.F16.F32.PACK_AB R32, RZ, R32 ;  /* 0x00000020ff20823e */ /* 0x000fe200000000ff */
        /* <DEDUP_REMOVED lines=10> */
.L_x_2225:
[----:B-12---:R-:W-:Y:S01]  /*8180*/  FADD.FTZ R30, R46, R25 ;  /* 0x000000192e1e7221 */ /* 0x006fe20000010000 */
[----:B------:R-:W-:-:S04]  /*8190*/  @!P0 F2FP.F16.F32.PACK_AB R25, RZ, R34 ;  /* 0x00000022ff19823e */ /* 0x000fc800000000ff */
[----:B------:R-:W-:Y:S01]  /*81a0*/  @!P0 F2FP.F16.F32.PACK_AB R30, RZ, R30 ;  /* 0x0000001eff1e823e */ /* 0x000fe200000000ff */
[----:B------:R4:W-:Y:S04]  /*81b0*/  @!P0 STG.E.U16 desc[UR18][R26.64+0x78], R25 ;  /* 0x000078191a008986 */ /* 0x0009e8000c101512 */
[----:B------:R4:W-:Y:S02]  /*81c0*/  @!P0 STG.E.U16 desc[UR18][R28.64+0x78], R30 ;  /* 0x0000781e1c008986 */ /* 0x0009e4000c101512 */
.L_x_2155:
[----:B------:R-:W-:Y:S05]  /*81d0*/  WARPSYNC.ALL ;  /* 0x0000000000007948 */ /* 0x000fea0003800000 */
[----:B------:R-:W-:Y:S01]  /*81e0*/  IADD3 R22, R22, 0x800, RZ ;  /* 0x0000080016167810 */ /* 0x000fe20007ffe0ff */
[----:B------:R-:W-:Y:S03]  /*81f0*/  BAR.SYNC.DEFER_BLOCKING 0x0 ;  /* 0x0000000000007b1d */ /* 0x000fe60000010000 */
[----:B------:R-:W-:-:S13]  /*8200*/  ISETP.GE.AND P0, PT, R22, UR17, PT ;  /* 0x0000001116007c0c */ /* 0x000fda000bf06270 */
[----:B------:R-:W-:Y:S05]  /*8210*/  @!P0 BRA `(.L_x_2162) ;  /* 0xffffffe000f08947 */ /* 0x000fea000383ffff */
[----:B------:R-:W-:Y:S05]  /*8220*/  EXIT ;  /* 0x000000000000794d */ /* 0x000fea0003800000 */
.L_x_2158:
[----:B-1----:R-:W-:Y:S02]  /*8230*/  MOV R52, R25 ;  /* 0x0000001900347202 */ /* 0x002fe40000000f00 */
[----:B------:R-:W-:Y:S02]  /*8240*/  MOV R53, 0x8 ;  /* 0x0000000800357802 */ /* 0x000fe40000000f00 */
[----:B------:R-:W-:Y:S02]  /*8250*/  MOV R54, 0x101f ;  /* 0x0000101f00367802 */ /* 0x000fe40000000f00 */
[----:B------:R-:W-:-:S07]  /*8260*/  MOV R51, 0xffff ;  /* 0x0000ffff00337802 */ /* 0x000fce0000000f00 */
[----:B0-2---:R-:W-:Y:S05]  /*8270*/  WARPSYNC.COLLECTIVE R51, `(.L_x_2163) ;  /* 0x0000000033087348 */ /* 0x005fea0003c00000 */
[----:B------:R1:W3:Y:S02]  /*8280*/  SHFL.BFLY P2, R49, R52, R53, R54 ;  /* 0x0c00003534317389 */ /* 0x0002e40000040036 */
[----:B0123--:R-:W-:Y:S01]  /*8290*/  ENDCOLLECTIVE ;  /* 0x000000000000791b */ /* 0x00ffe20003800000 */
.L_x_2163:
[----:B------:R-:W-:Y:S02]  /*82a0*/  MOV R52, R26 ;  /* 0x0000001a00347202 */ /* 0x000fe40000000f00 */
[----:B------:R-:W-:-:S07]  /*82b0*/  MOV R28, R49 ;  /* 0x00000031001c7202 */ /* 0x000fce0000000f00 */
[----:B------:R-:W-:Y:S05]  /*82c0*/  WARPSYNC.COLLECTIVE R51, `(.L_x_2164) ;  /* 0x0000000033087348 */ /* 0x000fea0003c00000 */
[----:B------:R0:W1:Y:S02]  /*82d0*/  SHFL.BFLY P2, R49, R52, R53, R54 ;  /* 0x0c00003534317389 */ /* 0x0000640000040036 */
[----:B01----:R-:W-:Y:S01]  /*82e0*/  ENDCOLLECTIVE ;  /* 0x000000000000791b */ /* 0x003fe20003800000 */
.L_x_2164:
[----:B------:R-:W-:-:S05]  /*82f0*/  FADD.FTZ R28, R28, R25 ;  /* 0x000000191c1c7221 */ /* 0x000fca0000010000 */
[----:B------:R-:W-:Y:S02]  /*8300*/  MOV R52, R28 ;  /* 0x0000001c00347202 */ /* 0x000fe40000000f00 */
[----:B------:R-:W-:Y:S02]  /*8310*/  MOV R53, 0x4 ;  /* 0x0000000400357802 */ /* 0x000fe40000000f00 */
[----:B------:R-:W-:-:S07]  /*8320*/  MOV R27, R49 ;  /* 0x00000031001b7202 */ /* 0x000fce0000000f00 */
[----:B------:R-:W-:Y:S05]  /*8330*/  WARPSYNC.COLLECTIVE R51, `(.L_x_2165) ;  /* 0x0000000033087348 */ /* 0x000fea0003c00000 */
[----:B------:R0:W1:Y:S02]  /*8340*/  SHFL.BFLY P2, R49, R52, R53, R54 ;  /* 0x0c00003534317389 */ /* 0x0000640000040036 */
[----:B01----:R-:W-:Y:S01]  /*8350*/  ENDCOLLECTIVE ;  /* 0x000000000000791b */ /* 0x003fe20003800000 */
.L_x_2165:
[----:B------:R-:W-:-:S05]  /*8360*/  FADD.FTZ R27, R27, R26 ;  /* 0x0000001a1b1b7221 */ /* 0x000fca0000010000 */
[----:B------:R-:W-:Y:S02]  /*8370*/  MOV R52, R27 ;  /* 0x0000001b00347202 */ /* 0x000fe40000000f00 */
[----:B------:R-:W-:-:S07]  /*8380*/  MOV R29, R49 ;  /* 0x00000031001d7202 */ /* 0x000fce0000000f00 */
[----:B------:R-:W-:Y:S05]  /*8390*/  WARPSYNC.COLLECTIVE R51, `(.L_x_2166) ;  /* 0x0000000033087348 */ /* 0x000fea0003c00000 */
[----:B------:R0:W1:Y:S02]  /*83a0*/  SHFL.BFLY P2, R49, R52, R53, R54 ;  /* 0x0c00003534317389 */ /* 0x0000640000040036 */
[----:B01----:R-:W-:Y:S01]  /*83b0*/  ENDCOLLECTIVE ;  /* 0x000000000000791b */ /* 0x003fe20003800000 */
.L_x_2166:
[----:B------:R-:W-:-:S05]  /*83c0*/  FADD.FTZ R29, R28, R29 ;  /* 0x0000001d1c1d7221 */ /* 0x000fca0000010000 */
[----:B------:R-:W-:Y:S02]  /*83d0*/  MOV R52, R29 ;  /* 0x0000001d00347202 */ /* 0x000fe40000000f00 */
[----:B------:R-:W-:Y:S02]  /*83e0*/  MOV R53, 0x2 ;  /* 0x0000000200357802 */ /* 0x000fe40000000f00 */
[----:B------:R-:W-:-:S07]  /*83f0*/  MOV R30, R49 ;  /* 0x00000031001e7202 */ /* 0x000fce0000000f00 */
[----:B------:R-:W-:Y:S05]  /*8400*/  WARPSYNC.COLLECTIVE R51, `(.L_x_2167) ;  /* 0x0000000033087348 */ /* 0x000fea0003c00000 */
[----:B------:R0:W1:Y:S02]  /*8410*/  SHFL.BFLY P2, R49, R52, R53, R54 ;  /* 0x0c00003534317389 */ /* 0x0000640000040036 */
[----:B01----:R-:W-:Y:S01]  /*8420*/  ENDCOLLECTIVE ;  /* 0x000000000000791b */ /* 0x003fe20003800000 */
.L_x_2167:
[----:B------:R-:W-:-:S05]  /*8430*/  FADD.FTZ R30, R27, R30 ;  /* 0x0000001e1b1e7221 */ /* 0x000fca0000010000 */
[----:B------:R-:W-:Y:S02]  /*8440*/  MOV R52, R30 ;  /* 0x0000001e00347202 */ /* 0x000fe40000000f00 */
[----:B------:R-:W-:-:S07]  /*8450*/  MOV R32, R49 ;  /* 0x0000003100207202 */ /* 0x000fce0000000f00 */
[----:B------:R-:W-:Y:S05]  /*8460*/  WARPSYNC.COLLECTIVE R51, `(.L_x_2168) ;  /* 0x0000000033087348 */ /* 0x000fea0003c00000 */
[----:B------:R0:W1:Y:S02]  /*8470*/  SHFL.BFLY P2, R49, R52, R53, R54 ;  /* 0x0c00003534317389 */ /* 0x0000640000040036 */
[----:B01----:R-:W-:Y:S01]  /*8480*/  ENDCOLLECTIVE ;  /* 0x000000000000791b */ /* 0x003fe20003800000 */
.L_x_2168:
[----:B------:R-:W-:-:S05]  /*8490*/  FADD.FTZ R32, R29, R32 ;  /* 0x000000201d207221 */ /* 0x000fca0000010000 */
[----:B------:R-:W-:Y:S02]  /*84a0*/  MOV R52, R32 ;  /* 0x0000002000347202 */ /* 0x000fe40000000f00 */
[----:B------:R-:W-:Y:S02]  /*84b0*/  MOV R53, 0x1 ;  /* 0x0000000100357802 */ /* 0x000fe40000000f00 */
[----:B------:R-:W-:-:S07]  /*84c0*/  MOV R25, R49 ;  /* 0x0000003100197202 */ /* 0x000fce0000000f00 */
[----:B------:R-:W-:Y:S05]  /*84d0*/  WARPSYNC.COLLECTIVE R51, `(.L_x_2169) ;  /* 0x0000000033087348 */ /* 0x000fea0003c00000 */
[----:B------:R0:W1:Y:S02]  /*84e0*/  SHFL.BFLY P2, R49, R52, R53, R54 ;  /* 0x0c00003534317389 */ /* 0x0000640000040036 */
[----:B01----:R-:W-:Y:S01]  /*84f0*/  ENDCOLLECTIVE ;  /* 0x000000000000791b */ /* 0x003fe20003800000 */
.L_x_2169:
[----:B------:R-:W-:-:S05]  /*8500*/  FADD.FTZ R25, R30, R25 ;  /* 0x000000191e197221 */ /* 0x000fca0000010000 */
[----:B------:R-:W-:Y:S02]  /*8510*/  MOV R52, R25 ;  /* 0x0000001900347202 */ /* 0x000fe40000000f00 */
[----:B------:R-:W-:-:S07]  /*8520*/  MOV R31, R49 ;  /* 0x00000031001f7202 */ /* 0x000fce0000000f00 */
[----:B------:R-:W-:Y:S05]  /*8530*/  WARPSYNC.COLLECTIVE R51, `(.L_x_2170) ;  /* 0x0000000033087348 */ /* 0x000fea0003c00000 */
[----:B------:R0:W1:Y:S02]  /*8540*/  SHFL.BFLY P2, R49, R52, R53, R54 ;  /* 0x0c00003534317389 */ /* 0x0000640000040036 */
[----:B01----:R-:W-:Y:S01]  /*8550*/  ENDCOLLECTIVE ;  /* 0x000000000000791b */ /* 0x003fe20003800000 */
.L_x_2170:
[----:B------:R-:W-:Y:S01]  /*8560*/  FADD.FTZ R31, R32, R31 ;  /* 0x0000001f201f7221 */ /* 0x000fe20000010000 */
[----:B------:R-:W-:Y:S01]  /*8570*/  MOV R34, R49 ;  /* 0x0000003100227202 */ /* 0x000fe20000000f00 */
[----:B------:R-:W-:Y:S06]  /*8580*/  BRA `(.L_x_2171) ;  /* 0xffffffec00547947 */ /* 0x000fec000383ffff */
.L_x_2159:
        /* <DEDUP_REMOVED lines=8> */
.L_x_2173:
[----:B------:R-:W-:Y:S05]  /*8610*/  BSYNC B1 ;  /* 0x0000000000017941 */ /* 0x000fea0003800000 */
.L_x_2172:
        /* <DEDUP_REMOVED lines=8> */
.L_x_2174:
[----:B------:R-:W-:Y:S01]  /*86a0*/  FADD.FTZ R32, R32, R25 ;  /* 0x0000001920207221 */ /* 0x000fe20000010000 */
[----:B------:R-:W-:-:S04]  /*86b0*/  HFMA2.MMA R53, -RZ, RZ, 0, 2.384185791015625e-07 ;  /* 0x00000004ff357435 */ /* 0x000fc800000001ff */
[----:B------:R-:W-:Y:S02]  /*86c0*/  MOV R52, R32 ;  /* 0x0000002000347202 */ /* 0x000fe40000000f00 */
[----:B------:R-:W-:-:S07]  /*86d0*/  MOV R31, R49 ;  /* 0x00000031001f7202 */ /* 0x000fce0000000f00 */
[----:B------:R-:W-:Y:S05]  /*86e0*/  WARPSYNC.COLLECTIVE R51, `(.L_x_2175) ;  /* 0x0000000033087348 */ /* 0x000fea0003c00000 */
[----:B------:R0:W1:Y:S02]  /*86f0*/  SHFL.BFLY P2, R49, R52, R53, R54 ;  /* 0x0c00003534317389 */ /* 0x0000640000040036 */
[----:B01----:R-:W-:Y:S01]  /*8700*/  ENDCOLLECTIVE ;  /* 0x000000000000791b */ /* 0x003fe20003800000 */
.L_x_2175:
[----:B------:R-:W-:-:S05]  /*8710*/  FADD.FTZ R31, R31, R30 ;  /* 0x0000001e1f1f7221 */ /* 0x000fca0000010000 */
[----:B------:R-:W-:Y:S02]  /*8720*/  MOV R52, R31 ;  /* 0x0000001f00347202 */ /* 0x000fe40000000f00 */
[----:B------:R-:W-:-:S07]  /*8730*/  MOV R33, R49 ;  /* 0x0000003100217202 */ /* 0x000fce0000000f00 */
[----:B------:R-:W-:Y:S05]  /*8740*/  WARPSYNC.COLLECTIVE R51, `(.L_x_2176) ;  /* 0x0000000033087348 */ /* 0x000fea0003c00000 */
[----:B------:R0:W1:Y:S02]  /*8750*/  SHFL.BFLY P2, R49, R52, R53, R54 ;  /* 0x0c00003534317389 */ /* 0x0000640000040036 */
[----:B01----:R-:W-:Y:S01]  /*8760*/  ENDCOLLECTIVE ;  /* 0x000000000000791b */ /* 0x003fe20003800000 */
.L_x_2176:
[----:B------:R-:W-:Y:S01]  /*8770*/  FADD.FTZ R33, R32, R33 ;  /* 0x0000002120217221 */ /* 0x000fe20000010000 */
[----:B------:R-:W-:-:S04]  /*8780*/  HFMA2.MMA R53, -RZ, RZ, 0, 1.1920928955078125e-07 ;  /* 0x00000002ff357435 */ /* 0x000fc800000001ff */
[----:B------:R-:W-:Y:S02]  /*8790*/  MOV R52, R33 ;  /* 0x0000002100347202 */ /* 0x000fe40000000f00 */
[----:B------:R-:W-:-:S07]  /*87a0*/  MOV R34, R49 ;  /* 0x0000003100227202 */ /* 0x000fce0000000f00 */
[----:B------:R-:W-:Y:S05]  /*87b0*/  WARPSYNC.COLLECTIVE R51, `(.L_x_2177) ;  /* 0x0000000033087348 */ /* 0x000fea0003c00000 */
[----:B------:R0:W1:Y:S02]  /*87c0*/  SHFL.BFLY P2, R49, R52, R53, R54 ;  /* 0x0c00003534317389 */ /* 0x0000640000040036 */
[----:B01----:R-:W-:Y:S01]  /*87d0*/  ENDCOLLECTIVE ;  /* 0x000000000000791b */ /* 0x003fe20003800000 */
.L_x_2177:
[----:B------:R-:W-:-:S05]  /*87e0*/  FADD.FTZ R34, R31, R34 ;  /* 0x000000221f227221 */ /* 0x000fca0000010000 */
[----:B------:R-:W-:Y:S02]  /*87f0*/  MOV R52, R34 ;  /* 0x0000002200347202 */ /* 0x000fe40000000f00 */
[----:B------:R-:W-:-:S07]  /*8800*/  MOV R36, R49 ;  /* 0x0000003100247202 */ /* 0x000fce0000000f00 */
[----:B------:R-:W-:Y:S05]  /*8810*/  WARPSYNC.COLLECTIVE R51, `(.L_x_2178) ;  /* 0x0000000033087348 */ /* 0x000fea0003c00000 */
[----:B------:R0:W1:Y:S02]  /*8820*/  SHFL.BFLY P2, R49, R52, R53, R54 ;  /* 0x0c00003534317389 */ /* 0x0000640000040036 */
[----:B01----:R-:W-:Y:S01]  /*8830*/  ENDCOLLECTIVE ;  /* 0x000000000000791b */ /* 0x003fe20003800000 */
.L_x_2178:
[----:B------:R-:W-:Y:S01]  /*8840*/  FADD.FTZ R36, R33, R36 ;  /* 0x0000002421247221 */ /* 0x000fe20000010000 */
[----:B------:R-:W-:-:S04]  /*8850*/  HFMA2.MMA R53, -RZ, RZ, 0, 5.9604644775390625e-08 ;  /* 0x00000001ff357435 */ /* 0x000fc800000001ff */
[----:B------:R-:W-:Y:S02]  /*8860*/  MOV R52, R36 ;  /* 0x0000002400347202 */ /* 0x000fe40000000f00 */
[----:B------:R-:W-:-:S07]  /*8870*/  MOV R25, R49 ;  /* 0x0000003100197202 */ /* 0x000fce0000000f00 */
[----:B------:R-:W-:Y:S05]  /*8880*/  WARPSYNC.COLLECTIVE R51, `(.L_x_2179) ;  /* 0x0000000033087348 */ /* 0x000fea0003c00000 */
[----:B------:R0:W1:Y:S02]  /*8890*/  SHFL.BFLY P2, R49, R52, R53, R54 ;  /* 0x0c00003534317389 */ /* 0x0000640000040036 */
[----:B01----:R-:W-:Y:S01]  /*88a0*/  ENDCOLLECTIVE ;  /* 0x000000000000791b */ /* 0x003fe20003800000 */
.L_x_2179:
[----:B------:R-:W-:-:S05]  /*88b0*/  FADD.FTZ R25, R34, R25 ;  /* 0x0000001922197221 */ /* 0x000fca0000010000 */
[----:B------:R-:W-:Y:S02]  /*88c0*/  MOV R52, R25 ;  /* 0x0000001900347202 */ /* 0x000fe40000000f00 */
[----:B------:R-:W-:-:S07]  /*88d0*/  MOV R35, R49 ;  /* 0x0000003100237202 */ /* 0x000fce0000000f00 */
[----:B------:R-:W-:Y:S05]  /*88e0*/  WARPSYNC.COLLECTIVE R51, `(.L_x_2180) ;  /* 0x0000000033087348 */ /* 0x000fea0003c00000 */
[----:B------:R0:W1:Y:S02]  /*88f0*/  SHFL.BFLY P2, R49, R52, R53, R54 ;  /* 0x0c00003534317389 */ /* 0x0000640000040036 */
[----:B01----:R-:W-:Y:S01]  /*8900*/  ENDCOLLECTIVE ;  /* 0x000000000000791b */ /* 0x003fe20003800000 */
.L_x_2180:
[----:B------:R-:W-:Y:S01]  /*8910*/  FADD.FTZ R35, R36, R35 ;  /* 0x0000002324237221 */ /* 0x000fe20000010000 */
[----:B------:R-:W-:Y:S01]  /*8920*/  MOV R30, R49 ;  /* 0x00000031001e7202 */ /* 0x000fe20000000f00 */
[----:B------:R-:W-:Y:S06]  /*8930*/  BRA `(.L_x_2181) ;  /* 0xffffffec00147947 */ /* 0x000fec000383ffff */
.L_x_2160:
        /* <DEDUP_REMOVED lines=8> */
.L_x_2183:
[----:B------:R-:W-:Y:S05]  /*89c0*/  BSYNC B1 ;  /* 0x0000000000017941 */ /* 0x000fea0003800000 */
.L_x_2182:
        /* <DEDUP_REMOVED lines=8> */
.L_x_2184:
[----:B------:R-:W-:Y:S01]  /*8a50*/  FADD.FTZ R32, R32, R25 ;  /* 0x0000001920207221 */ /* 0x000fe20000010000 */
[----:B------:R-:W-:-:S04]  /*8a60*/  HFMA2.MMA R53, -RZ, RZ, 0, 2.384185791015625e-07 ;  /* 0x00000004ff357435 */ /* 0x000fc800000001ff */
[----:B------:R-:W-:Y:S02]  /*8a70*/  MOV R52, R32 ;  /* 0x0000002000347202 */ /* 0x000fe40000000f00 */
[----:B------:R-:W-:-:S07]  /*8a80*/  MOV R31, R49 ;  /* 0x00000031001f7202 */ /* 0x000fce0000000f00 */
[----:B------:R-:W-:Y:S05]  /*8a90*/  WARPSYNC.COLLECTIVE R51, `(.L_x_2185) ;  /* 0x0000000033087348 */ /* 0x000fea0003c00000 */
[----:B------:R0:W1:Y:S02]  /*8aa0*/  SHFL.BFLY P2, R49, R52, R53, R54 ;  /* 0x0c00003534317389 */ /* 0x0000640000040036 */
[----:B01----:R-:W-:Y:S01]  /*8ab0*/  ENDCOLLECTIVE ;  /* 0x000000000000791b */ /* 0x003fe20003800000 */
.L_x_2185:
[----:B------:R-:W-:-:S05]  /*8ac0*/  FADD.FTZ R31, R31, R30 ;  /* 0x0000001e1f1f7221 */ /* 0x000fca0000010000 */
[----:B------:R-:W-:Y:S02]  /*8ad0*/  MOV R52, R31 ;  /* 0x0000001f00347202 */ /* 0x000fe40000000f00 */
[----:B------:R-:W-:-:S07]  /*8ae0*/  MOV R33, R49 ;  /* 0x0000003100217202 */ /* 0x000fce0000000f00 */
[----:B------:R-:W-:Y:S05]  /*8af0*/  WARPSYNC.COLLECTIVE R51, `(.L_x_2186) ;  /* 0x0000000033087348 */ /* 0x000fea0003c00000 */
[----:B------:R0:W1:Y:S02]  /*8b00*/  SHFL.BFLY P2, R49, R52, R53, R54 ;  /* 0x0c00003534317389 */ /* 0x0000640000040036 */
[----:B01----:R-:W-:Y:S01]  /*8b10*/  ENDCOLLECTIVE ;  /* 0x000000000000791b */ /* 0x003fe20003800000 */
.L_x_2186:
[----:B------:R-:W-:Y:S01]  /*8b20*/  FADD.FTZ R33, R32, R33 ;  /* 0x0000002120217221 */ /* 0x000fe20000010000 */
[----:B------:R-:W-:-:S04]  /*8b30*/  HFMA2.MMA R53, -RZ, RZ, 0, 1.1920928955078125e-07 ;  /* 0x00000002ff357435 */ /* 0x000fc800000001ff */
[----:B------:R-:W-:Y:S02]  /*8b40*/  MOV R52, R33 ;  /* 0x0000002100347202 */ /* 0x000fe40000000f00 */
[----:B------:R-:W-:-:S07]  /*8b50*/  MOV R34, R49 ;  /* 0x0000003100227202 */ /* 0x000fce0000000f00 */
[----:B------:R-:W-:Y:S05]  /*8b60*/  WARPSYNC.COLLECTIVE R51, `(.L_x_2187) ;  /* 0x0000000033087348 */ /* 0x000fea0003c00000 */
[----:B------:R0:W1:Y:S02]  /*8b70*/  SHFL.BFLY P2, R49, R52, R53, R54 ;  /* 0x0c00003534317389 */ /* 0x0000640000040036 */
[----:B01----:R-:W-:Y:S01]  /*8b80*/  ENDCOLLECTIVE ;  /* 0x000000000000791b */ /* 0x003fe20003800000 */
.L_x_2187:
[----:B------:R-:W-:-:S05]  /*8b90*/  FADD.FTZ R34, R31, R34 ;  /* 0x000000221f227221 */ /* 0x000fca0000010000 */
[----:B------:R-:W-:Y:S02]  /*8ba0*/  MOV R52, R34 ;  /* 0x0000002200347202 */ /* 0x000fe40000000f00 */
[----:B------:R-:W-:-:S07]  /*8bb0*/  MOV R36, R49 ;  /* 0x0000003100247202 */ /* 0x000fce0000000f00 */
[----:B------:R-:W-:Y:S05]  /*8bc0*/  WARPSYNC.COLLECTIVE R51, `(.L_x_2188) ;  /* 0x0000000033087348 */ /* 0x000fea0003c00000 */
[----:B------:R0:W1:Y:S02]  /*8bd0*/  SHFL.BFLY P2, R49, R52, R53, R54 ;  /* 0x0c00003534317389 */ /* 0x0000640000040036 */
[----:B01----:R-:W-:Y:S01]  /*8be0*/  ENDCOLLECTIVE ;  /* 0x000000000000791b */ /* 0x003fe20003800000 */
.L_x_2188:
[----:B------:R-:W-:Y:S01]  /*8bf0*/  FADD.FTZ R36, R33, R36 ;  /* 0x0000002421247221 */ /* 0x000fe20000010000 */
[----:B------:R-:W-:-:S04]  /*8c00*/  HFMA2.MMA R53, -RZ, RZ, 0, 5.9604644775390625e-08 ;  /* 0x00000001ff357435 */ /* 0x000fc800000001ff */
[----:B------:R-:W-:Y:S02]  /*8c10*/  MOV R52, R36 ;  /* 0x0000002400347202 */ /* 0x000fe40000000f00 */
[----:B------:R-:W-:-:S07]  /*8c20*/  MOV R25, R49 ;  /* 0x0000003100197202 */ /* 0x000fce0000000f00 */
[----:B------:R-:W-:Y:S05]  /*8c30*/  WARPSYNC.COLLECTIVE R51, `(.L_x_2189) ;  /* 0x0000000033087348 */ /* 0x000fea0003c00000 */
[----:B------:R0:W1:Y:S02]  /*8c40*/  SHFL.BFLY P2, R49, R52, R53, R54 ;  /* 0x0c00003534317389 */ /* 0x0000640000040036 */
[----:B01----:R-:W-:Y:S01]  /*8c50*/  ENDCOLLECTIVE ;  /* 0x000000000000791b */ /* 0x003fe20003800000 */
.L_x_2189:
[----:B------:R-:W-:-:S05]  /*8c60*/  FADD.FTZ R25, R34, R25 ;  /* 0x0000001922197221 */ /* 0x000fca0000010000 */
[----:B------:R-:W-:Y:S02]  /*8c70*/  MOV R52, R25 ;  /* 0x0000001900347202 */ /* 0x000fe40000000f00 */
[----:B------:R-:W-:-:S07]  /*8c80*/  MOV R35, R49 ;  /* 0x0000003100237202 */ /* 0x000fce0000000f00 */
[----:B------:R-:W-:Y:S05]  /*8c90*/  WARPSYNC.COLLECTIVE R51, `(.L_x_2190) ;  /* 0x0000000033087348 */ /* 0x000fea0003c00000 */
[----:B------:R0:W1:Y:S02]  /*8ca0*/  SHFL.BFLY P2, R49, R52, R53, R54 ;  /* 0x0c00003534317389 */ /* 0x0000640000040036 */
[----:B01----:R-:W-:Y:S01]  /*8cb0*/  ENDCOLLECTIVE ;  /* 0x000000000000791b */ /* 0x003fe20003800000 */
.L_x_2190:
[----:B------:R-:W-:Y:S01]  /*8cc0*/  FADD.FTZ R35, R36, R35 ;  /* 0x0000002324237221 */ /* 0x000fe20000010000 */
[----:B------:R-:W-:Y:S01]  /*8cd0*/  MOV R30, R49 ;  /* 0x00000031001e7202 */ /* 0x000fe20000000f00 */
[----:B------:R-:W-:Y:S06]  /*8ce0*/  BRA `(.L_x_2191) ;  /* 0xffffffe800c07947 */ /* 0x000fec000383ffff */
.L_x_2161:
        /* <DEDUP_REMOVED lines=8> */
.L_x_2193:
[----:B------:R-:W-:Y:S05]  /*8d70*/  BSYNC B0 ;  /* 0x0000000000007941 */ /* 0x000fea0003800000 */
.L_x_2192:
        /* <DEDUP_REMOVED lines=11> */
.L_x_2194:
        /* <DEDUP_REMOVED lines=19> */
.L_x_2195:
        /* <DEDUP_REMOVED lines=8> */
.L_x_2196:
        /* <DEDUP_REMOVED lines=11> */
.L_x_2197:
[----:B------:R-:W-:-:S05]  /*9090*/  FADD.FTZ R27, R28, R27 ;  /* 0x0000001b1c1b7221 */ /* 0x000fca0000010000 */
[----:B------:R-:W-:Y:S02]  /*90a0*/  MOV R52, R27 ;  /* 0x0000001b00347202 */ /* 0x000fe40000000f00 */
[----:B------:R-:W-:-:S07]  /*90b0*/  MOV R29, R49 ;  /* 0x00000031001d7202 */ /* 0x000fce0000000f00 */
[----:B------:R-:W-:Y:S05]  /*90c0*/  WARPSYNC.COLLECTIVE R51, `(.L_x_2198) ;  /* 0x0000000033087348 */ /* 0x000fea0003c00000 */
[----:B------:R0:W1:Y:S02]  /*90d0*/  SHFL.BFLY P2, R49, R52, R53, R54 ;  /* 0x0c00003534317389 */ /* 0x0000640000040036 */
[----:B01----:R-:W-:Y:S01]  /*90e0*/  ENDCOLLECTIVE ;  /* 0x000000000000791b */ /* 0x003fe20003800000 */
.L_x_2198:
        /* <DEDUP_REMOVED lines=8> */
.L_x_2199:
        /* <DEDUP_REMOVED lines=13> */
.L_x_2200:
        /* <DEDUP_REMOVED lines=8> */
.L_x_2201:
        /* <DEDUP_REMOVED lines=10> */
.L_x_2202:
[----:B------:R-:W-:Y:S01]  /*9360*/  @!P0 F2FP.F16.F32.PACK_AB R30, RZ, R30 ;  /* 0x0000001eff1e823e */ /* 0x000fe200000000ff */
[----:B------:R-:W-:Y:S01]  /*9370*/  FADD.FTZ R37, R37, R34 ;  /* 0x0000002225257221 */ /* 0x000fe20000010000 */
[----:B------:R-:W-:Y:S01]  /*9380*/  @!P0 F2FP.F16.F32.PACK_AB R31, RZ, R31 ;  /* 0x0000001fff1f823e */ /* 0x000fe200000000ff */
        /* <DEDUP_REMOVED lines=9> */
.L_x_2203:
[----:B------:R-:W-:-:S05]  /*9420*/  FADD.FTZ R36, R36, R35 ;  /* 0x0000002324247221 */ /* 0x000fca0000010000 */
[----:B------:R-:W-:Y:S02]  /*9430*/  MOV R52, R36 ;  /* 0x0000002400347202 */ /* 0x000fe40000000f00 */
[----:B------:R-:W-:-:S07]  /*9440*/  MOV R34, R49 ;  /* 0x0000003100227202 */ /* 0x000fce0000000f00 */
[----:B------:R-:W-:Y:S05]  /*9450*/  WARPSYNC.COLLECTIVE R51, `(.L_x_2204) ;  /* 0x0000000033087348 */ /* 0x000fea0003c00000 */
[----:B------:R0:W1:Y:S02]  /*9460*/  SHFL.BFLY P2, R49, R52, R53, R54 ;  /* 0x0c00003534317389 */ /* 0x0000640000040036 */
[----:B01----:R-:W-:Y:S01]  /*9470*/  ENDCOLLECTIVE ;  /* 0x000000000000791b */ /* 0x003fe20003800000 */
.L_x_2204:
[----:B------:R-:W-:Y:S01]  /*9480*/  FADD.FTZ R34, R37, R34 ;  /* 0x0000002225227221 */ /* 0x000fe20000010000 */
[----:B------:R-:W-:-:S04]  /*9490*/  HFMA2.MMA R53, -RZ, RZ, 0, 1.1920928955078125e-07 ;  /* 0x00000002ff357435 */ /* 0x000fc800000001ff */
[----:B------:R-:W-:Y:S02]  /*94a0*/  MOV R52, R34 ;  /* 0x0000002200347202 */ /* 0x000fe40000000f00 */
[----:B------:R-:W-:-:S07]  /*94b0*/  MOV R35, R49 ;  /* 0x0000003100237202 */ /* 0x000fce0000000f00 */
[----:B------:R-:W-:Y:S05]  /*94c0*/  WARPSYNC.COLLECTIVE R51, `(.L_x_2205) ;  /* 0x0000000033087348 */ /* 0x000fea0003c00000 */
[----:B------:R0:W1:Y:S02]  /*94d0*/  SHFL.BFLY P2, R49, R52, R53, R54 ;  /* 0x0c00003534317389 */ /* 0x0000640000040036 */
[----:B01----:R-:W-:Y:S01]  /*94e0*/  ENDCOLLECTIVE ;  /* 0x000000000000791b */ /* 0x003fe20003800000 */
.L_x_2205:
[----:B------:R-:W-:-:S05]  /*94f0*/  FADD.FTZ R35, R36, R35 ;  /* 0x0000002324237221 */ /* 0x000fca0000010000 */
[----:B------:R-:W-:Y:S02]  /*9500*/  MOV R52, R35 ;  /* 0x0000002300347202 */ /* 0x000fe40000000f00 */
[----:B------:R-:W-:-:S07]  /*9510*/  MOV R37, R49 ;  /* 0x0000003100257202 */ /* 0x000fce0000000f00 */
[----:B------:R-:W-:Y:S05]  /*9520*/  WARPSYNC.COLLECTIVE R51, `(.L_x_2206) ;  /* 0x0000000033087348 */ /* 0x000fea0003c00000 */
[----:B------:R0:W1:Y:S02]  /*9530*/  SHFL.BFLY P2, R49, R52, R53, R54 ;  /* 0x0c00003534317389 */ /* 0x0000640000040036 */
[----:B01----:R-:W-:Y:S01]  /*9540*/  ENDCOLLECTIVE ;  /* 0x000000000000791b */ /* 0x003fe20003800000 */
.L_x_2206:
[----:B------:R-:W-:Y:S01]  /*9550*/  FADD.FTZ R37, R34, R37 ;  /* 0x0000002522257221 */ /* 0x000fe20000010000 */
[----:B------:R-:W-:-:S04]  /*9560*/  HFMA2.MMA R53, -RZ, RZ, 0, 5.9604644775390625e-08 ;  /* 0x00000001ff357435 */ /* 0x000fc800000001ff */
[----:B------:R-:W-:Y:S02]  /*9570*/  MOV R52, R37 ;  /* 0x0000002500347202 */ /* 0x000fe40000000f00 */
[----:B------:R-:W-:-:S07]  /*9580*/  MOV R36, R49 ;  /* 0x0000003100247202 */ /* 0x000fce0000000f00 */
[----:B------:R-:W-:Y:S05]  /*9590*/  WARPSYNC.COLLECTIVE R51, `(.L_x_2207) ;  /* 0x0000000033087348 */ /* 0x000fea0003c00000 */
[----:B------:R0:W1:Y:S02]  /*95a0*/  SHFL.BFLY P2, R49, R52, R53, R54 ;  /* 0x0c00003534317389 */ /* 0x0000640000040036 */
[----:B01----:R-:W-:Y:S01]  /*95b0*/  ENDCOLLECTIVE ;  /* 0x000000000000791b */ /* 0x003fe20003800000 */
.L_x_2207:
[----:B------:R-:W-:-:S05]  /*95c0*/  FADD.FTZ R36, R35, R36 ;  /* 0x0000002423247221 */ /* 0x000fca0000010000 */
[----:B------:R-:W-:Y:S02]  /*95d0*/  MOV R52, R36 ;  /* 0x0000002400347202 */ /* 0x000fe40000000f00 */
[----:B------:R-:W-:-:S07]  /*95e0*/  MOV R34, R49 ;  /* 0x0000003100227202 */ /* 0x000fce0000000f00 */
[----:B------:R-:W-:Y:S05]  /*95f0*/  WARPSYNC.COLLECTIVE R51, `(.L_x_2208) ;  /* 0x0000000033087348 */ /* 0x000fea0003c00000 */
[----:B------:R0:W1:Y:S02]  /*9600*/  SHFL.BFLY P2, R49, R52, R53, R54 ;  /* 0x0c00003534317389 */ /* 0x0000640000040036 */
[----:B01----:R-:W-:Y:S01]  /*9610*/  ENDCOLLECTIVE ;  /* 0x000000000000791b */ /* 0x003fe20003800000 */
.L_x_2208:
[----:B------:R-:W-:-:S05]  /*9620*/  FADD.FTZ R25, R37, R34 ;  /* 0x0000002225197221 */ /* 0x000fca0000010000 */
[----:B------:R-:W-:Y:S01]  /*9630*/  @!P0 F2FP.F16.F32.PACK_AB R25, RZ, R25 ;  /* 0x00000019ff19823e */ /* 0x000fe200000000ff */
[----:B------:R-:W-:Y:S01]  /*9640*/  HFMA2.MMA R53, -RZ, RZ, 0, 4.76837158203125e-07 ;  /* 0x00000008ff357435 */ /* 0x000fe200000001ff */
[----:B------:R-:W-:Y:S02]  /*9650*/  MOV R52, R41 ;  /* 0x0000002900347202 */ /* 0x000fe40000000f00 */
[----:B------:R-:W-:-:S08]  /*9660*/  MOV R35, R49 ;  /* 0x0000003100237202 */ /* 0x000fd00000000f00 */
[----:B------:R-:W-:Y:S05]  /*9670*/  WARPSYNC.COLLECTIVE R51, `(.L_x_2209) ;  /* 0x0000000033087348 */ /* 0x000fea0003c00000 */
[----:B------:R0:W1:Y:S02]  /*9680*/  SHFL.BFLY P2, R49, R52, R53, R54 ;  /* 0x0c00003534317389 */ /* 0x0000640000040036 */
[----:B01----:R-:W-:Y:S01]  /*9690*/  ENDCOLLECTIVE ;  /* 0x000000000000791b */ /* 0x003fe20003800000 */
.L_x_2209:
[--C-:B------:R-:W-:Y:S01]  /*96a0*/  FADD.FTZ R30, R36, R35.reuse ;  /* 0x00000023241e7221 */ /* 0x100fe20000010000 */
[----:B------:R-:W-:-:S04]  /*96b0*/  PRMT R35, R25, 0x7610, R35 ;  /* 0x0000761019237816 */ /* 0x000fc80000000023 */
[----:B------:R-:W-:Y:S02]  /*96c0*/  @!P0 F2FP.F16.F32.PACK_AB R30, RZ, R30 ;  /* 0x0000001eff1e823e */ /* 0x000fe400000000ff */
[----:B------:R-:W-:Y:S02]  /*96d0*/  MOV R52, R42 ;  /* 0x0000002a00347202 */ /* 0x000fe40000000f00 */
[----:B------:R-:W-:-:S07]  /*96e0*/  MOV R44, R49 ;  /* 0x00000031002c7202 */ /* 0x000fce0000000f00 */
[----:B------:R-:W-:Y:S05]  /*96f0*/  WARPSYNC.COLLECTIVE R51, `(.L_x_2210) ;  /* 0x0000000033087348 */ /* 0x000fea0003c00000 */
[----:B------:R0:W1:Y:S02]  /*9700*/  SHFL.BFLY P2, R49, R52, R53, R54 ;  /* 0x0c00003534317389 */ /* 0x0000640000040036 */
[----:B01----:R-:W-:Y:S01]  /*9710*/  ENDCOLLECTIVE ;  /* 0x000000000000791b */ /* 0x003fe20003800000 */
.L_x_2210:
[----:B------:R-:W-:Y:S01]  /*9720*/  FADD.FTZ R44, R44, R41 ;  /* 0x000000292c2c7221 */ /* 0x000fe20000010000 */
[----:B------:R-:W-:-:S04]  /*9730*/  HFMA2.MMA R53, -RZ, RZ, 0, 2.384185791015625e-07 ;  /* 0x00000004ff357435 */ /* 0x000fc800000001ff */
[----:B------:R-:W-:Y:S02]  /*9740*/  MOV R52, R44 ;  /* 0x0000002c00347202 */ /* 0x000fe40000000f00 */
[----:B------:R-:W-:-:S07]  /*9750*/  MOV R43, R49 ;  /* 0x00000031002b7202 */ /* 0x000fce0000000f00 */
[----:B------:R-:W-:Y:S05]  /*9760*/  WARPSYNC.COLLECTIVE R51, `(.L_x_2211) ;  /* 0x0000000033087348 */ /* 0x000fea0003c00000 */
[----:B------:R0:W1:Y:S02]  /*9770*/  SHFL.BFLY P2, R49, R52, R53, R54 ;  /* 0x0c00003534317389 */ /* 0x0000640000040036 */
[----:B01----:R-:W-:Y:S01]  /*9780*/  ENDCOLLECTIVE ;  /* 0x000000000000791b */ /* 0x003fe20003800000 */
.L_x_2211:
[----:B------:R-:W-:-:S05]  /*9790*/  FADD.FTZ R43, R43, R42 ;  /* 0x0000002a2b2b7221 */ /* 0x000fca0000010000 */
[----:B------:R-:W-:Y:S02]  /*97a0*/  MOV R52, R43 ;  /* 0x0000002b00347202 */ /* 0x000fe40000000f00 */
[----:B------:R-:W-:-:S07]  /*97b0*/  MOV R41, R49 ;  /* 0x0000003100297202 */ /* 0x000fce0000000f00 */
[----:B------:R-:W-:Y:S05]  /*97c0*/  WARPSYNC.COLLECTIVE R51, `(.L_x_2212) ;  /* 0x0000000033087348 */ /* 0x000fea0003c00000 */
[----:B------:R0:W1:Y:S02]  /*97d0*/  SHFL.BFLY P2, R49, R52, R53, R54 ;  /* 0x0c00003534317389 */ /* 0x0000640000040036 */
[----:B01----:R-:W-:Y:S01]  /*97e0*/  ENDCOLLECTIVE ;  /* 0x000000000000791b */ /* 0x003fe20003800000 */
.L_x_2212:
[----:B------:R-:W-:Y:S01]  /*97f0*/  FADD.FTZ R41, R44, R41 ;  /* 0x000000292c297221 */ /* 0x000fe20000010000 */
[----:B------:R-:W-:-:S04]  /*9800*/  HFMA2.MMA R53, -RZ, RZ, 0, 1.1920928955078125e-07 ;  /* 0x00000002ff357435 */ /* 0x000fc800000001ff */
[----:B------:R-:W-:Y:S02]  /*9810*/  MOV R52, R41 ;  /* 0x0000002900347202 */ /* 0x000fe40000000f00 */
[----:B------:R-:W-:-:S07]  /*9820*/  MOV R42, R49 ;  /* 0x00000031002a7202 */ /* 0x000fce0000000f00 */
[----:B------:R-:W-:Y:S05]  /*9830*/  WARPSYNC.COLLECTIVE R51, `(.L_x_2213) ;  /* 0x0000000033087348 */ /* 0x000fea0003c00000 */
[----:B------:R0:W1:Y:S02]  /*9840*/  SHFL.BFLY P2, R49, R52, R53, R54 ;  /* 0x0c00003534317389 */ /* 0x0000640000040036 */
[----:B01----:R-:W-:Y:S01]  /*9850*/  ENDCOLLECTIVE ;  /* 0x000000000000791b */ /* 0x003fe20003800000 */
.L_x_2213:
[----:B------:R-:W-:-:S05]  /*9860*/  FADD.FTZ R42, R43, R42 ;  /* 0x0000002a2b2a7221 */ /* 0x000fca0000010000 */
[----:B------:R-:W-:Y:S02]  /*9870*/  MOV R52, R42 ;  /* 0x0000002a00347202 */ /* 0x000fe40000000f00 */
[----:B------:R-:W-:-:S07]  /*9880*/  MOV R44, R49 ;  /* 0x00000031002c7202 */ /* 0x000fce0000000f00 */
[----:B------:R-:W-:Y:S05]  /*9890*/  WARPSYNC.COLLECTIVE R51, `(.L_x_2214) ;  /* 0x0000000033087348 */ /* 0x000fea0003c00000 */
[----:B------:R0:W1:Y:S02]  /*98a0*/  SHFL.BFLY P2, R49, R52, R53, R54 ;  /* 0x0c00003534317389 */ /* 0x0000640000040036 */
[----:B01----:R-:W-:Y:S01]  /*98b0*/  ENDCOLLECTIVE ;  /* 0x000000000000791b */ /* 0x003fe20003800000 */
.L_x_2214:
[----:B------:R-:W-:Y:S01]  /*98c0*/  FADD.FTZ R44, R41, R44 ;  /* 0x0000002c292c7221 */ /* 0x000fe20000010000 */
[----:B------:R-:W-:-:S04]  /*98d0*/  HFMA2.MMA R53, -RZ, RZ, 0, 5.9604644775390625e-08 ;  /* 0x00000001ff357435 */ /* 0x000fc800000001ff */
[----:B------:R-:W-:Y:S02]  /*98e0*/  MOV R52, R44 ;  /* 0x0000002c00347202 */ /* 0x000fe40000000f00 */
[----:B------:R-:W-:-:S07]  /*98f0*/  MOV R43, R49 ;  /* 0x00000031002b7202 */ /* 0x000fce0000000f00 */
[----:B------:R-:W-:Y:S05]  /*9900*/  WARPSYNC.COLLECTIVE R51, `(.L_x_2215) ;  /* 0x0000000033087348 */ /* 0x000fea0003c00000 */
[----:B------:R0:W1:Y:S02]  /*9910*/  SHFL.BFLY P2, R49, R52, R53, R54 ;  /* 0x0c00003534317389 */ /* 0x0000640000040036 */
[----:B01----:R-:W-:Y:S01]  /*9920*/  ENDCOLLECTIVE ;  /* 0x000000000000791b */ /* 0x003fe20003800000 */
.L_x_2215:
[----:B------:R-:W-:-:S05]  /*9930*/  FADD.FTZ R42, R42, R43 ;  /* 0x0000002b2a2a7221 */ /* 0x000fca0000010000 */
[----:B------:R-:W-:Y:S02]  /*9940*/  MOV R52, R42 ;  /* 0x0000002a00347202 */ /* 0x000fe40000000f00 */
[----:B------:R-:W-:-:S07]  /*9950*/  MOV R41, R49 ;  /* 0x0000003100297202 */ /* 0x000fce0000000f00 */
[----:B------:R-:W-:Y:S05]  /*9960*/  WARPSYNC.COLLECTIVE R51, `(.L_x_2216) ;  /* 0x0000000033087348 */ /* 0x000fea0003c00000 */
[----:B------:R0:W1:Y:S02]  /*9970*/  SHFL.BFLY P2, R49, R52, R53, R54 ;  /* 0x0c00003534317389 */ /* 0x0000640000040036 */
[----:B01----:R-:W-:Y:S01]  /*9980*/  ENDCOLLECTIVE ;  /* 0x000000000000791b */ /* 0x003fe20003800000 */
.L_x_2216:
[----:B------:R-:W-:Y:S01]  /*9990*/  HFMA2.MMA R53, -RZ, RZ, 0, 4.76837158203125e-07 ;  /* 0x00000008ff357435 */ /* 0x000fe200000001ff */
[----:B------:R-:W-:Y:S02]  /*99a0*/  MOV R52, R45 ;  /* 0x0000002d00347202 */ /* 0x000fe40000000f00 */
[----:B------:R-:W-:-:S08]  /*99b0*/  MOV R43, R49 ;  /* 0x00000031002b7202 */ /* 0x000fd00000000f00 */
[----:B------:R-:W-:Y:S05]  /*99c0*/  WARPSYNC.COLLECTIVE R51, `(.L_x_2217) ;  /* 0x0000000033087348 */ /* 0x000fea0003c00000 */
[----:B------:R0:W1:Y:S02]  /*99d0*/  SHFL.BFLY P2, R49, R52, R53, R54 ;  /* 0x0c00003534317389 */ /* 0x0000640000040036 */
[----:B01----:R-:W-:Y:S01]  /*99e0*/  ENDCOLLECTIVE ;  /* 0x000000000000791b */ /* 0x003fe20003800000 */
.L_x_2217:
[----:B------:R-:W-:-:S05]  /*99f0*/  FADD.FTZ R32, R42, R43 ;  /* 0x0000002b2a207221 */ /* 0x000fca0000010000 */
[----:B------:R-:W-:Y:S02]  /*9a00*/  @!P0 F2FP.F16.F32.PACK_AB R32, RZ, R32 ;  /* 0x00000020ff20823e */ /* 0x000fe400000000ff */
[----:B------:R-:W-:Y:S02]  /*9a10*/  MOV R52, R46 ;  /* 0x0000002e00347202 */ /* 0x000fe40000000f00 */
[----:B------:R-:W-:-:S07]  /*9a20*/  MOV R50, R49 ;  /* 0x0000003100327202 */ /* 0x000fce0000000f00 */
[----:B------:R-:W-:Y:S05]  /*9a30*/  WARPSYNC.COLLECTIVE R51, `(.L_x_2218) ;  /* 0x0000000033087348 */ /* 0x000fea0003c00000 */
[----:B------:R0:W1:Y:S02]  /*9a40*/  SHFL.BFLY P2, R49, R52, R53, R54 ;  /* 0x0c00003534317389 */ /* 0x0000640000040036 */
[----:B01----:R-:W-:Y:S01]  /*9a50*/  ENDCOLLECTIVE ;  /* 0x000000000000791b */ /* 0x003fe20003800000 */
.L_x_2218:
[----:B------:R-:W-:Y:S01]  /*9a60*/  FADD.FTZ R50, R50, R45 ;  /* 0x0000002d32327221 */ /* 0x000fe20000010000 */
[----:B------:R-:W-:-:S04]  /*9a70*/  HFMA2.MMA R53, -RZ, RZ, 0, 2.384185791015625e-07 ;  /* 0x00000004ff357435 */ /* 0x000fc800000001ff */
[----:B------:R-:W-:Y:S02]  /*9a80*/  MOV R52, R50 ;  /* 0x0000003200347202 */ /* 0x000fe40000000f00 */
[----:B------:R-:W-:-:S07]  /*9a90*/  MOV R47, R49 ;  /* 0x00000031002f7202 */ /* 0x000fce0000000f00 */
[----:B------:R-:W-:Y:S05]  /*9aa0*/  WARPSYNC.COLLECTIVE R51, `(.L_x_2219) ;  /* 0x0000000033087348 */ /* 0x000fea0003c00000 */
[----:B------:R0:W1:Y:S02]  /*9ab0*/  SHFL.BFLY P2, R49, R52, R53, R54 ;  /* 0x0c00003534317389 */ /* 0x0000640000040036 */
[----:B01----:R-:W-:Y:S01]  /*9ac0*/  ENDCOLLECTIVE ;  /* 0x000000000000791b */ /* 0x003fe20003800000 */
.L_x_2219:
[----:B------:R-:W-:-:S05]  /*9ad0*/  FADD.FTZ R47, R47, R46 ;  /* 0x0000002e2f2f7221 */ /* 0x000fca0000010000 */
[----:B------:R-:W-:Y:S02]  /*9ae0*/  MOV R52, R47 ;  /* 0x0000002f00347202 */ /* 0x000fe40000000f00 */
[----:B------:R-:W-:-:S07]  /*9af0*/  MOV R45, R49 ;  /* 0x00000031002d7202 */ /* 0x000fce0000000f00 */
[----:B------:R-:W-:Y:S05]  /*9b00*/  WARPSYNC.COLLECTIVE R51, `(.L_x_2220) ;  /* 0x0000000033087348 */ /* 0x000fea0003c00000 */
[----:B------:R0:W1:Y:S02]  /*9b10*/  SHFL.BFLY P2, R49, R52, R53, R54 ;  /* 0x0c00003534317389 */ /* 0x0000640000040036 */
[----:B01----:R-:W-:Y:S01]  /*9b20*/  ENDCOLLECTIVE ;  /* 0x000000000000791b */ /* 0x003fe20003800000 */
.L_x_2220:
[----:B------:R-:W-:Y:S01]  /*9b30*/  FADD.FTZ R45, R50, R45 ;  /* 0x0000002d322d7221 */ /* 0x000fe20000010000 */
[----:B------:R-:W-:-:S04]  /*9b40*/  HFMA2.MMA R53, -RZ, RZ, 0, 1.1920928955078125e-07 ;  /* 0x00000002ff357435 */ /* 0x000fc800000001ff */
[----:B------:R-:W-:Y:S02]  /*9b50*/  MOV R52, R45 ;  /* 0x0000002d00347202 */ /* 0x000fe40000000f00 */
[----:B------:R-:W-:-:S07]  /*9b60*/  MOV R46, R49 ;  /* 0x00000031002e7202 */ /* 0x000fce0000000f00 */
[----:B------:R-:W-:Y:S05]  /*9b70*/  WARPSYNC.COLLECTIVE R51, `(.L_x_2221) ;  /* 0x0000000033087348 */ /* 0x000fea0003c00000 */
[----:B------:R0:W1:Y:S02]  /*9b80*/  SHFL.BFLY P2, R49, R52, R53, R54 ;  /* 0x0c00003534317389 */ /* 0x0000640000040036 */
[----:B01----:R-:W-:Y:S01]  /*9b90*/  ENDCOLLECTIVE ;  /* 0x000000000000791b */ /* 0x003fe20003800000 */
.L_x_2221:
[----:B------:R-:W-:-:S05]  /*9ba0*/  FADD.FTZ R46, R47, R46 ;  /* 0x0000002e2f2e7221 */ /* 0x000fca0000010000 */
[----:B------:R-:W-:Y:S02]  /*9bb0*/  MOV R52, R46 ;  /* 0x0000002e00347202 */ /* 0x000fe40000000f00 */
[----:B------:R-:W-:-:S07]  /*9bc0*/  MOV R48, R49 ;  /* 0x0000003100307202 */ /* 0x000fce0000000f00 */
[----:B------:R-:W-:Y:S05]  /*9bd0*/  WARPSYNC.COLLECTIVE R51, `(.L_x_2222) ;  /* 0x0000000033087348 */ /* 0x000fea0003c00000 */
[----:B------:R0:W1:Y:S02]  /*9be0*/  SHFL.BFLY P2, R49, R52, R53, R54 ;  /* 0x0c00003534317389 */ /* 0x0000640000040036 */
[----:B01----:R-:W-:Y:S01]  /*9bf0*/  ENDCOLLECTIVE ;  /* 0x000000000000791b */ /* 0x003fe20003800000 */
.L_x_2222:
        /* <DEDUP_REMOVED lines=8> */
[----:B------:R-:W-:-:S07]  /*9c80*/  @!P0 F2FP.F16.F32.PACK_AB R31, RZ, R31 ;  /* 0x0000001fff1f823e */ /* 0x000fce00000000ff */
[----:B0-----:R-:W-:Y:S05]  /*9c90*/  WARPSYNC.COLLECTIVE R51, `(.L_x_2223) ;  /* 0x0000000033087348 */ /* 0x001fea0003c00000 */
[----:B0-----:R0:W1:Y:S02]  /*9ca0*/  SHFL.BFLY P2, R49, R52, R53, R54 ;  /* 0x0c00003534317389 */ /* 0x0010640000040036 */
[----:B01----:R-:W-:Y:S01]  /*9cb0*/  ENDCOLLECTIVE ;  /* 0x000000000000791b */ /* 0x003fe20003800000 */
.L_x_2223:
        /* <DEDUP_REMOVED lines=9> */
.L_x_2224:
[----:B------:R-:W-:Y:S01]  /*9d50*/  FADD.FTZ R34, R45, R34 ;  /* 0x000000222d227221 */ /* 0x000fe20000010000 */
[----:B------:R-:W-:Y:S01]  /*9d60*/  MOV R25, R49 ;  /* 0x0000003100197202 */ /* 0x000fe20000000f00 */
[----:B------:R-:W-:Y:S06]  /*9d70*/  BRA `(.L_x_2225) ;  /* 0xffffffe400007947 */ /* 0x000fec000383ffff */
.L_x_2226:
        /* <DEDUP_REMOVED lines=16> */
.L_x_3504:


//--------------------- .text._ZN13group_norm_v218gn_bwd_cuda_kernelI6__halfLi320ELi2ELi32ELi20ELi1024ELb0ELb1ELi32ELi320ELi320ELi4ELb1ELi8ELb0ELb0ELNS_15WgradSyncMethodE3ENS_16CompileConditionILi900EEEEEvPT_S6_S6_PKS5_S8_S8_S8_PKfflPfPj --------------------------
	.section	.text._ZN13group_norm_v218gn_bwd_cuda_kernelI6__halfLi320ELi2ELi32ELi20ELi1024ELb0ELb1ELi32ELi320ELi320ELi4ELb1ELi8ELb0ELb0ELNS_15WgradSyncMethodE3ENS_16CompileConditionILi900EEEEEvPT_S6_S6_PKS5_S8_S8_S8_PKfflPfPj,"ax",@progbits
	.align	128
        .global         _ZN13group_norm_v218gn_bwd_cuda_kernelI6__halfLi320ELi2ELi32ELi20ELi1024ELb0ELb1ELi32ELi320ELi320ELi4ELb1ELi8ELb0ELb0ELNS_15WgradSyncMethodE3ENS_16CompileConditionILi900EEEEEvPT_S6_S6_PKS5_S8_S8_S8_PKfflPfPj
        .type           _ZN13group_norm_v218gn_bwd_cuda_kernelI6__halfLi320ELi2ELi32ELi20ELi1024ELb0ELb1ELi32ELi320ELi320ELi4ELb1ELi8ELb0ELb0ELNS_15WgradSyncMethodE3ENS_16CompileConditionILi900EEEEEvPT_S6_S6_PKS5_S8_S8_S8_PKfflPfPj,@function
        .size           _ZN13group_norm_v218gn_bwd_cuda_kernelI6__halfLi320ELi2ELi32ELi20ELi1024ELb0ELb1ELi32ELi320ELi320ELi4ELb1ELi8ELb0ELb0ELNS_15WgradSyncMethodE3ENS_16CompileConditionILi900EEEEEvPT_S6_S6_PKS5_S8_S8_S8_PKfflPfPj,(.L_x_3505 - _ZN13group_norm_v218gn_bwd_cuda_kernelI6__halfLi320ELi2ELi32ELi20ELi1024ELb0ELb1ELi32ELi320ELi320ELi4ELb1ELi8ELb0ELb0ELNS_15WgradSyncMethodE3ENS_16CompileConditionILi900EEEEEvPT_S6_S6_PKS5_S8_S8_S8_PKfflPfPj)
        .other          _ZN13group_norm_v218gn_bwd_cuda_kernelI6__halfLi320ELi2ELi32ELi20ELi1024ELb0ELb1ELi32ELi320ELi320ELi4ELb1ELi8ELb0ELb0ELNS_15WgradSyncMethodE3ENS_16CompileConditionILi900EEEEEvPT_S6_S6_PKS5_S8_S8_S8_PKfflPfPj,@"STO_CUDA_ENTRY STV_DEFAULT"
_ZN13group_norm_v218gn_bwd_cuda_kernelI6__halfLi320ELi2ELi32ELi20ELi1024ELb0ELb1ELi32ELi320ELi320ELi4ELb1ELi8ELb0ELb0ELNS_15WgradSyncMethodE3ENS_16CompileConditionILi900EEEEEvPT_S6_S6_PKS5_S8_S8_S8_PKfflPfPj:
.text._ZN13group_norm_v218gn_bwd_cuda_kernelI6__halfLi320ELi2ELi32ELi20ELi1024ELb0ELb1ELi32ELi320ELi320ELi4ELb1ELi8ELb0ELb0ELNS_15WgradSyncMethodE3ENS_16CompileConditionILi900EEEEEvPT_S6_S6_PKS5_S8_S8_S8_PKfflPfPj:
        /* <DEDUP_REMOVED lines=32> */
.L_x_2229:
[----:B------:R-:W2:Y:S04]  /*0200*/  LD.E.STRONG.GPU R0, desc[UR12][R2.64] ;  /* 0x0000000c02007980 */ /* 0x000ea8000c10f900 */
[----:B--2---:R-:W-:Y:S01]  /*0210*/  CCTL.IVALL ;  /* 0x00000000ff00798f */ /* 0x004fe20002000000 */
[----:B------:R-:W-:Y:S05]  /*0220*/  YIELD ;  /* 0x0000000000007946 */ /* 0x000fea0003800000 */
[----:B-----5:R-:W-:-:S04]  /*0230*/  LOP3.LUT R0, R0, R5, RZ, 0x3c, !PT ;  /* 0x0000000500007212 */ /* 0x020fc800078e3cff */
[----:B------:R-:W-:-:S13]  /*0240*/  ISETP.GT.AND P0, PT, R0, -0x1, PT ;  /* 0xffffffff0000780c */ /* 0x000fda0003f04270 */
[----:B------:R-:W-:Y:S05]  /*0250*/  @P0 BRA `(.L_x_2229) ;  /* 0xfffffffc00e80947 */ /* 0x000fea000383ffff */
.L_x_2228:
[----:B------:R-:W-:Y:S05]  /*0260*/  WARPSYNC.ALL ;  /* 0x0000000000007948 */ /* 0x000fea0003800000 */
[----:B------:R-:W-:Y:S06]  /*0270*/  BAR.SYNC.DEFER_BLOCKING 0x0 ;  /* 0x0000000000007b1d */ /* 0x000fec0000010000 */
[----:B------:R-:W-:Y:S05]  /*0280*/  BRA `(.L_x_2230) ;  /* 0x0000003800747947 */ /* 0x000fea0003800000 */
.L_x_2227:
        /* <DEDUP_REMOVED lines=37> */
.L_x_2242:
[----:B-12---:R-:W0:Y:S01]  /*04e0*/  S2R R0, SR_TID.X ;  /* 0x0000000000007919 */ /* 0x006e220000002100 */
        /* <DEDUP_REMOVED lines=22> */
[----:B------:R-:W0:Y:S02]  /*0650*/  LDC.64 R2, c[0x0][0x238] ;  /* 0x00008e00ff027b82 */ /* 0x000e240000000a00 */
[----:B------:R-:W-:Y:S01]  /*0660*/  LEA R5, P0, R7, R0, 0x5 ;  /* 0x0000000007057211 */ /* 0x000fe200078028ff */
[----:B------:R1:W-:Y:S01]  /*0670*/  STL [R1+0x14], R0 ;  /* 0x0000140001007387 */ /* 0x0003e20000100800 */
[----:B------:R-:W-:Y:S02]  /*0680*/  IADD3 R4, P1, R33, R30, RZ ;  /* 0x0000001e21047210 */ /* 0x000fe40007f3e0ff */
[----:B------:R-:W-:Y:S02]  /*0690*/  LEA.HI.X R6, R7, RZ, R6, 0x5, P0 ;  /* 0x000000ff07067211 */ /* 0x000fe400000f2c06 */
[----:B------:R-:W-:-:S02]  /*06a0*/  LEA R48, P0, R5, UR18, 0x3 ;  /* 0x0000001205307c11 */ /* 0x000fc4000f8018ff */
[----:B------:R-:W-:Y:S02]  /*06b0*/  SHF.L.U32 R9, R4, 0x1, RZ ;  /* 0x0000000104097819 */ /* 0x000fe400000006ff */
[----:B------:R-:W-:Y:S01]  /*06c0*/  LEA.HI.X R49, R5, UR19, R6, 0x3, P0 ;  /* 0x0000001305317c11 */ /* 0x000fe200080f1c06 */
[----:B------:R-:W-:Y:S01]  /*06d0*/  ULDC.64 UR18, c[0x0][0x230] ;  /* 0x00008c0000127ab9 */ /* 0x000fe20000000a00 */
[----:B-1----:R-:W-:-:S04]  /*06e0*/  IADD3 R0, R31, UR10, RZ ;  /* 0x0000000a1f007c10 */ /* 0x002fc8000fffe0ff */
[----:B------:R-:W2:Y:S01]  /*06f0*/  LDG.E.64.CONSTANT R48, desc[UR12][R48.64] ;  /* 0x0000000c30307981 */ /* 0x000ea2000c1e9b00 */
[----:B------:R-:W-:Y:S01]  /*0700*/  IMAD.X R5, RZ, RZ, R0, P1 ;  /* 0x000000ffff057224 */ /* 0x000fe200008e0600 */
[----:B------:R-:W-:-:S04]  /*0710*/  IADD3 R28, P0, R9, UR18, RZ ;  /* 0x00000012091c7c10 */ /* 0x000fc8000ff1e0ff */
[----:B------:R-:W-:Y:S02]  /*0720*/  SHF.L.U64.HI R8, R4, 0x1, R5 ;  /* 0x0000000104087819 */ /* 0x000fe40000010205 */
[----:B------:R-:W-:Y:S02]  /*0730*/  IADD3 R26, P1, R9, UR20, RZ ;  /* 0x00000014091a7c10 */ /* 0x000fe4000ff3e0ff */
[----:B------:R-:W-:Y:S01]  /*0740*/  IADD3.X R29, R8, UR19, RZ, P0, !PT ;  /* 0x00000013081d7c10 */ /* 0x000fe200087fe4ff */
[----:B0-----:R-:W-:Y:S01]  /*0750*/  IMAD.WIDE R34, R34, 0x2, R2 ;  /* 0x0000000222227825 */ /* 0x001fe200078e0202 */
[----:B------:R-:W-:Y:S02]  /*0760*/  IADD3.X R27, R8, UR21, RZ, P1, !PT ;  /* 0x00000015081b7c10 */ /* 0x000fe40008ffe4ff */
[----:B------:R-:W-:Y:S02]  /*0770*/  IADD3 R3, R33, 0xa00, RZ ;  /* 0x00000a0021037810 */ /* 0x000fe40007ffe0ff */
[----:B------:R-:W3:Y:S02]  /*0780*/  LDG.E.64.CONSTANT R28, desc[UR12][R28.64] ;  /* 0x0000000c1c1c7981 */ /* 0x000ee4000c1e9b00 */
[----:B------:R-:W-:-:S02]  /*0790*/  IADD3 R3, P0, R3, R30, RZ ;  /* 0x0000001e03037210 */ /* 0x000fc40007f1e0ff */
[----:B------:R-:W4:Y:S04]  /*07a0*/  LDG.E.64.CONSTANT R34, desc[UR12][R34.64] ;  /* 0x0000000c22227981 */ /* 0x000f28000c1e9b00 */
[----:B------:R-:W5:Y:S01]  /*07b0*/  LDG.E.64.CONSTANT R26, desc[UR12][R26.64] ;  /* 0x0000000c1a1a7981 */ /* 0x000f62000c1e9b00 */
[----:B------:R-:W-:Y:S02]  /*07c0*/  IADD3.X R2, RZ, R0, RZ, P0, !PT ;  /* 0x00000000ff027210 */ /* 0x000fe400007fe4ff */
[C---:B------:R-:W-:Y:S02]  /*07d0*/  SHF.L.U32 R5, R3.reuse, 0x1, RZ ;  /* 0x0000000103057819 */ /* 0x040fe400000006ff */
[----:B------:R-:W-:Y:S02]  /*07e0*/  SHF.L.U64.HI R4, R3, 0x1, R2 ;  /* 0x0000000103047819 */ /* 0x000fe40000010202 */
[----:B------:R-:W-:-:S02]  /*07f0*/  IADD3 R24, P0, R5, UR18, RZ ;  /* 0x0000001205187c10 */ /* 0x000fc4000ff1e0ff */
[----:B------:R-:W-:Y:S02]  /*0800*/  IADD3 R22, P1, R5, UR20, RZ ;  /* 0x0000001405167c10 */ /* 0x000fe4000ff3e0ff */
[C---:B------:R-:W-:Y:S02]  /*0810*/  IADD3.X R25, R4.reuse, UR19, RZ, P0, !PT ;  /* 0x0000001304197c10 */ /* 0x040fe400087fe4ff */
[----:B------:R-:W-:Y:S02]  /*0820*/  IADD3.X R23, R4, UR21, RZ, P1, !PT ;  /* 0x0000001504177c10 */ /* 0x000fe40008ffe4ff */
[----:B------:R-:W-:Y:S02]  /*0830*/  IADD3 R3, R33, 0x1400, RZ ;  /* 0x0000140021037810 */ /* 0x000fe40007ffe0ff */
[----:B------:R-:W5:Y:S02]  /*0840*/  LDG.E.64.CONSTANT R24, desc[UR12][R24.64] ;  /* 0x0000000c18187981 */ /* 0x000f64000c1e9b00 */
[----:B------:R-:W-:-:S02]  /*0850*/  IADD3 R3, P0, R3, R30, RZ ;  /* 0x0000001e03037210 */ /* 0x000fc40007f1e0ff */
[----:B------:R-:W5:Y:S02]  /*0860*/  LDG.E.64.CONSTANT R22, desc[UR12][R22.64] ;  /* 0x0000000c16167981 */ /* 0x000f64000c1e9b00 */
[----:B------:R-:W-:Y:S02]  /*0870*/  IADD3.X R2, RZ, R0, RZ, P0, !PT ;  /* 0x00000000ff027210 */ /* 0x000fe400007fe4ff */
[----:B------:R-:W-:Y:S01]  /*0880*/  STL [R1+0xc], R9 ;  /* 0x00000c0901007387 */ /* 0x000fe20000100800 */
[----:B------:R-:W-:-:S03]  /*0890*/  SHF.L.U32 R93, R3, 0x1, RZ ;  /* 0x00000001035d7819 */ /* 0x000fc600000006ff */
[----:B------:R-:W-:Y:S01]  /*08a0*/  STL [R1+0x10], R8 ;  /* 0x0000100801007387 */ /* 0x000fe20000100800 */
[----:B------:R-:W-:-:S03]  /*08b0*/  IADD3 R20, P0, R93, UR18, RZ ;  /* 0x000000125d147c10 */ /* 0x000fc6000ff1e0ff */
[----:B------:R-:W-:Y:S04]  /*08c0*/  STL [R1+0x4], R5 ;  /* 0x0000040501007387 */ /* 0x000fe80000100800 */
[----:B------:R0:W-:Y:S01]  /*08d0*/  STL [R1+0x8], R4 ;  /* 0x0000080401007387 */ /* 0x0001e20000100800 */
[----:B------:R-:W-:Y:S02]  /*08e0*/  IADD3 R18, P1, R93, UR20, RZ ;  /* 0x000000145d127c10 */ /* 0x000fe4000ff3e0ff */
[----:B0-----:R-:W-:-:S04]  /*08f0*/  SHF.L.U64.HI R4, R3, 0x1, R2 ;  /* 0x0000000103047819 */ /* 0x001fc80000010202 */
[C---:B------:R-:W-:Y:S02]  /*0900*/  IADD3.X R21, R4.reuse, UR19, RZ, P0, !PT ;  /* 0x0000001304157c10 */ /* 0x040fe400087fe4ff */
        /* <DEDUP_REMOVED lines=10> */
[----:B------:R-:W-:Y:S02]  /*09b0*/  IADD3.X R17, R92, UR19, RZ, P0, !PT ;  /* 0x000000135c117c10 */ /* 0x000fe400087fe4ff */
[----:B------:R-:W-:-:S02]  /*09c0*/  IADD3 R3, R33, 0x2800, RZ ;  /* 0x0000280021037810 */ /* 0x000fc40007ffe0ff */
[----:B------:R-:W-:Y:S02]  /*09d0*/  IADD3.X R15, R92, UR21, RZ, P1, !PT ;  /* 0x000000155c0f7c10 */ /* 0x000fe40008ffe4ff */
[----:B------:R-:W-:Y:S01]  /*09e0*/  IADD3 R3, P0, R3, R30, RZ ;  /* 0x0000001e03037210 */ /* 0x000fe20007f1e0ff */
[----:B------:R-:W5:Y:S03]  /*09f0*/  LDG.E.64.CONSTANT R16, desc[UR12][R16.64] ;  /* 0x0000000c10107981 */ /* 0x000f66000c1e9b00 */
[----:B------:R-:W-:Y:S01]  /*0a00*/  IADD3.X R90, RZ, R0, RZ, P0, !PT ;  /* 0x00000000ff5a7210 */ /* 0x000fe200007fe4ff */
[C---:B------:R-:W-:Y:S01]  /*0a10*/  IMAD.SHL.U32 R88, R3.reuse, 0x2, RZ ;  /* 0x0000000203587824 */ /* 0x040fe200078e00ff */
[----:B------:R-:W5:Y:S02]  /*0a20*/  LDG.E.64.CONSTANT R14, desc[UR12][R14.64] ;  /* 0x0000000c0e0e7981 */ /* 0x000f64000c1e9b00 */
        /* <DEDUP_REMOVED lines=16> */
[----:B------:R-:W-:Y:S02]  /*0b30*/  IADD3.X R9, R87, UR21, RZ, P1, !PT ;  /* 0x0000001557097c10 */ /* 0x000fe40008ffe4ff */
[----:B------:R-:W-:-:S04]  /*0b40*/  IADD3 R3, R33, 0x3c00, RZ ;  /* 0x00003c0021037810 */ /* 0x000fc80007ffe0ff */
[----:B------:R-:W5:Y:S01]  /*0b50*/  LDG.E.64.CONSTANT R8, desc[UR12][R8.64] ;  /* 0x0000000c08087981 */ /* 0x000f62000c1e9b00 */
[----:B------:R-:W-:-:S04]  /*0b60*/  IADD3 R3, P0, R3, R30, RZ ;  /* 0x0000001e03037210 */ /* 0x000fc80007f1e0ff */
[----:B------:R-:W-:Y:S02]  /*0b70*/  IADD3.X R2, RZ, R0, RZ, P0, !PT ;  /* 0x00000000ff027210 */ /* 0x000fe400007fe4ff */
[C---:B------:R-:W-:Y:S01]  /*0b80*/  SHF.L.U32 R84, R3.reuse, 0x1, RZ ;  /* 0x0000000103547819 */ /* 0x040fe200000006ff */
[----:B------:R0:W-:Y:S01]  /*0b90*/  STL [R1], R4 ;  /* 0x0000000401007387 */ /* 0x0001e20000100800 */
[----:B------:R-:W-:Y:S02]  /*0ba0*/  SHF.L.U64.HI R85, R3, 0x1, R2 ;  /* 0x0000000103557819 */ /* 0x000fe40000010202 */
[----:B0-----:R-:W-:-:S04]  /*0bb0*/  IADD3 R4, P0, R84, UR18, RZ ;  /* 0x0000001254047c10 */ /* 0x001fc8000ff1e0ff */
[----:B------:R-:W-:Y:S02]  /*0bc0*/  IADD3.X R5, R85, UR19, RZ, P0, !PT ;  /* 0x0000001355057c10 */ /* 0x000fe400087fe4ff */
[----:B------:R-:W-:-:S04]  /*0bd0*/  IADD3 R2, P1, R84, UR20, RZ ;  /* 0x0000001454027c10 */ /* 0x000fc8000ff3e0ff */
[----:B------:R-:W5:Y:S01]  /*0be0*/  LDG.E.64.CONSTANT R4, desc[UR12][R4.64] ;  /* 0x0000000c04047981 */ /* 0x000f62000c1e9b00 */
        /* <DEDUP_REMOVED lines=11> */
[----:B------:R-:W-:-:S06]  /*0ca0*/  IADD3.X R53, R83, UR21, RZ, P0, !PT ;  /* 0x0000001553357c10 */ /* 0x000fcc00087fe4ff */
[----:B------:R-:W5:Y:S01]  /*0cb0*/  LDG.E.64.CONSTANT R52, desc[UR12][R52.64] ;  /* 0x0000000c34347981 */ /* 0x000f62000c1e9b00 */
[----:B--2---:R-:W-:-:S06]  /*0cc0*/  FADD.FTZ R54, R49, UR9 ;  /* 0x0000000931367e21 */ /* 0x004fcc0008010000 */
[----:B------:R-:W0:Y:S01]  /*0cd0*/  MUFU.RSQ R54, R54 ;  /* 0x0000003600367308 */ /* 0x000e220000001400 */
[--C-:B---3--:R-:W-:Y:S02]  /*0ce0*/  HADD2.F32 R31, -RZ, R28.reuse.H0_H0 ;  /* 0x2000001cff1f7230 */ /* 0x108fe40000004100 */
[----:B------:R-:W-:Y:S02]  /*0cf0*/  HADD2.F32 R33, -RZ, R28.H1_H1 ;  /* 0x3000001cff217230 */ /* 0x000fe40000004100 */
[----:B----4-:R-:W-:Y:S02]  /*0d00*/  HADD2.F32 R49, -RZ, R34.H0_H0 ;  /* 0x20000022ff317230 */ /* 0x010fe40000004100 */
[C---:B------:R-:W-:Y:S01]  /*0d10*/  FADD.FTZ R31, -R48.reuse, R31 ;  /* 0x0000001f301f7221 */ /* 0x040fe20000010100 */
[----:B-----5:R-:W-:Y:S02]  /*0d20*/  HADD2.F32 R0, -RZ, R26.H0_H0 ;  /* 0x2000001aff007230 */ /* 0x020fe40000004100 */
[----:B------:R-:W-:Y:S01]  /*0d30*/  FADD.FTZ R33, -R48, R33 ;  /* 0x0000002130217221 */ /* 0x000fe20000010100 */
[----:B------:R-:W-:-:S02]  /*0d40*/  HADD2.F32 R39, -RZ, R34.H1_H1 ;  /* 0x30000022ff277230 */ /* 0x000fc40000004100 */
[----:B0-----:R-:W-:Y:S01]  /*0d50*/  FMUL.FTZ R81, R54, R31 ;  /* 0x0000001f36517220 */ /* 0x001fe20000410000 */
[----:B------:R-:W-:Y:S02]  /*0d60*/  HADD2.F32 R38, -RZ, R26.H1_H1 ;  /* 0x3000001aff267230 */ /* 0x000fe40000004100 */
[----:B------:R-:W-:Y:S01]  /*0d70*/  FMUL.FTZ R26, R0, R49 ;  /* 0x00000031001a7220 */ /* 0x000fe20000410000 */
[----:B------:R-:W-:Y:S02]  /*0d80*/  HADD2.F32 R55, -RZ, R29.H0_H0 ;  /* 0x2000001dff377230 */ /* 0x000fe40000004100 */
[----:B------:R-:W-:Y:S01]  /*0d90*/  FMUL.FTZ R80, R54, R33 ;  /* 0x0000002136507220 */ /* 0x000fe20000410000 */
[----:B------:R-:W-:Y:S02]  /*0da0*/  HADD2.F32 R37, -RZ, R35.H0_H0 ;  /* 0x20000023ff257230 */ /* 0x000fe40000004100 */
[----:B------:R-:W-:Y:S01]  /*0db0*/  FMUL.FTZ R28, R38, R39 ;  /* 0x00000027261c7220 */ /* 0x000fe20000410000 */
[----:B------:R-:W-:-:S02]  /*0dc0*/  HADD2.F32 R36, -RZ, R27.H0_H0 ;  /* 0x2000001bff247230 */ /* 0x000fc40000004100 */
[----:B------:R-:W-:Y:S01]  /*0dd0*/  FFMA.FTZ R31, R81, R26, RZ ;  /* 0x0000001a511f7223 */ /* 0x000fe200000100ff */
[----:B------:R-:W-:Y:S01]  /*0de0*/  FADD.FTZ R55, -R48, R55 ;  /* 0x0000003730377221 */ /* 0x000fe20000010100 */
[----:B------:R-:W-:Y:S02]  /*0df0*/  HADD2.F32 R29, -RZ, R29.H1_H1 ;  /* 0x3000001dff1d7230 */ /* 0x000fe40000004100 */
[----:B------:R-:W-:Y:S01]  /*0e00*/  FFMA.FTZ R28, R80, R28, R31 ;  /* 0x0000001c501c7223 */ /* 0x000fe2000001001f */
[----:B------:R-:W-:Y:S02]  /*0e10*/  HADD2.F32 R35, -RZ, R35.H1_H1 ;  /* 0x30000023ff237230 */ /* 0x000fe40000004100 */
[----:B------:R-:W-:Y:S01]  /*0e20*/  FMUL.FTZ R26, R36, R37 ;  /* 0x00000025241a7220 */ /* 0x000fe20000410000 */
[----:B------:R-:W-:Y:S01]  /*0e30*/  FMUL.FTZ R79, R54, R55 ;  /* 0x00000037364f7220 */ /* 0x000fe20000410000 */
[----:B------:R-:W-:Y:S02]  /*0e40*/  HADD2.F32 R34, -RZ, R27.H1_H1 ;  /* 0x3000001bff227230 */ /* 0x000fe40000004100 */
[----:B------:R-:W-:Y:S01]  /*0e50*/  FADD.FTZ R29, -R48, R29 ;  /* 0x0000001d301d7221 */ /* 0x000fe20000010100 */
[----:B------:R-:W-:Y:S01]  /*0e60*/  FFMA.FTZ R27, R79, R26, R28 ;  /* 0x0000001a4f1b7223 */ /* 0x000fe2000001001c */
[----:B------:R-:W-:-:S02]  /*0e70*/  HADD2.F32 R31, -RZ, R24.H0_H0 ;  /* 0x20000018ff1f7230 */ /* 0x000fc40000004100 */
[----:B------:R-:W-:Y:S01]  /*0e80*/  FMUL.FTZ R26, R34, R35 ;  /* 0x00000023221a7220 */ /* 0x000fe20000410000 */
[----:B------:R-:W-:Y:S01]  /*0e90*/  FMUL.FTZ R78, R54, R29 ;  /* 0x0000001d364e7220 */ /* 0x000fe20000410000 */
[----:B------:R-:W-:-:S03]  /*0ea0*/  HADD2.F32 R33, -RZ, R22.H0_H0 ;  /* 0x20000016ff217230 */ /* 0x000fc60000004100 */
[----:B------:R-:W-:Y:S01]  /*0eb0*/  FFMA.FTZ R26, R78, R26, R27 ;  /* 0x0000001a4e1a7223 */ /* 0x000fe2000001001b */
[----:B------:R-:W-:Y:S02]  /*0ec0*/  HADD2.F32 R27, -RZ, R24.H1_H1 ;  /* 0x30000018ff1b7230 */ /* 0x000fe40000004100 */
[----:B------:R-:W-:Y:S01]  /*0ed0*/  FADD.FTZ R31, -R48, R31 ;  /* 0x0000001f301f7221 */ /* 0x000fe20000010100 */
[----:B------:R-:W-:Y:S02]  /*0ee0*/  HADD2.F32 R32, -RZ, R22.H1_H1 ;  /* 0x30000016ff207230 */ /* 0x000fe40000004100 */
[----:B------:R-:W-:Y:S01]  /*0ef0*/  FMUL.FTZ R24, R49, R33 ;  /* 0x0000002131187220 */ /* 0x000fe20000410000 */
[----:B------:R-:W-:Y:S02]  /*0f00*/  HADD2.F32 R55, -RZ, R25.H0_H0 ;  /* 0x20000019ff377230 */ /* 0x000fe40000004100 */
[----:B------:R-:W-:Y:S01]  /*0f10*/  FMUL.FTZ R77, R54, R31 ;  /* 0x0000001f364d7220 */ /* 0x000fe20000410000 */
[----:B------:R-:W-:Y:S01]  /*0f20*/  FADD.FTZ R29, -R48, R27 ;  /* 0x0000001b301d7221 */ /* 0x000fe20000010100 */
[----:B------:R-:W-:-:S02]  /*0f30*/  HADD2.F32 R31, -RZ, R23.H0_H0 ;  /* 0x20000017ff1f7230 */ /* 0x000fc40000004100 */
[----:B------:R-:W-:Y:S01]  /*0f40*/  FMUL.FTZ R22, R39, R32 ;  /* 0x0000002027167220 */ /* 0x000fe20000410000 */
        /* <DEDUP_REMOVED lines=9> */
[----:B------:R-:W-:-:S02]  /*0fe0*/  FFMA.FTZ R23, R75, R24, R22 ;  /* 0x000000184b177223 */ /* 0x000fc40000010016 */
[----:B------:R-:W-:Y:S01]  /*0ff0*/  FMUL.FTZ R22, R35, R30 ;  /* 0x0000001e23167220 */ /* 0x000fe20000410000 */
[----:B------:R-:W-:Y:S01]  /*1000*/  FMUL.FTZ R74, R54, R25 ;  /* 0x00000019364a7220 */ /* 0x000fe20000410000 */
[----:B------:R-:W-:-:S03]  /*1010*/  HADD2.F32 R27, -RZ, R20.H0_H0 ;  /* 0x20000014ff1b7230 */ /* 0x000fc60000004100 */
[----:B------:R-:W-:Y:S01]  /*1020*/  FFMA.FTZ R22, R74, R22, R23 ;  /* 0x000000164a167223 */ /* 0x000fe20000010017 */
[----:B------:R-:W-:Y:S02]  /*1030*/  HADD2.F32 R23, -RZ, R20.H1_H1 ;  /* 0x30000014ff177230 */ /* 0x000fe40000004100 */
[--C-:B------:R-:W-:Y:S02]  /*1040*/  HADD2.F32 R29, -RZ, R18.reuse.H0_H0 ;  /* 0x20000012ff1d7230 */ /* 0x100fe40000004100 */
[C---:B------:R-:W-:Y:S01]  /*1050*/  FADD.FTZ R27, -R48.reuse, R27 ;  /* 0x0000001b301b7221 */ /* 0x040fe20000010100 */
[----:B------:R-:W-:Y:S02]  /*1060*/  HADD2.F32 R28, -RZ, R18.H1_H1 ;  /* 0x30000012ff1c7230 */ /* 0x000fe40000004100 */
[----:B------:R-:W-:Y:S01]  /*1070*/  FADD.FTZ R25, -R48, R23 ;  /* 0x0000001730197221 */ /* 0x000fe20000010100 */
[----:B------:R-:W-:Y:S02]  /*1080*/  HADD2.F32 R55, -RZ, R21.H0_H0 ;  /* 0x20000015ff377230 */ /* 0x000fe40000004100 */
[----:B------:R-:W-:Y:S01]  /*1090*/  FMUL.FTZ R20, R49, R29 ;  /* 0x0000001d31147220 */ /* 0x000fe20000410000 */
[----:B------:R-:W-:Y:S01]  /*10a0*/  FMUL.FTZ R73, R54, R27 ;  /* 0x0000001b36497220 */ /* 0x000fe20000410000 */
[----:B------:R-:W-:-:S02]  /*10b0*/  HADD2.F32 R27, -RZ, R19.H0_H0 ;  /* 0x20000013ff1b7230 */ /* 0x000fc40000004100 */
[----:B------:R-:W-:Y:S01]  /*10c0*/  FMUL.FTZ R18, R39, R28 ;  /* 0x0000001c27127220 */ /* 0x000fe20000410000 */
[----:B------:R-:W-:Y:S01]  /*10d0*/  FMUL.FTZ R72, R54, R25 ;  /* 0x0000001936487220 */ /* 0x000fe20000410000 */
[----:B------:R-:W-:Y:S01]  /*10e0*/  FFMA.FTZ R23, R73, R20, R22 ;  /* 0x0000001449177223 */ /* 0x000fe20000010016 */
[----:B------:R-:W-:Y:S01]  /*10f0*/  FADD.FTZ R55, -R48, R55 ;  /* 0x0000003730377221 */ /* 0x000fe20000010100 */
[----:B------:R-:W-:Y:S02]  /*1100*/  HADD2.F32 R21, -RZ, R21.H1_H1 ;  /* 0x30000015ff157230 */ /* 0x000fe40000004100 */
[----:B------:R-:W-:Y:S01]  /*1110*/  FMUL.FTZ R20, R37, R27 ;  /* 0x0000001b25147220 */ /* 0x000fe20000410000 */
[----:B------:R-:W-:Y:S01]  /*1120*/  FFMA.FTZ R18, R72, R18, R23 ;  /* 0x0000001248127223 */ /* 0x000fe20000010017 */
        /* <DEDUP_REMOVED lines=18> */
[----:B------:R-:W-:Y:S02]  /*1250*/  HADD2.F32 R17, -RZ, R17.H1_H1 ;  /* 0x30000011ff117230 */ /* 0x000fe40000004100 */
[----:B------:R-:W-:Y:S01]  /*1260*/  FFMA.FTZ R19, R69, R16, R18 ;  /* 0x0000001045137223 */ /* 0x000fe20000010012 */
[----:B------:R-:W-:Y:S01]  /*1270*/  FMUL.FTZ R68, R54, R21 ;  /* 0x0000001536447220 */ /* 0x000fe20000410000 */
[----:B------:R-:W-:Y:S01]  /*1280*/  FADD.FTZ R55, -R48, R55 ;  /* 0x0000003730377221 */ /* 0x000fe20000010100 */
[----:B------:R-:W-:Y:S01]  /*1290*/  FMUL.FTZ R16, R37, R23 ;  /* 0x0000001725107220 */ /* 0x000fe20000410000 */
[----:B------:R-:W-:Y:S02]  /*12a0*/  HADD2.F32 R22, -RZ, R15.H1_H1 ;  /* 0x3000000fff167230 */ /* 0x000fe40000004100 */
[----:B------:R-:W-:Y:S01]  /*12b0*/  FFMA.FTZ R14, R68, R14, R19 ;  /* 0x0000000e440e7223 */ /* 0x000fe20000010013 */
        /* <DEDUP_REMOVED lines=12> */
[----:B------:R-:W-:-:S02]  /*1380*/  HADD2.F32 R63, -RZ, R13.H0_H0 ;  /* 0x2000000dff3f7230 */ /* 0x000fc40000004100 */
[----:B------:R-:W-:Y:S01]  /*1390*/  FMUL.FTZ R65, R54, R65 ;  /* 0x0000004136417220 */ /* 0x000fe20000410000 */
[----:B------:R-:W-:Y:S01]  /*13a0*/  FADD.FTZ R17, -R48, R17 ;  /* 0x0000001130117221 */ /* 0x000fe20000010100 */
[----:B------:R-:W-:Y:S02]  /*13b0*/  HADD2.F32 R19, -RZ, R11.H0_H0 ;  /* 0x2000000bff137230 */ /* 0x000fe40000004100 */
[----:B------:R-:W-:Y:S01]  /*13c0*/  FMUL.FTZ R56, R39, R20 ;  /* 0x0000001427387220 */ /* 0x000fe20000410000 */
[----:B------:R-:W-:Y:S01]  /*13d0*/  FFMA.FTZ R15, R65, R15, R14 ;  /* 0x0000000f410f7223 */ /* 0x000fe2000001000e */
[----:B------:R-:W-:Y:S01]  /*13e0*/  FMUL.FTZ R64, R54, R17 ;  /* 0x0000001136407220 */ /* 0x000fe20000410000 */
[----:B------:R-:W-:Y:S01]  /*13f0*/  FADD.FTZ R63, -R48, R63 ;  /* 0x0000003f303f7221 */ /* 0x000fe20000010100 */
[----:B------:R-:W-:Y:S02]  /*1400*/  FMUL.FTZ R10, R37, R19 ;  /* 0x00000013250a7220 */ /* 0x000fe40000410000 */
[----:B------:R-:W-:Y:S01]  /*1410*/  FFMA.FTZ R56, R64, R56, R15 ;  /* 0x0000003840387223 */ /* 0x000fe2000001000f */
[----:B------:R-:W-:-:S04]  /*1420*/  FMUL.FTZ R63, R54, R63 ;  /* 0x0000003f363f7220 */ /* 0x000fc80000410000 */
[----:B------:R-:W-:Y:S01]  /*1430*/  FFMA.FTZ R56, R63, R10, R56 ;  /* 0x0000000a3f387223 */ /* 0x000fe20000010038 */
[----:B------:R-:W-:Y:S01]  /*1440*/  FFMA.FTZ R10, R0, R49, RZ ;  /* 0x00000031000a7223 */ /* 0x000fe200000100ff */
[----:B------:R-:W-:-:S03]  /*1450*/  HADD2.F32 R15, -RZ, R6.H0_H0 ;  /* 0x20000006ff0f7230 */ /* 0x000fc60000004100 */
[----:B------:R-:W-:Y:S01]  /*1460*/  FFMA.FTZ R10, R38, R39, R10 ;  /* 0x00000027260a7223 */ /* 0x000fe2000001000a */
[----:B------:R-:W-:-:S03]  /*1470*/  HADD2.F32 R14, -RZ, R6.H1_H1 ;  /* 0x30000006ff0e7230 */ /* 0x000fc60000004100 */
[----:B------:R-:W-:Y:S01]  /*1480*/  FFMA.FTZ R6, R36, R37, R10 ;  /* 0x0000002524067223 */ /* 0x000fe2000001000a */
[----:B------:R-:W-:-:S03]  /*1490*/  HADD2.F32 R62, -RZ, R13.H1_H1 ;  /* 0x3000000dff3e7230 */ /* 0x000fc60000004100 */
[----:B------:R-:W-:Y:S01]  /*14a0*/  FFMA.FTZ R6, R34, R35, R6 ;  /* 0x0000002322067223 */ /* 0x000fe20000010006 */
[----:B------:R-:W-:-:S03]  /*14b0*/  HADD2.F32 R18, -RZ, R11.H1_H1 ;  /* 0x3000000bff127230 */ /* 0x000fc60000004100 */
[----:B------:R-:W-:Y:S01]  /*14c0*/  FFMA.FTZ R6, R49, R33, R6 ;  /* 0x0000002131067223 */ /* 0x000fe20000010006 */
[----:B------:R-:W-:-:S03]  /*14d0*/  FADD.FTZ R62, -R48, R62 ;  /* 0x0000003e303e7221 */ /* 0x000fc60000010100 */
[----:B------:R-:W-:Y:S01]  /*14e0*/  FFMA.FTZ R6, R39, R32, R6 ;  /* 0x0000002027067223 */ /* 0x000fe20000010006 */
[----:B------:R-:W-:Y:S01]  /*14f0*/  FMUL.FTZ R11, R35, R18 ;  /* 0x00000012230b7220 */ /* 0x000fe20000410000 */
[----:B------:R-:W-:Y:S01]  /*1500*/  FMUL.FTZ R62, R54, R62 ;  /* 0x0000003e363e7220 */ /* 0x000fe20000410000 */
[--C-:B------:R-:W-:Y:S02]  /*1510*/  HADD2.F32 R17, -RZ, R8.reuse.H0_H0 ;  /* 0x20000008ff117230 */ /* 0x100fe40000004100 */
[----:B------:R-:W-:Y:S01]  /*1520*/  FFMA.FTZ R6, R37, R31, R6 ;  /* 0x0000001f25067223 */ /* 0x000fe20000010006 */
[----:B------:R-:W-:Y:S01]  /*1530*/  FADD.FTZ R15, -R48, R15 ;  /* 0x0000000f300f7221 */ /* 0x000fe20000010100 */
[----:B------:R-:W-:Y:S01]  /*1540*/  FFMA.FTZ R56, R62, R11, R56 ;  /* 0x0000000b3e387223 */ /* 0x000fe20000010038 */
[----:B------:R-:W-:Y:S02]  /*1550*/  HADD2.F32 R16, -RZ, R8.H1_H1 ;  /* 0x30000008ff107230 */ /* 0x000fe40000004100 */
[----:B------:R-:W-:Y:S01]  /*1560*/  FFMA.FTZ R6, R35, R30, R6 ;  /* 0x0000001e23067223 */ /* 0x000fe20000010006 */
[----:B------:R-:W-:Y:S01]  /*1570*/  FMUL.FTZ R8, R49, R17 ;  /* 0x0000001131087220 */ /* 0x000fe20000410000 */
[----:B------:R-:W-:Y:S01]  /*1580*/  FMUL.FTZ R15, R54, R15 ;  /* 0x0000000f360f7220 */ /* 0x000fe20000410000 */
[----:B------:R-:W-:-:S02]  /*1590*/  HADD2.F32 R11, -RZ, R7.H0_H0 ;  /* 0x20000007ff0b7230 */ /* 0x000fc40000004100 */
[----:B------:R-:W-:Y:S01]  /*15a0*/  FADD.FTZ R14, -R48, R14 ;  /* 0x0000000e300e7221 */ /* 0x000fe20000010100 */
[----:B------:R-:W-:Y:S01]  /*15b0*/  FFMA.FTZ R6, R49, R29, R6 ;  /* 0x0000001d31067223 */ /* 0x000fe20000010006 */
[----:B------:R-:W-:Y:S01]  /*15c0*/  FFMA.FTZ R56, R15, R8, R56 ;  /* 0x000000080f387223 */ /* 0x000fe20000010038 */
[----:B------:R-:W-:Y:S02]  /*15d0*/  HADD2.F32 R13, -RZ, R9.H0_H0 ;  /* 0x20000009ff0d7230 */ /* 0x000fe40000004100 */
[C---:B------:R-:W-:Y:S01]  /*15e0*/  FMUL.FTZ R8, R39.reuse, R16 ;  /* 0x0000001027087220 */ /* 0x040fe20000410000 */
[----:B------:R-:W-:Y:S02]  /*15f0*/  HADD2.F32 R10, -RZ, R7.H1_H1 ;  /* 0x30000007ff0a7230 */ /* 0x000fe40000004100 */
[----:B------:R-:W-:Y:S01]  /*1600*/  FMUL.FTZ R14, R54, R14 ;  /* 0x0000000e360e7220 */ /* 0x000fe20000410000 */
[----:B------:R-:W-:Y:S01]  /*1610*/  FADD.FTZ R11, -R48, R11 ;  /* 0x0000000b300b7221 */ /* 0x000fe20000010100 */
[----:B------:R-:W-:Y:S01]  /*1620*/  FFMA.FTZ R55, R39, R28, R6 ;  /* 0x0000001c27377223 */ /* 0x000fe20000010006 */
[----:B------:R-:W-:-:S02]  /*1630*/  HADD2.F32 R12, -RZ, R9.H1_H1 ;  /* 0x30000009ff0c7230 */ /* 0x000fc40000004100 */
[----:B------:R-:W-:Y:S01]  /*1640*/  FFMA.FTZ R56, R14, R8, R56 ;  /* 0x000000080e387223 */ /* 0x000fe20000010038 */
[C---:B------:R-:W-:Y:S01]  /*1650*/  FMUL.FTZ R7, R37.reuse, R13 ;  /* 0x0000000d25077220 */ /* 0x040fe20000410000 */
[----:B------:R-:W-:Y:S01]  /*1660*/  FMUL.FTZ R11, R54, R11 ;  /* 0x0000000b360b7220 */ /* 0x000fe20000410000 */
[----:B------:R-:W-:Y:S01]  /*1670*/  FADD.FTZ R10, -R48, R10 ;  /* 0x0000000a300a7221 */ /* 0x000fe20000010100 */
[----:B------:R-:W-:Y:S01]  /*1680*/  FFMA.FTZ R55, R37, R27, R55 ;  /* 0x0000001b25377223 */ /* 0x000fe20000010037 */
[----:B------:R-:W-:Y:S01]  /*1690*/  FMUL.FTZ R6, R35, R12 ;  /* 0x0000000c23067220 */ /* 0x000fe20000410000 */
[----:B------:R-:W-:Y:S01]  /*16a0*/  FFMA.FTZ R56, R11, R7, R56 ;  /* 0x000000070b387223 */ /* 0x000fe20000010038 */
[----:B------:R-:W-:Y:S01]  /*16b0*/  FMUL.FTZ R10, R54, R10 ;  /* 0x0000000a360a7220 */ /* 0x000fe20000410000 */
[----:B------:R-:W-:Y:S01]  /*16c0*/  FFMA.FTZ R55, R35, R26, R55 ;  /* 0x0000001a23377223 */ /* 0x000fe20000010037 */
[--C-:B------:R-:W-:Y:S02]  /*16d0*/  HADD2.F32 R7, -RZ, R4.reuse.H0_H0 ;  /* 0x20000004ff077230 */ /* 0x100fe40000004100 */
[----:B------:R-:W-:Y:S01]  /*16e0*/  FFMA.FTZ R56, R10, R6, R56 ;  /* 0x000000060a387223 */ /* 0x000fe20000010038 */
[----:B------:R-:W-:-:S02]  /*16f0*/  HADD2.F32 R6, -RZ, R4.H1_H1 ;  /* 0x30000004ff067230 */ /* 0x000fc40000004100 */
[----:B------:R-:W-:-:S04]  /*1700*/  FFMA.FTZ R4, R49, R25, R55 ;  /* 0x0000001931047223 */ /* 0x000fc80000010037 */
[----:B------:R-:W-:Y:S01]  /*1710*/  FFMA.FTZ R4, R39, R24, R4 ;  /* 0x0000001827047223 */ /* 0x000fe20000010004 */
[--C-:B------:R-:W-:Y:S02]  /*1720*/  HADD2.F32 R9, -RZ, R2.reuse.H0_H0 ;  /* 0x20000002ff097230 */ /* 0x100fe40000004100 */
[----:B------:R-:W-:Y:S01]  /*1730*/  FADD.FTZ R7, -R48, R7 ;  /* 0x0000000730077221 */ /* 0x000fe20000010100 */
        /* <DEDUP_REMOVED lines=8> */
[C---:B------:R-:W-:Y:S01]  /*17c0*/  FMUL.FTZ R2, R39.reuse, R8 ;  /* 0x0000000827027220 */ /* 0x040fe20000410000 */
[----:B------:R-:W-:Y:S01]  /*17d0*/  FMUL.FTZ R6, R54, R6 ;  /* 0x0000000636067220 */ /* 0x000fe20000410000 */
[--C-:B------:R-:W-:Y:S02]  /*17e0*/  HADD2.F32 R58, -RZ, R5.reuse.H0_H0 ;  /* 0x20000005ff3a7230 */ /* 0x100fe40000004100 */
[----:B------:R-:W-:Y:S01]  /*17f0*/  FFMA.FTZ R55, R39, R20, R55 ;  /* 0x0000001427377223 */ /* 0x000fe20000010037 */
[----:B------:R-:W-:Y:S01]  /*1800*/  HFMA2.MMA R60, -RZ, RZ, 0, 2.384185791015625e-06 ;  /* 0x00000028ff3c7435 */ /* 0x000fe200000001ff */
[----:B------:R-:W-:Y:S01]  /*1810*/  FFMA.FTZ R56, R6, R2, R56 ;  /* 0x0000000206387223 */ /* 0x000fe20000010038 */
[----:B------:R-:W-:Y:S02]  /*1820*/  HADD2.F32 R2, -RZ, R5.H1_H1 ;  /* 0x30000005ff027230 */ /* 0x000fe40000004100 */
[----:B------:R-:W-:Y:S01]  /*1830*/  FFMA.FTZ R55, R37, R19, R55 ;  /* 0x0000001325377223 */ /* 0x000fe20000010037 */
[----:B------:R-:W-:-:S02]  /*1840*/  HADD2.F32 R5, -RZ, R3.H0_H0 ;  /* 0x20000003ff057230 */ /* 0x000fc40000004100 */
[C---:B------:R-:W-:Y:S01]  /*1850*/  FADD.FTZ R58, -R48.reuse, R58 ;  /* 0x0000003a303a7221 */ /* 0x040fe20000010100 */
[----:B------:R-:W-:Y:S02]  /*1860*/  HADD2.F32 R4, -RZ, R3.H1_H1 ;  /* 0x30000003ff047230 */ /* 0x000fe40000004100 */
[----:B------:R-:W-:Y:S01]  /*1870*/  FFMA.FTZ R55, R35, R18, R55 ;  /* 0x0000001223377223 */ /* 0x000fe20000010037 */
[----:B------:R-:W-:Y:S01]  /*1880*/  FADD.FTZ R2, -R48, R2 ;  /* 0x0000000230027221 */ /* 0x000fe20000010100 */
[----:B------:R-:W-:Y:S01]  /*1890*/  FMUL.FTZ R57, R37, R5 ;  /* 0x0000000525397220 */ /* 0x000fe20000410000 */
[C---:B------:R-:W-:Y:S01]  /*18a0*/  FMUL.FTZ R3, R54.reuse, R58 ;  /* 0x0000003a36037220 */ /* 0x040fe20000410000 */
[----:B------:R-:W-:Y:S01]  /*18b0*/  FFMA.FTZ R55, R49, R17, R55 ;  /* 0x0000001131377223 */ /* 0x000fe20000010037 */
[----:B------:R-:W-:Y:S02]  /*18c0*/  IMAD R58, R59, R60, UR8 ;  /* 0x000000083b3a7e24 */ /* 0x000fe4000f8e023c */
[----:B------:R-:W-:Y:S01]  /*18d0*/  FMUL.FTZ R2, R54, R2 ;  /* 0x0000000236027220 */ /* 0x000fe20000410000 */
[----:B------:R-:W-:Y:S01]  /*18e0*/  FFMA.FTZ R56, R3, R57, R56 ;  /* 0x0000003903387223 */ /* 0x000fe20000010038 */
[----:B------:R-:W-:Y:S01]  /*18f0*/  FMUL.FTZ R57, R35, R4 ;  /* 0x0000000423397220 */ /* 0x000fe20000410000 */
[----:B------:R-:W-:Y:S01]  /*1900*/  FFMA.FTZ R55, R39, R16, R55 ;  /* 0x0000001027377223 */ /* 0x000fe20000010037 */
[----:B------:R-:W-:Y:S01]  /*1910*/  LEA R89, R89, R58, 0x3 ;  /* 0x0000003a59597211 */ /* 0x000fe200078e18ff */
[----:B------:R-:W-:-:S02]  /*1920*/  HADD2.F32 R58, -RZ, R50.H0_H0 ;  /* 0x20000032ff3a7230 */ /* 0x000fc40000004100 */
[----:B------:R-:W-:Y:S01]  /*1930*/  FFMA.FTZ R56, R2, R57, R56 ;  /* 0x0000003902387223 */ /* 0x000fe20000010038 */
[----:B------:R-:W-:Y:S02]  /*1940*/  HADD2.F32 R57, -RZ, R50.H1_H1 ;  /* 0x30000032ff397230 */ /* 0x000fe40000004100 */
[----:B------:R-:W-:-:S04]  /*1950*/  FFMA.FTZ R50, R37, R13, R55 ;  /* 0x0000000d25327223 */ /* 0x000fc80000010037 */
[----:B------:R-:W-:Y:S01]  /*1960*/  FFMA.FTZ R50, R35, R12, R50 ;  /* 0x0000000c23327223 */ /* 0x000fe20000010032 */
[----:B------:R-:W-:-:S03]  /*1970*/  HADD2.F32 R60, -RZ, R51.H0_H0 ;  /* 0x20000033ff3c7230 */ /* 0x000fc60000004100 */
[----:B------:R-:W-:Y:S01]  /*1980*/  FFMA.FTZ R50, R49, R9, R50 ;  /* 0x0000000931327223 */ /* 0x000fe20000010032 */
[----:B------:R-:W-:Y:S02]  /*1990*/  HADD2.F32 R51, -RZ, R51.H1_H1 ;  /* 0x30000033ff337230 */ /* 0x000fe40000004100 */
[C---:B------:R-:W-:Y:S01]  /*19a0*/  FADD.FTZ R58, -R48.reuse, R58 ;  /* 0x0000003a303a7221 */ /* 0x040fe20000010100 */
[--C-:B------:R-:W-:Y:S02]  /*19b0*/  HADD2.F32 R55, -RZ, R52.reuse.H0_H0 ;  /* 0x20000034ff377230 */ /* 0x100fe40000004100 */
[----:B------:R-:W-:Y:S01]  /*19c0*/  FFMA.FTZ R50, R39, R8, R50 ;  /* 0x0000000827327223 */ /* 0x000fe20000010032 */
[C---:B------:R-:W-:Y:S01]  /*19d0*/  FADD.FTZ R57, -R48.reuse, R57 ;  /* 0x0000003930397221 */ /* 0x040fe20000010100 */
[C---:B------:R-:W-:Y:S01]  /*19e0*/  FADD.FTZ R60, -R48.reuse, R60 ;  /* 0x0000003c303c7221 */ /* 0x040fe20000010100 */
[----:B------:R-:W-:Y:S01]  /*19f0*/  FADD.FTZ R61, -R48, R51 ;  /* 0x00000033303d7221 */ /* 0x000fe20000010100 */
[----:B------:R-:W-:-:S02]  /*1a00*/  HADD2.F32 R59, -RZ, R52.H1_H1 ;  /* 0x30000034ff3b7230 */ /* 0x000fc40000004100 */
[----:B------:R-:W-:Y:S01]  /*1a10*/  FFMA.FTZ R50, R37, R5, R50 ;  /* 0x0000000525327223 */ /* 0x000fe20000010032 */
[----:B------:R-:W-:Y:S01]  /*1a20*/  FMUL.FTZ R48, R49, R55 ;  /* 0x0000003731307220 */ /* 0x000fe20000410000 */
[C---:B------:R-:W-:Y:S01]  /*1a30*/  FMUL.FTZ R58, R54.reuse, R58 ;  /* 0x0000003a363a7220 */ /* 0x040fe20000410000 */
[----:B------:R-:W-:Y:S01]  /*1a40*/  FMUL.FTZ R57, R54, R57 ;  /* 0x0000003936397220 */ /* 0x000fe20000410000 */
[----:B------:R-:W-:Y:S01]  /*1a50*/  FFMA.FTZ R50, R35, R4, R50 ;  /* 0x0000000423327223 */ /* 0x000fe20000010032 */
[----:B------:R-:W-:Y:S01]  /*1a60*/  FMUL.FTZ R51, R39, R59 ;  /* 0x0000003b27337220 */ /* 0x000fe20000410000 */
[----:B------:R-:W-:Y:S01]  /*1a70*/  FFMA.FTZ R48, R58, R48, R56 ;  /* 0x000000303a307223 */ /* 0x000fe20000010038 */
[--C-:B------:R-:W-:Y:S02]  /*1a80*/  HADD2.F32 R56, -RZ, R53.reuse.H0_H0 ;  /* 0x20000035ff387230 */ /* 0x100fe40000004100 */
[----:B------:R-:W-:Y:S01]  /*1a90*/  FFMA.FTZ R50, R49, R55, R50 ;  /* 0x0000003731327223 */ /* 0x000fe20000010032 */
[----:B------:R-:W-:Y:S01]  /*1aa0*/  FFMA.FTZ R51, R57, R51, R48 ;  /* 0x0000003339337223 */ /* 0x000fe20000010030 */
[----:B------:R-:W-:Y:S01]  /*1ab0*/  FMUL.FTZ R48, R54, R60 ;  /* 0x0000003c36307220 */ /* 0x000fe20000410000 */
[----:B------:R-:W-:Y:S01]  /*1ac0*/  FMUL.FTZ R52, R37, R56 ;  /* 0x0000003825347220 */ /* 0x000fe20000410000 */
[----:B------:R-:W-:-:S02]  /*1ad0*/  HADD2.F32 R60, -RZ, R53.H1_H1 ;  /* 0x30000035ff3c7230 */ /* 0x000fc40000004100 */
[----:B------:R-:W-:Y:S01]  /*1ae0*/  FFMA.FTZ R50, R39, R59, R50 ;  /* 0x0000003b27327223 */ /* 0x000fe20000010032 */
[----:B------:R-:W-:Y:S01]  /*1af0*/  FMUL.FTZ R61, R54, R61 ;  /* 0x0000003d363d7220 */ /* 0x000fe20000410000 */
[----:B------:R-:W-:Y:S01]  /*1b00*/  FFMA.FTZ R51, R48, R52, R51 ;  /* 0x0000003430337223 */ /* 0x000fe20000010033 */
[----:B------:R-:W-:Y:S01]  /*1b10*/  FMUL.FTZ R52, R35, R60 ;  /* 0x0000003c23347220 */ /* 0x000fe20000410000 */
[----:B------:R-:W-:-:S03]  /*1b20*/  FFMA.FTZ R50, R37, R56, R50 ;  /* 0x0000003825327223 */ /* 0x000fc60000010032 */
[----:B------:R-:W-:Y:S01]  /*1b30*/  FFMA.FTZ R51, R61, R52, R51 ;  /* 0x000000343d337223 */ /* 0x000fe20000010033 */
[----:B------:R-:W-:Y:S01]  /*1b40*/  FFMA.FTZ R50, R35, R60, R50 ;  /* 0x0000003c23327223 */ /* 0x000fe20000010032 */
[----:B------:R-:W0:Y:S01]  /*1b50*/  S2R R53, SR_TID.X ;  /* 0x0000000000357919 */ /* 0x000e220000002100 */
[----:B------:R-:W-:Y:S01]  /*1b60*/  UIADD3 UR9, UP0, UR11, 0x8, URZ ;  /* 0x000000080b097890 */ /* 0x000fe2000ff1e03f */
[----:B------:R-:W-:Y:S01]  /*1b70*/  FFMA.FTZ R46, R81, R0, R46 ;  /* 0x00000000512e7223 */ /* 0x000fe2000001002e */
[----:B------:R-:W-:Y:S01]  /*1b80*/  FFMA.FTZ R44, R80, R38, R44 ;  /* 0x00000026502c7223 */ /* 0x000fe2000001002c */
[----:B------:R1:W-:Y:S01]  /*1b90*/  STS.64 [R89], R50 ;  /* 0x0000003259007388 */ /* 0x0003e20000000a00 */
[----:B------:R-:W-:Y:S01]  /*1ba0*/  FADD.FTZ R45, R38, R45 ;  /* 0x0000002d262d7221 */ /* 0x000fe20000010000 */
[----:B------:R-:W-:Y:S01]  /*1bb0*/  FADD.FTZ R43, R36, R43 ;  /* 0x0000002b242b7221 */ /* 0x000fe20000010000 */
[----:B------:R-:W-:Y:S01]  /*1bc0*/  FADD.FTZ R41, R34, R41 ;  /* 0x0000002922297221 */ /* 0x000fe20000010000 */
[----:B------:R-:W-:Y:S01]  /*1bd0*/  UIADD3.X UR10, URZ, UR5, URZ, UP0, !UPT ;  /* 0x000000053f0a7290 */ /* 0x000fe200087fe43f */
[----:B------:R-:W-:Y:S01]  /*1be0*/  FADD.FTZ R45, R45, R32 ;  /* 0x000000202d2d7221 */ /* 0x000fe20000010000 */
[----:B------:R-:W-:Y:S01]  /*1bf0*/  UISETP.GE.U32.AND UP0, UPT, UR9, UR16, UPT ;  /* 0x000000100900728c */ /* 0x000fe2000bf06070 */
[----:B------:R-:W-:Y:S01]  /*1c00*/  FADD.FTZ R43, R43, R31 ;  /* 0x0000001f2b2b7221 */ /* 0x000fe20000010000 */
[----:B-1----:R-:W-:Y:S01]  /*1c10*/  FADD.FTZ R50, R0, R47 ;  /* 0x0000002f00327221 */ /* 0x002fe20000010000 */
        /* <DEDUP_REMOVED lines=53> */
[----:B0-----:R-:W-:Y:S01]  /*1f70*/  ISETP.GT.U32.AND P1, PT, R53, 0x3f, PT ;  /* 0x0000003f3500780c */ /* 0x001fe20003f24070 */
[----:B------:R-:W-:Y:S01]  /*1f80*/  FADD.FTZ R47, R47, R55 ;  /* 0x000000372f2f7221 */ /* 0x000fe20000010000 */
[----:B------:R-:W-:Y:S01]  /*1f90*/  FADD.FTZ R45, R45, R59 ;  /* 0x0000003b2d2d7221 */ /* 0x000fe20000010000 */
[----:B------:R-:W-:Y:S01]  /*1fa0*/  FADD.FTZ R43, R43, R56 ;  /* 0x000000382b2b7221 */ /* 0x000fe20000010000 */
[----:B------:R-:W-:Y:S01]  /*1fb0*/  FADD.FTZ R41, R41, R60 ;  /* 0x0000003c29297221 */ /* 0x000fe20000010000 */
[----:B------:R-:W-:Y:S01]  /*1fc0*/  FFMA.FTZ R42, R48, R56, R50 ;  /* 0x00000038302a7223 */ /* 0x000fe20000010032 */
[----:B------:R-:W-:Y:S01]  /*1fd0*/  FFMA.FTZ R40, R61, R60, R51 ;  /* 0x0000003c3d287223 */ /* 0x000fe20000010033 */
[----:B------:R-:W-:Y:S06]  /*1fe0*/  @!P0 BRA `(.L_x_2231) ;  /* 0x0000000000e08947 */ /* 0x000fec0003800000 */
[----:B------:R-:W0:Y:S01]  /*1ff0*/  S2UR UR15, SR_CgaCtaId ;  /* 0x00000000000f79c3 */ /* 0x000e220000008800 */
[----:B------:R-:W-:Y:S01]  /*2000*/  UMOV UR5, 0x400 ;  /* 0x0000040000057882 */ /* 0x000fe20000000000 */
[----:B------:R-:W-:Y:S01]  /*2010*/  SHF.L.U32 R52, R53, 0x1, RZ ;  /* 0x0000000135347819 */ /* 0x000fe200000006ff */
[----:B------:R1:W-:Y:S03]  /*2020*/  STL.64 [R1+0x28], R2 ;  /* 0x0000280201007387 */ /* 0x0003e60000100a00 */
[----:B------:R-:W-:Y:S01]  /*2030*/  LOP3.LUT R52, R52, 0x18, RZ, 0xc0, !PT ;  /* 0x0000001834347812 */ /* 0x000fe200078ec0ff */
[----:B-1----:R-:W2:Y:S04]  /*2040*/  LDL R3, [R1+0x1c] ;  /* 0x00001c0001037983 */ /* 0x002ea80000100800 */
[----:B------:R-:W3:Y:S01]  /*2050*/  LDL R2, [R1+0x18] ;  /* 0x0000180001027983 */ /* 0x000ee20000100800 */
[----:B0-----:R-:W-:-:S06]  /*2060*/  ULEA UR5, UR15, UR5, 0x18 ;  /* 0x000000050f057291 */ /* 0x001fcc000f8ec03f */
[----:B------:R-:W-:Y:S02]  /*2070*/  LEA R50, R53, UR5, 0x5 ;  /* 0x0000000535327c11 */ /* 0x000fe4000f8e28ff */
[----:B------:R-:W4:Y:S03]  /*2080*/  LDL R53, [R1+0x20] ;  /* 0x0000200001357983 */ /* 0x000f260000100800 */
[----:B------:R-:W-:-:S05]  /*2090*/  IMAD.IADD R51, R50, 0x1, R52 ;  /* 0x0000000132337824 */ /* 0x000fca00078e0234 */
[----:B------:R0:W-:Y:S02]  /*20a0*/  STS.64 [R51], R46 ;  /* 0x0000002e33007388 */ /* 0x0001e40000000a00 */
[----:B0-----:R-:W-:-:S04]  /*20b0*/  LOP3.LUT R51, R52, 0x8, RZ, 0x3c, !PT ;  /* 0x0000000834337812 */ /* 0x001fc800078e3cff */
[----:B------:R-:W-:-:S05]  /*20c0*/  IADD3 R51, R50, R51, RZ ;  /* 0x0000003332337210 */ /* 0x000fca0007ffe0ff */
        /* <DEDUP_REMOVED lines=17> */
[-C--:B--2---:R-:W-:Y:S02]  /*21e0*/  LEA R50, R52, R89.reuse, 0x3 ;  /* 0x0000005934327211 */ /* 0x084fe400078e18ff */
[----:B----4-:R-:W-:-:S04]  /*21f0*/  LEA R52, R53, R89, 0x3 ;  /* 0x0000005935347211 */ /* 0x010fc800078e18ff */
        /* <DEDUP_REMOVED lines=9> */
[----:B---3--:R-:W-:Y:S01]  /*2290*/  LEA R50, R2, R89, 0x3 ;  /* 0x0000005902327211 */ /* 0x008fe200078e18ff */
[----:B------:R-:W-:Y:S01]  /*22a0*/  FADD.FTZ R53, R53, R51 ;  /* 0x0000003335357221 */ /* 0x000fe20000010000 */
[----:B------:R-:W0:Y:S04]  /*22b0*/  LDC.64 R2, c[0x0][0x260] ;  /* 0x00009800ff027b82 */ /* 0x000e280000000a00 */
[----:B------:R-:W1:Y:S01]  /*22c0*/  LDS.64 R50, [R50+0x1e00] ;  /* 0x001e000032327984 */ /* 0x000e620000000a00 */
[----:B------:R-:W2:Y:S01]  /*22d0*/  S2R R89, SR_TID.X ;  /* 0x0000000000597919 */ /* 0x000ea20000002100 */
[----:B-1----:R-:W-:Y:S01]  /*22e0*/  FADD.FTZ R50, R52, R50 ;  /* 0x0000003234327221 */ /* 0x002fe20000010000 */
[----:B------:R-:W-:-:S05]  /*22f0*/  MOV R52, UR5 ;  /* 0x0000000500347c02 */ /* 0x000fca0008000f00 */
[----:B--2---:R-:W-:-:S05]  /*2300*/  IMAD R52, R52, 0x280, R89 ;  /* 0x0000028034347824 */ /* 0x004fca00078e0259 */
[----:B------:R-:W-:-:S04]  /*2310*/  IADD3 R52, R52, UR14, RZ ;  /* 0x0000000e34347c10 */ /* 0x000fc8000fffe0ff */
[----:B------:R-:W-:Y:S01]  /*2320*/  SHF.L.U32 R52, R52, 0x1, RZ ;  /* 0x0000000134347819 */ /* 0x000fe200000006ff */
[----:B------:R-:W-:-:S04]  /*2330*/  FADD.FTZ R51, R53, R51 ;  /* 0x0000003335337221 */ /* 0x000fc80000010000 */
[----:B0-----:R-:W-:Y:S02]  /*2340*/  IMAD.WIDE.U32 R52, R52, 0x4, R2 ;  /* 0x0000000434347825 */ /* 0x001fe400078e0002 */
[----:B------:R0:W5:Y:S04]  /*2350*/  LDL.LU.64 R2, [R1+0x28] ;  /* 0x0000280001027983 */ /* 0x0001680000300a00 */
[----:B------:R0:W-:Y:S02]  /*2360*/  STG.E.64 desc[UR12][R52.64+0x10000], R50 ;  /* 0x0100003234007986 */ /* 0x0001e4000c101b0c */
.L_x_2231:
[----:B------:R-:W-:Y:S01]  /*2370*/  BSSY B0, `(.L_x_2232) ;  /* 0x0000047000007945 */ /* 0x000fe20003800000 */
[----:B0-----:R-:W-:-:S03]  /*2380*/  CS2R R50, SRZ ;  /* 0x0000000000327805 */ /* 0x001fc6000001ff00 */
[----:B------:R-:W-:Y:S05]  /*2390*/  @P1 BRA `(.L_x_2233) ;  /* 0x0000000400101947 */ /* 0x000fea0003800000 */
[----:B------:R-:W0:Y:S01]  /*23a0*/  S2R R53, SR_TID.X ;  /* 0x0000000000357919 */ /* 0x000e220000002100 */
[----:B------:R-:W-:Y:S01]  /*23b0*/  USHF.L.U32 UR5, UR11, 0x4, URZ ;  /* 0x000000040b057899 */ /* 0x000fe2000800063f */
[----:B------:R-:W-:Y:S01]  /*23c0*/  MOV R50, 0x14 ;  /* 0x0000001400327802 */ /* 0x000fe20000000f00 */
        /* <DEDUP_REMOVED lines=8> */
[----:B------:R-:W-:Y:S02]  /*2450*/  IMAD R50, R50, R51, UR8 ;  /* 0x0000000832327e24 */ /* 0x000fe4000f8e0233 */
[----:B------:R-:W-:-:S05]  /*2460*/  VIADD R51, R89, 0x4 ;  /* 0x0000000459337836 */ /* 0x000fca0000000000 */
[----:B------:R-:W-:-:S04]  /*2470*/  SHF.R.S32.HI R52, RZ, 0x1f, R51 ;  /* 0x0000001fff347819 */ /* 0x000fc80000011433 */
[----:B------:R-:W-:Y:S02]  /*2480*/  LEA.HI R52, R52, R51, RZ, 0x2 ;  /* 0x0000003334347211 */ /* 0x000fe400078f10ff */
[----:B------:R-:W-:Y:S02]  /*2490*/  MOV R51, 0x28 ;  /* 0x0000002800337802 */ /* 0x000fe40000000f00 */
[----:B------:R-:W-:-:S05]  /*24a0*/  SHF.R.S32.HI R52, RZ, 0x2, R52 ;  /* 0x00000002ff347819 */ /* 0x000fca0000011434 */
[----:B------:R-:W-:Y:S01]  /*24b0*/  IMAD R52, R52, R51, UR8 ;  /* 0x0000000834347e24 */ /* 0x000fe2000f8e0233 */
[----:B------:R-:W-:-:S04]  /*24c0*/  SHF.L.U32 R51, R53, 0x3, RZ ;  /* 0x0000000335337819 */ /* 0x000fc800000006ff */
[----:B-1----:R-:W-:-:S04]  /*24d0*/  LOP3.LUT R0, R51, 0x18, RZ, 0xc0, !PT ;  /* 0x0000001833007812 */ /* 0x002fc800078ec0ff */
        /* <DEDUP_REMOVED lines=48> */
.L_x_2233:
[----:B------:R-:W-:Y:S05]  /*27e0*/  BSYNC B0 ;  /* 0x0000000000007941 */ /* 0x000fea0003800000 */
.L_x_2232:
[----:B------:R-:W0:Y:S01]  /*27f0*/  SHFL.BFLY PT, R53, R50, 0x2, 0x1f ;  /* 0x0c401f0032357f89 */ /* 0x000e2200000e0000 */
[----:B------:R-:W-:Y:S03]  /*2800*/  BSSY B0, `(.L_x_2234) ;  /* 0x0000019000007945 */ /* 0x000fe60003800000 */
[----:B------:R-:W1:Y:S01]  /*2810*/  SHFL.BFLY PT, R52, R51, 0x2, 0x1f ;  /* 0x0c401f0033347f89 */ /* 0x000e6200000e0000 */
[----:B------:R-:W2:Y:S01]  /*2820*/  S2R R89, SR_TID.X ;  /* 0x0000000000597919 */ /* 0x000ea20000002100 */
        /* <DEDUP_REMOVED lines=8> */
[----:B-----5:R0:W-:Y:S01]  /*28b0*/  STL.64 [R1+0x28], R2 ;  /* 0x0000280201007387 */ /* 0x0201e20000100a00 */
[----:B------:R-:W-:Y:S01]  /*28c0*/  SHF.R.U32.HI R53, RZ, 0x2, R89 ;  /* 0x00000002ff357819 */ /* 0x000fe20000011659 */
[----:B------:R-:W-:Y:S01]  /*28d0*/  ULDC UR5, c[0x0][0x10] ;  /* 0x0000040000057ab9 */ /* 0x000fe20000000800 */
[----:B------:R-:W-:Y:S01]  /*28e0*/  MOV R52, UR17 ;  /* 0x0000001100347c02 */ /* 0x000fe20008000f00 */
[----:B------:R-:W-:Y:S01]  /*28f0*/  UIMAD UR5, UR5, UR4, UR6 ;  /* 0x00000004050572a4 */ /* 0x000fe2000f8e0206 */
[----:B------:R-:W-:-:S04]  /*2900*/  SHF.L.U32 R53, R53, 0x5, RZ ;  /* 0x0000000535357819 */ /* 0x000fc800000006ff */
[----:B------:R-:W-:Y:S02]  /*2910*/  LOP3.LUT R52, R53, 0xffffffe0, R52, 0xe2, !PT ;  /* 0xffffffe035347812 */ /* 0x000fe400078ee234 */
[----:B------:R-:W-:Y:S01]  /*2920*/  MOV R53, UR5 ;  /* 0x0000000500357c02 */ /* 0x000fe20008000f00 */
[----:B0-----:R-:W0:Y:S03]  /*2930*/  LDC.64 R2, c[0x0][0x260] ;  /* 0x00009800ff027b82 */ /* 0x001e260000000a00 */
[----:B------:R-:W-:-:S04]  /*2940*/  LEA R52, R53, R52, 0x9 ;  /* 0x0000003435347211 */ /* 0x000fc800078e48ff */
[----:B------:R-:W-:-:S05]  /*2950*/  SHF.L.U32 R52, R52, 0x1, RZ ;  /* 0x0000000134347819 */ /* 0x000fca00000006ff */
[----:B0-----:R-:W-:Y:S02]  /*2960*/  IMAD.WIDE.U32 R52, R52, 0x4, R2 ;  /* 0x0000000434347825 */ /* 0x001fe400078e0002 */
[----:B------:R0:W5:Y:S04]  /*2970*/  LDL.LU.64 R2, [R1+0x28] ;  /* 0x0000280001027983 */ /* 0x0001680000300a00 */
[----:B------:R0:W-:Y:S02]  /*2980*/  STG.E.64 desc[UR12][R52.64], R50 ;  /* 0x0000003234007986 */ /* 0x0001e4000c101b0c */
.L_x_2235:
[----:B------:R-:W-:Y:S05]  /*2990*/  BSYNC B0 ;  /* 0x0000000000007941 */ /* 0x000fea0003800000 */
.L_x_2234:
        /* <DEDUP_REMOVED lines=17> */
.L_x_2238:
[----:B------:R-:W2:Y:S04]  /*2ab0*/  LD.E.STRONG.GPU R53, desc[UR12][R50.64] ;  /* 0x0000000c32357980 */ /* 0x000ea8000c10f900 */
[----:B--2---:R-:W-:Y:S01]  /*2ac0*/  CCTL.IVALL ;  /* 0x00000000ff00798f */ /* 0x004fe20002000000 */
[----:B------:R-:W-:Y:S05]  /*2ad0*/  YIELD ;  /* 0x0000000000007946 */ /* 0x000fea0003800000 */
[----:B-----5:R-:W-:-:S04]  /*2ae0*/  LOP3.LUT R53, R53, R52, RZ, 0x3c, !PT ;  /* 0x0000003435357212 */ /* 0x020fc800078e3cff */
[----:B------:R-:W-:-:S13]  /*2af0*/  ISETP.GT.AND P1, PT, R53, -0x1, PT ;  /* 0xffffffff3500780c */ /* 0x000fda0003f24270 */
[----:B------:R-:W-:Y:S05]  /*2b00*/  @P1 BRA `(.L_x_2238) ;  /* 0xfffffffc00e81947 */ /* 0x000fea000383ffff */
.L_x_2237:
[----:B------:R-:W-:Y:S05]  /*2b10*/  WARPSYNC.ALL ;  /* 0x0000000000007948 */ /* 0x000fea0003800000 */
[----:B------:R-:W-:Y:S06]  /*2b20*/  BAR.SYNC.DEFER_BLOCKING 0x0 ;  /* 0x0000000000007b1d */ /* 0x000fec0000010000 */
[----:B------:R-:W-:Y:S05]  /*2b30*/  BRA `(.L_x_2239) ;  /* 0x0000000000687947 */ /* 0x000fea0003800000 */
.L_x_2236:
        /* <DEDUP_REMOVED lines=11> */
[----:B0-----:R-:W-:-:S04]  /*2bf0*/  IMAD.WIDE.U32 R50, R50, 0x4, R52 ;  /* 0x0000000432327825 */ /* 0x001fc800078e0034 */
[----:B------:R-:W-:-:S05]  /*2c00*/  IMAD.MOV.U32 R52, RZ, RZ, 0x7fffff81 ;  /* 0x7fffff81ff347424 */ /* 0x000fca00078e00ff */
[----:B------:R-:W-:Y:S01]  /*2c10*/  SEL R52, R52, 0x1, !P1 ;  /* 0x0000000134347807 */ /* 0x000fe20004800000 */
[----:B------:R-:W-:Y:S06]  /*2c20*/  MEMBAR.ALL.GPU ;  /* 0x0000000000007992 */ /* 0x000fec000000a000 */
[----:B------:R-:W-:-:S00]  /*2c30*/  ERRBAR ;  /* 0x00000000000079ab */ /* 0x000fc00000000000 */
[----:B------:R-:W-:Y:S06]  /*2c40*/  CGAERRBAR ;  /* 0x00000000000075ab */ /* 0x000fec0000000000 */
[----:B------:R0:W5:Y:S02]  /*2c50*/  ATOM.E.ADD.STRONG.GPU PT, R52, desc[UR12][R50.64], R52 ;  /* 0x000000343234798a */ /* 0x00016400081ee1cc */
.L_x_2241:
[----:B------:R-:W2:Y:S04]  /*2c60*/  LD.E.STRONG.GPU R53, desc[UR12][R50.64] ;  /* 0x0000000c32357980 */ /* 0x000ea8000c10f900 */
[----:B--2---:R-:W-:Y:S01]  /*2c70*/  CCTL.IVALL ;  /* 0x00000000ff00798f */ /* 0x004fe20002000000 */
[----:B------:R-:W-:Y:S05]  /*2c80*/  YIELD ;  /* 0x0000000000007946 */ /* 0x000fea0003800000 */
[----:B-----5:R-:W-:-:S04]  /*2c90*/  LOP3.LUT R53, R53, R52, RZ, 0x3c, !PT ;  /* 0x0000003435357212 */ /* 0x020fc800078e3cff */
[----:B------:R-:W-:-:S13]  /*2ca0*/  ISETP.GT.AND P1, PT, R53, -0x1, PT ;  /* 0xffffffff3500780c */ /* 0x000fda0003f24270 */
[----:B------:R-:W-:Y:S05]  /*2cb0*/  @P1 BRA `(.L_x_2241) ;  /* 0xfffffffc00e81947 */ /* 0x000fea000383ffff */
.L_x_2240:
[----:B------:R-:W-:Y:S05]  /*2cc0*/  WARPSYNC.ALL ;  /* 0x0000000000007948 */ /* 0x000fea0003800000 */
[----:B------:R-:W-:Y:S06]  /*2cd0*/  BAR.SYNC.DEFER_BLOCKING 0x0 ;  /* 0x0000000000007b1d */ /* 0x000fec0000010000 */
.L_x_2239:
[----:B------:R-:W-:Y:S01]  /*2ce0*/  STL.64 [R1+0x30], R42 ;  /* 0x0000302a01007387 */ /* 0x000fe20000100a00 */
[----:B0-----:R-:W-:-:S03]  /*2cf0*/  MOV R51, UR4 ;  /* 0x0000000400337c02 */ /* 0x001fc60008000f00 */
[----:B------:R0:W-:Y:S02]  /*2d00*/  STL [R1+0x28], R40 ;  /* 0x0000282801007387 */ /* 0x0001e40000100800 */
[----:B0-----:R-:W0:Y:S02]  /*2d10*/  S2R R40, SR_TID.X ;  /* 0x0000000000287919 */ /* 0x001e240000002100 */
[----:B0-----:R-:W-:-:S13]  /*2d20*/  ISETP.GT.U32.AND P1, PT, R40, 0xff, PT ;  /* 0x000000ff2800780c */ /* 0x001fda0003f24070 */
        /* <DEDUP_REMOVED lines=13> */
[----:B------:R-:W3:Y:S04]  /*2e00*/  @!P1 LDG.E.64 R52, desc[UR12][R52.64] ;  /* 0x0000000c34349981 */ /* 0x000ee8000c1e1b00 */
[----:B------:R4:W5:Y:S01]  /*2e10*/  LDL.LU.64 R42, [R1+0x30] ;  /* 0x00003000012a7983 */ /* 0x0009620000300a00 */
[----:B------:R-:W0:Y:S01]  /*2e20*/  S2UR UR14, SR_CgaCtaId ;  /* 0x00000000000e79c3 */ /* 0x000e220000008800 */
[----:B------:R-:W-:-:S02]  /*2e30*/  UMOV UR5, 0x400 ;  /* 0x0000040000057882 */ /* 0x000fc40000000000 */
[----:B------:R-:W-:Y:S01]  /*2e40*/  UIADD3 UR5, UR5, 0x3480, URZ ;  /* 0x0000348005057890 */ /* 0x000fe2000fffe03f */
[----:B--2---:R-:W-:Y:S01]  /*2e50*/  @!P1 FADD.FTZ R89, RZ, R50 ;  /* 0x00000032ff599221 */ /* 0x004fe20000010000 */
[----:B------:R-:W-:-:S06]  /*2e60*/  HFMA2.MMA R50, -RZ, RZ, 0, 0 ;  /* 0x00000000ff327435 */ /* 0x000fcc00000001ff */
[----:B---3--:R-:W-:Y:S02]  /*2e70*/  @!P1 FADD.FTZ R50, R52, R89 ;  /* 0x0000005934329221 */ /* 0x008fe40000010000 */
[----:B------:R-:W2:Y:S01]  /*2e80*/  LDL.LU R89, [R1+0x14] ;  /* 0x0000140001597983 */ /* 0x000ea20000300800 */
[----:B------:R-:W-:Y:S01]  /*2e90*/  @!P1 FADD.FTZ R52, RZ, R51 ;  /* 0x00000033ff349221 */ /* 0x000fe20000010000 */
[----:B------:R-:W-:-:S03]  /*2ea0*/  MOV R51, RZ ;  /* 0x000000ff00337202 */ /* 0x000fc60000000f00 */
[----:B------:R-:W-:Y:S02]  /*2eb0*/  @!P1 FADD.FTZ R51, R53, R52 ;  /* 0x0000003435339221 */ /* 0x000fe40000010000 */
[----:B------:R-:W1:Y:S04]  /*2ec0*/  SHFL.BFLY PT, R53, R50, 0x8, 0x1f ;  /* 0x0d001f0032357f89 */ /* 0x000e6800000e0000 */
[----:B------:R-:W3:Y:S01]  /*2ed0*/  SHFL.BFLY PT, R52, R51, 0x8, 0x1f ;  /* 0x0d001f0033347f89 */ /* 0x000ee200000e0000 */
[----:B-1----:R-:W-:-:S05]  /*2ee0*/  FADD.FTZ R50, R53, R50 ;  /* 0x0000003235327221 */ /* 0x002fca0000010000 */
[----:B------:R-:W1:Y:S01]  /*2ef0*/  SHFL.BFLY PT, R53, R50, 0x4, 0x1f ;  /* 0x0c801f0032357f89 */ /* 0x000e6200000e0000 */
[----:B---3--:R-:W-:-:S05]  /*2f00*/  FADD.FTZ R52, R52, R51 ;  /* 0x0000003334347221 */ /* 0x008fca0000010000 */
        /* <DEDUP_REMOVED lines=9> */
[----:B-1----:R-:W-:Y:S02]  /*2fa0*/  FADD.FTZ R50, R50, R53 ;  /* 0x0000003532327221 */ /* 0x002fe40000010000 */
[----:B------:R-:W1:Y:S01]  /*2fb0*/  S2R R53, SR_TID.X ;  /* 0x0000000000357919 */ /* 0x000e620000002100 */
[----:B------:R-:W-:Y:S01]  /*2fc0*/  LOP3.LUT P1, RZ, R40, 0xffffff0f, RZ, 0xc0, !PT ;  /* 0xffffff0f28ff7812 */ /* 0x000fe2000782c0ff */
[----:B0-----:R-:W-:Y:S01]  /*2fd0*/  ULEA UR5, UR14, UR5, 0x18 ;  /* 0x000000050e057291 */ /* 0x001fe2000f8ec03f */
[----:B---3--:R-:W-:Y:S01]  /*2fe0*/  FADD.FTZ R51, R52, R51 ;  /* 0x0000003334337221 */ /* 0x008fe20000010000 */
[----:B------:R-:W-:Y:S01]  /*2ff0*/  USHF.L.U32 UR11, UR11, 0x4, URZ ;  /* 0x000000040b0b7899 */ /* 0x000fe2000800063f */
[----:B------:R4:W5:Y:S01]  /*3000*/  LDL.LU R40, [R1+0x28] ;  /* 0x0000280001287983 */ /* 0x0009620000300800 */
[----:B------:R-:W-:-:S08]  /*3010*/  ULDC.64 UR14, c[0x0][0x210] ;  /* 0x00008400000e7ab9 */ /* 0x000fd00000000a00 */
[----:B------:R-:W-:Y:S01]  /*3020*/  @!P1 FMUL.FTZ R51, R51, 4.8828125727595761418e-05 ;  /* 0x384ccccd33339820 */ /* 0x000fe20000410000 */
[----:B------:R-:W-:Y:S01]  /*3030*/  @!P1 FMUL.FTZ R50, R50, 4.8828125727595761418e-05 ;  /* 0x384ccccd32329820 */ /* 0x000fe20000410000 */
[----:B-1----:R-:W-:-:S04]  /*3040*/  @!P1 SHF.R.U32.HI R52, RZ, 0x1, R53 ;  /* 0x00000001ff349819 */ /* 0x002fc80000011635 */
[----:B------:R-:W-:-:S05]  /*3050*/  @!P1 LOP3.LUT R52, R52, 0x7ffffff8, RZ, 0xc0, !PT ;  /* 0x7ffffff834349812 */ /* 0x000fca00078ec0ff */
[----:B------:R2:W-:Y:S01]  /*3060*/  @!P1 STS.64 [R52+UR5], R50 ;  /* 0x0000003234009988 */ /* 0x0005e20008000a05 */
[----:B------:R-:W-:-:S06]  /*3070*/  ULOP3.LUT UR11, UR11, 0x10, URZ, 0xc0, !UPT ;  /* 0x000000100b0b7892 */ /* 0x000fcc000f8ec03f */
[----:B--2---:R-:W-:Y:S02]  /*3080*/  IADD3 R50, R89, -UR11, RZ ;  /* 0x8000000b59327c10 */ /* 0x004fe4000fffe0ff */
[----:B------:R-:W2:Y:S02]  /*3090*/  LDL.LU R89, [R1+0x10] ;  /* 0x0000100001597983 */ /* 0x000ea40000300800 */
[----:B------:R-:W-:Y:S01]  /*30a0*/  LEA R50, R50, UR5, 0x3 ;  /* 0x0000000532327c11 */ /* 0x000fe2000f8e18ff */
[----:B------:R-:W-:Y:S06]  /*30b0*/  BAR.SYNC.DEFER_BLOCKING 0x0 ;  /* 0x0000000000007b1d */ /* 0x000fec0000010000 */
[----:B------:R0:W1:Y:S04]  /*30c0*/  LDS.64 R52, [R50] ;  /* 0x0000000032347984 */ /* 0x0000680000000a00 */
[----:B0-----:R-:W3:Y:S01]  /*30d0*/  LDL.LU R50, [R1+0xc] ;  /* 0x00000c0001327983 */ /* 0x001ee20000300800 */
[--C-:B-1----:R-:W-:Y:S01]  /*30e0*/  FFMA.FTZ R36, R36, R37, -R52.reuse ;  /* 0x0000002524247223 */ /* 0x102fe20000010834 */
[----:B------:R-:W-:-:S03]  /*30f0*/  FFMA.FTZ R34, R34, R35, -R52 ;  /* 0x0000002322227223 */ /* 0x000fc60000010834 */
[-C--:B------:R-:W-:Y:S02]  /*3100*/  FFMA.FTZ R79, R79, -R53.reuse, R36 ;  /* 0x800000354f4f7223 */ /* 0x080fe40000010024 */
[----:B------:R-:W4:Y:S01]  /*3110*/  LDL.LU R36, [R1+0x4] ;  /* 0x0000040001247983 */ /* 0x000f220000300800 */
[----:B------:R-:W-:Y:S01]  /*3120*/  FFMA.FTZ R32, R39, R32, -R52 ;  /* 0x0000002027207223 */ /* 0x000fe20000010834 */
[----:B------:R-:W-:Y:S02]  /*3130*/  FFMA.FTZ R51, R78, -R53, R34 ;  /* 0x800000354e337223 */ /* 0x000fe40000010022 */
[----:B------:R-:W4:Y:S01]  /*3140*/  LDL.LU R34, [R1+0x8] ;  /* 0x0000080001227983 */ /* 0x000f220000300800 */
[--C-:B-----5:R-:W-:Y:S01]  /*3150*/  FFMA.FTZ R0, R0, R49, -R52.reuse ;  /* 0x0000003100007223 */ /* 0x120fe20000010834 */
[C-C-:B------:R-:W-:Y:S01]  /*3160*/  FFMA.FTZ R33, R49.reuse, R33, -R52.reuse ;  /* 0x0000002131217223 */ /* 0x140fe20000010834 */
[C-C-:B------:R-:W-:Y:S01]  /*3170*/  FFMA.FTZ R29, R49.reuse, R29, -R52.reuse ;  /* 0x0000001d311d7223 */ /* 0x140fe20000010834 */
[C-C-:B------:R-:W-:Y:S01]  /*3180*/  FFMA.FTZ R25, R49.reuse, R25, -R52.reuse ;  /* 0x0000001931197223 */ /* 0x140fe20000010834 */
[C-C-:B------:R-:W-:Y:S01]  /*3190*/  FFMA.FTZ R21, R49.reuse, R21, -R52.reuse ;  /* 0x0000001531157223 */ /* 0x140fe20000010834 */
[C-C-:B------:R-:W-:Y:S01]  /*31a0*/  FFMA.FTZ R17, R49.reuse, R17, -R52.reuse ;  /* 0x0000001131117223 */ /* 0x140fe20000010834 */
[C-C-:B------:R-:W-:Y:S01]  /*31b0*/  FFMA.FTZ R9, R49.reuse, R9, -R52.reuse ;  /* 0x0000000931097223 */ /* 0x140fe20000010834 */
[----:B------:R-:W-:Y:S01]  /*31c0*/  FFMA.FTZ R49, R49, R55, -R52 ;  /* 0x0000003731317223 */ /* 0x000fe20000010834 */
[----:B------:R-:W-:-:S02]  /*31d0*/  FFMA.FTZ R55, R76, -R53, R32 ;  /* 0x800000354c377223 */ /* 0x000fc40000010020 */
[----:B------:R-:W4:Y:S01]  /*31e0*/  LDL.LU R32, [R1] ;  /* 0x0000000001207983 */ /* 0x000f220000300800 */
[--C-:B------:R-:W-:Y:S01]  /*31f0*/  FFMA.FTZ R38, R38, R39, -R52.reuse ;  /* 0x0000002726267223 */ /* 0x100fe20000010834 */
[----:B------:R-:W-:Y:S01]  /*3200*/  FFMA.FTZ R5, R37, R5, -R52 ;  /* 0x0000000525057223 */ /* 0x000fe20000010834 */
[----:B------:R-:W-:Y:S01]  /*3210*/  FFMA.FTZ R0, R81, -R53, R0 ;  /* 0x8000003551007223 */ /* 0x000fe20000010000 */
[----:B------:R-:W-:Y:S01]  /*3220*/  FFMA.FTZ R13, R37, R13, -R52 ;  /* 0x0000000d250d7223 */ /* 0x000fe20000010834 */
[----:B------:R-:W-:Y:S01]  /*3230*/  FFMA.FTZ R38, R80, -R53, R38 ;  /* 0x8000003550267223 */ /* 0x000fe20000010026 */
[--C-:B------:R-:W-:Y:S01]  /*3240*/  FFMA.FTZ R12, R35, R12, -R52.reuse ;  /* 0x0000000c230c7223 */ /* 0x100fe20000010834 */
[--C-:B------:R-:W-:Y:S01]  /*3250*/  FFMA.FTZ R8, R39, R8, -R52.reuse ;  /* 0x0000000827087223 */ /* 0x100fe20000010834 */
[--C-:B------:R-:W-:Y:S01]  /*3260*/  FFMA.FTZ R31, R37, R31, -R52.reuse ;  /* 0x0000001f251f7223 */ /* 0x100fe20000010834 */
[-C--:B------:R-:W-:Y:S01]  /*3270*/  FFMA.FTZ R5, R3, -R53.reuse, R5 ;  /* 0x8000003503057223 */ /* 0x080fe20000010005 */
[--C-:B------:R-:W-:Y:S01]  /*3280*/  FFMA.FTZ R4, R35, R4, -R52.reuse ;  /* 0x0000000423047223 */ /* 0x100fe20000010834 */
[C---:B------:R-:W-:Y:S01]  /*3290*/  FMUL.FTZ R0, R54.reuse, R0 ;  /* 0x0000000036007220 */ /* 0x040fe20000410000 */
[----:B------:R-:W-:Y:S01]  /*32a0*/  FMUL.FTZ R3, R54, R38 ;  /* 0x0000002636037220 */ /* 0x000fe20000410000 */
[--C-:B------:R-:W-:Y:S01]  /*32b0*/  FFMA.FTZ R20, R39, R20, -R52.reuse ;  /* 0x0000001427147223 */ /* 0x100fe20000010834 */
[-C--:B------:R-:W-:Y:S01]  /*32c0*/  FFMA.FTZ R13, R11, -R53.reuse, R13 ;  /* 0x800000350b0d7223 */ /* 0x080fe2000001000d */
[----:B------:R-:W-:Y:S01]  /*32d0*/  FFMA.FTZ R30, R35, R30, -R52 ;  /* 0x0000001e231e7223 */ /* 0x000fe20000010834 */
[-C--:B------:R-:W-:Y:S01]  /*32e0*/  FFMA.FTZ R11, R10, -R53.reuse, R12 ;  /* 0x800000350a0b7223 */ /* 0x080fe2000001000c */
[-C--:B------:R-:W-:Y:S01]  /*32f0*/  FFMA.FTZ R9, R7, -R53.reuse, R9 ;  /* 0x8000003507097223 */ /* 0x080fe20000010009 */
[----:B------:R-:W-:Y:S01]  /*3300*/  FFMA.FTZ R28, R39, R28, -R52 ;  /* 0x0000001c271c7223 */ /* 0x000fe20000010834 */
[-C--:B------:R-:W-:Y:S01]  /*3310*/  FFMA.FTZ R31, R75, -R53.reuse, R31 ;  /* 0x800000354b1f7223 */ /* 0x080fe2000001001f */
[-C--:B------:R-:W-:Y:S01]  /*3320*/  FFMA.FTZ R7, R6, -R53.reuse, R8 ;  /* 0x8000003506077223 */ /* 0x080fe20000010008 */
[C-C-:B------:R-:W-:Y:S01]  /*3330*/  FFMA.FTZ R24, R39.reuse, R24, -R52.reuse ;  /* 0x0000001827187223 */ /* 0x140fe20000010834 */
[----:B------:R-:W-:Y:S01]  /*3340*/  FFMA.FTZ R16, R39, R16, -R52 ;  /* 0x0000001027107223 */ /* 0x000fe20000010834 */
[-C--:B------:R-:W-:Y:S01]  /*3350*/  FFMA.FTZ R21, R65, -R53.reuse, R21 ;  /* 0x8000003541157223 */ /* 0x080fe20000010015 */
[----:B------:R-:W-:Y:S01]  /*3360*/  FFMA.FTZ R75, R2, -R53, R4 ;  /* 0x80000035024b7223 */ /* 0x000fe20000010004 */
[C---:B------:R-:W-:Y:S01]  /*3370*/  FMUL.FTZ R79, R54.reuse, R79 ;  /* 0x0000004f364f7220 */ /* 0x040fe20000410000 */
[----:B------:R-:W-:Y:S01]  /*3380*/  FMUL.FTZ R6, R54, R51 ;  /* 0x0000003336067220 */ /* 0x000fe20000410000 */
[----:B------:R-:W-:Y:S01]  /*3390*/  FFMA.FTZ R39, R39, R59, -R52 ;  /* 0x0000003b27277223 */ /* 0x000fe20000010834 */
[-C--:B------:R-:W-:Y:S01]  /*33a0*/  FFMA.FTZ R65, R64, -R53.reuse, R20 ;  /* 0x8000003540417223 */ /* 0x080fe20000010014 */
[----:B------:R-:W-:Y:S01]  /*33b0*/  F2FP.F16.F32.PACK_AB R4, R3, R0 ;  /* 0x000000000304723e */ /* 0x000fe200000000ff */
[-C--:B------:R-:W-:Y:S01]  /*33c0*/  FFMA.FTZ R33, R77, -R53.reuse, R33 ;  /* 0x800000354d217223 */ /* 0x080fe20000010021 */
[-C--:B------:R-:W-:Y:S01]  /*33d0*/  FFMA.FTZ R59, R74, -R53.reuse, R30 ;  /* 0x800000354a3b7223 */ /* 0x080fe2000001001e */
[----:B------:R-:W-:Y:S01]  /*33e0*/  FFMA.FTZ R29, R73, -R53, R29 ;  /* 0x80000035491d7223 */ /* 0x000fe2000001001d */
[----:B------:R-:W-:Y:S01]  /*33f0*/  FMUL.FTZ R20, R54, R11 ;  /* 0x0000000b36147220 */ /* 0x000fe20000410000 */
[----:B------:R-:W-:Y:S01]  /*3400*/  FFMA.FTZ R73, R72, -R53, R28 ;  /* 0x8000003548497223 */ /* 0x000fe2000001001c */
[C---:B------:R-:W-:Y:S01]  /*3410*/  FMUL.FTZ R11, R54.reuse, R9 ;  /* 0x00000009360b7220 */ /* 0x040fe20000410000 */
[----:B------:R-:W-:Y:S01]  /*3420*/  FFMA.FTZ R17, R15, -R53, R17 ;  /* 0x800000350f117223 */ /* 0x000fe20000010011 */
[----:B------:R-:W-:Y:S01]  /*3430*/  FMUL.FTZ R9, R54, R5 ;  /* 0x0000000536097220 */ /* 0x000fe20000410000 */
[----:B------:R-:W-:Y:S01]  /*3440*/  FFMA.FTZ R15, R14, -R53, R16 ;  /* 0x800000350e0f7223 */ /* 0x000fe20000010010 */
[----:B------:R-:W-:Y:S01]  /*3450*/  F2FP.F16.F32.PACK_AB R0, R6, R79 ;  /* 0x0000004f0600723e */ /* 0x000fe200000000ff */
        /* <DEDUP_REMOVED lines=9> */
[C-C-:B------:R-:W-:Y:S01]  /*34f0*/  FFMA.FTZ R27, R37.reuse, R27, -R52.reuse ;  /* 0x0000001b251b7223 */ /* 0x140fe20000010834 */
[----:B------:R-:W-:Y:S01]  /*3500*/  FMUL.FTZ R10, R54, R15 ;  /* 0x0000000f360a7220 */ /* 0x000fe20000410000 */
[--C-:B------:R-:W-:Y:S01]  /*3510*/  FFMA.FTZ R23, R37, R23, -R52.reuse ;  /* 0x0000001725177223 */ /* 0x100fe20000010834 */
[C-C-:B------:R-:W-:Y:S01]  /*3520*/  FFMA.FTZ R26, R35.reuse, R26, -R52.reuse ;  /* 0x0000001a231a7223 */ /* 0x140fe20000010834 */
[----:B------:R-:W-:Y:S01]  /*3530*/  PRMT R15, R0, 0x7632, R15 ;  /* 0x00007632000f7816 */ /* 0x000fe2000000000f */
[----:B------:R-:W-:Y:S01]  /*3540*/  FFMA.FTZ R22, R35, R22, -R52 ;  /* 0x0000001623167223 */ /* 0x000fe20000010834 */
[----:B------:R-:W-:-:S02]  /*3550*/  F2FP.F16.F32.PACK_AB R33, R6, R33 ;  /* 0x000000210621723e */ /* 0x000fc400000000ff */
[----:B------:R-:W-:Y:S01]  /*3560*/  F2FP.F16.F32.PACK_AB R31, R30, R31 ;  /* 0x0000001f1e1f723e */ /* 0x000fe200000000ff */
[----:B------:R-:W-:Y:S01]  /*3570*/  FFMA.FTZ R27, R71, -R53, R27 ;  /* 0x80000035471b7223 */ /* 0x000fe2000001001b */
[----:B------:R-:W-:Y:S01]  /*3580*/  F2FP.F16.F32.PACK_AB R16, R16, R29 ;  /* 0x0000001d1010723e */ /* 0x000fe200000000ff */
[-C--:B------:R-:W-:Y:S01]  /*3590*/  FFMA.FTZ R71, R70, -R53.reuse, R26 ;  /* 0x8000003546477223 */ /* 0x080fe2000001001a */
[-C--:B------:R-:W-:Y:S01]  /*35a0*/  FFMA.FTZ R25, R69, -R53.reuse, R25 ;  /* 0x8000003545197223 */ /* 0x080fe20000010019 */
[-C--:B------:R-:W-:Y:S01]  /*35b0*/  FFMA.FTZ R23, R67, -R53.reuse, R23 ;  /* 0x8000003543177223 */ /* 0x080fe20000010017 */
[-C--:B------:R-:W-:Y:S01]  /*35c0*/  FFMA.FTZ R69, R68, -R53.reuse, R24 ;  /* 0x8000003544457223 */ /* 0x080fe20000010018 */
[----:B------:R-:W-:Y:S01]  /*35d0*/  FFMA.FTZ R67, R66, -R53, R22 ;  /* 0x8000003542437223 */ /* 0x000fe20000010016 */
[----:B------:R-:W-:Y:S01]  /*35e0*/  PRMT R30, R33, 0x7632, R30 ;  /* 0x00007632211e7816 */ /* 0x000fe2000000001e */
[--C-:B------:R-:W-:Y:S01]  /*35f0*/  FFMA.FTZ R19, R37, R19, -R52.reuse ;  /* 0x0000001325137223 */ /* 0x100fe20000010834 */
[----:B------:R-:W-:Y:S01]  /*3600*/  FFMA.FTZ R18, R35, R18, -R52 ;  /* 0x0000001223127223 */ /* 0x000fe20000010834 */
[C---:B------:R-:W-:Y:S01]  /*3610*/  FMUL.FTZ R27, R54.reuse, R27 ;  /* 0x0000001b361b7220 */ /* 0x040fe20000410000 */
[C---:B------:R-:W-:Y:S01]  /*3620*/  FMUL.FTZ R24, R54.reuse, R71 ;  /* 0x0000004736187220 */ /* 0x040fe20000410000 */
[C---:B------:R-:W-:Y:S01]  /*3630*/  FMUL.FTZ R25, R54.reuse, R25 ;  /* 0x0000001936197220 */ /* 0x040fe20000410000 */
[C---:B------:R-:W-:Y:S01]  /*3640*/  FMUL.FTZ R12, R54.reuse, R69 ;  /* 0x00000045360c7220 */ /* 0x040fe20000410000 */
[C---:B------:R-:W-:Y:S01]  /*3650*/  FMUL.FTZ R23, R54.reuse, R23 ;  /* 0x0000001736177220 */ /* 0x040fe20000410000 */
[----:B------:R-:W-:Y:S01]  /*3660*/  FMUL.FTZ R26, R54, R67 ;  /* 0x00000043361a7220 */ /* 0x000fe20000410000 */
[-C--:B------:R-:W-:Y:S01]  /*3670*/  FFMA.FTZ R19, R63, -R53.reuse, R19 ;  /* 0x800000353f137223 */ /* 0x080fe20000010013 */
[----:B------:R-:W-:Y:S01]  /*3680*/  FFMA.FTZ R63, R62, -R53, R18 ;  /* 0x800000353e3f7223 */ /* 0x000fe20000010012 */
[----:B------:R-:W-:Y:S01]  /*3690*/  F2FP.F16.F32.PACK_AB R24, R24, R27 ;  /* 0x0000001b1818723e */ /* 0x000fe200000000ff */
[--C-:B------:R-:W-:Y:S01]  /*36a0*/  FFMA.FTZ R37, R37, R56, -R52.reuse ;  /* 0x0000003825257223 */ /* 0x100fe20000010834 */
[----:B------:R-:W-:Y:S01]  /*36b0*/  F2FP.F16.F32.PACK_AB R12, R12, R25 ;  /* 0x000000190c0c723e */ /* 0x000fe200000000ff */
[----:B------:R-:W-:Y:S01]  /*36c0*/  FFMA.FTZ R35, R35, R60, -R52 ;  /* 0x0000003c23237223 */ /* 0x000fe20000010834 */
[----:B------:R-:W-:Y:S01]  /*36d0*/  F2FP.F16.F32.PACK_AB R23, R26, R23 ;  /* 0x000000171a17723e */ /* 0x000fe200000000ff */
[C---:B------:R-:W-:Y:S01]  /*36e0*/  FMUL.FTZ R21, R54.reuse, R21 ;  /* 0x0000001536157220 */ /* 0x040fe20000410000 */
[C---:B------:R-:W-:Y:S01]  /*36f0*/  FMUL.FTZ R14, R54.reuse, R65 ;  /* 0x00000041360e7220 */ /* 0x040fe20000410000 */
        /* <DEDUP_REMOVED lines=8> */
[----:B------:R-:W-:-:S02]  /*3780*/  F2FP.F16.F32.PACK_AB R14, R14, R21 ;  /* 0x000000150e0e723e */ /* 0x000fc400000000ff */
[----:B------:R-:W-:Y:S01]  /*3790*/  F2FP.F16.F32.PACK_AB R19, R22, R19 ;  /* 0x000000131613723e */ /* 0x000fe200000000ff */
[----:B------:R-:W-:Y:S01]  /*37a0*/  FMUL.FTZ R18, R54, R75 ;  /* 0x0000004b36127220 */ /* 0x000fe20000410000 */
[----:B------:R-:W-:Y:S01]  /*37b0*/  F2FP.F16.F32.PACK_AB R10, R10, R17 ;  /* 0x000000110a0a723e */ /* 0x000fe200000000ff */
[C---:B------:R-:W-:Y:S01]  /*37c0*/  FMUL.FTZ R49, R54.reuse, R49 ;  /* 0x0000003136317220 */ /* 0x040fe20000410000 */
[C---:B------:R-:W-:Y:S01]  /*37d0*/  FMUL.FTZ R8, R54.reuse, R39 ;  /* 0x0000002736087220 */ /* 0x040fe20000410000 */
[----:B------:R-:W-:Y:S01]  /*37e0*/  FMUL.FTZ R37, R54, R37 ;  /* 0x0000002536257220 */ /* 0x000fe20000410000 */
[----:B------:R-:W-:Y:S01]  /*37f0*/  F2FP.F16.F32.PACK_AB R13, R20, R13 ;  /* 0x0000000d140d723e */ /* 0x000fe200000000ff */
[----:B------:R-:W-:Y:S01]  /*3800*/  FMUL.FTZ R54, R54, R35 ;  /* 0x0000002336367220 */ /* 0x000fe20000410000 */
[----:B------:R-:W-:Y:S02]  /*3810*/  F2FP.F16.F32.PACK_AB R11, R28, R11 ;  /* 0x0000000b1c0b723e */ /* 0x000fe400000000ff */
[----:B------:R-:W-:-:S02]  /*3820*/  F2FP.F16.F32.PACK_AB R9, R18, R9 ;  /* 0x000000091209723e */ /* 0x000fc400000000ff */
[----:B------:R-:W-:Y:S02]  /*3830*/  F2FP.F16.F32.PACK_AB R8, R8, R49 ;  /* 0x000000310808723e */ /* 0x000fe400000000ff */
[----:B------:R-:W-:Y:S01]  /*3840*/  F2FP.F16.F32.PACK_AB R37, R54, R37 ;  /* 0x000000253625723e */ /* 0x000fe200000000ff */
[----:B------:R-:W-:Y:S01]  /*3850*/  ULOP3.LUT UR4, UR4, 0x1, URZ, 0x3c, !UPT ;  /* 0x0000000104047892 */ /* 0x000fe2000f8e3c3f */
[----:B------:R-:W-:Y:S01]  /*3860*/  UMOV UR5, UR10 ;  /* 0x0000000a00057c82 */ /* 0x000fe20008000000 */
[----:B------:R-:W-:Y:S01]  /*3870*/  UMOV UR11, UR9 ;  /* 0x00000009000b7c82 */ /* 0x000fe20008000000 */
[----:B---3--:R-:W-:-:S04]  /*3880*/  IADD3 R2, P1, R50, UR14, RZ ;  /* 0x0000000e32027c10 */ /* 0x008fc8000ff3e0ff */
[----:B--2---:R-:W-:-:S05]  /*3890*/  IADD3.X R3, R89, UR15, RZ, P1, !PT ;  /* 0x0000000f59037c10 */ /* 0x004fca0008ffe4ff */
[----:B------:R-:W-:Y:S04]  /*38a0*/  STG.E.U16 desc[UR12][R2.64], R5 ;  /* 0x0000000502007986 */ /* 0x000fe8000c10150c */
[----:B------:R0:W-:Y:S04]  /*38b0*/  STG.E.U16 desc[UR12][R2.64+0x4], R0 ;  /* 0x0000040002007986 */ /* 0x0001e8000c10150c */
[----:B------:R-:W-:Y:S04]  /*38c0*/  STG.E.U16 desc[UR12][R2.64+0x2], R7 ;  /* 0x0000020702007986 */ /* 0x000fe8000c10150c */
[----:B------:R1:W-:Y:S01]  /*38d0*/  STG.E.U16 desc[UR12][R2.64+0x6], R15 ;  /* 0x0000060f02007986 */ /* 0x0003e2000c10150c */
[----:B0-----:R-:W-:-:S02]  /*38e0*/  PRMT R0, R31, 0x7632, R0 ;  /* 0x000076321f007816 */ /* 0x001fc40000000000 */
[----:B----4-:R-:W-:-:S04]  /*38f0*/  IADD3 R4, P1, R36, UR14, RZ ;  /* 0x0000000e24047c10 */ /* 0x010fc8000ff3e0ff */
[----:B------:R-:W-:Y:S02]  /*3900*/  IADD3.X R5, R34, UR15, RZ, P1, !PT ;  /* 0x0000000f22057c10 */ /* 0x000fe40008ffe4ff */
[----:B------:R-:W-:Y:S02]  /*3910*/  IADD3 R6, P1, R93, UR14, RZ ;  /* 0x0000000e5d067c10 */ /* 0x000fe4000ff3e0ff */
[----:B-1----:R-:W-:Y:S01]  /*3920*/  PRMT R3, R16, 0x7632, R3 ;  /* 0x0000763210037816 */ /* 0x002fe20000000003 */
[----:B------:R-:W-:Y:S01]  /*3930*/  STG.E.U16 desc[UR12][R4.64], R33 ;  /* 0x0000002104007986 */ /* 0x000fe2000c10150c */
[----:B------:R-:W-:Y:S02]  /*3940*/  IADD3.X R7, R32, UR15, RZ, P1, !PT ;  /* 0x0000000f20077c10 */ /* 0x000fe40008ffe4ff */
[----:B------:R-:W-:Y:S01]  /*3950*/  IADD3 R2, P1, R91, UR14, RZ ;  /* 0x0000000e5b027c10 */ /* 0x000fe2000ff3e0ff */
[----:B------:R-:W-:Y:S04]  /*3960*/  STG.E.U16 desc[UR12][R4.64+0x2], R30 ;  /* 0x0000021e04007986 */ /* 0x000fe8000c10150c */
[----:B------:R-:W-:Y:S04]  /*3970*/  STG.E.U16 desc[UR12][R4.64+0x4], R31 ;  /* 0x0000041f04007986 */ /* 0x000fe8000c10150c */
[----:B------:R-:W-:Y:S04]  /*3980*/  STG.E.U16 desc[UR12][R4.64+0x6], R0 ;  /* 0x0000060004007986 */ /* 0x000fe8000c10150c */
[----:B------:R0:W-:Y:S01]  /*3990*/  STG.E.U16 desc[UR12][R6.64+0x2], R3 ;  /* 0x0000020306007986 */ /* 0x0001e2000c10150c */
[----:B------:R-:W-:-:S02]  /*39a0*/  PRMT R15, R12, 0x7632, R15 ;  /* 0x000076320c0f7816 */ /* 0x000fc4000000000f */
[----:B0-----:R-:W-:Y:S02]  /*39b0*/  IADD3.X R3, R92, UR15, RZ, P1, !PT ;  /* 0x0000000f5c037c10 */ /* 0x001fe40008ffe4ff */
[----:B------:R-:W-:Y:S02]  /*39c0*/  IADD3 R88, P1, R88, UR14, RZ ;  /* 0x0000000e58587c10 */ /* 0x000fe4000ff3e0ff */
[----:B------:R-:W-:Y:S02]  /*39d0*/  PRMT R5, R24, 0x7632, R5 ;  /* 0x0000763218057816 */ /* 0x000fe40000000005 */
[----:B------:R-:W-:Y:S02]  /*39e0*/  IADD3.X R89, R90, UR15, RZ, P1, !PT ;  /* 0x0000000f5a597c10 */ /* 0x000fe40008ffe4ff */
[----:B------:R-:W-:Y:S02]  /*39f0*/  PRMT R0, R23, 0x7632, R0 ;  /* 0x0000763217007816 */ /* 0x000fe40000000000 */
[----:B------:R-:W-:Y:S01]  /*3a00*/  IADD3 R86, P1, R86, UR14, RZ ;  /* 0x0000000e56567c10 */ /* 0x000fe2000ff3e0ff */
[----:B------:R-:W-:Y:S01]  /*3a10*/  STG.E.U16 desc[UR12][R6.64], R16 ;  /* 0x0000001006007986 */ /* 0x000fe2000c10150c */
[----:B------:R-:W-:-:S02]  /*3a20*/  PRMT R4, R14, 0x7632, R4 ;  /* 0x000076320e047816 */ /* 0x000fc40000000004 */
[----:B------:R-:W-:Y:S01]  /*3a30*/  IADD3.X R87, R87, UR15, RZ, P1, !PT ;  /* 0x0000000f57577c10 */ /* 0x000fe20008ffe4ff */
[----:B------:R-:W-:Y:S01]  /*3a40*/  STG.E.U16 desc[UR12][R6.64+0x4], R24 ;  /* 0x0000041806007986 */ /* 0x000fe2000c10150c */
[----:B------:R-:W-:-:S03]  /*3a50*/  IADD3 R84, P1, R84, UR14, RZ ;  /* 0x0000000e54547c10 */ /* 0x000fc6000ff3e0ff */
[----:B------:R-:W-:Y:S04]  /*3a60*/  STG.E.U16 desc[UR12][R6.64+0x6], R5 ;  /* 0x0000060506007986 */ /* 0x000fe8000c10150c */
[----:B------:R-:W-:Y:S04]  /*3a70*/  STG.E.U16 desc[UR12][R2.64], R12 ;  /* 0x0000000c02007986 */ /* 0x000fe8000c10150c */
[----:B------:R-:W-:Y:S04]  /*3a80*/  STG.E.U16 desc[UR12][R2.64+0x2], R15 ;  /* 0x0000020f02007986 */ /* 0x000fe8000c10150c */
[----:B------:R-:W-:Y:S04]  /*3a90*/  STG.E.U16 desc[UR12][R2.64+0x4], R23 ;  /* 0x0000041702007986 */ /* 0x000fe8000c10150c */
[----:B------:R0:W-:Y:S01]  /*3aa0*/  STG.E.U16 desc[UR12][R2.64+0x6], R0 ;  /* 0x0000060002007986 */ /* 0x0001e2000c10150c */
[----:B------:R-:W-:-:S02]  /*3ab0*/  IADD3.X R85, R85, UR15, RZ, P1, !PT ;  /* 0x0000000f55557c10 */ /* 0x000fc40008ffe4ff */
[----:B------:R-:W-:Y:S01]  /*3ac0*/  IADD3 R82, P1, R82, UR14, RZ ;  /* 0x0000000e52527c10 */ /* 0x000fe2000ff3e0ff */
[----:B------:R-:W-:Y:S01]  /*3ad0*/  STG.E.U16 desc[UR12][R88.64], R14 ;  /* 0x0000000e58007986 */ /* 0x000fe2000c10150c */
[----:B0-----:R-:W-:Y:S02]  /*3ae0*/  PRMT R3, R19, 0x7632, R3 ;  /* 0x0000763213037816 */ /* 0x001fe40000000003 */
[----:B------:R-:W-:Y:S02]  /*3af0*/  PRMT R0, R10, 0x7632, R0 ;  /* 0x000076320a007816 */ /* 0x000fe40000000000 */
        /* <DEDUP_REMOVED lines=8> */
[----:B-1----:R-:W-:Y:S02]  /*3b80*/  PRMT R3, R11, 0x7632, R3 ;  /* 0x000076320b037816 */ /* 0x002fe40000000003 */
[----:B--2---:R-:W-:Y:S01]  /*3b90*/  PRMT R0, R9, 0x7632, R0 ;  /* 0x0000763209007816 */ /* 0x004fe20000000000 */
        /* <DEDUP_REMOVED lines=12> */
.L_x_2230:
        /* <DEDUP_REMOVED lines=10> */
[----:B------:R-:W1:Y:S01]  /*3d00*/  LDC.64 R18, c[0x0][0x258] ;  /* 0x00009600ff127b82 */ /* 0x000e620000000a00 */
[----:B------:R-:W3:Y:S01]  /*3d10*/  S2R R16, SR_TID.X ;  /* 0x0000000000107919 */ /* 0x000ee20000002100 */
[----:B------:R-:W-:Y:S01]  /*3d20*/  MOV R15, 0xffffffff ;  /* 0xffffffff000f7802 */ /* 0x000fe20000000f00 */
[----:B--2---:R-:W-:Y:S01]  /*3d30*/  HFMA2.MMA R10, -RZ, RZ, 0, 1.1920928955078125e-06 ;  /* 0x00000014ff0a7435 */ /* 0x004fe200000001ff */
[----:B-1----:R-:W-:Y:S02]  /*3d40*/  LOP3.LUT R12, RZ, R18, RZ, 0x33, !PT ;  /* 0x00000012ff0c7212 */ /* 0x002fe400078e33ff */
[----:B0-----:R-:W-:Y:S02]  /*3d50*/  LOP3.LUT R3, RZ, R19, RZ, 0x33, !PT ;  /* 0x00000013ff037212 */ /* 0x001fe400078e33ff */
[----:B------:R-:W-:-:S04]  /*3d60*/  ISETP.GT.U32.AND P0, PT, R12, -0x5, PT ;  /* 0xfffffffb0c00780c */ /* 0x000fc80003f04070 */
[C---:B------:R-:W-:Y:S02]  /*3d70*/  ISETP.GT.AND.EX P0, PT, R3.reuse, -0x1, PT, P0 ;  /* 0xffffffff0300780c */ /* 0x040fe40003f04300 */
[----:B---3--:R-:W-:Y:S02]  /*3d80*/  SHF.R.U32.HI R14, RZ, 0x5, R16 ;  /* 0x00000005ff0e7819 */ /* 0x008fe40000011610 */
        /* <DEDUP_REMOVED lines=17> */
[----:B------:R-:W-:-:S03]  /*3ea0*/  MOV R6, R5 ;  /* 0x0000000500067202 */ /* 0x000fc60000000f00 */
[----:B------:R-:W-:Y:S01]  /*3eb0*/  IMAD.X R7, RZ, RZ, RZ, P0 ;  /* 0x000000ffff077224 */ /* 0x000fe200000e06ff */
        /* <DEDUP_REMOVED lines=18> */
.L_x_2259:
        /* <DEDUP_REMOVED lines=8> */
[--C-:B------:R-:W-:Y:S01]  /*4060*/  IADD3 R17, P2, P3, -R13, -0x21, -R14.reuse ;  /* 0xffffffdf0d117810 */ /* 0x100fe20007b5e90e */
[----:B------:R-:W-:Y:S01]  /*4070*/  HFMA2.MMA R46, -RZ, RZ, 0, 0 ;  /* 0x00000000ff2e7435 */ /* 0x000fe200000001ff */
[----:B------:R-:W-:Y:S01]  /*4080*/  ISETP.NE.AND.EX P1, PT, RZ, RZ, PT, P1 ;  /* 0x000000ffff00720c */ /* 0x000fe20003f25310 */
[----:B------:R-:W-:Y:S01]  /*4090*/  IMAD.MOV.U32 R44, RZ, RZ, R14 ;  /* 0x000000ffff2c7224 */ /* 0x000fe200078e000e */
[----:B------:R-:W-:Y:S02]  /*40a0*/  MOV R15, 0xffffffff ;  /* 0xffffffff000f7802 */ /* 0x000fe40000000f00 */
[----:B------:R-:W-:Y:S02]  /*40b0*/  LOP3.LUT R18, R16, 0x1f, RZ, 0xc0, !PT ;  /* 0x0000001f10127812 */ /* 0x000fe400078ec0ff */
[----:B------:R-:W-:Y:S01]  /*40c0*/  ISETP.GE.U32.AND P0, PT, R17, 0x1e, PT ;  /* 0x0000001e1100780c */ /* 0x000fe20003f06070 */
[----:B------:R-:W-:Y:S01]  /*40d0*/  HFMA2.MMA R17, -RZ, RZ, 0, 0 ;  /* 0x00000000ff117435 */ /* 0x000fe200000001ff */
[----:B------:R-:W-:-:S02]  /*40e0*/  IADD3.X R15, ~R12, -0x1, R15, P2, P3 ;  /* 0xffffffff0c0f7810 */ /* 0x000fc400017e650f */
[----:B------:R-:W-:Y:S02]  /*40f0*/  IADD3 R18, P2, R18, R9, RZ ;  /* 0x0000000912127210 */ /* 0x000fe40007f5e0ff */
[----:B------:R-:W-:Y:S02]  /*4100*/  ISETP.GE.U32.AND.EX P0, PT, R15, RZ, PT, P0 ;  /* 0x000000ff0f00720c */ /* 0x000fe40003f06100 */
[----:B------:R-:W-:Y:S02]  /*4110*/  MOV R15, RZ ;  /* 0x000000ff000f7202 */ /* 0x000fe40000000f00 */
        /* <DEDUP_REMOVED lines=26> */
.L_x_2246:
[----:B------:R-:W-:Y:S05]  /*42c0*/  BSYNC B1 ;  /* 0x0000000000017941 */ /* 0x000fea0003800000 */
.L_x_2245:
        /* <DEDUP_REMOVED lines=21> */
.L_x_2249:
        /* <DEDUP_REMOVED lines=55> */
.L_x_2248:
[----:B------:R-:W-:Y:S05]  /*4790*/  BSYNC B1 ;  /* 0x0000000000017941 */ /* 0x000fea0003800000 */
.L_x_2247:
        /* <DEDUP_REMOVED lines=35> */
.L_x_2251:
[----:B------:R-:W-:Y:S05]  /*49d0*/  BSYNC B1 ;  /* 0x0000000000017941 */ /* 0x000fea0003800000 */
.L_x_2250:
        /* <DEDUP_REMOVED lines=15> */
.L_x_2244:
[----:B------:R-:W-:Y:S05]  /*4ad0*/  BSYNC B0 ;  /* 0x0000000000007941 */ /* 0x000fea0003800000 */
.L_x_2243:
        /* <DEDUP_REMOVED lines=29> */
[----:B------:R-:W-:Y:S02]  /*4cb0*/  MOV R22, 0xffff ;  /* 0x0000ffff00167802 */ /* 0x000fe40000000f00 */
[----:B------:R-:W-:Y:S01]  /*4cc0*/  MOV R24, 0xffff ;  /* 0x0000ffff00187802 */ /* 0x000fe20000000f00 */
[----:B-1----:R-:W0:Y:S01]  /*4cd0*/  SHFL.BFLY PT, R21, R18, 0x8, 0x101f ;  /* 0x0d101f0012157f89 */ /* 0x002e2200000e0000 */
[----:B------:R-:W-:Y:S02]  /*4ce0*/  MOV R29, 0xffff ;  /* 0x0000ffff001d7802 */ /* 0x000fe40000000f00 */
[----:B------:R-:W-:Y:S01]  /*4cf0*/  MOV R23, 0xffff ;  /* 0x0000ffff00177802 */ /* 0x000fe20000000f00 */
        /* <DEDUP_REMOVED lines=15> */
.L_x_2268:
        /* <DEDUP_REMOVED lines=45> */
.L_x_2278:
        /* <DEDUP_REMOVED lines=39> */
.L_x_2288:
[----:B--2---:R-:W-:Y:S01]  /*5330*/  FADD.FTZ R17, R25, R23 ;  /* 0x0000001719117221 */ /* 0x004fe20000010000 */
[----:B------:R-:W-:Y:S02]  /*5340*/  @!P1 F2FP.F16.F32.PACK_AB R15, RZ, R31 ;  /* 0x0000001fff0f923e */ /* 0x000fe400000000ff */
[----:B------:R-:W-:Y:S02]  /*5350*/  LEA.HI R26, R16, 0x3c, RZ, 0x1c ;  /* 0x0000003c101a7811 */ /* 0x000fe400078fe0ff */
[----:B------:R-:W-:Y:S01]  /*5360*/  @!P1 F2FP.F16.F32.PACK_AB R17, RZ, R17 ;  /* 0x00000011ff11923e */ /* 0x000fe200000000ff */
[----:B------:R3:W-:Y:S04]  /*5370*/  @!P1 STG.E.U16 desc[UR12][R18.64+0x50], R15 ;  /* 0x0000500f12009986 */ /* 0x0007e8000c10150c */
[----:B------:R3:W-:Y:S02]  /*5380*/  @!P1 STG.E.U16 desc[UR12][R20.64+0x50], R17 ;  /* 0x0000501114009986 */ /* 0x0007e4000c10150c */
.L_x_2254:
[----:B------:R-:W-:Y:S05]  /*5390*/  BSYNC B0 ;  /* 0x0000000000007941 */ /* 0x000fea0003800000 */
.L_x_2253:
        /* <DEDUP_REMOVED lines=12> */
[C---:B------:R-:W-:Y:S01]  /*5460*/  @!P0 IMAD.SHL.U32 R28, R47.reuse, 0x2, RZ ;  /* 0x000000022f1c8824 */ /* 0x040fe200078e00ff */
[C---:B------:R-:W-:Y:S01]  /*5470*/  @!P0 IADD3 R25, R26.reuse, 0x14, RZ ;  /* 0x000000141a198810 */ /* 0x040fe20007ffe0ff */
[----:B------:R-:W-:Y:S01]  /*5480*/  IMAD.MOV.U32 R33, RZ, RZ, RZ ;  /* 0x000000ffff217224 */ /* 0x000fe200078e00ff */
[----:B------:R-:W-:Y:S02]  /*5490*/  @!P0 SHF.L.U32 R21, R47, 0x1, RZ ;  /* 0x000000012f158819 */ /* 0x000fe400000006ff */
[----:B------:R-:W-:Y:S02]  /*54a0*/  @!P0 IADD3 R20, R26, 0x28, RZ ;  /* 0x000000281a148810 */ /* 0x000fe40007ffe0ff */
[----:B------:R-:W-:Y:S02]  /*54b0*/  @!P0 LOP3.LUT R25, R25, R28, RZ, 0x3c, !PT ;  /* 0x0000001c19198212 */ /* 0x000fe400078e3cff */
[----:B------:R-:W-:Y:S02]  /*54c0*/  @!P0 LEA R30, R47, UR4, 0x7 ;  /* 0x000000042f1e8c11 */ /* 0x000fe4000f8e38ff */
[----:B------:R-:W-:-:S02]  /*54d0*/  @!P0 LOP3.LUT R20, R20, R21, RZ, 0x3c, !PT ;  /* 0x0000001514148212 */ /* 0x000fc400078e3cff */
[----:B------:R-:W-:Y:S02]  /*54e0*/  @!P0 LEA R31, R47, UR4, 0x7 ;  /* 0x000000042f1f8c11 */ /* 0x000fe4000f8e38ff */
[----:B------:R-:W-:Y:S02]  /*54f0*/  @!P0 LEA R25, R25, R30, 0x2 ;  /* 0x0000001e19198211 */ /* 0x000fe400078e10ff */
[----:B------:R-:W-:Y:S02]  /*5500*/  @!P0 LEA R31, R20, R31, 0x2 ;  /* 0x0000001f141f8211 */ /* 0x000fe400078e10ff */
[----:B0-----:R-:W-:Y:S01]  /*5510*/  MOV R15, 0xffff ;  /* 0x0000ffff000f7802 */ /* 0x001fe20000000f00 */
[----:B------:R-:W0:Y:S01]  /*5520*/  @!P0 LDS R28, [R25+0x500] ;  /* 0x00050000191c8984 */ /* 0x000e220000000800 */
[----:B------:R-:W-:Y:S02]  /*5530*/  @!P0 IADD3 R20, R26, 0x3c, RZ ;  /* 0x0000003c1a148810 */ /* 0x000fe40007ffe0ff */
[----:B------:R-:W-:Y:S01]  /*5540*/  @!P0 SHF.L.U32 R23, R47, 0x1, RZ ;  /* 0x000000012f178819 */ /* 0x000fe200000006ff */
[----:B------:R3:W-:Y:S01]  /*5550*/  @!P0 LDS R27, [R25] ;  /* 0x00000000191b8984 */ /* 0x0007e20000000800 */
[----:B------:R-:W-:-:S02]  /*5560*/  MOV R22, 0xffff ;  /* 0x0000ffff00167802 */ /* 0x000fc40000000f00 */
        /* <DEDUP_REMOVED lines=15> */
[----:B------:R-:W-:Y:S02]  /*5660*/  MOV R41, 0xffff ;  /* 0x0000ffff00297802 */ /* 0x000fe40000000f00 */
[----:B------:R-:W-:Y:S01]  /*5670*/  MOV R39, RZ ;  /* 0x000000ff00277202 */ /* 0x000fe20000000f00 */
[----:B------:R4:W5:Y:S01]  /*5680*/  @!P0 LDS R44, [R37+0x500] ;  /* 0x00050000252c8984 */ /* 0x0009620000000800 */
[----:B------:R-:W-:-:S02]  /*5690*/  MOV R43, 0xffff ;  /* 0x0000ffff002b7802 */ /* 0x000fc40000000f00 */
        /* <DEDUP_REMOVED lines=18> */
[----:B------:R-:W4:Y:S01]  /*57c0*/  SHFL.BFLY PT, R38, R31, 0x8, 0x101f ;  /* 0x0d101f001f267f89 */ /* 0x000f2200000e0000 */
[----:B---3--:R-:W-:Y:S01]  /*57d0*/  @!P0 IMAD.MOV.U32 R37, RZ, RZ, R42 ;  /* 0x000000ffff258224 */ /* 0x008fe200078e002a */
[----:B------:R-:W-:-:S02]  /*57e0*/  MOV R42, 0xffff ;  /* 0x0000ffff002a7802 */ /* 0x000fc40000000f00 */
[----:B------:R-:W3:Y:S01]  /*57f0*/  SHFL.BFLY PT, R23, R18, 0x4, 0x101f ;  /* 0x0c901f0012177f89 */ /* 0x000ee200000e0000 */
[----:B-----5:R-:W-:Y:S01]  /*5800*/  @!P0 MOV R39, R44 ;  /* 0x0000002c00278202 */ /* 0x020fe20000000f00 */
[----:B0-----:R-:W-:Y:S01]  /*5810*/  FADD.FTZ R32, R32, R29 ;  /* 0x0000001d20207221 */ /* 0x001fe20000010000 */
[----:B------:R-:W-:Y:S01]  /*5820*/  MOV R44, 0xffff ;  /* 0x0000ffff002c7802 */ /* 0x000fe20000000f00 */
[----:B------:R-:W0:Y:S01]  /*5830*/  SHFL.BFLY PT, R46, R37, 0x8, 0x101f ;  /* 0x0d101f00252e7f89 */ /* 0x000e2200000e0000 */
[----:B------:R-:W-:Y:S01]  /*5840*/  ISETP.NE.AND P0, PT, R47, RZ, PT ;  /* 0x000000ff2f00720c */ /* 0x000fe20003f05270 */
[----:B-1----:R-:W-:Y:S02]  /*5850*/  FADD.FTZ R20, R21, R20 ;  /* 0x0000001415147221 */ /* 0x002fe40000010000 */
        /* <DEDUP_REMOVED lines=27> */
[----:B------:R-:W-:Y:S02]  /*5a10*/  IMAD.MOV.U32 R39, RZ, RZ, 0xffff ;  /* 0x0000ffffff277424 */ /* 0x000fe400078e00ff */
        /* <DEDUP_REMOVED lines=21> */
[----:B------:R-:W-:Y:S01]  /*5b70*/  @!P0 F2FP.F16.F32.PACK_AB R23, RZ, R19 ;  /* 0x00000013ff17823e */ /* 0x000fe200000000ff */
[----:B-1----:R-:W-:Y:S01]  /*5b80*/  FADD.FTZ R39, R18, R27 ;  /* 0x0000001b12277221 */ /* 0x002fe20000010000 */
[----:B------:R-:W1:Y:S02]  /*5b90*/  SHFL.BFLY PT, R51, R38, 0x2, 0x101f ;  /* 0x0c501f0026337f89 */ /* 0x000e6400000e0000 */
[----:B------:R-:W-:Y:S01]  /*5ba0*/  PRMT R17, R23, 0x7610, R17 ;  /* 0x0000761017117816 */ /* 0x000fe20000000011 */
[----:B--2---:R-:W-:Y:S02]  /*5bb0*/  FADD.FTZ R23, R34, R35 ;  /* 0x0000002322177221 */ /* 0x004fe40000010000 */
[----:B------:R-:W2:Y:S01]  /*5bc0*/  @!P0 LDC.64 R28, c[0x0][0x220] ;  /* 0x00008800ff1c8b82 */ /* 0x000ea20000000a00 */
[----:B------:R-:W-:Y:S01]  /*5bd0*/  @!P0 F2FP.F16.F32.PACK_AB R39, RZ, R39 ;  /* 0x00000027ff27823e */ /* 0x000fe200000000ff */
[----:B----4-:R-:W-:-:S04]  /*5be0*/  @!P0 IMAD.WIDE R20, R37, 0x2, R20 ;  /* 0x0000000225148825 */ /* 0x010fc800078e0214 */
[----:B---3--:R-:W-:Y:S01]  /*5bf0*/  FADD.FTZ R25, R25, R36 ;  /* 0x0000002419197221 */ /* 0x008fe20000010000 */
[----:B------:R-:W-:Y:S01]  /*5c00*/  @!P0 F2FP.F16.F32.PACK_AB R23, RZ, R23 ;  /* 0x00000017ff17823e */ /* 0x000fe200000000ff */
        /* <DEDUP_REMOVED lines=9> */
[----:B------:R-:W-:Y:S02]  /*5ca0*/  @!P0 F2FP.F16.F32.PACK_AB R15, RZ, R40 ;  /* 0x00000028ff0f823e */ /* 0x000fe400000000ff */
[----:B-1----:R-:W-:Y:S01]  /*5cb0*/  FADD.FTZ R38, R38, R51 ;  /* 0x0000003326267221 */ /* 0x002fe20000010000 */
[----:B--2---:R-:W-:Y:S01]  /*5cc0*/  @!P0 IMAD.WIDE R28, R37, 0x2, R28 ;  /* 0x00000002251c8825 */ /* 0x004fe200078e021c */
[----:B0-----:R-:W-:-:S02]  /*5cd0*/  MOV R33, 0xffff ;  /* 0x0000ffff00217802 */ /* 0x001fc40000000f00 */
[----:B------:R-:W-:Y:S02]  /*5ce0*/  MOV R17, 0xffff ;  /* 0x0000ffff00117802 */ /* 0x000fe40000000f00 */
[----:B-----5:R-:W-:Y:S02]  /*5cf0*/  @!P0 F2FP.F16.F32.PACK_AB R21, RZ, R25 ;  /* 0x00000019ff15823e */ /* 0x020fe400000000ff */
[----:B------:R-:W-:Y:S01]  /*5d00*/  PRMT R20, R23, 0x7610, R20 ;  /* 0x0000761017147816 */ /* 0x000fe20000000014 */
[C---:B---3--:R-:W-:Y:S01]  /*5d10*/  @!P0 IMAD.WIDE R26, R37.reuse, 0x2, R26 ;  /* 0x00000002251a8825 */ /* 0x048fe200078e021a */
[----:B------:R-:W-:Y:S01]  /*5d20*/  @!P0 F2FP.F16.F32.PACK_AB R25, RZ, R41 ;  /* 0x00000029ff19823e */ /* 0x000fe200000000ff */
        /* <DEDUP_REMOVED lines=8> */
.L_x_2322:
[----:B-1----:R-:W0:Y:S01]  /*5db0*/  @!P0 LDC.64 R18, c[0x0][0x218] ;  /* 0x00008600ff128b82 */ /* 0x002e220000000a00 */
[----:B--2---:R-:W-:Y:S01]  /*5dc0*/  FADD.FTZ R17, R38, R23 ;  /* 0x0000001726117221 */ /* 0x004fe20000010000 */
[----:B------:R-:W-:-:S04]  /*5dd0*/  @!P0 F2FP.F16.F32.PACK_AB R15, RZ, R33 ;  /* 0x00000021ff0f823e */ /* 0x000fc800000000ff */
[----:B------:R-:W-:Y:S02]  /*5de0*/  @!P0 F2FP.F16.F32.PACK_AB R17, RZ, R17 ;  /* 0x00000011ff11823e */ /* 0x000fe400000000ff */
[----:B------:R-:W1:Y:S01]  /*5df0*/  @!P0 LDC.64 R20, c[0x0][0x220] ;  /* 0x00008800ff148b82 */ /* 0x000e620000000a00 */
[----:B0-----:R-:W-:-:S05]  /*5e00*/  @!P0 IMAD.WIDE R18, R37, 0x2, R18 ;  /* 0x0000000225128825 */ /* 0x001fca00078e0212 */
[----:B------:R4:W-:Y:S01]  /*5e10*/  @!P0 STG.E.U16 desc[UR12][R18.64+0x78], R15 ;  /* 0x0000780f12008986 */ /* 0x0009e2000c10150c */
[----:B-1----:R-:W-:-:S05]  /*5e20*/  @!P0 IMAD.WIDE R20, R37, 0x2, R20 ;  /* 0x0000000225148825 */ /* 0x002fca00078e0214 */
[----:B------:R4:W-:Y:S02]  /*5e30*/  @!P0 STG.E.U16 desc[UR12][R20.64+0x78], R17 ;  /* 0x0000781114008986 */ /* 0x0009e4000c10150c */
.L_x_2252:
        /* <DEDUP_REMOVED lines=8> */
.L_x_2255:
[----:B------:R-:W-:Y:S01]  /*5ec0*/  HFMA2.MMA R17, -RZ, RZ, 0, 4.76837158203125e-07 ;  /* 0x00000008ff117435 */ /* 0x000fe200000001ff */
[----:B-1----:R-:W-:Y:S02]  /*5ed0*/  MOV R24, R18 ;  /* 0x0000001200187202 */ /* 0x002fe40000000f00 */
[----:B------:R-:W-:Y:S02]  /*5ee0*/  MOV R22, 0x101f ;  /* 0x0000101f00167802 */ /* 0x000fe40000000f00 */
[----:B0-----:R-:W-:-:S07]  /*5ef0*/  MOV R15, 0xffff ;  /* 0x0000ffff000f7802 */ /* 0x001fce0000000f00 */
[----:B--2---:R-:W-:Y:S05]  /*5f00*/  WARPSYNC.COLLECTIVE R15, `(.L_x_2260) ;  /* 0x000000000f087348 */ /* 0x004fea0003c00000 */
[----:B------:R0:W1:Y:S02]  /*5f10*/  SHFL.BFLY P2, R23, R24, R17, R22 ;  /* 0x0c00001118177389 */ /* 0x0000640000040016 */
[----:B012---:R-:W-:Y:S01]  /*5f20*/  ENDCOLLECTIVE ;  /* 0x000000000000791b */ /* 0x007fe20003800000 */
.L_x_2260:
[----:B------:R-:W-:Y:S01]  /*5f30*/  IMAD.MOV.U32 R24, RZ, RZ, R19 ;  /* 0x000000ffff187224 */ /* 0x000fe200078e0013 */
[----:B------:R-:W-:-:S07]  /*5f40*/  MOV R21, R23 ;  /* 0x0000001700157202 */ /* 0x000fce0000000f00 */
[----:B------:R-:W-:Y:S05]  /*5f50*/  WARPSYNC.COLLECTIVE R15, `(.L_x_2261) ;  /* 0x000000000f087348 */ /* 0x000fea0003c00000 */
[----:B------:R0:W1:Y:S02]  /*5f60*/  SHFL.BFLY P2, R23, R24, R17, R22 ;  /* 0x0c00001118177389 */ /* 0x0000640000040016 */
[----:B01----:R-:W-:Y:S01]  /*5f70*/  ENDCOLLECTIVE ;  /* 0x000000000000791b */ /* 0x003fe20003800000 */
.L_x_2261:
[----:B------:R-:W-:Y:S01]  /*5f80*/  FADD.FTZ R21, R21, R18 ;  /* 0x0000001215157221 */ /* 0x000fe20000010000 */
[----:B------:R-:W-:-:S04]  /*5f90*/  HFMA2.MMA R17, -RZ, RZ, 0, 2.384185791015625e-07 ;  /* 0x00000004ff117435 */ /* 0x000fc800000001ff */
[----:B------:R-:W-:Y:S02]  /*5fa0*/  MOV R24, R21 ;  /* 0x0000001500187202 */ /* 0x000fe40000000f00 */
[----:B------:R-:W-:-:S07]  /*5fb0*/  MOV R20, R23 ;  /* 0x0000001700147202 */ /* 0x000fce0000000f00 */
[----:B------:R-:W-:Y:S05]  /*5fc0*/  WARPSYNC.COLLECTIVE R15, `(.L_x_2262) ;  /* 0x000000000f087348 */ /* 0x000fea0003c00000 */
[----:B------:R0:W1:Y:S02]  /*5fd0*/  SHFL.BFLY P2, R23, R24, R17, R22 ;  /* 0x0c00001118177389 */ /* 0x0000640000040016 */
[----:B01----:R-:W-:Y:S01]  /*5fe0*/  ENDCOLLECTIVE ;  /* 0x000000000000791b */ /* 0x003fe20003800000 */
.L_x_2262:
[----:B------:R-:W-:-:S05]  /*5ff0*/  FADD.FTZ R20, R20, R19 ;  /* 0x0000001314147221 */ /* 0x000fca0000010000 */
[----:B------:R-:W-:Y:S02]  /*6000*/  MOV R24, R20 ;  /* 0x0000001400187202 */ /* 0x000fe40000000f00 */
[----:B------:R-:W-:-:S07]  /*6010*/  MOV R26, R23 ;  /* 0x00000017001a7202 */ /* 0x000fce0000000f00 */
[----:B------:R-:W-:Y:S05]  /*6020*/  WARPSYNC.COLLECTIVE R15, `(.L_x_2263) ;  /* 0x000000000f087348 */ /* 0x000fea0003c00000 */
[----:B------:R0:W1:Y:S02]  /*6030*/  SHFL.BFLY P2, R23, R24, R17, R22 ;  /* 0x0c00001118177389 */ /* 0x0000640000040016 */
[----:B01----:R-:W-:Y:S01]  /*6040*/  ENDCOLLECTIVE ;  /* 0x000000000000791b */ /* 0x003fe20003800000 */
.L_x_2263:
[----:B------:R-:W-:Y:S01]  /*6050*/  FADD.FTZ R26, R21, R26 ;  /* 0x0000001a151a7221 */ /* 0x000fe20000010000 */
[----:B------:R-:W-:-:S04]  /*6060*/  HFMA2.MMA R17, -RZ, RZ, 0, 1.1920928955078125e-07 ;  /* 0x00000002ff117435 */ /* 0x000fc800000001ff */
[----:B------:R-:W-:Y:S02]  /*6070*/  MOV R24, R26 ;  /* 0x0000001a00187202 */ /* 0x000fe40000000f00 */
[----:B------:R-:W-:-:S07]  /*6080*/  MOV R25, R23 ;  /* 0x0000001700197202 */ /* 0x000fce0000000f00 */
[----:B------:R-:W-:Y:S05]  /*6090*/  WARPSYNC.COLLECTIVE R15, `(.L_x_2264) ;  /* 0x000000000f087348 */ /* 0x000fea0003c00000 */
[----:B------:R0:W1:Y:S02]  /*60a0*/  SHFL.BFLY P2, R23, R24, R17, R22 ;  /* 0x0c00001118177389 */ /* 0x0000640000040016 */
[----:B01----:R-:W-:Y:S01]  /*60b0*/  ENDCOLLECTIVE ;  /* 0x000000000000791b */ /* 0x003fe20003800000 */
.L_x_2264:
[----:B------:R-:W-:-:S05]  /*60c0*/  FADD.FTZ R25, R20, R25 ;  /* 0x0000001914197221 */ /* 0x000fca0000010000 */
[----:B------:R-:W-:Y:S02]  /*60d0*/  MOV R24, R25 ;  /* 0x0000001900187202 */ /* 0x000fe40000000f00 */
[----:B------:R-:W-:-:S07]  /*60e0*/  MOV R27, R23 ;  /* 0x00000017001b7202 */ /* 0x000fce0000000f00 */
[----:B------:R-:W-:Y:S05]  /*60f0*/  WARPSYNC.COLLECTIVE R15, `(.L_x_2265) ;  /* 0x000000000f087348 */ /* 0x000fea0003c00000 */
[----:B------:R0:W1:Y:S02]  /*6100*/  SHFL.BFLY P2, R23, R24, R17, R22 ;  /* 0x0c00001118177389 */ /* 0x0000640000040016 */
[----:B01----:R-:W-:Y:S01]  /*6110*/  ENDCOLLECTIVE ;  /* 0x000000000000791b */ /* 0x003fe20003800000 */
.L_x_2265:
[----:B------:R-:W-:Y:S01]  /*6120*/  FADD.FTZ R27, R26, R27 ;  /* 0x0000001b1a1b7221 */ /* 0x000fe20000010000 */
[----:B------:R-:W-:-:S04]  /*6130*/  HFMA2.MMA R17, -RZ, RZ, 0, 5.9604644775390625e-08 ;  /* 0x00000001ff117435 */ /* 0x000fc800000001ff */
[----:B------:R-:W-:Y:S02]  /*6140*/  MOV R24, R27 ;  /* 0x0000001b00187202 */ /* 0x000fe40000000f00 */
[----:B------:R-:W-:-:S07]  /*6150*/  MOV R18, R23 ;  /* 0x0000001700127202 */ /* 0x000fce0000000f00 */
[----:B------:R-:W-:Y:S05]  /*6160*/  WARPSYNC.COLLECTIVE R15, `(.L_x_2266) ;  /* 0x000000000f087348 */ /* 0x000fea0003c00000 */
[----:B------:R0:W1:Y:S02]  /*6170*/  SHFL.BFLY P2, R23, R24, R17, R22 ;  /* 0x0c00001118177389 */ /* 0x0000640000040016 */
[----:B01----:R-:W-:Y:S01]  /*6180*/  ENDCOLLECTIVE ;  /* 0x000000000000791b */ /* 0x003fe20003800000 */
.L_x_2266:
[----:B------:R-:W-:-:S05]  /*6190*/  FADD.FTZ R28, R25, R18 ;  /* 0x00000012191c7221 */ /* 0x000fca0000010000 */
[----:B------:R-:W-:Y:S01]  /*61a0*/  MOV R24, R28 ;  /* 0x0000001c00187202 */ /* 0x000fe20000000f00 */
[----:B------:R-:W-:-:S07]  /*61b0*/  IMAD.MOV.U32 R30, RZ, RZ, R23 ;  /* 0x000000ffff1e7224 */ /* 0x000fce00078e0017 */
[----:B------:R-:W-:Y:S05]  /*61c0*/  WARPSYNC.COLLECTIVE R15, `(.L_x_2267) ;  /* 0x000000000f087348 */ /* 0x000fea0003c00000 */
[----:B------:R0:W1:Y:S02]  /*61d0*/  SHFL.BFLY P2, R23, R24, R17, R22 ;  /* 0x0c00001118177389 */ /* 0x0000640000040016 */
[----:B01----:R-:W-:Y:S01]  /*61e0*/  ENDCOLLECTIVE ;  /* 0x000000000000791b */ /* 0x003fe20003800000 */
.L_x_2267:
[----:B------:R-:W-:Y:S01]  /*61f0*/  FADD.FTZ R30, R27, R30 ;  /* 0x0000001e1b1e7221 */ /* 0x000fe20000010000 */
[----:B------:R-:W-:Y:S06]  /*6200*/  BRA `(.L_x_2268) ;  /* 0xffffffe800f87947 */ /* 0x000fec000383ffff */
.L_x_2256:
        /* <DEDUP_REMOVED lines=8> */
.L_x_2270:
[----:B------:R-:W-:Y:S05]  /*6290*/  BSYNC B1 ;  /* 0x0000000000017941 */ /* 0x000fea0003800000 */
.L_x_2269:
        /* <DEDUP_REMOVED lines=8> */
.L_x_2271:
[----:B------:R-:W-:Y:S01]  /*6320*/  FADD.FTZ R28, R28, R25 ;  /* 0x000000191c1c7221 */ /* 0x000fe20000010000 */
[----:B------:R-:W-:-:S04]  /*6330*/  HFMA2.MMA R17, -RZ, RZ, 0, 2.384185791015625e-07 ;  /* 0x00000004ff117435 */ /* 0x000fc800000001ff */
[----:B------:R-:W-:Y:S02]  /*6340*/  MOV R24, R28 ;  /* 0x0000001c00187202 */ /* 0x000fe40000000f00 */
[----:B------:R-:W-:-:S07]  /*6350*/  MOV R27, R23 ;  /* 0x00000017001b7202 */ /* 0x000fce0000000f00 */
[----:B------:R-:W-:Y:S05]  /*6360*/  WARPSYNC.COLLECTIVE R15, `(.L_x_2272) ;  /* 0x000000000f087348 */ /* 0x000fea0003c00000 */
[----:B------:R0:W1:Y:S02]  /*6370*/  SHFL.BFLY P2, R23, R24, R17, R22 ;  /* 0x0c00001118177389 */ /* 0x0000640000040016 */
[----:B01----:R-:W-:Y:S01]  /*6380*/  ENDCOLLECTIVE ;  /* 0x000000000000791b */ /* 0x003fe20003800000 */
.L_x_2272:
[----:B------:R-:W-:-:S05]  /*6390*/  FADD.FTZ R27, R27, R26 ;  /* 0x0000001a1b1b7221 */ /* 0x000fca0000010000 */
[----:B------:R-:W-:Y:S01]  /*63a0*/  MOV R24, R27 ;  /* 0x0000001b00187202 */ /* 0x000fe20000000f00 */
[----:B------:R-:W-:-:S07]  /*63b0*/  IMAD.MOV.U32 R29, RZ, RZ, R23 ;  /* 0x000000ffff1d7224 */ /* 0x000fce00078e0017 */
[----:B------:R-:W-:Y:S05]  /*63c0*/  WARPSYNC.COLLECTIVE R15, `(.L_x_2273) ;  /* 0x000000000f087348 */ /* 0x000fea0003c00000 */
[----:B------:R0:W1:Y:S02]  /*63d0*/  SHFL.BFLY P2, R23, R24, R17, R22 ;  /* 0x0c00001118177389 */ /* 0x0000640000040016 */
[----:B01----:R-:W-:Y:S01]  /*63e0*/  ENDCOLLECTIVE ;  /* 0x000000000000791b */ /* 0x003fe20003800000 */
.L_x_2273:
[----:B------:R-:W-:Y:S01]  /*63f0*/  FADD.FTZ R29, R28, R29 ;  /* 0x0000001d1c1d7221 */ /* 0x000fe20000010000 */
[----:B------:R-:W-:-:S04]  /*6400*/  HFMA2.MMA R17, -RZ, RZ, 0, 1.1920928955078125e-07 ;  /* 0x00000002ff117435 */ /* 0x000fc800000001ff */
[----:B------:R-:W-:Y:S02]  /*6410*/  MOV R24, R29 ;  /* 0x0000001d00187202 */ /* 0x000fe40000000f00 */
[----:B------:R-:W-:-:S07]  /*6420*/  MOV R30, R23 ;  /* 0x00000017001e7202 */ /* 0x000fce0000000f00 */
[----:B------:R-:W-:Y:S05]  /*6430*/  WARPSYNC.COLLECTIVE R15, `(.L_x_2274) ;  /* 0x000000000f087348 */ /* 0x000fea0003c00000 */
[----:B------:R0:W1:Y:S02]  /*6440*/  SHFL.BFLY P2, R23, R24, R17, R22 ;  /* 0x0c00001118177389 */ /* 0x0000640000040016 */
[----:B01----:R-:W-:Y:S01]  /*6450*/  ENDCOLLECTIVE ;  /* 0x000000000000791b */ /* 0x003fe20003800000 */
.L_x_2274:
[----:B------:R-:W-:-:S05]  /*6460*/  FADD.FTZ R30, R27, R30 ;  /* 0x0000001e1b1e7221 */ /* 0x000fca0000010000 */
[----:B------:R-:W-:Y:S02]  /*6470*/  MOV R24, R30 ;  /* 0x0000001e00187202 */ /* 0x000fe40000000f00 */
[----:B------:R-:W-:-:S07]  /*6480*/  MOV R32, R23 ;  /* 0x0000001700207202 */ /* 0x000fce0000000f00 */
[----:B------:R-:W-:Y:S05]  /*6490*/  WARPSYNC.COLLECTIVE R15, `(.L_x_2275) ;  /* 0x000000000f087348 */ /* 0x000fea0003c00000 */
[----:B------:R0:W1:Y:S02]  /*64a0*/  SHFL.BFLY P2, R23, R24, R17, R22 ;  /* 0x0c00001118177389 */ /* 0x0000640000040016 */
[----:B01----:R-:W-:Y:S01]  /*64b0*/  ENDCOLLECTIVE ;  /* 0x000000000000791b */ /* 0x003fe20003800000 */
.L_x_2275:
[----:B------:R-:W-:Y:S01]  /*64c0*/  FADD.FTZ R32, R29, R32 ;  /* 0x000000201d207221 */ /* 0x000fe20000010000 */
[----:B------:R-:W-:-:S04]  /*64d0*/  HFMA2.MMA R17, -RZ, RZ, 0, 5.9604644775390625e-08 ;  /* 0x00000001ff117435 */ /* 0x000fc800000001ff */
[----:B------:R-:W-:Y:S02]  /*64e0*/  MOV R24, R32 ;  /* 0x0000002000187202 */ /* 0x000fe40000000f00 */
[----:B------:R-:W-:-:S07]  /*64f0*/  MOV R25, R23 ;  /* 0x0000001700197202 */ /* 0x000fce0000000f00 */
[----:B------:R-:W-:Y:S05]  /*6500*/  WARPSYNC.COLLECTIVE R15, `(.L_x_2276) ;  /* 0x000000000f087348 */ /* 0x000fea0003c00000 */
[----:B------:R0:W1:Y:S02]  /*6510*/  SHFL.BFLY P2, R23, R24, R17, R22 ;  /* 0x0c00001118177389 */ /* 0x0000640000040016 */
[----:B01----:R-:W-:Y:S01]  /*6520*/  ENDCOLLECTIVE ;  /* 0x000000000000791b */ /* 0x003fe20003800000 */
.L_x_2276:
[----:B------:R-:W-:-:S05]  /*6530*/  FADD.FTZ R25, R30, R25 ;  /* 0x000000191e197221 */ /* 0x000fca0000010000 */
[----:B------:R-:W-:Y:S02]  /*6540*/  MOV R24, R25 ;  /* 0x0000001900187202 */ /* 0x000fe40000000f00 */
[----:B------:R-:W-:-:S07]  /*6550*/  MOV R31, R23 ;  /* 0x00000017001f7202 */ /* 0x000fce0000000f00 */
[----:B------:R-:W-:Y:S05]  /*6560*/  WARPSYNC.COLLECTIVE R15, `(.L_x_2277) ;  /* 0x000000000f087348 */ /* 0x000fea0003c00000 */
[----:B------:R0:W1:Y:S02]  /*6570*/  SHFL.BFLY P2, R23, R24, R17, R22 ;  /* 0x0c00001118177389 */ /* 0x0000640000040016 */
[----:B01----:R-:W-:Y:S01]  /*6580*/  ENDCOLLECTIVE ;  /* 0x000000000000791b */ /* 0x003fe20003800000 */
.L_x_2277:
[----:B------:R-:W-:Y:S01]  /*6590*/  FADD.FTZ R31, R32, R31 ;  /* 0x0000001f201f7221 */ /* 0x000fe20000010000 */
[----:B------:R-:W-:Y:S06]  /*65a0*/  BRA `(.L_x_2278) ;  /* 0xffffffe800c47947 */ /* 0x000fec000383ffff */
.L_x_2257:
[----:B------:R-:W-:Y:S01]  /*65b0*/  BSSY B1, `(.L_x_2279) ;  /* 0x0000008000017945 */ /* 0x000fe20003800000 */
[----:B-1----:R-:W-:Y:S01]  /*65c0*/  MOV R24, R25 ;  /* 0x0000001900187202 */ /* 0x002fe20000000f00 */
[----:B------:R-:W-:Y:S01]  /*65d0*/  IMAD.MOV.U32 R22, RZ, RZ, 0x101f ;  /* 0x0000101fff167424 */ /* 0x000fe200078e00ff */
[----:B------:R-:W-:Y:S02]  /*65e0*/  MOV R17, 0x8 ;  /* 0x0000000800117802 */ /* 0x000fe40000000f00 */
[----:B0-----:R-:W-:-:S07]  /*65f0*/  MOV R15, 0xffff ;  /* 0x0000ffff000f7802 */ /* 0x001fce0000000f00 */
[----:B--2---:R-:W-:Y:S05]  /*6600*/  WARPSYNC.COLLECTIVE R15, `(.L_x_2280) ;  /* 0x000000000f087348 */ /* 0x004fea0003c00000 */
[----:B------:R0:W1:Y:S02]  /*6610*/  SHFL.BFLY P2, R23, R24, R17, R22 ;  /* 0x0c00001118177389 */ /* 0x0000640000040016 */
[----:B012---:R-:W-:Y:S01]  /*6620*/  ENDCOLLECTIVE ;  /* 0x000000000000791b */ /* 0x007fe20003800000 */
.L_x_2280:
[----:B------:R-:W-:Y:S05]  /*6630*/  BSYNC B1 ;  /* 0x0000000000017941 */ /* 0x000fea0003800000 */
.L_x_2279:
        /* <DEDUP_REMOVED lines=8> */
.L_x_2281:
[----:B------:R-:W-:Y:S01]  /*66c0*/  FADD.FTZ R28, R28, R25 ;  /* 0x000000191c1c7221 */ /* 0x000fe20000010000 */
[----:B------:R-:W-:-:S04]  /*66d0*/  HFMA2.MMA R17, -RZ, RZ, 0, 2.384185791015625e-07 ;  /* 0x00000004ff117435 */ /* 0x000fc800000001ff */
[----:B------:R-:W-:Y:S02]  /*66e0*/  MOV R24, R28 ;  /* 0x0000001c00187202 */ /* 0x000fe40000000f00 */
[----:B------:R-:W-:-:S07]  /*66f0*/  MOV R27, R23 ;  /* 0x00000017001b7202 */ /* 0x000fce0000000f00 */
[----:B------:R-:W-:Y:S05]  /*6700*/  WARPSYNC.COLLECTIVE R15, `(.L_x_2282) ;  /* 0x000000000f087348 */ /* 0x000fea0003c00000 */
[----:B------:R0:W1:Y:S02]  /*6710*/  SHFL.BFLY P2, R23, R24, R17, R22 ;  /* 0x0c00001118177389 */ /* 0x0000640000040016 */
[----:B01----:R-:W-:Y:S01]  /*6720*/  ENDCOLLECTIVE ;  /* 0x000000000000791b */ /* 0x003fe20003800000 */
.L_x_2282:
[----:B------:R-:W-:-:S05]  /*6730*/  FADD.FTZ R27, R27, R26 ;  /* 0x0000001a1b1b7221 */ /* 0x000fca0000010000 */
[----:B------:R-:W-:Y:S02]  /*6740*/  MOV R24, R27 ;  /* 0x0000001b00187202 */ /* 0x000fe40000000f00 */
[----:B------:R-:W-:-:S07]  /*6750*/  MOV R29, R23 ;  /* 0x00000017001d7202 */ /* 0x000fce0000000f00 */
[----:B------:R-:W-:Y:S05]  /*6760*/  WARPSYNC.COLLECTIVE R15, `(.L_x_2283) ;  /* 0x000000000f087348 */ /* 0x000fea0003c00000 */
[----:B------:R0:W1:Y:S02]  /*6770*/  SHFL.BFLY P2, R23, R24, R17, R22 ;  /* 0x0c00001118177389 */ /* 0x0000640000040016 */
[----:B01----:R-:W-:Y:S01]  /*6780*/  ENDCOLLECTIVE ;  /* 0x000000000000791b */ /* 0x003fe20003800000 */
.L_x_2283:
[----:B------:R-:W-:-:S05]  /*6790*/  FADD.FTZ R29, R28, R29 ;  /* 0x0000001d1c1d7221 */ /* 0x000fca0000010000 */
[----:B------:R-:W-:Y:S01]  /*67a0*/  MOV R24, R29 ;  /* 0x0000001d00187202 */ /* 0x000fe20000000f00 */
[----:B------:R-:W-:Y:S01]  /*67b0*/  IMAD.MOV.U32 R17, RZ, RZ, 0x2 ;  /* 0x00000002ff117424 */ /* 0x000fe200078e00ff */
[----:B------:R-:W-:-:S07]  /*67c0*/  MOV R30, R23 ;  /* 0x00000017001e7202 */ /* 0x000fce0000000f00 */
[----:B------:R-:W-:Y:S05]  /*67d0*/  WARPSYNC.COLLECTIVE R15, `(.L_x_2284) ;  /* 0x000000000f087348 */ /* 0x000fea0003c00000 */
[----:B------:R0:W1:Y:S02]  /*67e0*/  SHFL.BFLY P2, R23, R24, R17, R22 ;  /* 0x0c00001118177389 */ /* 0x0000640000040016 */
[----:B01----:R-:W-:Y:S01]  /*67f0*/  ENDCOLLECTIVE ;  /* 0x000000000000791b */ /* 0x003fe20003800000 */
.L_x_2284:
[----:B------:R-:W-:-:S05]  /*6800*/  FADD.FTZ R30, R27, R30 ;  /* 0x0000001e1b1e7221 */ /* 0x000fca0000010000 */
[----:B------:R-:W-:Y:S02]  /*6810*/  MOV R24, R30 ;  /* 0x0000001e00187202 */ /* 0x000fe40000000f00 */
[----:B------:R-:W-:-:S07]  /*6820*/  MOV R32, R23 ;  /* 0x0000001700207202 */ /* 0x000fce0000000f00 */
[----:B------:R-:W-:Y:S05]  /*6830*/  WARPSYNC.COLLECTIVE R15, `(.L_x_2285) ;  /* 0x000000000f087348 */ /* 0x000fea0003c00000 */
[----:B------:R0:W1:Y:S02]  /*6840*/  SHFL.BFLY P2, R23, R24, R17, R22 ;  /* 0x0c00001118177389 */ /* 0x0000640000040016 */
[----:B01----:R-:W-:Y:S01]  /*6850*/  ENDCOLLECTIVE ;  /* 0x000000000000791b */ /* 0x003fe20003800000 */
.L_x_2285:
[----:B------:R-:W-:Y:S01]  /*6860*/  FADD.FTZ R32, R29, R32 ;  /* 0x000000201d207221 */ /* 0x000fe20000010000 */
[----:B------:R-:W-:-:S04]  /*6870*/  HFMA2.MMA R17, -RZ, RZ, 0, 5.9604644775390625e-08 ;  /* 0x00000001ff117435 */ /* 0x000fc800000001ff */
[----:B------:R-:W-:Y:S02]  /*6880*/  MOV R24, R32 ;  /* 0x0000002000187202 */ /* 0x000fe40000000f00 */
[----:B------:R-:W-:-:S07]  /*6890*/  MOV R25, R23 ;  /* 0x0000001700197202 */ /* 0x000fce0000000f00 */
[----:B------:R-:W-:Y:S05]  /*68a0*/  WARPSYNC.COLLECTIVE R15, `(.L_x_2286) ;  /* 0x000000000f087348 */ /* 0x000fea0003c00000 */
[----:B------:R0:W1:Y:S02]  /*68b0*/  SHFL.BFLY P2, R23, R24, R17, R22 ;  /* 0x0c00001118177389 */ /* 0x0000640000040016 */
[----:B01----:R-:W-:Y:S01]  /*68c0*/  ENDCOLLECTIVE ;  /* 0x000000000000791b */ /* 0x003fe20003800000 */
.L_x_2286:
[----:B------:R-:W-:-:S05]  /*68d0*/  FADD.FTZ R25, R30, R25 ;  /* 0x000000191e197221 */ /* 0x000fca0000010000 */
[----:B------:R-:W-:Y:S02]  /*68e0*/  MOV R24, R25 ;  /* 0x0000001900187202 */ /* 0x000fe40000000f00 */
[----:B------:R-:W-:-:S07]  /*68f0*/  MOV R31, R23 ;  /* 0x00000017001f7202 */ /* 0x000fce0000000f00 */
[----:B------:R-:W-:Y:S05]  /*6900*/  WARPSYNC.COLLECTIVE R15, `(.L_x_2287) ;  /* 0x000000000f087348 */ /* 0x000fea0003c00000 */
[----:B------:R0:W1:Y:S02]  /*6910*/  SHFL.BFLY P2, R23, R24, R17, R22 ;  /* 0x0c00001118177389 */ /* 0x0000640000040016 */
[----:B01----:R-:W-:Y:S01]  /*6920*/  ENDCOLLECTIVE ;  /* 0x000000000000791b */ /* 0x003fe20003800000 */
.L_x_2287:
[----:B------:R-:W-:Y:S01]  /*6930*/  FADD.FTZ R31, R32, R31 ;  /* 0x0000001f201f7221 */ /* 0x000fe20000010000 */
[----:B------:R-:W-:Y:S06]  /*6940*/  BRA `(.L_x_2288) ;  /* 0xffffffe800787947 */ /* 0x000fec000383ffff */
.L_x_2258:
        /* <DEDUP_REMOVED lines=8> */
.L_x_2290:
[----:B------:R-:W-:Y:S05]  /*69d0*/  BSYNC B0 ;  /* 0x0000000000007941 */ /* 0x000fea0003800000 */
.L_x_2289:
[----:B------:R-:W-:Y:S01]  /*69e0*/  HFMA2.MMA R22, -RZ, RZ, 0, 0.000503063201904296875 ;  /* 0x0000101fff167435 */ /* 0x000fe200000001ff */
[----:B------:R-:W-:Y:S01]  /*69f0*/  MOV R24, R19 ;  /* 0x0000001300187202 */ /* 0x000fe20000000f00 */
[----:B------:R-:W-:Y:S01]  /*6a00*/  IMAD.MOV.U32 R17, RZ, RZ, 0x8 ;  /* 0x00000008ff117424 */ /* 0x000fe200078e00ff */
[----:B------:R-:W-:Y:S01]  /*6a10*/  MOV R15, 0xffff ;  /* 0x0000ffff000f7802 */ /* 0x000fe20000000f00 */
[----:B------:R-:W-:Y:S01]  /*6a20*/  HFMA2.MMA R29, -RZ, RZ, 0, 0 ;  /* 0x00000000ff1d7435 */ /* 0x000fe200000001ff */
[----:B------:R-:W-:Y:S01]  /*6a30*/  MOV R21, R23 ;  /* 0x0000001700157202 */ /* 0x000fe20000000f00 */
[----:B------:R-:W-:Y:S01]  /*6a40*/  IMAD.MOV.U32 R33, RZ, RZ, RZ ;  /* 0x000000ffff217224 */ /* 0x000fe200078e00ff */
[----:B------:R-:W-:-:S08]  /*6a50*/  @!P0 SHF.L.U32 R28, R47, 0x1, RZ ;  /* 0x000000012f1c8819 */ /* 0x000fd000000006ff */
[----:B------:R-:W-:Y:S05]  /*6a60*/  WARPSYNC.COLLECTIVE R15, `(.L_x_2291) ;  /* 0x000000000f087348 */ /* 0x000fea0003c00000 */
[----:B------:R0:W1:Y:S02]  /*6a70*/  SHFL.BFLY P2, R23, R24, R17, R22 ;  /* 0x0c00001118177389 */ /* 0x0000640000040016 */
[----:B01----:R-:W-:Y:S01]  /*6a80*/  ENDCOLLECTIVE ;  /* 0x000000000000791b */ /* 0x003fe20003800000 */
.L_x_2291:
[----:B------:R-:W-:Y:S01]  /*6a90*/  @!P0 IADD3 R25, R26, 0x14, RZ ;  /* 0x000000141a198810 */ /* 0x000fe20007ffe0ff */
[----:B------:R-:W-:Y:S01]  /*6aa0*/  FADD.FTZ R21, R21, R18 ;  /* 0x0000001215157221 */ /* 0x000fe20000010000 */
[----:B------:R-:W-:Y:S01]  /*6ab0*/  @!P0 LEA R30, R47, UR4, 0x7 ;  /* 0x000000042f1e8c11 */ /* 0x000fe2000f8e38ff */
[----:B------:R-:W-:Y:S01]  /*6ac0*/  IMAD.MOV.U32 R39, RZ, RZ, RZ ;  /* 0x000000ffff277224 */ /* 0x000fe200078e00ff */
[----:B------:R-:W-:Y:S02]  /*6ad0*/  @!P0 LOP3.LUT R25, R25, R28, RZ, 0x3c, !PT ;  /* 0x0000001c19198212 */ /* 0x000fe400078e3cff */
[----:B------:R-:W-:Y:S02]  /*6ae0*/  @!P0 LEA R31, R47, UR4, 0x7 ;  /* 0x000000042f1f8c11 */ /* 0x000fe4000f8e38ff */
[----:B------:R-:W-:Y:S02]  /*6af0*/  @!P0 LEA R25, R25, R30, 0x2 ;  /* 0x0000001e19198211 */ /* 0x000fe400078e10ff */
[----:B------:R-:W-:Y:S01]  /*6b00*/  @!P0 LEA R37, R47, UR4, 0x7 ;  /* 0x000000042f258c11 */ /* 0x000fe2000f8e38ff */
[----:B------:R-:W-:Y:S01]  /*6b10*/  HFMA2.MMA R17, -RZ, RZ, 0, 2.384185791015625e-07 ;  /* 0x00000004ff117435 */ /* 0x000fe200000001ff */
[----:B------:R-:W-:Y:S01]  /*6b20*/  MOV R24, R21 ;  /* 0x0000001500187202 */ /* 0x000fe20000000f00 */
[----:B------:R0:W1:Y:S04]  /*6b30*/  @!P0 LDS R28, [R25+0x500] ;  /* 0x00050000191c8984 */ /* 0x0000680000000800 */
[----:B------:R0:W2:Y:S01]  /*6b40*/  @!P0 LDS R27, [R25] ;  /* 0x00000000191b8984 */ /* 0x0000a20000000800 */
[----:B------:R-:W-:-:S07]  /*6b50*/  FADD.FTZ R18, R23, R19 ;  /* 0x0000001317127221 */ /* 0x000fce0000010000 */
[----:B012---:R-:W-:Y:S05]  /*6b60*/  WARPSYNC.COLLECTIVE R15, `(.L_x_2292) ;  /* 0x000000000f087348 */ /* 0x007fea0003c00000 */
[----:B------:R3:W4:Y:S02]  /*6b70*/  SHFL.BFLY P2, R23, R24, R17, R22 ;  /* 0x0c00001118177389 */ /* 0x0007240000040016 */
[----:B01234-:R-:W-:Y:S01]  /*6b80*/  ENDCOLLECTIVE ;  /* 0x000000000000791b */ /* 0x01ffe20003800000 */
.L_x_2292:
[----:B------:R-:W-:Y:S01]  /*6b90*/  IMAD.MOV.U32 R25, RZ, RZ, RZ ;  /* 0x000000ffff197224 */ /* 0x000fe200078e00ff */
[----:B------:R-:W-:Y:S02]  /*6ba0*/  MOV R24, R18 ;  /* 0x0000001200187202 */ /* 0x000fe40000000f00 */
[----:B------:R-:W-:-:S07]  /*6bb0*/  MOV R20, R23 ;  /* 0x0000001700147202 */ /* 0x000fce0000000f00 */
[----:B------:R-:W-:Y:S05]  /*6bc0*/  WARPSYNC.COLLECTIVE R15, `(.L_x_2293) ;  /* 0x000000000f087348 */ /* 0x000fea0003c00000 */
[----:B------:R0:W1:Y:S02]  /*6bd0*/  SHFL.BFLY P2, R23, R24, R17, R22 ;  /* 0x0c00001118177389 */ /* 0x0000640000040016 */
[----:B01----:R-:W-:Y:S01]  /*6be0*/  ENDCOLLECTIVE ;  /* 0x000000000000791b */ /* 0x003fe20003800000 */
.L_x_2293:
        /* <DEDUP_REMOVED lines=9> */
.L_x_2294:
[----:B------:R-:W-:Y:S02]  /*6c80*/  MOV R24, R21 ;  /* 0x0000001500187202 */ /* 0x000fe40000000f00 */
[----:B------:R-:W-:-:S07]  /*6c90*/  MOV R19, R23 ;  /* 0x0000001700137202 */ /* 0x000fce0000000f00 */
[----:B------:R-:W-:Y:S05]  /*6ca0*/  WARPSYNC.COLLECTIVE R15, `(.L_x_2295) ;  /* 0x000000000f087348 */ /* 0x000fea0003c00000 */
[----:B------:R0:W1:Y:S02]  /*6cb0*/  SHFL.BFLY P2, R23, R24, R17, R22 ;  /* 0x0c00001118177389 */ /* 0x0000640000040016 */
[----:B01----:R-:W-:Y:S01]  /*6cc0*/  ENDCOLLECTIVE ;  /* 0x000000000000791b */ /* 0x003fe20003800000 */
.L_x_2295:
[----:B------:R-:W-:Y:S01]  /*6cd0*/  FADD.FTZ R19, R20, R19 ;  /* 0x0000001314137221 */ /* 0x000fe20000010000 */
[----:B------:R-:W-:Y:S01]  /*6ce0*/  @!P0 IADD3 R20, R26, 0x28, RZ ;  /* 0x000000281a148810 */ /* 0x000fe20007ffe0ff */
[----:B------:R-:W-:-:S03]  /*6cf0*/  HFMA2.MMA R17, -RZ, RZ, 0, 5.9604644775390625e-08 ;  /* 0x00000001ff117435 */ /* 0x000fc600000001ff */
[----:B------:R-:W-:Y:S01]  /*6d00*/  MOV R24, R19 ;  /* 0x0000001300187202 */ /* 0x000fe20000000f00 */
[----:B------:R-:W-:Y:S01]  /*6d10*/  FADD.FTZ R18, R21, R23 ;  /* 0x0000001715127221 */ /* 0x000fe20000010000 */
[----:B------:R-:W-:-:S07]  /*6d20*/  @!P0 IMAD.SHL.U32 R21, R47, 0x2, RZ ;  /* 0x000000022f158824 */ /* 0x000fce00078e00ff */
[----:B------:R-:W-:Y:S05]  /*6d30*/  WARPSYNC.COLLECTIVE R15, `(.L_x_2296) ;  /* 0x000000000f087348 */ /* 0x000fea0003c00000 */
[----:B------:R0:W1:Y:S02]  /*6d40*/  SHFL.BFLY P2, R23, R24, R17, R22 ;  /* 0x0c00001118177389 */ /* 0x0000640000040016 */
[----:B01----:R-:W-:Y:S01]  /*6d50*/  ENDCOLLECTIVE ;  /* 0x000000000000791b */ /* 0x003fe20003800000 */
.L_x_2296:
        /* <DEDUP_REMOVED lines=10> */
.L_x_2297:
[----:B------:R-:W-:Y:S01]  /*6e00*/  FADD.FTZ R19, R19, R28 ;  /* 0x0000001c13137221 */ /* 0x000fe20000010000 */
[----:B------:R-:W-:Y:S01]  /*6e10*/  HFMA2.MMA R17, -RZ, RZ, 0, 4.76837158203125e-07 ;  /* 0x00000008ff117435 */ /* 0x000fe200000001ff */
[----:B------:R-:W-:Y:S02]  /*6e20*/  MOV R24, R25 ;  /* 0x0000001900187202 */ /* 0x000fe40000000f00 */
[----:B------:R-:W-:-:S08]  /*6e30*/  MOV R27, R23 ;  /* 0x00000017001b7202 */ /* 0x000fd00000000f00 */
[----:B------:R-:W-:Y:S05]  /*6e40*/  WARPSYNC.COLLECTIVE R15, `(.L_x_2298) ;  /* 0x000000000f087348 */ /* 0x000fea0003c00000 */
[----:B------:R0:W1:Y:S02]  /*6e50*/  SHFL.BFLY P2, R23, R24, R17, R22 ;  /* 0x0c00001118177389 */ /* 0x0000640000040016 */
[----:B01----:R-:W-:Y:S01]  /*6e60*/  ENDCOLLECTIVE ;  /* 0x000000000000791b */ /* 0x003fe20003800000 */
.L_x_2298:
[----:B------:R-:W-:Y:S02]  /*6e70*/  @!P0 MOV R33, R36 ;  /* 0x0000002400218202 */ /* 0x000fe40000000f00 */
[----:B------:R-:W-:Y:S02]  /*6e80*/  @!P0 MOV R31, R35 ;  /* 0x00000023001f8202 */ /* 0x000fe40000000f00 */
[----:B------:R-:W-:Y:S02]  /*6e90*/  MOV R24, R29 ;  /* 0x0000001d00187202 */ /* 0x000fe40000000f00 */
[----:B------:R-:W-:-:S07]  /*6ea0*/  MOV R30, R23 ;  /* 0x00000017001e7202 */ /* 0x000fce0000000f00 */
[----:B------:R-:W-:Y:S05]  /*6eb0*/  WARPSYNC.COLLECTIVE R15, `(.L_x_2299) ;  /* 0x000000000f087348 */ /* 0x000fea0003c00000 */
[----:B------:R0:W1:Y:S02]  /*6ec0*/  SHFL.BFLY P2, R23, R24, R17, R22 ;  /* 0x0c00001118177389 */ /* 0x0000640000040016 */
[----:B01----:R-:W-:Y:S01]  /*6ed0*/  ENDCOLLECTIVE ;  /* 0x000000000000791b */ /* 0x003fe20003800000 */
.L_x_2299:
[----:B------:R-:W-:Y:S01]  /*6ee0*/  FADD.FTZ R30, R30, R25 ;  /* 0x000000191e1e7221 */ /* 0x000fe20000010000 */
[----:B------:R-:W-:-:S04]  /*6ef0*/  HFMA2.MMA R17, -RZ, RZ, 0, 2.384185791015625e-07 ;  /* 0x00000004ff117435 */ /* 0x000fc800000001ff */
[----:B------:R-:W-:Y:S02]  /*6f00*/  MOV R24, R30 ;  /* 0x0000001e00187202 */ /* 0x000fe40000000f00 */
[----:B------:R-:W-:-:S07]  /*6f10*/  MOV R32, R23 ;  /* 0x0000001700207202 */ /* 0x000fce0000000f00 */
[----:B------:R-:W-:Y:S05]  /*6f20*/  WARPSYNC.COLLECTIVE R15, `(.L_x_2300) ;  /* 0x000000000f087348 */ /* 0x000fea0003c00000 */
[----:B------:R0:W1:Y:S02]  /*6f30*/  SHFL.BFLY P2, R23, R24, R17, R22 ;  /* 0x0c00001118177389 */ /* 0x0000640000040016 */
[----:B01----:R-:W-:Y:S01]  /*6f40*/  ENDCOLLECTIVE ;  /* 0x000000000000791b */ /* 0x003fe20003800000 */
.L_x_2300:
[----:B------:R-:W-:-:S05]  /*6f50*/  FADD.FTZ R32, R32, R29 ;  /* 0x0000001d20207221 */ /* 0x000fca0000010000 */
[----:B------:R-:W-:Y:S02]  /*6f60*/  MOV R24, R32 ;  /* 0x0000002000187202 */ /* 0x000fe40000000f00 */
[----:B------:R-:W-:-:S07]  /*6f70*/  MOV R25, R23 ;  /* 0x0000001700197202 */ /* 0x000fce0000000f00 */
[----:B------:R-:W-:Y:S05]  /*6f80*/  WARPSYNC.COLLECTIVE R15, `(.L_x_2301) ;  /* 0x000000000f087348 */ /* 0x000fea0003c00000 */
[----:B------:R0:W1:Y:S02]  /*6f90*/  SHFL.BFLY P2, R23, R24, R17, R22 ;  /* 0x0c00001118177389 */ /* 0x0000640000040016 */
[----:B01----:R-:W-:Y:S01]  /*6fa0*/  ENDCOLLECTIVE ;  /* 0x000000000000791b */ /* 0x003fe20003800000 */
.L_x_2301:
[----:B------:R-:W-:Y:S01]  /*6fb0*/  FADD.FTZ R25, R30, R25 ;  /* 0x000000191e197221 */ /* 0x000fe20000010000 */
[----:B------:R-:W-:-:S04]  /*6fc0*/  HFMA2.MMA R17, -RZ, RZ, 0, 1.1920928955078125e-07 ;  /* 0x00000002ff117435 */ /* 0x000fc800000001ff */
[----:B------:R-:W-:Y:S02]  /*6fd0*/  MOV R24, R25 ;  /* 0x0000001900187202 */ /* 0x000fe40000000f00 */
[----:B------:R-:W-:-:S07]  /*6fe0*/  MOV R29, R23 ;  /* 0x00000017001d7202 */ /* 0x000fce0000000f00 */
[----:B------:R-:W-:Y:S05]  /*6ff0*/  WARPSYNC.COLLECTIVE R15, `(.L_x_2302) ;  /* 0x000000000f087348 */ /* 0x000fea0003c00000 */
[----:B------:R0:W1:Y:S02]  /*7000*/  SHFL.BFLY P2, R23, R24, R17, R22 ;  /* 0x0c00001118177389 */ /* 0x0000640000040016 */
[----:B01----:R-:W-:Y:S01]  /*7010*/  ENDCOLLECTIVE ;  /* 0x000000000000791b */ /* 0x003fe20003800000 */
.L_x_2302:
[----:B------:R-:W-:-:S05]  /*7020*/  FADD.FTZ R29, R32, R29 ;  /* 0x0000001d201d7221 */ /* 0x000fca0000010000 */
[----:B------:R-:W-:Y:S02]  /*7030*/  MOV R24, R29 ;  /* 0x0000001d00187202 */ /* 0x000fe40000000f00 */
[----:B------:R-:W-:-:S07]  /*7040*/  MOV R20, R23 ;  /* 0x0000001700147202 */ /* 0x000fce0000000f00 */
[----:B------:R-:W-:Y:S05]  /*7050*/  WARPSYNC.COLLECTIVE R15, `(.L_x_2303) ;  /* 0x000000000f087348 */ /* 0x000fea0003c00000 */
[----:B------:R0:W1:Y:S02]  /*7060*/  SHFL.BFLY P2, R23, R24, R17, R22 ;  /* 0x0c00001118177389 */ /* 0x0000640000040016 */
[----:B01----:R-:W-:Y:S01]  /*7070*/  ENDCOLLECTIVE ;  /* 0x000000000000791b */ /* 0x003fe20003800000 */
.L_x_2303:
        /* <DEDUP_REMOVED lines=8> */
.L_x_2304:
[----:B------:R-:W-:-:S05]  /*7100*/  FADD.FTZ R34, R29, R34 ;  /* 0x000000221d227221 */ /* 0x000fca0000010000 */
[----:B------:R-:W-:Y:S02]  /*7110*/  MOV R24, R34 ;  /* 0x0000002200187202 */ /* 0x000fe40000000f00 */
[----:B------:R-:W-:-:S07]  /*7120*/  MOV R36, R23 ;  /* 0x0000001700247202 */ /* 0x000fce0000000f00 */
[----:B------:R-:W-:Y:S05]  /*7130*/  WARPSYNC.COLLECTIVE R15, `(.L_x_2305) ;  /* 0x000000000f087348 */ /* 0x000fea0003c00000 */
[----:B------:R0:W1:Y:S02]  /*7140*/  SHFL.BFLY P2, R23, R24, R17, R22 ;  /* 0x0c00001118177389 */ /* 0x0000640000040016 */
[----:B01----:R-:W-:Y:S01]  /*7150*/  ENDCOLLECTIVE ;  /* 0x000000000000791b */ /* 0x003fe20003800000 */
.L_x_2305:
[----:B------:R-:W-:Y:S01]  /*7160*/  FADD.FTZ R25, R25, R36 ;  /* 0x0000002419197221 */ /* 0x000fe20000010000 */
[----:B------:R-:W-:Y:S01]  /*7170*/  HFMA2.MMA R17, -RZ, RZ, 0, 4.76837158203125e-07 ;  /* 0x00000008ff117435 */ /* 0x000fe200000001ff */
[----:B------:R-:W-:Y:S02]  /*7180*/  MOV R24, R31 ;  /* 0x0000001f00187202 */ /* 0x000fe40000000f00 */
[----:B------:R-:W-:-:S08]  /*7190*/  MOV R35, R23 ;  /* 0x0000001700237202 */ /* 0x000fd00000000f00 */
[----:B------:R-:W-:Y:S05]  /*71a0*/  WARPSYNC.COLLECTIVE R15, `(.L_x_2306) ;  /* 0x000000000f087348 */ /* 0x000fea0003c00000 */
[----:B------:R0:W1:Y:S02]  /*71b0*/  SHFL.BFLY P2, R23, R24, R17, R22 ;  /* 0x0c00001118177389 */ /* 0x0000640000040016 */
[----:B01----:R-:W-:Y:S01]  /*71c0*/  ENDCOLLECTIVE ;  /* 0x000000000000791b */ /* 0x003fe20003800000 */
.L_x_2306:
[----:B------:R-:W-:Y:S02]  /*71d0*/  MOV R24, R33 ;  /* 0x0000002100187202 */ /* 0x000fe40000000f00 */
[----:B------:R-:W-:-:S07]  /*71e0*/  MOV R38, R23 ;  /* 0x0000001700267202 */ /* 0x000fce0000000f00 */
[----:B------:R-:W-:Y:S05]  /*71f0*/  WARPSYNC.COLLECTIVE R15, `(.L_x_2307) ;  /* 0x000000000f087348 */ /* 0x000fea0003c00000 */
[----:B------:R0:W1:Y:S02]  /*7200*/  SHFL.BFLY P2, R23, R24, R17, R22 ;  /* 0x0c00001118177389 */ /* 0x0000640000040016 */
[----:B01----:R-:W-:Y:S01]  /*7210*/  ENDCOLLECTIVE ;  /* 0x000000000000791b */ /* 0x003fe20003800000 */
.L_x_2307:
[----:B------:R-:W-:Y:S01]  /*7220*/  FADD.FTZ R38, R38, R31 ;  /* 0x0000001f26267221 */ /* 0x000fe20000010000 */
[----:B------:R-:W-:-:S03]  /*7230*/  HFMA2.MMA R17, -RZ, RZ, 0, 2.384185791015625e-07 ;  /* 0x00000004ff117435 */ /* 0x000fc600000001ff */
[----:B------:R-:W-:Y:S01]  /*7240*/  IMAD.MOV.U32 R24, RZ, RZ, R38 ;  /* 0x000000ffff187224 */ /* 0x000fe200078e0026 */
[----:B------:R-:W-:-:S07]  /*7250*/  MOV R40, R23 ;  /* 0x0000001700287202 */ /* 0x000fce0000000f00 */
[----:B------:R-:W-:Y:S05]  /*7260*/  WARPSYNC.COLLECTIVE R15, `(.L_x_2308) ;  /* 0x000000000f087348 */ /* 0x000fea0003c00000 */
[----:B------:R0:W1:Y:S02]  /*7270*/  SHFL.BFLY P2, R23, R24, R17, R22 ;  /* 0x0c00001118177389 */ /* 0x0000640000040016 */
[----:B01----:R-:W-:Y:S01]  /*7280*/  ENDCOLLECTIVE ;  /* 0x000000000000791b */ /* 0x003fe20003800000 */
.L_x_2308:
[----:B------:R-:W-:-:S05]  /*7290*/  FADD.FTZ R40, R40, R33 ;  /* 0x0000002128287221 */ /* 0x000fca0000010000 */
[----:B------:R-:W-:Y:S02]  /*72a0*/  MOV R24, R40 ;  /* 0x0000002800187202 */ /* 0x000fe40000000f00 */
[----:B------:R-:W-:-:S07]  /*72b0*/  MOV R31, R23 ;  /* 0x00000017001f7202 */ /* 0x000fce0000000f00 */
[----:B------:R-:W-:Y:S05]  /*72c0*/  WARPSYNC.COLLECTIVE R15, `(.L_x_2309) ;  /* 0x000000000f087348 */ /* 0x000fea0003c00000 */
[----:B------:R0:W1:Y:S02]  /*72d0*/  SHFL.BFLY P2, R23, R24, R17, R22 ;  /* 0x0c00001118177389 */ /* 0x0000640000040016 */
[----:B01----:R-:W-:Y:S01]  /*72e0*/  ENDCOLLECTIVE ;  /* 0x000000000000791b */ /* 0x003fe20003800000 */
.L_x_2309:
        /* <DEDUP_REMOVED lines=10> */
.L_x_2310:
        /* <DEDUP_REMOVED lines=9> */
.L_x_2311:
        /* <DEDUP_REMOVED lines=8> */
.L_x_2312:
        /* <DEDUP_REMOVED lines=10> */
.L_x_2313:
        /* <DEDUP_REMOVED lines=9> */
.L_x_2314:
[----:B------:R-:W-:Y:S01]  /*75d0*/  FADD.FTZ R41, R41, R42 ;  /* 0x0000002a29297221 */ /* 0x000fe20000010000 */
[----:B------:R-:W-:Y:S02]  /*75e0*/  MOV R24, R39 ;  /* 0x0000002700187202 */ /* 0x000fe40000000f00 */
[----:B------:R-:W-:-:S07]  /*75f0*/  MOV R46, R23 ;  /* 0x00000017002e7202 */ /* 0x000fce0000000f00 */
[----:B------:R-:W-:Y:S05]  /*7600*/  WARPSYNC.COLLECTIVE R15, `(.L_x_2315) ;  /* 0x000000000f087348 */ /* 0x000fea0003c00000 */
[----:B------:R0:W1:Y:S02]  /*7610*/  SHFL.BFLY P2, R23, R24, R17, R22 ;  /* 0x0c00001118177389 */ /* 0x0000640000040016 */
[----:B01----:R-:W-:Y:S01]  /*7620*/  ENDCOLLECTIVE ;  /* 0x000000000000791b */ /* 0x003fe20003800000 */
.L_x_2315:
[----:B------:R-:W-:Y:S01]  /*7630*/  FADD.FTZ R46, R46, R37 ;  /* 0x000000252e2e7221 */ /* 0x000fe20000010000 */
[----:B------:R-:W-:-:S04]  /*7640*/  HFMA2.MMA R17, -RZ, RZ, 0, 2.384185791015625e-07 ;  /* 0x00000004ff117435 */ /* 0x000fc800000001ff */
[----:B------:R-:W-:Y:S02]  /*7650*/  MOV R24, R46 ;  /* 0x0000002e00187202 */ /* 0x000fe40000000f00 */
[----:B------:R-:W-:-:S07]  /*7660*/  MOV R44, R23 ;  /* 0x00000017002c7202 */ /* 0x000fce0000000f00 */
[----:B------:R-:W-:Y:S05]  /*7670*/  WARPSYNC.COLLECTIVE R15, `(.L_x_2316) ;  /* 0x000000000f087348 */ /* 0x000fea0003c00000 */
[----:B------:R0:W1:Y:S02]  /*7680*/  SHFL.BFLY P2, R23, R24, R17, R22 ;  /* 0x0c00001118177389 */ /* 0x0000640000040016 */
[----:B01----:R-:W-:Y:S01]  /*7690*/  ENDCOLLECTIVE ;  /* 0x000000000000791b */ /* 0x003fe20003800000 */
.L_x_2316:
[----:B------:R-:W-:Y:S01]  /*76a0*/  FADD.FTZ R38, R44, R39 ;  /* 0x000000272c267221 */ /* 0x000fe20000010000 */
[----:B------:R-:W-:-:S04]  /*76b0*/  FADD.FTZ R44, R18, R27 ;  /* 0x0000001b122c7221 */ /* 0x000fc80000010000 */
[----:B------:R-:W-:Y:S01]  /*76c0*/  MOV R24, R38 ;  /* 0x0000002600187202 */ /* 0x000fe20000000f00 */
[----:B------:R-:W-:-:S07]  /*76d0*/  IMAD.MOV.U32 R37, RZ, RZ, R23 ;  /* 0x000000ffff257224 */ /* 0x000fce00078e0017 */
[----:B------:R-:W-:Y:S05]  /*76e0*/  WARPSYNC.COLLECTIVE R15, `(.L_x_2317) ;  /* 0x000000000f087348 */ /* 0x000fea0003c00000 */
[----:B------:R0:W1:Y:S02]  /*76f0*/  SHFL.BFLY P2, R23, R24, R17, R22 ;  /* 0x0c00001118177389 */ /* 0x0000640000040016 */
[----:B01----:R-:W-:Y:S01]  /*7700*/  ENDCOLLECTIVE ;  /* 0x000000000000791b */ /* 0x003fe20003800000 */
.L_x_2317:
        /* <DEDUP_REMOVED lines=13> */
.L_x_2318:
[----:B------:R-:W-:Y:S01]  /*77e0*/  FADD.FTZ R38, R38, R39 ;  /* 0x0000002726267221 */ /* 0x000fe20000010000 */
[----:B------:R-:W-:Y:S01]  /*77f0*/  @!P0 F2FP.F16.F32.PACK_AB R39, RZ, R44 ;  /* 0x0000002cff27823e */ /* 0x000fe200000000ff */
[----:B------:R-:W-:-:S03]  /*7800*/  @!P0 IMAD.WIDE R26, R37, 0x2, R26 ;  /* 0x00000002251a8825 */ /* 0x000fc600078e021a */
        /* <DEDUP_REMOVED lines=9> */
.L_x_2319:
[----:B------:R0:W-:Y:S04]  /*78a0*/  @!P0 STG.E.U16 desc[UR12][R32.64], R44 ;  /* 0x0000002c20008986 */ /* 0x0001e8000c10150c */
[----:B------:R1:W-:Y:S01]  /*78b0*/  @!P0 STG.E.U16 desc[UR12][R20.64], R39 ;  /* 0x0000002714008986 */ /* 0x0003e2000c10150c */
[----:B------:R-:W-:Y:S01]  /*78c0*/  @!P0 F2FP.F16.F32.PACK_AB R15, RZ, R40 ;  /* 0x00000028ff0f823e */ /* 0x000fe200000000ff */
[----:B------:R-:W-:Y:S01]  /*78d0*/  HFMA2.MMA R17, -RZ, RZ, 0, 5.9604644775390625e-08 ;  /* 0x00000001ff117435 */ /* 0x000fe200000001ff */
[----:B------:R-:W-:Y:S02]  /*78e0*/  MOV R24, R46 ;  /* 0x0000002e00187202 */ /* 0x000fe40000000f00 */
[----:B0-----:R-:W-:Y:S02]  /*78f0*/  PRMT R32, R15, 0x7610, R32 ;  /* 0x000076100f207816 */ /* 0x001fe40000000020 */
[----:B------:R-:W-:Y:S01]  /*7900*/  MOV R15, 0xffff ;  /* 0x0000ffff000f7802 */ /* 0x000fe20000000f00 */
[----:B------:R-:W-:Y:S01]  /*7910*/  @!P0 IMAD.WIDE R18, R37, 0x2, R18 ;  /* 0x0000000225128825 */ /* 0x000fe200078e0212 */
[----:B-1----:R-:W-:-:S02]  /*7920*/  @!P0 F2FP.F16.F32.PACK_AB R21, RZ, R25 ;  /* 0x00000019ff15823e */ /* 0x002fc400000000ff */
[----:B------:R-:W-:Y:S01]  /*7930*/  MOV R51, R23 ;  /* 0x0000001700337202 */ /* 0x000fe20000000f00 */
[----:B------:R-:W-:Y:S01]  /*7940*/  FADD.FTZ R23, R34, R35 ;  /* 0x0000002322177221 */ /* 0x000fe20000010000 */
[----:B------:R-:W-:Y:S01]  /*7950*/  @!P0 F2FP.F16.F32.PACK_AB R25, RZ, R41 ;  /* 0x00000029ff19823e */ /* 0x000fe200000000ff */
[----:B------:R0:W-:Y:S02]  /*7960*/  @!P0 STG.E.U16 desc[UR12][R30.64+0x28], R21 ;  /* 0x000028151e008986 */ /* 0x0001e4000c10150c */
[----:B------:R-:W-:Y:S01]  /*7970*/  FADD.FTZ R38, R38, R51 ;  /* 0x0000003326267221 */ /* 0x000fe20000010000 */
[----:B------:R-:W-:-:S04]  /*7980*/  @!P0 F2FP.F16.F32.PACK_AB R23, RZ, R23 ;  /* 0x00000017ff17823e */ /* 0x000fc800000000ff */
[----:B------:R-:W-:-:S07]  /*7990*/  PRMT R20, R23, 0x7610, R20 ;  /* 0x0000761017147816 */ /* 0x000fce0000000014 */
[----:B0-----:R-:W-:Y:S05]  /*79a0*/  WARPSYNC.COLLECTIVE R15, `(.L_x_2320) ;  /* 0x000000000f087348 */ /* 0x001fea0003c00000 */
[----:B------:R1:W2:Y:S02]  /*79b0*/  SHFL.BFLY P2, R23, R24, R17, R22 ;  /* 0x0c00001118177389 */ /* 0x0002a40000040016 */
[----:B012---:R-:W-:Y:S01]  /*79c0*/  ENDCOLLECTIVE ;  /* 0x000000000000791b */ /* 0x007fe20003800000 */
.L_x_2320:
        /* <DEDUP_REMOVED lines=8> */
.L_x_2321:
[----:B------:R-:W-:Y:S01]  /*7a50*/  FADD.FTZ R33, R46, R33 ;  /* 0x000000212e217221 */ /* 0x000fe20000010000 */
[----:B------:R-:W-:Y:S06]  /*7a60*/  BRA `(.L_x_2322) ;  /* 0xffffffe000d07947 */ /* 0x000fec000383ffff */
.L_x_2323:
        /* <DEDUP_REMOVED lines=9> */
.L_x_3505:


//--------------------- .text._ZN13group_norm_v218gn_bwd_cuda_kernelI6__halfLi320ELi3ELi32ELi20ELi1024ELb0ELb1ELi32ELi320ELi320ELi4ELb1ELi10ELb0ELb0ELNS_15WgradSyncMethodE3ENS_16CompileConditionILi900EEEEEvPT_S6_S6_PKS5_S8_S8_S8_PKfflPfPj --------------------------
	.section	.text._ZN13group_norm_v218gn_bwd_cuda_kernelI6__halfLi320ELi3ELi32ELi20ELi1024ELb0ELb1ELi32ELi320ELi320ELi4ELb1ELi10ELb0ELb0ELNS_15WgradSyncMethodE3ENS_16CompileConditionILi900EEEEEvPT_S6_S6_PKS5_S8_S8_S8_PKfflPfPj,"ax",@progbits
	.align	128
        .global         _ZN13group_norm_v218gn_bwd_cuda_kernelI6__halfLi320ELi3ELi32ELi20ELi1024ELb0ELb1ELi32ELi320ELi320ELi4ELb1ELi10ELb0ELb0ELNS_15WgradSyncMethodE3ENS_16CompileConditionILi900EEEEEvPT_S6_S6_PKS5_S8_S8_S8_PKfflPfPj
        .type           _ZN13group_norm_v218gn_bwd_cuda_kernelI6__halfLi320ELi3ELi32ELi20ELi1024ELb0ELb1ELi32ELi320ELi320ELi4ELb1ELi10ELb0ELb0ELNS_15WgradSyncMethodE3ENS_16CompileConditionILi900EEEEEvPT_S6_S6_PKS5_S8_S8_S8_PKfflPfPj,@function
        .size           _ZN13group_norm_v218gn_bwd_cuda_kernelI6__halfLi320ELi3ELi32ELi20ELi1024ELb0ELb1ELi32ELi320ELi320ELi4ELb1ELi10ELb0ELb0ELNS_15WgradSyncMethodE3ENS_16CompileConditionILi900EEEEEvPT_S6_S6_PKS5_S8_S8_S8_PKfflPfPj,(.L_x_3506 - _ZN13group_norm_v218gn_bwd_cuda_kernelI6__halfLi320ELi3ELi32ELi20ELi1024ELb0ELb1ELi32ELi320ELi320ELi4ELb1ELi10ELb0ELb0ELNS_15WgradSyncMethodE3ENS_16CompileConditionILi900EEEEEvPT_S6_S6_PKS5_S8_S8_S8_PKfflPfPj)
        .other          _ZN13group_norm_v218gn_bwd_cuda_kernelI6__halfLi320ELi3ELi32ELi20ELi1024ELb0ELb1ELi32ELi320ELi320ELi4ELb1ELi10ELb0ELb0ELNS_15WgradSyncMethodE3ENS_16CompileConditionILi900EEEEEvPT_S6_S6_PKS5_S8_S8_S8_PKfflPfPj,@"STO_CUDA_ENTRY STV_DEFAULT"
_ZN13group_norm_v218gn_bwd_cuda_kernelI6__halfLi320ELi3ELi32ELi20ELi1024ELb0ELb1ELi32ELi320ELi320ELi4ELb1ELi10ELb0ELb0ELNS_15WgradSyncMethodE3ENS_16CompileConditionILi900EEEEEvPT_S6_S6_PKS5_S8_S8_S8_PKfflPfPj:
.text._ZN13group_norm_v218gn_bwd_cuda_kernelI6__halfLi320ELi3ELi32ELi20ELi1024ELb0ELb1ELi32ELi320ELi320ELi4ELb1ELi10ELb0ELb0ELNS_15WgradSyncMethodE3ENS_16CompileConditionILi900EEEEEvPT_S6_S6_PKS5_S8_S8_S8_PKfflPfPj:
        /* <DEDUP_REMOVED lines=32> */
.L_x_2326:
[----:B------:R-:W2:Y:S04]  /*0200*/  LD.E.STRONG.GPU R0, desc[UR12][R2.64] ;  /* 0x0000000c02007980 */ /* 0x000ea8000c10f900 */
[----:B--2---:R-:W-:Y:S01]  /*0210*/  CCTL.IVALL ;  /* 0x00000000ff00798f */ /* 0x004fe20002000000 */
[----:B------:R-:W-:Y:S05]  /*0220*/  YIELD ;  /* 0x0000000000007946 */ /* 0x000fea0003800000 */
[----:B-----5:R-:W-:-:S04]  /*0230*/  LOP3.LUT R0, R0, R5, RZ, 0x3c, !PT ;  /* 0x0000000500007212 */ /* 0x020fc800078e3cff */
[----:B------:R-:W-:-:S13]  /*0240*/  ISETP.GT.AND P0, PT, R0, -0x1, PT ;  /* 0xffffffff0000780c */ /* 0x000fda0003f04270 */
[----:B------:R-:W-:Y:S05]  /*0250*/  @P0 BRA `(.L_x_2326) ;  /* 0xfffffffc00e80947 */ /* 0x000fea000383ffff */
.L_x_2325:
[----:B------:R-:W-:Y:S05]  /*0260*/  WARPSYNC.ALL ;  /* 0x0000000000007948 */ /* 0x000fea0003800000 */
[----:B------:R-:W-:Y:S06]  /*0270*/  BAR.SYNC.DEFER_BLOCKING 0x0 ;  /* 0x0000000000007b1d */ /* 0x000fec0000010000 */
[----:B------:R-:W-:Y:S05]  /*0280*/  BRA `(.L_x_2327) ;  /* 0x0000004000587947 */ /* 0x000fea0003800000 */
.L_x_2324:
        /* <DEDUP_REMOVED lines=37> */
.L_x_2339:
[----:B------:R-:W0:Y:S01]  /*04e0*/  S2R R57, SR_TID.X ;  /* 0x0000000000397919 */ /* 0x000e220000002100 */
[----:B------:R-:W-:Y:S01]  /*04f0*/  ULOP3.LUT UR9, UR11, 0x1, URZ, 0xc0, !UPT ;  /* 0x000000010b097892 */ /* 0x000fe2000f8ec03f */
[----:B--2---:R-:W2:Y:S01]  /*0500*/  LDC.64 R8, c[0x0][0x238] ;  /* 0x00008e00ff087b82 */ /* 0x004ea20000000a00 */
        /* <DEDUP_REMOVED lines=10> */
[----:B0-----:R-:W-:Y:S01]  /*05b0*/  IMAD.WIDE.U32 R52, R57, -0x33333333, RZ ;  /* 0xcccccccd39347825 */ /* 0x001fe200078e00ff */
[----:B------:R-:W-:Y:S04]  /*05c0*/  STL [R1+0xd8], R57 ;  /* 0x0000d83901007387 */ /* 0x000fe80000100800 */
[----:B------:R-:W-:-:S04]  /*05d0*/  SHF.R.U32.HI R52, RZ, 0x6, R53 ;  /* 0x00000006ff347819 */ /* 0x000fc80000011635 */
[C---:B-1----:R-:W-:Y:S01]  /*05e0*/  IADD3 R4, R52.reuse, UR9, RZ ;  /* 0x0000000934047c10 */ /* 0x042fe2000fffe0ff */
[----:B------:R-:W-:Y:S01]  /*05f0*/  IMAD R53, R52, -0x50, R57 ;  /* 0xffffffb034357824 */ /* 0x000fe200078e0239 */
[----:B------:R-:W-:-:S03]  /*0600*/  ULDC UR9, c[0x0][0x250] ;  /* 0x0000940000097ab9 */ /* 0x000fc60000000800 */
[----:B------:R-:W-:Y:S01]  /*0610*/  IMAD R4, R4, 0x280, RZ ;  /* 0x0000028004047824 */ /* 0x000fe200078e02ff */
[----:B------:R-:W-:-:S04]  /*0620*/  LEA R6, R53, UR14, 0x2 ;  /* 0x0000000e35067c11 */ /* 0x000fc8000f8e10ff */
[----:B------:R-:W-:Y:S01]  /*0630*/  SHF.R.S32.HI R7, RZ, 0x1f, R6 ;  /* 0x0000001fff077819 */ /* 0x000fe20000011406 */
[----:B------:R-:W-:-:S05]  /*0640*/  IMAD.WIDE.U32 R2, R6, -0x33333333, RZ ;  /* 0xcccccccd06027825 */ /* 0x000fca00078e00ff */
[----:B------:R-:W-:Y:S01]  /*0650*/  SHF.R.U32.HI R0, RZ, 0x4, R3 ;  /* 0x00000004ff007819 */ /* 0x000fe20000011603 */
[----:B------:R-:W-:-:S03]  /*0660*/  IMAD.WIDE.U32 R2, R11, 0xa0000, R6 ;  /* 0x000a00000b027825 */ /* 0x000fc600078e0006 */
[C---:B------:R-:W-:Y:S01]  /*0670*/  LEA R5, P0, R11.reuse, R0, 0x5 ;  /* 0x000000000b057211 */ /* 0x040fe200078028ff */
[----:B------:R0:W-:Y:S03]  /*0680*/  STL [R1+0x94], R0 ;  /* 0x0000940001007387 */ /* 0x0001e60000100800 */
[----:B------:R-:W-:Y:S02]  /*0690*/  LEA.HI.X R10, R11, RZ, R10, 0x5, P0 ;  /* 0x000000ff0b0a7211 */ /* 0x000fe400000f2c0a */
[----:B------:R-:W-:-:S04]  /*06a0*/  LEA R34, P0, R5, UR18, 0x3 ;  /* 0x0000001205227c11 */ /* 0x000fc8000f8018ff */
[----:B------:R-:W-:Y:S01]  /*06b0*/  LEA.HI.X R35, R5, UR19, R10, 0x3, P0 ;  /* 0x0000001305237c11 */ /* 0x000fe200080f1c0a */
[----:B0-----:R-:W-:Y:S01]  /*06c0*/  VIADD R0, R3, UR10 ;  /* 0x0000000a03007c36 */ /* 0x001fe20008000000 */
[----:B------:R-:W-:Y:S01]  /*06d0*/  IADD3 R3, P1, R4, R2, RZ ;  /* 0x0000000204037210 */ /* 0x000fe20007f3e0ff */
[----:B------:R-:W-:-:S03]  /*06e0*/  ULDC.64 UR18, c[0x0][0x230] ;  /* 0x00008c0000127ab9 */ /* 0x000fc60000000a00 */
[----:B------:R-:W-:Y:S01]  /*06f0*/  IADD3.X R10, RZ, R0, RZ, P1, !PT ;  /* 0x00000000ff0a7210 */ /* 0x000fe20000ffe4ff */
[----:B------:R-:W3:Y:S01]  /*0700*/  LDG.E.64.CONSTANT R34, desc[UR12][R34.64] ;  /* 0x0000000c22227981 */ /* 0x000ee2000c1e9b00 */
[C---:B------:R-:W-:Y:S02]  /*0710*/  SHF.L.U32 R13, R3.reuse, 0x1, RZ ;  /* 0x00000001030d7819 */ /* 0x040fe400000006ff */
[----:B------:R-:W-:Y:S02]  /*0720*/  SHF.L.U64.HI R12, R3, 0x1, R10 ;  /* 0x00000001030c7819 */ /* 0x000fe4000001020a */
[C---:B------:R-:W-:Y:S02]  /*0730*/  IADD3 R10, P0, R13.reuse, UR18, RZ ;  /* 0x000000120d0a7c10 */ /* 0x040fe4000ff1e0ff */
[----:B------:R-:W-:Y:S02]  /*0740*/  IADD3 R46, P1, R13, UR20, RZ ;  /* 0x000000140d2e7c10 */ /* 0x000fe4000ff3e0ff */
[----:B------:R-:W-:Y:S01]  /*0750*/  IADD3.X R11, R12, UR19, RZ, P0, !PT ;  /* 0x000000130c0b7c10 */ /* 0x000fe200087fe4ff */
[----:B--2---:R-:W-:Y:S01]  /*0760*/  IMAD.WIDE R8, R6, 0x2, R8 ;  /* 0x0000000206087825 */ /* 0x004fe200078e0208 */
[----:B------:R-:W-:-:S03]  /*0770*/  IADD3.X R47, R12, UR21, RZ, P1, !PT ;  /* 0x000000150c2f7c10 */ /* 0x000fc60008ffe4ff */
[----:B------:R-:W2:Y:S01]  /*0780*/  LDG.E.64.CONSTANT R6, desc[UR12][R10.64] ;  /* 0x0000000c0a067981 */ /* 0x000ea2000c1e9b00 */
[----:B------:R-:W-:-:S03]  /*0790*/  IADD3 R3, R4, 0xa00, RZ ;  /* 0x00000a0004037810 */ /* 0x000fc60007ffe0ff */
[----:B------:R0:W4:Y:S01]  /*07a0*/  LDG.E.64.CONSTANT R44, desc[UR12][R8.64] ;  /* 0x0000000c082c7981 */ /* 0x000122000c1e9b00 */
[----:B------:R-:W-:-:S03]  /*07b0*/  IADD3 R3, P0, R3, R2, RZ ;  /* 0x0000000203037210 */ /* 0x000fc60007f1e0ff */
[----:B-----5:R-:W5:Y:S04]  /*07c0*/  LDG.E.64.CONSTANT R46, desc[UR12][R46.64] ;  /* 0x0000000c2e2e7981 */ /* 0x020f68000c1e9b00 */
[----:B------:R1:W-:Y:S04]  /*07d0*/  STL [R1+0x68], R13 ;  /* 0x0000680d01007387 */ /* 0x0003e80000100800 */
[----:B------:R0:W-:Y:S01]  /*07e0*/  STL [R1+0x90], R12 ;  /* 0x0000900c01007387 */ /* 0x0001e20000100800 */
[----:B-1----:R-:W-:Y:S02]  /*07f0*/  SHF.L.U32 R13, R3, 0x1, RZ ;  /* 0x00000001030d7819 */ /* 0x002fe400000006ff */
[----:B0-----:R-:W-:-:S02]  /*0800*/  IADD3.X R12, RZ, R0, RZ, P0, !PT ;  /* 0x00000000ff0c7210 */ /* 0x001fc400007fe4ff */
[----:B------:R-:W-:Y:S02]  /*0810*/  IADD3 R40, P0, R13, UR18, RZ ;  /* 0x000000120d287c10 */ /* 0x000fe4000ff1e0ff */
[----:B------:R-:W-:Y:S02]  /*0820*/  SHF.L.U64.HI R5, R3, 0x1, R12 ;  /* 0x0000000103057819 */ /* 0x000fe4000001020c */
[----:B------:R-:W-:Y:S02]  /*0830*/  IADD3 R42, P1, R13, UR20, RZ ;  /* 0x000000140d2a7c10 */ /* 0x000fe4000ff3e0ff */
[C---:B------:R-:W-:Y:S02]  /*0840*/  IADD3.X R41, R5.reuse, UR19, RZ, P0, !PT ;  /* 0x0000001305297c10 */ /* 0x040fe400087fe4ff */
[----:B------:R-:W-:Y:S02]  /*0850*/  IADD3.X R43, R5, UR21, RZ, P1, !PT ;  /* 0x00000015052b7c10 */ /* 0x000fe40008ffe4ff */
[----:B------:R-:W-:-:S02]  /*0860*/  IADD3 R3, R4, 0x1400, RZ ;  /* 0x0000140004037810 */ /* 0x000fc40007ffe0ff */
[----:B------:R-:W5:Y:S02]  /*0870*/  LDG.E.64.CONSTANT R40, desc[UR12][R40.64] ;  /* 0x0000000c28287981 */ /* 0x000f64000c1e9b00 */
[----:B------:R-:W-:Y:S02]  /*0880*/  IADD3 R3, P0, R3, R2, RZ ;  /* 0x0000000203037210 */ /* 0x000fe40007f1e0ff */
[----:B------:R-:W5:Y:S02]  /*0890*/  LDG.E.64.CONSTANT R42, desc[UR12][R42.64] ;  /* 0x0000000c2a2a7981 */ /* 0x000f64000c1e9b00 */
[----:B------:R-:W-:Y:S02]  /*08a0*/  IADD3.X R8, RZ, R0, RZ, P0, !PT ;  /* 0x00000000ff087210 */ /* 0x000fe400007fe4ff */
[----:B------:R-:W-:Y:S01]  /*08b0*/  SHF.L.U32 R9, R3, 0x1, RZ ;  /* 0x0000000103097819 */ /* 0x000fe200000006ff */
[----:B------:R-:W-:Y:S03]  /*08c0*/  STL [R1+0x88], R13 ;  /* 0x0000880d01007387 */ /* 0x000fe60000100800 */
[C---:B------:R-:W-:Y:S01]  /*08d0*/  IADD3 R38, P0, R9.reuse, UR18, RZ ;  /* 0x0000001209267c10 */ /* 0x040fe2000ff1e0ff */
[----:B------:R0:W-:Y:S01]  /*08e0*/  STL [R1+0x8c], R5 ;  /* 0x00008c0501007387 */ /* 0x0001e20000100800 */
[----:B------:R-:W-:-:S02]  /*08f0*/  IADD3 R48, P1, R9, UR20, RZ ;  /* 0x0000001409307c10 */ /* 0x000fc4000ff3e0ff */
        /* <DEDUP_REMOVED lines=8> */
[C---:B------:R-:W-:Y:S01]  /*0980*/  SHF.L.U32 R10, R3.reuse, 0x1, RZ ;  /* 0x00000001030a7819 */ /* 0x040fe200000006ff */
[----:B------:R-:W-:Y:S04]  /*0990*/  STL [R1+0x80], R9 ;  /* 0x0000800901007387 */ /* 0x000fe80000100800 */
[----:B------:R0:W-:Y:S04]  /*09a0*/  STL [R1+0x84], R5 ;  /* 0x0000840501007387 */ /* 0x0001e80000100800 */
[----:B------:R1:W-:Y:S01]  /*09b0*/  STL [R1+0x78], R10 ;  /* 0x0000780a01007387 */ /* 0x0003e20000100800 */
[----:B0-----:R-:W-:-:S02]  /*09c0*/  SHF.L.U64.HI R5, R3, 0x1, R8 ;  /* 0x0000000103057819 */ /* 0x001fc40000010208 */
[C---:B------:R-:W-:Y:S02]  /*09d0*/  IADD3 R8, P0, R10.reuse, UR18, RZ ;  /* 0x000000120a087c10 */ /* 0x040fe4000ff1e0ff */
[----:B-1----:R-:W-:Y:S02]  /*09e0*/  IADD3 R10, P1, R10, UR20, RZ ;  /* 0x000000140a0a7c10 */ /* 0x002fe4000ff3e0ff */
[C---:B------:R-:W-:Y:S02]  /*09f0*/  IADD3.X R9, R5.reuse, UR19, RZ, P0, !PT ;  /* 0x0000001305097c10 */ /* 0x040fe400087fe4ff */
[----:B------:R-:W-:Y:S01]  /*0a00*/  IADD3.X R11, R5, UR21, RZ, P1, !PT ;  /* 0x00000015050b7c10 */ /* 0x000fe20008ffe4ff */
[----:B------:R-:W-:-:S03]  /*0a10*/  VIADD R3, R4, 0x2800 ;  /* 0x0000280004037836 */ /* 0x000fc60000000000 */
[----:B------:R-:W5:Y:S04]  /*0a20*/  LDG.E.64.CONSTANT R8, desc[UR12][R8.64] ;  /* 0x0000000c08087981 */ /* 0x000f68000c1e9b00 */
[----:B------:R-:W5:Y:S01]  /*0a30*/  LDG.E.64.CONSTANT R10, desc[UR12][R10.64] ;  /* 0x0000000c0a0a7981 */ /* 0x000f62000c1e9b00 */
[----:B------:R-:W-:-:S04]  /*0a40*/  IADD3 R3, P0, R3, R2, RZ ;  /* 0x0000000203037210 */ /* 0x000fc80007f1e0ff */
[----:B------:R-:W-:Y:S02]  /*0a50*/  IADD3.X R12, RZ, R0, RZ, P0, !PT ;  /* 0x00000000ff0c7210 */ /* 0x000fe400007fe4ff */
[C---:B------:R-:W-:Y:S01]  /*0a60*/  SHF.L.U32 R14, R3.reuse, 0x1, RZ ;  /* 0x00000001030e7819 */ /* 0x040fe200000006ff */
[----:B------:R0:W-:Y:S04]  /*0a70*/  STL [R1+0x7c], R5 ;  /* 0x00007c0501007387 */ /* 0x0001e80000100800 */
[----:B------:R1:W-:Y:S01]  /*0a80*/  STL [R1+0x70], R14 ;  /* 0x0000700e01007387 */ /* 0x0003e20000100800 */
[----:B0-----:R-:W-:Y:S02]  /*0a90*/  SHF.L.U64.HI R5, R3, 0x1, R12 ;  /* 0x0000000103057819 */ /* 0x001fe4000001020c */
[----:B------:R-:W-:-:S02]  /*0aa0*/  IADD3 R12, P0, R14, UR18, RZ ;  /* 0x000000120e0c7c10 */ /* 0x000fc4000ff1e0ff */
[----:B-1----:R-:W-:Y:S02]  /*0ab0*/  IADD3 R14, P1, R14, UR20, RZ ;  /* 0x000000140e0e7c10 */ /* 0x002fe4000ff3e0ff */
[C---:B------:R-:W-:Y:S02]  /*0ac0*/  IADD3.X R13, R5.reuse, UR19, RZ, P0, !PT ;  /* 0x00000013050d7c10 */ /* 0x040fe400087fe4ff */
[----:B------:R-:W-:-:S04]  /*0ad0*/  IADD3.X R15, R5, UR21, RZ, P1, !PT ;  /* 0x00000015050f7c10 */ /* 0x000fc80008ffe4ff */
[----:B------:R-:W5:Y:S04]  /*0ae0*/  LDG.E.64.CONSTANT R12, desc[UR12][R12.64] ;  /* 0x0000000c0c0c7981 */ /* 0x000f68000c1e9b00 */
[----:B------:R-:W5:Y:S01]  /*0af0*/  LDG.E.64.CONSTANT R14, desc[UR12][R14.64] ;  /* 0x0000000c0e0e7981 */ /* 0x000f62000c1e9b00 */
[----:B------:R-:W-:-:S04]  /*0b00*/  IADD3 R3, R4, 0x3200, RZ ;  /* 0x0000320004037810 */ /* 0x000fc80007ffe0ff */
[----:B------:R-:W-:Y:S01]  /*0b10*/  IADD3 R3, P0, R3, R2, RZ ;  /* 0x0000000203037210 */ /* 0x000fe20007f1e0ff */
[----:B------:R0:W-:Y:S03]  /*0b20*/  STL [R1+0x74], R5 ;  /* 0x0000740501007387 */ /* 0x0001e60000100800 */
[----:B------:R-:W-:Y:S02]  /*0b30*/  IADD3.X R16, RZ, R0, RZ, P0, !PT ;  /* 0x00000000ff107210 */ /* 0x000fe400007fe4ff */
[C---:B------:R-:W-:Y:S02]  /*0b40*/  SHF.L.U32 R18, R3.reuse, 0x1, RZ ;  /* 0x0000000103127819 */ /* 0x040fe400000006ff */
[----:B0-----:R-:W-:-:S03]  /*0b50*/  SHF.L.U64.HI R5, R3, 0x1, R16 ;  /* 0x0000000103057819 */ /* 0x001fc60000010210 */
[----:B------:R0:W-:Y:S01]  /*0b60*/  STL [R1+0x64], R18 ;  /* 0x0000641201007387 */ /* 0x0001e20000100800 */
[C---:B------:R-:W-:Y:S02]  /*0b70*/  IADD3 R16, P0, R18.reuse, UR18, RZ ;  /* 0x0000001212107c10 */ /* 0x040fe4000ff1e0ff */
[----:B0-----:R-:W-:-:S04]  /*0b80*/  IADD3 R18, P1, R18, UR20, RZ ;  /* 0x0000001412127c10 */ /* 0x001fc8000ff3e0ff */
[C---:B------:R-:W-:Y:S02]  /*0b90*/  IADD3.X R19, R5.reuse, UR21, RZ, P1, !PT ;  /* 0x0000001505137c10 */ /* 0x040fe40008ffe4ff */
[----:B------:R-:W-:-:S04]  /*0ba0*/  IADD3.X R17, R5, UR19, RZ, P0, !PT ;  /* 0x0000001305117c10 */ /* 0x000fc800087fe4ff */
[----:B------:R-:W5:Y:S04]  /*0bb0*/  LDG.E.64.CONSTANT R18, desc[UR12][R18.64] ;  /* 0x0000000c12127981 */ /* 0x000f68000c1e9b00 */
[----:B------:R-:W5:Y:S01]  /*0bc0*/  LDG.E.64.CONSTANT R16, desc[UR12][R16.64] ;  /* 0x0000000c10107981 */ /* 0x000f62000c1e9b00 */
[----:B------:R-:W-:-:S04]  /*0bd0*/  IADD3 R3, R4, 0x3c00, RZ ;  /* 0x00003c0004037810 */ /* 0x000fc80007ffe0ff */
[----:B------:R-:W-:Y:S01]  /*0be0*/  IADD3 R3, P0, R3, R2, RZ ;  /* 0x0000000203037210 */ /* 0x000fe20007f1e0ff */
[----:B------:R0:W-:Y:S03]  /*0bf0*/  STL [R1+0x6c], R5 ;  /* 0x00006c0501007387 */ /* 0x0001e60000100800 */
[----:B------:R-:W-:Y:S02]  /*0c00*/  SHF.L.U32 R20, R3, 0x1, RZ ;  /* 0x0000000103147819 */ /* 0x000fe400000006ff */
[----:B0-----:R-:W-:-:S03]  /*0c10*/  IADD3.X R5, RZ, R0, RZ, P0, !PT ;  /* 0x00000000ff057210 */ /* 0x001fc600007fe4ff */
[----:B------:R0:W-:Y:S01]  /*0c20*/  STL [R1+0x5c], R20 ;  /* 0x00005c1401007387 */ /* 0x0001e20000100800 */
[C---:B------:R-:W-:Y:S02]  /*0c30*/  IADD3 R36, P0, R20.reuse, UR18, RZ ;  /* 0x0000001214247c10 */ /* 0x040fe4000ff1e0ff */
[----:B------:R-:W-:Y:S02]  /*0c40*/  SHF.L.U64.HI R22, R3, 0x1, R5 ;  /* 0x0000000103167819 */ /* 0x000fe40000010205 */
[----:B0-----:R-:W-:-:S04]  /*0c50*/  IADD3 R20, P1, R20, UR20, RZ ;  /* 0x0000001414147c10 */ /* 0x001fc8000ff3e0ff */
[----:B------:R-:W-:-:S06]  /*0c60*/  IADD3.X R21, R22, UR21, RZ, P1, !PT ;  /* 0x0000001516157c10 */ /* 0x000fcc0008ffe4ff */
[----:B------:R-:W5:Y:S01]  /*0c70*/  LDG.E.64.CONSTANT R20, desc[UR12][R20.64] ;  /* 0x0000000c14147981 */ /* 0x000f62000c1e9b00 */
[----:B------:R-:W-:-:S06]  /*0c80*/  IADD3.X R37, R22, UR19, RZ, P0, !PT ;  /* 0x0000001316257c10 */ /* 0x000fcc00087fe4ff */
[----:B------:R-:W5:Y:S01]  /*0c90*/  LDG.E.64.CONSTANT R36, desc[UR12][R36.64] ;  /* 0x0000000c24247981 */ /* 0x000f62000c1e9b00 */
[----:B------:R-:W-:-:S04]  /*0ca0*/  IADD3 R4, R4, 0x4600, RZ ;  /* 0x0000460004047810 */ /* 0x000fc80007ffe0ff */
[----:B------:R-:W-:Y:S01]  /*0cb0*/  IADD3 R4, P0, R4, R2, RZ ;  /* 0x0000000204047210 */ /* 0x000fe20007f1e0ff */
[----:B------:R0:W-:Y:S03]  /*0cc0*/  STL [R1+0x60], R22 ;  /* 0x0000601601007387 */ /* 0x0001e60000100800 */
[----:B------:R-:W-:Y:S02]  /*0cd0*/  IADD3.X R0, RZ, R0, RZ, P0, !PT ;  /* 0x00000000ff007210 */ /* 0x000fe400007fe4ff */
[C---:B------:R-:W-:Y:S02]  /*0ce0*/  SHF.L.U32 R24, R4.reuse, 0x1, RZ ;  /* 0x0000000104187819 */ /* 0x040fe400000006ff */
[----:B------:R-:W-:Y:S02]  /*0cf0*/  SHF.L.U64.HI R5, R4, 0x1, R0 ;  /* 0x0000000104057819 */ /* 0x000fe40000010200 */
[----:B0-----:R-:W-:Y:S01]  /*0d00*/  IADD3 R22, P0, R24, UR18, RZ ;  /* 0x0000001218167c10 */ /* 0x001fe2000ff1e0ff */
[----:B------:R0:W-:Y:S03]  /*0d10*/  STL [R1+0x54], R24 ;  /* 0x0000541801007387 */ /* 0x0001e60000100800 */
[----:B------:R-:W-:-:S06]  /*0d20*/  IADD3.X R23, R5, UR19, RZ, P0, !PT ;  /* 0x0000001305177c10 */ /* 0x000fcc00087fe4ff */
[----:B------:R-:W5:Y:S01]  /*0d30*/  LDG.E.64.CONSTANT R22, desc[UR12][R22.64] ;  /* 0x0000000c16167981 */ /* 0x000f62000c1e9b00 */
[----:B0-----:R-:W-:-:S04]  /*0d40*/  IADD3 R24, P0, R24, UR20, RZ ;  /* 0x0000001418187c10 */ /* 0x001fc8000ff1e0ff */
[----:B------:R-:W-:-:S06]  /*0d50*/  IADD3.X R25, R5, UR21, RZ, P0, !PT ;  /* 0x0000001505197c10 */ /* 0x000fcc00087fe4ff */
[----:B------:R-:W5:Y:S01]  /*0d60*/  LDG.E.64.CONSTANT R24, desc[UR12][R24.64] ;  /* 0x0000000c18187981 */ /* 0x000f62000c1e9b00 */
[----:B---3--:R-:W-:-:S06]  /*0d70*/  FADD.FTZ R2, R35, UR9 ;  /* 0x0000000923027e21 */ /* 0x008fcc0008010000 */
[----:B------:R-:W0:Y:S01]  /*0d80*/  MUFU.RSQ R2, R2 ;  /* 0x0000000200027308 */ /* 0x000e220000001400 */
[----:B------:R1:W-:Y:S01]  /*0d90*/  STL [R1+0x58], R5 ;  /* 0x0000580501007387 */ /* 0x0003e20000100800 */
[--C-:B--2---:R-:W-:Y:S02]  /*0da0*/  HADD2.F32 R35, -RZ, R6.reuse.H0_H0 ;  /* 0x20000006ff237230 */ /* 0x104fe40000004100 */
[----:B-1----:R-:W-:Y:S02]  /*0db0*/  HADD2.F32 R5, -RZ, R6.H1_H1 ;  /* 0x30000006ff057230 */ /* 0x002fe40000004100 */
        /* <DEDUP_REMOVED lines=10> */
[----:B------:R-:W-:Y:S01]  /*0e60*/  FMUL.FTZ R35, R51, R4 ;  /* 0x0000000433237220 */ /* 0x000fe20000410000 */
[----:B------:R-:W-:Y:S01]  /*0e70*/  FFMA.FTZ R6, R50, R6, RZ ;  /* 0x0000000632067223 */ /* 0x000fe200000100ff */
[----:B------:R0:W-:Y:S01]  /*0e80*/  STL [R1+0x20], R50 ;  /* 0x0000203201007387 */ /* 0x0001e20000100800 */
[----:B------:R-:W-:-:S02]  /*0e90*/  HADD2.F32 R5, -RZ, R45.H0_H0 ;  /* 0x2000002dff057230 */ /* 0x000fc40000004100 */
[----:B------:R-:W-:Y:S01]  /*0ea0*/  FADD.FTZ R44, -R34, R44 ;  /* 0x0000002c222c7221 */ /* 0x000fe20000010100 */
[----:B------:R-:W-:Y:S01]  /*0eb0*/  FFMA.FTZ R35, R54, R35, R6 ;  /* 0x0000002336237223 */ /* 0x000fe20000010006 */
[----:B------:R-:W-:Y:S02]  /*0ec0*/  HADD2.F32 R6, -RZ, R45.H1_H1 ;  /* 0x3000002dff067230 */ /* 0x000fe40000004100 */
[----:B------:R-:W-:Y:S02]  /*0ed0*/  HADD2.F32 R45, -RZ, R7.H1_H1 ;  /* 0x30000007ff2d7230 */ /* 0x000fe40000004100 */
[--C-:B0-----:R-:W-:Y:S02]  /*0ee0*/  HADD2.F32 R50, -RZ, R47.reuse.H0_H0 ;  /* 0x2000002fff327230 */ /* 0x101fe40000004100 */
[----:B------:R-:W-:Y:S01]  /*0ef0*/  FMUL.FTZ R46, R2, R44 ;  /* 0x0000002c022e7220 */ /* 0x000fe20000410000 */
[----:B------:R-:W-:Y:S02]  /*0f00*/  HADD2.F32 R47, -RZ, R47.H1_H1 ;  /* 0x3000002fff2f7230 */ /* 0x000fe40000004100 */
[----:B------:R-:W-:Y:S01]  /*0f10*/  FADD.FTZ R45, -R34, R45 ;  /* 0x0000002d222d7221 */ /* 0x000fe20000010100 */
[----:B------:R-:W-:Y:S01]  /*0f20*/  FMUL.FTZ R7, R50, R5 ;  /* 0x0000000532077220 */ /* 0x000fe20000410000 */
[----:B------:R-:W-:Y:S02]  /*0f30*/  STL [R1+0x50], R54 ;  /* 0x0000503601007387 */ /* 0x000fe40000100800 */
[----:B------:R-:W-:Y:S01]  /*0f40*/  FMUL.FTZ R57, R2, R45 ;  /* 0x0000002d02397220 */ /* 0x000fe20000410000 */
[--C-:B------:R-:W-:Y:S01]  /*0f50*/  HADD2.F32 R44, -RZ, R40.reuse.H0_H0 ;  /* 0x20000028ff2c7230 */ /* 0x100fe20000004100 */
[----:B------:R0:W-:Y:S01]  /*0f60*/  STL [R1+0x24], R46 ;  /* 0x0000242e01007387 */ /* 0x0001e20000100800 */
[----:B------:R-:W-:Y:S01]  /*0f70*/  FFMA.FTZ R35, R46, R7, R35 ;  /* 0x000000072e237223 */ /* 0x000fe20000010023 */
[----:B------:R-:W-:-:S02]  /*0f80*/  HADD2.F32 R40, -RZ, R40.H1_H1 ;  /* 0x30000028ff287230 */ /* 0x000fc40000004100 */
[----:B------:R-:W-:Y:S01]  /*0f90*/  FMUL.FTZ R7, R47, R6 ;  /* 0x000000062f077220 */ /* 0x000fe20000410000 */
[C---:B------:R-:W-:Y:S01]  /*0fa0*/  FADD.FTZ R44, -R34.reuse, R44 ;  /* 0x0000002c222c7221 */ /* 0x040fe20000010100 */
[--C-:B------:R-:W-:Y:S02]  /*0fb0*/  HADD2.F32 R45, -RZ, R42.reuse.H1_H1 ;  /* 0x3000002aff2d7230 */ /* 0x100fe40000004100 */
[----:B0-----:R-:W-:Y:S02]  /*0fc0*/  HADD2.F32 R46, -RZ, R42.H0_H0 ;  /* 0x2000002aff2e7230 */ /* 0x001fe40000004100 */
[----:B------:R-:W-:Y:S01]  /*0fd0*/  FFMA.FTZ R35, R57, R7, R35 ;  /* 0x0000000739237223 */ /* 0x000fe20000010023 */
[----:B------:R-:W-:Y:S01]  /*0fe0*/  FADD.FTZ R42, -R34, R40 ;  /* 0x00000028222a7221 */ /* 0x000fe20000010100 */
[C---:B------:R-:W-:Y:S01]  /*0ff0*/  FMUL.FTZ R54, R2.reuse, R44 ;  /* 0x0000002c02367220 */ /* 0x040fe20000410000 */
[----:B------:R-:W-:Y:S02]  /*1000*/  HADD2.F32 R40, -RZ, R41.H0_H0 ;  /* 0x20000029ff287230 */ /* 0x000fe40000004100 */
[----:B------:R-:W-:Y:S01]  /*1010*/  FMUL.FTZ R7, R3, R46 ;  /* 0x0000002e03077220 */ /* 0x000fe20000410000 */
[----:B------:R-:W-:Y:S01]  /*1020*/  FMUL.FTZ R42, R2, R42 ;  /* 0x0000002a022a7220 */ /* 0x000fe20000410000 */
[----:B------:R-:W-:-:S02]  /*1030*/  HADD2.F32 R44, -RZ, R43.H0_H0 ;  /* 0x2000002bff2c7230 */ /* 0x000fc40000004100 */
[----:B------:R-:W-:Y:S01]  /*1040*/  FFMA.FTZ R35, R54, R7, R35 ;  /* 0x0000000736237223 */ /* 0x000fe20000010023 */
[----:B------:R-:W-:Y:S01]  /*1050*/  FMUL.FTZ R7, R4, R45 ;  /* 0x0000002d04077220 */ /* 0x000fe20000410000 */
[----:B------:R-:W-:Y:S01]  /*1060*/  FADD.FTZ R40, -R34, R40 ;  /* 0x0000002822287221 */ /* 0x000fe20000010100 */
[----:B------:R-:W-:Y:S02]  /*1070*/  HADD2.F32 R41, -RZ, R41.H1_H1 ;  /* 0x30000029ff297230 */ /* 0x000fe40000004100 */
[----:B------:R-:W-:Y:S01]  /*1080*/  FFMA.FTZ R35, R42, R7, R35 ;  /* 0x000000072a237223 */ /* 0x000fe20000010023 */
[----:B------:R-:W-:Y:S01]  /*1090*/  FMUL.FTZ R40, R2, R40 ;  /* 0x0000002802287220 */ /* 0x000fe20000410000 */
[----:B------:R-:W-:Y:S01]  /*10a0*/  FMUL.FTZ R7, R5, R44 ;  /* 0x0000002c05077220 */ /* 0x000fe20000410000 */
[----:B------:R-:W-:Y:S01]  /*10b0*/  STL [R1+0x4c], R57 ;  /* 0x00004c3901007387 */ /* 0x000fe20000100800 */
[----:B------:R-:W-:Y:S02]  /*10c0*/  HADD2.F32 R43, -RZ, R43.H1_H1 ;  /* 0x3000002bff2b7230 */ /* 0x000fe40000004100 */
[----:B------:R-:W-:Y:S01]  /*10d0*/  FADD.FTZ R41, -R34, R41 ;  /* 0x0000002922297221 */ /* 0x000fe20000010100 */
[----:B------:R-:W-:Y:S01]  /*10e0*/  STL [R1+0x48], R54 ;  /* 0x0000483601007387 */ /* 0x000fe20000100800 */
[----:B------:R-:W-:-:S03]  /*10f0*/  FFMA.FTZ R35, R40, R7, R35 ;  /* 0x0000000728237223 */ /* 0x000fc60000010023 */
[----:B------:R0:W-:Y:S04]  /*1100*/  STL [R1+0x44], R42 ;  /* 0x0000442a01007387 */ /* 0x0001e80000100800 */
[----:B------:R1:W-:Y:S01]  /*1110*/  STL [R1+0x40], R40 ;  /* 0x0000402801007387 */ /* 0x0003e20000100800 */
[----:B------:R-:W-:Y:S01]  /*1120*/  FMUL.FTZ R41, R2, R41 ;  /* 0x0000002902297220 */ /* 0x000fe20000410000 */
[----:B------:R-:W-:Y:S01]  /*1130*/  FMUL.FTZ R7, R6, R43 ;  /* 0x0000002b06077220 */ /* 0x000fe20000410000 */
[----:B0-----:R-:W-:Y:S02]  /*1140*/  HADD2.F32 R42, -RZ, R48.H0_H0 ;  /* 0x20000030ff2a7230 */ /* 0x001fe40000004100 */
[--C-:B-1----:R-:W-:Y:S02]  /*1150*/  HADD2.F32 R40, -RZ, R38.reuse.H0_H0 ;  /* 0x20000026ff287230 */ /* 0x102fe40000004100 */
[----:B------:R-:W-:-:S03]  /*1160*/  HADD2.F32 R38, -RZ, R38.H1_H1 ;  /* 0x30000026ff267230 */ /* 0x000fc60000004100 */
[----:B------:R-:W-:Y:S01]  /*1170*/  FADD.FTZ R40, -R34, R40 ;  /* 0x0000002822287221 */ /* 0x000fe20000010100 */
[----:B------:R0:W-:Y:S01]  /*1180*/  STL [R1+0x3c], R41 ;  /* 0x00003c2901007387 */ /* 0x0001e20000100800 */
[----:B------:R-:W-:Y:S01]  /*1190*/  FFMA.FTZ R35, R41, R7, R35 ;  /* 0x0000000729237223 */ /* 0x000fe20000010023 */
[----:B------:R-:W-:Y:S01]  /*11a0*/  FMUL.FTZ R7, R3, R42 ;  /* 0x0000002a03077220 */ /* 0x000fe20000410000 */
[----:B------:R-:W-:Y:S01]  /*11b0*/  FMUL.FTZ R40, R2, R40 ;  /* 0x0000002802287220 */ /* 0x000fe20000410000 */
[----:B------:R-:W-:Y:S01]  /*11c0*/  FADD.FTZ R38, -R34, R38 ;  /* 0x0000002622267221 */ /* 0x000fe20000010100 */
[----:B0-----:R-:W-:Y:S02]  /*11d0*/  HADD2.F32 R41, -RZ, R48.H1_H1 ;  /* 0x30000030ff297230 */ /* 0x001fe40000004100 */
[----:B------:R-:W-:Y:S02]  /*11e0*/  HADD2.F32 R48, -RZ, R39.H0_H0 ;  /* 0x20000027ff307230 */ /* 0x000fe40000004100 */
[----:B------:R-:W-:Y:S01]  /*11f0*/  FFMA.FTZ R35, R40, R7, R35 ;  /* 0x0000000728237223 */ /* 0x000fe20000010023 */
[----:B------:R-:W-:Y:S01]  /*1200*/  FMUL.FTZ R38, R2, R38 ;  /* 0x0000002602267220 */ /* 0x000fe20000410000 */
[----:B------:R0:W-:Y:S01]  /*1210*/  STL [R1+0x38], R40 ;  /* 0x0000382801007387 */ /* 0x0001e20000100800 */
[----:B------:R-:W-:Y:S01]  /*1220*/  FMUL.FTZ R7, R4, R41 ;  /* 0x0000002904077220 */ /* 0x000fe20000410000 */
[----:B------:R-:W-:-:S02]  /*1230*/  FADD.FTZ R48, -R34, R48 ;  /* 0x0000003022307221 */ /* 0x000fc40000010100 */
[----:B------:R1:W-:Y:S01]  /*1240*/  STL [R1+0x34], R38 ;  /* 0x0000342601007387 */ /* 0x0003e20000100800 */
[----:B------:R-:W-:Y:S01]  /*1250*/  FFMA.FTZ R35, R38, R7, R35 ;  /* 0x0000000726237223 */ /* 0x000fe20000010023 */
[----:B0-----:R-:W-:Y:S02]  /*1260*/  HADD2.F32 R40, -RZ, R49.H0_H0 ;  /* 0x20000031ff287230 */ /* 0x001fe40000004100 */
[----:B------:R-:W-:Y:S01]  /*1270*/  FMUL.FTZ R48, R2, R48 ;  /* 0x0000003002307220 */ /* 0x000fe20000410000 */
[----:B-1----:R-:W-:Y:S02]  /*1280*/  HADD2.F32 R38, -RZ, R39.H1_H1 ;  /* 0x30000027ff267230 */ /* 0x002fe40000004100 */
[----:B------:R-:W-:Y:S01]  /*1290*/  FMUL.FTZ R7, R5, R40 ;  /* 0x0000002805077220 */ /* 0x000fe20000410000 */
[----:B------:R-:W-:Y:S02]  /*12a0*/  HADD2.F32 R39, -RZ, R49.H1_H1 ;  /* 0x30000031ff277230 */ /* 0x000fe40000004100 */
[----:B------:R-:W-:Y:S01]  /*12b0*/  FADD.FTZ R38, -R34, R38 ;  /* 0x0000002622267221 */ /* 0x000fe20000010100 */
[----:B------:R-:W-:Y:S01]  /*12c0*/  FFMA.FTZ R35, R48, R7, R35 ;  /* 0x0000000730237223 */ /* 0x000fe20000010023 */
[----:B------:R-:W-:Y:S01]  /*12d0*/  HADD2.F32 R7, -RZ, R8.H0_H0 ;  /* 0x20000008ff077230 */ /* 0x000fe20000004100 */
[----:B------:R0:W-:Y:S01]  /*12e0*/  STL [R1+0x30], R48 ;  /* 0x0000303001007387 */ /* 0x0001e20000100800 */
[----:B------:R-:W-:Y:S01]  /*12f0*/  FMUL.FTZ R49, R2, R38 ;  /* 0x0000002602317220 */ /* 0x000fe20000410000 */
[----:B------:R-:W-:-:S02]  /*1300*/  HADD2.F32 R38, -RZ, R10.H0_H0 ;  /* 0x2000000aff267230 */ /* 0x000fc40000004100 */
[----:B------:R-:W-:Y:S01]  /*1310*/  FADD.FTZ R7, -R34, R7 ;  /* 0x0000000722077221 */ /* 0x000fe20000010100 */
[----:B------:R-:W-:Y:S01]  /*1320*/  HADD2.F32 R8, -RZ, R8.H1_H1 ;  /* 0x30000008ff087230 */ /* 0x000fe20000004100 */
[----:B------:R1:W-:Y:S01]  /*1330*/  STL [R1+0x2c], R49 ;  /* 0x00002c3101007387 */ /* 0x0003e20000100800 */
[----:B0-----:R-:W-:-:S04]  /*1340*/  FMUL.FTZ R48, R6, R39 ;  /* 0x0000002706307220 */ /* 0x001fc80000410000 */
[----:B------:R-:W-:Y:S01]  /*1350*/  FFMA.FTZ R35, R49, R48, R35 ;  /* 0x0000003031237223 */ /* 0x000fe20000010023 */
[----:B------:R-:W-:Y:S01]  /*1360*/  FMUL.FTZ R48, R3, R38 ;  /* 0x0000002603307220 */ /* 0x000fe20000410000 */
[----:B-1----:R-:W-:Y:S01]  /*1370*/  FMUL.FTZ R49, R2, R7 ;  /* 0x0000000702317220 */ /* 0x002fe20000410000 */
[----:B------:R-:W-:Y:S02]  /*1380*/  HADD2.F32 R7, -RZ, R10.H1_H1 ;  /* 0x3000000aff077230 */ /* 0x000fe40000004100 */
[----:B------:R-:W-:Y:S01]  /*1390*/  FADD.FTZ R8, -R34, R8 ;  /* 0x0000000822087221 */ /* 0x000fe20000010100 */
[----:B------:R-:W-:Y:S01]  /*13a0*/  FFMA.FTZ R35, R49, R48, R35 ;  /* 0x0000003031237223 */ /* 0x000fe20000010023 */
[----:B------:R0:W-:Y:S01]  /*13b0*/  STL [R1+0x28], R49 ;  /* 0x0000283101007387 */ /* 0x0001e20000100800 */
[----:B------:R-:W-:Y:S01]  /*13c0*/  FMUL.FTZ R10, R4, R7 ;  /* 0x00000007040a7220 */ /* 0x000fe20000410000 */
[----:B------:R-:W-:Y:S01]  /*13d0*/  FMUL.FTZ R54, R2, R8 ;  /* 0x0000000802367220 */ /* 0x000fe20000410000 */
[----:B------:R-:W-:-:S02]  /*13e0*/  HADD2.F32 R8, -RZ, R11.H0_H0 ;  /* 0x2000000bff087230 */ /* 0x000fc40000004100 */
[--C-:B0-----:R-:W-:Y:S02]  /*13f0*/  HADD2.F32 R49, -RZ, R9.reuse.H0_H0 ;  /* 0x20000009ff317230 */ /* 0x101fe40000004100 */
[----:B------:R-:W-:Y:S01]  /*1400*/  FFMA.FTZ R35, R54, R10, R35 ;  /* 0x0000000a36237223 */ /* 0x000fe20000010023 */
[----:B------:R-:W-:Y:S02]  /*1410*/  HADD2.F32 R10, -RZ, R9.H1_H1 ;  /* 0x30000009ff0a7230 */ /* 0x000fe40000004100 */
[----:B------:R-:W-:Y:S01]  /*1420*/  FADD.FTZ R49, -R34, R49 ;  /* 0x0000003122317221 */ /* 0x000fe20000010100 */
[----:B------:R-:W-:Y:S01]  /*1430*/  FMUL.FTZ R48, R5, R8 ;  /* 0x0000000805307220 */ /* 0x000fe20000410000 */
[----:B------:R-:W-:Y:S02]  /*1440*/  HADD2.F32 R9, -RZ, R11.H1_H1 ;  /* 0x3000000bff097230 */ /* 0x000fe40000004100 */
[----:B------:R-:W-:Y:S01]  /*1450*/  FMUL.FTZ R49, R2, R49 ;  /* 0x0000003102317220 */ /* 0x000fe20000410000 */
[----:B------:R-:W-:Y:S01]  /*1460*/  FADD.FTZ R10, -R34, R10 ;  /* 0x0000000a220a7221 */ /* 0x000fe20000010100 */
[----:B------:R-:W-:Y:S01]  /*1470*/  HADD2.F32 R11, -RZ, R12.H0_H0 ;  /* 0x2000000cff0b7230 */ /* 0x000fe20000004100 */
[----:B------:R-:W-:Y:S01]  /*1480*/  STL [R1+0x1c], R54 ;  /* 0x00001c3601007387 */ /* 0x000fe20000100800 */
[----:B------:R-:W-:Y:S01]  /*1490*/  FFMA.FTZ R35, R49, R48, R35 ;  /* 0x0000003031237223 */ /* 0x000fe20000010023 */
[----:B------:R-:W-:-:S02]  /*14a0*/  FMUL.FTZ R48, R6, R9 ;  /* 0x0000000906307220 */ /* 0x000fc40000410000 */
[----:B------:R0:W-:Y:S01]  /*14b0*/  STL [R1+0x18], R49 ;  /* 0x0000183101007387 */ /* 0x0001e20000100800 */
[----:B------:R-:W-:Y:S01]  /*14c0*/  FADD.FTZ R11, -R34, R11 ;  /* 0x0000000b220b7221 */ /* 0x000fe20000010100 */
[----:B------:R-:W-:Y:S02]  /*14d0*/  HADD2.F32 R12, -RZ, R12.H1_H1 ;  /* 0x3000000cff0c7230 */ /* 0x000fe40000004100 */
[----:B0-----:R-:W-:Y:S01]  /*14e0*/  FMUL.FTZ R49, R2, R10 ;  /* 0x0000000a02317220 */ /* 0x001fe20000410000 */
[----:B------:R-:W-:-:S03]  /*14f0*/  HADD2.F32 R10, -RZ, R14.H0_H0 ;  /* 0x2000000eff0a7230 */ /* 0x000fc60000004100 */
[----:B------:R-:W-:Y:S01]  /*1500*/  FFMA.FTZ R35, R49, R48, R35 ;  /* 0x0000003031237223 */ /* 0x000fe20000010023 */
[----:B------:R0:W-:Y:S01]  /*1510*/  STL [R1+0x14], R49 ;  /* 0x0000143101007387 */ /* 0x0001e20000100800 */
[----:B------:R-:W-:Y:S01]  /*1520*/  FMUL.FTZ R48, R3, R10 ;  /* 0x0000000a03307220 */ /* 0x000fe20000410000 */
[----:B------:R-:W-:Y:S01]  /*1530*/  FADD.FTZ R12, -R34, R12 ;  /* 0x0000000c220c7221 */ /* 0x000fe20000010100 */
[----:B0-----:R-:W-:Y:S01]  /*1540*/  FMUL.FTZ R49, R2, R11 ;  /* 0x0000000b02317220 */ /* 0x001fe20000410000 */
[----:B------:R-:W-:-:S03]  /*1550*/  HADD2.F32 R11, -RZ, R14.H1_H1 ;  /* 0x3000000eff0b7230 */ /* 0x000fc60000004100 */
[----:B------:R-:W-:Y:S01]  /*1560*/  FFMA.FTZ R35, R49, R48, R35 ;  /* 0x0000003031237223 */ /* 0x000fe20000010023 */
[----:B------:R0:W-:Y:S01]  /*1570*/  STL [R1+0x10], R49 ;  /* 0x0000103101007387 */ /* 0x0001e20000100800 */
[----:B------:R-:W-:Y:S01]  /*1580*/  FMUL.FTZ R54, R2, R12 ;  /* 0x0000000c02367220 */ /* 0x000fe20000410000 */
[----:B------:R-:W-:Y:S01]  /*1590*/  FMUL.FTZ R14, R4, R11 ;  /* 0x0000000b040e7220 */ /* 0x000fe20000410000 */
[----:B------:R-:W-:Y:S02]  /*15a0*/  HADD2.F32 R12, -RZ, R15.H0_H0 ;  /* 0x2000000fff0c7230 */ /* 0x000fe40000004100 */
[----:B0-----:R-:W-:Y:S02]  /*15b0*/  HADD2.F32 R49, -RZ, R13.H0_H0 ;  /* 0x2000000dff317230 */ /* 0x001fe40000004100 */
[----:B------:R-:W-:-:S03]  /*15c0*/  FFMA.FTZ R35, R54, R14, R35 ;  /* 0x0000000e36237223 */ /* 0x000fc60000010023 */
[----:B------:R-:W-:Y:S01]  /*15d0*/  FADD.FTZ R49, -R34, R49 ;  /* 0x0000003122317221 */ /* 0x000fe20000010100 */
[----:B------:R-:W-:Y:S01]  /*15e0*/  FMUL.FTZ R14, R5, R12 ;  /* 0x0000000c050e7220 */ /* 0x000fe20000410000 */
[----:B------:R-:W-:Y:S02]  /*15f0*/  HADD2.F32 R48, -RZ, R13.H1_H1 ;  /* 0x3000000dff307230 */ /* 0x000fe40000004100 */
[----:B------:R-:W-:Y:S01]  /*1600*/  FMUL.FTZ R49, R2, R49 ;  /* 0x0000003102317220 */ /* 0x000fe20000410000 */
[----:B------:R-:W-:Y:S01]  /*1610*/  STL [R1+0xc], R54 ;  /* 0x00000c3601007387 */ /* 0x000fe20000100800 */
[----:B------:R-:W-:Y:S02]  /*1620*/  HADD2.F32 R13, -RZ, R15.H1_H1 ;  /* 0x3000000fff0d7230 */ /* 0x000fe40000004100 */
[----:B------:R-:W-:Y:S01]  /*1630*/  FFMA.FTZ R35, R49, R14, R35 ;  /* 0x0000000e31237223 */ /* 0x000fe20000010023 */
[----:B------:R0:W-:Y:S01]  /*1640*/  STL [R1+0x8], R49 ;  /* 0x0000083101007387 */ /* 0x0001e20000100800 */
[----:B------:R-:W-:Y:S01]  /*1650*/  FADD.FTZ R15, -R34, R48 ;  /* 0x00000030220f7221 */ /* 0x000fe20000010100 */
[----:B------:R-:W-:-:S03]  /*1660*/  FMUL.FTZ R14, R6, R13 ;  /* 0x0000000d060e7220 */ /* 0x000fc60000410000 */
[----:B------:R-:W-:Y:S01]  /*1670*/  FMUL.FTZ R15, R2, R15 ;  /* 0x0000000f020f7220 */ /* 0x000fe20000410000 */
[----:B0-----:R-:W-:-:S04]  /*1680*/  FFMA.FTZ R49, R0, R3, RZ ;  /* 0x0000000300317223 */ /* 0x001fc800000100ff */
[----:B------:R-:W-:Y:S01]  /*1690*/  FFMA.FTZ R49, R51, R4, R49 ;  /* 0x0000000433317223 */ /* 0x000fe20000010031 */
[----:B------:R0:W-:Y:S01]  /*16a0*/  STL [R1+0x4], R15 ;  /* 0x0000040f01007387 */ /* 0x0001e20000100800 */
[----:B------:R-:W-:Y:S02]  /*16b0*/  FFMA.FTZ R35, R15, R14, R35 ;  /* 0x0000000e0f237223 */ /* 0x000fe40000010023 */
[----:B------:R-:W-:Y:S01]  /*16c0*/  FFMA.FTZ R49, R50, R5, R49 ;  /* 0x0000000532317223 */ /* 0x000fe20000010031 */
[----:B------:R-:W-:Y:S02]  /*16d0*/  HADD2.F32 R14, -RZ, R18.H0_H0 ;  /* 0x20000012ff0e7230 */ /* 0x000fe40000004100 */
[----:B------:R-:W-:Y:S02]  /*16e0*/  HADD2.F32 R48, -RZ, R16.H0_H0 ;  /* 0x20000010ff307230 */ /* 0x000fe40000004100 */
[----:B0-----:R-:W-:Y:S02]  /*16f0*/  HADD2.F32 R15, -RZ, R18.H1_H1 ;  /* 0x30000012ff0f7230 */ /* 0x001fe40000004100 */
[----:B------:R-:W-:Y:S01]  /*1700*/  FFMA.FTZ R18, R47, R6, R49 ;  /* 0x000000062f127223 */ /* 0x000fe20000010031 */
[----:B------:R-:W-:-:S03]  /*1710*/  HADD2.F32 R61, -RZ, R16.H1_H1 ;  /* 0x30000010ff3d7230 */ /* 0x000fc60000004100 */
[----:B------:R-:W-:Y:S01]  /*1720*/  FFMA.FTZ R18, R3, R46, R18 ;  /* 0x0000002e03127223 */ /* 0x000fe20000010012 */
[----:B------:R-:W-:-:S03]  /*1730*/  FADD.FTZ R48, -R34, R48 ;  /* 0x0000003022307221 */ /* 0x000fc60000010100 */
[----:B------:R-:W-:Y:S01]  /*1740*/  FFMA.FTZ R18, R4, R45, R18 ;  /* 0x0000002d04127223 */ /* 0x000fe20000010012 */
        /* <DEDUP_REMOVED lines=24> */
[----:B------:R-:W-:-:S02]  /*18d0*/  HADD2.F32 R19, -RZ, R20.H1_H1 ;  /* 0x30000014ff137230 */ /* 0x000fc40000004100 */
[----:B------:R-:W-:Y:S01]  /*18e0*/  FFMA.FTZ R35, R59, R18, R35 ;  /* 0x000000123b237223 */ /* 0x000fe20000010023 */
[----:B------:R-:W-:Y:S02]  /*18f0*/  HADD2.F32 R18, -RZ, R20.H0_H0 ;  /* 0x20000014ff127230 */ /* 0x000fe40000004100 */
[----:B------:R-:W-:-:S04]  /*1900*/  FFMA.FTZ R20, R3, R38, R48 ;  /* 0x0000002603147223 */ /* 0x000fc80000010030 */
[----:B------:R-:W-:-:S04]  /*1910*/  FFMA.FTZ R20, R4, R7, R20 ;  /* 0x0000000704147223 */ /* 0x000fc80000010014 */
[----:B------:R-:W-:Y:S01]  /*1920*/  FFMA.FTZ R20, R5, R8, R20 ;  /* 0x0000000805147223 */ /* 0x000fe20000010014 */
[----:B------:R0:W-:Y:S03]  /*1930*/  STL [R1], R54 ;  /* 0x0000003601007387 */ /* 0x0001e60000100800 */
[----:B------:R-:W-:Y:S01]  /*1940*/  FFMA.FTZ R20, R6, R9, R20 ;  /* 0x0000000906147223 */ /* 0x000fe20000010014 */
[--C-:B------:R-:W-:Y:S02]  /*1950*/  HADD2.F32 R55, -RZ, R37.reuse.H0_H0 ;  /* 0x20000025ff377230 */ /* 0x100fe40000004100 */
[--C-:B------:R-:W-:Y:S02]  /*1960*/  HADD2.F32 R58, -RZ, R36.reuse.H0_H0 ;  /* 0x20000024ff3a7230 */ /* 0x100fe40000004100 */
[----:B0-----:R-:W-:Y:S02]  /*1970*/  HADD2.F32 R54, -RZ, R37.H1_H1 ;  /* 0x30000025ff367230 */ /* 0x001fe40000004100 */
[----:B------:R-:W-:Y:S01]  /*1980*/  FFMA.FTZ R37, R3, R10, R20 ;  /* 0x0000000a03257223 */ /* 0x000fe20000010014 */
[----:B------:R-:W-:-:S03]  /*1990*/  HADD2.F32 R56, -RZ, R36.H1_H1 ;  /* 0x30000024ff387230 */ /* 0x000fc60000004100 */
[----:B------:R-:W-:Y:S01]  /*19a0*/  FFMA.FTZ R37, R4, R11, R37 ;  /* 0x0000000b04257223 */ /* 0x000fe20000010025 */
[----:B------:R-:W-:-:S03]  /*19b0*/  FADD.FTZ R58, -R34, R58 ;  /* 0x0000003a223a7221 */ /* 0x000fc60000010100 */
[----:B------:R-:W-:Y:S01]  /*19c0*/  FFMA.FTZ R37, R5, R12, R37 ;  /* 0x0000000c05257223 */ /* 0x000fe20000010025 */
[C---:B------:R-:W-:Y:S01]  /*19d0*/  FMUL.FTZ R36, R3.reuse, R18 ;  /* 0x0000001203247220 */ /* 0x040fe20000410000 */
        /* <DEDUP_REMOVED lines=8> */
[----:B------:R-:W-:Y:S01]  /*1a60*/  FADD.FTZ R55, -R34, R55 ;  /* 0x0000003722377221 */ /* 0x000fe20000010100 */
[----:B------:R-:W-:Y:S01]  /*1a70*/  FFMA.FTZ R35, R56, R36, R35 ;  /* 0x0000002438237223 */ /* 0x000fe20000010023 */
[----:B------:R-:W-:Y:S01]  /*1a80*/  FFMA.FTZ R37, R4, R15, R37 ;  /* 0x0000000f04257223 */ /* 0x000fe20000010025 */
[----:B------:R-:W-:Y:S02]  /*1a90*/  IMAD.MOV.U32 R36, RZ, RZ, 0x28 ;  /* 0x00000028ff247424 */ /* 0x000fe400078e00ff */
[C---:B------:R-:W-:Y:S01]  /*1aa0*/  FMUL.FTZ R48, R5.reuse, R20 ;  /* 0x0000001405307220 */ /* 0x040fe20000410000 */
[----:B------:R-:W-:Y:S02]  /*1ab0*/  HADD2.F32 R21, -RZ, R21.H1_H1 ;  /* 0x30000015ff157230 */ /* 0x000fe40000004100 */
[----:B------:R-:W-:Y:S01]  /*1ac0*/  FFMA.FTZ R37, R5, R16, R37 ;  /* 0x0000001005257223 */ /* 0x000fe20000010025 */
[----:B------:R-:W-:Y:S01]  /*1ad0*/  FMUL.FTZ R55, R2, R55 ;  /* 0x0000003702377220 */ /* 0x000fe20000410000 */
[----:B------:R-:W-:-:S02]  /*1ae0*/  IMAD R36, R53, R36, UR8 ;  /* 0x0000000835247e24 */ /* 0x000fc4000f8e0224 */
[----:B------:R-:W-:Y:S01]  /*1af0*/  FADD.FTZ R54, -R34, R54 ;  /* 0x0000003622367221 */ /* 0x000fe20000010100 */
[----:B------:R-:W-:Y:S02]  /*1b00*/  HADD2.F32 R53, -RZ, R22.H0_H0 ;  /* 0x20000016ff357230 */ /* 0x000fe40000004100 */
[C---:B------:R-:W-:Y:S01]  /*1b10*/  FFMA.FTZ R37, R6.reuse, R17, R37 ;  /* 0x0000001106257223 */ /* 0x040fe20000010025 */
[----:B------:R-:W-:Y:S01]  /*1b20*/  FFMA.FTZ R35, R55, R48, R35 ;  /* 0x0000003037237223 */ /* 0x000fe20000010023 */
[--C-:B------:R-:W-:Y:S02]  /*1b30*/  HADD2.F32 R49, -RZ, R23.reuse.H0_H0 ;  /* 0x20000017ff317230 */ /* 0x100fe40000004100 */
[----:B------:R-:W-:Y:S01]  /*1b40*/  FMUL.FTZ R48, R6, R21 ;  /* 0x0000001506307220 */ /* 0x000fe20000410000 */
[----:B------:R-:W-:Y:S01]  /*1b50*/  FMUL.FTZ R54, R2, R54 ;  /* 0x0000003602367220 */ /* 0x000fe20000410000 */
[----:B------:R-:W-:Y:S01]  /*1b60*/  LEA R36, R52, R36, 0x3 ;  /* 0x0000002434247211 */ /* 0x000fe200078e18ff */
[----:B------:R-:W-:-:S02]  /*1b70*/  HADD2.F32 R23, -RZ, R23.H1_H1 ;  /* 0x30000017ff177230 */ /* 0x000fc40000004100 */
[C---:B------:R-:W-:Y:S01]  /*1b80*/  FFMA.FTZ R37, R3.reuse, R18, R37 ;  /* 0x0000001203257223 */ /* 0x040fe20000010025 */
[----:B------:R-:W-:Y:S02]  /*1b90*/  HADD2.F32 R52, -RZ, R22.H1_H1 ;  /* 0x30000016ff347230 */ /* 0x000fe40000004100 */
[----:B------:R-:W-:Y:S01]  /*1ba0*/  FADD.FTZ R53, -R34, R53 ;  /* 0x0000003522357221 */ /* 0x000fe20000010100 */
[--C-:B------:R-:W-:Y:S02]  /*1bb0*/  HADD2.F32 R22, -RZ, R24.reuse.H0_H0 ;  /* 0x20000018ff167230 */ /* 0x100fe40000004100 */
[----:B------:R-:W-:Y:S01]  /*1bc0*/  FFMA.FTZ R35, R54, R48, R35 ;  /* 0x0000003036237223 */ /* 0x000fe20000010023 */
[----:B------:R-:W-:Y:S01]  /*1bd0*/  FADD.FTZ R48, -R34, R23 ;  /* 0x0000001722307221 */ /* 0x000fe20000010100 */
[----:B------:R-:W-:Y:S02]  /*1be0*/  HADD2.F32 R23, -RZ, R24.H1_H1 ;  /* 0x30000018ff177230 */ /* 0x000fe40000004100 */
[----:B------:R-:W-:Y:S01]  /*1bf0*/  FFMA.FTZ R37, R4, R19, R37 ;  /* 0x0000001304257223 */ /* 0x000fe20000010025 */
[----:B------:R-:W-:Y:S01]  /*1c00*/  FMUL.FTZ R24, R3, R22 ;  /* 0x0000001603187220 */ /* 0x000fe20000410000 */
[----:B------:R-:W-:Y:S01]  /*1c10*/  FMUL.FTZ R53, R2, R53 ;  /* 0x0000003502357220 */ /* 0x000fe20000410000 */
[C---:B------:R-:W-:Y:S01]  /*1c20*/  FADD.FTZ R52, -R34.reuse, R52 ;  /* 0x0000003422347221 */ /* 0x040fe20000010100 */
[----:B------:R-:W-:Y:S01]  /*1c30*/  FFMA.FTZ R37, R5, R20, R37 ;  /* 0x0000001405257223 */ /* 0x000fe20000010025 */
[----:B------:R-:W-:Y:S01]  /*1c40*/  FADD.FTZ R49, -R34, R49 ;  /* 0x0000003122317221 */ /* 0x000fe20000010100 */
[----:B------:R-:W-:Y:S01]  /*1c50*/  FFMA.FTZ R35, R53, R24, R35 ;  /* 0x0000001835237223 */ /* 0x000fe20000010023 */
[----:B------:R-:W-:Y:S01]  /*1c60*/  FMUL.FTZ R34, R4, R23 ;  /* 0x0000001704227220 */ /* 0x000fe20000410000 */
[----:B------:R-:W-:Y:S01]  /*1c70*/  FMUL.FTZ R52, R2, R52 ;  /* 0x0000003402347220 */ /* 0x000fe20000410000 */
[--C-:B------:R-:W-:Y:S01]  /*1c80*/  HADD2.F32 R24, -RZ, R25.reuse.H0_H0 ;  /* 0x20000019ff187230 */ /* 0x100fe20000004100 */
[----:B------:R0:W-:Y:S01]  /*1c90*/  STL [R1+0xa8], R61 ;  /* 0x0000a83d01007387 */ /* 0x0001e20000100800 */
[----:B------:R-:W-:Y:S01]  /*1ca0*/  FFMA.FTZ R37, R6, R21, R37 ;  /* 0x0000001506257223 */ /* 0x000fe20000010025 */
[----:B------:R-:W-:Y:S01]  /*1cb0*/  FFMA.FTZ R34, R52, R34, R35 ;  /* 0x0000002234227223 */ /* 0x000fe20000010023 */
[----:B------:R-:W-:Y:S01]  /*1cc0*/  FMUL.FTZ R49, R2, R49 ;  /* 0x0000003102317220 */ /* 0x000fe20000410000 */
[----:B------:R-:W-:Y:S01]  /*1cd0*/  FMUL.FTZ R35, R5, R24 ;  /* 0x0000001805237220 */ /* 0x000fe20000410000 */
[----:B------:R-:W-:Y:S01]  /*1ce0*/  FFMA.FTZ R37, R3, R22, R37 ;  /* 0x0000001603257223 */ /* 0x000fe20000010025 */
[----:B------:R-:W-:Y:S01]  /*1cf0*/  HADD2.F32 R25, -RZ, R25.H1_H1 ;  /* 0x30000019ff197230 */ /* 0x000fe20000004100 */
[----:B0-----:R-:W2:Y:S04]  /*1d00*/  LDL R61, [R1+0x24] ;  /* 0x00002400013d7983 */ /* 0x001ea80000100800 */
[----:B------:R0:W-:Y:S01]  /*1d10*/  STL [R1+0xb0], R60 ;  /* 0x0000b03c01007387 */ /* 0x0001e20000100800 */
[----:B------:R-:W-:Y:S01]  /*1d20*/  FFMA.FTZ R35, R49, R35, R34 ;  /* 0x0000002331237223 */ /* 0x000fe20000010022 */
[----:B------:R-:W-:Y:S01]  /*1d30*/  FFMA.FTZ R34, R4, R23, R37 ;  /* 0x0000001704227223 */ /* 0x000fe20000010025 */
[----:B------:R-:W-:Y:S01]  /*1d40*/  FMUL.FTZ R37, R6, R25 ;  /* 0x0000001906257220 */ /* 0x000fe20000410000 */
[----:B0-----:R-:W3:Y:S04]  /*1d50*/  LDL R60, [R1+0x50] ;  /* 0x00005000013c7983 */ /* 0x001ee80000100800 */
[----:B------:R0:W-:Y:S01]  /*1d60*/  STL [R1+0xb4], R59 ;  /* 0x0000b43b01007387 */ /* 0x0001e20000100800 */
[----:B------:R-:W-:-:S03]  /*1d70*/  FMUL.FTZ R48, R2, R48 ;  /* 0x0000003002307220 */ /* 0x000fc60000410000 */
[----:B0-----:R-:W4:Y:S04]  /*1d80*/  LDL R59, [R1+0x20] ;  /* 0x00002000013b7983 */ /* 0x001f280000100800 */
[----:B------:R-:W-:Y:S04]  /*1d90*/  STL [R1+0xd0], R38 ;  /* 0x0000d02601007387 */ /* 0x000fe80000100800 */
[----:B------:R0:W-:Y:S04]  /*1da0*/  STL [R1+0xd4], R7 ;  /* 0x0000d40701007387 */ /* 0x0001e80000100800 */
[----:B------:R-:W-:Y:S04]  /*1db0*/  STL [R1+0xb8], R58 ;  /* 0x0000b83a01007387 */ /* 0x000fe80000100800 */
[----:B------:R-:W-:Y:S04]  /*1dc0*/  STL [R1+0xbc], R56 ;  /* 0x0000bc3801007387 */ /* 0x000fe80000100800 */
[----:B------:R-:W-:Y:S01]  /*1dd0*/  STL [R1+0xc0], R10 ;  /* 0x0000c00a01007387 */ /* 0x000fe20000100800 */
[----:B------:R-:W-:-:S03]  /*1de0*/  FFMA.FTZ R35, R48, R37, R35 ;  /* 0x0000002530237223 */ /* 0x000fc60000010023 */
[----:B------:R-:W-:Y:S04]  /*1df0*/  STL [R1+0xc4], R11 ;  /* 0x0000c40b01007387 */ /* 0x000fe80000100800 */
[----:B------:R-:W-:Y:S04]  /*1e00*/  STL [R1+0xc8], R12 ;  /* 0x0000c80c01007387 */ /* 0x000fe80000100800 */
[----:B------:R1:W-:Y:S04]  /*1e10*/  STL [R1+0xcc], R55 ;  /* 0x0000cc3701007387 */ /* 0x0003e80000100800 */
[----:B0-----:R-:W5:Y:S04]  /*1e20*/  LDL R7, [R1+0x48] ;  /* 0x0000480001077983 */ /* 0x001f680000100800 */
[----:B------:R-:W5:Y:S04]  /*1e30*/  LDL R37, [R1+0x44] ;  /* 0x0000440001257983 */ /* 0x000f680000100800 */
[----:B------:R-:W5:Y:S01]  /*1e40*/  LDL R38, [R1+0x40] ;  /* 0x0000400001267983 */ /* 0x000f620000100800 */
[----:B------:R-:W-:Y:S01]  /*1e50*/  FFMA.FTZ R34, R5, R24, R34 ;  /* 0x0000001805227223 */ /* 0x000fe20000010022 */
[----:B------:R-:W-:-:S03]  /*1e60*/  FADD.FTZ R27, R0, R27 ;  /* 0x0000001b001b7221 */ /* 0x000fc60000010000 */
[----:B------:R-:W-:Y:S01]  /*1e70*/  FFMA.FTZ R34, R6, R25, R34 ;  /* 0x0000001906227223 */ /* 0x000fe20000010022 */
[----:B------:R-:W-:Y:S01]  /*1e80*/  FADD.FTZ R27, R27, R46 ;  /* 0x0000002e1b1b7221 */ /* 0x000fe20000010000 */
[----:B------:R-:W-:Y:S02]  /*1e90*/  FFMA.FTZ R32, R57, R47, R32 ;  /* 0x0000002f39207223 */ /* 0x000fe40000010020 */
[----:B------:R-:W5:Y:S04]  /*1ea0*/  LDL.LU R57, [R1+0xd8] ;  /* 0x0000d80001397983 */ /* 0x000f680000300800 */
[----:B------:R0:W-:Y:S04]  /*1eb0*/  STS.64 [R36], R34 ;  /* 0x0000002224007388 */ /* 0x0001e80000000a00 */
[----:B-1----:R-:W5:Y:S04]  /*1ec0*/  LDL R55, [R1+0x38] ;  /* 0x0000380001377983 */ /* 0x002f680000100800 */
[----:B------:R-:W5:Y:S01]  /*1ed0*/  LDL R12, [R1+0x34] ;  /* 0x00003400010c7983 */ /* 0x000f620000100800 */
[----:B0-----:R-:W-:-:S03]  /*1ee0*/  FADD.FTZ R34, R27, R42 ;  /* 0x0000002a1b227221 */ /* 0x001fc60000010000 */
[----:B------:R-:W5:Y:S04]  /*1ef0*/  LDL R11, [R1+0x30] ;  /* 0x00003000010b7983 */ /* 0x000f680000100800 */
[----:B------:R-:W5:Y:S04]  /*1f00*/  LDL R10, [R1+0x2c] ;  /* 0x00002c00010a7983 */ /* 0x000f680000100800 */
[----:B------:R-:W5:Y:S04]  /*1f10*/  LDL R56, [R1+0x28] ;  /* 0x0000280001387983 */ /* 0x000f680000100800 */
[----:B------:R-:W5:Y:S04]  /*1f20*/  LDL R58, [R1+0x1c] ;  /* 0x00001c00013a7983 */ /* 0x000f680000100800 */
[----:B------:R-:W5:Y:S04]  /*1f30*/  LDL R35, [R1+0x8] ;  /* 0x0000080001237983 */ /* 0x000f680000100800 */
[----:B------:R-:W5:Y:S04]  /*1f40*/  LDL R36, [R1+0x4] ;  /* 0x0000040001247983 */ /* 0x000f680000100800 */
[----:B------:R-:W5:Y:S01]  /*1f50*/  LDL R27, [R1+0x3c] ;  /* 0x00003c00011b7983 */ /* 0x000f620000100800 */
[----:B--2---:R-:W-:-:S03]  /*1f60*/  FFMA.FTZ R30, R61, R50, R30 ;  /* 0x000000323d1e7223 */ /* 0x004fc6000001001e */
[----:B------:R-:W2:Y:S01]  /*1f70*/  LDL R61, [R1+0x10] ;  /* 0x00001000013d7983 */ /* 0x000ea20000100800 */
[----:B---3--:R-:W-:-:S03]  /*1f80*/  FFMA.FTZ R28, R60, R51, R28 ;  /* 0x000000333c1c7223 */ /* 0x008fc6000001001c */
[----:B------:R-:W3:Y:S01]  /*1f90*/  LDL R60, [R1+0x14] ;  /* 0x00001400013c7983 */ /* 0x000ee20000100800 */
[----:B----4-:R-:W-:-:S03]  /*1fa0*/  FFMA.FTZ R26, R59, R0, R26 ;  /* 0x000000003b1a7223 */ /* 0x010fc6000001001a */
[----:B------:R-:W4:Y:S01]  /*1fb0*/  LDL R59, [R1+0x18] ;  /* 0x00001800013b7983 */ /* 0x000f220000100800 */
[----:B-----5:R-:W-:-:S03]  /*1fc0*/  FFMA.FTZ R26, R7, R46, R26 ;  /* 0x0000002e071a7223 */ /* 0x020fc6000001001a */
[----:B------:R-:W5:Y:S01]  /*1fd0*/  LDL.LU R7, [R1+0xd4] ;  /* 0x0000d40001077983 */ /* 0x000f620000300800 */
[----:B------:R-:W-:-:S03]  /*1fe0*/  FFMA.FTZ R28, R37, R45, R28 ;  /* 0x0000002d251c7223 */ /* 0x000fc6000001001c */
[----:B------:R-:W2:Y:S01]  /*1ff0*/  LDL R37, [R1] ;  /* 0x0000000001257983 */ /* 0x000ea20000100800 */
[----:B------:R-:W-:-:S03]  /*2000*/  FFMA.FTZ R30, R38, R44, R30 ;  /* 0x0000002c261e7223 */ /* 0x000fc6000001001e */
[----:B------:R-:W3:Y:S01]  /*2010*/  LDL.LU R38, [R1+0xd0] ;  /* 0x0000d00001267983 */ /* 0x000ee20000300800 */
[----:B------:R-:W-:Y:S01]  /*2020*/  FFMA.FTZ R26, R55, R42, R26 ;  /* 0x0000002a371a7223 */ /* 0x000fe2000001001a */
[----:B------:R-:W-:Y:S01]  /*2030*/  FFMA.FTZ R28, R12, R41, R28 ;  /* 0x000000290c1c7223 */ /* 0x000fe2000001001c */
[----:B------:R-:W-:Y:S01]  /*2040*/  FFMA.FTZ R30, R11, R40, R30 ;  /* 0x000000280b1e7223 */ /* 0x000fe2000001001e */
[----:B------:R-:W-:-:S04]  /*2050*/  FFMA.FTZ R27, R27, R43, R32 ;  /* 0x0000002b1b1b7223 */ /* 0x000fc80000010020 */
[----:B------:R-:W-:Y:S01]  /*2060*/  FFMA.FTZ R27, R10, R39, R27 ;  /* 0x000000270a1b7223 */ /* 0x000fe2000001001b */
[----:B------:R-:W-:Y:S01]  /*2070*/  UIADD3 UR9, UP0, UR11, 0xa, URZ ;  /* 0x0000000a0b097890 */ /* 0x000fe2000ff1e03f */
[----:B------:R-:W-:Y:S01]  /*2080*/  FADD.FTZ R29, R51, R29 ;  /* 0x0000001d331d7221 */ /* 0x000fe20000010000 */
[----:B------:R-:W-:Y:S01]  /*2090*/  FADD.FTZ R31, R50, R31 ;  /* 0x0000001f321f7221 */ /* 0x000fe20000010000 */
[----:B------:R-:W-:Y:S01]  /*20a0*/  FADD.FTZ R33, R47, R33 ;  /* 0x000000212f217221 */ /* 0x000fe20000010000 */
[----:B------:R-:W-:Y:S01]  /*20b0*/  ISETP.GT.U32.AND P1, PT, R57, 0x3f, PT ;  /* 0x0000003f3900780c */ /* 0x000fe20003f24070 */
[----:B------:R-:W-:Y:S01]  /*20c0*/  BAR.SYNC.DEFER_BLOCKING 0x0 ;  /* 0x0000000000007b1d */ /* 0x000fe20000010000 */
[----:B---3--:R-:W-:-:S05]  /*20d0*/  FADD.FTZ R32, R34, R38 ;  /* 0x0000002622207221 */ /* 0x008fca0000010000 */
[----:B------:R-:W3:Y:S04]  /*20e0*/  LDL R34, [R1+0xc] ;  /* 0x00000c0001227983 */ /* 0x000ee80000100800 */
[----:B------:R-:W3:Y:S04]  /*20f0*/  LDL.LU R55, [R1+0xcc] ;  /* 0x0000cc0001377983 */ /* 0x000ee80000300800 */
[----:B------:R-:W3:Y:S04]  /*2100*/  LDL.LU R12, [R1+0xc8] ;  /* 0x0000c800010c7983 */ /* 0x000ee80000300800 */
[----:B------:R-:W3:Y:S04]  /*2110*/  LDL.LU R11, [R1+0xc4] ;  /* 0x0000c400010b7983 */ /* 0x000ee80000300800 */
[----:B------:R-:W2:Y:S01]  /*2120*/  LDL.LU R10, [R1+0xc0] ;  /* 0x0000c000010a7983 */ /* 0x000ea20000300800 */
[----:B------:R-:W-:Y:S01]  /*2130*/  FFMA.FTZ R26, R56, R38, R26 ;  /* 0x00000026381a7223 */ /* 0x000fe2000001001a */
[----:B-----5:R-:W-:Y:S01]  /*2140*/  FFMA.FTZ R28, R58, R7, R28 ;  /* 0x000000073a1c7223 */ /* 0x020fe2000001001c */
[----:B----4-:R-:W-:Y:S01]  /*2150*/  FFMA.FTZ R30, R59, R8, R30 ;  /* 0x000000083b1e7223 */ /* 0x010fe2000001001e */
[----:B------:R-:W4:Y:S01]  /*2160*/  LDL.LU R56, [R1+0xbc] ;  /* 0x0000bc0001387983 */ /* 0x000f220000300800 */
[----:B------:R-:W-:-:S03]  /*2170*/  FFMA.FTZ R27, R60, R9, R27 ;  /* 0x000000093c1b7223 */ /* 0x000fc6000001001b */
[----:B------:R-:W5:Y:S04]  /*2180*/  LDL.LU R58, [R1+0xb8] ;  /* 0x0000b800013a7983 */ /* 0x000f680000300800 */
[----:B------:R-:W4:Y:S04]  /*2190*/  LDL.LU R59, [R1+0xb4] ;  /* 0x0000b400013b7983 */ /* 0x000f280000300800 */
[----:B------:R-:W5:Y:S01]  /*21a0*/  LDL.LU R60, [R1+0xb0] ;  /* 0x0000b000013c7983 */ /* 0x000f620000300800 */
[----:B------:R-:W-:Y:S01]  /*21b0*/  UIADD3.X UR10, URZ, UR5, URZ, UP0, !UPT ;  /* 0x000000053f0a7290 */ /* 0x000fe200087fe43f */
[----:B--2---:R-:W-:-:S02]  /*21c0*/  FFMA.FTZ R26, R61, R10, R26 ;  /* 0x0000000a3d1a7223 */ /* 0x004fc4000001001a */
[----:B------:R-:W2:Y:S01]  /*21d0*/  LDL.LU R61, [R1+0xa8] ;  /* 0x0000a800013d7983 */ /* 0x000ea20000300800 */
[----:B------:R-:W-:Y:S01]  /*21e0*/  UISETP.GE.U32.AND UP0, UPT, UR9, UR16, UPT ;  /* 0x000000100900728c */ /* 0x000fe2000bf06070 */
[----:B------:R-:W-:Y:S01]  /*21f0*/  FADD.FTZ R29, R29, R45 ;  /* 0x0000002d1d1d7221 */ /* 0x000fe20000010000 */
[----:B------:R-:W-:Y:S01]  /*2200*/  FADD.FTZ R31, R31, R44 ;  /* 0x0000002c1f1f7221 */ /* 0x000fe20000010000 */
[----:B------:R-:W-:Y:S01]  /*2210*/  FADD.FTZ R33, R33, R43 ;  /* 0x0000002b21217221 */ /* 0x000fe20000010000 */
[----:B------:R-:W-:Y:S01]  /*2220*/  UISETP.GE.AND.EX UP0, UPT, UR10, UR7, UPT, UP0 ;  /* 0x000000070a00728c */ /* 0x000fe2000bf06300 */
[----:B------:R-:W-:Y:S01]  /*2230*/  FADD.FTZ R29, R29, R41 ;  /* 0x000000291d1d7221 */ /* 0x000fe20000010000 */
[----:B------:R-:W-:Y:S01]  /*2240*/  FADD.FTZ R31, R31, R40 ;  /* 0x000000281f1f7221 */ /* 0x000fe20000010000 */
[----:B------:R-:W-:Y:S02]  /*2250*/  FADD.FTZ R33, R33, R39 ;  /* 0x0000002721217221 */ /* 0x000fe40000010000 */
[----:B------:R-:W-:Y:S01]  /*2260*/  FADD.FTZ R29, R29, R7 ;  /* 0x000000071d1d7221 */ /* 0x000fe20000010000 */
[----:B------:R-:W-:Y:S01]  /*2270*/  FADD.FTZ R31, R31, R8 ;  /* 0x000000081f1f7221 */ /* 0x000fe20000010000 */
[----:B------:R-:W-:Y:S01]  /*2280*/  FADD.FTZ R33, R33, R9 ;  /* 0x0000000921217221 */ /* 0x000fe20000010000 */
[----:B------:R-:W-:Y:S01]  /*2290*/  PLOP3.LUT P0, PT, PT, PT, UP0, 0x80, 0x0 ;  /* 0x000000000000781c */ /* 0x000fe20003f0f008 */
[----:B------:R-:W-:Y:S01]  /*22a0*/  FADD.FTZ R32, R32, R10 ;  /* 0x0000000a20207221 */ /* 0x000fe20000010000 */
[----:B---3--:R-:W-:Y:S01]  /*22b0*/  FADD.FTZ R29, R29, R11 ;  /* 0x0000000b1d1d7221 */ /* 0x008fe20000010000 */
[----:B------:R-:W-:Y:S01]  /*22c0*/  FADD.FTZ R31, R31, R12 ;  /* 0x0000000c1f1f7221 */ /* 0x000fe20000010000 */
[----:B------:R-:W-:Y:S01]  /*22d0*/  FADD.FTZ R33, R33, R13 ;  /* 0x0000000d21217221 */ /* 0x000fe20000010000 */
        /* <DEDUP_REMOVED lines=8> */
[----:B-----5:R-:W-:Y:S01]  /*2360*/  FFMA.FTZ R30, R60, R16, R30 ;  /* 0x000000103c1e7223 */ /* 0x020fe2000001001e */
[----:B----4-:R-:W-:Y:S01]  /*2370*/  FFMA.FTZ R34, R59, R17, R27 ;  /* 0x000000113b227223 */ /* 0x010fe2000001001b */
[----:B------:R-:W-:Y:S01]  /*2380*/  FADD.FTZ R32, R32, R18 ;  /* 0x0000001220207221 */ /* 0x000fe20000010000 */
[----:B------:R-:W-:Y:S01]  /*2390*/  FADD.FTZ R29, R29, R19 ;  /* 0x000000131d1d7221 */ /* 0x000fe20000010000 */
        /* <DEDUP_REMOVED lines=12> */
[----:B--2---:R-:W-:-:S04]  /*2460*/  FFMA.FTZ R28, R61, R15, R28 ;  /* 0x0000000f3d1c7223 */ /* 0x004fc8000001001c */
[----:B------:R-:W-:-:S04]  /*2470*/  FFMA.FTZ R28, R56, R19, R28 ;  /* 0x00000013381c7223 */ /* 0x000fc8000001001c */
[----:B------:R-:W-:Y:S01]  /*2480*/  FFMA.FTZ R28, R52, R23, R28 ;  /* 0x00000017341c7223 */ /* 0x000fe2000001001c */
[----:B------:R-:W-:Y:S06]  /*2490*/  @!P0 BRA `(.L_x_2328) ;  /* 0x0000000000e88947 */ /* 0x000fec0003800000 */
[----:B------:R-:W0:Y:S01]  /*24a0*/  S2UR UR15, SR_CgaCtaId ;  /* 0x00000000000f79c3 */ /* 0x000e220000008800 */
[----:B------:R-:W-:Y:S01]  /*24b0*/  UMOV UR5, 0x400 ;  /* 0x0000040000057882 */ /* 0x000fe20000000000 */
[----:B------:R-:W-:Y:S01]  /*24c0*/  SHF.L.U32 R35, R57, 0x1, RZ ;  /* 0x0000000139237819 */ /* 0x000fe200000006ff */
[----:B------:R1:W-:Y:S03]  /*24d0*/  STL.64 [R1+0xb0], R2 ;  /* 0x0000b00201007387 */ /* 0x0003e60000100a00 */
[----:B------:R-:W-:Y:S01]  /*24e0*/  LOP3.LUT R35, R35, 0x18, RZ, 0xc0, !PT ;  /* 0x0000001823237812 */ /* 0x000fe200078ec0ff */
[----:B------:R-:W2:Y:S04]  /*24f0*/  LDL R37, [R1+0xa0] ;  /* 0x0000a00001257983 */ /* 0x000ea80000100800 */
[----:B-1----:R-:W3:Y:S04]  /*2500*/  LDL R3, [R1+0x9c] ;  /* 0x00009c0001037983 */ /* 0x002ee80000100800 */
[----:B------:R-:W4:Y:S01]  /*2510*/  LDL R2, [R1+0x98] ;  /* 0x0000980001027983 */ /* 0x000f220000100800 */
        /* <DEDUP_REMOVED lines=26> */
[----:B------:R-:W-:-:S04]  /*26c0*/  LEA R36, R37, R57, 0x3 ;  /* 0x0000003925247211 */ /* 0x000fc800078e18ff */
        /* <DEDUP_REMOVED lines=12> */
[----:B------:R-:W1:Y:S01]  /*2790*/  LDS.64 R34, [R34+0x1e00] ;  /* 0x001e000022227984 */ /* 0x000e620000000a00 */
[----:B------:R-:W2:Y:S01]  /*27a0*/  S2R R57, SR_TID.X ;  /* 0x0000000000397919 */ /* 0x000ea20000002100 */
[----:B-1----:R-:W-:Y:S01]  /*27b0*/  FADD.FTZ R34, R36, R34 ;  /* 0x0000002224227221 */ /* 0x002fe20000010000 */
[----:B------:R-:W-:-:S04]  /*27c0*/  IMAD.U32 R36, RZ, RZ, UR5 ;  /* 0x00000005ff247e24 */ /* 0x000fc8000f8e00ff */
[----:B--2---:R-:W-:-:S05]  /*27d0*/  IMAD R36, R36, 0x280, R57 ;  /* 0x0000028024247824 */ /* 0x004fca00078e0239 */
[----:B------:R-:W-:-:S04]  /*27e0*/  IADD3 R36, R36, UR14, RZ ;  /* 0x0000000e24247c10 */ /* 0x000fc8000fffe0ff */
[----:B------:R-:W-:Y:S01]  /*27f0*/  SHF.L.U32 R36, R36, 0x1, RZ ;  /* 0x0000000124247819 */ /* 0x000fe200000006ff */
[----:B------:R-:W-:-:S04]  /*2800*/  FADD.FTZ R35, R37, R35 ;  /* 0x0000002325237221 */ /* 0x000fc80000010000 */
[----:B0-----:R-:W-:Y:S02]  /*2810*/  IMAD.WIDE.U32 R36, R36, 0x4, R2 ;  /* 0x0000000424247825 */ /* 0x001fe400078e0002 */
[----:B------:R0:W5:Y:S04]  /*2820*/  LDL.LU.64 R2, [R1+0xb0] ;  /* 0x0000b00001027983 */ /* 0x0001680000300a00 */
[----:B------:R0:W-:Y:S02]  /*2830*/  STG.E.64 desc[UR12][R36.64+0x14000], R34 ;  /* 0x0140002224007986 */ /* 0x0001e4000c101b0c */
.L_x_2328:
[----:B------:R-:W-:Y:S01]  /*2840*/  BSSY B0, `(.L_x_2329) ;  /* 0x0000045000007945 */ /* 0x000fe20003800000 */
[----:B0-----:R-:W-:-:S03]  /*2850*/  CS2R R34, SRZ ;  /* 0x0000000000227805 */ /* 0x001fc6000001ff00 */
[----:B------:R-:W-:Y:S05]  /*2860*/  @P1 BRA `(.L_x_2330) ;  /* 0x0000000400081947 */ /* 0x000fea0003800000 */
[----:B------:R-:W0:Y:S01]  /*2870*/  S2R R37, SR_TID.X ;  /* 0x0000000000257919 */ /* 0x000e220000002100 */
[----:B------:R-:W-:Y:S01]  /*2880*/  USHF.L.U32 UR5, UR11, 0x4, URZ ;  /* 0x000000040b057899 */ /* 0x000fe2000800063f */
[----:B------:R-:W-:Y:S01]  /*2890*/  HFMA2.MMA R34, -RZ, RZ, 0, 1.1920928955078125e-06 ;  /* 0x00000014ff227435 */ /* 0x000fe200000001ff */
[----:B------:R-:W-:Y:S02]  /*28a0*/  MOV R35, 0x28 ;  /* 0x0000002800237802 */ /* 0x000fe40000000f00 */
        /* <DEDUP_REMOVED lines=10> */
[----:B------:R-:W-:-:S03]  /*2950*/  HFMA2.MMA R35, -RZ, RZ, 0, 2.384185791015625e-06 ;  /* 0x00000028ff237435 */ /* 0x000fc600000001ff */
[----:B------:R-:W-:-:S07]  /*2960*/  SHF.R.S32.HI R36, RZ, 0x2, R36 ;  /* 0x00000002ff247819 */ /* 0x000fce0000011424 */
[----:B------:R-:W-:Y:S01]  /*2970*/  IMAD R36, R36, R35, UR8 ;  /* 0x0000000824247e24 */ /* 0x000fe2000f8e0223 */
[----:B------:R-:W-:-:S04]  /*2980*/  SHF.L.U32 R35, R37, 0x3, RZ ;  /* 0x0000000325237819 */ /* 0x000fc800000006ff */
[----:B------:R-:W-:-:S04]  /*2990*/  LOP3.LUT R37, R35, 0x18, RZ, 0xc0, !PT ;  /* 0x0000001823257812 */ /* 0x000fc800078ec0ff */
[----:B------:R-:W-:Y:S02]  /*29a0*/  IADD3 R34, R34, R37, RZ ;  /* 0x0000002522227210 */ /* 0x000fe40007ffe0ff */
[----:B------:R-:W-:-:S04]  /*29b0*/  IADD3 R36, R37, R36, RZ ;  /* 0x0000002425247210 */ /* 0x000fc80007ffe0ff */
        /* <DEDUP_REMOVED lines=11> */
[----:B------:R-:W-:Y:S02]  /*2a70*/  IMAD R35, R35, R34, UR8 ;  /* 0x0000000823237e24 */ /* 0x000fe4000f8e0222 */
[----:B------:R-:W0:Y:S02]  /*2a80*/  S2R R34, SR_TID.X ;  /* 0x0000000000227919 */ /* 0x000e240000002100 */
[----:B0-----:R-:W-:-:S05]  /*2a90*/  IMAD.SHL.U32 R34, R34, 0x8, RZ ;  /* 0x0000000822227824 */ /* 0x001fca00078e00ff */
[----:B------:R-:W-:-:S04]  /*2aa0*/  LOP3.LUT R34, R34, 0x18, RZ, 0xc0, !PT ;  /* 0x0000001822227812 */ /* 0x000fc800078ec0ff */
        /* <DEDUP_REMOVED lines=10> */
[----:B------:R-:W-:Y:S02]  /*2b50*/  IMAD R35, R35, R34, UR8 ;  /* 0x0000000823237e24 */ /* 0x000fe4000f8e0222 */
[----:B------:R-:W0:Y:S02]  /*2b60*/  S2R R34, SR_TID.X ;  /* 0x0000000000227919 */ /* 0x000e240000002100 */
[----:B0-----:R-:W-:-:S04]  /*2b70*/  SHF.L.U32 R34, R34, 0x3, RZ ;  /* 0x0000000322227819 */ /* 0x001fc800000006ff */
[----:B------:R-:W-:-:S04]  /*2b80*/  LOP3.LUT R34, R34, 0x18, RZ, 0xc0, !PT ;  /* 0x0000001822227812 */ /* 0x000fc800078ec0ff */
[----:B------:R-:W-:-:S06]  /*2b90*/  IADD3 R35, R34, R35, RZ ;  /* 0x0000002322237210 */ /* 0x000fcc0007ffe0ff */
[----:B------:R-:W0:Y:S02]  /*2ba0*/  LDS.64 R34, [R35] ;  /* 0x0000000023227984 */ /* 0x000e240000000a00 */
[----:B0-----:R-:W-:Y:S01]  /*2bb0*/  FADD.FTZ R37, R37, R35 ;  /* 0x0000002325257221 */ /* 0x001fe20000010000 */
[----:B------:R-:W-:Y:S01]  /*2bc0*/  FADD.FTZ R36, R36, R34 ;  /* 0x0000002224247221 */ /* 0x000fe20000010000 */
[----:B------:R-:W0:Y:S01]  /*2bd0*/  S2R R35, SR_TID.X ;  /* 0x0000000000237919 */ /* 0x000e220000002100 */
[----:B------:R-:W-:-:S04]  /*2be0*/  SHF.R.S32.HI R34, RZ, 0x1f, R57 ;  /* 0x0000001fff227819 */ /* 0x000fc80000011439 */
[----:B------:R-:W-:-:S04]  /*2bf0*/  LEA.HI R34, R34, R57, RZ, 0x2 ;  /* 0x0000003922227211 */ /* 0x000fc800078f10ff */
[----:B------:R-:W-:Y:S02]  /*2c00*/  SHF.R.S32.HI R34, RZ, 0x2, R34 ;  /* 0x00000002ff227819 */ /* 0x000fe40000011422 */
[----:B0-----:R-:W-:Y:S02]  /*2c10*/  SHF.L.U32 R57, R35, 0x3, RZ ;  /* 0x0000000323397819 */ /* 0x001fe400000006ff */
[----:B------:R-:W-:Y:S02]  /*2c20*/  MOV R35, 0x28 ;  /* 0x0000002800237802 */ /* 0x000fe40000000f00 */
[----:B------:R-:W-:-:S03]  /*2c30*/  LOP3.LUT R57, R57, 0x18, RZ, 0xc0, !PT ;  /* 0x0000001839397812 */ /* 0x000fc600078ec0ff */
[----:B------:R-:W-:-:S05]  /*2c40*/  IMAD R34, R34, R35, UR8 ;  /* 0x0000000822227e24 */ /* 0x000fca000f8e0223 */
[----:B------:R-:W-:-:S06]  /*2c50*/  IADD3 R34, R57, R34, RZ ;  /* 0x0000002239227210 */ /* 0x000fcc0007ffe0ff */
[----:B------:R-:W0:Y:S02]  /*2c60*/  LDS.64 R34, [R34] ;  /* 0x0000000022227984 */ /* 0x000e240000000a00 */
[----:B0-----:R-:W-:Y:S01]  /*2c70*/  FADD.FTZ R34, R36, R34 ;  /* 0x0000002224227221 */ /* 0x001fe20000010000 */
[----:B------:R-:W-:-:S07]  /*2c80*/  FADD.FTZ R35, R37, R35 ;  /* 0x0000002325237221 */ /* 0x000fce0000010000 */
.L_x_2330:
[----:B------:R-:W-:Y:S05]  /*2c90*/  BSYNC B0 ;  /* 0x0000000000007941 */ /* 0x000fea0003800000 */
.L_x_2329:
        /* <DEDUP_REMOVED lines=18> */
[----:B------:R-:W-:Y:S01]  /*2dc0*/  LOP3.LUT R36, R37, 0xffffffe0, R36, 0xe2, !PT ;  /* 0xffffffe025247812 */ /* 0x000fe200078ee224 */
[----:B------:R-:W-:Y:S01]  /*2dd0*/  IMAD.U32 R37, RZ, RZ, UR5 ;  /* 0x00000005ff257e24 */ /* 0x000fe2000f8e00ff */
[----:B0-----:R-:W0:Y:S04]  /*2de0*/  LDC.64 R2, c[0x0][0x260] ;  /* 0x00009800ff027b82 */ /* 0x001e280000000a00 */
[----:B------:R-:W-:-:S04]  /*2df0*/  LEA R36, R37, R36, 0x9 ;  /* 0x0000002425247211 */ /* 0x000fc800078e48ff */
[----:B------:R-:W-:-:S05]  /*2e00*/  SHF.L.U32 R36, R36, 0x1, RZ ;  /* 0x0000000124247819 */ /* 0x000fca00000006ff */
[----:B0-----:R-:W-:Y:S02]  /*2e10*/  IMAD.WIDE.U32 R36, R36, 0x4, R2 ;  /* 0x0000000424247825 */ /* 0x001fe400078e0002 */
[----:B------:R0:W5:Y:S04]  /*2e20*/  LDL.LU.64 R2, [R1+0xb0] ;  /* 0x0000b00001027983 */ /* 0x0001680000300a00 */
[----:B------:R0:W-:Y:S02]  /*2e30*/  STG.E.64 desc[UR12][R36.64], R34 ;  /* 0x0000002224007986 */ /* 0x0001e4000c101b0c */
.L_x_2332:
[----:B------:R-:W-:Y:S05]  /*2e40*/  BSYNC B0 ;  /* 0x0000000000007941 */ /* 0x000fea0003800000 */
.L_x_2331:
        /* <DEDUP_REMOVED lines=17> */
.L_x_2335:
[----:B------:R-:W2:Y:S04]  /*2f60*/  LD.E.STRONG.GPU R37, desc[UR12][R34.64] ;  /* 0x0000000c22257980 */ /* 0x000ea8000c10f900 */
[----:B--2---:R-:W-:Y:S01]  /*2f70*/  CCTL.IVALL ;  /* 0x00000000ff00798f */ /* 0x004fe20002000000 */
[----:B------:R-:W-:Y:S05]  /*2f80*/  YIELD ;  /* 0x0000000000007946 */ /* 0x000fea0003800000 */
[----:B-----5:R-:W-:-:S04]  /*2f90*/  LOP3.LUT R37, R37, R36, RZ, 0x3c, !PT ;  /* 0x0000002425257212 */ /* 0x020fc800078e3cff */
[----:B------:R-:W-:-:S13]  /*2fa0*/  ISETP.GT.AND P1, PT, R37, -0x1, PT ;  /* 0xffffffff2500780c */ /* 0x000fda0003f24270 */
[----:B------:R-:W-:Y:S05]  /*2fb0*/  @P1 BRA `(.L_x_2335) ;  /* 0xfffffffc00e81947 */ /* 0x000fea000383ffff */
.L_x_2334:
[----:B------:R-:W-:Y:S05]  /*2fc0*/  WARPSYNC.ALL ;  /* 0x0000000000007948 */ /* 0x000fea0003800000 */
[----:B------:R-:W-:Y:S06]  /*2fd0*/  BAR.SYNC.DEFER_BLOCKING 0x0 ;  /* 0x0000000000007b1d */ /* 0x000fec0000010000 */
[----:B------:R-:W-:Y:S05]  /*2fe0*/  BRA `(.L_x_2336) ;  /* 0x0000000000687947 */ /* 0x000fea0003800000 */
.L_x_2333:
        /* <DEDUP_REMOVED lines=18> */
.L_x_2338:
[----:B------:R-:W2:Y:S04]  /*3110*/  LD.E.STRONG.GPU R37, desc[UR12][R34.64] ;  /* 0x0000000c22257980 */ /* 0x000ea8000c10f900 */
[----:B--2---:R-:W-:Y:S01]  /*3120*/  CCTL.IVALL ;  /* 0x00000000ff00798f */ /* 0x004fe20002000000 */
[----:B------:R-:W-:Y:S05]  /*3130*/  YIELD ;  /* 0x0000000000007946 */ /* 0x000fea0003800000 */
[----:B-----5:R-:W-:-:S04]  /*3140*/  LOP3.LUT R37, R37, R36, RZ, 0x3c, !PT ;  /* 0x0000002425257212 */ /* 0x020fc800078e3cff */
[----:B------:R-:W-:-:S13]  /*3150*/  ISETP.GT.AND P1, PT, R37, -0x1, PT ;  /* 0xffffffff2500780c */ /* 0x000fda0003f24270 */
[----:B------:R-:W-:Y:S05]  /*3160*/  @P1 BRA `(.L_x_2338) ;  /* 0xfffffffc00e81947 */ /* 0x000fea000383ffff */
.L_x_2337:
[----:B------:R-:W-:Y:S05]  /*3170*/  WARPSYNC.ALL ;  /* 0x0000000000007948 */ /* 0x000fea0003800000 */
[----:B------:R-:W-:Y:S06]  /*3180*/  BAR.SYNC.DEFER_BLOCKING 0x0 ;  /* 0x0000000000007b1d */ /* 0x000fec0000010000 */
.L_x_2336:
[----:B------:R1:W-:Y:S01]  /*3190*/  STL [R1+0xd0], R49 ;  /* 0x0000d03101007387 */ /* 0x0003e20000100800 */
[----:B0-----:R-:W-:-:S03]  /*31a0*/  MOV R35, UR4 ;  /* 0x0000000400237c02 */ /* 0x001fc60008000f00 */
[----:B------:R-:W-:Y:S04]  /*31b0*/  STL [R1+0xcc], R48 ;  /* 0x0000cc3001007387 */ /* 0x000fe80000100800 */
[----:B------:R-:W-:Y:S01]  /*31c0*/  STL [R1+0xc8], R33 ;  /* 0x0000c82101007387 */ /* 0x000fe20000100800 */
[----:B-1----:R-:W0:Y:S03]  /*31d0*/  S2R R49, SR_TID.X ;  /* 0x0000000000317919 */ /* 0x002e260000002100 */
[----:B------:R-:W-:Y:S04]  /*31e0*/  STL [R1+0xc4], R32 ;  /* 0x0000c42001007387 */ /* 0x000fe80000100800 */
[----:B------:R-:W-:Y:S04]  /*31f0*/  STL [R1+0xc0], R31 ;  /* 0x0000c01f01007387 */ /* 0x000fe80000100800 */
[----:B------:R-:W-:Y:S04]  /*3200*/  STL [R1+0xbc], R30 ;  /* 0x0000bc1e01007387 */ /* 0x000fe80000100800 */
[----:B------:R-:W-:Y:S04]  /*3210*/  STL [R1+0xb8], R29 ;  /* 0x0000b81d01007387 */ /* 0x000fe80000100800 */
[----:B------:R-:W-:Y:S04]  /*3220*/  STL [R1+0xb4], R28 ;  /* 0x0000b41c01007387 */ /* 0x000fe80000100800 */
[----:B------:R-:W-:Y:S04]  /*3230*/  STL [R1+0xb0], R27 ;  /* 0x0000b01b01007387 */ /* 0x000fe80000100800 */
[----:B------:R1:W-:Y:S01]  /*3240*/  STL [R1+0xa8], R26 ;  /* 0x0000a81a01007387 */ /* 0x0003e20000100800 */
[----:B0-----:R-:W-:-:S03]  /*3250*/  ISETP.GT.U32.AND P1, PT, R49, 0xff, PT ;  /* 0x000000ff3100780c */ /* 0x001fc60003f24070 */
[----:B-1----:R-:W2:Y:S01]  /*3260*/  LDL.LU R26, [R1+0x94] ;  /* 0x00009400011a7983 */ /* 0x002ea20000300800 */
[----:B------:R-:W0:Y:S01]  /*3270*/  S2UR UR14, SR_CgaCtaId ;  /* 0x00000000000e79c3 */ /* 0x000e220000008800 */
[----:B------:R-:W-:-:S08]  /*3280*/  UMOV UR5, 0x400 ;  /* 0x0000040000057882 */ /* 0x000fd00000000000 */
[----:B------:R-:W1:Y:S01]  /*3290*/  @!P1 LDC R34, c[0x0][0x10] ;  /* 0x00000400ff229b82 */ /* 0x000e620000000800 */
[----:B------:R-:W-:Y:S01]  /*32a0*/  USHF.L.U32 UR11, UR11, 0x4, URZ ;  /* 0x000000040b0b7899 */ /* 0x000fe2000800063f */
[----:B------:R-:W3:Y:S06]  /*32b0*/  LDL.LU R29, [R1+0x20] ;  /* 0x00002000011d7983 */ /* 0x000eec0000300800 */
[----:B------:R-:W4:Y:S01]  /*32c0*/  @!P1 LDC.64 R32, c[0x0][0x260] ;  /* 0x00009800ff209b82 */ /* 0x000f220000000a00 */
[----:B-1----:R-:W-:Y:S01]  /*32d0*/  @!P1 IMAD R34, R34, R35, UR6 ;  /* 0x0000000622229e24 */ /* 0x002fe2000f8e0223 */
[----:B------:R-:W-:Y:S01]  /*32e0*/  @!P1 SHF.L.U32 R35, R49, 0x1, RZ ;  /* 0x0000000131239819 */ /* 0x000fe200000006ff */
[----:B------:R-:W-:Y:S01]  /*32f0*/  UIADD3 UR5, UR5, 0x3480, URZ ;  /* 0x0000348005057890 */ /* 0x000fe2000fffe03f */
[----:B------:R-:W3:Y:S02]  /*3300*/  LDL.LU R28, [R1+0x50] ;  /* 0x00005000011c7983 */ /* 0x000ee40000300800 */
[----:B------:R-:W-:Y:S01]  /*3310*/  @!P1 LOP3.LUT R35, R35, 0x7fffffe0, RZ, 0xc0, !PT ;  /* 0x7fffffe023239812 */ /* 0x000fe200078ec0ff */
[----:B0-----:R-:W-:Y:S01]  /*3320*/  ULEA UR5, UR14, UR5, 0x18 ;  /* 0x000000050e057291 */ /* 0x001fe2000f8ec03f */
[----:B------:R-:W3:Y:S02]  /*3330*/  LDL.LU R27, [R1+0x24] ;  /* 0x00002400011b7983 */ /* 0x000ee40000300800 */
[----:B------:R-:W-:Y:S01]  /*3340*/  @!P1 LEA R34, R34, R35, 0x9 ;  /* 0x0000002322229211 */ /* 0x000fe200078e48ff */
[----:B------:R-:W-:Y:S01]  /*3350*/  ULOP3.LUT UR11, UR11, 0x10, URZ, 0xc0, !UPT ;  /* 0x000000100b0b7892 */ /* 0x000fe2000f8ec03f */
[----:B------:R-:W-:Y:S01]  /*3360*/  @!P1 LOP3.LUT R35, R49, 0xf, RZ, 0xc0, !PT ;  /* 0x0000000f31239812 */ /* 0x000fe200078ec0ff */
[----:B------:R-:W-:-:S03]  /*3370*/  ULDC.64 UR14, c[0x0][0x210] ;  /* 0x00008400000e7ab9 */ /* 0x000fc60000000a00 */
[----:B------:R-:W-:-:S05]  /*3380*/  @!P1 IADD3 R34, R34, R35, RZ ;  /* 0x0000002322229210 */ /* 0x000fca0007ffe0ff */
[----:B------:R-:W-:-:S05]  /*3390*/  @!P1 IMAD.SHL.U32 R34, R34, 0x2, RZ ;  /* 0x0000000222229824 */ /* 0x000fca00078e00ff */
[C---:B------:R-:W-:Y:S01]  /*33a0*/  @!P1 IADD3 R36, R34.reuse, 0x20, RZ ;  /* 0x0000002022249810 */ /* 0x040fe20007ffe0ff */
[----:B----4-:R-:W-:-:S04]  /*33b0*/  @!P1 IMAD.WIDE.U32 R34, R34, 0x4, R32 ;  /* 0x0000000422229825 */ /* 0x010fc800078e0020 */
[----:B------:R-:W-:Y:S02]  /*33c0*/  @!P1 IMAD.WIDE.U32 R36, R36, 0x4, R32 ;  /* 0x0000000424249825 */ /* 0x000fe400078e0020 */
[----:B------:R-:W4:Y:S04]  /*33d0*/  @!P1 LDG.E.64 R34, desc[UR12][R34.64] ;  /* 0x0000000c22229981 */ /* 0x000f28000c1e1b00 */
[----:B------:R-:W2:Y:S01]  /*33e0*/  @!P1 LDG.E.64 R36, desc[UR12][R36.64] ;  /* 0x0000000c24249981 */ /* 0x000ea2000c1e1b00 */
[----:B----4-:R-:W-:Y:S01]  /*33f0*/  @!P1 FADD.FTZ R57, RZ, R34 ;  /* 0x00000022ff399221 */ /* 0x010fe20000010000 */
[----:B------:R-:W-:-:S06]  /*3400*/  HFMA2.MMA R34, -RZ, RZ, 0, 0 ;  /* 0x00000000ff227435 */ /* 0x000fcc00000001ff */
[----:B--2---:R-:W-:Y:S01]  /*3410*/  @!P1 FADD.FTZ R34, R36, R57 ;  /* 0x0000003924229221 */ /* 0x004fe20000010000 */
[----:B------:R-:W-:Y:S01]  /*3420*/  @!P1 FADD.FTZ R36, RZ, R35 ;  /* 0x00000023ff249221 */ /* 0x000fe20000010000 */
[----:B------:R-:W-:-:S03]  /*3430*/  MOV R35, RZ ;  /* 0x000000ff00237202 */ /* 0x000fc60000000f00 */
        /* <DEDUP_REMOVED lines=11> */
[----:B------:R-:W-:Y:S01]  /*34f0*/  LOP3.LUT P1, RZ, R49, 0xffffff0f, RZ, 0xc0, !PT ;  /* 0xffffff0f31ff7812 */ /* 0x000fe2000782c0ff */
[----:B0-----:R-:W-:Y:S01]  /*3500*/  FADD.FTZ R34, R34, R37 ;  /* 0x0000002522227221 */ /* 0x001fe20000010000 */
[----:B-1----:R-:W-:-:S04]  /*3510*/  FADD.FTZ R36, R35, R36 ;  /* 0x0000002423247221 */ /* 0x002fc80000010000 */
[----:B------:R-:W0:Y:S04]  /*3520*/  SHFL.BFLY PT, R37, R34, 0x1, 0x1f ;  /* 0x0c201f0022257f89 */ /* 0x000e2800000e0000 */
[----:B------:R-:W1:Y:S01]  /*3530*/  SHFL.BFLY PT, R35, R36, 0x1, 0x1f ;  /* 0x0c201f0024237f89 */ /* 0x000e6200000e0000 */
[----:B0-----:R-:W-:Y:S01]  /*3540*/  FADD.FTZ R34, R34, R37 ;  /* 0x0000002522227221 */ /* 0x001fe20000010000 */
[----:B-1----:R-:W-:Y:S01]  /*3550*/  FADD.FTZ R35, R36, R35 ;  /* 0x0000002324237221 */ /* 0x002fe20000010000 */
[----:B------:R-:W-:Y:S02]  /*3560*/  @!P1 SHF.R.U32.HI R36, RZ, 0x1, R49 ;  /* 0x00000001ff249819 */ /* 0x000fe40000011631 */
[----:B------:R-:W-:Y:S01]  /*3570*/  @!P1 FMUL.FTZ R34, R34, 4.8828125727595761418e-05 ;  /* 0x384ccccd22229820 */ /* 0x000fe20000410000 */
[----:B------:R-:W-:Y:S01]  /*3580*/  @!P1 FMUL.FTZ R35, R35, 4.8828125727595761418e-05 ;  /* 0x384ccccd23239820 */ /* 0x000fe20000410000 */
[----:B------:R-:W-:-:S05]  /*3590*/  @!P1 LOP3.LUT R36, R36, 0x7ffffff8, RZ, 0xc0, !PT ;  /* 0x7ffffff824249812 */ /* 0x000fca00078ec0ff */
[----:B------:R0:W-:Y:S02]  /*35a0*/  @!P1 STS.64 [R36+UR5], R34 ;  /* 0x0000002224009988 */ /* 0x0001e40008000a05 */
[----:B0-----:R-:W-:Y:S02]  /*35b0*/  IADD3 R34, R26, -UR11, RZ ;  /* 0x8000000b1a227c10 */ /* 0x001fe4000fffe0ff */
[----:B------:R-:W2:Y:S02]  /*35c0*/  LDL.LU R26, [R1+0x4c] ;  /* 0x00004c00011a7983 */ /* 0x000ea40000300800 */
[----:B------:R-:W-:Y:S01]  /*35d0*/  LEA R34, R34, UR5, 0x3 ;  /* 0x0000000522227c11 */ /* 0x000fe2000f8e18ff */
[----:B------:R-:W-:Y:S06]  /*35e0*/  BAR.SYNC.DEFER_BLOCKING 0x0 ;  /* 0x0000000000007b1d */ /* 0x000fec0000010000 */
[----:B------:R-:W0:Y:S02]  /*35f0*/  LDS.64 R36, [R34] ;  /* 0x0000000022247984 */ /* 0x000e240000000a00 */
[--C-:B0----5:R-:W-:Y:S01]  /*3600*/  FFMA.FTZ R0, R0, R3, -R36.reuse ;  /* 0x0000000300007223 */ /* 0x121fe20000010824 */
        /* <DEDUP_REMOVED lines=28> */
[--C-:B------:R-:W-:Y:S01]  /*37d0*/  FFMA.FTZ R4, R4, R23, -R36.reuse ;  /* 0x0000001704047223 */ /* 0x100fe20000010824 */
[--C-:B------:R-:W-:Y:S01]  /*37e0*/  FFMA.FTZ R5, R5, R24, -R36.reuse ;  /* 0x0000001805057223 */ /* 0x100fe20000010824 */
[----:B------:R-:W-:-:S02]  /*37f0*/  FFMA.FTZ R6, R6, R25, -R36 ;  /* 0x0000001906067223 */ /* 0x000fc40000010824 */
[----:B------:R-:W4:Y:S04]  /*3800*/  LDL.LU R36, [R1+0x48] ;  /* 0x0000480001247983 */ /* 0x000f280000300800 */
[----:B------:R-:W4:Y:S04]  /*3810*/  LDL.LU R35, [R1+0x44] ;  /* 0x0000440001237983 */ /* 0x000f280000300800 */
[----:B------:R-:W4:Y:S04]  /*3820*/  LDL.LU R49, [R1+0x40] ;  /* 0x0000400001317983 */ /* 0x000f280000300800 */
[----:B------:R-:W4:Y:S01]  /*3830*/  LDL.LU R48, [R1+0x3c] ;  /* 0x00003c0001307983 */ /* 0x000f220000300800 */
[----:B---3--:R-:W-:-:S03]  /*3840*/  FFMA.FTZ R0, R29, -R37, R0 ;  /* 0x800000251d007223 */ /* 0x008fc60000010000 */
[----:B------:R-:W3:Y:S01]  /*3850*/  LDL.LU R33, [R1+0x38] ;  /* 0x0000380001217983 */ /* 0x000ee20000300800 */
[----:B------:R-:W-:-:S03]  /*3860*/  FFMA.FTZ R51, R28, -R37, R51 ;  /* 0x800000251c337223 */ /* 0x000fc60000010033 */
[----:B------:R-:W3:Y:S01]  /*3870*/  LDL.LU R32, [R1+0x34] ;  /* 0x0000340001207983 */ /* 0x000ee20000300800 */
[----:B------:R-:W-:-:S03]  /*3880*/  FFMA.FTZ R50, R27, -R37, R50 ;  /* 0x800000251b327223 */ /* 0x000fc60000010032 */
[----:B------:R-:W3:Y:S04]  /*3890*/  LDL.LU R31, [R1+0x30] ;  /* 0x00003000011f7983 */ /* 0x000ee80000300800 */
[----:B------:R-:W3:Y:S04]  /*38a0*/  LDL.LU R30, [R1+0x2c] ;  /* 0x00002c00011e7983 */ /* 0x000ee80000300800 */
[----:B------:R-:W3:Y:S04]  /*38b0*/  LDL.LU R29, [R1+0x28] ;  /* 0x00002800011d7983 */ /* 0x000ee80000300800 */
[----:B------:R-:W3:Y:S04]  /*38c0*/  LDL.LU R28, [R1+0x1c] ;  /* 0x00001c00011c7983 */ /* 0x000ee80000300800 */
[----:B------:R-:W3:Y:S01]  /*38d0*/  LDL.LU R27, [R1+0x18] ;  /* 0x00001800011b7983 */ /* 0x000ee20000300800 */
[----:B--2---:R-:W-:-:S03]  /*38e0*/  FFMA.FTZ R47, R26, -R37, R47 ;  /* 0x800000251a2f7223 */ /* 0x004fc6000001002f */
[----:B------:R-:W2:Y:S04]  /*38f0*/  LDL.LU R26, [R1+0x14] ;  /* 0x00001400011a7983 */ /* 0x000ea80000300800 */
[----:B------:R-:W2:Y:S04]  /*3900*/  LDL.LU R34, [R1+0x10] ;  /* 0x0000100001227983 */ /* 0x000ea80000300800 */
[----:B------:R-:W2:Y:S04]  /*3910*/  LDL.LU R22, [R1+0xc] ;  /* 0x00000c0001167983 */ /* 0x000ea80000300800 */
[----:B------:R-:W2:Y:S01]  /*3920*/  LDL.LU R57, [R1+0x8] ;  /* 0x0000080001397983 */ /* 0x000ea20000300800 */
[----:B----4-:R-:W-:-:S03]  /*3930*/  FFMA.FTZ R46, R36, -R37, R46 ;  /* 0x80000025242e7223 */ /* 0x010fc6000001002e */
[----:B------:R-:W4:Y:S01]  /*3940*/  LDL.LU R36, [R1+0x4] ;  /* 0x0000040001247983 */ /* 0x000f220000300800 */
[----:B------:R-:W-:-:S03]  /*3950*/  FFMA.FTZ R45, R35, -R37, R45 ;  /* 0x80000025232d7223 */ /* 0x000fc6000001002d */
[----:B------:R-:W4:Y:S01]  /*3960*/  LDL.LU R35, [R1] ;  /* 0x0000000001237983 */ /* 0x000f220000300800 */
[----:B------:R-:W-:-:S03]  /*3970*/  FFMA.FTZ R44, R49, -R37, R44 ;  /* 0x80000025312c7223 */ /* 0x000fc6000001002c */
[----:B------:R-:W4:Y:S01]  /*3980*/  LDL.LU R49, [R1+0xd0] ;  /* 0x0000d00001317983 */ /* 0x000f220000300800 */
[----:B------:R-:W-:-:S03]  /*3990*/  FFMA.FTZ R43, R48, -R37, R43 ;  /* 0x80000025302b7223 */ /* 0x000fc6000001002b */
[----:B------:R-:W4:Y:S01]  /*39a0*/  LDL.LU R48, [R1+0xcc] ;  /* 0x0000cc0001307983 */ /* 0x000f220000300800 */
[----:B---3--:R-:W-:-:S03]  /*39b0*/  FFMA.FTZ R42, R33, -R37, R42 ;  /* 0x80000025212a7223 */ /* 0x008fc6000001002a */
[----:B------:R3:W5:Y:S01]  /*39c0*/  LDL.LU R33, [R1+0xc8] ;  /* 0x0000c80001217983 */ /* 0x0007620000300800 */
[----:B------:R-:W-:-:S03]  /*39d0*/  FFMA.FTZ R41, R32, -R37, R41 ;  /* 0x8000002520297223 */ /* 0x000fc60000010029 */
        /* <DEDUP_REMOVED lines=11> */
[----:B--2---:R-:W-:-:S03]  /*3a90*/  FFMA.FTZ R9, R26, -R37, R9 ;  /* 0x800000251a097223 */ /* 0x004fc60000010009 */
[----:B------:R3:W5:Y:S01]  /*3aa0*/  LDL.LU R26, [R1+0xa8] ;  /* 0x0000a800011a7983 */ /* 0x0007620000300800 */
[----:B------:R-:W-:-:S03]  /*3ab0*/  FFMA.FTZ R10, R34, -R37, R10 ;  /* 0x80000025220a7223 */ /* 0x000fc6000001000a */
[----:B------:R-:W2:Y:S01]  /*3ac0*/  LDL.LU R34, [R1+0x68] ;  /* 0x0000680001227983 */ /* 0x000ea20000300800 */
[----:B------:R-:W-:-:S03]  /*3ad0*/  FFMA.FTZ R11, R22, -R37, R11 ;  /* 0x80000025160b7223 */ /* 0x000fc6000001000b */
[----:B------:R-:W3:Y:S01]  /*3ae0*/  LDL.LU R22, [R1+0x90] ;  /* 0x0000900001167983 */ /* 0x000ee20000300800 */
        /* <DEDUP_REMOVED lines=10> */
[-C--:B----4-:R-:W-:Y:S01]  /*3b90*/  FFMA.FTZ R13, R36, -R37.reuse, R13 ;  /* 0x80000025240d7223 */ /* 0x090fe2000001000d */
[-C--:B------:R-:W-:Y:S01]  /*3ba0*/  FFMA.FTZ R14, R35, -R37.reuse, R14 ;  /* 0x80000025230e7223 */ /* 0x080fe2000001000e */
[-C--:B------:R-:W-:Y:S01]  /*3bb0*/  FFMA.FTZ R49, R49, -R37.reuse, R5 ;  /* 0x8000002531317223 */ /* 0x080fe20000010005 */
[----:B------:R-:W-:Y:S01]  /*3bc0*/  FFMA.FTZ R6, R48, -R37, R6 ;  /* 0x8000002530067223 */ /* 0x000fe20000010006 */
[----:B--2---:R-:W-:-:S02]  /*3bd0*/  IADD3 R4, P1, R34, UR14, RZ ;  /* 0x0000000e22047c10 */ /* 0x004fc4000ff3e0ff */
[----:B------:R-:W2:Y:S04]  /*3be0*/  LDL.LU R34, [R1+0x88] ;  /* 0x0000880001227983 */ /* 0x000ea80000300800 */
[----:B------:R-:W4:Y:S01]  /*3bf0*/  LDL.LU R37, [R1+0x8c] ;  /* 0x00008c0001257983 */ /* 0x000f220000300800 */
[C---:B------:R-:W-:Y:S01]  /*3c00*/  FMUL.FTZ R0, R2.reuse, R0 ;  /* 0x0000000002007220 */ /* 0x040fe20000410000 */
[C---:B------:R-:W-:Y:S01]  /*3c10*/  FMUL.FTZ R51, R2.reuse, R51 ;  /* 0x0000003302337220 */ /* 0x040fe20000410000 */
[C---:B------:R-:W-:Y:S01]  /*3c20*/  FMUL.FTZ R50, R2.reuse, R50 ;  /* 0x0000003202327220 */ /* 0x040fe20000410000 */
[C---:B------:R-:W-:Y:S01]  /*3c30*/  FMUL.FTZ R47, R2.reuse, R47 ;  /* 0x0000002f022f7220 */ /* 0x040fe20000410000 */
[----:B------:R-:W4:Y:S01]  /*3c40*/  LDL.LU R48, [R1+0x80] ;  /* 0x0000800001307983 */ /* 0x000f220000300800 */
[C---:B------:R-:W-:Y:S01]  /*3c50*/  FMUL.FTZ R46, R2.reuse, R46 ;  /* 0x0000002e022e7220 */ /* 0x040fe20000410000 */
[----:B------:R-:W-:Y:S01]  /*3c60*/  F2FP.F16.F32.PACK_AB R0, R51, R0 ;  /* 0x000000003300723e */ /* 0x000fe200000000ff */
[----:B------:R-:W-:Y:S01]  /*3c70*/  FMUL.FTZ R45, R2, R45 ;  /* 0x0000002d022d7220 */ /* 0x000fe20000410000 */
[----:B---3--:R-:W-:Y:S01]  /*3c80*/  IADD3.X R5, R22, UR15, RZ, P1, !PT ;  /* 0x0000000f16057c10 */ /* 0x008fe20008ffe4ff */
[----:B------:R-:W-:Y:S01]  /*3c90*/  FMUL.FTZ R22, R2, R3 ;  /* 0x0000000302167220 */ /* 0x000fe20000410000 */
[----:B------:R-:W3:Y:S01]  /*3ca0*/  LDL.LU R36, [R1+0x84] ;  /* 0x0000840001247983 */ /* 0x000ee20000300800 */
[----:B------:R-:W-:Y:S01]  /*3cb0*/  PRMT R3, R0, 0x7632, R3 ;  /* 0x0000763200037816 */ /* 0x000fe20000000003 */
[C---:B------:R-:W-:Y:S01]  /*3cc0*/  FMUL.FTZ R44, R2.reuse, R44 ;  /* 0x0000002c022c7220 */ /* 0x040fe20000410000 */
[----:B------:R-:W-:Y:S01]  /*3cd0*/  F2FP.F16.F32.PACK_AB R47, R47, R50 ;  /* 0x000000322f2f723e */ /* 0x000fe200000000ff */
        /* <DEDUP_REMOVED lines=24> */
[----:B------:R-:W3:Y:S01]  /*3e60*/  LDL.LU R35, [R1+0x78] ;  /* 0x0000780001237983 */ /* 0x000ee20000300800 */
[----:B------:R-:W-:-:S02]  /*3e70*/  F2FP.F16.F32.PACK_AB R45, R45, R46 ;  /* 0x0000002e2d2d723e */ /* 0x000fc400000000ff */
[----:B------:R-:W-:Y:S01]  /*3e80*/  PRMT R23, R47, 0x7632, R23 ;  /* 0x000076322f177816 */ /* 0x000fe20000000017 */
[----:B------:R4:W-:Y:S01]  /*3e90*/  STG.E.U16 desc[UR12][R4.64+0x2], R3 ;  /* 0x0000020304007986 */ /* 0x0009e2000c10150c */
[----:B------:R-:W-:-:S03]  /*3ea0*/  PRMT R24, R45, 0x7632, R24 ;  /* 0x000076322d187816 */ /* 0x000fc60000000018 */
[----:B------:R-:W-:Y:S04]  /*3eb0*/  STG.E.U16 desc[UR12][R4.64], R0 ;  /* 0x0000000004007986 */ /* 0x000fe8000c10150c */
[----:B------:R-:W-:Y:S04]  /*3ec0*/  STG.E.U16 desc[UR12][R4.64+0x4], R47 ;  /* 0x0000042f04007986 */ /* 0x000fe8000c10150c */
[----:B------:R-:W-:Y:S01]  /*3ed0*/  STG.E.U16 desc[UR12][R4.64+0x6], R23 ;  /* 0x0000061704007986 */ /* 0x000fe2000c10150c */
[----:B--2---:R-:W-:-:S03]  /*3ee0*/  IADD3 R2, P1, R34, UR14, RZ ;  /* 0x0000000e22027c10 */ /* 0x004fc6000ff3e0ff */
[----:B------:R-:W2:Y:S01]  /*3ef0*/  LDL.LU R34, [R1+0x7c] ;  /* 0x00007c0001227983 */ /* 0x000ea20000300800 */
[----:B----4-:R-:W-:-:S03]  /*3f00*/  IADD3.X R3, R37, UR15, RZ, P1, !PT ;  /* 0x0000000f25037c10 */ /* 0x010fc60008ffe4ff */
[----:B------:R-:W4:Y:S04]  /*3f10*/  LDL.LU R37, [R1+0x70] ;  /* 0x0000700001257983 */ /* 0x000f280000300800 */
[----:B------:R0:W-:Y:S04]  /*3f20*/  STG.E.U16 desc[UR12][R2.64+0x2], R24 ;  /* 0x0000021802007986 */ /* 0x0001e8000c10150c */
[----:B0-----:R-:W4:Y:S01]  /*3f30*/  LDL.LU R24, [R1+0x74] ;  /* 0x0000740001187983 */ /* 0x001f220000300800 */
[----:B------:R-:W-:Y:S02]  /*3f40*/  F2FP.F16.F32.PACK_AB R43, R43, R44 ;  /* 0x0000002c2b2b723e */ /* 0x000fe400000000ff */
[----:B------:R-:W-:-:S02]  /*3f50*/  IADD3 R4, P1, R48, UR14, RZ ;  /* 0x0000000e30047c10 */ /* 0x000fc4000ff3e0ff */
[----:B------:R-:W-:Y:S02]  /*3f60*/  PRMT R0, R43, 0x7632, R0 ;  /* 0x000076322b007816 */ /* 0x000fe40000000000 */
[----:B------:R-:W-:Y:S02]  /*3f70*/  F2FP.F16.F32.PACK_AB R41, R41, R42 ;  /* 0x0000002a2929723e */ /* 0x000fe400000000ff */
[----:B------:R-:W-:Y:S01]  /*3f80*/  F2FP.F16.F32.PACK_AB R39, R39, R40 ;  /* 0x000000282727723e */ /* 0x000fe200000000ff */
[----:B------:R-:W-:Y:S01]  /*3f90*/  STG.E.U16 desc[UR12][R2.64], R45 ;  /* 0x0000002d02007986 */ /* 0x000fe2000c10150c */
[----:B---3--:R-:W-:Y:S02]  /*3fa0*/  IADD3.X R5, R36, UR15, RZ, P1, !PT ;  /* 0x0000000f24057c10 */ /* 0x008fe40008ffe4ff */
[----:B------:R-:W-:Y:S01]  /*3fb0*/  PRMT R25, R41, 0x7632, R25 ;  /* 0x0000763229197816 */ /* 0x000fe20000000019 */
[----:B------:R-:W-:Y:S01]  /*3fc0*/  STG.E.U16 desc[UR12][R2.64+0x4], R43 ;  /* 0x0000042b02007986 */ /* 0x000fe2000c10150c */
[----:B------:R-:W-:-:S03]  /*3fd0*/  PRMT R23, R39, 0x7632, R23 ;  /* 0x0000763227177816 */ /* 0x000fc60000000017 */
[----:B------:R-:W3:Y:S04]  /*3fe0*/  LDL.LU R36, [R1+0x64] ;  /* 0x0000640001247983 */ /* 0x000ee80000300800 */
[----:B------:R0:W-:Y:S04]  /*3ff0*/  STG.E.U16 desc[UR12][R2.64+0x6], R0 ;  /* 0x0000060002007986 */ /* 0x0001e8000c10150c */
[----:B------:R-:W-:Y:S01]  /*4000*/  STG.E.U16 desc[UR12][R4.64], R41 ;  /* 0x0000002904007986 */ /* 0x000fe2000c10150c */
[----:B0-----:R-:W-:-:S03]  /*4010*/  IADD3 R2, P1, R35, UR14, RZ ;  /* 0x0000000e23027c10 */ /* 0x001fc6000ff3e0ff */
[----:B------:R-:W3:Y:S04]  /*4020*/  LDL.LU R35, [R1+0x6c] ;  /* 0x00006c0001237983 */ /* 0x000ee80000300800 */
[----:B------:R-:W-:Y:S04]  /*4030*/  STG.E.U16 desc[UR12][R4.64+0x2], R25 ;  /* 0x0000021904007986 */ /* 0x000fe8000c10150c */
[----:B------:R-:W-:Y:S04]  /*4040*/  STG.E.U16 desc[UR12][R4.64+0x4], R39 ;  /* 0x0000042704007986 */ /* 0x000fe8000c10150c */
[----:B------:R4:W-:Y:S01]  /*4050*/  STG.E.U16 desc[UR12][R4.64+0x6], R23 ;  /* 0x0000061704007986 */ /* 0x0009e2000c10150c */
[----:B--2---:R-:W-:-:S03]  /*4060*/  IADD3.X R3, R34, UR15, RZ, P1, !PT ;  /* 0x0000000f22037c10 */ /* 0x004fc60008ffe4ff */
[----:B------:R-:W2:Y:S01]  /*4070*/  LDL.LU R34, [R1+0x5c] ;  /* 0x00005c0001227983 */ /* 0x000ea20000300800 */
[----:B----4-:R-:W-:-:S03]  /*4080*/  IADD3 R4, P1, R37, UR14, RZ ;  /* 0x0000000e25047c10 */ /* 0x010fc6000ff3e0ff */
[----:B------:R-:W4:Y:S01]  /*4090*/  LDL.LU R25, [R1+0x60] ;  /* 0x0000600001197983 */ /* 0x000f220000300800 */
[----:B------:R-:W-:-:S03]  /*40a0*/  IADD3.X R5, R24, UR15, RZ, P1, !PT ;  /* 0x0000000f18057c10 */ /* 0x000fc60008ffe4ff */
[----:B------:R-:W4:Y:S04]  /*40b0*/  LDL.LU R24, [R1+0x54] ;  /* 0x0000540001187983 */ /* 0x000f280000300800 */
[----:B------:R-:W4:Y:S01]  /*40c0*/  LDL.LU R23, [R1+0x58] ;  /* 0x0000580001177983 */ /* 0x000f220000300800 */
[----:B------:R-:W-:Y:S02]  /*40d0*/  F2FP.F16.F32.PACK_AB R7, R7, R38 ;  /* 0x000000260707723e */ /* 0x000fe400000000ff */
[----:B------:R-:W-:Y:S02]  /*40e0*/  F2FP.F16.F32.PACK_AB R8, R9, R8 ;  /* 0x000000080908723e */ /* 0x000fe400000000ff */
[----:B------:R-:W-:Y:S02]  /*40f0*/  PRMT R9, R7, 0x7632, R9 ;  /* 0x0000763207097816 */ /* 0x000fe40000000009 */
[----:B------:R-:W-:Y:S01]  /*4100*/  PRMT R0, R8, 0x7632, R0 ;  /* 0x0000763208007816 */ /* 0x000fe20000000000 */
[----:B------:R3:W-:Y:S01]  /*4110*/  STG.E.U16 desc[UR12][R2.64+0x4], R8 ;  /* 0x0000040802007986 */ /* 0x0007e2000c10150c */
[----:B------:R-:W-:-:S02]  /*4120*/  F2FP.F16.F32.PACK_AB R10, R11, R10 ;  /* 0x0000000a0b0a723e */ /* 0x000fc400000000ff */
[----:B------:R-:W-:Y:S02]  /*4130*/  F2FP.F16.F32.PACK_AB R12, R13, R12 ;  /* 0x0000000c0d0c723e */ /* 0x000fe400000000ff */
[----:B------:R-:W-:Y:S01]  /*4140*/  F2FP.F16.F32.PACK_AB R14, R15, R14 ;  /* 0x0000000e0f0e723e */ /* 0x000fe200000000ff */
[----:B------:R-:W-:Y:S01]  /*4150*/  STG.E.U16 desc[UR12][R2.64], R7 ;  /* 0x0000000702007986 */ /* 0x000fe2000c10150c */
[----:B------:R-:W-:-:S03]  /*4160*/  PRMT R11, R10, 0x7632, R11 ;  /* 0x000076320a0b7816 */ /* 0x000fc6000000000b */
[----:B------:R0:W-:Y:S01]  /*4170*/  STG.E.U16 desc[UR12][R2.64+0x2], R9 ;  /* 0x0000020902007986 */ /* 0x0001e2000c10150c */
[----:B---3--:R-:W-:-:S03]  /*4180*/  IADD3 R8, P1, R36, UR14, RZ ;  /* 0x0000000e24087c10 */ /* 0x008fc6000ff3e0ff */
[----:B------:R1:W-:Y:S01]  /*4190*/  STG.E.U16 desc[UR12][R2.64+0x6], R0 ;  /* 0x0000060002007986 */ /* 0x0003e2000c10150c */
[----:B------:R-:W-:Y:S02]  /*41a0*/  F2FP.F16.F32.PACK_AB R16, R17, R16 ;  /* 0x000000101110723e */ /* 0x000fe400000000ff */
[----:B------:R-:W-:Y:S02]  /*41b0*/  F2FP.F16.F32.PACK_AB R18, R19, R18 ;  /* 0x000000121312723e */ /* 0x000fe400000000ff */
[----:B------:R-:W-:Y:S02]  /*41c0*/  F2FP.F16.F32.PACK_AB R20, R21, R20 ;  /* 0x000000141514723e */ /* 0x000fe400000000ff */
[----:B0-----:R-:W-:Y:S02]  /*41d0*/  IADD3.X R9, R35, UR15, RZ, P1, !PT ;  /* 0x0000000f23097c10 */ /* 0x001fe40008ffe4ff */
[----:B-1----:R-:W-:Y:S02]  /*41e0*/  PRMT R3, R12, 0x7632, R3 ;  /* 0x000076320c037816 */ /* 0x002fe40000000003 */
[----:B------:R-:W-:Y:S01]  /*41f0*/  PRMT R0, R14, 0x7632, R0 ;  /* 0x000076320e007816 */ /* 0x000fe20000000000 */
[----:B------:R-:W-:Y:S01]  /*4200*/  STG.E.U16 desc[UR12][R4.64], R10 ;  /* 0x0000000a04007986 */ /* 0x000fe2000c10150c */
[----:B------:R-:W-:-:S03]  /*4210*/  PRMT R7, R18, 0x7632, R7 ;  /* 0x0000763212077816 */ /* 0x000fc60000000007 */
[----:B------:R-:W-:Y:S04]  /*4220*/  STG.E.U16 desc[UR12][R4.64+0x2], R11 ;  /* 0x0000020b04007986 */ /* 0x000fe8000c10150c */
[----:B------:R-:W-:Y:S04]  /*4230*/  STG.E.U16 desc[UR12][R4.64+0x4], R12 ;  /* 0x0000040c04007986 */ /* 0x000fe8000c10150c */
[----:B------:R0:W-:Y:S01]  /*4240*/  STG.E.U16 desc[UR12][R4.64+0x6], R3 ;  /* 0x0000060304007986 */ /* 0x0001e2000c10150c */
[----:B------:R-:W-:-:S03]  /*4250*/  F2FP.F16.F32.PACK_AB R22, R52, R22 ;  /* 0x000000163416723e */ /* 0x000fc600000000ff */
[----:B------:R1:W-:Y:S01]  /*4260*/  STG.E.U16 desc[UR12][R8.64+0x2], R0 ;  /* 0x0000020008007986 */ /* 0x0003e2000c10150c */
[----:B------:R-:W-:Y:S02]  /*4270*/  F2FP.F16.F32.PACK_AB R6, R6, R49 ;  /* 0x000000310606723e */ /* 0x000fe400000000ff */
[----:B0-----:R-:W-:Y:S02]  /*4280*/  PRMT R5, R16, 0x7632, R5 ;  /* 0x0000763210057816 */ /* 0x001fe40000000005 */
[----:B-1----:R-:W-:Y:S01]  /*4290*/  PRMT R0, R20, 0x7632, R0 ;  /* 0x0000763214007816 */ /* 0x002fe20000000000 */
[----:B------:R-:W-:Y:S04]  /*42a0*/  STG.E.U16 desc[UR12][R8.64], R14 ;  /* 0x0000000e08007986 */ /* 0x000fe8000c10150c */
[----:B------:R-:W-:Y:S04]  /*42b0*/  STG.E.U16 desc[UR12][R8.64+0x4], R16 ;  /* 0x0000041008007986 */ /* 0x000fe8000c10150c */
[----:B------:R0:W-:Y:S02]  /*42c0*/  STG.E.U16 desc[UR12][R8.64+0x6], R5 ;  /* 0x0000060508007986 */ /* 0x0001e4000c10150c */
[----:B0-----:R-:W-:Y:S01]  /*42d0*/  PRMT R8, R6, 0x7632, R8 ;  /* 0x0000763206087816 */ /* 0x001fe20000000008 */
[----:B------:R-:W-:Y:S01]  /*42e0*/  ULOP3.LUT UR4, UR4, 0x1, URZ, 0x3c, !UPT ;  /* 0x0000000104047892 */ /* 0x000fe2000f8e3c3f */
[----:B------:R-:W-:Y:S01]  /*42f0*/  UMOV UR5, UR10 ;  /* 0x0000000a00057c82 */ /* 0x000fe20008000000 */
[----:B------:R-:W-:Y:S01]  /*4300*/  UMOV UR11, UR9 ;  /* 0x00000009000b7c82 */ /* 0x000fe20008000000 */
[----:B--2---:R-:W-:-:S04]  /*4310*/  IADD3 R2, P1, R34, UR14, RZ ;  /* 0x0000000e22027c10 */ /* 0x004fc8000ff3e0ff */
[----:B----4-:R-:W-:-:S05]  /*4320*/  IADD3.X R3, R25, UR15, RZ, P1, !PT ;  /* 0x0000000f19037c10 */ /* 0x010fca0008ffe4ff */
[----:B------:R-:W-:Y:S04]  /*4330*/  STG.E.U16 desc[UR12][R2.64], R18 ;  /* 0x0000001202007986 */ /* 0x000fe8000c10150c */
[----:B------:R-:W-:Y:S04]  /*4340*/  STG.E.U16 desc[UR12][R2.64+0x2], R7 ;  /* 0x0000020702007986 */ /* 0x000fe8000c10150c */
[----:B------:R-:W-:Y:S01]  /*4350*/  STG.E.U16 desc[UR12][R2.64+0x4], R20 ;  /* 0x0000041402007986 */ /* 0x000fe2000c10150c */
[----:B------:R-:W-:-:S03]  /*4360*/  IADD3 R4, P1, R24, UR14, RZ ;  /* 0x0000000e18047c10 */ /* 0x000fc6000ff3e0ff */
[----:B------:R0:W-:Y:S01]  /*4370*/  STG.E.U16 desc[UR12][R2.64+0x6], R0 ;  /* 0x0000060002007986 */ /* 0x0001e2000c10150c */
[----:B------:R-:W-:Y:S02]  /*4380*/  IADD3.X R5, R23, UR15, RZ, P1, !PT ;  /* 0x0000000f17057c10 */ /* 0x000fe40008ffe4ff */
[----:B0-----:R-:W-:-:S03]  /*4390*/  PRMT R3, R22, 0x7632, R3 ;  /* 0x0000763216037816 */ /* 0x001fc60000000003 */
[----:B------:R2:W-:Y:S04]  /*43a0*/  STG.E.U16 desc[UR12][R4.64], R22 ;  /* 0x0000001604007986 */ /* 0x0005e8000c10150c */
[----:B------:R2:W-:Y:S04]  /*43b0*/  STG.E.U16 desc[UR12][R4.64+0x2], R3 ;  /* 0x0000020304007986 */ /* 0x0005e8000c10150c */
[----:B------:R2:W-:Y:S04]  /*43c0*/  STG.E.U16 desc[UR12][R4.64+0x4], R6 ;  /* 0x0000040604007986 */ /* 0x0005e8000c10150c */
[----:B------:R2:W-:Y:S01]  /*43d0*/  STG.E.U16 desc[UR12][R4.64+0x6], R8 ;  /* 0x0000060804007986 */ /* 0x0005e2000c10150c */
[----:B------:R-:W-:Y:S05]  /*43e0*/  @!P0 BRA `(.L_x_2339) ;  /* 0xffffffc0003c8947 */ /* 0x000fea000383ffff */
.L_x_2327:
        /* <DEDUP_REMOVED lines=56> */
.L_x_2356:
        /* <DEDUP_REMOVED lines=45> */
.L_x_2343:
[----:B------:R-:W-:Y:S05]  /*4a40*/  BSYNC B1 ;  /* 0x0000000000017941 */ /* 0x000fea0003800000 */
.L_x_2342:
        /* <DEDUP_REMOVED lines=21> */
.L_x_2346:
[----:B------:R-:W2:Y:S04]  /*4ba0*/  LDG.E.64 R16, desc[UR12][R14.64+-0xc800] ;  /* 0xff38000c0e107981 */ /* 0x000ea8000c1e1b00 */
[----:B------:R-:W3:Y:S04]  /*4bb0*/  LDG.E.64 R18, desc[UR12][R14.64] ;  /* 0x0000000c0e127981 */ /* 0x000ee8000c1e1b00 */
[----:B------:R-:W4:Y:S04]  /*4bc0*/  LDG.E.64 R20, desc[UR12][R14.64+0xc800] ;  /* 0x00c8000c0e147981 */ /* 0x000f28000c1e1b00 */
[----:B------:R-:W4:Y:S04]  /*4bd0*/  LDG.E.64 R22, desc[UR12][R14.64+0x19000] ;  /* 0x0190000c0e167981 */ /* 0x000f28000c1e1b00 */
[----:B------:R-:W4:Y:S04]  /*4be0*/  LDG.E.64 R24, desc[UR12][R14.64+0x25800] ;  /* 0x0258000c0e187981 */ /* 0x000f28000c1e1b00 */
[----:B-----5:R-:W4:Y:S04]  /*4bf0*/  LDG.E.64 R26, desc[UR12][R14.64+0x32000] ;  /* 0x0320000c0e1a7981 */ /* 0x020f28000c1e1b00 */
[----:B------:R-:W4:Y:S04]  /*4c00*/  LDG.E.64 R28, desc[UR12][R14.64+0x3e800] ;  /* 0x03e8000c0e1c7981 */ /* 0x000f28000c1e1b00 */
        /* <DEDUP_REMOVED lines=8> */
[----:B------:R0:W4:Y:S01]  /*4c90*/  LDG.E.64 R46, desc[UR12][R14.64+0xaf000] ;  /* 0x0af0000c0e2e7981 */ /* 0x000122000c1e1b00 */
        /* <DEDUP_REMOVED lines=39> */
.L_x_2345:
[----:B------:R-:W-:Y:S05]  /*4f10*/  BSYNC B1 ;  /* 0x0000000000017941 */ /* 0x000fea0003800000 */
.L_x_2344:
        /* <DEDUP_REMOVED lines=9> */
[----:B------:R-:W4:Y:S04]  /*4fb0*/  LDG.E.64 R22, desc[UR12][R14.64+0x19000] ;  /* 0x0190000c0e167981 */ /* 0x000f28000c1e1b00 */
[----:B------:R-:W4:Y:S04]  /*4fc0*/  LDG.E.64 R24, desc[UR12][R14.64+0x25800] ;  /* 0x0258000c0e187981 */ /* 0x000f28000c1e1b00 */
[----:B-----5:R-:W4:Y:S04]  /*4fd0*/  LDG.E.64 R26, desc[UR12][R14.64+0x32000] ;  /* 0x0320000c0e1a7981 */ /* 0x020f28000c1e1b00 */
[----:B------:R-:W4:Y:S04]  /*4fe0*/  LDG.E.64 R28, desc[UR12][R14.64+0x3e800] ;  /* 0x03e8000c0e1c7981 */ /* 0x000f28000c1e1b00 */
[----:B------:R0:W4:Y:S01]  /*4ff0*/  LDG.E.64 R30, desc[UR12][R14.64+0x4b000] ;  /* 0x04b0000c0e1e7981 */ /* 0x000122000c1e1b00 */
        /* <DEDUP_REMOVED lines=21> */
.L_x_2348:
[----:B------:R-:W-:Y:S05]  /*5150*/  BSYNC B1 ;  /* 0x0000000000017941 */ /* 0x000fea0003800000 */
.L_x_2347:
[----:B------:R-:W-:-:S04]  /*5160*/  ISETP.LT.U32.AND P1, PT, R54, R49, PT ;  /* 0x000000313600720c */ /* 0x000fc80003f21070 */
[----:B------:R-:W-:-:S13]  /*5170*/  ISETP.LT.OR.EX P0, PT, R53, R48, P0, P1 ;  /* 0x000000303500720c */ /* 0x000fda0000701710 */
[----:B------:R-:W-:Y:S05]  /*5180*/  @!P0 BRA `(.L_x_2341) ;  /* 0x0000000000308947 */ /* 0x000fea0003800000 */
[----:B------:R-:W2:Y:S04]  /*5190*/  LDG.E.64 R16, desc[UR12][R14.64+-0xc800] ;  /* 0xff38000c0e107981 */ /* 0x000ea8000c1e1b00 */
[----:B------:R-:W3:Y:S04]  /*51a0*/  LDG.E.64 R20, desc[UR12][R14.64] ;  /* 0x0000000c0e147981 */ /* 0x000ee8000c1e1b00 */
[----:B------:R-:W4:Y:S04]  /*51b0*/  LDG.E.64 R22, desc[UR12][R14.64+0xc800] ;  /* 0x00c8000c0e167981 */ /* 0x000f28000c1e1b00 */
[----:B------:R-:W4:Y:S01]  /*51c0*/  LDG.E.64 R24, desc[UR12][R14.64+0x19000] ;  /* 0x0190000c0e187981 */ /* 0x000f22000c1e1b00 */
[----:B--2---:R-:W-:Y:S01]  /*51d0*/  FADD.FTZ R19, R52, R16 ;  /* 0x0000001034137221 */ /* 0x004fe20000010000 */
[----:B------:R-:W-:-:S03]  /*51e0*/  FADD.FTZ R16, R55, R17 ;  /* 0x0000001137107221 */ /* 0x000fc60000010000 */
[----:B---3--:R-:W-:Y:S01]  /*51f0*/  FADD.FTZ R19, R19, R20 ;  /* 0x0000001413137221 */ /* 0x008fe20000010000 */
[----:B------:R-:W-:-:S03]  /*5200*/  FADD.FTZ R16, R16, R21 ;  /* 0x0000001510107221 */ /* 0x000fc60000010000 */
[----:B----4-:R-:W-:Y:S01]  /*5210*/  FADD.FTZ R19, R19, R22 ;  /* 0x0000001613137221 */ /* 0x010fe20000010000 */
[----:B------:R-:W-:-:S03]  /*5220*/  FADD.FTZ R16, R16, R23 ;  /* 0x0000001710107221 */ /* 0x000fc60000010000 */
[----:B------:R-:W-:Y:S01]  /*5230*/  FADD.FTZ R52, R19, R24 ;  /* 0x0000001813347221 */ /* 0x000fe20000010000 */
[----:B------:R-:W-:-:S07]  /*5240*/  FADD.FTZ R55, R16, R25 ;  /* 0x0000001910377221 */ /* 0x000fce0000010000 */
.L_x_2341:
[----:B------:R-:W-:Y:S05]  /*5250*/  BSYNC B0 ;  /* 0x0000000000007941 */ /* 0x000fea0003800000 */
.L_x_2340:
        /* <DEDUP_REMOVED lines=28> */
[----:B-----5:R-:W-:Y:S01]  /*5420*/  IMAD.MOV.U32 R26, RZ, RZ, 0xffff ;  /* 0x0000ffffff1a7424 */ /* 0x020fe200078e00ff */
        /* <DEDUP_REMOVED lines=21> */
.L_x_2365:
        /* <DEDUP_REMOVED lines=46> */
.L_x_2375:
        /* <DEDUP_REMOVED lines=41> */
.L_x_2385:
[----:B--2---:R-:W-:Y:S01]  /*5af0*/  FADD.FTZ R15, R14, R30 ;  /* 0x0000001e0e0f7221 */ /* 0x004fe20000010000 */
[----:B------:R-:W-:-:S04]  /*5b00*/  @!P1 F2FP.F16.F32.PACK_AB R14, RZ, R24 ;  /* 0x00000018ff0e923e */ /* 0x000fc800000000ff */
[----:B------:R-:W-:Y:S01]  /*5b10*/  @!P1 F2FP.F16.F32.PACK_AB R15, RZ, R15 ;  /* 0x0000000fff0f923e */ /* 0x000fe200000000ff */
[----:B------:R3:W-:Y:S03]  /*5b20*/  @!P1 STG.E.U16 desc[UR12][R16.64+0x50], R14 ;  /* 0x0000500e10009986 */ /* 0x0007e6000c10150c */
[----:B------:R-:W-:Y:S02]  /*5b30*/  PRMT R20, R15, 0x7610, R20 ;  /* 0x000076100f147816 */ /* 0x000fe40000000014 */
[----:B------:R-:W-:-:S03]  /*5b40*/  LEA.HI R15, R56, 0x3c, RZ, 0x1c ;  /* 0x0000003c380f7811 */ /* 0x000fc600078fe0ff */
[----:B------:R3:W-:Y:S04]  /*5b50*/  @!P1 STG.E.U16 desc[UR12][R18.64+0x50], R20 ;  /* 0x0000501412009986 */ /* 0x0007e8000c10150c */
.L_x_2351:
[----:B------:R-:W-:Y:S05]  /*5b60*/  BSYNC B0 ;  /* 0x0000000000007941 */ /* 0x000fea0003800000 */
.L_x_2350:
        /* <DEDUP_REMOVED lines=14> */
[----:B-----5:R-:W-:Y:S01]  /*5c50*/  IMAD.MOV.U32 R32, RZ, RZ, RZ ;  /* 0x000000ffff207224 */ /* 0x020fe200078e00ff */
[----:B------:R-:W-:Y:S01]  /*5c60*/  @!P0 IADD3 R18, R15, 0x14, RZ ;  /* 0x000000140f128810 */ /* 0x000fe20007ffe0ff */
[----:B------:R-:W-:Y:S01]  /*5c70*/  IMAD.MOV.U32 R40, RZ, RZ, 0xffff ;  /* 0x0000ffffff287424 */ /* 0x000fe200078e00ff */
        /* <DEDUP_REMOVED lines=21> */
[----:B------:R-:W-:Y:S01]  /*5dd0*/  MOV R29, 0xffff ;  /* 0x0000ffff001d7802 */ /* 0x000fe20000000f00 */
[----:B--2---:R-:W2:Y:S01]  /*5de0*/  SHFL.BFLY PT, R30, R14, 0x8, 0x101f ;  /* 0x0d101f000e1e7f89 */ /* 0x004ea200000e0000 */
[----:B------:R-:W-:Y:S02]  /*5df0*/  MOV R24, RZ ;  /* 0x000000ff00187202 */ /* 0x000fe40000000f00 */
[----:B------:R-:W-:Y:S01]  /*5e00*/  MOV R34, RZ ;  /* 0x000000ff00227202 */ /* 0x000fe20000000f00 */
[----:B------:R-:W4:Y:S01]  /*5e10*/  @!P0 LDS R22, [R39] ;  /* 0x0000000027168984 */ /* 0x000f220000000800 */
[----:B------:R-:W-:Y:S02]  /*5e20*/  MOV R35, 0xffff ;  /* 0x0000ffff00237802 */ /* 0x000fe40000000f00 */
[----:B0-----:R-:W-:Y:S02]  /*5e30*/  MOV R18, RZ ;  /* 0x000000ff00127202 */ /* 0x001fe40000000f00 */
[----:B------:R-:W-:-:S02]  /*5e40*/  MOV R28, 0xffff ;  /* 0x0000ffff001c7802 */ /* 0x000fc40000000f00 */
        /* <DEDUP_REMOVED lines=15> */
[----:B------:R-:W-:Y:S01]  /*5f40*/  @!P0 MOV R24, R37 ;  /* 0x0000002500188202 */ /* 0x000fe20000000f00 */
[----:B------:R-:W-:Y:S01]  /*5f50*/  IMAD.MOV.U32 R37, RZ, RZ, 0xffff ;  /* 0x0000ffffff257424 */ /* 0x000fe200078e00ff */
[----:B------:R-:W-:Y:S01]  /*5f60*/  MOV R21, RZ ;  /* 0x000000ff00157202 */ /* 0x000fe20000000f00 */
[----:B------:R-:W3:Y:S01]  /*5f70*/  SHFL.BFLY PT, R30, R17, 0x4, 0x101f ;  /* 0x0c901f00111e7f89 */ /* 0x000ee200000e0000 */
[----:B0-----:R-:W-:-:S03]  /*5f80*/  MOV R39, 0xffff ;  /* 0x0000ffff00277802 */ /* 0x001fc60000000f00 */
[----:B------:R-:W0:Y:S04]  /*5f90*/  SHFL.BFLY PT, R38, R23, 0x8, 0x101f ;  /* 0x0d101f0017267f89 */ /* 0x000e2800000e0000 */
        /* <DEDUP_REMOVED lines=10> */
[----:B------:R-:W-:Y:S01]  /*6040*/  FADD.FTZ R14, R17, R30 ;  /* 0x0000001e110e7221 */ /* 0x000fe20000010000 */
[----:B------:R-:W-:Y:S01]  /*6050*/  MOV R20, 0xffff ;  /* 0x0000ffff00147802 */ /* 0x000fe20000000f00 */
[----:B0-----:R-:W-:Y:S01]  /*6060*/  FADD.FTZ R32, R38, R23 ;  /* 0x0000001726207221 */ /* 0x001fe20000010000 */
[----:B------:R-:W-:Y:S01]  /*6070*/  IMAD.MOV.U32 R23, RZ, RZ, 0xffff ;  /* 0x0000ffffff177424 */ /* 0x000fe200078e00ff */
        /* <DEDUP_REMOVED lines=13> */
[----:B------:R-:W4:Y:S01]  /*6150*/  SHFL.BFLY PT, R30, R14, 0x2, 0x101f ;  /* 0x0c501f000e1e7f89 */ /* 0x000f2200000e0000 */
        /* <DEDUP_REMOVED lines=15> */
[----:B------:R-:W-:Y:S01]  /*6250*/  FADD.FTZ R17, R14, R30 ;  /* 0x0000001e0e117221 */ /* 0x000fe20000010000 */
[----:B------:R-:W-:Y:S02]  /*6260*/  MOV R14, 0xffff ;  /* 0x0000ffff000e7802 */ /* 0x000fe40000000f00 */
[----:B------:R-:W4:Y:S04]  /*6270*/  SHFL.BFLY PT, R23, R38, 0x2, 0x101f ;  /* 0x0c501f0026177f89 */ /* 0x000f2800000e0000 */
[----:B------:R-:W4:Y:S01]  /*6280*/  SHFL.BFLY PT, R24, R37, 0x2, 0x101f ;  /* 0x0c501f0025187f89 */ /* 0x000f2200000e0000 */
[----:B0-----:R-:W-:Y:S01]  /*6290*/  FADD.FTZ R42, R42, R41 ;  /* 0x000000292a2a7221 */ /* 0x001fe20000010000 */
[----:B------:R-:W-:-:S02]  /*62a0*/  IADD3 R41, R15, R6, RZ ;  /* 0x000000060f297210 */ /* 0x000fc40007ffe0ff */
[----:B------:R-:W0:Y:S01]  /*62b0*/  SHFL.BFLY PT, R14, R17, 0x1, 0x101f ;  /* 0x0c301f00110e7f89 */ /* 0x000e2200000e0000 */
[----:B---3--:R-:W-:Y:S01]  /*62c0*/  FADD.FTZ R16, R16, R19 ;  /* 0x0000001310107221 */ /* 0x008fe20000010000 */
[----:B-1----:R-:W-:Y:S02]  /*62d0*/  FADD.FTZ R31, R31, R20 ;  /* 0x000000141f1f7221 */ /* 0x002fe40000010000 */
[----:B------:R-:W1:Y:S02]  /*62e0*/  SHFL.BFLY PT, R43, R42, 0x2, 0x101f ;  /* 0x0c501f002a2b7f89 */ /* 0x000e6400000e0000 */
[----:B------:R-:W-:Y:S01]  /*62f0*/  @!P0 F2FP.F16.F32.PACK_AB R30, RZ, R16 ;  /* 0x00000010ff1e823e */ /* 0x000fe200000000ff */
[----:B--2---:R-:W-:Y:S01]  /*6300*/  FADD.FTZ R35, R35, R18 ;  /* 0x0000001223237221 */ /* 0x004fe20000010000 */
[----:B------:R-:W2:Y:S01]  /*6310*/  SHFL.BFLY PT, R32, R31, 0x2, 0x101f ;  /* 0x0c501f001f207f89 */ /* 0x000ea200000e0000 */
[----:B------:R-:W3:Y:S01]  /*6320*/  @!P0 LDC.64 R18, c[0x0][0x220] ;  /* 0x00008800ff128b82 */ /* 0x000ee20000000a00 */
[----:B----4-:R-:W-:-:S02]  /*6330*/  FADD.FTZ R36, R36, R21 ;  /* 0x0000001524247221 */ /* 0x010fc40000010000 */
[----:B------:R-:W4:Y:S01]  /*6340*/  SHFL.BFLY PT, R34, R35, 0x1, 0x101f ;  /* 0x0c301f0023227f89 */ /* 0x000f2200000e0000 */
[----:B------:R-:W-:-:S03]  /*6350*/  FADD.FTZ R38, R38, R23 ;  /* 0x0000001726267221 */ /* 0x000fc60000010000 */
[----:B------:R-:W4:Y:S01]  /*6360*/  SHFL.BFLY PT, R33, R36, 0x1, 0x101f ;  /* 0x0c301f0024217f89 */ /* 0x000f2200000e0000 */
[----:B------:R-:W4:Y:S01]  /*6370*/  @!P0 LDC.64 R22, c[0x0][0x220] ;  /* 0x00008800ff168b82 */ /* 0x000f220000000a00 */
[----:B------:R-:W-:Y:S02]  /*6380*/  FADD.FTZ R37, R37, R24 ;  /* 0x0000001825257221 */ /* 0x000fe40000010000 */
[----:B------:R-:W4:Y:S01]  /*6390*/  SHFL.BFLY PT, R39, R38, 0x1, 0x101f ;  /* 0x0c301f0026277f89 */ /* 0x000f2200000e0000 */
[----:B0-----:R-:W-:-:S03]  /*63a0*/  FADD.FTZ R44, R17, R14 ;  /* 0x0000000e112c7221 */ /* 0x001fc60000010000 */
[----:B------:R-:W0:Y:S01]  /*63b0*/  SHFL.BFLY PT, R40, R37, 0x1, 0x101f ;  /* 0x0c301f0025287f89 */ /* 0x000e2200000e0000 */
[----:B------:R-:W0:Y:S01]  /*63c0*/  @!P0 LDC.64 R24, c[0x0][0x218] ;  /* 0x00008600ff188b82 */ /* 0x000e220000000a00 */
[----:B------:R-:W-:Y:S01]  /*63d0*/  @!P0 F2FP.F16.F32.PACK_AB R44, RZ, R44 ;  /* 0x0000002cff2c823e */ /* 0x000fe200000000ff */
[----:B-1----:R-:W-:Y:S01]  /*63e0*/  FADD.FTZ R42, R42, R43 ;  /* 0x0000002b2a2a7221 */ /* 0x002fe20000010000 */
[----:B--2---:R-:W-:-:S05]  /*63f0*/  FADD.FTZ R31, R31, R32 ;  /* 0x000000201f1f7221 */ /* 0x004fca0000010000 */
[----:B------:R-:W1:Y:S01]  /*6400*/  @!P0 LDC.64 R20, c[0x0][0x218] ;  /* 0x00008600ff148b82 */ /* 0x000e620000000a00 */
[----:B---3--:R-:W-:-:S04]  /*6410*/  @!P0 IMAD.WIDE R18, R41, 0x2, R18 ;  /* 0x0000000229128825 */ /* 0x008fc800078e0212 */
[----:B----4-:R-:W-:Y:S01]  /*6420*/  FADD.FTZ R34, R35, R34 ;  /* 0x0000002223227221 */ /* 0x010fe20000010000 */
[----:B------:R-:W-:Y:S01]  /*6430*/  MOV R35, 0xffff ;  /* 0x0000ffff00237802 */ /* 0x000fe20000000f00 */
[----:B------:R-:W-:Y:S01]  /*6440*/  FADD.FTZ R33, R36, R33 ;  /* 0x0000002124217221 */ /* 0x000fe20000010000 */
[----:B------:R-:W2:Y:S01]  /*6450*/  @!P0 LDC.64 R16, c[0x0][0x218] ;  /* 0x00008600ff108b82 */ /* 0x000ea20000000a00 */
[----:B------:R-:W-:-:S03]  /*6460*/  @!P0 IMAD.WIDE R22, R41, 0x2, R22 ;  /* 0x0000000229168825 */ /* 0x000fc600078e0216 */
[----:B------:R-:W3:Y:S01]  /*6470*/  SHFL.BFLY PT, R35, R42, 0x1, 0x101f ;  /* 0x0c301f002a237f89 */ /* 0x000ee200000e0000 */
[----:B------:R-:W-:Y:S01]  /*6480*/  FADD.FTZ R38, R38, R39 ;  /* 0x0000002726267221 */ /* 0x000fe20000010000 */
[----:B0-----:R-:W-:Y:S02]  /*6490*/  FADD.FTZ R37, R37, R40 ;  /* 0x0000002825257221 */ /* 0x001fe40000010000 */
[----:B------:R-:W0:Y:S01]  /*64a0*/  @!P0 LDC.64 R14, c[0x0][0x220] ;  /* 0x00008800ff0e8b82 */ /* 0x000e220000000a00 */
[----:B------:R-:W-:Y:S01]  /*64b0*/  @!P0 IMAD.WIDE R24, R41, 0x2, R24 ;  /* 0x0000000229188825 */ /* 0x000fe200078e0218 */
[----:B------:R-:W-:-:S04]  /*64c0*/  @!P0 F2FP.F16.F32.PACK_AB R26, RZ, R38 ;  /* 0x00000026ff1a823e */ /* 0x000fc800000000ff */
[----:B------:R4:W-:Y:S01]  /*64d0*/  @!P0 STG.E.U16 desc[UR12][R24.64], R30 ;  /* 0x0000001e18008986 */ /* 0x0009e2000c10150c */
[----:B-1----:R-:W-:-:S03]  /*64e0*/  @!P0 IMAD.WIDE R20, R41, 0x2, R20 ;  /* 0x0000000229148825 */ /* 0x002fc600078e0214 */
[----:B------:R1:W-:Y:S01]  /*64f0*/  @!P0 STG.E.U16 desc[UR12][R22.64], R44 ;  /* 0x0000002c16008986 */ /* 0x0003e2000c10150c */
[----:B--2---:R-:W-:Y:S01]  /*6500*/  @!P0 IMAD.WIDE R16, R41, 0x2, R16 ;  /* 0x0000000229108825 */ /* 0x004fe200078e0210 */
[----:B----4-:R-:W-:-:S03]  /*6510*/  @!P0 F2FP.F16.F32.PACK_AB R25, RZ, R33 ;  /* 0x00000021ff19823e */ /* 0x010fc600000000ff */
[----:B---3--:R-:W-:Y:S01]  /*6520*/  FADD.FTZ R35, R42, R35 ;  /* 0x000000232a237221 */ /* 0x008fe20000010000 */
[----:B------:R-:W-:Y:S02]  /*6530*/  MOV R30, 0xffff ;  /* 0x0000ffff001e7802 */ /* 0x000fe40000000f00 */
[----:B-1----:R-:W-:Y:S02]  /*6540*/  @!P0 F2FP.F16.F32.PACK_AB R23, RZ, R34 ;  /* 0x00000022ff17823e */ /* 0x002fe400000000ff */
[----:B------:R-:W-:Y:S01]  /*6550*/  @!P0 F2FP.F16.F32.PACK_AB R33, RZ, R37 ;  /* 0x00000025ff21823e */ /* 0x000fe200000000ff */
[----:B0-----:R-:W-:Y:S01]  /*6560*/  @!P0 IMAD.WIDE R14, R41, 0x2, R14 ;  /* 0x00000002290e8825 */ /* 0x001fe200078e020e */
[----:B------:R0:W1:Y:S04]  /*6570*/  SHFL.BFLY PT, R30, R31, 0x1, 0x101f ;  /* 0x0c301f001f1e7f89 */ /* 0x00006800000e0000 */
[----:B------:R0:W-:Y:S04]  /*6580*/  @!P0 STG.E.U16 desc[UR12][R20.64+0x28], R23 ;  /* 0x0000281714008986 */ /* 0x0001e8000c10150c */
[----:B------:R0:W-:Y:S04]  /*6590*/  @!P0 STG.E.U16 desc[UR12][R18.64+0x28], R25 ;  /* 0x0000281912008986 */ /* 0x0001e8000c10150c */
[----:B------:R0:W-:Y:S04]  /*65a0*/  @!P0 STG.E.U16 desc[UR12][R16.64+0x50], R26 ;  /* 0x0000501a10008986 */ /* 0x0001e8000c10150c */
[----:B------:R0:W-:Y:S02]  /*65b0*/  @!P0 STG.E.U16 desc[UR12][R14.64+0x50], R33 ;  /* 0x000050210e008986 */ /* 0x0001e4000c10150c */
.L_x_2419:
[----:B0-----:R-:W0:Y:S01]  /*65c0*/  @!P0 LDC.64 R14, c[0x0][0x218] ;  /* 0x00008600ff0e8b82 */ /* 0x001e220000000a00 */
[----:B-1----:R-:W-:Y:S01]  /*65d0*/  FADD.FTZ R19, R31, R30 ;  /* 0x0000001e1f137221 */ /* 0x002fe20000010000 */
[----:B------:R-:W-:-:S04]  /*65e0*/  @!P0 F2FP.F16.F32.PACK_AB R18, RZ, R35 ;  /* 0x00000023ff12823e */ /* 0x000fc800000000ff */
[----:B------:R-:W-:Y:S02]  /*65f0*/  @!P0 F2FP.F16.F32.PACK_AB R19, RZ, R19 ;  /* 0x00000013ff13823e */ /* 0x000fe400000000ff */
[----:B------:R-:W1:Y:S01]  /*6600*/  @!P0 LDC.64 R16, c[0x0][0x220] ;  /* 0x00008800ff108b82 */ /* 0x000e620000000a00 */
[----:B0-----:R-:W-:-:S05]  /*6610*/  @!P0 IMAD.WIDE R14, R41, 0x2, R14 ;  /* 0x00000002290e8825 */ /* 0x001fca00078e020e */
[----:B------:R4:W-:Y:S01]  /*6620*/  @!P0 STG.E.U16 desc[UR12][R14.64+0x78], R18 ;  /* 0x000078120e008986 */ /* 0x0009e2000c10150c */
[----:B-1----:R-:W-:-:S05]  /*6630*/  @!P0 IMAD.WIDE R16, R41, 0x2, R16 ;  /* 0x0000000229108825 */ /* 0x002fca00078e0210 */
[----:B------:R4:W-:Y:S02]  /*6640*/  @!P0 STG.E.U16 desc[UR12][R16.64+0x78], R19 ;  /* 0x0000781310008986 */ /* 0x0009e4000c10150c */
.L_x_2349:
        /* <DEDUP_REMOVED lines=8> */
.L_x_2352:
[----:B-----5:R-:W-:Y:S01]  /*66d0*/  HFMA2.MMA R28, -RZ, RZ, 0, 4.76837158203125e-07 ;  /* 0x00000008ff1c7435 */ /* 0x020fe200000001ff */
[----:B-1----:R-:W-:Y:S02]  /*66e0*/  MOV R29, R14 ;  /* 0x0000000e001d7202 */ /* 0x002fe40000000f00 */
[----:B------:R-:W-:Y:S02]  /*66f0*/  MOV R27, 0x101f ;  /* 0x0000101f001b7802 */ /* 0x000fe40000000f00 */
[----:B------:R-:W-:-:S07]  /*6700*/  MOV R26, 0xffff ;  /* 0x0000ffff001a7802 */ /* 0x000fce0000000f00 */
[----:B0-2---:R-:W-:Y:S05]  /*6710*/  WARPSYNC.COLLECTIVE R26, `(.L_x_2357) ;  /* 0x000000001a087348 */ /* 0x005fea0003c00000 */
[----:B------:R1:W3:Y:S02]  /*6720*/  SHFL.BFLY P2, R30, R29, R28, R27 ;  /* 0x0c00001c1d1e7389 */ /* 0x0002e4000004001b */
[----:B0123--:R-:W-:Y:S01]  /*6730*/  ENDCOLLECTIVE ;  /* 0x000000000000791b */ /* 0x00ffe20003800000 */
.L_x_2357:
[----:B------:R-:W-:Y:S01]  /*6740*/  IMAD.MOV.U32 R29, RZ, RZ, R15 ;  /* 0x000000ffff1d7224 */ /* 0x000fe200078e000f */
[----:B------:R-:W-:-:S07]  /*6750*/  MOV R17, R30 ;  /* 0x0000001e00117202 */ /* 0x000fce0000000f00 */
[----:B------:R-:W-:Y:S05]  /*6760*/  WARPSYNC.COLLECTIVE R26, `(.L_x_2358) ;  /* 0x000000001a087348 */ /* 0x000fea0003c00000 */
[----:B------:R0:W1:Y:S02]  /*6770*/  SHFL.BFLY P2, R30, R29, R28, R27 ;  /* 0x0c00001c1d1e7389 */ /* 0x000064000004001b */
[----:B01----:R-:W-:Y:S01]  /*6780*/  ENDCOLLECTIVE ;  /* 0x000000000000791b */ /* 0x003fe20003800000 */
.L_x_2358:
[----:B------:R-:W-:Y:S01]  /*6790*/  FADD.FTZ R17, R17, R14 ;  /* 0x0000000e11117221 */ /* 0x000fe20000010000 */
[----:B------:R-:W-:-:S04]  /*67a0*/  HFMA2.MMA R28, -RZ, RZ, 0, 2.384185791015625e-07 ;  /* 0x00000004ff1c7435 */ /* 0x000fc800000001ff */
[----:B------:R-:W-:Y:S02]  /*67b0*/  MOV R29, R17 ;  /* 0x00000011001d7202 */ /* 0x000fe40000000f00 */
[----:B------:R-:W-:-:S07]  /*67c0*/  MOV R16, R30 ;  /* 0x0000001e00107202 */ /* 0x000fce0000000f00 */
[----:B------:R-:W-:Y:S05]  /*67d0*/  WARPSYNC.COLLECTIVE R26, `(.L_x_2359) ;  /* 0x000000001a087348 */ /* 0x000fea0003c00000 */
[----:B------:R0:W1:Y:S02]  /*67e0*/  SHFL.BFLY P2, R30, R29, R28, R27 ;  /* 0x0c00001c1d1e7389 */ /* 0x000064000004001b */
[----:B01----:R-:W-:Y:S01]  /*67f0*/  ENDCOLLECTIVE ;  /* 0x000000000000791b */ /* 0x003fe20003800000 */
.L_x_2359:
[----:B------:R-:W-:-:S05]  /*6800*/  FADD.FTZ R16, R16, R15 ;  /* 0x0000000f10107221 */ /* 0x000fca0000010000 */
[----:B------:R-:W-:Y:S02]  /*6810*/  MOV R29, R16 ;  /* 0x00000010001d7202 */ /* 0x000fe40000000f00 */
[----:B------:R-:W-:-:S07]  /*6820*/  MOV R18, R30 ;  /* 0x0000001e00127202 */ /* 0x000fce0000000f00 */
[----:B------:R-:W-:Y:S05]  /*6830*/  WARPSYNC.COLLECTIVE R26, `(.L_x_2360) ;  /* 0x000000001a087348 */ /* 0x000fea0003c00000 */
[----:B------:R0:W1:Y:S02]  /*6840*/  SHFL.BFLY P2, R30, R29, R28, R27 ;  /* 0x0c00001c1d1e7389 */ /* 0x000064000004001b */
[----:B01----:R-:W-:Y:S01]  /*6850*/  ENDCOLLECTIVE ;  /* 0x000000000000791b */ /* 0x003fe20003800000 */
.L_x_2360:
[----:B------:R-:W-:Y:S01]  /*6860*/  FADD.FTZ R18, R17, R18 ;  /* 0x0000001211127221 */ /* 0x000fe20000010000 */
[----:B------:R-:W-:-:S04]  /*6870*/  HFMA2.MMA R28, -RZ, RZ, 0, 1.1920928955078125e-07 ;  /* 0x00000002ff1c7435 */ /* 0x000fc800000001ff */
[----:B------:R-:W-:Y:S02]  /*6880*/  MOV R29, R18 ;  /* 0x00000012001d7202 */ /* 0x000fe40000000f00 */
[----:B------:R-:W-:-:S07]  /*6890*/  MOV R19, R30 ;  /* 0x0000001e00137202 */ /* 0x000fce0000000f00 */
[----:B------:R-:W-:Y:S05]  /*68a0*/  WARPSYNC.COLLECTIVE R26, `(.L_x_2361) ;  /* 0x000000001a087348 */ /* 0x000fea0003c00000 */
[----:B------:R0:W1:Y:S02]  /*68b0*/  SHFL.BFLY P2, R30, R29, R28, R27 ;  /* 0x0c00001c1d1e7389 */ /* 0x000064000004001b */
[----:B01----:R-:W-:Y:S01]  /*68c0*/  ENDCOLLECTIVE ;  /* 0x000000000000791b */ /* 0x003fe20003800000 */
.L_x_2361:
[----:B------:R-:W-:-:S05]  /*68d0*/  FADD.FTZ R19, R16, R19 ;  /* 0x0000001310137221 */ /* 0x000fca0000010000 */
[----:B------:R-:W-:Y:S02]  /*68e0*/  MOV R29, R19 ;  /* 0x00000013001d7202 */ /* 0x000fe40000000f00 */
[----:B------:R-:W-:-:S07]  /*68f0*/  MOV R21, R30 ;  /* 0x0000001e00157202 */ /* 0x000fce0000000f00 */
[----:B------:R-:W-:Y:S05]  /*6900*/  WARPSYNC.COLLECTIVE R26, `(.L_x_2362) ;  /* 0x000000001a087348 */ /* 0x000fea0003c00000 */
[----:B------:R0:W1:Y:S02]  /*6910*/  SHFL.BFLY P2, R30, R29, R28, R27 ;  /* 0x0c00001c1d1e7389 */ /* 0x000064000004001b */
[----:B01----:R-:W-:Y:S01]  /*6920*/  ENDCOLLECTIVE ;  /* 0x000000000000791b */ /* 0x003fe20003800000 */
.L_x_2362:
[----:B------:R-:W-:Y:S01]  /*6930*/  FADD.FTZ R21, R18, R21 ;  /* 0x0000001512157221 */ /* 0x000fe20000010000 */
[----:B------:R-:W-:-:S03]  /*6940*/  HFMA2.MMA R28, -RZ, RZ, 0, 5.9604644775390625e-08 ;  /* 0x00000001ff1c7435 */ /* 0x000fc600000001ff */
[----:B------:R-:W-:Y:S01]  /*6950*/  IMAD.MOV.U32 R29, RZ, RZ, R21 ;  /* 0x000000ffff1d7224 */ /* 0x000fe200078e0015 */
[----:B------:R-:W-:-:S07]  /*6960*/  MOV R14, R30 ;  /* 0x0000001e000e7202 */ /* 0x000fce0000000f00 */
[----:B------:R-:W-:Y:S05]  /*6970*/  WARPSYNC.COLLECTIVE R26, `(.L_x_2363) ;  /* 0x000000001a087348 */ /* 0x000fea0003c00000 */
[----:B------:R0:W1:Y:S02]  /*6980*/  SHFL.BFLY P2, R30, R29, R28, R27 ;  /* 0x0c00001c1d1e7389 */ /* 0x000064000004001b */
[----:B01----:R-:W-:Y:S01]  /*6990*/  ENDCOLLECTIVE ;  /* 0x000000000000791b */ /* 0x003fe20003800000 */
.L_x_2363:
[----:B------:R-:W-:-:S05]  /*69a0*/  FADD.FTZ R14, R19, R14 ;  /* 0x0000000e130e7221 */ /* 0x000fca0000010000 */
[----:B------:R-:W-:Y:S02]  /*69b0*/  MOV R29, R14 ;  /* 0x0000000e001d7202 */ /* 0x000fe40000000f00 */
[----:B------:R-:W-:-:S07]  /*69c0*/  MOV R20, R30 ;  /* 0x0000001e00147202 */ /* 0x000fce0000000f00 */
[----:B------:R-:W-:Y:S05]  /*69d0*/  WARPSYNC.COLLECTIVE R26, `(.L_x_2364) ;  /* 0x000000001a087348 */ /* 0x000fea0003c00000 */
[----:B------:R0:W1:Y:S02]  /*69e0*/  SHFL.BFLY P2, R30, R29, R28, R27 ;  /* 0x0c00001c1d1e7389 */ /* 0x000064000004001b */
[----:B01----:R-:W-:Y:S01]  /*69f0*/  ENDCOLLECTIVE ;  /* 0x000000000000791b */ /* 0x003fe20003800000 */
.L_x_2364:
[----:B------:R-:W-:Y:S01]  /*6a00*/  FADD.FTZ R20, R21, R20 ;  /* 0x0000001415147221 */ /* 0x000fe20000010000 */
[----:B------:R-:W-:Y:S06]  /*6a10*/  BRA `(.L_x_2365) ;  /* 0xffffffe800d87947 */ /* 0x000fec000383ffff */
.L_x_2353:
        /* <DEDUP_REMOVED lines=8> */
.L_x_2367:
[----:B------:R-:W-:Y:S05]  /*6aa0*/  BSYNC B1 ;  /* 0x0000000000017941 */ /* 0x000fea0003800000 */
.L_x_2366:
        /* <DEDUP_REMOVED lines=8> */
.L_x_2368:
[----:B------:R-:W-:Y:S01]  /*6b30*/  FADD.FTZ R21, R21, R14 ;  /* 0x0000000e15157221 */ /* 0x000fe20000010000 */
[----:B------:R-:W-:-:S04]  /*6b40*/  HFMA2.MMA R28, -RZ, RZ, 0, 2.384185791015625e-07 ;  /* 0x00000004ff1c7435 */ /* 0x000fc800000001ff */
[----:B------:R-:W-:Y:S02]  /*6b50*/  MOV R29, R21 ;  /* 0x00000015001d7202 */ /* 0x000fe40000000f00 */
[----:B------:R-:W-:-:S07]  /*6b60*/  MOV R20, R30 ;  /* 0x0000001e00147202 */ /* 0x000fce0000000f00 */
[----:B------:R-:W-:Y:S05]  /*6b70*/  WARPSYNC.COLLECTIVE R26, `(.L_x_2369) ;  /* 0x000000001a087348 */ /* 0x000fea0003c00000 */
[----:B------:R0:W1:Y:S02]  /*6b80*/  SHFL.BFLY P2, R30, R29, R28, R27 ;  /* 0x0c00001c1d1e7389 */ /* 0x000064000004001b */
[----:B01----:R-:W-:Y:S01]  /*6b90*/  ENDCOLLECTIVE ;  /* 0x000000000000791b */ /* 0x003fe20003800000 */
.L_x_2369:
[----:B------:R-:W-:-:S05]  /*6ba0*/  FADD.FTZ R20, R20, R15 ;  /* 0x0000000f14147221 */ /* 0x000fca0000010000 */
[----:B------:R-:W-:Y:S02]  /*6bb0*/  MOV R29, R20 ;  /* 0x00000014001d7202 */ /* 0x000fe40000000f00 */
[----:B------:R-:W-:-:S07]  /*6bc0*/  MOV R22, R30 ;  /* 0x0000001e00167202 */ /* 0x000fce0000000f00 */
[----:B------:R-:W-:Y:S05]  /*6bd0*/  WARPSYNC.COLLECTIVE R26, `(.L_x_2370) ;  /* 0x000000001a087348 */ /* 0x000fea0003c00000 */
[----:B------:R0:W1:Y:S02]  /*6be0*/  SHFL.BFLY P2, R30, R29, R28, R27 ;  /* 0x0c00001c1d1e7389 */ /* 0x000064000004001b */
[----:B01----:R-:W-:Y:S01]  /*6bf0*/  ENDCOLLECTIVE ;  /* 0x000000000000791b */ /* 0x003fe20003800000 */
.L_x_2370:
[----:B------:R-:W-:Y:S01]  /*6c00*/  FADD.FTZ R22, R21, R22 ;  /* 0x0000001615167221 */ /* 0x000fe20000010000 */
[----:B------:R-:W-:-:S04]  /*6c10*/  HFMA2.MMA R28, -RZ, RZ, 0, 1.1920928955078125e-07 ;  /* 0x00000002ff1c7435 */ /* 0x000fc800000001ff */
[----:B------:R-:W-:Y:S02]  /*6c20*/  MOV R29, R22 ;  /* 0x00000016001d7202 */ /* 0x000fe40000000f00 */
[----:B------:R-:W-:-:S07]  /*6c30*/  MOV R23, R30 ;  /* 0x0000001e00177202 */ /* 0x000fce0000000f00 */
[----:B------:R-:W-:Y:S05]  /*6c40*/  WARPSYNC.COLLECTIVE R26, `(.L_x_2371) ;  /* 0x000000001a087348 */ /* 0x000fea0003c00000 */
[----:B------:R0:W1:Y:S02]  /*6c50*/  SHFL.BFLY P2, R30, R29, R28, R27 ;  /* 0x0c00001c1d1e7389 */ /* 0x000064000004001b */
[----:B01----:R-:W-:Y:S01]  /*6c60*/  ENDCOLLECTIVE ;  /* 0x000000000000791b */ /* 0x003fe20003800000 */
.L_x_2371:
[----:B------:R-:W-:-:S05]  /*6c70*/  FADD.FTZ R23, R20, R23 ;  /* 0x0000001714177221 */ /* 0x000fca0000010000 */
[----:B------:R-:W-:Y:S02]  /*6c80*/  MOV R29, R23 ;  /* 0x00000017001d7202 */ /* 0x000fe40000000f00 */
[----:B------:R-:W-:-:S07]  /*6c90*/  MOV R25, R30 ;  /* 0x0000001e00197202 */ /* 0x000fce0000000f00 */
[----:B------:R-:W-:Y:S05]  /*6ca0*/  WARPSYNC.COLLECTIVE R26, `(.L_x_2372) ;  /* 0x000000001a087348 */ /* 0x000fea0003c00000 */
[----:B------:R0:W1:Y:S02]  /*6cb0*/  SHFL.BFLY P2, R30, R29, R28, R27 ;  /* 0x0c00001c1d1e7389 */ /* 0x000064000004001b */
[----:B01----:R-:W-:Y:S01]  /*6cc0*/  ENDCOLLECTIVE ;  /* 0x000000000000791b */ /* 0x003fe20003800000 */
.L_x_2372:
[----:B------:R-:W-:Y:S01]  /*6cd0*/  FADD.FTZ R25, R22, R25 ;  /* 0x0000001916197221 */ /* 0x000fe20000010000 */
[----:B------:R-:W-:-:S03]  /*6ce0*/  HFMA2.MMA R28, -RZ, RZ, 0, 5.9604644775390625e-08 ;  /* 0x00000001ff1c7435 */ /* 0x000fc600000001ff */
[----:B------:R-:W-:Y:S01]  /*6cf0*/  IMAD.MOV.U32 R29, RZ, RZ, R25 ;  /* 0x000000ffff1d7224 */ /* 0x000fe200078e0019 */
[----:B------:R-:W-:-:S07]  /*6d00*/  MOV R14, R30 ;  /* 0x0000001e000e7202 */ /* 0x000fce0000000f00 */
[----:B------:R-:W-:Y:S05]  /*6d10*/  WARPSYNC.COLLECTIVE R26, `(.L_x_2373) ;  /* 0x000000001a087348 */ /* 0x000fea0003c00000 */
[----:B------:R0:W1:Y:S02]  /*6d20*/  SHFL.BFLY P2, R30, R29, R28, R27 ;  /* 0x0c00001c1d1e7389 */ /* 0x000064000004001b */
[----:B01----:R-:W-:Y:S01]  /*6d30*/  ENDCOLLECTIVE ;  /* 0x000000000000791b */ /* 0x003fe20003800000 */
.L_x_2373:
[----:B------:R-:W-:-:S05]  /*6d40*/  FADD.FTZ R14, R23, R14 ;  /* 0x0000000e170e7221 */ /* 0x000fca0000010000 */
[----:B------:R-:W-:Y:S02]  /*6d50*/  MOV R29, R14 ;  /* 0x0000000e001d7202 */ /* 0x000fe40000000f00 */
[----:B------:R-:W-:-:S07]  /*6d60*/  MOV R24, R30 ;  /* 0x0000001e00187202 */ /* 0x000fce0000000f00 */
[----:B------:R-:W-:Y:S05]  /*6d70*/  WARPSYNC.COLLECTIVE R26, `(.L_x_2374) ;  /* 0x000000001a087348 */ /* 0x000fea0003c00000 */
[----:B------:R0:W1:Y:S02]  /*6d80*/  SHFL.BFLY P2, R30, R29, R28, R27 ;  /* 0x0c00001c1d1e7389 */ /* 0x000064000004001b */
[----:B01----:R-:W-:Y:S01]  /*6d90*/  ENDCOLLECTIVE ;  /* 0x000000000000791b */ /* 0x003fe20003800000 */
.L_x_2374:
[----:B------:R-:W-:Y:S01]  /*6da0*/  FADD.FTZ R24, R25, R24 ;  /* 0x0000001819187221 */ /* 0x000fe20000010000 */
[----:B------:R-:W-:Y:S06]  /*6db0*/  BRA `(.L_x_2375) ;  /* 0xffffffe800a87947 */ /* 0x000fec000383ffff */
.L_x_2354:
        /* <DEDUP_REMOVED lines=8> */
.L_x_2377:
[----:B------:R-:W-:Y:S05]  /*6e40*/  BSYNC B1 ;  /* 0x0000000000017941 */ /* 0x000fea0003800000 */
.L_x_2376:
        /* <DEDUP_REMOVED lines=8> */
.L_x_2378:
[----:B------:R-:W-:Y:S01]  /*6ed0*/  FADD.FTZ R21, R21, R14 ;  /* 0x0000000e15157221 */ /* 0x000fe20000010000 */
[----:B------:R-:W-:-:S04]  /*6ee0*/  HFMA2.MMA R28, -RZ, RZ, 0, 2.384185791015625e-07 ;  /* 0x00000004ff1c7435 */ /* 0x000fc800000001ff */
[----:B------:R-:W-:Y:S02]  /*6ef0*/  MOV R29, R21 ;  /* 0x00000015001d7202 */ /* 0x000fe40000000f00 */
[----:B------:R-:W-:-:S07]  /*6f00*/  MOV R20, R30 ;  /* 0x0000001e00147202 */ /* 0x000fce0000000f00 */
[----:B------:R-:W-:Y:S05]  /*6f10*/  WARPSYNC.COLLECTIVE R26, `(.L_x_2379) ;  /* 0x000000001a087348 */ /* 0x000fea0003c00000 */
[----:B------:R0:W1:Y:S02]  /*6f20*/  SHFL.BFLY P2, R30, R29, R28, R27 ;  /* 0x0c00001c1d1e7389 */ /* 0x000064000004001b */
[----:B01----:R-:W-:Y:S01]  /*6f30*/  ENDCOLLECTIVE ;  /* 0x000000000000791b */ /* 0x003fe20003800000 */
.L_x_2379:
[----:B------:R-:W-:-:S05]  /*6f40*/  FADD.FTZ R20, R20, R15 ;  /* 0x0000000f14147221 */ /* 0x000fca0000010000 */
[----:B------:R-:W-:Y:S02]  /*6f50*/  MOV R29, R20 ;  /* 0x00000014001d7202 */ /* 0x000fe40000000f00 */
[----:B------:R-:W-:-:S07]  /*6f60*/  MOV R22, R30 ;  /* 0x0000001e00167202 */ /* 0x000fce0000000f00 */
[----:B------:R-:W-:Y:S05]  /*6f70*/  WARPSYNC.COLLECTIVE R26, `(.L_x_2380) ;  /* 0x000000001a087348 */ /* 0x000fea0003c00000 */
[----:B------:R0:W1:Y:S02]  /*6f80*/  SHFL.BFLY P2, R30, R29, R28, R27 ;  /* 0x0c00001c1d1e7389 */ /* 0x000064000004001b */
[----:B01----:R-:W-:Y:S01]  /*6f90*/  ENDCOLLECTIVE ;  /* 0x000000000000791b */ /* 0x003fe20003800000 */
.L_x_2380:
[----:B------:R-:W-:Y:S01]  /*6fa0*/  FADD.FTZ R22, R21, R22 ;  /* 0x0000001615167221 */ /* 0x000fe20000010000 */
[----:B------:R-:W-:-:S04]  /*6fb0*/  HFMA2.MMA R28, -RZ, RZ, 0, 1.1920928955078125e-07 ;  /* 0x00000002ff1c7435 */ /* 0x000fc800000001ff */
[----:B------:R-:W-:Y:S02]  /*6fc0*/  MOV R29, R22 ;  /* 0x00000016001d7202 */ /* 0x000fe40000000f00 */
[----:B------:R-:W-:-:S07]  /*6fd0*/  MOV R23, R30 ;  /* 0x0000001e00177202 */ /* 0x000fce0000000f00 */
[----:B------:R-:W-:Y:S05]  /*6fe0*/  WARPSYNC.COLLECTIVE R26, `(.L_x_2381) ;  /* 0x000000001a087348 */ /* 0x000fea0003c00000 */
[----:B------:R0:W1:Y:S02]  /*6ff0*/  SHFL.BFLY P2, R30, R29, R28, R27 ;  /* 0x0c00001c1d1e7389 */ /* 0x000064000004001b */
[----:B01----:R-:W-:Y:S01]  /*7000*/  ENDCOLLECTIVE ;  /* 0x000000000000791b */ /* 0x003fe20003800000 */
.L_x_2381:
[----:B------:R-:W-:-:S05]  /*7010*/  FADD.FTZ R23, R20, R23 ;  /* 0x0000001714177221 */ /* 0x000fca0000010000 */
[----:B------:R-:W-:Y:S02]  /*7020*/  MOV R29, R23 ;  /* 0x00000017001d7202 */ /* 0x000fe40000000f00 */
[----:B------:R-:W-:-:S07]  /*7030*/  MOV R25, R30 ;  /* 0x0000001e00197202 */ /* 0x000fce0000000f00 */
[----:B------:R-:W-:Y:S05]  /*7040*/  WARPSYNC.COLLECTIVE R26, `(.L_x_2382) ;  /* 0x000000001a087348 */ /* 0x000fea0003c00000 */
[----:B------:R0:W1:Y:S02]  /*7050*/  SHFL.BFLY P2, R30, R29, R28, R27 ;  /* 0x0c00001c1d1e7389 */ /* 0x000064000004001b */
[----:B01----:R-:W-:Y:S01]  /*7060*/  ENDCOLLECTIVE ;  /* 0x000000000000791b */ /* 0x003fe20003800000 */
.L_x_2382:
[----:B------:R-:W-:Y:S01]  /*7070*/  FADD.FTZ R25, R22, R25 ;  /* 0x0000001916197221 */ /* 0x000fe20000010000 */
[----:B------:R-:W-:-:S03]  /*7080*/  HFMA2.MMA R28, -RZ, RZ, 0, 5.9604644775390625e-08 ;  /* 0x00000001ff1c7435 */ /* 0x000fc600000001ff */
[----:B------:R-:W-:Y:S01]  /*7090*/  IMAD.MOV.U32 R29, RZ, RZ, R25 ;  /* 0x000000ffff1d7224 */ /* 0x000fe200078e0019 */
[----:B------:R-:W-:-:S07]  /*70a0*/  MOV R14, R30 ;  /* 0x0000001e000e7202 */ /* 0x000fce0000000f00 */
[----:B------:R-:W-:Y:S05]  /*70b0*/  WARPSYNC.COLLECTIVE R26, `(.L_x_2383) ;  /* 0x000000001a087348 */ /* 0x000fea0003c00000 */
[----:B------:R0:W1:Y:S02]  /*70c0*/  SHFL.BFLY P2, R30, R29, R28, R27 ;  /* 0x0c00001c1d1e7389 */ /* 0x000064000004001b */
[----:B01----:R-:W-:Y:S01]  /*70d0*/  ENDCOLLECTIVE ;  /* 0x000000000000791b */ /* 0x003fe20003800000 */
.L_x_2383:
[----:B------:R-:W-:-:S05]  /*70e0*/  FADD.FTZ R14, R23, R14 ;  /* 0x0000000e170e7221 */ /* 0x000fca0000010000 */
[----:B------:R-:W-:Y:S02]  /*70f0*/  MOV R29, R14 ;  /* 0x0000000e001d7202 */ /* 0x000fe40000000f00 */
[----:B------:R-:W-:-:S07]  /*7100*/  MOV R24, R30 ;  /* 0x0000001e00187202 */ /* 0x000fce0000000f00 */
[----:B------:R-:W-:Y:S05]  /*7110*/  WARPSYNC.COLLECTIVE R26, `(.L_x_2384) ;  /* 0x000000001a087348 */ /* 0x000fea0003c00000 */
[----:B------:R0:W1:Y:S02]  /*7120*/  SHFL.BFLY P2, R30, R29, R28, R27 ;  /* 0x0c00001c1d1e7389 */ /* 0x000064000004001b */
[----:B01----:R-:W-:Y:S01]  /*7130*/  ENDCOLLECTIVE ;  /* 0x000000000000791b */ /* 0x003fe20003800000 */
.L_x_2384:
[----:B------:R-:W-:Y:S01]  /*7140*/  FADD.FTZ R24, R25, R24 ;  /* 0x0000001819187221 */ /* 0x000fe20000010000 */
[----:B------:R-:W-:Y:S06]  /*7150*/  BRA `(.L_x_2385) ;  /* 0xffffffe800647947 */ /* 0x000fec000383ffff */
.L_x_2355:
[----:B------:R-:W-:Y:S01]  /*7160*/  BSSY B0, `(.L_x_2386) ;  /* 0x0000008000007945 */ /* 0x000fe20003800000 */
[----:B-1---5:R-:W-:Y:S02]  /*7170*/  MOV R29, R16 ;  /* 0x00000010001d7202 */ /* 0x022fe40000000f00 */
[----:B------:R-:W-:Y:S02]  /*7180*/  MOV R28, 0x8 ;  /* 0x00000008001c7802 */ /* 0x000fe40000000f00 */
[----:B------:R-:W-:Y:S02]  /*7190*/  MOV R27, 0x101f ;  /* 0x0000101f001b7802 */ /* 0x000fe40000000f00 */
[----:B------:R-:W-:-:S07]  /*71a0*/  MOV R26, 0xffff ;  /* 0x0000ffff001a7802 */ /* 0x000fce0000000f00 */
[----:B0-2---:R-:W-:Y:S05]  /*71b0*/  WARPSYNC.COLLECTIVE R26, `(.L_x_2387) ;  /* 0x000000001a087348 */ /* 0x005fea0003c00000 */
[----:B------:R1:W3:Y:S02]  /*71c0*/  SHFL.BFLY P2, R30, R29, R28, R27 ;  /* 0x0c00001c1d1e7389 */ /* 0x0002e4000004001b */
[----:B0123--:R-:W-:Y:S01]  /*71d0*/  ENDCOLLECTIVE ;  /* 0x000000000000791b */ /* 0x00ffe20003800000 */
.L_x_2387:
[----:B------:R-:W-:Y:S05]  /*71e0*/  BSYNC B0 ;  /* 0x0000000000007941 */ /* 0x000fea0003800000 */
.L_x_2386:
[----:B------:R-:W-:Y:S01]  /*71f0*/  HFMA2.MMA R28, -RZ, RZ, 0, 4.76837158203125e-07 ;  /* 0x00000008ff1c7435 */ /* 0x000fe200000001ff */
[----:B------:R-:W-:Y:S01]  /*7200*/  MOV R29, R14 ;  /* 0x0000000e001d7202 */ /* 0x000fe20000000f00 */
[----:B------:R-:W-:Y:S01]  /*7210*/  IMAD.MOV.U32 R26, RZ, RZ, 0xffff ;  /* 0x0000ffffff1a7424 */ /* 0x000fe200078e00ff */
[----:B------:R-:W-:Y:S01]  /*7220*/  MOV R27, 0x101f ;  /* 0x0000101f001b7802 */ /* 0x000fe20000000f00 */
[----:B------:R-:W-:Y:S01]  /*7230*/  IMAD.MOV.U32 R32, RZ, RZ, RZ ;  /* 0x000000ffff207224 */ /* 0x000fe200078e00ff */
[----:B------:R-:W-:Y:S01]  /*7240*/  MOV R17, R30 ;  /* 0x0000001e00117202 */ /* 0x000fe20000000f00 */
[----:B------:R-:W-:Y:S01]  /*7250*/  HFMA2.MMA R34, -RZ, RZ, 0, 0 ;  /* 0x00000000ff227435 */ /* 0x000fe200000001ff */
[----:B------:R-:W-:-:S10]  /*7260*/  @!P0 SHF.L.U32 R19, R10, 0x1, RZ ;  /* 0x000000010a138819 */ /* 0x000fd400000006ff */
[----:B------:R-:W-:Y:S05]  /*7270*/  WARPSYNC.COLLECTIVE R26, `(.L_x_2388) ;  /* 0x000000001a087348 */ /* 0x000fea0003c00000 */
[----:B------:R0:W1:Y:S02]  /*7280*/  SHFL.BFLY P2, R30, R29, R28, R27 ;  /* 0x0c00001c1d1e7389 */ /* 0x000064000004001b */
[----:B01----:R-:W-:Y:S01]  /*7290*/  ENDCOLLECTIVE ;  /* 0x000000000000791b */ /* 0x003fe20003800000 */
.L_x_2388:
[----:B------:R-:W-:Y:S01]  /*72a0*/  @!P0 IADD3 R18, R15, 0x14, RZ ;  /* 0x000000140f128810 */ /* 0x000fe20007ffe0ff */
[----:B------:R-:W-:Y:S01]  /*72b0*/  FADD.FTZ R25, R17, R16 ;  /* 0x0000001011197221 */ /* 0x000fe20000010000 */
[----:B------:R-:W-:Y:S02]  /*72c0*/  @!P0 LEA R23, R10, UR4, 0x7 ;  /* 0x000000040a178c11 */ /* 0x000fe4000f8e38ff */
[----:B------:R-:W-:Y:S02]  /*72d0*/  @!P0 LOP3.LUT R18, R18, R19, RZ, 0x3c, !PT ;  /* 0x0000001312128212 */ /* 0x000fe400078e3cff */
[----:B------:R-:W-:Y:S02]  /*72e0*/  @!P0 SHF.L.U32 R22, R10, 0x1, RZ ;  /* 0x000000010a168819 */ /* 0x000fe400000006ff */
[----:B------:R-:W-:Y:S02]  /*72f0*/  @!P0 LEA R18, R18, R23, 0x2 ;  /* 0x0000001712128211 */ /* 0x000fe400078e10ff */
[----:B------:R-:W-:-:S02]  /*7300*/  @!P0 LEA R24, R10, UR4, 0x7 ;  /* 0x000000040a188c11 */ /* 0x000fc4000f8e38ff */
[----:B------:R-:W-:Y:S01]  /*7310*/  MOV R23, RZ ;  /* 0x000000ff00177202 */ /* 0x000fe20000000f00 */
[----:B------:R-:W-:Y:S01]  /*7320*/  HFMA2.MMA R28, -RZ, RZ, 0, 2.384185791015625e-07 ;  /* 0x00000004ff1c7435 */ /* 0x000fe200000001ff */
[----:B------:R-:W-:Y:S01]  /*7330*/  MOV R29, R25 ;  /* 0x00000019001d7202 */ /* 0x000fe20000000f00 */
[----:B------:R0:W1:Y:S04]  /*7340*/  @!P0 LDS R20, [R18] ;  /* 0x0000000012148984 */ /* 0x0000680000000800 */
[----:B------:R0:W2:Y:S01]  /*7350*/  @!P0 LDS R21, [R18+0x500] ;  /* 0x0005000012158984 */ /* 0x0000a20000000800 */
[----:B------:R-:W-:-:S07]  /*7360*/  FADD.FTZ R17, R30, R14 ;  /* 0x0000000e1e117221 */ /* 0x000fce0000010000 */
[----:B012---:R-:W-:Y:S05]  /*7370*/  WARPSYNC.COLLECTIVE R26, `(.L_x_2389) ;  /* 0x000000001a087348 */ /* 0x007fea0003c00000 */
[----:B------:R3:W4:Y:S02]  /*7380*/  SHFL.BFLY P2, R30, R29, R28, R27 ;  /* 0x0c00001c1d1e7389 */ /* 0x000724000004001b */
[----:B01234-:R-:W-:Y:S01]  /*7390*/  ENDCOLLECTIVE ;  /* 0x000000000000791b */ /* 0x01ffe20003800000 */
.L_x_2389:
[----:B------:R-:W-:Y:S02]  /*73a0*/  MOV R29, R17 ;  /* 0x00000011001d7202 */ /* 0x000fe40000000f00 */
[----:B------:R-:W-:-:S07]  /*73b0*/  MOV R16, R30 ;  /* 0x0000001e00107202 */ /* 0x000fce0000000f00 */
[----:B------:R-:W-:Y:S05]  /*73c0*/  WARPSYNC.COLLECTIVE R26, `(.L_x_2390) ;  /* 0x000000001a087348 */ /* 0x000fea0003c00000 */
[----:B------:R0:W1:Y:S02]  /*73d0*/  SHFL.BFLY P2, R30, R29, R28, R27 ;  /* 0x0c00001c1d1e7389 */ /* 0x000064000004001b */
[----:B01----:R-:W-:Y:S01]  /*73e0*/  ENDCOLLECTIVE ;  /* 0x000000000000791b */ /* 0x003fe20003800000 */
.L_x_2390:
        /* <DEDUP_REMOVED lines=13> */
.L_x_2391:
[----:B------:R0:W1:Y:S04]  /*74c0*/  @!P0 LDS R37, [R22] ;  /* 0x0000000016258984 */ /* 0x0000680000000800 */
[----:B------:R0:W2:Y:S01]  /*74d0*/  @!P0 LDS R38, [R22+0x500] ;  /* 0x0005000016268984 */ /* 0x0000a20000000800 */
[----:B------:R-:W-:Y:S02]  /*74e0*/  MOV R29, R14 ;  /* 0x0000000e001d7202 */ /* 0x000fe40000000f00 */
[----:B------:R-:W-:-:S07]  /*74f0*/  MOV R16, R30 ;  /* 0x0000001e00107202 */ /* 0x000fce0000000f00 */
[----:B012---:R-:W-:Y:S05]  /*7500*/  WARPSYNC.COLLECTIVE R26, `(.L_x_2392) ;  /* 0x000000001a087348 */ /* 0x007fea0003c00000 */
[----:B------:R3:W4:Y:S02]  /*7510*/  SHFL.BFLY P2, R30, R29, R28, R27 ;  /* 0x0c00001c1d1e7389 */ /* 0x000724000004001b */
[----:B01234-:R-:W-:Y:S01]  /*7520*/  ENDCOLLECTIVE ;  /* 0x000000000000791b */ /* 0x01ffe20003800000 */
.L_x_2392:
        /* <DEDUP_REMOVED lines=9> */
.L_x_2393:
[----:B------:R-:W-:Y:S02]  /*75c0*/  MOV R29, R17 ;  /* 0x00000011001d7202 */ /* 0x000fe40000000f00 */
[----:B------:R-:W-:-:S07]  /*75d0*/  MOV R19, R30 ;  /* 0x0000001e00137202 */ /* 0x000fce0000000f00 */
[----:B------:R-:W-:Y:S05]  /*75e0*/  WARPSYNC.COLLECTIVE R26, `(.L_x_2394) ;  /* 0x000000001a087348 */ /* 0x000fea0003c00000 */
[----:B------:R0:W1:Y:S02]  /*75f0*/  SHFL.BFLY P2, R30, R29, R28, R27 ;  /* 0x0c00001c1d1e7389 */ /* 0x000064000004001b */
[----:B01----:R-:W-:Y:S01]  /*7600*/  ENDCOLLECTIVE ;  /* 0x000000000000791b */ /* 0x003fe20003800000 */
.L_x_2394:
[----:B------:R-:W-:Y:S01]  /*7610*/  FADD.FTZ R16, R16, R19 ;  /* 0x0000001310107221 */ /* 0x000fe20000010000 */
[----:B------:R-:W-:Y:S01]  /*7620*/  HFMA2.MMA R28, -RZ, RZ, 0, 4.76837158203125e-07 ;  /* 0x00000008ff1c7435 */ /* 0x000fe200000001ff */
[----:B------:R-:W-:Y:S02]  /*7630*/  MOV R29, R32 ;  /* 0x00000020001d7202 */ /* 0x000fe40000000f00 */
[----:B------:R-:W-:-:S08]  /*7640*/  MOV R14, R30 ;  /* 0x0000001e000e7202 */ /* 0x000fd00000000f00 */
[----:B------:R-:W-:Y:S05]  /*7650*/  WARPSYNC.COLLECTIVE R26, `(.L_x_2395) ;  /* 0x000000001a087348 */ /* 0x000fea0003c00000 */
[----:B------:R0:W1:Y:S02]  /*7660*/  SHFL.BFLY P2, R30, R29, R28, R27 ;  /* 0x0c00001c1d1e7389 */ /* 0x000064000004001b */
[----:B01----:R-:W-:Y:S01]  /*7670*/  ENDCOLLECTIVE ;  /* 0x000000000000791b */ /* 0x003fe20003800000 */
.L_x_2395:
[----:B------:R-:W-:Y:S01]  /*7680*/  FADD.FTZ R44, R17, R14 ;  /* 0x0000000e112c7221 */ /* 0x000fe20000010000 */
[----:B------:R-:W-:Y:S01]  /*7690*/  IMAD.MOV.U32 R29, RZ, RZ, R34 ;  /* 0x000000ffff1d7224 */ /* 0x000fe200078e0022 */
[----:B------:R-:W-:-:S07]  /*76a0*/  MOV R31, R30 ;  /* 0x0000001e001f7202 */ /* 0x000fce0000000f00 */
[----:B------:R-:W-:Y:S05]  /*76b0*/  WARPSYNC.COLLECTIVE R26, `(.L_x_2396) ;  /* 0x000000001a087348 */ /* 0x000fea0003c00000 */
[----:B------:R0:W1:Y:S02]  /*76c0*/  SHFL.BFLY P2, R30, R29, R28, R27 ;  /* 0x0c00001c1d1e7389 */ /* 0x000064000004001b */
[----:B01----:R-:W-:Y:S01]  /*76d0*/  ENDCOLLECTIVE ;  /* 0x000000000000791b */ /* 0x003fe20003800000 */
.L_x_2396:
[----:B------:R-:W-:Y:S01]  /*76e0*/  FADD.FTZ R31, R31, R32 ;  /* 0x000000201f1f7221 */ /* 0x000fe20000010000 */
[----:B------:R-:W-:-:S04]  /*76f0*/  HFMA2.MMA R28, -RZ, RZ, 0, 2.384185791015625e-07 ;  /* 0x00000004ff1c7435 */ /* 0x000fc800000001ff */
[----:B------:R-:W-:Y:S02]  /*7700*/  MOV R29, R31 ;  /* 0x0000001f001d7202 */ /* 0x000fe40000000f00 */
[----:B------:R-:W-:-:S07]  /*7710*/  MOV R33, R30 ;  /* 0x0000001e00217202 */ /* 0x000fce0000000f00 */
[----:B------:R-:W-:Y:S05]  /*7720*/  WARPSYNC.COLLECTIVE R26, `(.L_x_2397) ;  /* 0x000000001a087348 */ /* 0x000fea0003c00000 */
[----:B------:R0:W1:Y:S02]  /*7730*/  SHFL.BFLY P2, R30, R29, R28, R27 ;  /* 0x0c00001c1d1e7389 */ /* 0x000064000004001b */
[----:B01----:R-:W-:Y:S01]  /*7740*/  ENDCOLLECTIVE ;  /* 0x000000000000791b */ /* 0x003fe20003800000 */
.L_x_2397:
[----:B------:R-:W-:-:S05]  /*7750*/  FADD.FTZ R33, R33, R34 ;  /* 0x0000002221217221 */ /* 0x000fca0000010000 */
[----:B------:R-:W-:Y:S02]  /*7760*/  MOV R29, R33 ;  /* 0x00000021001d7202 */ /* 0x000fe40000000f00 */
[----:B------:R-:W-:-:S07]  /*7770*/  MOV R20, R30 ;  /* 0x0000001e00147202 */ /* 0x000fce0000000f00 */
[----:B------:R-:W-:Y:S05]  /*7780*/  WARPSYNC.COLLECTIVE R26, `(.L_x_2398) ;  /* 0x000000001a087348 */ /* 0x000fea0003c00000 */
[----:B------:R0:W1:Y:S02]  /*7790*/  SHFL.BFLY P2, R30, R29, R28, R27 ;  /* 0x0c00001c1d1e7389 */ /* 0x000064000004001b */
[----:B01----:R-:W-:Y:S01]  /*77a0*/  ENDCOLLECTIVE ;  /* 0x000000000000791b */ /* 0x003fe20003800000 */
.L_x_2398:
[----:B------:R-:W-:Y:S01]  /*77b0*/  FADD.FTZ R35, R31, R20 ;  /* 0x000000141f237221 */ /* 0x000fe20000010000 */
[----:B------:R-:W-:-:S04]  /*77c0*/  HFMA2.MMA R28, -RZ, RZ, 0, 1.1920928955078125e-07 ;  /* 0x00000002ff1c7435 */ /* 0x000fc800000001ff */
[----:B------:R-:W-:Y:S02]  /*77d0*/  MOV R29, R35 ;  /* 0x00000023001d7202 */ /* 0x000fe40000000f00 */
[----:B------:R-:W-:-:S07]  /*77e0*/  MOV R36, R30 ;  /* 0x0000001e00247202 */ /* 0x000fce0000000f00 */
[----:B------:R-:W-:Y:S05]  /*77f0*/  WARPSYNC.COLLECTIVE R26, `(.L_x_2399) ;  /* 0x000000001a087348 */ /* 0x000fea0003c00000 */
[----:B------:R0:W1:Y:S02]  /*7800*/  SHFL.BFLY P2, R30, R29, R28, R27 ;  /* 0x0c00001c1d1e7389 */ /* 0x000064000004001b */
[----:B01----:R-:W-:Y:S01]  /*7810*/  ENDCOLLECTIVE ;  /* 0x000000000000791b */ /* 0x003fe20003800000 */
.L_x_2399:
[----:B------:R-:W-:-:S05]  /*7820*/  FADD.FTZ R36, R33, R36 ;  /* 0x0000002421247221 */ /* 0x000fca0000010000 */
[----:B------:R-:W-:Y:S01]  /*7830*/  MOV R29, R36 ;  /* 0x00000024001d7202 */ /* 0x000fe20000000f00 */
[----:B------:R-:W-:-:S07]  /*7840*/  IMAD.MOV.U32 R18, RZ, RZ, R30 ;  /* 0x000000ffff127224 */ /* 0x000fce00078e001e */
[----:B------:R-:W-:Y:S05]  /*7850*/  WARPSYNC.COLLECTIVE R26, `(.L_x_2400) ;  /* 0x000000001a087348 */ /* 0x000fea0003c00000 */
[----:B------:R0:W1:Y:S02]  /*7860*/  SHFL.BFLY P2, R30, R29, R28, R27 ;  /* 0x0c00001c1d1e7389 */ /* 0x000064000004001b */
[----:B01----:R-:W-:Y:S01]  /*7870*/  ENDCOLLECTIVE ;  /* 0x000000000000791b */ /* 0x003fe20003800000 */
.L_x_2400:
        /* <DEDUP_REMOVED lines=8> */
.L_x_2401:
[----:B------:R-:W-:Y:S01]  /*7900*/  FADD.FTZ R36, R36, R21 ;  /* 0x0000001524247221 */ /* 0x000fe20000010000 */
[----:B------:R-:W-:-:S04]  /*7910*/  HFMA2.MMA R21, -RZ, RZ, 0, 0 ;  /* 0x00000000ff157435 */ /* 0x000fc800000001ff */
[----:B------:R-:W-:Y:S02]  /*7920*/  MOV R29, R36 ;  /* 0x00000024001d7202 */ /* 0x000fe40000000f00 */
[----:B------:R-:W-:-:S07]  /*7930*/  MOV R34, R30 ;  /* 0x0000001e00227202 */ /* 0x000fce0000000f00 */
[----:B------:R-:W-:Y:S05]  /*7940*/  WARPSYNC.COLLECTIVE R26, `(.L_x_2402) ;  /* 0x000000001a087348 */ /* 0x000fea0003c00000 */
[----:B------:R0:W1:Y:S02]  /*7950*/  SHFL.BFLY P2, R30, R29, R28, R27 ;  /* 0x0c00001c1d1e7389 */ /* 0x000064000004001b */
[----:B01----:R-:W-:Y:S01]  /*7960*/  ENDCOLLECTIVE ;  /* 0x000000000000791b */ /* 0x003fe20003800000 */
.L_x_2402:
[----:B------:R-:W-:Y:S01]  /*7970*/  FADD.FTZ R34, R35, R34 ;  /* 0x0000002223227221 */ /* 0x000fe20000010000 */
[----:B------:R-:W-:Y:S01]  /*7980*/  HFMA2.MMA R28, -RZ, RZ, 0, 4.76837158203125e-07 ;  /* 0x00000008ff1c7435 */ /* 0x000fe200000001ff */
[----:B------:R-:W-:Y:S01]  /*7990*/  IMAD.MOV.U32 R29, RZ, RZ, R24 ;  /* 0x000000ffff1d7224 */ /* 0x000fe200078e0018 */
[----:B------:R-:W-:-:S09]  /*79a0*/  MOV R33, R30 ;  /* 0x0000001e00217202 */ /* 0x000fd20000000f00 */
[----:B------:R-:W-:Y:S05]  /*79b0*/  WARPSYNC.COLLECTIVE R26, `(.L_x_2403) ;  /* 0x000000001a087348 */ /* 0x000fea0003c00000 */
[----:B------:R0:W1:Y:S02]  /*79c0*/  SHFL.BFLY P2, R30, R29, R28, R27 ;  /* 0x0c00001c1d1e7389 */ /* 0x000064000004001b */
[----:B01----:R-:W-:Y:S01]  /*79d0*/  ENDCOLLECTIVE ;  /* 0x000000000000791b */ /* 0x003fe20003800000 */
.L_x_2403:
[----:B------:R-:W-:Y:S01]  /*79e0*/  FADD.FTZ R33, R36, R33 ;  /* 0x0000002124217221 */ /* 0x000fe20000010000 */
[----:B------:R-:W-:Y:S02]  /*79f0*/  MOV R29, R23 ;  /* 0x00000017001d7202 */ /* 0x000fe40000000f00 */
[----:B------:R-:W-:-:S07]  /*7a00*/  MOV R37, R30 ;  /* 0x0000001e00257202 */ /* 0x000fce0000000f00 */
[----:B------:R-:W-:Y:S05]  /*7a10*/  WARPSYNC.COLLECTIVE R26, `(.L_x_2404) ;  /* 0x000000001a087348 */ /* 0x000fea0003c00000 */
[----:B------:R0:W1:Y:S02]  /*7a20*/  SHFL.BFLY P2, R30, R29, R28, R27 ;  /* 0x0c00001c1d1e7389 */ /* 0x000064000004001b */
[----:B01----:R-:W-:Y:S01]  /*7a30*/  ENDCOLLECTIVE ;  /* 0x000000000000791b */ /* 0x003fe20003800000 */
.L_x_2404:
        /* <DEDUP_REMOVED lines=8> */
.L_x_2405:
        /* <DEDUP_REMOVED lines=8> */
.L_x_2406:
        /* <DEDUP_REMOVED lines=10> */
.L_x_2407:
[----:B------:R0:W1:Y:S04]  /*7be0*/  @!P0 LDS R22, [R39] ;  /* 0x0000000027168984 */ /* 0x0000680000000800 */
[----:B------:R0:W2:Y:S01]  /*7bf0*/  @!P0 LDS R20, [R39+0x500] ;  /* 0x0005000027148984 */ /* 0x0000a20000000800 */
[----:B------:R-:W-:Y:S02]  /*7c00*/  MOV R29, R37 ;  /* 0x00000025001d7202 */ /* 0x000fe40000000f00 */
[----:B------:R-:W-:-:S07]  /*7c10*/  MOV R23, R30 ;  /* 0x0000001e00177202 */ /* 0x000fce0000000f00 */
[----:B012---:R-:W-:Y:S05]  /*7c20*/  WARPSYNC.COLLECTIVE R26, `(.L_x_2408) ;  /* 0x000000001a087348 */ /* 0x007fea0003c00000 */
[----:B------:R3:W4:Y:S02]  /*7c30*/  SHFL.BFLY P2, R30, R29, R28, R27 ;  /* 0x0c00001c1d1e7389 */ /* 0x000724000004001b */
[----:B01234-:R-:W-:Y:S01]  /*7c40*/  ENDCOLLECTIVE ;  /* 0x000000000000791b */ /* 0x01ffe20003800000 */
.L_x_2408:
        /* <DEDUP_REMOVED lines=9> */
.L_x_2409:
        /* <DEDUP_REMOVED lines=9> */
.L_x_2410:
[----:B------:R-:W-:Y:S01]  /*7d70*/  FADD.FTZ R38, R38, R39 ;  /* 0x0000002726267221 */ /* 0x000fe20000010000 */
[----:B------:R-:W-:Y:S01]  /*7d80*/  HFMA2.MMA R28, -RZ, RZ, 0, 4.76837158203125e-07 ;  /* 0x00000008ff1c7435 */ /* 0x000fe200000001ff */
[----:B------:R-:W-:Y:S02]  /*7d90*/  MOV R29, R21 ;  /* 0x00000015001d7202 */ /* 0x000fe40000000f00 */
[----:B------:R-:W-:-:S08]  /*7da0*/  MOV R40, R30 ;  /* 0x0000001e00287202 */ /* 0x000fd00000000f00 */
[----:B------:R-:W-:Y:S05]  /*7db0*/  WARPSYNC.COLLECTIVE R26, `(.L_x_2411) ;  /* 0x000000001a087348 */ /* 0x000fea0003c00000 */
[----:B------:R0:W1:Y:S02]  /*7dc0*/  SHFL.BFLY P2, R30, R29, R28, R27 ;  /* 0x0c00001c1d1e7389 */ /* 0x000064000004001b */
[----:B01----:R-:W-:Y:S01]  /*7dd0*/  ENDCOLLECTIVE ;  /* 0x000000000000791b */ /* 0x003fe20003800000 */
.L_x_2411:
[----:B------:R-:W-:Y:S01]  /*7de0*/  FADD.FTZ R37, R37, R40 ;  /* 0x0000002825257221 */ /* 0x000fe20000010000 */
[----:B------:R-:W-:Y:S02]  /*7df0*/  MOV R29, R18 ;  /* 0x00000012001d7202 */ /* 0x000fe40000000f00 */
[----:B------:R-:W-:-:S07]  /*7e00*/  MOV R42, R30 ;  /* 0x0000001e002a7202 */ /* 0x000fce0000000f00 */
[----:B------:R-:W-:Y:S05]  /*7e10*/  WARPSYNC.COLLECTIVE R26, `(.L_x_2412) ;  /* 0x000000001a087348 */ /* 0x000fea0003c00000 */
[----:B------:R0:W1:Y:S02]  /*7e20*/  SHFL.BFLY P2, R30, R29, R28, R27 ;  /* 0x0c00001c1d1e7389 */ /* 0x000064000004001b */
[----:B01----:R-:W-:Y:S01]  /*7e30*/  ENDCOLLECTIVE ;  /* 0x000000000000791b */ /* 0x003fe20003800000 */
.L_x_2412:
[----:B------:R-:W-:Y:S01]  /*7e40*/  FADD.FTZ R42, R42, R21 ;  /* 0x000000152a2a7221 */ /* 0x000fe20000010000 */
[----:B------:R-:W-:-:S04]  /*7e50*/  HFMA2.MMA R28, -RZ, RZ, 0, 2.384185791015625e-07 ;  /* 0x00000004ff1c7435 */ /* 0x000fc800000001ff */
[----:B------:R-:W-:Y:S02]  /*7e60*/  MOV R29, R42 ;  /* 0x0000002a001d7202 */ /* 0x000fe40000000f00 */
[----:B------:R-:W-:-:S07]  /*7e70*/  MOV R23, R30 ;  /* 0x0000001e00177202 */ /* 0x000fce0000000f00 */
[----:B------:R-:W-:Y:S05]  /*7e80*/  WARPSYNC.COLLECTIVE R26, `(.L_x_2413) ;  /* 0x000000001a087348 */ /* 0x000fea0003c00000 */
[----:B------:R0:W1:Y:S02]  /*7e90*/  SHFL.BFLY P2, R30, R29, R28, R27 ;  /* 0x0c00001c1d1e7389 */ /* 0x000064000004001b */
[----:B01----:R-:W-:Y:S01]  /*7ea0*/  ENDCOLLECTIVE ;  /* 0x000000000000791b */ /* 0x003fe20003800000 */
.L_x_2413:
        /* <DEDUP_REMOVED lines=8> */
.L_x_2414:
        /* <DEDUP_REMOVED lines=12> */
.L_x_2415:
        /* <DEDUP_REMOVED lines=13> */
.L_x_2416:
[----:B------:R0:W-:Y:S04]  /*80c0*/  @!P0 STG.E.U16 desc[UR12][R24.64], R45 ;  /* 0x0000002d18008986 */ /* 0x0001e8000c10150c */
[----:B------:R1:W-:Y:S01]  /*80d0*/  @!P0 STG.E.U16 desc[UR12][R22.64], R44 ;  /* 0x0000002c16008986 */ /* 0x0003e2000c10150c */
[----:B------:R-:W-:Y:S01]  /*80e0*/  @!P0 F2FP.F16.F32.PACK_AB R26, RZ, R38 ;  /* 0x00000026ff1a823e */ /* 0x000fe200000000ff */
[----:B------:R-:W-:Y:S01]  /*80f0*/  HFMA2.MMA R28, -RZ, RZ, 0, 5.9604644775390625e-08 ;  /* 0x00000001ff1c7435 */ /* 0x000fe200000001ff */
        /* <DEDUP_REMOVED lines=10> */
.L_x_2417:
        /* <DEDUP_REMOVED lines=11> */
.L_x_2418:
[----:B------:R-:W-:Y:S01]  /*8250*/  FADD.FTZ R35, R42, R35 ;  /* 0x000000232a237221 */ /* 0x000fe20000010000 */
[----:B------:R-:W-:Y:S06]  /*8260*/  BRA `(.L_x_2419) ;  /* 0xffffffe000d47947 */ /* 0x000fec000383ffff */
.L_x_2420:
        /* <DEDUP_REMOVED lines=9> */
.L_x_3506:


//--------------------- .text._ZN13group_norm_v218gn_bwd_cuda_kernelI6__halfLi320ELi3ELi32ELi20ELi1024ELb0ELb1ELi32ELi320ELi320ELi4ELb1ELi12ELb0ELb0ELNS_15WgradSyncMethodE3ENS_16CompileConditionILi900EEEEEvPT_S6_S6_PKS5_S8_S8_S8_PKfflPfPj --------------------------
	.section	.text._ZN13group_norm_v218gn_bwd_cuda_kernelI6__halfLi320ELi3ELi32ELi20ELi1024ELb0ELb1ELi32ELi320ELi320ELi4ELb1ELi12ELb0ELb0ELNS_15WgradSyncMethodE3ENS_16CompileConditionILi900EEEEEvPT_S6_S6_PKS5_S8_S8_S8_PKfflPfPj,"ax",@progbits
	.align	128
        .global         _ZN13group_norm_v218gn_bwd_cuda_kernelI6__halfLi320ELi3ELi32ELi20ELi1024ELb0ELb1ELi32ELi320ELi320ELi4ELb1ELi12ELb0ELb0ELNS_15WgradSyncMethodE3ENS_16CompileConditionILi900EEEEEvPT_S6_S6_PKS5_S8_S8_S8_PKfflPfPj
        .type           _ZN13group_norm_v218gn_bwd_cuda_kernelI6__halfLi320ELi3ELi32ELi20ELi1024ELb0ELb1ELi32ELi320ELi320ELi4ELb1ELi12ELb0ELb0ELNS_15WgradSyncMethodE3ENS_16CompileConditionILi900EEEEEvPT_S6_S6_PKS5_S8_S8_S8_PKfflPfPj,@function
        .size           _ZN13group_norm_v218gn_bwd_cuda_kernelI6__halfLi320ELi3ELi32ELi20ELi1024ELb0ELb1ELi32ELi320ELi320ELi4ELb1ELi12ELb0ELb0ELNS_15WgradSyncMethodE3ENS_16CompileConditionILi900EEEEEvPT_S6_S6_PKS5_S8_S8_S8_PKfflPfPj,(.L_x_3507 - _ZN13group_norm_v218gn_bwd_cuda_kernelI6__halfLi320ELi3ELi32ELi20ELi1024ELb0ELb1ELi32ELi320ELi320ELi4ELb1ELi12ELb0ELb0ELNS_15WgradSyncMethodE3ENS_16CompileConditionILi900EEEEEvPT_S6_S6_PKS5_S8_S8_S8_PKfflPfPj)
        .other          _ZN13group_norm_v218gn_bwd_cuda_kernelI6__halfLi320ELi3ELi32ELi20ELi1024ELb0ELb1ELi32ELi320ELi320ELi4ELb1ELi12ELb0ELb0ELNS_15WgradSyncMethodE3ENS_16CompileConditionILi900EEEEEvPT_S6_S6_PKS5_S8_S8_S8_PKfflPfPj,@"STO_CUDA_ENTRY STV_DEFAULT"
_ZN13group_norm_v218gn_bwd_cuda_kernelI6__halfLi320ELi3ELi32ELi20ELi1024ELb0ELb1ELi32ELi320ELi320ELi4ELb1ELi12ELb0ELb0ELNS_15WgradSyncMethodE3ENS_16CompileConditionILi900EEEEEvPT_S6_S6_PKS5_S8_S8_S8_PKfflPfPj:
.text._ZN13group_norm_v218gn_bwd_cuda_kernelI6__halfLi320ELi3ELi32ELi20ELi1024ELb0ELb1ELi32ELi320ELi320ELi4ELb1ELi12ELb0ELb0ELNS_15WgradSyncMethodE3ENS_16CompileConditionILi900EEEEEvPT_S6_S6_PKS5_S8_S8_S8_PKfflPfPj:
        /* <DEDUP_REMOVED lines=32> */
.L_x_2423:
[----:B------:R-:W2:Y:S04]  /*0200*/  LD.E.STRONG.GPU R0, desc[UR12][R2.64] ;  /* 0x0000000c02007980 */ /* 0x000ea8000c10f900 */
[----:B--2---:R-:W-:Y:S01]  /*0210*/  CCTL.IVALL ;  /* 0x00000000ff00798f */ /* 0x004fe20002000000 */
[----:B------:R-:W-:Y:S05]  /*0220*/  YIELD ;  /* 0x0000000000007946 */ /* 0x000fea0003800000 */
[----:B-----5:R-:W-:-:S04]  /*0230*/  LOP3.LUT R0, R0, R5, RZ, 0x3c, !PT ;  /* 0x0000000500007212 */ /* 0x020fc800078e3cff */
[----:B------:R-:W-:-:S13]  /*0240*/  ISETP.GT.AND P0, PT, R0, -0x1, PT ;  /* 0xffffffff0000780c */ /* 0x000fda0003f04270 */
[----:B------:R-:W-:Y:S05]  /*0250*/  @P0 BRA `(.L_x_2423) ;  /* 0xfffffffc00e80947 */ /* 0x000fea000383ffff */
.L_x_2422:
[----:B------:R-:W-:Y:S05]  /*0260*/  WARPSYNC.ALL ;  /* 0x0000000000007948 */ /* 0x000fea0003800000 */
[----:B------:R-:W-:Y:S06]  /*0270*/  BAR.SYNC.DEFER_BLOCKING 0x0 ;  /* 0x0000000000007b1d */ /* 0x000fec0000010000 */
[----:B------:R-:W-:Y:S05]  /*0280*/  BRA `(.L_x_2424) ;  /* 0x0000004000587947 */ /* 0x000fea0003800000 */
.L_x_2421:
        /* <DEDUP_REMOVED lines=37> */
.L_x_2436:
        /* <DEDUP_REMOVED lines=566> */
.L_x_2425:
        /* <DEDUP_REMOVED lines=69> */
.L_x_2427:
[----:B------:R-:W-:Y:S05]  /*2c90*/  BSYNC B0 ;  /* 0x0000000000007941 */ /* 0x000fea0003800000 */
.L_x_2426:
        /* <DEDUP_REMOVED lines=26> */
.L_x_2429:
[----:B------:R-:W-:Y:S05]  /*2e40*/  BSYNC B0 ;  /* 0x0000000000007941 */ /* 0x000fea0003800000 */
.L_x_2428:
        /* <DEDUP_REMOVED lines=17> */
.L_x_2432:
[----:B------:R-:W2:Y:S04]  /*2f60*/  LD.E.STRONG.GPU R37, desc[UR12][R34.64] ;  /* 0x0000000c22257980 */ /* 0x000ea8000c10f900 */
[----:B--2---:R-:W-:Y:S01]  /*2f70*/  CCTL.IVALL ;  /* 0x00000000ff00798f */ /* 0x004fe20002000000 */
[----:B------:R-:W-:Y:S05]  /*2f80*/  YIELD ;  /* 0x0000000000007946 */ /* 0x000fea0003800000 */
[----:B-----5:R-:W-:-:S04]  /*2f90*/  LOP3.LUT R37, R37, R36, RZ, 0x3c, !PT ;  /* 0x0000002425257212 */ /* 0x020fc800078e3cff */
[----:B------:R-:W-:-:S13]  /*2fa0*/  ISETP.GT.AND P1, PT, R37, -0x1, PT ;  /* 0xffffffff2500780c */ /* 0x000fda0003f24270 */
[----:B------:R-:W-:Y:S05]  /*2fb0*/  @P1 BRA `(.L_x_2432) ;  /* 0xfffffffc00e81947 */ /* 0x000fea000383ffff */
.L_x_2431:
[----:B------:R-:W-:Y:S05]  /*2fc0*/  WARPSYNC.ALL ;  /* 0x0000000000007948 */ /* 0x000fea0003800000 */
[----:B------:R-:W-:Y:S06]  /*2fd0*/  BAR.SYNC.DEFER_BLOCKING 0x0 ;  /* 0x0000000000007b1d */ /* 0x000fec0000010000 */
[----:B------:R-:W-:Y:S05]  /*2fe0*/  BRA `(.L_x_2433) ;  /* 0x0000000000687947 */ /* 0x000fea0003800000 */
.L_x_2430:
        /* <DEDUP_REMOVED lines=18> */
.L_x_2435:
[----:B------:R-:W2:Y:S04]  /*3110*/  LD.E.STRONG.GPU R37, desc[UR12][R34.64] ;  /* 0x0000000c22257980 */ /* 0x000ea8000c10f900 */
[----:B--2---:R-:W-:Y:S01]  /*3120*/  CCTL.IVALL ;  /* 0x00000000ff00798f */ /* 0x004fe20002000000 */
[----:B------:R-:W-:Y:S05]  /*3130*/  YIELD ;  /* 0x0000000000007946 */ /* 0x000fea0003800000 */
[----:B-----5:R-:W-:-:S04]  /*3140*/  LOP3.LUT R37, R37, R36, RZ, 0x3c, !PT ;  /* 0x0000002425257212 */ /* 0x020fc800078e3cff */
[----:B------:R-:W-:-:S13]  /*3150*/  ISETP.GT.AND P1, PT, R37, -0x1, PT ;  /* 0xffffffff2500780c */ /* 0x000fda0003f24270 */
[----:B------:R-:W-:Y:S05]  /*3160*/  @P1 BRA `(.L_x_2435) ;  /* 0xfffffffc00e81947 */ /* 0x000fea000383ffff */
.L_x_2434:
[----:B------:R-:W-:Y:S05]  /*3170*/  WARPSYNC.ALL ;  /* 0x0000000000007948 */ /* 0x000fea0003800000 */
[----:B------:R-:W-:Y:S06]  /*3180*/  BAR.SYNC.DEFER_BLOCKING 0x0 ;  /* 0x0000000000007b1d */ /* 0x000fec0000010000 */
.L_x_2433:
        /* <DEDUP_REMOVED lines=294> */
.L_x_2424:
        /* <DEDUP_REMOVED lines=56> */
.L_x_2453:
        /* <DEDUP_REMOVED lines=45> */
.L_x_2440:
[----:B------:R-:W-:Y:S05]  /*4a40*/  BSYNC B1 ;  /* 0x0000000000017941 */ /* 0x000fea0003800000 */
.L_x_2439:
        /* <DEDUP_REMOVED lines=21> */
.L_x_2443:
        /* <DEDUP_REMOVED lines=55> */
.L_x_2442:
[----:B------:R-:W-:Y:S05]  /*4f10*/  BSYNC B1 ;  /* 0x0000000000017941 */ /* 0x000fea0003800000 */
.L_x_2441:
        /* <DEDUP_REMOVED lines=35> */
.L_x_2445:
[----:B------:R-:W-:Y:S05]  /*5150*/  BSYNC B1 ;  /* 0x0000000000017941 */ /* 0x000fea0003800000 */
.L_x_2444:
        /* <DEDUP_REMOVED lines=15> */
.L_x_2438:
[----:B------:R-:W-:Y:S05]  /*5250*/  BSYNC B0 ;  /* 0x0000000000007941 */ /* 0x000fea0003800000 */
.L_x_2437:
        /* <DEDUP_REMOVED lines=50> */
.L_x_2462:
        /* <DEDUP_REMOVED lines=46> */
.L_x_2472:
        /* <DEDUP_REMOVED lines=41> */
.L_x_2482:
[----:B--2---:R-:W-:Y:S01]  /*5af0*/  FADD.FTZ R15, R14, R30 ;  /* 0x0000001e0e0f7221 */ /* 0x004fe20000010000 */
[----:B------:R-:W-:-:S04]  /*5b00*/  @!P1 F2FP.F16.F32.PACK_AB R14, RZ, R24 ;  /* 0x00000018ff0e923e */ /* 0x000fc800000000ff */
[----:B------:R-:W-:Y:S01]  /*5b10*/  @!P1 F2FP.F16.F32.PACK_AB R15, RZ, R15 ;  /* 0x0000000fff0f923e */ /* 0x000fe200000000ff */
[----:B------:R3:W-:Y:S03]  /*5b20*/  @!P1 STG.E.U16 desc[UR12][R16.64+0x50], R14 ;  /* 0x0000500e10009986 */ /* 0x0007e6000c10150c */
[----:B------:R-:W-:Y:S02]  /*5b30*/  PRMT R20, R15, 0x7610, R20 ;  /* 0x000076100f147816 */ /* 0x000fe40000000014 */
[----:B------:R-:W-:-:S03]  /*5b40*/  LEA.HI R15, R56, 0x3c, RZ, 0x1c ;  /* 0x0000003c380f7811 */ /* 0x000fc600078fe0ff */
[----:B------:R3:W-:Y:S04]  /*5b50*/  @!P1 STG.E.U16 desc[UR12][R18.64+0x50], R20 ;  /* 0x0000501412009986 */ /* 0x0007e8000c10150c */
.L_x_2448:
[----:B------:R-:W-:Y:S05]  /*5b60*/  BSYNC B0 ;  /* 0x0000000000007941 */ /* 0x000fea0003800000 */
.L_x_2447:
        /* <DEDUP_REMOVED lines=165> */
.L_x_2516:
        /* <DEDUP_REMOVED lines=9> */
.L_x_2446:
        /* <DEDUP_REMOVED lines=8> */
.L_x_2449:
[----:B-----5:R-:W-:Y:S01]  /*66d0*/  HFMA2.MMA R28, -RZ, RZ, 0, 4.76837158203125e-07 ;  /* 0x00000008ff1c7435 */ /* 0x020fe200000001ff */
[----:B-1----:R-:W-:Y:S02]  /*66e0*/  MOV R29, R14 ;  /* 0x0000000e001d7202 */ /* 0x002fe40000000f00 */
[----:B------:R-:W-:Y:S02]  /*66f0*/  MOV R27, 0x101f ;  /* 0x0000101f001b7802 */ /* 0x000fe40000000f00 */
[----:B------:R-:W-:-:S07]  /*6700*/  MOV R26, 0xffff ;  /* 0x0000ffff001a7802 */ /* 0x000fce0000000f00 */
[----:B0-2---:R-:W-:Y:S05]  /*6710*/  WARPSYNC.COLLECTIVE R26, `(.L_x_2454) ;  /* 0x000000001a087348 */ /* 0x005fea0003c00000 */
[----:B------:R1:W3:Y:S02]  /*6720*/  SHFL.BFLY P2, R30, R29, R28, R27 ;  /* 0x0c00001c1d1e7389 */ /* 0x0002e4000004001b */
[----:B0123--:R-:W-:Y:S01]  /*6730*/  ENDCOLLECTIVE ;  /* 0x000000000000791b */ /* 0x00ffe20003800000 */
.L_x_2454:
[----:B------:R-:W-:Y:S01]  /*6740*/  IMAD.MOV.U32 R29, RZ, RZ, R15 ;  /* 0x000000ffff1d7224 */ /* 0x000fe200078e000f */
[----:B------:R-:W-:-:S07]  /*6750*/  MOV R17, R30 ;  /* 0x0000001e00117202 */ /* 0x000fce0000000f00 */
[----:B------:R-:W-:Y:S05]  /*6760*/  WARPSYNC.COLLECTIVE R26, `(.L_x_2455) ;  /* 0x000000001a087348 */ /* 0x000fea0003c00000 */
[----:B------:R0:W1:Y:S02]  /*6770*/  SHFL.BFLY P2, R30, R29, R28, R27 ;  /* 0x0c00001c1d1e7389 */ /* 0x000064000004001b */
[----:B01----:R-:W-:Y:S01]  /*6780*/  ENDCOLLECTIVE ;  /* 0x000000000000791b */ /* 0x003fe20003800000 */
.L_x_2455:
[----:B------:R-:W-:Y:S01]  /*6790*/  FADD.FTZ R17, R17, R14 ;  /* 0x0000000e11117221 */ /* 0x000fe20000010000 */
[----:B------:R-:W-:-:S04]  /*67a0*/  HFMA2.MMA R28, -RZ, RZ, 0, 2.384185791015625e-07 ;  /* 0x00000004ff1c7435 */ /* 0x000fc800000001ff */
[----:B------:R-:W-:Y:S02]  /*67b0*/  MOV R29, R17 ;  /* 0x00000011001d7202 */ /* 0x000fe40000000f00 */
[----:B------:R-:W-:-:S07]  /*67c0*/  MOV R16, R30 ;  /* 0x0000001e00107202 */ /* 0x000fce0000000f00 */
[----:B------:R-:W-:Y:S05]  /*67d0*/  WARPSYNC.COLLECTIVE R26, `(.L_x_2456) ;  /* 0x000000001a087348 */ /* 0x000fea0003c00000 */
[----:B------:R0:W1:Y:S02]  /*67e0*/  SHFL.BFLY P2, R30, R29, R28, R27 ;  /* 0x0c00001c1d1e7389 */ /* 0x000064000004001b */
[----:B01----:R-:W-:Y:S01]  /*67f0*/  ENDCOLLECTIVE ;  /* 0x000000000000791b */ /* 0x003fe20003800000 */
.L_x_2456:
[----:B------:R-:W-:-:S05]  /*6800*/  FADD.FTZ R16, R16, R15 ;  /* 0x0000000f10107221 */ /* 0x000fca0000010000 */
[----:B------:R-:W-:Y:S02]  /*6810*/  MOV R29, R16 ;  /* 0x00000010001d7202 */ /* 0x000fe40000000f00 */
[----:B------:R-:W-:-:S07]  /*6820*/  MOV R18, R30 ;  /* 0x0000001e00127202 */ /* 0x000fce0000000f00 */
[----:B------:R-:W-:Y:S05]  /*6830*/  WARPSYNC.COLLECTIVE R26, `(.L_x_2457) ;  /* 0x000000001a087348 */ /* 0x000fea0003c00000 */
[----:B------:R0:W1:Y:S02]  /*6840*/  SHFL.BFLY P2, R30, R29, R28, R27 ;  /* 0x0c00001c1d1e7389 */ /* 0x000064000004001b */
[----:B01----:R-:W-:Y:S01]  /*6850*/  ENDCOLLECTIVE ;  /* 0x000000000000791b */ /* 0x003fe20003800000 */
.L_x_2457:
[----:B------:R-:W-:Y:S01]  /*6860*/  FADD.FTZ R18, R17, R18 ;  /* 0x0000001211127221 */ /* 0x000fe20000010000 */
[----:B------:R-:W-:-:S04]  /*6870*/  HFMA2.MMA R28, -RZ, RZ, 0, 1.1920928955078125e-07 ;  /* 0x00000002ff1c7435 */ /* 0x000fc800000001ff */
[----:B------:R-:W-:Y:S02]  /*6880*/  MOV R29, R18 ;  /* 0x00000012001d7202 */ /* 0x000fe40000000f00 */
[----:B------:R-:W-:-:S07]  /*6890*/  MOV R19, R30 ;  /* 0x0000001e00137202 */ /* 0x000fce0000000f00 */
[----:B------:R-:W-:Y:S05]  /*68a0*/  WARPSYNC.COLLECTIVE R26, `(.L_x_2458) ;  /* 0x000000001a087348 */ /* 0x000fea0003c00000 */
[----:B------:R0:W1:Y:S02]  /*68b0*/  SHFL.BFLY P2, R30, R29, R28, R27 ;  /* 0x0c00001c1d1e7389 */ /* 0x000064000004001b */
[----:B01----:R-:W-:Y:S01]  /*68c0*/  ENDCOLLECTIVE ;  /* 0x000000000000791b */ /* 0x003fe20003800000 */
.L_x_2458:
[----:B------:R-:W-:-:S05]  /*68d0*/  FADD.FTZ R19, R16, R19 ;  /* 0x0000001310137221 */ /* 0x000fca0000010000 */
[----:B------:R-:W-:Y:S02]  /*68e0*/  MOV R29, R19 ;  /* 0x00000013001d7202 */ /* 0x000fe40000000f00 */
[----:B------:R-:W-:-:S07]  /*68f0*/  MOV R21, R30 ;  /* 0x0000001e00157202 */ /* 0x000fce0000000f00 */
[----:B------:R-:W-:Y:S05]  /*6900*/  WARPSYNC.COLLECTIVE R26, `(.L_x_2459) ;  /* 0x000000001a087348 */ /* 0x000fea0003c00000 */
[----:B------:R0:W1:Y:S02]  /*6910*/  SHFL.BFLY P2, R30, R29, R28, R27 ;  /* 0x0c00001c1d1e7389 */ /* 0x000064000004001b */
[----:B01----:R-:W-:Y:S01]  /*6920*/  ENDCOLLECTIVE ;  /* 0x000000000000791b */ /* 0x003fe20003800000 */
.L_x_2459:
[----:B------:R-:W-:Y:S01]  /*6930*/  FADD.FTZ R21, R18, R21 ;  /* 0x0000001512157221 */ /* 0x000fe20000010000 */
[----:B------:R-:W-:-:S03]  /*6940*/  HFMA2.MMA R28, -RZ, RZ, 0, 5.9604644775390625e-08 ;  /* 0x00000001ff1c7435 */ /* 0x000fc600000001ff */
[----:B------:R-:W-:Y:S01]  /*6950*/  IMAD.MOV.U32 R29, RZ, RZ, R21 ;  /* 0x000000ffff1d7224 */ /* 0x000fe200078e0015 */
[----:B------:R-:W-:-:S07]  /*6960*/  MOV R14, R30 ;  /* 0x0000001e000e7202 */ /* 0x000fce0000000f00 */
[----:B------:R-:W-:Y:S05]  /*6970*/  WARPSYNC.COLLECTIVE R26, `(.L_x_2460) ;  /* 0x000000001a087348 */ /* 0x000fea0003c00000 */
[----:B------:R0:W1:Y:S02]  /*6980*/  SHFL.BFLY P2, R30, R29, R28, R27 ;  /* 0x0c00001c1d1e7389 */ /* 0x000064000004001b */
[----:B01----:R-:W-:Y:S01]  /*6990*/  ENDCOLLECTIVE ;  /* 0x000000000000791b */ /* 0x003fe20003800000 */
.L_x_2460:
[----:B------:R-:W-:-:S05]  /*69a0*/  FADD.FTZ R14, R19, R14 ;  /* 0x0000000e130e7221 */ /* 0x000fca0000010000 */
[----:B------:R-:W-:Y:S02]  /*69b0*/  MOV R29, R14 ;  /* 0x0000000e001d7202 */ /* 0x000fe40000000f00 */
[----:B------:R-:W-:-:S07]  /*69c0*/  MOV R20, R30 ;  /* 0x0000001e00147202 */ /* 0x000fce0000000f00 */
[----:B------:R-:W-:Y:S05]  /*69d0*/  WARPSYNC.COLLECTIVE R26, `(.L_x_2461) ;  /* 0x000000001a087348 */ /* 0x000fea0003c00000 */
[----:B------:R0:W1:Y:S02]  /*69e0*/  SHFL.BFLY P2, R30, R29, R28, R27 ;  /* 0x0c00001c1d1e7389 */ /* 0x000064000004001b */
[----:B01----:R-:W-:Y:S01]  /*69f0*/  ENDCOLLECTIVE ;  /* 0x000000000000791b */ /* 0x003fe20003800000 */
.L_x_2461:
[----:B------:R-:W-:Y:S01]  /*6a00*/  FADD.FTZ R20, R21, R20 ;  /* 0x0000001415147221 */ /* 0x000fe20000010000 */
[----:B------:R-:W-:Y:S06]  /*6a10*/  BRA `(.L_x_2462) ;  /* 0xffffffe800d87947 */ /* 0x000fec000383ffff */
.L_x_2450:
        /* <DEDUP_REMOVED lines=8> */
.L_x_2464:
[----:B------:R-:W-:Y:S05]  /*6aa0*/  BSYNC B1 ;  /* 0x0000000000017941 */ /* 0x000fea0003800000 */
.L_x_2463:
        /* <DEDUP_REMOVED lines=8> */
.L_x_2465:
[----:B------:R-:W-:Y:S01]  /*6b30*/  FADD.FTZ R21, R21, R14 ;  /* 0x0000000e15157221 */ /* 0x000fe20000010000 */
[----:B------:R-:W-:-:S04]  /*6b40*/  HFMA2.MMA R28, -RZ, RZ, 0, 2.384185791015625e-07 ;  /* 0x00000004ff1c7435 */ /* 0x000fc800000001ff */
[----:B------:R-:W-:Y:S02]  /*6b50*/  MOV R29, R21 ;  /* 0x00000015001d7202 */ /* 0x000fe40000000f00 */
[----:B------:R-:W-:-:S07]  /*6b60*/  MOV R20, R30 ;  /* 0x0000001e00147202 */ /* 0x000fce0000000f00 */
[----:B------:R-:W-:Y:S05]  /*6b70*/  WARPSYNC.COLLECTIVE R26, `(.L_x_2466) ;  /* 0x000000001a087348 */ /* 0x000fea0003c00000 */
[----:B------:R0:W1:Y:S02]  /*6b80*/  SHFL.BFLY P2, R30, R29, R28, R27 ;  /* 0x0c00001c1d1e7389 */ /* 0x000064000004001b */
[----:B01----:R-:W-:Y:S01]  /*6b90*/  ENDCOLLECTIVE ;  /* 0x000000000000791b */ /* 0x003fe20003800000 */
.L_x_2466:
[----:B------:R-:W-:-:S05]  /*6ba0*/  FADD.FTZ R20, R20, R15 ;  /* 0x0000000f14147221 */ /* 0x000fca0000010000 */
[----:B------:R-:W-:Y:S02]  /*6bb0*/  MOV R29, R20 ;  /* 0x00000014001d7202 */ /* 0x000fe40000000f00 */
[----:B------:R-:W-:-:S07]  /*6bc0*/  MOV R22, R30 ;  /* 0x0000001e00167202 */ /* 0x000fce0000000f00 */
[----:B------:R-:W-:Y:S05]  /*6bd0*/  WARPSYNC.COLLECTIVE R26, `(.L_x_2467) ;  /* 0x000000001a087348 */ /* 0x000fea0003c00000 */
[----:B------:R0:W1:Y:S02]  /*6be0*/  SHFL.BFLY P2, R30, R29, R28, R27 ;  /* 0x0c00001c1d1e7389 */ /* 0x000064000004001b */
[----:B01----:R-:W-:Y:S01]  /*6bf0*/  ENDCOLLECTIVE ;  /* 0x000000000000791b */ /* 0x003fe20003800000 */
.L_x_2467:
[----:B------:R-:W-:Y:S01]  /*6c00*/  FADD.FTZ R22, R21, R22 ;  /* 0x0000001615167221 */ /* 0x000fe20000010000 */
[----:B------:R-:W-:-:S04]  /*6c10*/  HFMA2.MMA R28, -RZ, RZ, 0, 1.1920928955078125e-07 ;  /* 0x00000002ff1c7435 */ /* 0x000fc800000001ff */
[----:B------:R-:W-:Y:S02]  /*6c20*/  MOV R29, R22 ;  /* 0x00000016001d7202 */ /* 0x000fe40000000f00 */
[----:B------:R-:W-:-:S07]  /*6c30*/  MOV R23, R30 ;  /* 0x0000001e00177202 */ /* 0x000fce0000000f00 */
[----:B------:R-:W-:Y:S05]  /*6c40*/  WARPSYNC.COLLECTIVE R26, `(.L_x_2468) ;  /* 0x000000001a087348 */ /* 0x000fea0003c00000 */
[----:B------:R0:W1:Y:S02]  /*6c50*/  SHFL.BFLY P2, R30, R29, R28, R27 ;  /* 0x0c00001c1d1e7389 */ /* 0x000064000004001b */
[----:B01----:R-:W-:Y:S01]  /*6c60*/  ENDCOLLECTIVE ;  /* 0x000000000000791b */ /* 0x003fe20003800000 */
.L_x_2468:
[----:B------:R-:W-:-:S05]  /*6c70*/  FADD.FTZ R23, R20, R23 ;  /* 0x0000001714177221 */ /* 0x000fca0000010000 */
[----:B------:R-:W-:Y:S02]  /*6c80*/  MOV R29, R23 ;  /* 0x00000017001d7202 */ /* 0x000fe40000000f00 */
[----:B------:R-:W-:-:S07]  /*6c90*/  MOV R25, R30 ;  /* 0x0000001e00197202 */ /* 0x000fce0000000f00 */
[----:B------:R-:W-:Y:S05]  /*6ca0*/  WARPSYNC.COLLECTIVE R26, `(.L_x_2469) ;  /* 0x000000001a087348 */ /* 0x000fea0003c00000 */
[----:B------:R0:W1:Y:S02]  /*6cb0*/  SHFL.BFLY P2, R30, R29, R28, R27 ;  /* 0x0c00001c1d1e7389 */ /* 0x000064000004001b */
[----:B01----:R-:W-:Y:S01]  /*6cc0*/  ENDCOLLECTIVE ;  /* 0x000000000000791b */ /* 0x003fe20003800000 */
.L_x_2469:
[----:B------:R-:W-:Y:S01]  /*6cd0*/  FADD.FTZ R25, R22, R25 ;  /* 0x0000001916197221 */ /* 0x000fe20000010000 */
[----:B------:R-:W-:-:S03]  /*6ce0*/  HFMA2.MMA R28, -RZ, RZ, 0, 5.9604644775390625e-08 ;  /* 0x00000001ff1c7435 */ /* 0x000fc600000001ff */
[----:B------:R-:W-:Y:S01]  /*6cf0*/  IMAD.MOV.U32 R29, RZ, RZ, R25 ;  /* 0x000000ffff1d7224 */ /* 0x000fe200078e0019 */
[----:B------:R-:W-:-:S07]  /*6d00*/  MOV R14, R30 ;  /* 0x0000001e000e7202 */ /* 0x000fce0000000f00 */
[----:B------:R-:W-:Y:S05]  /*6d10*/  WARPSYNC.COLLECTIVE R26, `(.L_x_2470) ;  /* 0x000000001a087348 */ /* 0x000fea0003c00000 */
[----:B------:R0:W1:Y:S02]  /*6d20*/  SHFL.BFLY P2, R30, R29, R28, R27 ;  /* 0x0c00001c1d1e7389 */ /* 0x000064000004001b */
[----:B01----:R-:W-:Y:S01]  /*6d30*/  ENDCOLLECTIVE ;  /* 0x000000000000791b */ /* 0x003fe20003800000 */
.L_x_2470:
[----:B------:R-:W-:-:S05]  /*6d40*/  FADD.FTZ R14, R23, R14 ;  /* 0x0000000e170e7221 */ /* 0x000fca0000010000 */
[----:B------:R-:W-:Y:S02]  /*6d50*/  MOV R29, R14 ;  /* 0x0000000e001d7202 */ /* 0x000fe40000000f00 */
[----:B------:R-:W-:-:S07]  /*6d60*/  MOV R24, R30 ;  /* 0x0000001e00187202 */ /* 0x000fce0000000f00 */
[----:B------:R-:W-:Y:S05]  /*6d70*/  WARPSYNC.COLLECTIVE R26, `(.L_x_2471) ;  /* 0x000000001a087348 */ /* 0x000fea0003c00000 */
[----:B------:R0:W1:Y:S02]  /*6d80*/  SHFL.BFLY P2, R30, R29, R28, R27 ;  /* 0x0c00001c1d1e7389 */ /* 0x000064000004001b */
[----:B01----:R-:W-:Y:S01]  /*6d90*/  ENDCOLLECTIVE ;  /* 0x000000000000791b */ /* 0x003fe20003800000 */
.L_x_2471:
[----:B------:R-:W-:Y:S01]  /*6da0*/  FADD.FTZ R24, R25, R24 ;  /* 0x0000001819187221 */ /* 0x000fe20000010000 */
[----:B------:R-:W-:Y:S06]  /*6db0*/  BRA `(.L_x_2472) ;  /* 0xffffffe800a87947 */ /* 0x000fec000383ffff */
.L_x_2451:
        /* <DEDUP_REMOVED lines=8> */
.L_x_2474:
[----:B------:R-:W-:Y:S05]  /*6e40*/  BSYNC B1 ;  /* 0x0000000000017941 */ /* 0x000fea0003800000 */
.L_x_2473:
        /* <DEDUP_REMOVED lines=8> */
.L_x_2475:
[----:B------:R-:W-:Y:S01]  /*6ed0*/  FADD.FTZ R21, R21, R14 ;  /* 0x0000000e15157221 */ /* 0x000fe20000010000 */
[----:B------:R-:W-:-:S04]  /*6ee0*/  HFMA2.MMA R28, -RZ, RZ, 0, 2.384185791015625e-07 ;  /* 0x00000004ff1c7435 */ /* 0x000fc800000001ff */
[----:B------:R-:W-:Y:S02]  /*6ef0*/  MOV R29, R21 ;  /* 0x00000015001d7202 */ /* 0x000fe40000000f00 */
[----:B------:R-:W-:-:S07]  /*6f00*/  MOV R20, R30 ;  /* 0x0000001e00147202 */ /* 0x000fce0000000f00 */
[----:B------:R-:W-:Y:S05]  /*6f10*/  WARPSYNC.COLLECTIVE R26, `(.L_x_2476) ;  /* 0x000000001a087348 */ /* 0x000fea0003c00000 */
[----:B------:R0:W1:Y:S02]  /*6f20*/  SHFL.BFLY P2, R30, R29, R28, R27 ;  /* 0x0c00001c1d1e7389 */ /* 0x000064000004001b */
[----:B01----:R-:W-:Y:S01]  /*6f30*/  ENDCOLLECTIVE ;  /* 0x000000000000791b */ /* 0x003fe20003800000 */
.L_x_2476:
[----:B------:R-:W-:-:S05]  /*6f40*/  FADD.FTZ R20, R20, R15 ;  /* 0x0000000f14147221 */ /* 0x000fca0000010000 */
[----:B------:R-:W-:Y:S02]  /*6f50*/  MOV R29, R20 ;  /* 0x00000014001d7202 */ /* 0x000fe40000000f00 */
[----:B------:R-:W-:-:S07]  /*6f60*/  MOV R22, R30 ;  /* 0x0000001e00167202 */ /* 0x000fce0000000f00 */
[----:B------:R-:W-:Y:S05]  /*6f70*/  WARPSYNC.COLLECTIVE R26, `(.L_x_2477) ;  /* 0x000000001a087348 */ /* 0x000fea0003c00000 */
[----:B------:R0:W1:Y:S02]  /*6f80*/  SHFL.BFLY P2, R30, R29, R28, R27 ;  /* 0x0c00001c1d1e7389 */ /* 0x000064000004001b */
[----:B01----:R-:W-:Y:S01]  /*6f90*/  ENDCOLLECTIVE ;  /* 0x000000000000791b */ /* 0x003fe20003800000 */
.L_x_2477:
[----:B------:R-:W-:Y:S01]  /*6fa0*/  FADD.FTZ R22, R21, R22 ;  /* 0x0000001615167221 */ /* 0x000fe20000010000 */
[----:B------:R-:W-:-:S04]  /*6fb0*/  HFMA2.MMA R28, -RZ, RZ, 0, 1.1920928955078125e-07 ;  /* 0x00000002ff1c7435 */ /* 0x000fc800000001ff */
[----:B------:R-:W-:Y:S02]  /*6fc0*/  MOV R29, R22 ;  /* 0x00000016001d7202 */ /* 0x000fe40000000f00 */
[----:B------:R-:W-:-:S07]  /*6fd0*/  MOV R23, R30 ;  /* 0x0000001e00177202 */ /* 0x000fce0000000f00 */
[----:B------:R-:W-:Y:S05]  /*6fe0*/  WARPSYNC.COLLECTIVE R26, `(.L_x_2478) ;  /* 0x000000001a087348 */ /* 0x000fea0003c00000 */
[----:B------:R0:W1:Y:S02]  /*6ff0*/  SHFL.BFLY P2, R30, R29, R28, R27 ;  /* 0x0c00001c1d1e7389 */ /* 0x000064000004001b */
[----:B01----:R-:W-:Y:S01]  /*7000*/  ENDCOLLECTIVE ;  /* 0x000000000000791b */ /* 0x003fe20003800000 */
.L_x_2478:
[----:B------:R-:W-:-:S05]  /*7010*/  FADD.FTZ R23, R20, R23 ;  /* 0x0000001714177221 */ /* 0x000fca0000010000 */
[----:B------:R-:W-:Y:S02]  /*7020*/  MOV R29, R23 ;  /* 0x00000017001d7202 */ /* 0x000fe40000000f00 */
[----:B------:R-:W-:-:S07]  /*7030*/  MOV R25, R30 ;  /* 0x0000001e00197202 */ /* 0x000fce0000000f00 */
[----:B------:R-:W-:Y:S05]  /*7040*/  WARPSYNC.COLLECTIVE R26, `(.L_x_2479) ;  /* 0x000000001a087348 */ /* 0x000fea0003c00000 */
[----:B------:R0:W1:Y:S02]  /*7050*/  SHFL.BFLY P2, R30, R29, R28, R27 ;  /* 0x0c00001c1d1e7389 */ /* 0x000064000004001b */
[----:B01----:R-:W-:Y:S01]  /*7060*/  ENDCOLLECTIVE ;  /* 0x000000000000791b */ /* 0x003fe20003800000 */
.L_x_2479:
[----:B------:R-:W-:Y:S01]  /*7070*/  FADD.FTZ R25, R22, R25 ;  /* 0x0000001916197221 */ /* 0x000fe20000010000 */
[----:B------:R-:W-:-:S03]  /*7080*/  HFMA2.MMA R28, -RZ, RZ, 0, 5.9604644775390625e-08 ;  /* 0x00000001ff1c7435 */ /* 0x000fc600000001ff */
[----:B------:R-:W-:Y:S01]  /*7090*/  IMAD.MOV.U32 R29, RZ, RZ, R25 ;  /* 0x000000ffff1d7224 */ /* 0x000fe200078e0019 */
[----:B------:R-:W-:-:S07]  /*70a0*/  MOV R14, R30 ;  /* 0x0000001e000e7202 */ /* 0x000fce0000000f00 */
[----:B------:R-:W-:Y:S05]  /*70b0*/  WARPSYNC.COLLECTIVE R26, `(.L_x_2480) ;  /* 0x000000001a087348 */ /* 0x000fea0003c00000 */
[----:B------:R0:W1:Y:S02]  /*70c0*/  SHFL.BFLY P2, R30, R29, R28, R27 ;  /* 0x0c00001c1d1e7389 */ /* 0x000064000004001b */
[----:B01----:R-:W-:Y:S01]  /*70d0*/  ENDCOLLECTIVE ;  /* 0x000000000000791b */ /* 0x003fe20003800000 */
.L_x_2480:
[----:B------:R-:W-:-:S05]  /*70e0*/  FADD.FTZ R14, R23, R14 ;  /* 0x0000000e170e7221 */ /* 0x000fca0000010000 */
[----:B------:R-:W-:Y:S02]  /*70f0*/  MOV R29, R14 ;  /* 0x0000000e001d7202 */ /* 0x000fe40000000f00 */
[----:B------:R-:W-:-:S07]  /*7100*/  MOV R24, R30 ;  /* 0x0000001e00187202 */ /* 0x000fce0000000f00 */
[----:B------:R-:W-:Y:S05]  /*7110*/  WARPSYNC.COLLECTIVE R26, `(.L_x_2481) ;  /* 0x000000001a087348 */ /* 0x000fea0003c00000 */
[----:B------:R0:W1:Y:S02]  /*7120*/  SHFL.BFLY P2, R30, R29, R28, R27 ;  /* 0x0c00001c1d1e7389 */ /* 0x000064000004001b */
[----:B01----:R-:W-:Y:S01]  /*7130*/  ENDCOLLECTIVE ;  /* 0x000000000000791b */ /* 0x003fe20003800000 */
.L_x_2481:
[----:B------:R-:W-:Y:S01]  /*7140*/  FADD.FTZ R24, R25, R24 ;  /* 0x0000001819187221 */ /* 0x000fe20000010000 */
[----:B------:R-:W-:Y:S06]  /*7150*/  BRA `(.L_x_2482) ;  /* 0xffffffe800647947 */ /* 0x000fec000383ffff */
.L_x_2452:
        /* <DEDUP_REMOVED lines=8> */
.L_x_2484:
[----:B------:R-:W-:Y:S05]  /*71e0*/  BSYNC B0 ;  /* 0x0000000000007941 */ /* 0x000fea0003800000 */
.L_x_2483:
        /* <DEDUP_REMOVED lines=11> */
.L_x_2485:
        /* <DEDUP_REMOVED lines=16> */
.L_x_2486:
[----:B------:R-:W-:Y:S02]  /*73a0*/  MOV R29, R17 ;  /* 0x00000011001d7202 */ /* 0x000fe40000000f00 */
[----:B------:R-:W-:-:S07]  /*73b0*/  MOV R16, R30 ;  /* 0x0000001e00107202 */ /* 0x000fce0000000f00 */
[----:B------:R-:W-:Y:S05]  /*73c0*/  WARPSYNC.COLLECTIVE R26, `(.L_x_2487) ;  /* 0x000000001a087348 */ /* 0x000fea0003c00000 */
[----:B------:R0:W1:Y:S02]  /*73d0*/  SHFL.BFLY P2, R30, R29, R28, R27 ;  /* 0x0c00001c1d1e7389 */ /* 0x000064000004001b */
[----:B01----:R-:W-:Y:S01]  /*73e0*/  ENDCOLLECTIVE ;  /* 0x000000000000791b */ /* 0x003fe20003800000 */
.L_x_2487:
        /* <DEDUP_REMOVED lines=13> */
.L_x_2488:
[----:B------:R0:W1:Y:S04]  /*74c0*/  @!P0 LDS R37, [R22] ;  /* 0x0000000016258984 */ /* 0x0000680000000800 */
[----:B------:R0:W2:Y:S01]  /*74d0*/  @!P0 LDS R38, [R22+0x500] ;  /* 0x0005000016268984 */ /* 0x0000a20000000800 */
[----:B------:R-:W-:Y:S02]  /*74e0*/  MOV R29, R14 ;  /* 0x0000000e001d7202 */ /* 0x000fe40000000f00 */
[----:B------:R-:W-:-:S07]  /*74f0*/  MOV R16, R30 ;  /* 0x0000001e00107202 */ /* 0x000fce0000000f00 */
[----:B012---:R-:W-:Y:S05]  /*7500*/  WARPSYNC.COLLECTIVE R26, `(.L_x_2489) ;  /* 0x000000001a087348 */ /* 0x007fea0003c00000 */
[----:B------:R3:W4:Y:S02]  /*7510*/  SHFL.BFLY P2, R30, R29, R28, R27 ;  /* 0x0c00001c1d1e7389 */ /* 0x000724000004001b */
[----:B01234-:R-:W-:Y:S01]  /*7520*/  ENDCOLLECTIVE ;  /* 0x000000000000791b */ /* 0x01ffe20003800000 */
.L_x_2489:
        /* <DEDUP_REMOVED lines=9> */
.L_x_2490:
[----:B------:R-:W-:Y:S02]  /*75c0*/  MOV R29, R17 ;  /* 0x00000011001d7202 */ /* 0x000fe40000000f00 */
[----:B------:R-:W-:-:S07]  /*75d0*/  MOV R19, R30 ;  /* 0x0000001e00137202 */ /* 0x000fce0000000f00 */
[----:B------:R-:W-:Y:S05]  /*75e0*/  WARPSYNC.COLLECTIVE R26, `(.L_x_2491) ;  /* 0x000000001a087348 */ /* 0x000fea0003c00000 */
[----:B------:R0:W1:Y:S02]  /*75f0*/  SHFL.BFLY P2, R30, R29, R28, R27 ;  /* 0x0c00001c1d1e7389 */ /* 0x000064000004001b */
[----:B01----:R-:W-:Y:S01]  /*7600*/  ENDCOLLECTIVE ;  /* 0x000000000000791b */ /* 0x003fe20003800000 */
.L_x_2491:
[----:B------:R-:W-:Y:S01]  /*7610*/  FADD.FTZ R16, R16, R19 ;  /* 0x0000001310107221 */ /* 0x000fe20000010000 */
[----:B------:R-:W-:Y:S01]  /*7620*/  HFMA2.MMA R28, -RZ, RZ, 0, 4.76837158203125e-07 ;  /* 0x00000008ff1c7435 */ /* 0x000fe200000001ff */
[----:B------:R-:W-:Y:S02]  /*7630*/  MOV R29, R32 ;  /* 0x00000020001d7202 */ /* 0x000fe40000000f00 */
[----:B------:R-:W-:-:S08]  /*7640*/  MOV R14, R30 ;  /* 0x0000001e000e7202 */ /* 0x000fd00000000f00 */
[----:B------:R-:W-:Y:S05]  /*7650*/  WARPSYNC.COLLECTIVE R26, `(.L_x_2492) ;  /* 0x000000001a087348 */ /* 0x000fea0003c00000 */
[----:B------:R0:W1:Y:S02]  /*7660*/  SHFL.BFLY P2, R30, R29, R28, R27 ;  /* 0x0c00001c1d1e7389 */ /* 0x000064000004001b */
[----:B01----:R-:W-:Y:S01]  /*7670*/  ENDCOLLECTIVE ;  /* 0x000000000000791b */ /* 0x003fe20003800000 */
.L_x_2492:
[----:B------:R-:W-:Y:S01]  /*7680*/  FADD.FTZ R44, R17, R14 ;  /* 0x0000000e112c7221 */ /* 0x000fe20000010000 */
[----:B------:R-:W-:Y:S01]  /*7690*/  IMAD.MOV.U32 R29, RZ, RZ, R34 ;  /* 0x000000ffff1d7224 */ /* 0x000fe200078e0022 */
[----:B------:R-:W-:-:S07]  /*76a0*/  MOV R31, R30 ;  /* 0x0000001e001f7202 */ /* 0x000fce0000000f00 */
[----:B------:R-:W-:Y:S05]  /*76b0*/  WARPSYNC.COLLECTIVE R26, `(.L_x_2493) ;  /* 0x000000001a087348 */ /* 0x000fea0003c00000 */
[----:B------:R0:W1:Y:S02]  /*76c0*/  SHFL.BFLY P2, R30, R29, R28, R27 ;  /* 0x0c00001c1d1e7389 */ /* 0x000064000004001b */
[----:B01----:R-:W-:Y:S01]  /*76d0*/  ENDCOLLECTIVE ;  /* 0x000000000000791b */ /* 0x003fe20003800000 */
.L_x_2493:
[----:B------:R-:W-:Y:S01]  /*76e0*/  FADD.FTZ R31, R31, R32 ;  /* 0x000000201f1f7221 */ /* 0x000fe20000010000 */
[----:B------:R-:W-:-:S04]  /*76f0*/  HFMA2.MMA R28, -RZ, RZ, 0, 2.384185791015625e-07 ;  /* 0x00000004ff1c7435 */ /* 0x000fc800000001ff */
[----:B------:R-:W-:Y:S02]  /*7700*/  MOV R29, R31 ;  /* 0x0000001f001d7202 */ /* 0x000fe40000000f00 */
[----:B------:R-:W-:-:S07]  /*7710*/  MOV R33, R30 ;  /* 0x0000001e00217202 */ /* 0x000fce0000000f00 */
[----:B------:R-:W-:Y:S05]  /*7720*/  WARPSYNC.COLLECTIVE R26, `(.L_x_2494) ;  /* 0x000000001a087348 */ /* 0x000fea0003c00000 */
[----:B------:R0:W1:Y:S02]  /*7730*/  SHFL.BFLY P2, R30, R29, R28, R27 ;  /* 0x0c00001c1d1e7389 */ /* 0x000064000004001b */
[----:B01----:R-:W-:Y:S01]  /*7740*/  ENDCOLLECTIVE ;  /* 0x000000000000791b */ /* 0x003fe20003800000 */
.L_x_2494:
[----:B------:R-:W-:-:S05]  /*7750*/  FADD.FTZ R33, R33, R34 ;  /* 0x0000002221217221 */ /* 0x000fca0000010000 */
[----:B------:R-:W-:Y:S02]  /*7760*/  MOV R29, R33 ;  /* 0x00000021001d7202 */ /* 0x000fe40000000f00 */
[----:B------:R-:W-:-:S07]  /*7770*/  MOV R20, R30 ;  /* 0x0000001e00147202 */ /* 0x000fce0000000f00 */
[----:B------:R-:W-:Y:S05]  /*7780*/  WARPSYNC.COLLECTIVE R26, `(.L_x_2495) ;  /* 0x000000001a087348 */ /* 0x000fea0003c00000 */
[----:B------:R0:W1:Y:S02]  /*7790*/  SHFL.BFLY P2, R30, R29, R28, R27 ;  /* 0x0c00001c1d1e7389 */ /* 0x000064000004001b */
[----:B01----:R-:W-:Y:S01]  /*77a0*/  ENDCOLLECTIVE ;  /* 0x000000000000791b */ /* 0x003fe20003800000 */
.L_x_2495:
[----:B------:R-:W-:Y:S01]  /*77b0*/  FADD.FTZ R35, R31, R20 ;  /* 0x000000141f237221 */ /* 0x000fe20000010000 */
[----:B------:R-:W-:-:S04]  /*77c0*/  HFMA2.MMA R28, -RZ, RZ, 0, 1.1920928955078125e-07 ;  /* 0x00000002ff1c7435 */ /* 0x000fc800000001ff */
[----:B------:R-:W-:Y:S02]  /*77d0*/  MOV R29, R35 ;  /* 0x00000023001d7202 */ /* 0x000fe40000000f00 */
[----:B------:R-:W-:-:S07]  /*77e0*/  MOV R36, R30 ;  /* 0x0000001e00247202 */ /* 0x000fce0000000f00 */
[----:B------:R-:W-:Y:S05]  /*77f0*/  WARPSYNC.COLLECTIVE R26, `(.L_x_2496) ;  /* 0x000000001a087348 */ /* 0x000fea0003c00000 */
[----:B------:R0:W1:Y:S02]  /*7800*/  SHFL.BFLY P2, R30, R29, R28, R27 ;  /* 0x0c00001c1d1e7389 */ /* 0x000064000004001b */
[----:B01----:R-:W-:Y:S01]  /*7810*/  ENDCOLLECTIVE ;  /* 0x000000000000791b */ /* 0x003fe20003800000 */
.L_x_2496:
[----:B------:R-:W-:-:S05]  /*7820*/  FADD.FTZ R36, R33, R36 ;  /* 0x0000002421247221 */ /* 0x000fca0000010000 */
[----:B------:R-:W-:Y:S01]  /*7830*/  MOV R29, R36 ;  /* 0x00000024001d7202 */ /* 0x000fe20000000f00 */
[----:B------:R-:W-:-:S07]  /*7840*/  IMAD.MOV.U32 R18, RZ, RZ, R30 ;  /* 0x000000ffff127224 */ /* 0x000fce00078e001e */
[----:B------:R-:W-:Y:S05]  /*7850*/  WARPSYNC.COLLECTIVE R26, `(.L_x_2497) ;  /* 0x000000001a087348 */ /* 0x000fea0003c00000 */
[----:B------:R0:W1:Y:S02]  /*7860*/  SHFL.BFLY P2, R30, R29, R28, R27 ;  /* 0x0c00001c1d1e7389 */ /* 0x000064000004001b */
[----:B01----:R-:W-:Y:S01]  /*7870*/  ENDCOLLECTIVE ;  /* 0x000000000000791b */ /* 0x003fe20003800000 */
.L_x_2497:
        /* <DEDUP_REMOVED lines=8> */
.L_x_2498:
[----:B------:R-:W-:Y:S01]  /*7900*/  FADD.FTZ R36, R36, R21 ;  /* 0x0000001524247221 */ /* 0x000fe20000010000 */
[----:B------:R-:W-:-:S04]  /*7910*/  HFMA2.MMA R21, -RZ, RZ, 0, 0 ;  /* 0x00000000ff157435 */ /* 0x000fc800000001ff */
[----:B------:R-:W-:Y:S02]  /*7920*/  MOV R29, R36 ;  /* 0x00000024001d7202 */ /* 0x000fe40000000f00 */
[----:B------:R-:W-:-:S07]  /*7930*/  MOV R34, R30 ;  /* 0x0000001e00227202 */ /* 0x000fce0000000f00 */
[----:B------:R-:W-:Y:S05]  /*7940*/  WARPSYNC.COLLECTIVE R26, `(.L_x_2499) ;  /* 0x000000001a087348 */ /* 0x000fea0003c00000 */
[----:B------:R0:W1:Y:S02]  /*7950*/  SHFL.BFLY P2, R30, R29, R28, R27 ;  /* 0x0c00001c1d1e7389 */ /* 0x000064000004001b */
[----:B01----:R-:W-:Y:S01]  /*7960*/  ENDCOLLECTIVE ;  /* 0x000000000000791b */ /* 0x003fe20003800000 */
.L_x_2499:
[----:B------:R-:W-:Y:S01]  /*7970*/  FADD.FTZ R34, R35, R34 ;  /* 0x0000002223227221 */ /* 0x000fe20000010000 */
[----:B------:R-:W-:Y:S01]  /*7980*/  HFMA2.MMA R28, -RZ, RZ, 0, 4.76837158203125e-07 ;  /* 0x00000008ff1c7435 */ /* 0x000fe200000001ff */
[----:B------:R-:W-:Y:S01]  /*7990*/  IMAD.MOV.U32 R29, RZ, RZ, R24 ;  /* 0x000000ffff1d7224 */ /* 0x000fe200078e0018 */
[----:B------:R-:W-:-:S09]  /*79a0*/  MOV R33, R30 ;  /* 0x0000001e00217202 */ /* 0x000fd20000000f00 */
[----:B------:R-:W-:Y:S05]  /*79b0*/  WARPSYNC.COLLECTIVE R26, `(.L_x_2500) ;  /* 0x000000001a087348 */ /* 0x000fea0003c00000 */
[----:B------:R0:W1:Y:S02]  /*79c0*/  SHFL.BFLY P2, R30, R29, R28, R27 ;  /* 0x0c00001c1d1e7389 */ /* 0x000064000004001b */
[----:B01----:R-:W-:Y:S01]  /*79d0*/  ENDCOLLECTIVE ;  /* 0x000000000000791b */ /* 0x003fe20003800000 */
.L_x_2500:
[----:B------:R-:W-:Y:S01]  /*79e0*/  FADD.FTZ R33, R36, R33 ;  /* 0x0000002124217221 */ /* 0x000fe20000010000 */
[----:B------:R-:W-:Y:S02]  /*79f0*/  MOV R29, R23 ;  /* 0x00000017001d7202 */ /* 0x000fe40000000f00 */
[----:B------:R-:W-:-:S07]  /*7a00*/  MOV R37, R30 ;  /* 0x0000001e00257202 */ /* 0x000fce0000000f00 */
[----:B------:R-:W-:Y:S05]  /*7a10*/  WARPSYNC.COLLECTIVE R26, `(.L_x_2501) ;  /* 0x000000001a087348 */ /* 0x000fea0003c00000 */
[----:B------:R0:W1:Y:S02]  /*7a20*/  SHFL.BFLY P2, R30, R29, R28, R27 ;  /* 0x0c00001c1d1e7389 */ /* 0x000064000004001b */
[----:B01----:R-:W-:Y:S01]  /*7a30*/  ENDCOLLECTIVE ;  /* 0x000000000000791b */ /* 0x003fe20003800000 */
.L_x_2501:
        /* <DEDUP_REMOVED lines=8> */
.L_x_2502:
        /* <DEDUP_REMOVED lines=8> */
.L_x_2503:
        /* <DEDUP_REMOVED lines=10> */
.L_x_2504:
[----:B------:R0:W1:Y:S04]  /*7be0*/  @!P0 LDS R22, [R39] ;  /* 0x0000000027168984 */ /* 0x0000680000000800 */
[----:B------:R0:W2:Y:S01]  /*7bf0*/  @!P0 LDS R20, [R39+0x500] ;  /* 0x0005000027148984 */ /* 0x0000a20000000800 */
[----:B------:R-:W-:Y:S02]  /*7c00*/  MOV R29, R37 ;  /* 0x00000025001d7202 */ /* 0x000fe40000000f00 */
[----:B------:R-:W-:-:S07]  /*7c10*/  MOV R23, R30 ;  /* 0x0000001e00177202 */ /* 0x000fce0000000f00 */
[----:B012---:R-:W-:Y:S05]  /*7c20*/  WARPSYNC.COLLECTIVE R26, `(.L_x_2505) ;  /* 0x000000001a087348 */ /* 0x007fea0003c00000 */
[----:B------:R3:W4:Y:S02]  /*7c30*/  SHFL.BFLY P2, R30, R29, R28, R27 ;  /* 0x0c00001c1d1e7389 */ /* 0x000724000004001b */
[----:B01234-:R-:W-:Y:S01]  /*7c40*/  ENDCOLLECTIVE ;  /* 0x000000000000791b */ /* 0x01ffe20003800000 */
.L_x_2505:
        /* <DEDUP_REMOVED lines=9> */
.L_x_2506:
        /* <DEDUP_REMOVED lines=9> */
.L_x_2507:
[----:B------:R-:W-:Y:S01]  /*7d70*/  FADD.FTZ R38, R38, R39 ;  /* 0x0000002726267221 */ /* 0x000fe20000010000 */
[----:B------:R-:W-:Y:S01]  /*7d80*/  HFMA2.MMA R28, -RZ, RZ, 0, 4.76837158203125e-07 ;  /* 0x00000008ff1c7435 */ /* 0x000fe200000001ff */
[----:B------:R-:W-:Y:S02]  /*7d90*/  MOV R29, R21 ;  /* 0x00000015001d7202 */ /* 0x000fe40000000f00 */
[----:B------:R-:W-:-:S08]  /*7da0*/  MOV R40, R30 ;  /* 0x0000001e00287202 */ /* 0x000fd00000000f00 */
[----:B------:R-:W-:Y:S05]  /*7db0*/  WARPSYNC.COLLECTIVE R26, `(.L_x_2508) ;  /* 0x000000001a087348 */ /* 0x000fea0003c00000 */
[----:B------:R0:W1:Y:S02]  /*7dc0*/  SHFL.BFLY P2, R30, R29, R28, R27 ;  /* 0x0c00001c1d1e7389 */ /* 0x000064000004001b */
[----:B01----:R-:W-:Y:S01]  /*7dd0*/  ENDCOLLECTIVE ;  /* 0x000000000000791b */ /* 0x003fe20003800000 */
.L_x_2508:
[----:B------:R-:W-:Y:S01]  /*7de0*/  FADD.FTZ R37, R37, R40 ;  /* 0x0000002825257221 */ /* 0x000fe20000010000 */
[----:B------:R-:W-:Y:S02]  /*7df0*/  MOV R29, R18 ;  /* 0x00000012001d7202 */ /* 0x000fe40000000f00 */
[----:B------:R-:W-:-:S07]  /*7e00*/  MOV R42, R30 ;  /* 0x0000001e002a7202 */ /* 0x000fce0000000f00 */
[----:B------:R-:W-:Y:S05]  /*7e10*/  WARPSYNC.COLLECTIVE R26, `(.L_x_2509) ;  /* 0x000000001a087348 */ /* 0x000fea0003c00000 */
[----:B------:R0:W1:Y:S02]  /*7e20*/  SHFL.BFLY P2, R30, R29, R28, R27 ;  /* 0x0c00001c1d1e7389 */ /* 0x000064000004001b */
[----:B01----:R-:W-:Y:S01]  /*7e30*/  ENDCOLLECTIVE ;  /* 0x000000000000791b */ /* 0x003fe20003800000 */
.L_x_2509:
[----:B------:R-:W-:Y:S01]  /*7e40*/  FADD.FTZ R42, R42, R21 ;  /* 0x000000152a2a7221 */ /* 0x000fe20000010000 */
[----:B------:R-:W-:-:S04]  /*7e50*/  HFMA2.MMA R28, -RZ, RZ, 0, 2.384185791015625e-07 ;  /* 0x00000004ff1c7435 */ /* 0x000fc800000001ff */
[----:B------:R-:W-:Y:S02]  /*7e60*/  MOV R29, R42 ;  /* 0x0000002a001d7202 */ /* 0x000fe40000000f00 */
[----:B------:R-:W-:-:S07]  /*7e70*/  MOV R23, R30 ;  /* 0x0000001e00177202 */ /* 0x000fce0000000f00 */
[----:B------:R-:W-:Y:S05]  /*7e80*/  WARPSYNC.COLLECTIVE R26, `(.L_x_2510) ;  /* 0x000000001a087348 */ /* 0x000fea0003c00000 */
[----:B------:R0:W1:Y:S02]  /*7e90*/  SHFL.BFLY P2, R30, R29, R28, R27 ;  /* 0x0c00001c1d1e7389 */ /* 0x000064000004001b */
[----:B01----:R-:W-:Y:S01]  /*7ea0*/  ENDCOLLECTIVE ;  /* 0x000000000000791b */ /* 0x003fe20003800000 */
.L_x_2510:
        /* <DEDUP_REMOVED lines=8> */
.L_x_2511:
        /* <DEDUP_REMOVED lines=12> */
.L_x_2512:
        /* <DEDUP_REMOVED lines=13> */
.L_x_2513:
        /* <DEDUP_REMOVED lines=14> */
.L_x_2514:
        /* <DEDUP_REMOVED lines=11> */
.L_x_2515:
[----:B------:R-:W-:Y:S01]  /*8250*/  FADD.FTZ R35, R42, R35 ;  /* 0x000000232a237221 */ /* 0x000fe20000010000 */
[----:B------:R-:W-:Y:S06]  /*8260*/  BRA `(.L_x_2516) ;  /* 0xffffffe000d47947 */ /* 0x000fec000383ffff */
.L_x_2517:
        /* <DEDUP_REMOVED lines=9> */
.L_x_3507:


//--------------------- .text._ZN13group_norm_v218gn_bwd_cuda_kernelI6__halfLi320ELi3ELi16ELi40ELi1024ELb1ELb1ELi8ELi320ELi320ELi4ELb1ELi2ELb0ELb0ELNS_15WgradSyncMethodE3ENS_16CompileConditionILi900EEEEEvPT_S6_S6_PKS5_S8_S8_S8_PKfflPfPj --------------------------
	.section	.text._ZN13group_norm_v218gn_bwd_cuda_kernelI6__halfLi320ELi3ELi16ELi40ELi1024ELb1ELb1ELi8ELi320ELi320ELi4ELb1ELi2ELb0ELb0ELNS_15WgradSyncMethodE3ENS_16CompileConditionILi900EEEEEvPT_S6_S6_PKS5_S8_S8_S8_PKfflPfPj,"ax",@progbits
	.align	128
        .global         _ZN13group_norm_v218gn_bwd_cuda_kernelI6__halfLi320ELi3ELi16ELi40ELi1024ELb1ELb1ELi8ELi320ELi320ELi4ELb1ELi2ELb0ELb0ELNS_15WgradSyncMethodE3ENS_16CompileConditionILi900EEEEEvPT_S6_S6_PKS5_S8_S8_S8_PKfflPfPj
        .type           _ZN13group_norm_v218gn_bwd_cuda_kernelI6__halfLi320ELi3ELi16ELi40ELi1024ELb1ELb1ELi8ELi320ELi320ELi4ELb1ELi2ELb0ELb0ELNS_15WgradSyncMethodE3ENS_16CompileConditionILi900EEEEEvPT_S6_S6_PKS5_S8_S8_S8_PKfflPfPj,@function
        .size           _ZN13group_norm_v218gn_bwd_cuda_kernelI6__halfLi320ELi3ELi16ELi40ELi1024ELb1ELb1ELi8ELi320ELi320ELi4ELb1ELi2ELb0ELb0ELNS_15WgradSyncMethodE3ENS_16CompileConditionILi900EEEEEvPT_S6_S6_PKS5_S8_S8_S8_PKfflPfPj,(.L_x_3508 - _ZN13group_norm_v218gn_bwd_cuda_kernelI6__halfLi320ELi3ELi16ELi40ELi1024ELb1ELb1ELi8ELi320ELi320ELi4ELb1ELi2ELb0ELb0ELNS_15WgradSyncMethodE3ENS_16CompileConditionILi900EEEEEvPT_S6_S6_PKS5_S8_S8_S8_PKfflPfPj)
        .other          _ZN13group_norm_v218gn_bwd_cuda_kernelI6__halfLi320ELi3ELi16ELi40ELi1024ELb1ELb1ELi8ELi320ELi320ELi4ELb1ELi2ELb0ELb0ELNS_15WgradSyncMethodE3ENS_16CompileConditionILi900EEEEEvPT_S6_S6_PKS5_S8_S8_S8_PKfflPfPj,@"STO_CUDA_ENTRY STV_DEFAULT"
_ZN13group_norm_v218gn_bwd_cuda_kernelI6__halfLi320ELi3ELi16ELi40ELi1024ELb1ELb1ELi8ELi320ELi320ELi4ELb1ELi2ELb0ELb0ELNS_15WgradSyncMethodE3ENS_16CompileConditionILi900EEEEEvPT_S6_S6_PKS5_S8_S8_S8_PKfflPfPj:
.text._ZN13group_norm_v218gn_bwd_cuda_kernelI6__halfLi320ELi3ELi16ELi40ELi1024ELb1ELb1ELi8ELi320ELi320ELi4ELb1ELi2ELb0ELb0ELNS_15WgradSyncMethodE3ENS_16CompileConditionILi900EEEEEvPT_S6_S6_PKS5_S8_S8_S8_PKfflPfPj:
        /* <DEDUP_REMOVED lines=31> */
.L_x_2520:
[----:B------:R-:W2:Y:S04]  /*01f0*/  LD.E.STRONG.GPU R0, desc[UR10][R2.64] ;  /* 0x0000000a02007980 */ /* 0x000ea8000c10f900 */
[----:B--2---:R-:W-:Y:S01]  /*0200*/  CCTL.IVALL ;  /* 0x00000000ff00798f */ /* 0x004fe20002000000 */
[----:B------:R-:W-:Y:S05]  /*0210*/  YIELD ;  /* 0x0000000000007946 */ /* 0x000fea0003800000 */
[----:B-----5:R-:W-:-:S04]  /*0220*/  LOP3.LUT R0, R0, R5, RZ, 0x3c, !PT ;  /* 0x0000000500007212 */ /* 0x020fc800078e3cff */
[----:B------:R-:W-:-:S13]  /*0230*/  ISETP.GT.AND P0, PT, R0, -0x1, PT ;  /* 0xffffffff0000780c */ /* 0x000fda0003f04270 */
[----:B------:R-:W-:Y:S05]  /*0240*/  @P0 BRA `(.L_x_2520) ;  /* 0xfffffffc00e80947 */ /* 0x000fea000383ffff */
.L_x_2519:
[----:B------:R-:W-:Y:S05]  /*0250*/  WARPSYNC.ALL ;  /* 0x0000000000007948 */ /* 0x000fea0003800000 */
[----:B------:R-:W-:Y:S06]  /*0260*/  BAR.SYNC.DEFER_BLOCKING 0x0 ;  /* 0x0000000000007b1d */ /* 0x000fec0000010000 */
[----:B------:R-:W-:Y:S05]  /*0270*/  BRA `(.L_x_2521) ;  /* 0x0000002400647947 */ /* 0x000fea0003800000 */
.L_x_2518:
[----:B------:R-:W0:Y:S01]  /*0280*/  S2R R0, SR_TID.X ;  /* 0x0000000000007919 */ /* 0x000e220000002100 */
[----:B------:R-:W-:Y:S01]  /*0290*/  MOV R3, 0x400 ;  /* 0x0000040000037802 */ /* 0x000fe20000000f00 */
[----:B------:R-:W-:Y:S01]  /*02a0*/  USHF.L.U32 UR4, UR16, 0x3, URZ ;  /* 0x0000000310047899 */ /* 0x000fe2000800063f */
[----:B------:R-:W-:Y:S01]  /*02b0*/  CS2R R26, SRZ ;  /* 0x00000000001a7805 */ /* 0x000fe2000001ff00 */
[----:B------:R-:W1:Y:S01]  /*02c0*/  S2R R10, SR_CgaCtaId ;  /* 0x00000000000a7919 */ /* 0x000e620000008800 */
[----:B------:R-:W-:Y:S01]  /*02d0*/  IADD3 R3, R3, 0x2800, RZ ;  /* 0x0000280003037810 */ /* 0x000fe20007ffe0ff */
[----:B------:R-:W-:Y:S01]  /*02e0*/  ULOP3.LUT UR4, UR4, 0x3f8, URZ, 0xc0, !UPT ;  /* 0x000003f804047892 */ /* 0x000fe2000f8ec03f */
[----:B------:R-:W-:Y:S02]  /*02f0*/  CS2R R24, SRZ ;  /* 0x0000000000187805 */ /* 0x000fe4000001ff00 */
[----:B------:R-:W-:Y:S02]  /*0300*/  CS2R R22, SRZ ;  /* 0x0000000000167805 */ /* 0x000fe4000001ff00 */
[----:B------:R-:W-:-:S02]  /*0310*/  CS2R R20, SRZ ;  /* 0x0000000000147805 */ /* 0x000fc4000001ff00 */
[----:B0-----:R-:W-:Y:S01]  /*0320*/  SHF.R.S32.HI R7, RZ, 0x1f, R0 ;  /* 0x0000001fff077819 */ /* 0x001fe20000011400 */
[----:B------:R-:W-:-:S03]  /*0330*/  IMAD.WIDE.U32 R4, R0, -0x33333333, RZ ;  /* 0xcccccccd00047825 */ /* 0x000fc600078e00ff */
[----:B------:R-:W-:Y:S02]  /*0340*/  LEA.HI R6, R7, R0, RZ, 0x2 ;  /* 0x0000000007067211 */ /* 0x000fe400078f10ff */
[----:B-1----:R-:W-:Y:S02]  /*0350*/  LEA R4, R10, R3, 0x18 ;  /* 0x000000030a047211 */ /* 0x002fe400078ec0ff */
[----:B------:R-:W-:Y:S02]  /*0360*/  SHF.R.S32.HI R2, RZ, 0x2, R6 ;  /* 0x00000002ff027819 */ /* 0x000fe40000011406 */
[----:B------:R-:W-:Y:S02]  /*0370*/  SHF.R.U32.HI R5, RZ, 0x6, R5 ;  /* 0x00000006ff057819 */ /* 0x000fe40000011605 */
[C---:B------:R-:W-:Y:S01]  /*0380*/  IADD3 R8, R2.reuse, 0x50, RZ ;  /* 0x0000005002087810 */ /* 0x040fe20007ffe0ff */
[C---:B------:R-:W-:Y:S01]  /*0390*/  VIADD R9, R2.reuse, 0xa0 ;  /* 0x000000a002097836 */ /* 0x040fe20000000000 */
        /* <DEDUP_REMOVED lines=8> */
[-C--:B------:R-:W-:Y:S02]  /*0420*/  LEA.HI R7, R7, R0.reuse, RZ, 0x4 ;  /* 0x0000000007077211 */ /* 0x080fe400078f20ff */
[----:B------:R-:W-:Y:S02]  /*0430*/  IADD3 R3, -R3, R0, RZ ;  /* 0x0000000003037210 */ /* 0x000fe40007ffe1ff */
[----:B------:R-:W-:Y:S02]  /*0440*/  SHF.R.U32.HI R10, RZ, 0x2, R10 ;  /* 0x00000002ff0a7819 */ /* 0x000fe4000001160a */
[----:B------:R-:W-:Y:S02]  /*0450*/  SHF.R.U32.HI R12, RZ, 0x2, R12 ;  /* 0x00000002ff0c7819 */ /* 0x000fe4000001160c */
[----:B------:R-:W-:Y:S01]  /*0460*/  SHF.R.U32.HI R6, RZ, 0x4, R7 ;  /* 0x00000004ff067819 */ /* 0x000fe20000011607 */
[----:B------:R-:W-:Y:S01]  /*0470*/  IMAD R7, R5, -0x50, R0 ;  /* 0xffffffb005077824 */ /* 0x000fe200078e0200 */
[----:B------:R-:W-:-:S02]  /*0480*/  LOP3.LUT R9, R3, 0x3, R10, 0x78, !PT ;  /* 0x0000000303097812 */ /* 0x000fc400078e780a */
[----:B------:R-:W-:Y:S01]  /*0490*/  LOP3.LUT R10, R3, 0x3, R12, 0x78, !PT ;  /* 0x00000003030a7812 */ /* 0x000fe200078e780c */
[----:B------:R-:W-:Y:S01]  /*04a0*/  IMAD R11, R7, 0x28, R4 ;  /* 0x00000028070b7824 */ /* 0x000fe200078e0204 */
[C---:B------:R-:W-:Y:S01]  /*04b0*/  IADD3 R12, R5.reuse, UR4, RZ ;  /* 0x00000004050c7c10 */ /* 0x040fe2000fffe0ff */
[----:B------:R-:W-:Y:S01]  /*04c0*/  UMOV UR4, URZ ;  /* 0x0000003f00047c82 */ /* 0x000fe20008000000 */
[----:B------:R-:W-:Y:S01]  /*04d0*/  SHF.R.U32.HI R8, RZ, 0x2, R8 ;  /* 0x00000002ff087819 */ /* 0x000fe20000011608 */
[----:B------:R-:W-:Y:S01]  /*04e0*/  IMAD R11, R5, 0x8, R11 ;  /* 0x00000008050b7824 */ /* 0x000fe200078e020b */
[C---:B------:R-:W-:Y:S01]  /*04f0*/  LOP3.LUT R6, R3.reuse, 0x3, R6, 0x78, !PT ;  /* 0x0000000303067812 */ /* 0x040fe200078e7806 */
[----:B------:R-:W-:Y:S01]  /*0500*/  IMAD R12, R12, 0x280, RZ ;  /* 0x000002800c0c7824 */ /* 0x000fe200078e02ff */
[----:B------:R-:W-:-:S07]  /*0510*/  LOP3.LUT R8, R3, 0x3, R8, 0x78, !PT ;  /* 0x0000000303087812 */ /* 0x000fce00078e7808 */
.L_x_2537:
[----:B------:R-:W-:Y:S01]  /*0520*/  ULOP3.LUT UR8, UR12, 0x1, URZ, 0xc0, !UPT ;  /* 0x000000010c087892 */ /* 0x000fe2000f8ec03f */
[----:B------:R-:W0:Y:S01]  /*0530*/  LDC.64 R38, c[0x0][0x238] ;  /* 0x00008e00ff267b82 */ /* 0x000e220000000a00 */
[----:B------:R-:W-:Y:S02]  /*0540*/  USHF.R.U64 UR9, UR12, 0x1, UR5 ;  /* 0x000000010c097899 */ /* 0x000fe40008001205 */
[----:B------:R-:W-:Y:S02]  /*0550*/  UIMAD UR13, UR8, 0x140, URZ ;  /* 0x00000140080d78a4 */ /* 0x000fe4000f8e023f */
[----:B------:R-:W-:Y:S01]  /*0560*/  USHF.R.U32.HI UR8, URZ, 0x1, UR5 ;  /* 0x000000013f087899 */ /* 0x000fe20008011605 */
[----:B------:R-:W-:Y:S02]  /*0570*/  ULDC.64 UR18, c[0x0][0x248] ;  /* 0x0000920000127ab9 */ /* 0x000fe40000000a00 */
[----:B------:R-:W1:Y:S01]  /*0580*/  LDC.64 R32, c[0x0][0x240] ;  /* 0x00009000ff207b82 */ /* 0x000e620000000a00 */
[----:B------:R-:W-:-:S02]  /*0590*/  LEA R18, R7, UR13, 0x2 ;  /* 0x0000000d07127c11 */ /* 0x000fc4000f8e10ff */
[----:B--2---:R-:W-:Y:S01]  /*05a0*/  IMAD.U32 R5, RZ, RZ, UR8 ;  /* 0x00000008ff057e24 */ /* 0x004fe2000f8e00ff */
[----:B------:R-:W-:Y:S01]  /*05b0*/  UIMAD UR8, UR8, 0xa0000, URZ ;  /* 0x000a0000080878a4 */ /* 0x000fe2000f8e023f */
[----:B------:R-:W-:Y:S01]  /*05c0*/  SHF.R.S32.HI R19, RZ, 0x1f, R18 ;  /* 0x0000001fff137819 */ /* 0x000fe20000011412 */
[----:B------:R-:W-:Y:S01]  /*05d0*/  IMAD.WIDE.U32 R14, R18, -0x33333333, RZ ;  /* 0xcccccccd120e7825 */ /* 0x000fe200078e00ff */
[----:B------:R-:W-:-:S04]  /*05e0*/  MOV R14, UR9 ;  /* 0x00000009000e7c02 */ /* 0x000fc80008000f00 */
[----:B------:R-:W-:Y:S01]  /*05f0*/  SHF.R.U32.HI R13, RZ, 0x5, R15 ;  /* 0x00000005ff0d7819 */ /* 0x000fe2000001160f */
[----:B------:R-:W-:-:S03]  /*0600*/  IMAD.WIDE.U32 R16, R14, 0xa0000, R18 ;  /* 0x000a00000e107825 */ /* 0x000fc600078e0012 */
[----:B------:R-:W-:Y:S02]  /*0610*/  LEA R3, P0, R14, R13, 0x4 ;  /* 0x0000000d0e037211 */ /* 0x000fe400078020ff */
[----:B------:R-:W-:Y:S02]  /*0620*/  IADD3 R15, P1, R12, R16, RZ ;  /* 0x000000100c0f7210 */ /* 0x000fe40007f3e0ff */
[----:B------:R-:W-:Y:S02]  /*0630*/  LEA.HI.X R14, R14, RZ, R5, 0x4, P0 ;  /* 0x000000ff0e0e7211 */ /* 0x000fe400000f2405 */
[----:B------:R-:W-:Y:S02]  /*0640*/  LEA R28, P0, R3, UR18, 0x3 ;  /* 0x00000012031c7c11 */ /* 0x000fe4000f8018ff */
[----:B------:R-:W-:Y:S01]  /*0650*/  IADD3 R5, R17, UR8, RZ ;  /* 0x0000000811057c10 */ /* 0x000fe2000fffe0ff */
[----:B------:R-:W-:Y:S01]  /*0660*/  ULDC.64 UR8, c[0x0][0x230] ;  /* 0x00008c0000087ab9 */ /* 0x000fe20000000a00 */
[----:B------:R-:W-:Y:S01]  /*0670*/  LEA.HI.X R29, R3, UR19, R14, 0x3, P0 ;  /* 0x00000013031d7c11 */ /* 0x000fe200080f1c0e */
[----:B------:R-:W-:Y:S01]  /*0680*/  IMAD.SHL.U32 R14, R15, 0x2, RZ ;  /* 0x000000020f0e7824 */ /* 0x000fe200078e00ff */
[----:B------:R-:W-:-:S04]  /*0690*/  IADD3.X R30, RZ, R5, RZ, P1, !PT ;  /* 0x00000005ff1e7210 */ /* 0x000fc80000ffe4ff */
[----:B------:R-:W2:Y:S01]  /*06a0*/  LDG.E.64.CONSTANT R28, desc[UR10][R28.64] ;  /* 0x0000000a1c1c7981 */ /* 0x000ea2000c1e9b00 */
[----:B------:R-:W-:Y:S02]  /*06b0*/  SHF.L.U64.HI R15, R15, 0x1, R30 ;  /* 0x000000010f0f7819 */ /* 0x000fe4000001021e */
[----:B------:R-:W-:-:S04]  /*06c0*/  IADD3 R30, P0, R14, UR8, RZ ;  /* 0x000000080e1e7c10 */ /* 0x000fc8000ff1e0ff */
[----:B------:R-:W-:Y:S02]  /*06d0*/  IADD3.X R31, R15, UR9, RZ, P0, !PT ;  /* 0x000000090f1f7c10 */ /* 0x000fe400087fe4ff */
[----:B------:R-:W-:Y:S01]  /*06e0*/  IADD3 R3, R12, 0xa00, RZ ;  /* 0x00000a000c037810 */ /* 0x000fe20007ffe0ff */
[----:B0-----:R-:W-:-:S03]  /*06f0*/  IMAD.WIDE R38, R18, 0x2, R38 ;  /* 0x0000000212267825 */ /* 0x001fc600078e0226 */
[----:B------:R-:W3:Y:S01]  /*0700*/  LDG.E.64.CONSTANT R30, desc[UR10][R30.64] ;  /* 0x0000000a1e1e7981 */ /* 0x000ee2000c1e9b00 */
[----:B-1----:R-:W-:Y:S01]  /*0710*/  IMAD.WIDE R34, R18, 0x2, R32 ;  /* 0x0000000212227825 */ /* 0x002fe200078e0220 */
[----:B------:R-:W-:Y:S02]  /*0720*/  IADD3 R3, P0, R3, R16, RZ ;  /* 0x0000001003037210 */ /* 0x000fe40007f1e0ff */
[----:B------:R-:W4:Y:S02]  /*0730*/  LDG.E.64.CONSTANT R32, desc[UR10][R38.64] ;  /* 0x0000000a26207981 */ /* 0x000f24000c1e9b00 */
[----:B------:R-:W-:Y:S01]  /*0740*/  IADD3.X R18, RZ, R5, RZ, P0, !PT ;  /* 0x00000005ff127210 */ /* 0x000fe200007fe4ff */
[C---:B------:R-:W-:Y:S01]  /*0750*/  IMAD.SHL.U32 R16, R3.reuse, 0x2, RZ ;  /* 0x0000000203107824 */ /* 0x040fe200078e00ff */
[----:B------:R-:W5:Y:S02]  /*0760*/  LDG.E.64.CONSTANT R34, desc[UR10][R34.64] ;  /* 0x0000000a22227981 */ /* 0x000f64000c1e9b00 */
[----:B------:R-:W-:-:S02]  /*0770*/  SHF.L.U64.HI R17, R3, 0x1, R18 ;  /* 0x0000000103117819 */ /* 0x000fc40000010212 */
[----:B------:R-:W-:-:S04]  /*0780*/  IADD3 R36, P0, R16, UR8, RZ ;  /* 0x0000000810247c10 */ /* 0x000fc8000ff1e0ff */
[----:B------:R-:W-:Y:S01]  /*0790*/  IADD3.X R37, R17, UR9, RZ, P0, !PT ;  /* 0x0000000911257c10 */ /* 0x000fe200087fe4ff */
[----:B------:R-:W-:-:S05]  /*07a0*/  ULDC.64 UR8, c[0x0][0x228] ;  /* 0x00008a0000087ab9 */ /* 0x000fca0000000a00 */
[----:B------:R-:W5:Y:S01]  /*07b0*/  LDG.E.64.CONSTANT R36, desc[UR10][R36.64] ;  /* 0x0000000a24247981 */ /* 0x000f62000c1e9b00 */
[----:B------:R-:W-:-:S04]  /*07c0*/  IADD3 R42, P0, R14, UR8, RZ ;  /* 0x000000080e2a7c10 */ /* 0x000fc8000ff1e0ff */
[----:B------:R-:W-:-:S05]  /*07d0*/  IADD3.X R43, R15, UR9, RZ, P0, !PT ;  /* 0x000000090f2b7c10 */ /* 0x000fca00087fe4ff */
[----:B------:R0:W5:Y:S01]  /*07e0*/  LDG.E.64.CONSTANT R38, desc[UR10][R42.64] ;  /* 0x0000000a2a267981 */ /* 0x000162000c1e9b00 */
[----:B------:R-:W-:Y:S01]  /*07f0*/  IADD3 R40, P0, R16, UR8, RZ ;  /* 0x0000000810287c10 */ /* 0x000fe2000ff1e0ff */
[----:B------:R-:W-:-:S03]  /*0800*/  ULDC UR8, c[0x0][0x250] ;  /* 0x0000940000087ab9 */ /* 0x000fc60000000800 */
[----:B------:R-:W-:-:S06]  /*0810*/  IADD3.X R41, R17, UR9, RZ, P0, !PT ;  /* 0x0000000911297c10 */ /* 0x000fcc00087fe4ff */
[----:B------:R-:W5:Y:S01]  /*0820*/  LDG.E.64.CONSTANT R40, desc[UR10][R40.64] ;  /* 0x0000000a28287981 */ /* 0x000f62000c1e9b00 */
[----:B------:R-:W-:Y:S01]  /*0830*/  ISETP.GT.U32.AND P1, PT, R0, 0x1f, PT ;  /* 0x0000001f0000780c */ /* 0x000fe20003f24070 */
[----:B--2---:R-:W-:Y:S01]  /*0840*/  FADD.FTZ R18, R29, UR8 ;  /* 0x000000081d127e21 */ /* 0x004fe20008010000 */
[----:B------:R-:W-:-:S04]  /*0850*/  UIADD3 UR8, UP0, UR12, 0x2, URZ ;  /* 0x000000020c087890 */ /* 0x000fc8000ff1e03f */
[----:B------:R-:W-:Y:S01]  /*0860*/  UIADD3.X UR9, URZ, UR5, URZ, UP0, !UPT ;  /* 0x000000053f097290 */ /* 0x000fe200087fe43f */
[----:B------:R-:W1:Y:S01]  /*0870*/  MUFU.RSQ R18, R18 ;  /* 0x0000001200127308 */ /* 0x000e620000001400 */
[----:B------:R-:W-:-:S04]  /*0880*/  UISETP.GE.U32.AND UP0, UPT, UR8, UR15, UPT ;  /* 0x0000000f0800728c */ /* 0x000fc8000bf06070 */
[----:B------:R-:W-:Y:S01]  /*0890*/  UISETP.GE.AND.EX UP0, UPT, UR9, UR7, UPT, UP0 ;  /* 0x000000070900728c */ /* 0x000fe2000bf06300 */
[--C-:B---3--:R-:W-:Y:S02]  /*08a0*/  HADD2.F32 R3, -RZ, R30.reuse.H0_H0 ;  /* 0x2000001eff037230 */ /* 0x108fe40000004100 */
[----:B------:R-:W-:Y:S02]  /*08b0*/  HADD2.F32 R45, -RZ, R30.H1_H1 ;  /* 0x3000001eff2d7230 */ /* 0x000fe40000004100 */
[--C-:B----4-:R-:W-:Y:S02]  /*08c0*/  HADD2.F32 R19, -RZ, R32.reuse.H1_H1 ;  /* 0x30000020ff137230 */ /* 0x110fe40000004100 */
[C---:B------:R-:W-:Y:S01]  /*08d0*/  FADD.FTZ R5, -R28.reuse, R3 ;  /* 0x000000031c057221 */ /* 0x040fe20000010100 */
[----:B------:R-:W-:Y:S02]  /*08e0*/  HADD2.F32 R3, -RZ, R32.H0_H0 ;  /* 0x20000020ff037230 */ /* 0x000fe40000004100 */
[----:B0-----:R-:W-:Y:S01]  /*08f0*/  FADD.FTZ R43, -R28, R45 ;  /* 0x0000002d1c2b7221 */ /* 0x001fe20000010100 */
[--C-:B-----5:R-:W-:Y:S01]  /*0900*/  HADD2.F32 R42, -RZ, R34.reuse.H0_H0 ;  /* 0x20000022ff2a7230 */ /* 0x120fe20000004100 */
[----:B------:R-:W-:Y:S01]  /*0910*/  PLOP3.LUT P0, PT, PT, PT, UP0, 0x80, 0x0 ;  /* 0x000000000000781c */ /* 0x000fe20003f0f008 */
[----:B------:R-:W-:-:S02]  /*0920*/  HADD2.F32 R32, -RZ, R34.H1_H1 ;  /* 0x30000022ff207230 */ /* 0x000fc40000004100 */
[C---:B-1----:R-:W-:Y:S01]  /*0930*/  FMUL.FTZ R5, R18.reuse, R5 ;  /* 0x0000000512057220 */ /* 0x042fe20000410000 */
[----:B------:R-:W-:Y:S01]  /*0940*/  FMUL.FTZ R43, R18, R43 ;  /* 0x0000002b122b7220 */ /* 0x000fe20000410000 */
[----:B------:R-:W-:Y:S02]  /*0950*/  HADD2.F32 R47, -RZ, R31.H0_H0 ;  /* 0x2000001fff2f7230 */ /* 0x000fe40000004100 */
[----:B------:R-:W-:Y:S01]  /*0960*/  FFMA.FTZ R30, R5, R3, R42 ;  /* 0x00000003051e7223 */ /* 0x000fe2000001002a */
[----:B------:R-:W-:Y:S01]  /*0970*/  FFMA.FTZ R48, R43, R19, R32 ;  /* 0x000000132b307223 */ /* 0x000fe20000010020 */
[--C-:B------:R-:W-:Y:S02]  /*0980*/  HADD2.F32 R29, -RZ, R33.reuse.H0_H0 ;  /* 0x20000021ff1d7230 */ /* 0x100fe40000004100 */
[----:B------:R-:W-:Y:S01]  /*0990*/  FADD.FTZ R47, -R28, R47 ;  /* 0x0000002f1c2f7221 */ /* 0x000fe20000010100 */
[----:B------:R-:W-:Y:S01]  /*09a0*/  FMUL.FTZ R44, R30, -1.4426950216293334961 ;  /* 0xbfb8aa3b1e2c7820 */ /* 0x000fe20000410000 */
[----:B------:R-:W-:Y:S01]  /*09b0*/  FMUL.FTZ R53, R48, -1.4426950216293334961 ;  /* 0xbfb8aa3b30357820 */ /* 0x000fe20000410000 */
[----:B------:R-:W-:-:S02]  /*09c0*/  HADD2.F32 R45, -RZ, R33.H1_H1 ;  /* 0x30000021ff2d7230 */ /* 0x000fc40000004100 */
[----:B------:R-:W-:Y:S01]  /*09d0*/  FMUL.FTZ R47, R18, R47 ;  /* 0x0000002f122f7220 */ /* 0x000fe20000410000 */
[----:B------:R-:W-:Y:S01]  /*09e0*/  HADD2.F32 R31, -RZ, R31.H1_H1 ;  /* 0x3000001fff1f7230 */ /* 0x000fe20000004100 */
[----:B------:R-:W0:Y:S01]  /*09f0*/  MUFU.EX2 R33, R44 ;  /* 0x0000002c00217308 */ /* 0x000e220000000800 */
[----:B------:R-:W-:Y:S02]  /*0a00*/  HADD2.F32 R56, -RZ, R35.H0_H0 ;  /* 0x20000023ff387230 */ /* 0x000fe40000004100 */
[--C-:B------:R-:W-:Y:S02]  /*0a10*/  HADD2.F32 R51, -RZ, R36.reuse.H0_H0 ;  /* 0x20000024ff337230 */ /* 0x100fe40000004100 */
[C---:B------:R-:W-:Y:S01]  /*0a20*/  FADD.FTZ R31, -R28.reuse, R31 ;  /* 0x0000001f1c1f7221 */ /* 0x040fe20000010100 */
[----:B------:R-:W-:Y:S02]  /*0a30*/  HADD2.F32 R57, -RZ, R37.H0_H0 ;  /* 0x20000025ff397230 */ /* 0x000fe40000004100 */
[----:B------:R-:W-:Y:S01]  /*0a40*/  FFMA.FTZ R34, R47, R29, R56 ;  /* 0x0000001d2f227223 */ /* 0x000fe20000010038 */
[----:B------:R-:W-:Y:S01]  /*0a50*/  HADD2.F32 R54, -RZ, R35.H1_H1 ;  /* 0x30000023ff367230 */ /* 0x000fe20000004100 */
[----:B------:R-:W1:Y:S01]  /*0a60*/  MUFU.EX2 R53, R53 ;  /* 0x0000003500357308 */ /* 0x000e620000000800 */
[----:B------:R-:W-:Y:S01]  /*0a70*/  FADD.FTZ R51, -R28, R51 ;  /* 0x000000331c337221 */ /* 0x000fe20000010100 */
[----:B------:R-:W-:Y:S01]  /*0a80*/  FMUL.FTZ R49, R18, R31 ;  /* 0x0000001f12317220 */ /* 0x000fe20000410000 */
[----:B------:R-:W-:-:S02]  /*0a90*/  HADD2.F32 R31, -RZ, R36.H1_H1 ;  /* 0x30000024ff1f7230 */ /* 0x000fc40000004100 */
[----:B------:R-:W-:Y:S01]  /*0aa0*/  FMUL.FTZ R55, R34, -1.4426950216293334961 ;  /* 0xbfb8aa3b22377820 */ /* 0x000fe20000410000 */
[----:B------:R-:W-:Y:S01]  /*0ab0*/  FMUL.FTZ R46, R18, R51 ;  /* 0x00000033122e7220 */ /* 0x000fe20000410000 */
[C---:B------:R-:W-:Y:S01]  /*0ac0*/  FADD.FTZ R57, -R28.reuse, R57 ;  /* 0x000000391c397221 */ /* 0x040fe20000010100 */
[----:B------:R-:W-:Y:S01]  /*0ad0*/  FFMA.FTZ R35, R49, R45, R54 ;  /* 0x0000002d31237223 */ /* 0x000fe20000010036 */
[----:B------:R-:W-:Y:S01]  /*0ae0*/  FADD.FTZ R51, -R28, R31 ;  /* 0x0000001f1c337221 */ /* 0x000fe20000010100 */
[----:B------:R-:W-:Y:S01]  /*0af0*/  FFMA.FTZ R31, R3, R46, R42 ;  /* 0x0000002e031f7223 */ /* 0x000fe2000001002a */
[----:B------:R-:W2:Y:S01]  /*0b00*/  MUFU.EX2 R55, R55 ;  /* 0x0000003700377308 */ /* 0x000ea20000000800 */
[----:B------:R-:W-:Y:S01]  /*0b10*/  FMUL.FTZ R42, R18, R57 ;  /* 0x00000039122a7220 */ /* 0x000fe20000410000 */
[----:B0-----:R-:W-:Y:S01]  /*0b20*/  FADD.FTZ R58, R33, 1 ;  /* 0x3f800000213a7421 */ /* 0x001fe20000010000 */
[----:B------:R-:W-:Y:S01]  /*0b30*/  FMUL.FTZ R52, R35, -1.4426950216293334961 ;  /* 0xbfb8aa3b23347820 */ /* 0x000fe20000410000 */
[----:B------:R-:W-:-:S02]  /*0b40*/  HADD2.F32 R37, -RZ, R37.H1_H1 ;  /* 0x30000025ff257230 */ /* 0x000fc40000004100 */
[----:B------:R-:W-:Y:S01]  /*0b50*/  FFMA.FTZ R33, R29, R42, R56 ;  /* 0x0000002a1d217223 */ /* 0x000fe20000010038 */
[----:B------:R-:W-:Y:S01]  /*0b60*/  FMUL.FTZ R44, R18, R51 ;  /* 0x00000033122c7220 */ /* 0x000fe20000410000 */
[----:B-1----:R-:W-:Y:S01]  /*0b70*/  FADD.FTZ R57, R53, 1 ;  /* 0x3f80000035397421 */ /* 0x002fe20000010000 */
[----:B------:R-:W0:Y:S01]  /*0b80*/  MUFU.RCP R56, R58 ;  /* 0x0000003a00387308 */ /* 0x000e220000001000 */
[----:B------:R-:W-:Y:S01]  /*0b90*/  FADD.FTZ R37, -R28, R37 ;  /* 0x000000251c257221 */ /* 0x000fe20000010100 */
[----:B------:R-:W-:Y:S01]  /*0ba0*/  FFMA.FTZ R32, R19, R44, R32 ;  /* 0x0000002c13207223 */ /* 0x000fe20000010020 */
[----:B------:R-:W-:Y:S01]  /*0bb0*/  FMUL.FTZ R51, R31, -1.4426950216293334961 ;  /* 0xbfb8aa3b1f337820 */ /* 0x000fe20000410000 */
[----:B------:R-:W-:Y:S01]  /*0bc0*/  FMUL.FTZ R36, R33, -1.4426950216293334961 ;  /* 0xbfb8aa3b21247820 */ /* 0x000fe20000410000 */
[----:B------:R-:W-:Y:S01]  /*0bd0*/  FMUL.FTZ R28, R18, R37 ;  /* 0x00000025121c7220 */ /* 0x000fe20000410000 */
[----:B------:R-:W-:Y:S02]  /*0be0*/  FMUL.FTZ R50, R32, -1.4426950216293334961 ;  /* 0xbfb8aa3b20327820 */ /* 0x000fe40000410000 */
[----:B------:R-:W1:Y:S01]  /*0bf0*/  MUFU.RCP R57, R57 ;  /* 0x0000003900397308 */ /* 0x000e620000001000 */
[----:B--2---:R-:W-:Y:S01]  /*0c00*/  FADD.FTZ R59, R55, 1 ;  /* 0x3f800000373b7421 */ /* 0x004fe20000010000 */
[----:B------:R-:W-:-:S06]  /*0c10*/  FFMA.FTZ R37, R45, R28, R54 ;  /* 0x0000001c2d257223 */ /* 0x000fcc0000010036 */
[----:B------:R-:W2:Y:S01]  /*0c20*/  MUFU.EX2 R52, R52 ;  /* 0x0000003400347308 */ /* 0x000ea20000000800 */
[----:B0-----:R-:W-:-:S04]  /*0c30*/  FADD.FTZ R53, -R56, 1 ;  /* 0x3f80000038357421 */ /* 0x001fc80000010100 */
[----:B------:R-:W-:Y:S01]  /*0c40*/  FFMA.FTZ R53, R30, R53, 1 ;  /* 0x3f8000001e357423 */ /* 0x000fe20000010035 */
[----:B------:R-:W-:Y:S02]  /*0c50*/  FMUL.FTZ R30, R37, -1.4426950216293334961 ;  /* 0xbfb8aa3b251e7820 */ /* 0x000fe40000410000 */
[----:B------:R-:W0:Y:S01]  /*0c60*/  MUFU.RCP R54, R59 ;  /* 0x0000003b00367308 */ /* 0x000e220000001000 */
[----:B-1----:R-:W-:-:S07]  /*0c70*/  FADD.FTZ R55, -R57, 1 ;  /* 0x3f80000039377421 */ /* 0x002fce0000010100 */
[----:B------:R-:W1:Y:S01]  /*0c80*/  MUFU.EX2 R51, R51 ;  /* 0x0000003300337308 */ /* 0x000e620000000800 */
[----:B--2---:R-:W-:Y:S01]  /*0c90*/  FADD.FTZ R58, R52, 1 ;  /* 0x3f800000343a7421 */ /* 0x004fe20000010000 */
[----:B------:R-:W-:Y:S01]  /*0ca0*/  FFMA.FTZ R52, R48, R55, 1 ;  /* 0x3f80000030347423 */ /* 0x000fe20000010037 */
[----:B------:R-:W-:-:S03]  /*0cb0*/  FMUL.FTZ R48, R56, R53 ;  /* 0x0000003538307220 */ /* 0x000fc60000410000 */
[----:B------:R-:W-:Y:S02]  /*0cc0*/  FMUL.FTZ R52, R57, R52 ;  /* 0x0000003439347220 */ /* 0x000fe40000410000 */
[----:B------:R-:W2:Y:S01]  /*0cd0*/  MUFU.EX2 R50, R50 ;  /* 0x0000003200327308 */ /* 0x000ea20000000800 */
[----:B0-----:R-:W-:-:S04]  /*0ce0*/  FADD.FTZ R55, -R54, 1 ;  /* 0x3f80000036377421 */ /* 0x001fc80000010100 */
[----:B------:R-:W-:Y:S01]  /*0cf0*/  FFMA.FTZ R57, R34, R55, 1 ;  /* 0x3f80000022397423 */ /* 0x000fe20000010037 */
[--C-:B------:R-:W-:Y:S02]  /*0d00*/  HADD2.F32 R55, -RZ, R38.reuse.H0_H0 ;  /* 0x20000026ff377230 */ /* 0x100fe40000004100 */
[----:B------:R-:W0:Y:S01]  /*0d10*/  MUFU.RCP R53, R58 ;  /* 0x0000003a00357308 */ /* 0x000e220000001000 */
[----:B-1----:R-:W-:Y:S02]  /*0d20*/  FADD.FTZ R51, R51, 1 ;  /* 0x3f80000033337421 */ /* 0x002fe40000010000 */
[----:B------:R-:W-:Y:S01]  /*0d30*/  FMUL.FTZ R48, R55, R48 ;  /* 0x0000003037307220 */ /* 0x000fe20000410000 */
[----:B------:R-:W-:-:S04]  /*0d40*/  HADD2.F32 R55, -RZ, R38.H1_H1 ;  /* 0x30000026ff377230 */ /* 0x000fc80000004100 */
[----:B------:R-:W1:Y:S01]  /*0d50*/  MUFU.EX2 R36, R36 ;  /* 0x0000002400247308 */ /* 0x000e620000000800 */
[----:B--2---:R-:W-:Y:S01]  /*0d60*/  FADD.FTZ R34, R50, 1 ;  /* 0x3f80000032227421 */ /* 0x004fe20000010000 */
[----:B------:R-:W-:Y:S01]  /*0d70*/  FMUL.FTZ R50, R54, R57 ;  /* 0x0000003936327220 */ /* 0x000fe20000410000 */
[--C-:B------:R-:W-:Y:S02]  /*0d80*/  HADD2.F32 R57, -RZ, R39.reuse.H0_H0 ;  /* 0x20000027ff397230 */ /* 0x100fe40000004100 */
[----:B------:R-:W-:Y:S01]  /*0d90*/  FMUL.FTZ R52, R55, R52 ;  /* 0x0000003437347220 */ /* 0x000fe20000410000 */
[----:B------:R-:W-:Y:S02]  /*0da0*/  HADD2.F32 R54, -RZ, R39.H1_H1 ;  /* 0x30000027ff367230 */ /* 0x000fe40000004100 */
[--C-:B------:R-:W-:Y:S01]  /*0db0*/  HADD2.F32 R55, -RZ, R41.reuse.H1_H1 ;  /* 0x30000029ff377230 */ /* 0x100fe20000004100 */
[----:B------:R-:W2:Y:S01]  /*0dc0*/  MUFU.EX2 R30, R30 ;  /* 0x0000001e001e7308 */ /* 0x000ea20000000800 */
[----:B0-----:R-:W-:Y:S01]  /*0dd0*/  FADD.FTZ R38, -R53, 1 ;  /* 0x3f80000035267421 */ /* 0x001fe20000010100 */
[----:B------:R-:W-:Y:S01]  /*0de0*/  FMUL.FTZ R50, R57, R50 ;  /* 0x0000003239327220 */ /* 0x000fe20000410000 */
[----:B------:R-:W-:Y:S01]  /*0df0*/  FMUL.FTZ R39, R19, R52 ;  /* 0x0000003413277220 */ /* 0x000fe20000410000 */
[----:B------:R-:W-:-:S04]  /*0e00*/  HADD2.F32 R57, -RZ, R41.H0_H0 ;  /* 0x20000029ff397230 */ /* 0x000fc80000004100 */
[----:B------:R-:W0:Y:S01]  /*0e10*/  MUFU.RCP R51, R51 ;  /* 0x0000003300337308 */ /* 0x000e220000001000 */
[----:B-1----:R-:W-:Y:S01]  /*0e20*/  FADD.FTZ R56, R36, 1 ;  /* 0x3f80000024387421 */ /* 0x002fe20000010000 */
[----:B------:R-:W-:Y:S01]  /*0e30*/  FFMA.FTZ R36, R35, R38, 1 ;  /* 0x3f80000023247423 */ /* 0x000fe20000010026 */
[----:B------:R-:W-:-:S03]  /*0e40*/  FMUL.FTZ R38, R3, R48 ;  /* 0x0000003003267220 */ /* 0x000fc60000410000 */
[----:B------:R-:W-:Y:S01]  /*0e50*/  FMUL.FTZ R53, R53, R36 ;  /* 0x0000002435357220 */ /* 0x000fe20000410000 */
[----:B------:R-:W-:Y:S01]  /*0e60*/  FFMA.FTZ R38, R5, R38, RZ ;  /* 0x0000002605267223 */ /* 0x000fe200000100ff */
[----:B------:R-:W1:Y:S01]  /*0e70*/  MUFU.RCP R34, R34 ;  /* 0x0000002200227308 */ /* 0x000e620000001000 */
[----:B--2---:R-:W-:Y:S01]  /*0e80*/  FADD.FTZ R30, R30, 1 ;  /* 0x3f8000001e1e7421 */ /* 0x004fe20000010000 */
[----:B------:R-:W-:Y:S01]  /*0e90*/  FMUL.FTZ R36, R29, R50 ;  /* 0x000000321d247220 */ /* 0x000fe20000410000 */
[----:B------:R-:W-:Y:S01]  /*0ea0*/  FFMA.FTZ R38, R43, R39, R38 ;  /* 0x000000272b267223 */ /* 0x000fe20000010026 */
[----:B------:R-:W-:-:S03]  /*0eb0*/  FMUL.FTZ R54, R54, R53 ;  /* 0x0000003536367220 */ /* 0x000fc60000410000 */
[----:B------:R-:W-:Y:S01]  /*0ec0*/  FFMA.FTZ R36, R47, R36, R38 ;  /* 0x000000242f247223 */ /* 0x000fe20000010026 */
[----:B------:R-:W2:Y:S01]  /*0ed0*/  MUFU.RCP R30, R30 ;  /* 0x0000001e001e7308 */ /* 0x000ea20000001000 */
[----:B------:R-:W-:-:S04]  /*0ee0*/  FMUL.FTZ R39, R45, R54 ;  /* 0x000000362d277220 */ /* 0x000fc80000410000 */
[----:B------:R-:W-:Y:S01]  /*0ef0*/  FFMA.FTZ R39, R49, R39, R36 ;  /* 0x0000002731277223 */ /* 0x000fe20000010024 */
[----:B0-----:R-:W-:Y:S02]  /*0f00*/  FADD.FTZ R36, -R51, 1 ;  /* 0x3f80000033247421 */ /* 0x001fe40000010100 */
[----:B------:R2:W0:Y:S01]  /*0f10*/  MUFU.RCP R35, R56 ;  /* 0x0000003800237308 */ /* 0x0004220000001000 */
[----:B-1----:R-:W-:Y:S01]  /*0f20*/  FADD.FTZ R53, -R34, 1 ;  /* 0x3f80000022357421 */ /* 0x002fe20000010100 */
[----:B------:R-:W-:-:S03]  /*0f30*/  FFMA.FTZ R36, R31, R36, 1 ;  /* 0x3f8000001f247423 */ /* 0x000fc60000010024 */
[----:B------:R-:W-:Y:S01]  /*0f40*/  FFMA.FTZ R31, R32, R53, 1 ;  /* 0x3f800000201f7423 */ /* 0x000fe20000010035 */
[----:B------:R-:W-:Y:S01]  /*0f50*/  FFMA.FTZ R32, R3, R48, RZ ;  /* 0x0000003003207223 */ /* 0x000fe200000100ff */
[--C-:B------:R-:W-:Y:S02]  /*0f60*/  HADD2.F32 R53, -RZ, R40.reuse.H0_H0 ;  /* 0x20000028ff357230 */ /* 0x100fe40000004100 */
[----:B------:R-:W-:Y:S01]  /*0f70*/  FMUL.FTZ R36, R51, R36 ;  /* 0x0000002433247220 */ /* 0x000fe20000410000 */
[----:B--2---:R-:W-:Y:S01]  /*0f80*/  FADD.FTZ R56, -R30, 1 ;  /* 0x3f8000001e387421 */ /* 0x004fe20000010100 */
[----:B------:R-:W-:Y:S01]  /*0f90*/  FFMA.FTZ R32, R19, R52, R32 ;  /* 0x0000003413207223 */ /* 0x000fe20000010020 */
[----:B------:R-:W-:Y:S02]  /*0fa0*/  HADD2.F32 R51, -RZ, R40.H1_H1 ;  /* 0x30000028ff337230 */ /* 0x000fe40000004100 */
[----:B------:R-:W-:Y:S01]  /*0fb0*/  FMUL.FTZ R53, R53, R36 ;  /* 0x0000002435357220 */ /* 0x000fe20000410000 */
[----:B------:R-:W-:Y:S01]  /*0fc0*/  FFMA.FTZ R37, R37, R56, 1 ;  /* 0x3f80000025257423 */ /* 0x000fe20000010038 */
[----:B------:R-:W-:Y:S01]  /*0fd0*/  FMUL.FTZ R34, R34, R31 ;  /* 0x0000001f22227220 */ /* 0x000fe20000410000 */
[----:B------:R-:W-:Y:S01]  /*0fe0*/  FFMA.FTZ R32, R29, R50, R32 ;  /* 0x000000321d207223 */ /* 0x000fe20000010020 */
[----:B0-----:R-:W-:Y:S01]  /*0ff0*/  FADD.FTZ R38, -R35, 1 ;  /* 0x3f80000023267421 */ /* 0x001fe20000010100 */
[----:B------:R-:W-:Y:S01]  /*1000*/  FMUL.FTZ R36, R30, R37 ;  /* 0x000000251e247220 */ /* 0x000fe20000410000 */
[----:B------:R-:W-:Y:S01]  /*1010*/  FMUL.FTZ R30, R3, R53 ;  /* 0x00000035031e7220 */ /* 0x000fe20000410000 */
[----:B------:R-:W-:Y:S01]  /*1020*/  FMUL.FTZ R51, R51, R34 ;  /* 0x0000002233337220 */ /* 0x000fe20000410000 */
[----:B------:R-:W-:Y:S01]  /*1030*/  FFMA.FTZ R38, R33, R38, 1 ;  /* 0x3f80000021267423 */ /* 0x000fe20000010026 */
[----:B------:R-:W-:Y:S01]  /*1040*/  FFMA.FTZ R32, R45, R54, R32 ;  /* 0x000000362d207223 */ /* 0x000fe20000010020 */
[----:B------:R-:W-:Y:S01]  /*1050*/  FFMA.FTZ R39, R46, R30, R39 ;  /* 0x0000001e2e277223 */ /* 0x000fe20000010027 */
[----:B------:R-:W-:Y:S01]  /*1060*/  FMUL.FTZ R30, R19, R51 ;  /* 0x00000033131e7220 */ /* 0x000fe20000410000 */
[----:B------:R-:W-:Y:S01]  /*1070*/  FMUL.FTZ R38, R35, R38 ;  /* 0x0000002623267220 */ /* 0x000fe20000410000 */
[----:B------:R-:W-:Y:S01]  /*1080*/  FFMA.FTZ R32, R3, R53, R32 ;  /* 0x0000003503207223 */ /* 0x000fe20000010020 */
[----:B------:R-:W-:Y:S01]  /*1090*/  FMUL.FTZ R55, R55, R36 ;  /* 0x0000002437377220 */ /* 0x000fe20000410000 */
[----:B------:R-:W-:Y:S01]  /*10a0*/  FFMA.FTZ R39, R44, R30, R39 ;  /* 0x0000001e2c277223 */ /* 0x000fe20000010027 */
[----:B------:R-:W-:Y:S01]  /*10b0*/  FMUL.FTZ R57, R57, R38 ;  /* 0x0000002639397220 */ /* 0x000fe20000410000 */
[----:B------:R-:W-:Y:S01]  /*10c0*/  FFMA.FTZ R32, R19, R51, R32 ;  /* 0x0000003313207223 */ /* 0x000fe20000010020 */
[----:B------:R-:W-:Y:S01]  /*10d0*/  FMUL.FTZ R33, R45, R55 ;  /* 0x000000372d217220 */ /* 0x000fe20000410000 */
[----:B------:R-:W-:Y:S01]  /*10e0*/  FFMA.FTZ R35, R43, R52, R24 ;  /* 0x000000342b237223 */ /* 0x000fe20000010018 */
[CC--:B------:R-:W-:Y:S01]  /*10f0*/  FMUL.FTZ R31, R29.reuse, R57.reuse ;  /* 0x000000391d1f7220 */ /* 0x0c0fe20000410000 */
[----:B------:R-:W-:Y:S01]  /*1100*/  FFMA.FTZ R30, R29, R57, R32 ;  /* 0x000000391d1e7223 */ /* 0x000fe20000010020 */
[----:B------:R-:W-:Y:S01]  /*1110*/  FADD.FTZ R32, R48, R27 ;  /* 0x0000001b30207221 */ /* 0x000fe20000010000 */
[----:B------:R-:W-:Y:S01]  /*1120*/  FADD.FTZ R34, R52, R25 ;  /* 0x0000001934227221 */ /* 0x000fe20000010000 */
[----:B------:R-:W-:Y:S01]  /*1130*/  FFMA.FTZ R31, R42, R31, R39 ;  /* 0x0000001f2a1f7223 */ /* 0x000fe20000010027 */
[----:B------:R-:W-:Y:S01]  /*1140*/  FFMA.FTZ R30, R45, R55, R30 ;  /* 0x000000372d1e7223 */ /* 0x000fe2000001001e */
[----:B------:R-:W-:Y:S01]  /*1150*/  FFMA.FTZ R37, R47, R50, R22 ;  /* 0x000000322f257223 */ /* 0x000fe20000010016 */
[----:B------:R-:W-:Y:S01]  /*1160*/  FADD.FTZ R36, R50, R23 ;  /* 0x0000001732247221 */ /* 0x000fe20000010000 */
[----:B------:R-:W-:Y:S01]  /*1170*/  FFMA.FTZ R31, R28, R33, R31 ;  /* 0x000000211c1f7223 */ /* 0x000fe2000001001f */
[----:B------:R-:W-:Y:S01]  /*1180*/  FFMA.FTZ R33, R5, R48, R26 ;  /* 0x0000003005217223 */ /* 0x000fe2000001001a */
[----:B------:R-:W-:Y:S01]  /*1190*/  FFMA.FTZ R39, R49, R54, R20 ;  /* 0x0000003631277223 */ /* 0x000fe20000010014 */
[----:B------:R-:W-:Y:S01]  /*11a0*/  FADD.FTZ R38, R54, R21 ;  /* 0x0000001536267221 */ /* 0x000fe20000010000 */
[----:B------:R-:W-:Y:S01]  /*11b0*/  FADD.FTZ R27, R32, R53 ;  /* 0x00000035201b7221 */ /* 0x000fe20000010000 */
[----:B------:R0:W-:Y:S01]  /*11c0*/  STS.64 [R11], R30 ;  /* 0x0000001e0b007388 */ /* 0x0001e20000000a00 */
[----:B------:R-:W-:Y:S01]  /*11d0*/  FFMA.FTZ R26, R46, R53, R33 ;  /* 0x000000352e1a7223 */ /* 0x000fe20000010021 */
[----:B------:R-:W-:Y:S01]  /*11e0*/  FFMA.FTZ R24, R44, R51, R35 ;  /* 0x000000332c187223 */ /* 0x000fe20000010023 */
[----:B------:R-:W-:Y:S01]  /*11f0*/  FADD.FTZ R25, R34, R51 ;  /* 0x0000003322197221 */ /* 0x000fe20000010000 */
[----:B------:R-:W-:Y:S01]  /*1200*/  FFMA.FTZ R22, R42, R57, R37 ;  /* 0x000000392a167223 */ /* 0x000fe20000010025 */
[----:B------:R-:W-:Y:S01]  /*1210*/  FADD.FTZ R23, R36, R57 ;  /* 0x0000003924177221 */ /* 0x000fe20000010000 */
[----:B------:R-:W-:Y:S01]  /*1220*/  FFMA.FTZ R20, R28, R55, R39 ;  /* 0x000000371c147223 */ /* 0x000fe20000010027 */
[----:B------:R-:W-:Y:S01]  /*1230*/  FADD.FTZ R21, R38, R55 ;  /* 0x0000003726157221 */ /* 0x000fe20000010000 */
[----:B------:R-:W-:Y:S06]  /*1240*/  BAR.SYNC.DEFER_BLOCKING 0x0 ;  /* 0x0000000000007b1d */ /* 0x000fec0000010000 */
[----:B------:R-:W-:Y:S05]  /*1250*/  @!P0 BRA `(.L_x_2522) ;  /* 0x0000000000b48947 */ /* 0x000fea0003800000 */
[----:B------:R-:W1:Y:S01]  /*1260*/  S2UR UR14, SR_CgaCtaId ;  /* 0x00000000000e79c3 */ /* 0x000e620000008800 */
[----:B------:R-:W-:Y:S01]  /*1270*/  UMOV UR5, 0x400 ;  /* 0x0000040000057882 */ /* 0x000fe20000000000 */
[----:B0-----:R-:W-:-:S04]  /*1280*/  SHF.L.U32 R30, R0, 0x1, RZ ;  /* 0x00000001001e7819 */ /* 0x001fc800000006ff */
[----:B------:R-:W-:-:S04]  /*1290*/  LOP3.LUT R31, R30, 0x18, RZ, 0xc0, !PT ;  /* 0x000000181e1f7812 */ /* 0x000fc800078ec0ff */
[C---:B------:R-:W-:Y:S02]  /*12a0*/  LOP3.LUT R33, R31.reuse, 0x8, RZ, 0x3c, !PT ;  /* 0x000000081f217812 */ /* 0x040fe400078e3cff */
[C---:B------:R-:W-:Y:S02]  /*12b0*/  LOP3.LUT R35, R31.reuse, 0x10, RZ, 0x3c, !PT ;  /* 0x000000101f237812 */ /* 0x040fe400078e3cff */
[----:B------:R-:W-:Y:S01]  /*12c0*/  LOP3.LUT R37, R31, 0x18, RZ, 0x3c, !PT ;  /* 0x000000181f257812 */ /* 0x000fe200078e3cff */
[----:B-1----:R-:W-:-:S06]  /*12d0*/  ULEA UR5, UR14, UR5, 0x18 ;  /* 0x000000050e057291 */ /* 0x002fcc000f8ec03f */
[----:B------:R-:W-:Y:S02]  /*12e0*/  LEA R30, R0, UR5, 0x5 ;  /* 0x00000005001e7c11 */ /* 0x000fe4000f8e28ff */
[----:B------:R-:W-:Y:S01]  /*12f0*/  LEA R41, R2, UR5, 0x5 ;  /* 0x0000000502297c11 */ /* 0x000fe2000f8e28ff */
[----:B------:R-:W-:Y:S01]  /*1300*/  USHF.R.U32.HI UR5, URZ, 0x1, UR6 ;  /* 0x000000013f057899 */ /* 0x000fe20008011606 */
[C---:B------:R-:W-:Y:S01]  /*1310*/  IADD3 R34, R30.reuse, R31, RZ ;  /* 0x0000001f1e227210 */ /* 0x040fe20007ffe0ff */
[C---:B------:R-:W-:Y:S01]  /*1320*/  IMAD.IADD R36, R30.reuse, 0x1, R33 ;  /* 0x000000011e247824 */ /* 0x040fe200078e0221 */
[C---:B------:R-:W-:Y:S01]  /*1330*/  IADD3 R38, R30.reuse, R35, RZ ;  /* 0x000000231e267210 */ /* 0x040fe20007ffe0ff */
[----:B------:R-:W-:Y:S01]  /*1340*/  USHF.L.U32 UR5, UR5, 0x7, URZ ;  /* 0x0000000705057899 */ /* 0x000fe2000800063f */
[----:B------:R-:W-:Y:S01]  /*1350*/  IADD3 R39, R30, R37, RZ ;  /* 0x000000251e277210 */ /* 0x000fe20007ffe0ff */
[----:B------:R-:W-:Y:S01]  /*1360*/  STS.64 [R34], R26 ;  /* 0x0000001a22007388 */ /* 0x000fe20000000a00 */
[--C-:B------:R-:W-:Y:S01]  /*1370*/  IMAD R30, R6, 0x8, R41.reuse ;  /* 0x00000008061e7824 */ /* 0x100fe200078e0229 */
[-C--:B------:R-:W-:Y:S01]  /*1380*/  LEA R32, R8, R41.reuse, 0x3 ;  /* 0x0000002908207211 */ /* 0x080fe200078e18ff */
[----:B------:R-:W-:Y:S01]  /*1390*/  IMAD R37, R10, 0x8, R41 ;  /* 0x000000080a257824 */ /* 0x000fe200078e0229 */
[----:B------:R-:W-:Y:S01]  /*13a0*/  STS.64 [R36], R24 ;  /* 0x0000001824007388 */ /* 0x000fe20000000a00 */
[----:B------:R-:W-:Y:S01]  /*13b0*/  LEA R35, R9, R41, 0x3 ;  /* 0x0000002909237211 */ /* 0x000fe200078e18ff */
[----:B------:R-:W-:-:S02]  /*13c0*/  ULOP3.LUT UR5, UR5, 0xffffff80, UR16, 0xe2, !UPT ;  /* 0xffffff8005057892 */ /* 0x000fc4000f8ee210 */
[----:B------:R-:W-:Y:S04]  /*13d0*/  STS.64 [R38], R22 ;  /* 0x0000001626007388 */ /* 0x000fe80000000a00 */
[----:B------:R0:W-:Y:S01]  /*13e0*/  STS.64 [R39], R20 ;  /* 0x0000001427007388 */ /* 0x0001e20000000a00 */
[----:B------:R-:W-:Y:S01]  /*13f0*/  MOV R41, UR5 ;  /* 0x0000000500297c02 */ /* 0x000fe20008000f00 */
[----:B------:R-:W-:Y:S04]  /*1400*/  BAR.SYNC.DEFER_BLOCKING 0x0 ;  /* 0x0000000000007b1d */ /* 0x000fe80000010000 */
[----:B------:R-:W-:-:S05]  /*1410*/  IMAD R41, R41, 0x280, R0 ;  /* 0x0000028029297824 */ /* 0x000fca00078e0200 */
[----:B------:R-:W-:Y:S01]  /*1420*/  IADD3 R41, R41, UR13, RZ ;  /* 0x0000000d29297c10 */ /* 0x000fe2000fffe0ff */
[----:B0-----:R-:W0:Y:S04]  /*1430*/  LDC.64 R38, c[0x0][0x260] ;  /* 0x00009800ff267b82 */ /* 0x001e280000000a00 */
[----:B------:R-:W-:Y:S01]  /*1440*/  IMAD.SHL.U32 R41, R41, 0x2, RZ ;  /* 0x0000000229297824 */ /* 0x000fe200078e00ff */
        /* <DEDUP_REMOVED lines=14> */
.L_x_2522:
[----:B------:R-:W-:Y:S01]  /*1530*/  BSSY B0, `(.L_x_2523) ;  /* 0x0000064000007945 */ /* 0x000fe20003800000 */
[----:B------:R-:W-:Y:S01]  /*1540*/  HFMA2.MMA R32, -RZ, RZ, 0, 0 ;  /* 0x00000000ff207435 */ /* 0x000fe200000001ff */
[----:B------:R-:W-:Y:S02]  /*1550*/  MOV R41, RZ ;  /* 0x000000ff00297202 */ /* 0x000fe40000000f00 */
[----:B------:R-:W-:Y:S08]  /*1560*/  @P1 BRA `(.L_x_2524) ;  /* 0x0000000400801947 */ /* 0x000ff00003800000 */
[----:B------:R-:W-:Y:S01]  /*1570*/  USHF.L.U32 UR5, UR12, 0x3, URZ ;  /* 0x000000030c057899 */ /* 0x000fe2000800063f */
[----:B0-----:R-:W-:Y:S01]  /*1580*/  IMAD.MOV.U32 R30, RZ, RZ, 0x28 ;  /* 0x00000028ff1e7424 */ /* 0x001fe200078e00ff */
[----:B------:R-:W-:Y:S02]  /*1590*/  SHF.L.U32 R40, R0, 0x3, RZ ;  /* 0x0000000300287819 */ /* 0x000fe400000006ff */
[----:B------:R-:W-:Y:S02]  /*15a0*/  ULOP3.LUT UR5, UR5, 0x8, URZ, 0xc0, !UPT ;  /* 0x0000000805057892 */ /* 0x000fe4000f8ec03f */
[----:B------:R-:W-:-:S04]  /*15b0*/  LOP3.LUT R40, R40, 0x18, RZ, 0xc0, !PT ;  /* 0x0000001828287812 */ /* 0x000fc800078ec0ff */
[----:B-1----:R-:W-:-:S05]  /*15c0*/  LEA.HI R37, R0, UR5, RZ, 0x1e ;  /* 0x0000000500257c11 */ /* 0x002fca000f8ff0ff */
[----:B------:R-:W-:-:S04]  /*15d0*/  IMAD R37, R37, R30, -UR13 ;  /* 0x8000000d25257e24 */ /* 0x000fc8000f8e021e */
[C---:B------:R-:W-:Y:S01]  /*15e0*/  VIADD R41, R37.reuse, 0x10 ;  /* 0x0000001025297836 */ /* 0x040fe20000000000 */
[----:B------:R-:W-:Y:S02]  /*15f0*/  IADD3 R31, R37, 0x4, RZ ;  /* 0x00000004251f7810 */ /* 0x000fe40007ffe0ff */
[----:B------:R-:W-:Y:S02]  /*1600*/  SHF.R.S32.HI R30, RZ, 0x1f, R37 ;  /* 0x0000001fff1e7819 */ /* 0x000fe40000011425 */
[----:B------:R-:W-:Y:S02]  /*1610*/  SHF.R.S32.HI R32, RZ, 0x1f, R31 ;  /* 0x0000001fff207819 */ /* 0x000fe4000001141f */
[----:B------:R-:W-:Y:S02]  /*1620*/  LEA.HI R30, R30, R37, RZ, 0x2 ;  /* 0x000000251e1e7211 */ /* 0x000fe400078f10ff */
[----:B------:R-:W-:Y:S02]  /*1630*/  LEA.HI R32, R32, R31, RZ, 0x2 ;  /* 0x0000001f20207211 */ /* 0x000fe400078f10ff */
[----:B------:R-:W-:-:S02]  /*1640*/  SHF.R.S32.HI R31, RZ, 0x2, R30 ;  /* 0x00000002ff1f7819 */ /* 0x000fc4000001141e */
[----:B------:R-:W-:Y:S01]  /*1650*/  SHF.R.S32.HI R33, RZ, 0x2, R32 ;  /* 0x00000002ff217819 */ /* 0x000fe20000011420 */
[C---:B------:R-:W-:Y:S01]  /*1660*/  VIADD R32, R37.reuse, 0x8 ;  /* 0x0000000825207836 */ /* 0x040fe20000000000 */
[----:B------:R-:W-:Y:S01]  /*1670*/  IADD3 R36, R37, 0xc, RZ ;  /* 0x0000000c25247810 */ /* 0x000fe20007ffe0ff */
[--C-:B------:R-:W-:Y:S01]  /*1680*/  IMAD R31, R31, 0x28, R4.reuse ;  /* 0x000000281f1f7824 */ /* 0x100fe200078e0204 */
[----:B------:R-:W-:Y:S01]  /*1690*/  SHF.R.S32.HI R56, RZ, 0x1f, R41 ;  /* 0x0000001fff387819 */ /* 0x000fe20000011429 */
[----:B------:R-:W-:Y:S01]  /*16a0*/  IMAD R33, R33, 0x28, R4 ;  /* 0x0000002821217824 */ /* 0x000fe200078e0204 */
[----:B------:R-:W-:Y:S02]  /*16b0*/  SHF.R.S32.HI R39, RZ, 0x1f, R36 ;  /* 0x0000001fff277819 */ /* 0x000fe40000011424 */
[----:B------:R-:W-:Y:S02]  /*16c0*/  IADD3 R31, R31, R40, RZ ;  /* 0x000000281f1f7210 */ /* 0x000fe40007ffe0ff */
[----:B------:R-:W-:-:S02]  /*16d0*/  IADD3 R34, R40, R33, RZ ;  /* 0x0000002128227210 */ /* 0x000fc40007ffe0ff */
[----:B------:R-:W-:Y:S02]  /*16e0*/  SHF.R.S32.HI R33, RZ, 0x1f, R32 ;  /* 0x0000001fff217819 */ /* 0x000fe40000011420 */
[----:B------:R-:W0:Y:S01]  /*16f0*/  LDS.64 R30, [R31] ;  /* 0x000000001f1e7984 */ /* 0x000e220000000a00 */
[----:B------:R-:W-:Y:S02]  /*1700*/  LEA.HI R38, R39, R36, RZ, 0x2 ;  /* 0x0000002427267211 */ /* 0x000fe400078f10ff */
[----:B------:R-:W-:Y:S01]  /*1710*/  LEA.HI R33, R33, R32, RZ, 0x2 ;  /* 0x0000002021217211 */ /* 0x000fe200078f10ff */
[----:B------:R-:W1:Y:S01]  /*1720*/  LDS.64 R34, [R34] ;  /* 0x0000000022227984 */ /* 0x000e620000000a00 */
[----:B------:R-:W-:Y:S02]  /*1730*/  LEA.HI R41, R56, R41, RZ, 0x2 ;  /* 0x0000002938297211 */ /* 0x000fe400078f10ff */
[----:B------:R-:W-:Y:S02]  /*1740*/  SHF.R.S32.HI R33, RZ, 0x2, R33 ;  /* 0x00000002ff217819 */ /* 0x000fe40000011421 */
[----:B------:R-:W-:-:S02]  /*1750*/  IADD3 R56, R37, 0x18, RZ ;  /* 0x0000001825387810 */ /* 0x000fc40007ffe0ff */
[----:B------:R-:W-:Y:S01]  /*1760*/  IADD3 R58, R37, 0x24, RZ ;  /* 0x00000024253a7810 */ /* 0x000fe20007ffe0ff */
[----:B------:R-:W-:Y:S01]  /*1770*/  IMAD R33, R33, 0x28, R4 ;  /* 0x0000002821217824 */ /* 0x000fe200078e0204 */
[----:B------:R-:W-:-:S04]  /*1780*/  SHF.R.S32.HI R59, RZ, 0x1f, R56 ;  /* 0x0000001fff3b7819 */ /* 0x000fc80000011438 */
[----:B------:R-:W-:-:S06]  /*1790*/  IADD3 R33, R40, R33, RZ ;  /* 0x0000002128217210 */ /* 0x000fcc0007ffe0ff */
[----:B------:R-:W2:Y:S01]  /*17a0*/  LDS.64 R32, [R33] ;  /* 0x0000000021207984 */ /* 0x000ea20000000a00 */
[----:B0-----:R-:W-:Y:S01]  /*17b0*/  FADD.FTZ R39, RZ, R30 ;  /* 0x0000001eff277221 */ /* 0x001fe20000010000 */
[----:B------:R-:W-:Y:S01]  /*17c0*/  FADD.FTZ R36, RZ, R31 ;  /* 0x0000001fff247221 */ /* 0x000fe20000010000 */
[----:B------:R-:W-:Y:S02]  /*17d0*/  IADD3 R30, R37, 0x14, RZ ;  /* 0x00000014251e7810 */ /* 0x000fe40007ffe0ff */
[----:B------:R-:W-:Y:S01]  /*17e0*/  SHF.R.S32.HI R31, RZ, 0x2, R38 ;  /* 0x00000002ff1f7819 */ /* 0x000fe20000011426 */
[----:B-1----:R-:W-:Y:S01]  /*17f0*/  FADD.FTZ R36, R36, R35 ;  /* 0x0000002324247221 */ /* 0x002fe20000010000 */
[----:B------:R-:W-:Y:S01]  /*1800*/  SHF.R.S32.HI R35, RZ, 0x1f, R30 ;  /* 0x0000001fff237819 */ /* 0x000fe2000001141e */
[----:B------:R-:W-:Y:S02]  /*1810*/  FADD.FTZ R39, R39, R34 ;  /* 0x0000002227277221 */ /* 0x000fe40000010000 */
[----:B------:R-:W-:Y:S01]  /*1820*/  IMAD R31, R31, 0x28, R4 ;  /* 0x000000281f1f7824 */ /* 0x000fe200078e0204 */
[----:B------:R-:W-:-:S02]  /*1830*/  LEA.HI R38, R35, R30, RZ, 0x2 ;  /* 0x0000001e23267211 */ /* 0x000fc400078f10ff */
[----:B------:R-:W-:Y:S02]  /*1840*/  SHF.R.S32.HI R35, RZ, 0x2, R41 ;  /* 0x00000002ff237819 */ /* 0x000fe40000011429 */
[C---:B------:R-:W-:Y:S02]  /*1850*/  IADD3 R34, R40.reuse, R31, RZ ;  /* 0x0000001f28227210 */ /* 0x040fe40007ffe0ff */
[----:B------:R-:W-:Y:S01]  /*1860*/  LEA.HI R41, R59, R56, RZ, 0x2 ;  /* 0x000000383b297211 */ /* 0x000fe200078f10ff */
[----:B------:R-:W-:Y:S02]  /*1870*/  IMAD R31, R35, 0x28, R4 ;  /* 0x00000028231f7824 */ /* 0x000fe400078e0204 */
[----:B------:R-:W-:Y:S01]  /*1880*/  VIADD R56, R37, 0x1c ;  /* 0x0000001c25387836 */ /* 0x000fe20000000000 */
[----:B------:R-:W0:Y:S01]  /*1890*/  LDS.64 R34, [R34] ;  /* 0x0000000022227984 */ /* 0x000e220000000a00 */
[----:B------:R-:W-:Y:S02]  /*18a0*/  SHF.R.S32.HI R41, RZ, 0x2, R41 ;  /* 0x00000002ff297819 */ /* 0x000fe40000011429 */
[----:B------:R-:W-:Y:S01]  /*18b0*/  IADD3 R31, R40, R31, RZ ;  /* 0x0000001f281f7210 */ /* 0x000fe20007ffe0ff */
[----:B--2---:R-:W-:Y:S01]  /*18c0*/  FADD.FTZ R39, R39, R32 ;  /* 0x0000002027277221 */ /* 0x004fe20000010000 */
[----:B------:R-:W-:Y:S01]  /*18d0*/  IADD3 R32, R37, 0x20, RZ ;  /* 0x0000002025207810 */ /* 0x000fe20007ffe0ff */
[----:B------:R-:W-:Y:S01]  /*18e0*/  IMAD R41, R41, 0x28, R4 ;  /* 0x0000002829297824 */ /* 0x000fe200078e0204 */
[----:B------:R-:W-:Y:S01]  /*18f0*/  SHF.R.S32.HI R59, RZ, 0x1f, R56 ;  /* 0x0000001fff3b7819 */ /* 0x000fe20000011438 */
[----:B------:R-:W-:Y:S01]  /*1900*/  FADD.FTZ R36, R36, R33 ;  /* 0x0000002124247221 */ /* 0x000fe20000010000 */
[----:B------:R-:W1:Y:S01]  /*1910*/  LDS.64 R30, [R31] ;  /* 0x000000001f1e7984 */ /* 0x000e620000000a00 */
[----:B------:R-:W-:-:S02]  /*1920*/  SHF.R.S32.HI R37, RZ, 0x1f, R32 ;  /* 0x0000001fff257819 */ /* 0x000fc40000011420 */
[----:B------:R-:W-:Y:S02]  /*1930*/  LEA.HI R56, R59, R56, RZ, 0x2 ;  /* 0x000000383b387211 */ /* 0x000fe400078f10ff */
[----:B------:R-:W-:Y:S02]  /*1940*/  LEA.HI R32, R37, R32, RZ, 0x2 ;  /* 0x0000002025207211 */ /* 0x000fe400078f10ff */
[----:B------:R-:W-:Y:S02]  /*1950*/  SHF.R.S32.HI R37, RZ, 0x1f, R58 ;  /* 0x0000001fff257819 */ /* 0x000fe4000001143a */
[----:B------:R-:W-:Y:S02]  /*1960*/  SHF.R.S32.HI R59, RZ, 0x2, R56 ;  /* 0x00000002ff3b7819 */ /* 0x000fe40000011438 */
[----:B------:R-:W-:Y:S02]  /*1970*/  LEA.HI R58, R37, R58, RZ, 0x2 ;  /* 0x0000003a253a7211 */ /* 0x000fe400078f10ff */
[----:B------:R-:W-:Y:S01]  /*1980*/  SHF.R.S32.HI R37, RZ, 0x2, R38 ;  /* 0x00000002ff257819 */ /* 0x000fe20000011426 */
[----:B------:R-:W-:Y:S01]  /*1990*/  IMAD R59, R59, 0x28, R4 ;  /* 0x000000283b3b7824 */ /* 0x000fe200078e0204 */
[----:B------:R-:W-:-:S02]  /*19a0*/  SHF.R.S32.HI R61, RZ, 0x2, R32 ;  /* 0x00000002ff3d7819 */ /* 0x000fc40000011420 */
[----:B------:R-:W-:Y:S01]  /*19b0*/  SHF.R.S32.HI R58, RZ, 0x2, R58 ;  /* 0x00000002ff3a7819 */ /* 0x000fe2000001143a */
[--C-:B------:R-:W-:Y:S01]  /*19c0*/  IMAD R37, R37, 0x28, R4.reuse ;  /* 0x0000002825257824 */ /* 0x100fe200078e0204 */
[C---:B------:R-:W-:Y:S01]  /*19d0*/  IADD3 R56, R40.reuse, R41, RZ ;  /* 0x0000002928387210 */ /* 0x040fe20007ffe0ff */
[--C-:B------:R-:W-:Y:S02]  /*19e0*/  IMAD R61, R61, 0x28, R4.reuse ;  /* 0x000000283d3d7824 */ /* 0x100fe400078e0204 */
[C---:B------:R-:W-:Y:S01]  /*19f0*/  IMAD.IADD R32, R40.reuse, 0x1, R37 ;  /* 0x0000000128207824 */ /* 0x040fe200078e0225 */
[----:B------:R-:W-:Y:S01]  /*1a00*/  IADD3 R37, R40, R59, RZ ;  /* 0x0000003b28257210 */ /* 0x000fe20007ffe0ff */
[----:B------:R-:W-:Y:S01]  /*1a10*/  IMAD R58, R58, 0x28, R4 ;  /* 0x000000283a3a7824 */ /* 0x000fe200078e0204 */
[----:B------:R-:W-:-:S03]  /*1a20*/  IADD3 R38, R40, R61, RZ ;  /* 0x0000003d28267210 */ /* 0x000fc60007ffe0ff */
[----:B------:R-:W2:Y:S01]  /*1a30*/  LDS.64 R32, [R32] ;  /* 0x0000000020207984 */ /* 0x000ea20000000a00 */
[----:B------:R-:W-:Y:S02]  /*1a40*/  IMAD.IADD R40, R40, 0x1, R58 ;  /* 0x0000000128287824 */ /* 0x000fe400078e023a */
[----:B0-----:R-:W-:Y:S01]  /*1a50*/  FADD.FTZ R39, R39, R34 ;  /* 0x0000002227277221 */ /* 0x001fe20000010000 */
[----:B------:R-:W-:Y:S02]  /*1a60*/  FADD.FTZ R58, R36, R35 ;  /* 0x00000023243a7221 */ /* 0x000fe40000010000 */
[----:B------:R-:W0:Y:S04]  /*1a70*/  LDS.64 R34, [R56] ;  /* 0x0000000038227984 */ /* 0x000e280000000a00 */
[----:B------:R-:W3:Y:S01]  /*1a80*/  LDS.64 R36, [R37] ;  /* 0x0000000025247984 */ /* 0x000ee20000000a00 */
[----:B-1----:R-:W-:Y:S01]  /*1a90*/  FADD.FTZ R59, R39, R30 ;  /* 0x0000001e273b7221 */ /* 0x002fe20000010000 */
[----:B------:R-:W-:-:S02]  /*1aa0*/  FADD.FTZ R58, R58, R31 ;  /* 0x0000001f3a3a7221 */ /* 0x000fc40000010000 */
[----:B------:R-:W1:Y:S04]  /*1ab0*/  LDS.64 R38, [R38] ;  /* 0x0000000026267984 */ /* 0x000e680000000a00 */
[----:B------:R-:W4:Y:S01]  /*1ac0*/  LDS.64 R40, [R40] ;  /* 0x0000000028287984 */ /* 0x000f220000000a00 */
[----:B--2---:R-:W-:Y:S01]  /*1ad0*/  FADD.FTZ R59, R59, R32 ;  /* 0x000000203b3b7221 */ /* 0x004fe20000010000 */
[----:B------:R-:W-:-:S03]  /*1ae0*/  FADD.FTZ R58, R58, R33 ;  /* 0x000000213a3a7221 */ /* 0x000fc60000010000 */
[----:B0-----:R-:W-:Y:S01]  /*1af0*/  FADD.FTZ R59, R59, R34 ;  /* 0x000000223b3b7221 */ /* 0x001fe20000010000 */
[----:B------:R-:W-:-:S03]  /*1b00*/  FADD.FTZ R58, R58, R35 ;  /* 0x000000233a3a7221 */ /* 0x000fc60000010000 */
[----:B---3--:R-:W-:Y:S01]  /*1b10*/  FADD.FTZ R59, R59, R36 ;  /* 0x000000243b3b7221 */ /* 0x008fe20000010000 */
[----:B------:R-:W-:-:S03]  /*1b20*/  FADD.FTZ R58, R58, R37 ;  /* 0x000000253a3a7221 */ /* 0x000fc60000010000 */
[----:B-1----:R-:W-:Y:S01]  /*1b30*/  FADD.FTZ R59, R59, R38 ;  /* 0x000000263b3b7221 */ /* 0x002fe20000010000 */
[----:B------:R-:W-:-:S03]  /*1b40*/  FADD.FTZ R58, R58, R39 ;  /* 0x000000273a3a7221 */ /* 0x000fc60000010000 */
[----:B----4-:R-:W-:Y:S01]  /*1b50*/  FADD.FTZ R32, R59, R40 ;  /* 0x000000283b207221 */ /* 0x010fe20000010000 */
[----:B------:R-:W-:-:S07]  /*1b60*/  FADD.FTZ R41, R58, R41 ;  /* 0x000000293a297221 */ /* 0x000fce0000010000 */
.L_x_2524:
[----:B------:R-:W-:Y:S05]  /*1b70*/  BSYNC B0 ;  /* 0x0000000000007941 */ /* 0x000fea0003800000 */
.L_x_2523:
[----:B0-----:R-:W0:Y:S01]  /*1b80*/  SHFL.BFLY PT, R31, R32, 0x2, 0x1f ;  /* 0x0c401f00201f7f89 */ /* 0x001e2200000e0000 */
[----:B------:R-:W-:Y:S01]  /*1b90*/  LOP3.LUT P1, RZ, R0, 0xffffffe3, RZ, 0xc0, !PT ;  /* 0xffffffe300ff7812 */ /* 0x000fe2000782c0ff */
[----:B------:R-:W-:Y:S02]  /*1ba0*/  BSSY B0, `(.L_x_2525) ;  /* 0x0000015000007945 */ /* 0x000fe40003800000 */
[----:B------:R-:W2:Y:S01]  /*1bb0*/  SHFL.BFLY PT, R30, R41, 0x2, 0x1f ;  /* 0x0c401f00291e7f89 */ /* 0x000ea200000e0000 */
[----:B0-----:R-:W-:Y:S01]  /*1bc0*/  FADD.FTZ R33, R31, R32 ;  /* 0x000000201f217221 */ /* 0x001fe20000010000 */
[----:B--2---:R-:W-:-:S04]  /*1bd0*/  FADD.FTZ R34, R30, R41 ;  /* 0x000000291e227221 */ /* 0x004fc80000010000 */
[----:B------:R-:W0:Y:S04]  /*1be0*/  SHFL.BFLY PT, R30, R33, 0x1, 0x1f ;  /* 0x0c201f00211e7f89 */ /* 0x000e2800000e0000 */
[----:B------:R-:W2:Y:S01]  /*1bf0*/  SHFL.BFLY PT, R31, R34, 0x1, 0x1f ;  /* 0x0c201f00221f7f89 */ /* 0x000ea200000e0000 */
[----:B0-----:R-:W-:Y:S01]  /*1c00*/  FADD.FTZ R30, R33, R30 ;  /* 0x0000001e211e7221 */ /* 0x001fe20000010000 */
[----:B--2---:R-:W-:Y:S01]  /*1c10*/  FADD.FTZ R31, R34, R31 ;  /* 0x0000001f221f7221 */ /* 0x004fe20000010000 */
        /* <DEDUP_REMOVED lines=13> */
.L_x_2526:
[----:B------:R-:W-:Y:S05]  /*1cf0*/  BSYNC B0 ;  /* 0x0000000000007941 */ /* 0x000fea0003800000 */
.L_x_2525:
        /* <DEDUP_REMOVED lines=17> */
.L_x_2529:
[----:B------:R-:W2:Y:S04]  /*1e10*/  LD.E.STRONG.GPU R32, desc[UR10][R30.64] ;  /* 0x0000000a1e207980 */ /* 0x000ea8000c10f900 */
[----:B--2---:R-:W-:Y:S01]  /*1e20*/  CCTL.IVALL ;  /* 0x00000000ff00798f */ /* 0x004fe20002000000 */
[----:B------:R-:W-:Y:S05]  /*1e30*/  YIELD ;  /* 0x0000000000007946 */ /* 0x000fea0003800000 */
[----:B-----5:R-:W-:-:S04]  /*1e40*/  LOP3.LUT R32, R32, R33, RZ, 0x3c, !PT ;  /* 0x0000002120207212 */ /* 0x020fc800078e3cff */
[----:B------:R-:W-:-:S13]  /*1e50*/  ISETP.GT.AND P1, PT, R32, -0x1, PT ;  /* 0xffffffff2000780c */ /* 0x000fda0003f24270 */
[----:B------:R-:W-:Y:S05]  /*1e60*/  @P1 BRA `(.L_x_2529) ;  /* 0xfffffffc00e81947 */ /* 0x000fea000383ffff */
.L_x_2528:
[----:B------:R-:W-:Y:S05]  /*1e70*/  WARPSYNC.ALL ;  /* 0x0000000000007948 */ /* 0x000fea0003800000 */
[----:B------:R-:W-:Y:S06]  /*1e80*/  BAR.SYNC.DEFER_BLOCKING 0x0 ;  /* 0x0000000000007b1d */ /* 0x000fec0000010000 */
[----:B------:R-:W-:Y:S05]  /*1e90*/  BRA `(.L_x_2530) ;  /* 0x0000000000647947 */ /* 0x000fea0003800000 */
.L_x_2527:
[----:B------:R-:W-:Y:S01]  /*1ea0*/  BAR.SYNC.DEFER_BLOCKING 0x0 ;  /* 0x0000000000007b1d */ /* 0x000fe20000010000 */
[----:B------:R-:W-:-:S13]  /*1eb0*/  ISETP.NE.AND P1, PT, R0, RZ, PT ;  /* 0x000000ff0000720c */ /* 0x000fda0003f25270 */
[----:B------:R-:W-:Y:S05]  /*1ec0*/  @P1 BRA `(.L_x_2531) ;  /* 0x0000000000501947 */ /* 0x000fea0003800000 */
[----:B0-----:R-:W0:Y:S01]  /*1ed0*/  LDC.64 R30, c[0x0][0x268] ;  /* 0x00009a00ff1e7b82 */ /* 0x001e220000000a00 */
        /* <DEDUP_REMOVED lines=13> */
.L_x_2532:
[----:B------:R-:W2:Y:S04]  /*1fb0*/  LD.E.STRONG.GPU R32, desc[UR10][R30.64] ;  /* 0x0000000a1e207980 */ /* 0x000ea8000c10f900 */
[----:B--2---:R-:W-:Y:S01]  /*1fc0*/  CCTL.IVALL ;  /* 0x00000000ff00798f */ /* 0x004fe20002000000 */
[----:B------:R-:W-:Y:S05]  /*1fd0*/  YIELD ;  /* 0x0000000000007946 */ /* 0x000fea0003800000 */
[----:B-----5:R-:W-:-:S04]  /*1fe0*/  LOP3.LUT R32, R32, R33, RZ, 0x3c, !PT ;  /* 0x0000002120207212 */ /* 0x020fc800078e3cff */
[----:B------:R-:W-:-:S13]  /*1ff0*/  ISETP.GT.AND P1, PT, R32, -0x1, PT ;  /* 0xffffffff2000780c */ /* 0x000fda0003f24270 */
[----:B------:R-:W-:Y:S05]  /*2000*/  @P1 BRA `(.L_x_2532) ;  /* 0xfffffffc00e81947 */ /* 0x000fea000383ffff */
.L_x_2531:
[----:B------:R-:W-:Y:S05]  /*2010*/  WARPSYNC.ALL ;  /* 0x0000000000007948 */ /* 0x000fea0003800000 */
[----:B------:R-:W-:Y:S06]  /*2020*/  BAR.SYNC.DEFER_BLOCKING 0x0 ;  /* 0x0000000000007b1d */ /* 0x000fec0000010000 */
.L_x_2530:
[----:B------:R-:W-:Y:S01]  /*2030*/  ISETP.GT.U32.AND P1, PT, R0, 0xff, PT ;  /* 0x000000ff0000780c */ /* 0x000fe20003f24070 */
[----:B------:R-:W-:Y:S01]  /*2040*/  BSSY B0, `(.L_x_2533) ;  /* 0x0000020000007945 */ /* 0x000fe20003800000 */
[----:B0-----:R-:W-:-:S11]  /*2050*/  CS2R R30, SRZ ;  /* 0x00000000001e7805 */ /* 0x001fd6000001ff00 */
[----:B------:R-:W-:Y:S05]  /*2060*/  @P1 BRA `(.L_x_2534) ;  /* 0x0000000000741947 */ /* 0x000fea0003800000 */
[----:B------:R-:W-:Y:S01]  /*2070*/  ULDC UR5, c[0x0][0x10] ;  /* 0x0000040000057ab9 */ /* 0x000fe20000000800 */
[----:B-1----:R-:W0:Y:S01]  /*2080*/  LDC.64 R36, c[0x0][0x260] ;  /* 0x00009800ff247b82 */ /* 0x002e220000000a00 */
[----:B------:R-:W-:Y:S01]  /*2090*/  UIMAD UR5, UR5, UR4, UR6 ;  /* 0x00000004050572a4 */ /* 0x000fe2000f8e0206 */
[C---:B------:R-:W-:Y:S02]  /*20a0*/  SHF.L.U32 R30, R0.reuse, 0x2, RZ ;  /* 0x00000002001e7819 */ /* 0x040fe400000006ff */
[----:B------:R-:W-:Y:S02]  /*20b0*/  LOP3.LUT R31, R0, 0x1f, RZ, 0xc0, !PT ;  /* 0x0000001f001f7812 */ /* 0x000fe400078ec0ff */
[----:B------:R-:W-:Y:S01]  /*20c0*/  LOP3.LUT R30, R30, 0x7fffff80, RZ, 0xc0, !PT ;  /* 0x7fffff801e1e7812 */ /* 0x000fe200078ec0ff */
[----:B------:R-:W-:-:S05]  /*20d0*/  IMAD.U32 R33, RZ, RZ, UR5 ;  /* 0x00000005ff217e24 */ /* 0x000fca000f8e00ff */
        /* <DEDUP_REMOVED lines=22> */
.L_x_2534:
[----:B------:R-:W-:Y:S05]  /*2240*/  BSYNC B0 ;  /* 0x0000000000007941 */ /* 0x000fea0003800000 */
.L_x_2533:
[----:B------:R-:W0:Y:S01]  /*2250*/  SHFL.BFLY PT, R32, R31, 0x10, 0x1f ;  /* 0x0e001f001f207f89 */ /* 0x000e2200000e0000 */
        /* <DEDUP_REMOVED lines=8> */
[----:B--2---:R-:W-:-:S04]  /*22e0*/  FADD.FTZ R34, R33, R34 ;  /* 0x0000002221227221 */ /* 0x004fc80000010000 */
[----:B-1----:R-:W0:Y:S04]  /*22f0*/  SHFL.BFLY PT, R36, R35, 0x4, 0x1f ;  /* 0x0c801f0023247f89 */ /* 0x002e2800000e0000 */
        /* <DEDUP_REMOVED lines=21> */
.L_x_2536:
[----:B------:R-:W-:Y:S05]  /*2450*/  BSYNC B0 ;  /* 0x0000000000007941 */ /* 0x000fea0003800000 */
.L_x_2535:
[----:B------:R-:W1:Y:S08]  /*2460*/  S2UR UR13, SR_CgaCtaId ;  /* 0x00000000000d79c3 */ /* 0x000e700000008800 */
[----:B------:R-:W-:Y:S01]  /*2470*/  BAR.SYNC.DEFER_BLOCKING 0x0 ;  /* 0x0000000000007b1d */ /* 0x000fe20000010000 */
[----:B------:R-:W-:Y:S02]  /*2480*/  USHF.L.U32 UR5, UR12, 0x3, URZ ;  /* 0x000000030c057899 */ /* 0x000fe4000800063f */
[----:B------:R-:W-:-:S02]  /*2490*/  ULOP3.LUT UR4, UR4, 0x1, URZ, 0x3c, !UPT ;  /* 0x0000000104047892 */ /* 0x000fc4000f8e3c3f */
[----:B------:R-:W-:Y:S01]  /*24a0*/  ULOP3.LUT UR5, UR5, 0x8, URZ, 0xc0, !UPT ;  /* 0x0000000805057892 */ /* 0x000fe2000f8ec03f */
[----:B------:R-:W-:Y:S02]  /*24b0*/  UMOV UR12, 0x400 ;  /* 0x00000400000c7882 */ /* 0x000fe40000000000 */
[----:B------:R-:W-:-:S03]  /*24c0*/  UIADD3 UR12, UR12, 0x3480, URZ ;  /* 0x000034800c0c7890 */ /* 0x000fc6000fffe03f */
[----:B------:R-:W-:Y:S01]  /*24d0*/  IADD3 R13, R13, -UR5, RZ ;  /* 0x800000050d0d7c10 */ /* 0x000fe2000fffe0ff */
[----:B------:R-:W-:Y:S01]  /*24e0*/  UMOV UR5, UR9 ;  /* 0x0000000900057c82 */ /* 0x000fe20008000000 */
[----:B-1----:R-:W-:-:S06]  /*24f0*/  ULEA UR12, UR13, UR12, 0x18 ;  /* 0x0000000c0d0c7291 */ /* 0x002fcc000f8ec03f */
[----:B------:R-:W-:Y:S01]  /*2500*/  LEA R13, R13, UR12, 0x3 ;  /* 0x0000000c0d0d7c11 */ /* 0x000fe2000f8e18ff */
[----:B------:R-:W-:Y:S02]  /*2510*/  ULDC.64 UR12, c[0x0][0x210] ;  /* 0x00008400000c7ab9 */ /* 0x000fe40000000a00 */
[----:B------:R-:W-:Y:S02]  /*2520*/  IADD3 R14, P1, R14, UR12, RZ ;  /* 0x0000000c0e0e7c10 */ /* 0x000fe4000ff3e0ff */
[----:B0-----:R-:W0:Y:S02]  /*2530*/  LDS.64 R30, [R13] ;  /* 0x000000000d1e7984 */ /* 0x001e240000000a00 */
[----:B------:R-:W-:Y:S02]  /*2540*/  IADD3.X R15, R15, UR13, RZ, P1, !PT ;  /* 0x0000000d0f0f7c10 */ /* 0x000fe40008ffe4ff */
[----:B------:R-:W-:Y:S01]  /*2550*/  IADD3 R16, P1, R16, UR12, RZ ;  /* 0x0000000c10107c10 */ /* 0x000fe2000ff3e0ff */
[----:B------:R-:W-:-:S03]  /*2560*/  UMOV UR12, UR8 ;  /* 0x00000008000c7c82 */ /* 0x000fc60008000000 */
[----:B------:R-:W-:Y:S01]  /*2570*/  IADD3.X R17, R17, UR13, RZ, P1, !PT ;  /* 0x0000000d11117c10 */ /* 0x000fe20008ffe4ff */
        /* <DEDUP_REMOVED lines=41> */
.L_x_2521:
        /* <DEDUP_REMOVED lines=11> */
[----:B------:R-:W0:Y:S01]  /*28c0*/  S2R R0, SR_TID.X ;  /* 0x0000000000007919 */ /* 0x000e220000002100 */
[----:B------:R-:W-:Y:S01]  /*28d0*/  MOV R15, 0xffffffff ;  /* 0xffffffff000f7802 */ /* 0x000fe20000000f00 */
[----:B------:R-:W-:Y:S01]  /*28e0*/  HFMA2.MMA R10, -RZ, RZ, 0, 1.1920928955078125e-06 ;  /* 0x00000014ff0a7435 */ /* 0x000fe200000001ff */
[----:B-1----:R-:W-:Y:S02]  /*28f0*/  LOP3.LUT R4, RZ, R16, RZ, 0x33, !PT ;  /* 0x00000010ff047212 */ /* 0x002fe400078e33ff */
        /* <DEDUP_REMOVED lines=29> */
[C---:B------:R-:W-:Y:S02]  /*2ad0*/  IADD3 R9, P1, R2.reuse, 0x14, RZ ;  /* 0x0000001402097810 */ /* 0x040fe40007f3e0ff */
[C---:B------:R-:W-:Y:S02]  /*2ae0*/  IADD3 R8, P0, R2.reuse, 0xa, RZ ;  /* 0x0000000a02087810 */ /* 0x040fe40007f1e0ff */
[----:B------:R-:W-:Y:S01]  /*2af0*/  IADD3 R10, P2, R2, 0x1e, RZ ;  /* 0x0000001e020a7810 */ /* 0x000fe20007f5e0ff */
[----:B------:R-:W-:Y:S01]  /*2b00*/  IMAD.X R13, RZ, RZ, RZ, P1 ;  /* 0x000000ffff0d7224 */ /* 0x000fe200008e06ff */
[----:B------:R-:W-:-:S02]  /*2b10*/  IADD3 R50, R50, 0x1, RZ ;  /* 0x0000000132327810 */ /* 0x000fc40007ffe0ff */
[C---:B------:R-:W-:Y:S02]  /*2b20*/  SHF.L.U64.HI R15, R49.reuse, 0x7, R16 ;  /* 0x00000007310f7819 */ /* 0x040fe40000010210 */
[----:B------:R-:W-:Y:S02]  /*2b30*/  LOP3.LUT R11, R0, 0xf, RZ, 0xc0, !PT ;  /* 0x0000000f000b7812 */ /* 0x000fe400078ec0ff */
[----:B------:R-:W-:Y:S02]  /*2b40*/  IADD3.X R12, RZ, RZ, RZ, P0, !PT ;  /* 0x000000ffff0c7210 */ /* 0x000fe400007fe4ff */
[----:B------:R-:W-:Y:S02]  /*2b50*/  IADD3.X R14, RZ, RZ, RZ, P2, !PT ;  /* 0x000000ffff0e7210 */ /* 0x000fe400017fe4ff */
[----:B------:R-:W-:Y:S02]  /*2b60*/  SHF.L.U32 R49, R49, 0x7, RZ ;  /* 0x0000000731317819 */ /* 0x000fe400000006ff */
[----:B------:R-:W-:-:S02]  /*2b70*/  LOP3.LUT R48, R48, 0x3, RZ, 0xc0, !PT ;  /* 0x0000000330307812 */ /* 0x000fc400078ec0ff */
[----:B------:R-:W-:-:S07]  /*2b80*/  LOP3.LUT R50, R50, 0x3, RZ, 0xc0, !PT ;  /* 0x0000000332327812 */ /* 0x000fce00078ec0ff */
.L_x_2554:
        /* <DEDUP_REMOVED lines=8> */
[--C-:B------:R-:W-:Y:S01]  /*2c10*/  IADD3 R16, P2, P3, -R3, -0x81, -R2.reuse ;  /* 0xffffff7f03107810 */ /* 0x100fe20007b5e902 */
[----:B------:R-:W-:Y:S01]  /*2c20*/  HFMA2.MMA R56, -RZ, RZ, 0, 0 ;  /* 0x00000000ff387435 */ /* 0x000fe200000001ff */
[----:B------:R-:W-:Y:S01]  /*2c30*/  ISETP.NE.AND.EX P1, PT, RZ, RZ, PT, P1 ;  /* 0x000000ffff00720c */ /* 0x000fe20003f25310 */
[----:B------:R-:W-:Y:S01]  /*2c40*/  HFMA2.MMA R51, -RZ, RZ, 0, 0 ;  /* 0x00000000ff337435 */ /* 0x000fe200000001ff */
[----:B------:R-:W-:Y:S01]  /*2c50*/  MOV R17, 0xffffffff ;  /* 0xffffffff00117802 */ /* 0x000fe20000000f00 */
[----:B------:R-:W-:Y:S01]  /*2c60*/  IMAD.MOV.U32 R54, RZ, RZ, R2 ;  /* 0x000000ffff367224 */ /* 0x000fe200078e0002 */
[----:B------:R-:W-:Y:S02]  /*2c70*/  ISETP.GE.U32.AND P0, PT, R16, 0x1e, PT ;  /* 0x0000001e1000780c */ /* 0x000fe40003f06070 */
[----:B------:R-:W-:-:S02]  /*2c80*/  LOP3.LUT R16, R0, 0x1f, RZ, 0xc0, !PT ;  /* 0x0000001f00107812 */ /* 0x000fc400078ec0ff */
[----:B------:R-:W-:Y:S02]  /*2c90*/  IADD3.X R17, ~R4, -0x1, R17, P2, P3 ;  /* 0xffffffff04117810 */ /* 0x000fe400017e6511 */
        /* <DEDUP_REMOVED lines=29> */
.L_x_2541:
[----:B------:R-:W-:Y:S05]  /*2e70*/  BSYNC B1 ;  /* 0x0000000000017941 */ /* 0x000fea0003800000 */
.L_x_2540:
[----:B------:R-:W-:Y:S05]  /*2e80*/  @!P0 BRA `(.L_x_2539) ;  /* 0x0000000400fc8947 */ /* 0x000fea0003800000 */
[----:B------:R-:W-:Y:S01]  /*2e90*/  IADD3 R18, P2, -R54, R49, RZ ;  /* 0x0000003136127210 */ /* 0x000fe20007f5e1ff */
[----:B------:R-:W-:Y:S01]  /*2ea0*/  IMAD R19, R52, 0x500, RZ ;  /* 0x0000050034137824 */ /* 0x000fe200078e02ff */
        /* <DEDUP_REMOVED lines=11> */
[----:B------:R-:W-:-:S05]  /*2f60*/  IADD3 R58, P0, R58, 0x21000, RZ ;  /* 0x000210003a3a7810 */ /* 0x000fca0007f1e0ff */
[----:B------:R-:W-:Y:S01]  /*2f70*/  IMAD.X R59, RZ, RZ, R16, P0 ;  /* 0x000000ffff3b7224 */ /* 0x000fe200000e0610 */
[----:B------:R-:W-:Y:S01]  /*2f80*/  PLOP3.LUT P0, PT, PT, PT, PT, 0x80, 0x0 ;  /* 0x000000000000781c */ /* 0x000fe20003f0f070 */
[----:B------:R-:W-:-:S12]  /*2f90*/  @!P1 BRA `(.L_x_2543) ;  /* 0x0000000000e89947 */ /* 0x000fd80003800000 */
[----:B------:R-:W-:Y:S02]  /*2fa0*/  IADD3 R55, P1, R49, -0x78, RZ ;  /* 0xffffff8831377810 */ /* 0x000fe40007f3e0ff */
[----:B------:R-:W-:Y:S02]  /*2fb0*/  PLOP3.LUT P0, PT, PT, PT, PT, 0x8, 0x0 ;  /* 0x000000000000781c */ /* 0x000fe40003f0e170 */
[----:B------:R-:W-:-:S11]  /*2fc0*/  IADD3.X R53, R15, -0x1, RZ, P1, !PT ;  /* 0xffffffff0f357810 */ /* 0x000fd60000ffe4ff */
.L_x_2544:
        /* <DEDUP_REMOVED lines=55> */
.L_x_2543:
[----:B------:R-:W-:Y:S05]  /*3340*/  BSYNC B1 ;  /* 0x0000000000017941 */ /* 0x000fea0003800000 */
.L_x_2542:
        /* <DEDUP_REMOVED lines=17> */
[----:B0-----:R-:W-:-:S05]  /*3460*/  IADD3 R58, P1, R58, 0x64000, RZ ;  /* 0x000640003a3a7810 */ /* 0x001fca0007f3e0ff */
        /* <DEDUP_REMOVED lines=17> */
.L_x_2546:
[----:B------:R-:W-:Y:S05]  /*3580*/  BSYNC B1 ;  /* 0x0000000000017941 */ /* 0x000fea0003800000 */
.L_x_2545:
        /* <DEDUP_REMOVED lines=15> */
.L_x_2539:
[----:B------:R-:W-:Y:S05]  /*3680*/  BSYNC B0 ;  /* 0x0000000000007941 */ /* 0x000fea0003800000 */
.L_x_2538:
        /* <DEDUP_REMOVED lines=50> */
.L_x_2563:
        /* <DEDUP_REMOVED lines=47> */
.L_x_2573:
        /* <DEDUP_REMOVED lines=41> */
.L_x_2583:
[----:B--2---:R-:W-:Y:S01]  /*3f30*/  FADD.FTZ R17, R16, R32 ;  /* 0x0000002010117221 */ /* 0x004fe20000010000 */
[----:B------:R-:W-:-:S04]  /*3f40*/  @!P1 F2FP.F16.F32.PACK_AB R16, RZ, R26 ;  /* 0x0000001aff10923e */ /* 0x000fc800000000ff */
[----:B------:R-:W-:Y:S02]  /*3f50*/  PRMT R22, R16, 0x7610, R22 ;  /* 0x0000761010167816 */ /* 0x000fe40000000016 */
[----:B------:R-:W-:Y:S02]  /*3f60*/  @!P1 F2FP.F16.F32.PACK_AB R17, RZ, R17 ;  /* 0x00000011ff11923e */ /* 0x000fe400000000ff */
[----:B------:R-:W-:Y:S01]  /*3f70*/  LEA.HI R16, R0, 0x3c, RZ, 0x1c ;  /* 0x0000003c00107811 */ /* 0x000fe200078fe0ff */
[----:B------:R2:W-:Y:S04]  /*3f80*/  @!P1 STG.E.U16 desc[UR10][R18.64+0x50], R22 ;  /* 0x0000501612009986 */ /* 0x0005e8000c10150a */
[----:B------:R2:W-:Y:S02]  /*3f90*/  @!P1 STG.E.U16 desc[UR10][R20.64+0x50], R17 ;  /* 0x0000501114009986 */ /* 0x0005e4000c10150a */
.L_x_2549:
[----:B------:R-:W-:Y:S05]  /*3fa0*/  BSYNC B0 ;  /* 0x0000000000007941 */ /* 0x000fea0003800000 */
.L_x_2548:
[----:B------:R-:W-:-:S13]  /*3fb0*/  ISETP.GE.U32.AND P0, PT, R6, 0x3c, PT ;  /* 0x0000003c0600780c */ /* 0x000fda0003f06070 */
[----:B------:R-:W-:Y:S05]  /*3fc0*/  @!P0 BRA `(.L_x_2547) ;  /* 0x0000000800988947 */ /* 0x000fea0003800000 */
[----:B------:R-:W-:Y:S01]  /*3fd0*/  ISETP.GT.U32.AND P0, PT, R11, 0x9, PT ;  /* 0x000000090b00780c */ /* 0x000fe20003f04070 */
[----:B012---:R-:W-:Y:S01]  /*3fe0*/  IMAD.MOV.U32 R18, RZ, RZ, RZ ;  /* 0x000000ffff127224 */ /* 0x007fe200078e00ff */
[----:B------:R-:W-:-:S11]  /*3ff0*/  UMOV UR5, 0xffff ;  /* 0x0000ffff00057882 */ /* 0x000fd60000000000 */
[C---:B------:R-:W-:Y:S02]  /*4000*/  @!P0 SHF.L.U32 R17, R11.reuse, 0x1, RZ ;  /* 0x000000010b118819 */ /* 0x040fe400000006ff */
[----:B------:R-:W-:Y:S02]  /*4010*/  @!P0 LEA R20, R11, UR4, 0x7 ;  /* 0x000000040b148c11 */ /* 0x000fe4000f8e38ff */
[----:B------:R-:W-:-:S04]  /*4020*/  @!P0 LOP3.LUT R17, R16, R17, RZ, 0x3c, !PT ;  /* 0x0000001110118212 */ /* 0x000fc800078e3cff */
[----:B------:R-:W-:Y:S01]  /*4030*/  @!P0 LEA R19, R17, R20, 0x2 ;  /* 0x0000001411138211 */ /* 0x000fe200078e10ff */
[----:B------:R-:W-:-:S04]  /*4040*/  HFMA2.MMA R17, -RZ, RZ, 0, 0 ;  /* 0x00000000ff117435 */ /* 0x000fc800000001ff */
[----:B------:R0:W1:Y:S06]  /*4050*/  @!P0 LDS R18, [R19] ;  /* 0x0000000013128984 */ /* 0x00006c0000000800 */
[----:B------:R0:W2:Y:S01]  /*4060*/  @!P0 LDS R17, [R19+0x500] ;  /* 0x0005000013118984 */ /* 0x0000a20000000800 */
[----:B------:R-:W-:Y:S05]  /*4070*/  BRA.DIV UR5, `(.L_x_2553) ;  /* 0x0000001605307947 */ /* 0x000fea000b800000 */
[C---:B------:R-:W-:Y:S01]  /*4080*/  @!P0 VIADD R21, R16.reuse, 0x14 ;  /* 0x0000001410158836 */ /* 0x040fe20000000000 */
[C---:B------:R-:W-:Y:S01]  /*4090*/  @!P0 SHF.L.U32 R22, R11.reuse, 0x1, RZ ;  /* 0x000000010b168819 */ /* 0x040fe200000006ff */
[----:B------:R-:W-:Y:S01]  /*40a0*/  IMAD.MOV.U32 R34, RZ, RZ, RZ ;  /* 0x000000ffff227224 */ /* 0x000fe200078e00ff */
[----:B------:R-:W-:Y:S01]  /*40b0*/  @!P0 SHF.L.U32 R26, R11, 0x1, RZ ;  /* 0x000000010b1a8819 */ /* 0x000fe200000006ff */
[----:B------:R-:W-:Y:S01]  /*40c0*/  IMAD.MOV.U32 R40, RZ, RZ, 0xffff ;  /* 0x0000ffffff287424 */ /* 0x000fe200078e00ff */
[----:B------:R-:W-:Y:S01]  /*40d0*/  @!P0 IADD3 R23, R16, 0x28, RZ ;  /* 0x0000002810178810 */ /* 0x000fe20007ffe0ff */
[----:B------:R-:W-:Y:S01]  /*40e0*/  IMAD.MOV.U32 R28, RZ, RZ, 0xffff ;  /* 0x0000ffffff1c7424 */ /* 0x000fe200078e00ff */
[----:B------:R-:W-:Y:S01]  /*40f0*/  @!P0 LOP3.LUT R21, R21, R22, RZ, 0x3c, !PT ;  /* 0x0000001615158212 */ /* 0x000fe200078e3cff */
[----:B------:R-:W-:Y:S01]  /*4100*/  IMAD.MOV.U32 R30, RZ, RZ, 0xffff ;  /* 0x0000ffffff1e7424 */ /* 0x000fe200078e00ff */
[----:B------:R-:W-:Y:S01]  /*4110*/  @!P0 LEA R24, R11, UR4, 0x7 ;  /* 0x000000040b188c11 */ /* 0x000fe2000f8e38ff */
[----:B------:R-:W-:Y:S01]  /*4120*/  IMAD.MOV.U32 R42, RZ, RZ, 0xffff ;  /* 0x0000ffffff2a7424 */ /* 0x000fe200078e00ff */
[----:B------:R-:W-:-:S02]  /*4130*/  @!P0 LOP3.LUT R23, R23, R26, RZ, 0x3c, !PT ;  /* 0x0000001a17178212 */ /* 0x000fc400078e3cff */
[----:B------:R-:W-:Y:S02]  /*4140*/  @!P0 LEA R32, R11, UR4, 0x7 ;  /* 0x000000040b208c11 */ /* 0x000fe4000f8e38ff */
[----:B------:R-:W-:Y:S02]  /*4150*/  @!P0 LEA R21, R21, R24, 0x2 ;  /* 0x0000001815158211 */ /* 0x000fe400078e10ff */
[----:B------:R-:W-:Y:S01]  /*4160*/  @!P0 IADD3 R25, R16, 0x3c, RZ ;  /* 0x0000003c10198810 */ /* 0x000fe20007ffe0ff */
[----:B------:R-:W-:Y:S01]  /*4170*/  @!P0 IMAD R24, R23, 0x4, R32 ;  /* 0x0000000417188824 */ /* 0x000fe200078e0220 */
[----:B------:R-:W-:Y:S01]  /*4180*/  MOV R29, 0xffff ;  /* 0x0000ffff001d7802 */ /* 0x000fe20000000f00 */
[----:B------:R-:W3:Y:S01]  /*4190*/  @!P0 LDS R22, [R21] ;  /* 0x0000000015168984 */ /* 0x000ee20000000800 */
[----:B------:R-:W-:Y:S02]  /*41a0*/  @!P0 LOP3.LUT R25, R25, R26, RZ, 0x3c, !PT ;  /* 0x0000001a19198212 */ /* 0x000fe400078e3cff */
[----:B------:R-:W-:Y:S01]  /*41b0*/  MOV R26, RZ ;  /* 0x000000ff001a7202 */ /* 0x000fe20000000f00 */
[----:B------:R-:W-:Y:S01]  /*41c0*/  @!P0 LDS R39, [R24+0x500] ;  /* 0x0005000018278984 */ /* 0x000fe20000000800 */
[----:B------:R-:W-:-:S02]  /*41d0*/  @!P0 LEA R41, R25, R32, 0x2 ;  /* 0x0000002019298211 */ /* 0x000fc400078e10ff */
[----:B------:R-:W-:Y:S01]  /*41e0*/  MOV R25, RZ ;  /* 0x000000ff00197202 */ /* 0x000fe20000000f00 */
[----:B------:R-:W-:Y:S01]  /*41f0*/  @!P0 LDS R27, [R24] ;  /* 0x00000000181b8984 */ /* 0x000fe20000000800 */
[----:B------:R-:W-:Y:S02]  /*4200*/  MOV R32, 0xffff ;  /* 0x0000ffff00207802 */ /* 0x000fe40000000f00 */
[----:B------:R-:W-:Y:S01]  /*4210*/  MOV R36, RZ ;  /* 0x000000ff00247202 */ /* 0x000fe20000000f00 */
[----:B------:R4:W-:Y:S01]  /*4220*/  @!P0 LDS R23, [R21+0x500] ;  /* 0x0005000015178984 */ /* 0x0009e20000000800 */
[----:B------:R-:W-:Y:S02]  /*4230*/  MOV R37, 0xffff ;  /* 0x0000ffff00257802 */ /* 0x000fe40000000f00 */
[----:B------:R-:W-:Y:S01]  /*4240*/  MOV R31, 0xffff ;  /* 0x0000ffff001f7802 */ /* 0x000fe20000000f00 */
[----:B01----:R-:W0:Y:S01]  /*4250*/  SHFL.BFLY PT, R19, R18, 0x8, 0x101f ;  /* 0x0d101f0012137f89 */ /* 0x003e2200000e0000 */
[----:B------:R-:W-:-:S02]  /*4260*/  MOV R45, 0xffff ;  /* 0x0000ffff002d7802 */ /* 0x000fc40000000f00 */
[----:B------:R-:W-:Y:S01]  /*4270*/  IADD3 R43, R16, R7, RZ ;  /* 0x00000007102b7210 */ /* 0x000fe20007ffe0ff */
[----:B--2---:R-:W1:Y:S01]  /*4280*/  SHFL.BFLY PT, R32, R17, 0x8, 0x101f ;  /* 0x0d101f0011207f89 */ /* 0x004e6200000e0000 */
[----:B----4-:R-:W-:-:S03]  /*4290*/  MOV R21, RZ ;  /* 0x000000ff00157202 */ /* 0x010fc60000000f00 */
[----:B------:R-:W2:Y:S01]  /*42a0*/  @!P0 LDS R24, [R41] ;  /* 0x0000000029188984 */ /* 0x000ea20000000800 */
[----:B---3--:R-:W-:Y:S02]  /*42b0*/  @!P0 IMAD.MOV.U32 R34, RZ, RZ, R22 ;  /* 0x000000ffff228224 */ /* 0x008fe400078e0016 */
[----:B0-----:R-:W-:Y:S01]  /*42c0*/  FADD.FTZ R19, R19, R18 ;  /* 0x0000001213137221 */ /* 0x001fe20000010000 */
[----:B------:R0:W-:Y:S01]  /*42d0*/  @!P0 LDS R22, [R41+0x500] ;  /* 0x0005000029168984 */ /* 0x0001e20000000800 */
[----:B------:R-:W-:Y:S01]  /*42e0*/  @!P0 MOV R25, R39 ;  /* 0x0000002700198202 */ /* 0x000fe20000000f00 */
[----:B-1----:R-:W-:Y:S02]  /*42f0*/  FADD.FTZ R18, R32, R17 ;  /* 0x0000001120127221 */ /* 0x002fe40000010000 */
[----:B------:R-:W1:Y:S01]  /*4300*/  SHFL.BFLY PT, R33, R34, 0x8, 0x101f ;  /* 0x0d101f0022217f89 */ /* 0x000e6200000e0000 */
[----:B------:R-:W-:-:S03]  /*4310*/  @!P0 MOV R26, R27 ;  /* 0x0000001b001a8202 */ /* 0x000fc60000000f00 */
[----:B------:R-:W3:Y:S01]  /*4320*/  SHFL.BFLY PT, R40, R25, 0x8, 0x101f ;  /* 0x0d101f0019287f89 */ /* 0x000ee200000e0000 */
[----:B0-----:R-:W-:Y:S02]  /*4330*/  MOV R41, 0xffff ;  /* 0x0000ffff00297802 */ /* 0x001fe40000000f00 */
[----:B------:R-:W-:Y:S01]  /*4340*/  @!P0 MOV R36, R23 ;  /* 0x0000001700248202 */ /* 0x000fe20000000f00 */
[----:B------:R-:W0:Y:S01]  /*4350*/  SHFL.BFLY PT, R27, R26, 0x8, 0x101f ;  /* 0x0d101f001a1b7f89 */ /* 0x000e2200000e0000 */
[----:B------:R-:W-:-:S03]  /*4360*/  MOV R23, RZ ;  /* 0x000000ff00177202 */ /* 0x000fc60000000f00 */
[----:B------:R-:W4:Y:S04]  /*4370*/  SHFL.BFLY PT, R35, R36, 0x8, 0x101f ;  /* 0x0d101f0024237f89 */ /* 0x000f2800000e0000 */
[----:B------:R-:W5:Y:S01]  /*4380*/  SHFL.BFLY PT, R20, R19, 0x4, 0x101f ;  /* 0x0c901f0013147f89 */ /* 0x000f6200000e0000 */
[----:B--2---:R-:W-:Y:S02]  /*4390*/  @!P0 MOV R23, R24 ;  /* 0x0000001800178202 */ /* 0x004fe40000000f00 */
[----:B------:R-:W-:-:S03]  /*43a0*/  MOV R24, 0xffff ;  /* 0x0000ffff00187802 */ /* 0x000fc60000000f00 */
[----:B------:R-:W2:Y:S01]  /*43b0*/  SHFL.BFLY PT, R44, R23, 0x8, 0x101f ;  /* 0x0d101f00172c7f89 */ /* 0x000ea200000e0000 */
[----:B-1----:R-:W-:Y:S01]  /*43c0*/  FADD.FTZ R33, R33, R34 ;  /* 0x0000002221217221 */ /* 0x002fe20000010000 */
[----:B---3--:R-:W-:Y:S01]  /*43d0*/  FADD.FTZ R34, R40, R25 ;  /* 0x0000001928227221 */ /* 0x008fe20000010000 */
[----:B------:R-:W-:Y:S01]  /*43e0*/  MOV R25, 0xffff ;  /* 0x0000ffff00197802 */ /* 0x000fe20000000f00 */
[----:B0-----:R-:W-:Y:S01]  /*43f0*/  FADD.FTZ R27, R27, R26 ;  /* 0x0000001a1b1b7221 */ /* 0x001fe20000010000 */
[----:B------:R-:W-:Y:S01]  /*4400*/  MOV R26, 0xffff ;  /* 0x0000ffff001a7802 */ /* 0x000fe20000000f00 */
        /* <DEDUP_REMOVED lines=15> */
[----:B------:R-:W-:-:S02]  /*4500*/  MOV R32, 0xffff ;  /* 0x0000ffff00207802 */ /* 0x000fc40000000f00 */
[----:B------:R-:W0:Y:S01]  /*4510*/  SHFL.BFLY PT, R19, R20, 0x2, 0x101f ;  /* 0x0c501f0014137f89 */ /* 0x000e2200000e0000 */
[----:B-1----:R-:W-:-:S03]  /*4520*/  FADD.FTZ R40, R27, R40 ;  /* 0x000000281b287221 */ /* 0x002fc60000010000 */
[----:B------:R-:W1:Y:S01]  /*4530*/  SHFL.BFLY PT, R23, R44, 0x4, 0x101f ;  /* 0x0c901f002c177f89 */ /* 0x000e6200000e0000 */
[----:B---3--:R-:W-:-:S03]  /*4540*/  FADD.FTZ R37, R33, R22 ;  /* 0x0000001621257221 */ /* 0x008fc60000010000 */
[----:B------:R-:W3:Y:S01]  /*4550*/  SHFL.BFLY PT, R32, R17, 0x2, 0x101f ;  /* 0x0c501f0011207f89 */ /* 0x000ee200000e0000 */
[----:B------:R-:W-:Y:S02]  /*4560*/  IMAD.MOV.U32 R22, RZ, RZ, 0xffff ;  /* 0x0000ffffff167424 */ /* 0x000fe400078e00ff */
[----:B----4-:R-:W-:Y:S01]  /*4570*/  FADD.FTZ R33, R24, R21 ;  /* 0x0000001518217221 */ /* 0x010fe20000010000 */
[----:B------:R-:W-:Y:S01]  /*4580*/  MOV R21, 0xffff ;  /* 0x0000ffff00157802 */ /* 0x000fe20000000f00 */
        /* <DEDUP_REMOVED lines=27> */
[----:B------:R-:W-:Y:S01]  /*4740*/  MOV R34, 0xffff ;  /* 0x0000ffff00227802 */ /* 0x000fe20000000f00 */
[----:B------:R-:W1:Y:S01]  /*4750*/  SHFL.BFLY PT, R41, R40, 0x1, 0x101f ;  /* 0x0c301f0028297f89 */ /* 0x000e6200000e0000 */
[----:B---3--:R-:W-:-:S03]  /*4760*/  FADD.FTZ R19, R19, R20 ;  /* 0x0000001413137221 */ /* 0x008fc60000010000 */
[----:B------:R-:W3:Y:S01]  /*4770*/  SHFL.BFLY PT, R42, R39, 0x1, 0x101f ;  /* 0x0c301f00272a7f89 */ /* 0x000ee200000e0000 */
[----:B----4-:R-:W-:Y:S01]  /*4780*/  FADD.FTZ R44, R44, R45 ;  /* 0x0000002d2c2c7221 */ /* 0x010fe20000010000 */
[----:B------:R-:W-:Y:S01]  /*4790*/  @!P0 F2FP.F16.F32.PACK_AB R32, RZ, R19 ;  /* 0x00000013ff20823e */ /* 0x000fe200000000ff */
[----:B------:R-:W4:Y:S01]  /*47a0*/  @!P0 LDC.64 R20, c[0x0][0x220] ;  /* 0x00008800ff148b82 */ /* 0x000f220000000a00 */
[----:B------:R-:W4:Y:S01]  /*47b0*/  SHFL.BFLY PT, R34, R33, 0x2, 0x101f ;  /* 0x0c501f0021227f89 */ /* 0x000f2200000e0000 */
[----:B--2---:R-:W-:Y:S01]  /*47c0*/  FADD.FTZ R46, R18, R17 ;  /* 0x00000011122e7221 */ /* 0x004fe20000010000 */
[----:B------:R-:W-:-:S04]  /*47d0*/  @!P0 IMAD.WIDE R24, R43, 0x2, R24 ;  /* 0x000000022b188825 */ /* 0x000fc800078e0218 */
[----:B-----5:R-:W-:Y:S01]  /*47e0*/  FADD.FTZ R36, R37, R36 ;  /* 0x0000002425247221 */ /* 0x020fe20000010000 */
[----:B------:R-:W-:Y:S01]  /*47f0*/  @!P0 F2FP.F16.F32.PACK_AB R46, RZ, R46 ;  /* 0x0000002eff2e823e */ /* 0x000fe200000000ff */
[----:B------:R-:W2:Y:S01]  /*4800*/  @!P0 LDC.64 R18, c[0x0][0x218] ;  /* 0x00008600ff128b82 */ /* 0x000ea20000000a00 */
[----:B------:R-:W-:Y:S02]  /*4810*/  IMAD.MOV.U32 R37, RZ, RZ, 0xffff ;  /* 0x0000ffffff257424 */ /* 0x000fe400078e00ff */
[----:B0-----:R-:W-:Y:S01]  /*4820*/  FADD.FTZ R35, R38, R35 ;  /* 0x0000002326237221 */ /* 0x001fe20000010000 */
[----:B------:R-:W-:-:S03]  /*4830*/  @!P0 IMAD.WIDE R22, R43, 0x2, R22 ;  /* 0x000000022b168825 */ /* 0x000fc600078e0216 */
[----:B------:R-:W0:Y:S01]  /*4840*/  SHFL.BFLY PT, R37, R44, 0x1, 0x101f ;  /* 0x0c301f002c257f89 */ /* 0x000e2200000e0000 */
[----:B------:R-:W5:Y:S01]  /*4850*/  @!P0 LDC.64 R16, c[0x0][0x220] ;  /* 0x00008800ff108b82 */ /* 0x000f620000000a00 */
[----:B-1----:R-:W-:-:S04]  /*4860*/  @!P0 IMAD.WIDE R26, R43, 0x2, R26 ;  /* 0x000000022b1a8825 */ /* 0x002fc800078e021a */
[----:B------:R-:W-:Y:S01]  /*4870*/  FADD.FTZ R40, R40, R41 ;  /* 0x0000002928287221 */ /* 0x000fe20000010000 */
[----:B---3--:R-:W-:Y:S01]  /*4880*/  FADD.FTZ R39, R39, R42 ;  /* 0x0000002a27277221 */ /* 0x008fe20000010000 */
[----:B------:R1:W-:Y:S03]  /*4890*/  @!P0 STG.E.U16 desc[UR10][R26.64], R32 ;  /* 0x000000201a008986 */ /* 0x0003e6000c10150a */
[----:B------:R-:W-:Y:S01]  /*48a0*/  @!P0 F2FP.F16.F32.PACK_AB R28, RZ, R40 ;  /* 0x00000028ff1c823e */ /* 0x000fe200000000ff */
[----:B----4-:R-:W-:-:S04]  /*48b0*/  @!P0 IMAD.WIDE R20, R43, 0x2, R20 ;  /* 0x000000022b148825 */ /* 0x010fc800078e0214 */
[----:B------:R-:W-:Y:S01]  /*48c0*/  FADD.FTZ R33, R33, R34 ;  /* 0x0000002221217221 */ /* 0x000fe20000010000 */
[----:B------:R3:W-:Y:S01]  /*48d0*/  @!P0 STG.E.U16 desc[UR10][R24.64], R46 ;  /* 0x0000002e18008986 */ /* 0x0007e2000c10150a */
[C---:B--2---:R-:W-:Y:S01]  /*48e0*/  @!P0 IMAD.WIDE R18, R43.reuse, 0x2, R18 ;  /* 0x000000022b128825 */ /* 0x044fe200078e0212 */
[----:B-1----:R-:W-:Y:S02]  /*48f0*/  @!P0 F2FP.F16.F32.PACK_AB R27, RZ, R35 ;  /* 0x00000023ff1b823e */ /* 0x002fe400000000ff */
[----:B------:R-:W-:Y:S02]  /*4900*/  MOV R32, 0xffff ;  /* 0x0000ffff00207802 */ /* 0x000fe40000000f00 */
[----:B---3--:R-:W-:Y:S01]  /*4910*/  @!P0 F2FP.F16.F32.PACK_AB R25, RZ, R36 ;  /* 0x00000024ff19823e */ /* 0x008fe200000000ff */
[----:B0-----:R-:W-:Y:S01]  /*4920*/  FADD.FTZ R37, R44, R37 ;  /* 0x000000252c257221 */ /* 0x001fe20000010000 */
[----:B------:R-:W-:Y:S01]  /*4930*/  @!P0 F2FP.F16.F32.PACK_AB R35, RZ, R39 ;  /* 0x00000027ff23823e */ /* 0x000fe200000000ff */
[----:B-----5:R-:W-:Y:S01]  /*4940*/  @!P0 IMAD.WIDE R16, R43, 0x2, R16 ;  /* 0x000000022b108825 */ /* 0x020fe200078e0210 */
[----:B------:R0:W1:Y:S04]  /*4950*/  SHFL.BFLY PT, R32, R33, 0x1, 0x101f ;  /* 0x0c301f0021207f89 */ /* 0x00006800000e0000 */
[----:B------:R0:W-:Y:S04]  /*4960*/  @!P0 STG.E.U16 desc[UR10][R22.64+0x28], R25 ;  /* 0x0000281916008986 */ /* 0x0001e8000c10150a */
[----:B------:R0:W-:Y:S04]  /*4970*/  @!P0 STG.E.U16 desc[UR10][R20.64+0x28], R27 ;  /* 0x0000281b14008986 */ /* 0x0001e8000c10150a */
[----:B------:R0:W-:Y:S04]  /*4980*/  @!P0 STG.E.U16 desc[UR10][R18.64+0x50], R28 ;  /* 0x0000501c12008986 */ /* 0x0001e8000c10150a */
[----:B------:R0:W-:Y:S02]  /*4990*/  @!P0 STG.E.U16 desc[UR10][R16.64+0x50], R35 ;  /* 0x0000502310008986 */ /* 0x0001e4000c10150a */
.L_x_2617:
        /* <DEDUP_REMOVED lines=9> */
.L_x_2547:
        /* <DEDUP_REMOVED lines=8> */
.L_x_2550:
[----:B------:R-:W-:Y:S01]  /*4ab0*/  HFMA2.MMA R29, -RZ, RZ, 0, 0.000503063201904296875 ;  /* 0x0000101fff1d7435 */ /* 0x000fe200000001ff */
[----:B-1----:R-:W-:Y:S01]  /*4ac0*/  MOV R31, R16 ;  /* 0x00000010001f7202 */ /* 0x002fe20000000f00 */
[----:B------:R-:W-:Y:S01]  /*4ad0*/  IMAD.MOV.U32 R30, RZ, RZ, 0x8 ;  /* 0x00000008ff1e7424 */ /* 0x000fe200078e00ff */
[----:B------:R-:W-:-:S08]  /*4ae0*/  MOV R28, 0xffff ;  /* 0x0000ffff001c7802 */ /* 0x000fd00000000f00 */
[----:B0-2---:R-:W-:Y:S05]  /*4af0*/  WARPSYNC.COLLECTIVE R28, `(.L_x_2555) ;  /* 0x000000001c087348 */ /* 0x005fea0003c00000 */
[----:B------:R1:W3:Y:S02]  /*4b00*/  SHFL.BFLY P2, R32, R31, R30, R29 ;  /* 0x0c00001e1f207389 */ /* 0x0002e4000004001d */
[----:B0123--:R-:W-:Y:S01]  /*4b10*/  ENDCOLLECTIVE ;  /* 0x000000000000791b */ /* 0x00ffe20003800000 */
.L_x_2555:
[----:B------:R-:W-:Y:S01]  /*4b20*/  IMAD.MOV.U32 R31, RZ, RZ, R17 ;  /* 0x000000ffff1f7224 */ /* 0x000fe200078e0011 */
[----:B------:R-:W-:-:S07]  /*4b30*/  MOV R19, R32 ;  /* 0x0000002000137202 */ /* 0x000fce0000000f00 */
[----:B------:R-:W-:Y:S05]  /*4b40*/  WARPSYNC.COLLECTIVE R28, `(.L_x_2556) ;  /* 0x000000001c087348 */ /* 0x000fea0003c00000 */
[----:B------:R0:W1:Y:S02]  /*4b50*/  SHFL.BFLY P2, R32, R31, R30, R29 ;  /* 0x0c00001e1f207389 */ /* 0x000064000004001d */
[----:B01----:R-:W-:Y:S01]  /*4b60*/  ENDCOLLECTIVE ;  /* 0x000000000000791b */ /* 0x003fe20003800000 */
.L_x_2556:
[----:B------:R-:W-:Y:S01]  /*4b70*/  FADD.FTZ R19, R19, R16 ;  /* 0x0000001013137221 */ /* 0x000fe20000010000 */
[----:B------:R-:W-:-:S04]  /*4b80*/  HFMA2.MMA R30, -RZ, RZ, 0, 2.384185791015625e-07 ;  /* 0x00000004ff1e7435 */ /* 0x000fc800000001ff */
[----:B------:R-:W-:Y:S02]  /*4b90*/  MOV R31, R19 ;  /* 0x00000013001f7202 */ /* 0x000fe40000000f00 */
[----:B------:R-:W-:-:S07]  /*4ba0*/  MOV R18, R32 ;  /* 0x0000002000127202 */ /* 0x000fce0000000f00 */
[----:B------:R-:W-:Y:S05]  /*4bb0*/  WARPSYNC.COLLECTIVE R28, `(.L_x_2557) ;  /* 0x000000001c087348 */ /* 0x000fea0003c00000 */
[----:B------:R0:W1:Y:S02]  /*4bc0*/  SHFL.BFLY P2, R32, R31, R30, R29 ;  /* 0x0c00001e1f207389 */ /* 0x000064000004001d */
[----:B01----:R-:W-:Y:S01]  /*4bd0*/  ENDCOLLECTIVE ;  /* 0x000000000000791b */ /* 0x003fe20003800000 */
.L_x_2557:
[----:B------:R-:W-:-:S05]  /*4be0*/  FADD.FTZ R18, R18, R17 ;  /* 0x0000001112127221 */ /* 0x000fca0000010000 */
[----:B------:R-:W-:Y:S01]  /*4bf0*/  MOV R31, R18 ;  /* 0x00000012001f7202 */ /* 0x000fe20000000f00 */
[----:B------:R-:W-:-:S07]  /*4c00*/  IMAD.MOV.U32 R20, RZ, RZ, R32 ;  /* 0x000000ffff147224 */ /* 0x000fce00078e0020 */
[----:B------:R-:W-:Y:S05]  /*4c10*/  WARPSYNC.COLLECTIVE R28, `(.L_x_2558) ;  /* 0x000000001c087348 */ /* 0x000fea0003c00000 */
[----:B------:R0:W1:Y:S02]  /*4c20*/  SHFL.BFLY P2, R32, R31, R30, R29 ;  /* 0x0c00001e1f207389 */ /* 0x000064000004001d */
[----:B01----:R-:W-:Y:S01]  /*4c30*/  ENDCOLLECTIVE ;  /* 0x000000000000791b */ /* 0x003fe20003800000 */
.L_x_2558:
[----:B------:R-:W-:-:S05]  /*4c40*/  FADD.FTZ R20, R19, R20 ;  /* 0x0000001413147221 */ /* 0x000fca0000010000 */
[----:B------:R-:W-:Y:S01]  /*4c50*/  MOV R31, R20 ;  /* 0x00000014001f7202 */ /* 0x000fe20000000f00 */
[----:B------:R-:W-:Y:S01]  /*4c60*/  IMAD.MOV.U32 R30, RZ, RZ, 0x2 ;  /* 0x00000002ff1e7424 */ /* 0x000fe200078e00ff */
[----:B------:R-:W-:-:S07]  /*4c70*/  MOV R21, R32 ;  /* 0x0000002000157202 */ /* 0x000fce0000000f00 */
[----:B------:R-:W-:Y:S05]  /*4c80*/  WARPSYNC.COLLECTIVE R28, `(.L_x_2559) ;  /* 0x000000001c087348 */ /* 0x000fea0003c00000 */
[----:B------:R0:W1:Y:S02]  /*4c90*/  SHFL.BFLY P2, R32, R31, R30, R29 ;  /* 0x0c00001e1f207389 */ /* 0x000064000004001d */
[----:B01----:R-:W-:Y:S01]  /*4ca0*/  ENDCOLLECTIVE ;  /* 0x000000000000791b */ /* 0x003fe20003800000 */
.L_x_2559:
[----:B------:R-:W-:-:S05]  /*4cb0*/  FADD.FTZ R21, R18, R21 ;  /* 0x0000001512157221 */ /* 0x000fca0000010000 */
[----:B------:R-:W-:Y:S02]  /*4cc0*/  MOV R31, R21 ;  /* 0x00000015001f7202 */ /* 0x000fe40000000f00 */
[----:B------:R-:W-:-:S07]  /*4cd0*/  MOV R23, R32 ;  /* 0x0000002000177202 */ /* 0x000fce0000000f00 */
[----:B------:R-:W-:Y:S05]  /*4ce0*/  WARPSYNC.COLLECTIVE R28, `(.L_x_2560) ;  /* 0x000000001c087348 */ /* 0x000fea0003c00000 */
[----:B------:R0:W1:Y:S02]  /*4cf0*/  SHFL.BFLY P2, R32, R31, R30, R29 ;  /* 0x0c00001e1f207389 */ /* 0x000064000004001d */
[----:B01----:R-:W-:Y:S01]  /*4d00*/  ENDCOLLECTIVE ;  /* 0x000000000000791b */ /* 0x003fe20003800000 */
.L_x_2560:
[----:B------:R-:W-:Y:S01]  /*4d10*/  FADD.FTZ R23, R20, R23 ;  /* 0x0000001714177221 */ /* 0x000fe20000010000 */
[----:B------:R-:W-:-:S03]  /*4d20*/  HFMA2.MMA R30, -RZ, RZ, 0, 5.9604644775390625e-08 ;  /* 0x00000001ff1e7435 */ /* 0x000fc600000001ff */
[----:B------:R-:W-:Y:S01]  /*4d30*/  IMAD.MOV.U32 R31, RZ, RZ, R23 ;  /* 0x000000ffff1f7224 */ /* 0x000fe200078e0017 */
[----:B------:R-:W-:-:S07]  /*4d40*/  MOV R16, R32 ;  /* 0x0000002000107202 */ /* 0x000fce0000000f00 */
[----:B------:R-:W-:Y:S05]  /*4d50*/  WARPSYNC.COLLECTIVE R28, `(.L_x_2561) ;  /* 0x000000001c087348 */ /* 0x000fea0003c00000 */
[----:B------:R0:W1:Y:S02]  /*4d60*/  SHFL.BFLY P2, R32, R31, R30, R29 ;  /* 0x0c00001e1f207389 */ /* 0x000064000004001d */
[----:B01----:R-:W-:Y:S01]  /*4d70*/  ENDCOLLECTIVE ;  /* 0x000000000000791b */ /* 0x003fe20003800000 */
.L_x_2561:
[----:B------:R-:W-:-:S05]  /*4d80*/  FADD.FTZ R16, R21, R16 ;  /* 0x0000001015107221 */ /* 0x000fca0000010000 */
[----:B------:R-:W-:Y:S02]  /*4d90*/  MOV R31, R16 ;  /* 0x00000010001f7202 */ /* 0x000fe40000000f00 */
[----:B------:R-:W-:-:S07]  /*4da0*/  MOV R22, R32 ;  /* 0x0000002000167202 */ /* 0x000fce0000000f00 */
[----:B------:R-:W-:Y:S05]  /*4db0*/  WARPSYNC.COLLECTIVE R28, `(.L_x_2562) ;  /* 0x000000001c087348 */ /* 0x000fea0003c00000 */
[----:B------:R0:W1:Y:S02]  /*4dc0*/  SHFL.BFLY P2, R32, R31, R30, R29 ;  /* 0x0c00001e1f207389 */ /* 0x000064000004001d */
[----:B01----:R-:W-:Y:S01]  /*4dd0*/  ENDCOLLECTIVE ;  /* 0x000000000000791b */ /* 0x003fe20003800000 */
.L_x_2562:
[----:B------:R-:W-:Y:S01]  /*4de0*/  FADD.FTZ R22, R23, R22 ;  /* 0x0000001617167221 */ /* 0x000fe20000010000 */
[----:B------:R-:W-:Y:S06]  /*4df0*/  BRA `(.L_x_2563) ;  /* 0xffffffe800ec7947 */ /* 0x000fec000383ffff */
.L_x_2551:
        /* <DEDUP_REMOVED lines=8> */
.L_x_2565:
[----:B------:R-:W-:Y:S05]  /*4e80*/  BSYNC B1 ;  /* 0x0000000000017941 */ /* 0x000fea0003800000 */
.L_x_2564:
        /* <DEDUP_REMOVED lines=8> */
.L_x_2566:
[----:B------:R-:W-:Y:S01]  /*4f10*/  FADD.FTZ R23, R23, R16 ;  /* 0x0000001017177221 */ /* 0x000fe20000010000 */
[----:B------:R-:W-:-:S04]  /*4f20*/  HFMA2.MMA R30, -RZ, RZ, 0, 2.384185791015625e-07 ;  /* 0x00000004ff1e7435 */ /* 0x000fc800000001ff */
[----:B------:R-:W-:Y:S02]  /*4f30*/  MOV R31, R23 ;  /* 0x00000017001f7202 */ /* 0x000fe40000000f00 */
[----:B------:R-:W-:-:S07]  /*4f40*/  MOV R22, R32 ;  /* 0x0000002000167202 */ /* 0x000fce0000000f00 */
[----:B------:R-:W-:Y:S05]  /*4f50*/  WARPSYNC.COLLECTIVE R28, `(.L_x_2567) ;  /* 0x000000001c087348 */ /* 0x000fea0003c00000 */
[----:B------:R0:W1:Y:S02]  /*4f60*/  SHFL.BFLY P2, R32, R31, R30, R29 ;  /* 0x0c00001e1f207389 */ /* 0x000064000004001d */
[----:B01----:R-:W-:Y:S01]  /*4f70*/  ENDCOLLECTIVE ;  /* 0x000000000000791b */ /* 0x003fe20003800000 */
.L_x_2567:
[----:B------:R-:W-:-:S05]  /*4f80*/  FADD.FTZ R22, R22, R17 ;  /* 0x0000001116167221 */ /* 0x000fca0000010000 */
[----:B------:R-:W-:Y:S01]  /*4f90*/  MOV R31, R22 ;  /* 0x00000016001f7202 */ /* 0x000fe20000000f00 */
[----:B------:R-:W-:-:S07]  /*4fa0*/  IMAD.MOV.U32 R24, RZ, RZ, R32 ;  /* 0x000000ffff187224 */ /* 0x000fce00078e0020 */
[----:B------:R-:W-:Y:S05]  /*4fb0*/  WARPSYNC.COLLECTIVE R28, `(.L_x_2568) ;  /* 0x000000001c087348 */ /* 0x000fea0003c00000 */
[----:B------:R0:W1:Y:S02]  /*4fc0*/  SHFL.BFLY P2, R32, R31, R30, R29 ;  /* 0x0c00001e1f207389 */ /* 0x000064000004001d */
[----:B01----:R-:W-:Y:S01]  /*4fd0*/  ENDCOLLECTIVE ;  /* 0x000000000000791b */ /* 0x003fe20003800000 */
.L_x_2568:
[----:B------:R-:W-:-:S05]  /*4fe0*/  FADD.FTZ R24, R23, R24 ;  /* 0x0000001817187221 */ /* 0x000fca0000010000 */
[----:B------:R-:W-:Y:S01]  /*4ff0*/  MOV R31, R24 ;  /* 0x00000018001f7202 */ /* 0x000fe20000000f00 */
[----:B------:R-:W-:Y:S01]  /*5000*/  IMAD.MOV.U32 R30, RZ, RZ, 0x2 ;  /* 0x00000002ff1e7424 */ /* 0x000fe200078e00ff */
[----:B------:R-:W-:-:S07]  /*5010*/  MOV R25, R32 ;  /* 0x0000002000197202 */ /* 0x000fce0000000f00 */
[----:B------:R-:W-:Y:S05]  /*5020*/  WARPSYNC.COLLECTIVE R28, `(.L_x_2569) ;  /* 0x000000001c087348 */ /* 0x000fea0003c00000 */
[----:B------:R0:W1:Y:S02]  /*5030*/  SHFL.BFLY P2, R32, R31, R30, R29 ;  /* 0x0c00001e1f207389 */ /* 0x000064000004001d */
[----:B01----:R-:W-:Y:S01]  /*5040*/  ENDCOLLECTIVE ;  /* 0x000000000000791b */ /* 0x003fe20003800000 */
.L_x_2569:
[----:B------:R-:W-:-:S05]  /*5050*/  FADD.FTZ R25, R22, R25 ;  /* 0x0000001916197221 */ /* 0x000fca0000010000 */
[----:B------:R-:W-:Y:S02]  /*5060*/  MOV R31, R25 ;  /* 0x00000019001f7202 */ /* 0x000fe40000000f00 */
[----:B------:R-:W-:-:S07]  /*5070*/  MOV R27, R32 ;  /* 0x00000020001b7202 */ /* 0x000fce0000000f00 */
[----:B------:R-:W-:Y:S05]  /*5080*/  WARPSYNC.COLLECTIVE R28, `(.L_x_2570) ;  /* 0x000000001c087348 */ /* 0x000fea0003c00000 */
[----:B------:R0:W1:Y:S02]  /*5090*/  SHFL.BFLY P2, R32, R31, R30, R29 ;  /* 0x0c00001e1f207389 */ /* 0x000064000004001d */
[----:B01----:R-:W-:Y:S01]  /*50a0*/  ENDCOLLECTIVE ;  /* 0x000000000000791b */ /* 0x003fe20003800000 */
.L_x_2570:
[----:B------:R-:W-:Y:S01]  /*50b0*/  FADD.FTZ R27, R24, R27 ;  /* 0x0000001b181b7221 */ /* 0x000fe20000010000 */
[----:B------:R-:W-:-:S03]  /*50c0*/  HFMA2.MMA R30, -RZ, RZ, 0, 5.9604644775390625e-08 ;  /* 0x00000001ff1e7435 */ /* 0x000fc600000001ff */
[----:B------:R-:W-:Y:S01]  /*50d0*/  IMAD.MOV.U32 R31, RZ, RZ, R27 ;  /* 0x000000ffff1f7224 */ /* 0x000fe200078e001b */
[----:B------:R-:W-:-:S07]  /*50e0*/  MOV R16, R32 ;  /* 0x0000002000107202 */ /* 0x000fce0000000f00 */
[----:B------:R-:W-:Y:S05]  /*50f0*/  WARPSYNC.COLLECTIVE R28, `(.L_x_2571) ;  /* 0x000000001c087348 */ /* 0x000fea0003c00000 */
[----:B------:R0:W1:Y:S02]  /*5100*/  SHFL.BFLY P2, R32, R31, R30, R29 ;  /* 0x0c00001e1f207389 */ /* 0x000064000004001d */
[----:B01----:R-:W-:Y:S01]  /*5110*/  ENDCOLLECTIVE ;  /* 0x000000000000791b */ /* 0x003fe20003800000 */
.L_x_2571:
[----:B------:R-:W-:-:S05]  /*5120*/  FADD.FTZ R16, R25, R16 ;  /* 0x0000001019107221 */ /* 0x000fca0000010000 */
[----:B------:R-:W-:Y:S02]  /*5130*/  MOV R31, R16 ;  /* 0x00000010001f7202 */ /* 0x000fe40000000f00 */
[----:B------:R-:W-:-:S07]  /*5140*/  MOV R26, R32 ;  /* 0x00000020001a7202 */ /* 0x000fce0000000f00 */
[----:B------:R-:W-:Y:S05]  /*5150*/  WARPSYNC.COLLECTIVE R28, `(.L_x_2572) ;  /* 0x000000001c087348 */ /* 0x000fea0003c00000 */
[----:B------:R0:W1:Y:S02]  /*5160*/  SHFL.BFLY P2, R32, R31, R30, R29 ;  /* 0x0c00001e1f207389 */ /* 0x000064000004001d */
[----:B01----:R-:W-:Y:S01]  /*5170*/  ENDCOLLECTIVE ;  /* 0x000000000000791b */ /* 0x003fe20003800000 */
.L_x_2572:
[----:B------:R-:W-:Y:S01]  /*5180*/  FADD.FTZ R26, R27, R26 ;  /* 0x0000001a1b1a7221 */ /* 0x000fe20000010000 */
[----:B------:R-:W-:Y:S06]  /*5190*/  BRA `(.L_x_2573) ;  /* 0xffffffe800c07947 */ /* 0x000fec000383ffff */
.L_x_2552:
        /* <DEDUP_REMOVED lines=8> */
.L_x_2575:
[----:B------:R-:W-:Y:S05]  /*5220*/  BSYNC B1 ;  /* 0x0000000000017941 */ /* 0x000fea0003800000 */
.L_x_2574:
        /* <DEDUP_REMOVED lines=8> */
.L_x_2576:
[----:B------:R-:W-:Y:S01]  /*52b0*/  FADD.FTZ R23, R23, R16 ;  /* 0x0000001017177221 */ /* 0x000fe20000010000 */
[----:B------:R-:W-:-:S04]  /*52c0*/  HFMA2.MMA R30, -RZ, RZ, 0, 2.384185791015625e-07 ;  /* 0x00000004ff1e7435 */ /* 0x000fc800000001ff */
[----:B------:R-:W-:Y:S02]  /*52d0*/  MOV R31, R23 ;  /* 0x00000017001f7202 */ /* 0x000fe40000000f00 */
[----:B------:R-:W-:-:S07]  /*52e0*/  MOV R22, R32 ;  /* 0x0000002000167202 */ /* 0x000fce0000000f00 */
[----:B------:R-:W-:Y:S05]  /*52f0*/  WARPSYNC.COLLECTIVE R28, `(.L_x_2577) ;  /* 0x000000001c087348 */ /* 0x000fea0003c00000 */
[----:B------:R0:W1:Y:S02]  /*5300*/  SHFL.BFLY P2, R32, R31, R30, R29 ;  /* 0x0c00001e1f207389 */ /* 0x000064000004001d */
[----:B01----:R-:W-:Y:S01]  /*5310*/  ENDCOLLECTIVE ;  /* 0x000000000000791b */ /* 0x003fe20003800000 */
.L_x_2577:
[----:B------:R-:W-:-:S05]  /*5320*/  FADD.FTZ R22, R22, R17 ;  /* 0x0000001116167221 */ /* 0x000fca0000010000 */
[----:B------:R-:W-:Y:S01]  /*5330*/  MOV R31, R22 ;  /* 0x00000016001f7202 */ /* 0x000fe20000000f00 */
[----:B------:R-:W-:-:S07]  /*5340*/  IMAD.MOV.U32 R24, RZ, RZ, R32 ;  /* 0x000000ffff187224 */ /* 0x000fce00078e0020 */
[----:B------:R-:W-:Y:S05]  /*5350*/  WARPSYNC.COLLECTIVE R28, `(.L_x_2578) ;  /* 0x000000001c087348 */ /* 0x000fea0003c00000 */
[----:B------:R0:W1:Y:S02]  /*5360*/  SHFL.BFLY P2, R32, R31, R30, R29 ;  /* 0x0c00001e1f207389 */ /* 0x000064000004001d */
[----:B01----:R-:W-:Y:S01]  /*5370*/  ENDCOLLECTIVE ;  /* 0x000000000000791b */ /* 0x003fe20003800000 */
.L_x_2578:
[----:B------:R-:W-:-:S05]  /*5380*/  FADD.FTZ R24, R23, R24 ;  /* 0x0000001817187221 */ /* 0x000fca0000010000 */
[----:B------:R-:W-:Y:S01]  /*5390*/  MOV R31, R24 ;  /* 0x00000018001f7202 */ /* 0x000fe20000000f00 */
[----:B------:R-:W-:Y:S01]  /*53a0*/  IMAD.MOV.U32 R30, RZ, RZ, 0x2 ;  /* 0x00000002ff1e7424 */ /* 0x000fe200078e00ff */
[----:B------:R-:W-:-:S07]  /*53b0*/  MOV R25, R32 ;  /* 0x0000002000197202 */ /* 0x000fce0000000f00 */
[----:B------:R-:W-:Y:S05]  /*53c0*/  WARPSYNC.COLLECTIVE R28, `(.L_x_2579) ;  /* 0x000000001c087348 */ /* 0x000fea0003c00000 */
[----:B------:R0:W1:Y:S02]  /*53d0*/  SHFL.BFLY P2, R32, R31, R30, R29 ;  /* 0x0c00001e1f207389 */ /* 0x000064000004001d */
[----:B01----:R-:W-:Y:S01]  /*53e0*/  ENDCOLLECTIVE ;  /* 0x000000000000791b */ /* 0x003fe20003800000 */
.L_x_2579:
[----:B------:R-:W-:-:S05]  /*53f0*/  FADD.FTZ R25, R22, R25 ;  /* 0x0000001916197221 */ /* 0x000fca0000010000 */
[----:B------:R-:W-:Y:S02]  /*5400*/  MOV R31, R25 ;  /* 0x00000019001f7202 */ /* 0x000fe40000000f00 */
[----:B------:R-:W-:-:S07]  /*5410*/  MOV R27, R32 ;  /* 0x00000020001b7202 */ /* 0x000fce0000000f00 */
[----:B------:R-:W-:Y:S05]  /*5420*/  WARPSYNC.COLLECTIVE R28, `(.L_x_2580) ;  /* 0x000000001c087348 */ /* 0x000fea0003c00000 */
[----:B------:R0:W1:Y:S02]  /*5430*/  SHFL.BFLY P2, R32, R31, R30, R29 ;  /* 0x0c00001e1f207389 */ /* 0x000064000004001d */
[----:B01----:R-:W-:Y:S01]  /*5440*/  ENDCOLLECTIVE ;  /* 0x000000000000791b */ /* 0x003fe20003800000 */
.L_x_2580:
[----:B------:R-:W-:Y:S01]  /*5450*/  FADD.FTZ R27, R24, R27 ;  /* 0x0000001b181b7221 */ /* 0x000fe20000010000 */
[----:B------:R-:W-:-:S03]  /*5460*/  HFMA2.MMA R30, -RZ, RZ, 0, 5.9604644775390625e-08 ;  /* 0x00000001ff1e7435 */ /* 0x000fc600000001ff */
[----:B------:R-:W-:Y:S01]  /*5470*/  IMAD.MOV.U32 R31, RZ, RZ, R27 ;  /* 0x000000ffff1f7224 */ /* 0x000fe200078e001b */
[----:B------:R-:W-:-:S07]  /*5480*/  MOV R16, R32 ;  /* 0x0000002000107202 */ /* 0x000fce0000000f00 */
[----:B------:R-:W-:Y:S05]  /*5490*/  WARPSYNC.COLLECTIVE R28, `(.L_x_2581) ;  /* 0x000000001c087348 */ /* 0x000fea0003c00000 */
[----:B------:R0:W1:Y:S02]  /*54a0*/  SHFL.BFLY P2, R32, R31, R30, R29 ;  /* 0x0c00001e1f207389 */ /* 0x000064000004001d */
[----:B01----:R-:W-:Y:S01]  /*54b0*/  ENDCOLLECTIVE ;  /* 0x000000000000791b */ /* 0x003fe20003800000 */
.L_x_2581:
[----:B------:R-:W-:-:S05]  /*54c0*/  FADD.FTZ R16, R25, R16 ;  /* 0x0000001019107221 */ /* 0x000fca0000010000 */
[----:B------:R-:W-:Y:S02]  /*54d0*/  MOV R31, R16 ;  /* 0x00000010001f7202 */ /* 0x000fe40000000f00 */
[----:B------:R-:W-:-:S07]  /*54e0*/  MOV R26, R32 ;  /* 0x00000020001a7202 */ /* 0x000fce0000000f00 */
[----:B------:R-:W-:Y:S05]  /*54f0*/  WARPSYNC.COLLECTIVE R28, `(.L_x_2582) ;  /* 0x000000001c087348 */ /* 0x000fea0003c00000 */
[----:B------:R0:W1:Y:S02]  /*5500*/  SHFL.BFLY P2, R32, R31, R30, R29 ;  /* 0x0c00001e1f207389 */ /* 0x000064000004001d */
[----:B01----:R-:W-:Y:S01]  /*5510*/  ENDCOLLECTIVE ;  /* 0x000000000000791b */ /* 0x003fe20003800000 */
.L_x_2582:
[----:B------:R-:W-:Y:S01]  /*5520*/  FADD.FTZ R26, R27, R26 ;  /* 0x0000001a1b1a7221 */ /* 0x000fe20000010000 */
[----:B------:R-:W-:Y:S06]  /*5530*/  BRA `(.L_x_2583) ;  /* 0xffffffe8007c7947 */ /* 0x000fec000383ffff */
.L_x_2553:
        /* <DEDUP_REMOVED lines=8> */
.L_x_2585:
[----:B------:R-:W-:Y:S05]  /*55c0*/  BSYNC B0 ;  /* 0x0000000000007941 */ /* 0x000fea0003800000 */
.L_x_2584:
        /* <DEDUP_REMOVED lines=11> */
.L_x_2586:
        /* <DEDUP_REMOVED lines=16> */
.L_x_2587:
[----:B------:R-:W-:Y:S01]  /*5780*/  MOV R31, R18 ;  /* 0x00000012001f7202 */ /* 0x000fe20000000f00 */
[----:B------:R-:W-:-:S07]  /*5790*/  IMAD.MOV.U32 R20, RZ, RZ, R32 ;  /* 0x000000ffff147224 */ /* 0x000fce00078e0020 */
[----:B------:R-:W-:Y:S05]  /*57a0*/  WARPSYNC.COLLECTIVE R28, `(.L_x_2588) ;  /* 0x000000001c087348 */ /* 0x000fea0003c00000 */
[----:B------:R0:W1:Y:S02]  /*57b0*/  SHFL.BFLY P2, R32, R31, R30, R29 ;  /* 0x0c00001e1f207389 */ /* 0x000064000004001d */
[----:B01----:R-:W-:Y:S01]  /*57c0*/  ENDCOLLECTIVE ;  /* 0x000000000000791b */ /* 0x003fe20003800000 */
.L_x_2588:
        /* <DEDUP_REMOVED lines=12> */
.L_x_2589:
[----:B------:R-:W-:Y:S02]  /*5890*/  MOV R31, R17 ;  /* 0x00000011001f7202 */ /* 0x000fe40000000f00 */
[----:B------:R-:W-:-:S07]  /*58a0*/  MOV R19, R32 ;  /* 0x0000002000137202 */ /* 0x000fce0000000f00 */
[----:B------:R-:W-:Y:S05]  /*58b0*/  WARPSYNC.COLLECTIVE R28, `(.L_x_2590) ;  /* 0x000000001c087348 */ /* 0x000fea0003c00000 */
[----:B------:R0:W1:Y:S02]  /*58c0*/  SHFL.BFLY P2, R32, R31, R30, R29 ;  /* 0x0c00001e1f207389 */ /* 0x000064000004001d */
[----:B01----:R-:W-:Y:S01]  /*58d0*/  ENDCOLLECTIVE ;  /* 0x000000000000791b */ /* 0x003fe20003800000 */
.L_x_2590:
[----:B------:R-:W-:Y:S01]  /*58e0*/  FADD.FTZ R19, R20, R19 ;  /* 0x0000001314137221 */ /* 0x000fe20000010000 */
[----:B------:R-:W-:-:S03]  /*58f0*/  HFMA2.MMA R30, -RZ, RZ, 0, 5.9604644775390625e-08 ;  /* 0x00000001ff1e7435 */ /* 0x000fc600000001ff */
[----:B------:R-:W-:Y:S02]  /*5900*/  IMAD.MOV.U32 R31, RZ, RZ, R19 ;  /* 0x000000ffff1f7224 */ /* 0x000fe400078e0013 */
[----:B------:R-:W-:-:S07]  /*5910*/  FADD.FTZ R18, R17, R32 ;  /* 0x0000002011127221 */ /* 0x000fce0000010000 */
[----:B------:R-:W-:Y:S05]  /*5920*/  WARPSYNC.COLLECTIVE R28, `(.L_x_2591) ;  /* 0x000000001c087348 */ /* 0x000fea0003c00000 */
[----:B------:R0:W1:Y:S02]  /*5930*/  SHFL.BFLY P2, R32, R31, R30, R29 ;  /* 0x0c00001e1f207389 */ /* 0x000064000004001d */
[----:B01----:R-:W-:Y:S01]  /*5940*/  ENDCOLLECTIVE ;  /* 0x000000000000791b */ /* 0x003fe20003800000 */
.L_x_2591:
[----:B------:R-:W-:Y:S02]  /*5950*/  MOV R31, R18 ;  /* 0x00000012001f7202 */ /* 0x000fe40000000f00 */
[----:B------:R-:W-:-:S07]  /*5960*/  MOV R20, R32 ;  /* 0x0000002000147202 */ /* 0x000fce0000000f00 */
[----:B------:R-:W-:Y:S05]  /*5970*/  WARPSYNC.COLLECTIVE R28, `(.L_x_2592) ;  /* 0x000000001c087348 */ /* 0x000fea0003c00000 */
[----:B------:R0:W1:Y:S02]  /*5980*/  SHFL.BFLY P2, R32, R31, R30, R29 ;  /* 0x0c00001e1f207389 */ /* 0x000064000004001d */
[----:B01----:R-:W-:Y:S01]  /*5990*/  ENDCOLLECTIVE ;  /* 0x000000000000791b */ /* 0x003fe20003800000 */
.L_x_2592:
[----:B------:R-:W-:Y:S01]  /*59a0*/  FADD.FTZ R19, R19, R20 ;  /* 0x0000001413137221 */ /* 0x000fe20000010000 */
[----:B------:R-:W-:Y:S01]  /*59b0*/  HFMA2.MMA R30, -RZ, RZ, 0, 4.76837158203125e-07 ;  /* 0x00000008ff1e7435 */ /* 0x000fe200000001ff */
[----:B------:R-:W-:Y:S01]  /*59c0*/  MOV R31, R34 ;  /* 0x00000022001f7202 */ /* 0x000fe20000000f00 */
[----:B------:R-:W-:-:S09]  /*59d0*/  IMAD.MOV.U32 R17, RZ, RZ, R32 ;  /* 0x000000ffff117224 */ /* 0x000fd200078e0020 */
[----:B------:R-:W-:Y:S05]  /*59e0*/  WARPSYNC.COLLECTIVE R28, `(.L_x_2593) ;  /* 0x000000001c087348 */ /* 0x000fea0003c00000 */
[----:B------:R0:W1:Y:S02]  /*59f0*/  SHFL.BFLY P2, R32, R31, R30, R29 ;  /* 0x0c00001e1f207389 */ /* 0x000064000004001d */
[----:B01----:R-:W-:Y:S01]  /*5a00*/  ENDCOLLECTIVE ;  /* 0x000000000000791b */ /* 0x003fe20003800000 */
.L_x_2593:
[----:B------:R-:W-:Y:S01]  /*5a10*/  FADD.FTZ R46, R18, R17 ;  /* 0x00000011122e7221 */ /* 0x000fe20000010000 */
[----:B------:R-:W-:Y:S01]  /*5a20*/  IMAD.MOV.U32 R31, RZ, RZ, R36 ;  /* 0x000000ffff1f7224 */ /* 0x000fe200078e0024 */
[----:B------:R-:W-:-:S07]  /*5a30*/  MOV R33, R32 ;  /* 0x0000002000217202 */ /* 0x000fce0000000f00 */
[----:B------:R-:W-:Y:S05]  /*5a40*/  WARPSYNC.COLLECTIVE R28, `(.L_x_2594) ;  /* 0x000000001c087348 */ /* 0x000fea0003c00000 */
[----:B------:R0:W1:Y:S02]  /*5a50*/  SHFL.BFLY P2, R32, R31, R30, R29 ;  /* 0x0c00001e1f207389 */ /* 0x000064000004001d */
[----:B01----:R-:W-:Y:S01]  /*5a60*/  ENDCOLLECTIVE ;  /* 0x000000000000791b */ /* 0x003fe20003800000 */
.L_x_2594:
[----:B------:R-:W-:-:S05]  /*5a70*/  FADD.FTZ R33, R33, R34 ;  /* 0x0000002221217221 */ /* 0x000fca0000010000 */
[----:B------:R-:W-:Y:S01]  /*5a80*/  MOV R31, R33 ;  /* 0x00000021001f7202 */ /* 0x000fe20000000f00 */
[----:B------:R-:W-:Y:S01]  /*5a90*/  IMAD.MOV.U32 R30, RZ, RZ, 0x4 ;  /* 0x00000004ff1e7424 */ /* 0x000fe200078e00ff */
[----:B------:R-:W-:-:S07]  /*5aa0*/  MOV R35, R32 ;  /* 0x0000002000237202 */ /* 0x000fce0000000f00 */
[----:B------:R-:W-:Y:S05]  /*5ab0*/  WARPSYNC.COLLECTIVE R28, `(.L_x_2595) ;  /* 0x000000001c087348 */ /* 0x000fea0003c00000 */
[----:B------:R0:W1:Y:S02]  /*5ac0*/  SHFL.BFLY P2, R32, R31, R30, R29 ;  /* 0x0c00001e1f207389 */ /* 0x000064000004001d */
[----:B01----:R-:W-:Y:S01]  /*5ad0*/  ENDCOLLECTIVE ;  /* 0x000000000000791b */ /* 0x003fe20003800000 */
.L_x_2595:
[----:B------:R-:W-:-:S05]  /*5ae0*/  FADD.FTZ R35, R35, R36 ;  /* 0x0000002423237221 */ /* 0x000fca0000010000 */
[----:B------:R-:W-:Y:S02]  /*5af0*/  MOV R31, R35 ;  /* 0x00000023001f7202 */ /* 0x000fe40000000f00 */
[----:B------:R-:W-:-:S07]  /*5b00*/  MOV R22, R32 ;  /* 0x0000002000167202 */ /* 0x000fce0000000f00 */
[----:B------:R-:W-:Y:S05]  /*5b10*/  WARPSYNC.COLLECTIVE R28, `(.L_x_2596) ;  /* 0x000000001c087348 */ /* 0x000fea0003c00000 */
[----:B------:R0:W1:Y:S02]  /*5b20*/  SHFL.BFLY P2, R32, R31, R30, R29 ;  /* 0x0c00001e1f207389 */ /* 0x000064000004001d */
[----:B01----:R-:W-:Y:S01]  /*5b30*/  ENDCOLLECTIVE ;  /* 0x000000000000791b */ /* 0x003fe20003800000 */
.L_x_2596:
        /* <DEDUP_REMOVED lines=11> */
.L_x_2597:
[----:B------:R0:W1:Y:S04]  /*5bf0*/  @!P0 LDS R27, [R24] ;  /* 0x00000000181b8984 */ /* 0x0000680000000800 */
[----:B------:R0:W2:Y:S01]  /*5c00*/  @!P0 LDS R39, [R24+0x500] ;  /* 0x0005000018278984 */ /* 0x0000a20000000800 */
[----:B------:R-:W-:Y:S01]  /*5c10*/  MOV R31, R38 ;  /* 0x00000026001f7202 */ /* 0x000fe20000000f00 */
[----:B------:R-:W-:-:S07]  /*5c20*/  IMAD.MOV.U32 R22, RZ, RZ, R32 ;  /* 0x000000ffff167224 */ /* 0x000fce00078e0020 */
[----:B012---:R-:W-:Y:S05]  /*5c30*/  WARPSYNC.COLLECTIVE R28, `(.L_x_2598) ;  /* 0x000000001c087348 */ /* 0x007fea0003c00000 */
[----:B------:R3:W4:Y:S02]  /*5c40*/  SHFL.BFLY P2, R32, R31, R30, R29 ;  /* 0x0c00001e1f207389 */ /* 0x000724000004001d */
[----:B01234-:R-:W-:Y:S01]  /*5c50*/  ENDCOLLECTIVE ;  /* 0x000000000000791b */ /* 0x01ffe20003800000 */
.L_x_2598:
        /* <DEDUP_REMOVED lines=9> */
.L_x_2599:
[----:B------:R-:W-:Y:S01]  /*5cf0*/  FADD.FTZ R38, R38, R21 ;  /* 0x0000001526267221 */ /* 0x000fe20000010000 */
[----:B------:R-:W-:-:S04]  /*5d00*/  IMAD.MOV.U32 R21, RZ, RZ, RZ ;  /* 0x000000ffff157224 */ /* 0x000fc800078e00ff */
[----:B------:R-:W-:Y:S02]  /*5d10*/  MOV R31, R38 ;  /* 0x00000026001f7202 */ /* 0x000fe40000000f00 */
[----:B------:R-:W-:-:S07]  /*5d20*/  MOV R36, R32 ;  /* 0x0000002000247202 */ /* 0x000fce0000000f00 */
[----:B------:R-:W-:Y:S05]  /*5d30*/  WARPSYNC.COLLECTIVE R28, `(.L_x_2600) ;  /* 0x000000001c087348 */ /* 0x000fea0003c00000 */
[----:B------:R0:W1:Y:S02]  /*5d40*/  SHFL.BFLY P2, R32, R31, R30, R29 ;  /* 0x0c00001e1f207389 */ /* 0x000064000004001d */
[----:B01----:R-:W-:Y:S01]  /*5d50*/  ENDCOLLECTIVE ;  /* 0x000000000000791b */ /* 0x003fe20003800000 */
.L_x_2600:
[----:B------:R-:W-:Y:S01]  /*5d60*/  FADD.FTZ R36, R37, R36 ;  /* 0x0000002425247221 */ /* 0x000fe20000010000 */
[----:B------:R-:W-:Y:S01]  /*5d70*/  HFMA2.MMA R30, -RZ, RZ, 0, 4.76837158203125e-07 ;  /* 0x00000008ff1e7435 */ /* 0x000fe200000001ff */
[----:B------:R-:W-:Y:S01]  /*5d80*/  IMAD.MOV.U32 R31, RZ, RZ, R26 ;  /* 0x000000ffff1f7224 */ /* 0x000fe200078e001a */
[----:B------:R-:W-:-:S09]  /*5d90*/  MOV R35, R32 ;  /* 0x0000002000237202 */ /* 0x000fd20000000f00 */
[----:B------:R-:W-:Y:S05]  /*5da0*/  WARPSYNC.COLLECTIVE R28, `(.L_x_2601) ;  /* 0x000000001c087348 */ /* 0x000fea0003c00000 */
[----:B------:R0:W1:Y:S02]  /*5db0*/  SHFL.BFLY P2, R32, R31, R30, R29 ;  /* 0x0c00001e1f207389 */ /* 0x000064000004001d */
[----:B01----:R-:W-:Y:S01]  /*5dc0*/  ENDCOLLECTIVE ;  /* 0x000000000000791b */ /* 0x003fe20003800000 */
.L_x_2601:
[----:B------:R-:W-:Y:S01]  /*5dd0*/  FADD.FTZ R35, R38, R35 ;  /* 0x0000002326237221 */ /* 0x000fe20000010000 */
[----:B------:R-:W-:Y:S02]  /*5de0*/  MOV R31, R25 ;  /* 0x00000019001f7202 */ /* 0x000fe40000000f00 */
[----:B------:R-:W-:-:S07]  /*5df0*/  MOV R27, R32 ;  /* 0x00000020001b7202 */ /* 0x000fce0000000f00 */
[----:B------:R-:W-:Y:S05]  /*5e00*/  WARPSYNC.COLLECTIVE R28, `(.L_x_2602) ;  /* 0x000000001c087348 */ /* 0x000fea0003c00000 */
[----:B------:R0:W1:Y:S02]  /*5e10*/  SHFL.BFLY P2, R32, R31, R30, R29 ;  /* 0x0c00001e1f207389 */ /* 0x000064000004001d */
[----:B01----:R-:W-:Y:S01]  /*5e20*/  ENDCOLLECTIVE ;  /* 0x000000000000791b */ /* 0x003fe20003800000 */
.L_x_2602:
        /* <DEDUP_REMOVED lines=8> */
.L_x_2603:
        /* <DEDUP_REMOVED lines=8> */
.L_x_2604:
        /* <DEDUP_REMOVED lines=10> */
.L_x_2605:
[----:B------:R0:W1:Y:S04]  /*5fd0*/  @!P0 LDS R24, [R41] ;  /* 0x0000000029188984 */ /* 0x0000680000000800 */
[----:B------:R0:W2:Y:S01]  /*5fe0*/  @!P0 LDS R22, [R41+0x500] ;  /* 0x0005000029168984 */ /* 0x0000a20000000800 */
[----:B------:R-:W-:Y:S01]  /*5ff0*/  IMAD.MOV.U32 R31, RZ, RZ, R39 ;  /* 0x000000ffff1f7224 */ /* 0x000fe200078e0027 */
[----:B------:R-:W-:-:S07]  /*6000*/  MOV R25, R32 ;  /* 0x0000002000197202 */ /* 0x000fce0000000f00 */
[----:B012---:R-:W-:Y:S05]  /*6010*/  WARPSYNC.COLLECTIVE R28, `(.L_x_2606) ;  /* 0x000000001c087348 */ /* 0x007fea0003c00000 */
[----:B------:R3:W4:Y:S02]  /*6020*/  SHFL.BFLY P2, R32, R31, R30, R29 ;  /* 0x0c00001e1f207389 */ /* 0x000724000004001d */
[----:B01234-:R-:W-:Y:S01]  /*6030*/  ENDCOLLECTIVE ;  /* 0x000000000000791b */ /* 0x01ffe20003800000 */
.L_x_2606:
        /* <DEDUP_REMOVED lines=9> */
.L_x_2607:
[----:B------:R-:W-:Y:S01]  /*60d0*/  ISETP.NE.AND P0, PT, R11, RZ, PT ;  /* 0x000000ff0b00720c */ /* 0x000fe20003f05270 */
[----:B------:R-:W-:-:S04]  /*60e0*/  FADD.FTZ R39, R39, R26 ;  /* 0x0000001a27277221 */ /* 0x000fc80000010000 */
[----:B------:R-:W-:-:S08]  /*60f0*/  IMAD.MOV.U32 R31, RZ, RZ, R39 ;  /* 0x000000ffff1f7224 */ /* 0x000fd000078e0027 */
[----:B------:R-:W0:Y:S01]  /*6100*/  @!P0 LDC.64 R26, c[0x0][0x218] ;  /* 0x00008600ff1a8b82 */ /* 0x000e220000000a00 */
[----:B------:R-:W-:-:S07]  /*6110*/  @!P0 F2FP.F16.F32.PACK_AB R46, RZ, R46 ;  /* 0x0000002eff2e823e */ /* 0x000fce00000000ff */
[----:B------:R-:W1:Y:S01]  /*6120*/  @!P0 LDC.64 R16, c[0x0][0x220] ;  /* 0x00008800ff108b82 */ /* 0x000e620000000a00 */
[----:B------:R-:W-:-:S07]  /*6130*/  MOV R41, R32 ;  /* 0x0000002000297202 */ /* 0x000fce0000000f00 */
[----:B01----:R-:W-:Y:S05]  /*6140*/  WARPSYNC.COLLECTIVE R28, `(.L_x_2608) ;  /* 0x000000001c087348 */ /* 0x003fea0003c00000 */
[----:B------:R2:W3:Y:S02]  /*6150*/  SHFL.BFLY P2, R32, R31, R30, R29 ;  /* 0x0c00001e1f207389 */ /* 0x0004e4000004001d */
[----:B0123--:R-:W-:Y:S01]  /*6160*/  ENDCOLLECTIVE ;  /* 0x000000000000791b */ /* 0x00ffe20003800000 */
.L_x_2608:
        /* <DEDUP_REMOVED lines=9> */
.L_x_2609:
[----:B------:R-:W-:Y:S01]  /*6200*/  FADD.FTZ R39, R39, R42 ;  /* 0x0000002a27277221 */ /* 0x000fe20000010000 */
[----:B------:R-:W-:Y:S01]  /*6210*/  MOV R31, R21 ;  /* 0x00000015001f7202 */ /* 0x000fe20000000f00 */
[----:B------:R-:W-:-:S07]  /*6220*/  IMAD.MOV.U32 R44, RZ, RZ, R32 ;  /* 0x000000ffff2c7224 */ /* 0x000fce00078e0020 */
[----:B------:R-:W-:Y:S05]  /*6230*/  WARPSYNC.COLLECTIVE R28, `(.L_x_2610) ;  /* 0x000000001c087348 */ /* 0x000fea0003c00000 */
[----:B------:R0:W1:Y:S02]  /*6240*/  SHFL.BFLY P2, R32, R31, R30, R29 ;  /* 0x0c00001e1f207389 */ /* 0x000064000004001d */
[----:B01----:R-:W-:Y:S01]  /*6250*/  ENDCOLLECTIVE ;  /* 0x000000000000791b */ /* 0x003fe20003800000 */
.L_x_2610:
[----:B------:R-:W-:Y:S01]  /*6260*/  FADD.FTZ R44, R44, R23 ;  /* 0x000000172c2c7221 */ /* 0x000fe20000010000 */
[----:B------:R-:W-:-:S03]  /*6270*/  HFMA2.MMA R30, -RZ, RZ, 0, 2.384185791015625e-07 ;  /* 0x00000004ff1e7435 */ /* 0x000fc600000001ff */
[----:B------:R-:W-:Y:S01]  /*6280*/  IMAD.MOV.U32 R31, RZ, RZ, R44 ;  /* 0x000000ffff1f7224 */ /* 0x000fe200078e002c */
[----:B------:R-:W-:-:S07]  /*6290*/  MOV R24, R32 ;  /* 0x0000002000187202 */ /* 0x000fce0000000f00 */
[----:B------:R-:W-:Y:S05]  /*62a0*/  WARPSYNC.COLLECTIVE R28, `(.L_x_2611) ;  /* 0x000000001c087348 */ /* 0x000fea0003c00000 */
[----:B------:R0:W1:Y:S02]  /*62b0*/  SHFL.BFLY P2, R32, R31, R30, R29 ;  /* 0x0c00001e1f207389 */ /* 0x000064000004001d */
[----:B01----:R-:W-:Y:S01]  /*62c0*/  ENDCOLLECTIVE ;  /* 0x000000000000791b */ /* 0x003fe20003800000 */
.L_x_2611:
        /* <DEDUP_REMOVED lines=8> */
.L_x_2612:
        /* <DEDUP_REMOVED lines=10> */
.L_x_2613:
        /* <DEDUP_REMOVED lines=11> */
.L_x_2614:
        /* <DEDUP_REMOVED lines=14> */
.L_x_2615:
        /* <DEDUP_REMOVED lines=11> */
.L_x_2616:
[----:B------:R-:W-:Y:S01]  /*6630*/  FADD.FTZ R37, R44, R37 ;  /* 0x000000252c257221 */ /* 0x000fe20000010000 */
[----:B------:R-:W-:Y:S06]  /*6640*/  BRA `(.L_x_2617) ;  /* 0xffffffe000d47947 */ /* 0x000fec000383ffff */
.L_x_2618:
        /* <DEDUP_REMOVED lines=11> */
.L_x_3508:


//--------------------- .text._ZN13group_norm_v218gn_bwd_cuda_kernelI6__halfLi320ELi1ELi16ELi40ELi1024ELb1ELb1ELi16ELi320ELi320ELi4ELb1ELi2ELb0ELb0ELNS_15WgradSyncMethodE3ENS_16CompileConditionILi900EEEEEvPT_S6_S6_PKS5_S8_S8_S8_PKfflPfPj --------------------------
	.section	.text._ZN13group_norm_v218gn_bwd_cuda_kernelI6__halfLi320ELi1ELi16ELi40ELi1024ELb1ELb1ELi16ELi320ELi320ELi4ELb1ELi2ELb0ELb0ELNS_15WgradSyncMethodE3ENS_16CompileConditionILi900EEEEEvPT_S6_S6_PKS5_S8_S8_S8_PKfflPfPj,"ax",@progbits
	.align	128
        .global         _ZN13group_norm_v218gn_bwd_cuda_kernelI6__halfLi320ELi1ELi16ELi40ELi1024ELb1ELb1ELi16ELi320ELi320ELi4ELb1ELi2ELb0ELb0ELNS_15WgradSyncMethodE3ENS_16CompileConditionILi900EEEEEvPT_S6_S6_PKS5_S8_S8_S8_PKfflPfPj
        .type           _ZN13group_norm_v218gn_bwd_cuda_kernelI6__halfLi320ELi1ELi16ELi40ELi1024ELb1ELb1ELi16ELi320ELi320ELi4ELb1ELi2ELb0ELb0ELNS_15WgradSyncMethodE3ENS_16CompileConditionILi900EEEEEvPT_S6_S6_PKS5_S8_S8_S8_PKfflPfPj,@function
        .size           _ZN13group_norm_v218gn_bwd_cuda_kernelI6__halfLi320ELi1ELi16ELi40ELi1024ELb1ELb1ELi16ELi320ELi320ELi4ELb1ELi2ELb0ELb0ELNS_15WgradSyncMethodE3ENS_16CompileConditionILi900EEEEEvPT_S6_S6_PKS5_S8_S8_S8_PKfflPfPj,(.L_x_3509 - _ZN13group_norm_v218gn_bwd_cuda_kernelI6__halfLi320ELi1ELi16ELi40ELi1024ELb1ELb1ELi16ELi320ELi320ELi4ELb1ELi2ELb0ELb0ELNS_15WgradSyncMethodE3ENS_16CompileConditionILi900EEEEEvPT_S6_S6_PKS5_S8_S8_S8_PKfflPfPj)
        .other          _ZN13group_norm_v218gn_bwd_cuda_kernelI6__halfLi320ELi1ELi16ELi40ELi1024ELb1ELb1ELi16ELi320ELi320ELi4ELb1ELi2ELb0ELb0ELNS_15WgradSyncMethodE3ENS_16CompileConditionILi900EEEEEvPT_S6_S6_PKS5_S8_S8_S8_PKfflPfPj,@"STO_CUDA_ENTRY STV_DEFAULT"
_ZN13group_norm_v218gn_bwd_cuda_kernelI6__halfLi320ELi1ELi16ELi40ELi1024ELb1ELb1ELi16ELi320ELi320ELi4ELb1ELi2ELb0ELb0ELNS_15WgradSyncMethodE3ENS_16CompileConditionILi900EEEEEvPT_S6_S6_PKS5_S8_S8_S8_PKfflPfPj:
.text._ZN13group_norm_v218gn_bwd_cuda_kernelI6__halfLi320ELi1ELi16ELi40ELi1024ELb1ELb1ELi16ELi320ELi320ELi4ELb1ELi2ELb0ELb0ELNS_15WgradSyncMethodE3ENS_16CompileConditionILi900EEEEEvPT_S6_S6_PKS5_S8_S8_S8_PKfflPfPj:
        /* <DEDUP_REMOVED lines=30> */
.L_x_2621:
[----:B------:R-:W2:Y:S04]  /*01e0*/  LD.E.STRONG.GPU R0, desc[UR8][R2.64] ;  /* 0x0000000802007980 */ /* 0x000ea8000c10f900 */
[----:B--2---:R-:W-:Y:S01]  /*01f0*/  CCTL.IVALL ;  /* 0x00000000ff00798f */ /* 0x004fe20002000000 */
[----:B------:R-:W-:Y:S05]  /*0200*/  YIELD ;  /* 0x0000000000007946 */ /* 0x000fea0003800000 */
[----:B-----5:R-:W-:-:S04]  /*0210*/  LOP3.LUT R0, R0, R5, RZ, 0x3c, !PT ;  /* 0x0000000500007212 */ /* 0x020fc800078e3cff */
[----:B------:R-:W-:-:S13]  /*0220*/  ISETP.GT.AND P0, PT, R0, -0x1, PT ;  /* 0xffffffff0000780c */ /* 0x000fda0003f04270 */
[----:B------:R-:W-:Y:S05]  /*0230*/  @P0 BRA `(.L_x_2621) ;  /* 0xfffffffc00e80947 */ /* 0x000fea000383ffff */
.L_x_2620:
[----:B------:R-:W-:Y:S05]  /*0240*/  WARPSYNC.ALL ;  /* 0x0000000000007948 */ /* 0x000fea0003800000 */
[----:B------:R-:W-:Y:S06]  /*0250*/  BAR.SYNC.DEFER_BLOCKING 0x0 ;  /* 0x0000000000007b1d */ /* 0x000fec0000010000 */
[----:B------:R-:W-:Y:S05]  /*0260*/  BRA `(.L_x_2622) ;  /* 0x00000030000c7947 */ /* 0x000fea0003800000 */
.L_x_2619:
[----:B------:R-:W0:Y:S01]  /*0270*/  S2R R31, SR_TID.X ;  /* 0x00000000001f7919 */ /* 0x000e220000002100 */
[----:B------:R-:W-:Y:S01]  /*0280*/  MOV R28, 0x400 ;  /* 0x00000400001c7802 */ /* 0x000fe20000000f00 */
[----:B------:R-:W1:Y:S01]  /*0290*/  LDC.64 R60, c[0x0][0x268] ;  /* 0x00009a00ff3c7b82 */ /* 0x000e620000000a00 */
[----:B------:R-:W-:Y:S01]  /*02a0*/  SHF.R.U32.HI R5, RZ, 0x1, R49 ;  /* 0x00000001ff057819 */ /* 0x000fe20000011631 */
[----:B------:R-:W2:Y:S01]  /*02b0*/  S2R R4, SR_CgaCtaId ;  /* 0x0000000000047919 */ /* 0x000ea20000008800 */
[----:B------:R-:W-:Y:S02]  /*02c0*/  IADD3 R29, R28, 0x2800, RZ ;  /* 0x000028001c1d7810 */ /* 0x000fe40007ffe0ff */
[----:B------:R-:W-:Y:S02]  /*02d0*/  CS2R R56, SRZ ;  /* 0x0000000000387805 */ /* 0x000fe4000001ff00 */
[----:B------:R-:W-:Y:S02]  /*02e0*/  IADD3 R7, -R5, RZ, RZ ;  /* 0x000000ff05077210 */ /* 0x000fe40007ffe1ff */
[----:B------:R-:W-:-:S02]  /*02f0*/  CS2R R54, SRZ ;  /* 0x0000000000367805 */ /* 0x000fc4000001ff00 */
[C---:B------:R-:W-:Y:S01]  /*0300*/  LOP3.LUT R26, R30.reuse, 0x3f, RZ, 0xc0, !PT ;  /* 0x0000003f1e1a7812 */ /* 0x040fe200078ec0ff */
[----:B------:R-:W3:Y:S01]  /*0310*/  LDC.64 R58, c[0x0][0x268] ;  /* 0x00009a00ff3a7b82 */ /* 0x000ee20000000a00 */
[----:B------:R-:W-:Y:S02]  /*0320*/  ISETP.NE.AND P1, PT, R30, R7, PT ;  /* 0x000000071e00720c */ /* 0x000fe40003f25270 */
[----:B------:R-:W-:Y:S02]  /*0330*/  CS2R R52, SRZ ;  /* 0x0000000000347805 */ /* 0x000fe4000001ff00 */
[----:B------:R-:W-:Y:S02]  /*0340*/  SHF.L.U32 R7, R5, 0x6, RZ ;  /* 0x0000000605077819 */ /* 0x000fe400000006ff */
[----:B------:R-:W-:Y:S01]  /*0350*/  CS2R R50, SRZ ;  /* 0x0000000000327805 */ /* 0x000fe2000001ff00 */
[----:B------:R-:W-:Y:S01]  /*0360*/  UMOV UR4, URZ ;  /* 0x0000003f00047c82 */ /* 0x000fe20008000000 */
[----:B------:R-:W-:-:S02]  /*0370*/  LOP3.LUT R6, R7, 0xffffffc0, R26, 0xe2, !PT ;  /* 0xffffffc007067812 */ /* 0x000fc400078ee21a */
[----:B-1----:R-:W-:-:S04]  /*0380*/  LEA R60, P0, R49, R60, 0x2 ;  /* 0x0000003c313c7211 */ /* 0x002fc800078010ff */
[----:B------:R-:W-:Y:S01]  /*0390*/  LEA.HI.X R61, R49, R61, R100, 0x2, P0 ;  /* 0x0000003d313d7211 */ /* 0x000fe200000f1464 */
[C---:B0-----:R-:W-:Y:S01]  /*03a0*/  IMAD.WIDE.U32 R2, R31.reuse, -0x33333333, RZ ;  /* 0xcccccccd1f027825 */ /* 0x041fe200078e00ff */
[--C-:B------:R-:W-:Y:S02]  /*03b0*/  SHF.R.U32.HI R27, RZ, 0x2, R31.reuse ;  /* 0x00000002ff1b7819 */ /* 0x100fe4000001161f */
[----:B------:R-:W-:Y:S01]  /*03c0*/  SHF.L.U32 R2, R30, 0x4, RZ ;  /* 0x000000041e027819 */ /* 0x000fe200000006ff */
[----:B------:R-:W-:Y:S01]  /*03d0*/  IMAD.SHL.U32 R18, R31, 0x2, RZ ;  /* 0x000000021f127824 */ /* 0x000fe200078e00ff */
[C---:B--2---:R-:W-:Y:S01]  /*03e0*/  LEA R28, R4.reuse, R28, 0x18 ;  /* 0x0000001c041c7211 */ /* 0x044fe200078ec0ff */
[----:B------:R-:W-:Y:S01]  /*03f0*/  IMAD.SHL.U32 R5, R27, 0x40, RZ ;  /* 0x000000401b057824 */ /* 0x000fe200078e00ff */
[----:B------:R-:W-:Y:S01]  /*0400*/  LEA R29, R4, R29, 0x18 ;  /* 0x0000001d041d7211 */ /* 0x000fe200078ec0ff */
[--C-:B------:R-:W-:Y:S01]  /*0410*/  IMAD R15, R6, 0x280, R31.reuse ;  /* 0x00000280060f7824 */ /* 0x100fe200078e021f */
[----:B------:R-:W-:-:S02]  /*0420*/  SHF.R.S32.HI R4, RZ, 0x1f, R31 ;  /* 0x0000001fff047819 */ /* 0x000fc4000001141f */
[----:B------:R-:W-:Y:S02]  /*0430*/  SHF.R.U32.HI R14, RZ, 0x6, R3 ;  /* 0x00000006ff0e7819 */ /* 0x000fe40000011603 */
[----:B------:R-:W-:Y:S02]  /*0440*/  LEA.HI R3, R4, R31, RZ, 0x2 ;  /* 0x0000001f04037211 */ /* 0x000fe400078f10ff */
[----:B------:R-:W-:Y:S01]  /*0450*/  LOP3.LUT R26, R5, 0xffffffc0, R26, 0xe2, !PT ;  /* 0xffffffc0051a7812 */ /* 0x000fe200078ee21a */
[----:B------:R-:W-:Y:S01]  /*0460*/  IMAD R24, R14, -0x50, R31 ;  /* 0xffffffb00e187824 */ /* 0x000fe200078e021f */
[----:B------:R-:W-:Y:S02]  /*0470*/  SHF.R.S32.HI R25, RZ, 0x2, R3 ;  /* 0x00000002ff197819 */ /* 0x000fe40000011403 */
[----:B------:R-:W-:Y:S01]  /*0480*/  LOP3.LUT R2, R2, 0x3f0, RZ, 0xc0, !PT ;  /* 0x000003f002027812 */ /* 0x000fe200078ec0ff */
[----:B------:R-:W-:Y:S01]  /*0490*/  IMAD R23, R24, 0x28, R29 ;  /* 0x0000002818177824 */ /* 0x000fe200078e021d */
[----:B------:R-:W-:-:S02]  /*04a0*/  IADD3 R5, R25, 0x50, RZ ;  /* 0x0000005019057810 */ /* 0x000fc40007ffe0ff */
[C---:B------:R-:W-:Y:S02]  /*04b0*/  IADD3 R7, R25.reuse, 0xa0, RZ ;  /* 0x000000a019077810 */ /* 0x040fe40007ffe0ff */
[----:B------:R-:W-:Y:S02]  /*04c0*/  IADD3 R9, R25, 0xf0, RZ ;  /* 0x000000f019097810 */ /* 0x000fe40007ffe0ff */
[----:B------:R-:W-:Y:S02]  /*04d0*/  SHF.R.S32.HI R8, RZ, 0x1f, R5 ;  /* 0x0000001fff087819 */ /* 0x000fe40000011405 */
[----:B------:R-:W-:Y:S02]  /*04e0*/  SHF.R.S32.HI R10, RZ, 0x1f, R7 ;  /* 0x0000001fff0a7819 */ /* 0x000fe40000011407 */
[----:B------:R-:W-:Y:S02]  /*04f0*/  SHF.R.S32.HI R12, RZ, 0x1f, R9 ;  /* 0x0000001fff0c7819 */ /* 0x000fe40000011409 */
[----:B------:R-:W-:-:S02]  /*0500*/  LEA.HI R8, R8, R5, RZ, 0x2 ;  /* 0x0000000508087211 */ /* 0x000fc400078f10ff */
[----:B------:R-:W-:Y:S02]  /*0510*/  LEA.HI R5, R4, R31, RZ, 0x4 ;  /* 0x0000001f04057211 */ /* 0x000fe400078f20ff */
[----:B------:R-:W-:Y:S02]  /*0520*/  LEA.HI R10, R10, R7, RZ, 0x2 ;  /* 0x000000070a0a7211 */ /* 0x000fe400078f10ff */
[----:B------:R-:W-:Y:S02]  /*0530*/  LEA.HI R12, R12, R9, RZ, 0x2 ;  /* 0x000000090c0c7211 */ /* 0x000fe400078f10ff */
[----:B------:R-:W-:Y:S02]  /*0540*/  LOP3.LUT R4, R3, 0xfffffffc, RZ, 0xc0, !PT ;  /* 0xfffffffc03047812 */ /* 0x000fe400078ec0ff */
[----:B------:R-:W-:Y:S02]  /*0550*/  IADD3 R2, R2, R14, RZ ;  /* 0x0000000e02027210 */ /* 0x000fe40007ffe0ff */
[----:B------:R-:W-:-:S02]  /*0560*/  LEA R23, R14, R23, 0x3 ;  /* 0x000000170e177211 */ /* 0x000fc400078e18ff */
[----:B------:R-:W-:Y:S01]  /*0570*/  LOP3.LUT R7, R0, 0x2, RZ, 0xfc, !PT ;  /* 0x0000000200077812 */ /* 0x000fe200078efcff */
[----:B------:R-:W-:Y:S01]  /*0580*/  IMAD R11, R2, 0x280, RZ ;  /* 0x00000280020b7824 */ /* 0x000fe200078e02ff */
[----:B------:R-:W-:Y:S02]  /*0590*/  SHF.R.U32.HI R5, RZ, 0x4, R5 ;  /* 0x00000004ff057819 */ /* 0x000fe40000011605 */
[----:B------:R-:W-:Y:S01]  /*05a0*/  IADD3 R4, -R4, R31, RZ ;  /* 0x0000001f04047210 */ /* 0x000fe20007ffe1ff */
[----:B---3--:R-:W-:Y:S01]  /*05b0*/  IMAD.WIDE.U32 R58, R7, 0x4, R58 ;  /* 0x00000004073a7825 */ /* 0x008fe200078e003a */
[----:B------:R-:W-:Y:S02]  /*05c0*/  SHF.R.U32.HI R21, RZ, 0x2, R8 ;  /* 0x00000002ff157819 */ /* 0x000fe40000011608 */
[----:B------:R-:W-:Y:S02]  /*05d0*/  SHF.R.U32.HI R3, RZ, 0x2, R10 ;  /* 0x00000002ff037819 */ /* 0x000fe4000001160a */
[----:B------:R-:W-:-:S02]  /*05e0*/  SHF.R.U32.HI R19, RZ, 0x2, R12 ;  /* 0x00000002ff137819 */ /* 0x000fc4000001160c */
[----:B------:R-:W-:Y:S02]  /*05f0*/  MOV R14, 0x7fffffc1 ;  /* 0x7fffffc1000e7802 */ /* 0x000fe40000000f00 */
[----:B------:R-:W-:Y:S02]  /*0600*/  LEA R17, R31, R28, 0x5 ;  /* 0x0000001c1f117211 */ /* 0x000fe400078e28ff */
[C---:B------:R-:W-:Y:S02]  /*0610*/  LOP3.LUT R0, R18.reuse, 0x18, RZ, 0xc, !PT ;  /* 0x0000001812007812 */ /* 0x040fe400078e0cff */
[----:B------:R-:W-:Y:S02]  /*0620*/  LOP3.LUT R16, R18, 0x18, RZ, 0xc0, !PT ;  /* 0x0000001812107812 */ /* 0x000fe400078ec0ff */
[C---:B------:R-:W-:Y:S02]  /*0630*/  LOP3.LUT R22, R4.reuse, 0x3, R5, 0x78, !PT ;  /* 0x0000000304167812 */ /* 0x040fe400078e7805 */
[----:B------:R-:W-:-:S02]  /*0640*/  LOP3.LUT R21, R4, 0x3, R21, 0x78, !PT ;  /* 0x0000000304157812 */ /* 0x000fc400078e7815 */
[C---:B------:R-:W-:Y:S02]  /*0650*/  LOP3.LUT R20, R4.reuse, 0x3, R3, 0x78, !PT ;  /* 0x0000000304147812 */ /* 0x040fe400078e7803 */
[----:B------:R-:W-:Y:S02]  /*0660*/  LOP3.LUT R19, R4, 0x3, R19, 0x78, !PT ;  /* 0x0000000304137812 */ /* 0x000fe400078e7813 */
[----:B------:R-:W-:Y:S02]  /*0670*/  SEL R14, R14, 0x1, !P1 ;  /* 0x000000010e0e7807 */ /* 0x000fe40004800000 */
[C---:B------:R-:W-:Y:S02]  /*0680*/  IADD3 R13, R17.reuse, R0, RZ ;  /* 0x00000000110d7210 */ /* 0x040fe40007ffe0ff */
[----:B------:R-:W-:-:S07]  /*0690*/  IADD3 R12, R17, R16, RZ ;  /* 0x00000010110c7210 */ /* 0x000fce0007ffe0ff */
.L_x_2632:
[C---:B------:R-:W-:Y:S01]  /*06a0*/  LOP3.LUT R78, R49.reuse, 0x1, RZ, 0xc0, !PT ;  /* 0x00000001314e7812 */ /* 0x040fe200078ec0ff */
[----:B------:R-:W-:Y:S01]  /*06b0*/  ULDC.64 UR12, c[0x0][0x248] ;  /* 0x00009200000c7ab9 */ /* 0x000fe20000000a00 */
[--C-:B-1----:R-:W-:Y:S01]  /*06c0*/  SHF.R.U64 R7, R49, 0x1, R100.reuse ;  /* 0x0000000131077819 */ /* 0x102fe20000001264 */
[----:B0-----:R-:W0:Y:S01]  /*06d0*/  LDC.64 R36, c[0x0][0x238] ;  /* 0x00008e00ff247b82 */ /* 0x001e220000000a00 */
[----:B------:R-:W-:Y:S01]  /*06e0*/  SHF.R.U32.HI R4, RZ, 0x1, R100 ;  /* 0x00000001ff047819 */ /* 0x000fe20000011664 */
[----:B------:R-:W-:Y:S01]  /*06f0*/  IMAD R78, R78, 0x140, RZ ;  /* 0x000001404e4e7824 */ /* 0x000fe200078e02ff */
[----:B------:R-:W-:Y:S01]  /*0700*/  ULDC.64 UR14, c[0x0][0x228] ;  /* 0x00008a00000e7ab9 */ /* 0x000fe20000000a00 */
[----:B------:R-:W-:Y:S02]  /*0710*/  ULDC UR5, c[0x0][0x250] ;  /* 0x0000940000057ab9 */ /* 0x000fe40000000800 */
[----:B------:R-:W-:Y:S01]  /*0720*/  IMAD R33, R4, 0xa0000, RZ ;  /* 0x000a000004217824 */ /* 0x000fe200078e02ff */
[----:B------:R-:W-:-:S04]  /*0730*/  LEA R80, R24, R78, 0x2 ;  /* 0x0000004e18507211 */ /* 0x000fc800078e10ff */
[----:B------:R-:W-:Y:S01]  /*0740*/  SHF.R.S32.HI R81, RZ, 0x1f, R80 ;  /* 0x0000001fff517819 */ /* 0x000fe20000011450 */
[----:B------:R-:W-:-:S05]  /*0750*/  IMAD.WIDE.U32 R2, R80, -0x33333333, RZ ;  /* 0xcccccccd50027825 */ /* 0x000fca00078e00ff */
[----:B------:R-:W-:Y:S01]  /*0760*/  SHF.R.U32.HI R47, RZ, 0x5, R3 ;  /* 0x00000005ff2f7819 */ /* 0x000fe20000011603 */
[----:B------:R-:W-:-:S03]  /*0770*/  IMAD.WIDE.U32 R2, R7, 0xa0000, R80 ;  /* 0x000a000007027825 */ /* 0x000fc600078e0050 */
[----:B------:R-:W-:Y:S02]  /*0780*/  LEA R0, P0, R7, R47, 0x4 ;  /* 0x0000002f07007211 */ /* 0x000fe400078020ff */
[----:B------:R-:W-:Y:S02]  /*0790*/  IADD3 R33, R3, R33, RZ ;  /* 0x0000002103217210 */ /* 0x000fe40007ffe0ff */
[----:B------:R-:W-:Y:S02]  /*07a0*/  LEA.HI.X R7, R7, RZ, R4, 0x4, P0 ;  /* 0x000000ff07077211 */ /* 0x000fe400000f2404 */
[C---:B------:R-:W-:Y:S01]  /*07b0*/  LEA R62, P0, R0.reuse, UR12, 0x3 ;  /* 0x0000000c003e7c11 */ /* 0x040fe2000f8018ff */
[----:B------:R-:W1:Y:S01]  /*07c0*/  LDC.64 R4, c[0x0][0x240] ;  /* 0x00009000ff047b82 */ /* 0x000e620000000a00 */
[----:B------:R-:W-:Y:S02]  /*07d0*/  IADD3 R9, P1, R11, R2, RZ ;  /* 0x000000020b097210 */ /* 0x000fe40007f3e0ff */
[----:B------:R-:W-:Y:S01]  /*07e0*/  LEA.HI.X R63, R0, UR13, R7, 0x3, P0 ;  /* 0x0000000d003f7c11 */ /* 0x000fe200080f1c07 */
[----:B------:R-:W-:Y:S01]  /*07f0*/  ULDC.64 UR12, c[0x0][0x230] ;  /* 0x00008c00000c7ab9 */ /* 0x000fe20000000a00 */
[----:B------:R-:W-:-:S02]  /*0800*/  IADD3.X R0, RZ, R33, RZ, P1, !PT ;  /* 0x00000021ff007210 */ /* 0x000fc40000ffe4ff */
[C---:B------:R-:W-:Y:S02]  /*0810*/  SHF.L.U32 R10, R9.reuse, 0x1, RZ ;  /* 0x00000001090a7819 */ /* 0x040fe400000006ff */
[----:B------:R-:W-:Y:S01]  /*0820*/  SHF.L.U64.HI R9, R9, 0x1, R0 ;  /* 0x0000000109097819 */ /* 0x000fe20000010200 */
[----:B------:R-:W2:Y:S01]  /*0830*/  LDG.E.64.CONSTANT R62, desc[UR8][R62.64] ;  /* 0x000000083e3e7981 */ /* 0x000ea2000c1e9b00 */
[----:B------:R-:W-:-:S04]  /*0840*/  IADD3 R34, P0, R10, UR12, RZ ;  /* 0x0000000c0a227c10 */ /* 0x000fc8000ff1e0ff */
[----:B------:R-:W-:Y:S01]  /*0850*/  IADD3.X R35, R9, UR13, RZ, P0, !PT ;  /* 0x0000000d09237c10 */ /* 0x000fe200087fe4ff */
[----:B0-----:R-:W-:-:S05]  /*0860*/  IMAD.WIDE R36, R80, 0x2, R36 ;  /* 0x0000000250247825 */ /* 0x001fca00078e0224 */
[----:B------:R-:W3:Y:S01]  /*0870*/  LDG.E.64.CONSTANT R34, desc[UR8][R34.64] ;  /* 0x0000000822227981 */ /* 0x000ee2000c1e9b00 */
[----:B------:R-:W-:Y:S01]  /*0880*/  IADD3 R3, R11, 0xa00, RZ ;  /* 0x00000a000b037810 */ /* 0x000fe20007ffe0ff */
[----:B-1----:R-:W-:Y:S02]  /*0890*/  IMAD.WIDE R80, R80, 0x2, R4 ;  /* 0x0000000250507825 */ /* 0x002fe400078e0204 */
[----:B------:R-:W4:Y:S01]  /*08a0*/  LDG.E.64.CONSTANT R36, desc[UR8][R36.64] ;  /* 0x0000000824247981 */ /* 0x000f22000c1e9b00 */
[----:B------:R-:W-:-:S03]  /*08b0*/  IADD3 R3, P0, R3, R2, RZ ;  /* 0x0000000203037210 */ /* 0x000fc60007f1e0ff */
[----:B------:R-:W5:Y:S02]  /*08c0*/  LDG.E.64.CONSTANT R80, desc[UR8][R80.64] ;  /* 0x0000000850507981 */ /* 0x000f64000c1e9b00 */
[----:B------:R-:W-:Y:S01]  /*08d0*/  IMAD.X R0, RZ, RZ, R33, P0 ;  /* 0x000000ffff007224 */ /* 0x000fe200000e0621 */
[----:B------:R-:W-:-:S04]  /*08e0*/  SHF.L.U32 R8, R3, 0x1, RZ ;  /* 0x0000000103087819 */ /* 0x000fc800000006ff */
[----:B------:R-:W-:Y:S02]  /*08f0*/  SHF.L.U64.HI R7, R3, 0x1, R0 ;  /* 0x0000000103077819 */ /* 0x000fe40000010200 */
[----:B------:R-:W-:Y:S02]  /*0900*/  IADD3 R76, P0, R8, UR12, RZ ;  /* 0x0000000c084c7c10 */ /* 0x000fe4000ff1e0ff */
[----:B------:R-:W-:Y:S02]  /*0910*/  IADD3 R3, R11, 0x1400, RZ ;  /* 0x000014000b037810 */ /* 0x000fe40007ffe0ff */
[----:B------:R-:W-:Y:S02]  /*0920*/  IADD3.X R77, R7, UR13, RZ, P0, !PT ;  /* 0x0000000d074d7c10 */ /* 0x000fe400087fe4ff */
        /* <DEDUP_REMOVED lines=8> */
[----:B------:R-:W-:Y:S02]  /*09b0*/  IADD3 R3, R11, 0x1e00, RZ ;  /* 0x00001e000b037810 */ /* 0x000fe40007ffe0ff */
[----:B------:R-:W-:Y:S02]  /*09c0*/  IADD3 R64, P0, R10, UR14, RZ ;  /* 0x0000000e0a407c10 */ /* 0x000fe4000ff1e0ff */
[----:B------:R-:W-:Y:S02]  /*09d0*/  IADD3 R3, P1, R3, R2, RZ ;  /* 0x0000000203037210 */ /* 0x000fe40007f3e0ff */
[----:B------:R-:W-:Y:S02]  /*09e0*/  IADD3.X R65, R9, UR15, RZ, P0, !PT ;  /* 0x0000000f09417c10 */ /* 0x000fe400087fe4ff */
[----:B------:R-:W-:Y:S02]  /*09f0*/  IADD3.X R0, RZ, R33, RZ, P1, !PT ;  /* 0x00000021ff007210 */ /* 0x000fe40000ffe4ff */
[----:B------:R-:W-:-:S02]  /*0a00*/  SHF.L.U32 R2, R3, 0x1, RZ ;  /* 0x0000000103027819 */ /* 0x000fc400000006ff */
[----:B------:R-:W-:Y:S01]  /*0a10*/  SHF.L.U64.HI R0, R3, 0x1, R0 ;  /* 0x0000000103007819 */ /* 0x000fe20000010200 */
        /* <DEDUP_REMOVED lines=15> */
[--C-:B---3--:R-:W-:Y:S02]  /*0b10*/  HADD2.F32 R33, -RZ, R34.reuse.H1_H1 ;  /* 0x30000022ff217230 */ /* 0x108fe40000004100 */
[----:B------:R-:W-:-:S03]  /*0b20*/  HADD2.F32 R3, -RZ, R34.H0_H0 ;  /* 0x20000022ff037230 */ /* 0x000fc60000004100 */
[C---:B------:R-:W-:Y:S01]  /*0b30*/  FADD.FTZ R34, -R62.reuse, R33 ;  /* 0x000000213e227221 */ /* 0x040fe20000010100 */
[--C-:B------:R-:W-:Y:S02]  /*0b40*/  HADD2.F32 R33, -RZ, R35.reuse.H0_H0 ;  /* 0x20000023ff217230 */ /* 0x100fe40000004100 */
[--C-:B----4-:R-:W-:Y:S02]  /*0b50*/  HADD2.F32 R5, -RZ, R36.reuse.H0_H0 ;  /* 0x20000024ff057230 */ /* 0x110fe40000004100 */
[----:B------:R-:W-:Y:S02]  /*0b60*/  HADD2.F32 R43, -RZ, R36.H1_H1 ;  /* 0x30000024ff2b7230 */ /* 0x000fe40000004100 */
[C---:B------:R-:W-:Y:S01]  /*0b70*/  FADD.FTZ R36, -R62.reuse, R33 ;  /* 0x000000213e247221 */ /* 0x040fe20000010100 */
[----:B------:R-:W-:Y:S01]  /*0b80*/  FADD.FTZ R38, -R62, R3 ;  /* 0x000000033e267221 */ /* 0x000fe20000010100 */
[----:B------:R-:W-:Y:S02]  /*0b90*/  HADD2.F32 R33, -RZ, R35.H1_H1 ;  /* 0x30000023ff217230 */ /* 0x000fe40000004100 */
[----:B-----5:R-:W-:-:S02]  /*0ba0*/  HADD2.F32 R88, -RZ, R80.H0_H0 ;  /* 0x20000050ff587230 */ /* 0x020fc40000004100 */
[C---:B0-----:R-:W-:Y:S01]  /*0bb0*/  FMUL.FTZ R3, R45.reuse, R38 ;  /* 0x000000262d037220 */ /* 0x041fe20000410000 */
[----:B------:R-:W-:Y:S02]  /*0bc0*/  HADD2.F32 R94, -RZ, R80.H1_H1 ;  /* 0x30000050ff5e7230 */ /* 0x000fe40000004100 */
[----:B------:R-:W-:Y:S01]  /*0bd0*/  FADD.FTZ R38, -R62, R33 ;  /* 0x000000213e267221 */ /* 0x000fe20000010100 */
[--C-:B------:R-:W-:Y:S02]  /*0be0*/  HADD2.F32 R41, -RZ, R37.reuse.H0_H0 ;  /* 0x20000025ff297230 */ /* 0x100fe40000004100 */
[----:B------:R-:W-:Y:S01]  /*0bf0*/  FMUL.FTZ R39, R45, R34 ;  /* 0x000000222d277220 */ /* 0x000fe20000410000 */
[----:B------:R-:W-:Y:S01]  /*0c00*/  FFMA.FTZ R82, R3, R5, R88 ;  /* 0x0000000503527223 */ /* 0x000fe20000010058 */
[----:B------:R-:W-:Y:S02]  /*0c10*/  HADD2.F32 R37, -RZ, R37.H1_H1 ;  /* 0x30000025ff257230 */ /* 0x000fe40000004100 */
[----:B------:R-:W-:Y:S01]  /*0c20*/  FMUL.FTZ R33, R45, R38 ;  /* 0x000000262d217220 */ /* 0x000fe20000410000 */
[----:B------:R-:W-:-:S02]  /*0c30*/  HADD2.F32 R80, -RZ, R81.H1_H1 ;  /* 0x30000051ff507230 */ /* 0x000fc40000004100 */
[----:B------:R-:W-:Y:S01]  /*0c40*/  FFMA.FTZ R84, R39, R43, R94 ;  /* 0x0000002b27547223 */ /* 0x000fe2000001005e */
[----:B------:R-:W-:Y:S02]  /*0c50*/  HADD2.F32 R96, -RZ, R81.H0_H0 ;  /* 0x20000051ff607230 */ /* 0x000fe40000004100 */
[----:B------:R-:W-:Y:S01]  /*0c60*/  FMUL.FTZ R35, R45, R36 ;  /* 0x000000242d237220 */ /* 0x000fe20000410000 */
[----:B------:R-:W-:Y:S01]  /*0c70*/  FMUL.FTZ R34, R82, -1.4426950216293334961 ;  /* 0xbfb8aa3b52227820 */ /* 0x000fe20000410000 */
[----:B------:R-:W-:Y:S01]  /*0c80*/  FFMA.FTZ R95, R33, R37, R80 ;  /* 0x00000025215f7223 */ /* 0x000fe20000010050 */
[----:B------:R-:W-:Y:S01]  /*0c90*/  FMUL.FTZ R36, R84, -1.4426950216293334961 ;  /* 0xbfb8aa3b54247820 */ /* 0x000fe20000410000 */
[----:B------:R-:W-:Y:S02]  /*0ca0*/  FFMA.FTZ R93, R35, R41, R96 ;  /* 0x00000029235d7223 */ /* 0x000fe40000010060 */
[----:B------:R-:W-:Y:S01]  /*0cb0*/  FMUL.FTZ R40, R95, -1.4426950216293334961 ;  /* 0xbfb8aa3b5f287820 */ /* 0x000fe20000410000 */
[----:B------:R-:W0:Y:S01]  /*0cc0*/  MUFU.EX2 R34, R34 ;  /* 0x0000002200227308 */ /* 0x000e220000000800 */
[----:B------:R-:W-:-:S02]  /*0cd0*/  HADD2.F32 R63, -RZ, R76.H0_H0 ;  /* 0x2000004cff3f7230 */ /* 0x000fc40000004100 */
[----:B------:R-:W-:Y:S01]  /*0ce0*/  FMUL.FTZ R38, R93, -1.4426950216293334961 ;  /* 0xbfb8aa3b5d267820 */ /* 0x000fe20000410000 */
[----:B------:R-:W-:-:S04]  /*0cf0*/  HADD2.F32 R79, -RZ, R76.H1_H1 ;  /* 0x3000004cff4f7230 */ /* 0x000fc80000004100 */
[----:B------:R-:W1:Y:S01]  /*0d00*/  MUFU.EX2 R36, R36 ;  /* 0x0000002400247308 */ /* 0x000e620000000800 */
[----:B------:R-:W-:Y:S01]  /*0d10*/  FADD.FTZ R48, -R62, R63 ;  /* 0x0000003f3e307221 */ /* 0x000fe20000010100 */
[----:B------:R-:W-:-:S06]  /*0d20*/  HADD2.F32 R63, -RZ, R77.H0_H0 ;  /* 0x2000004dff3f7230 */ /* 0x000fcc0000004100 */
[----:B------:R-:W2:Y:S01]  /*0d30*/  MUFU.EX2 R91, R40 ;  /* 0x00000028005b7308 */ /* 0x000ea20000000800 */
[----:B------:R-:W-:-:S07]  /*0d40*/  HADD2.F32 R77, -RZ, R77.H1_H1 ;  /* 0x3000004dff4d7230 */ /* 0x000fce0000004100 */
[----:B------:R3:W4:Y:S01]  /*0d50*/  MUFU.EX2 R76, R38 ;  /* 0x00000026004c7308 */ /* 0x0007220000000800 */
[C---:B------:R-:W-:Y:S01]  /*0d60*/  FADD.FTZ R42, -R62.reuse, R77 ;  /* 0x0000004d3e2a7221 */ /* 0x040fe20000010100 */
[----:B------:R-:W-:Y:S02]  /*0d70*/  HADD2.F32 R77, -RZ, R74.H1_H1 ;  /* 0x3000004aff4d7230 */ /* 0x000fe40000004100 */
[----:B------:R-:W-:Y:S01]  /*0d80*/  FADD.FTZ R46, -R62, R79 ;  /* 0x0000004f3e2e7221 */ /* 0x000fe20000010100 */
[----:B0-----:R-:W-:Y:S01]  /*0d90*/  FADD.FTZ R34, R34, 1 ;  /* 0x3f80000022227421 */ /* 0x001fe20000010000 */
[C---:B------:R-:W-:Y:S02]  /*0da0*/  FADD.FTZ R44, -R62.reuse, R63 ;  /* 0x0000003f3e2c7221 */ /* 0x040fe40000010100 */
[----:B------:R-:W-:Y:S01]  /*0db0*/  FMUL.FTZ R46, R45, R46 ;  /* 0x0000002e2d2e7220 */ /* 0x000fe20000410000 */
[----:B---3--:R-:W-:Y:S01]  /*0dc0*/  FADD.FTZ R38, -R62, R77 ;  /* 0x0000004d3e267221 */ /* 0x008fe20000010100 */
[----:B-1----:R-:W-:Y:S01]  /*0dd0*/  FADD.FTZ R77, R36, 1 ;  /* 0x3f800000244d7421 */ /* 0x002fe20000010000 */
[----:B--2---:R-:W-:Y:S01]  /*0de0*/  FADD.FTZ R104, R91, 1 ;  /* 0x3f8000005b687421 */ /* 0x004fe20000010000 */
[----:B------:R-:W0:Y:S01]  /*0df0*/  MUFU.RCP R98, R34 ;  /* 0x0000002200627308 */ /* 0x000e220000001000 */
[----:B------:R-:W-:Y:S01]  /*0e00*/  FMUL.FTZ R48, R45, R48 ;  /* 0x000000302d307220 */ /* 0x000fe20000410000 */
[----:B------:R-:W-:Y:S01]  /*0e10*/  FFMA.FTZ R81, R43, R46, R94 ;  /* 0x0000002e2b517223 */ /* 0x000fe2000001005e */
[----:B----4-:R-:W-:Y:S01]  /*0e20*/  FADD.FTZ R99, R76, 1 ;  /* 0x3f8000004c637421 */ /* 0x010fe20000010000 */
[C---:B------:R-:W-:Y:S01]  /*0e30*/  FMUL.FTZ R44, R45.reuse, R44 ;  /* 0x0000002c2d2c7220 */ /* 0x040fe20000410000 */
[----:B------:R-:W-:-:S03]  /*0e40*/  FMUL.FTZ R42, R45, R42 ;  /* 0x0000002a2d2a7220 */ /* 0x000fc60000410000 */
[----:B------:R0:W1:Y:S01]  /*0e50*/  MUFU.RCP R101, R77 ;  /* 0x0000004d00657308 */ /* 0x0000620000001000 */
[----:B------:R-:W-:Y:S01]  /*0e60*/  FFMA.FTZ R79, R5, R48, R88 ;  /* 0x00000030054f7223 */ /* 0x000fe20000010058 */
[----:B------:R-:W-:Y:S01]  /*0e70*/  FMUL.FTZ R86, R81, -1.4426950216293334961 ;  /* 0xbfb8aa3b51567820 */ /* 0x000fe20000410000 */
[----:B------:R-:W-:Y:S01]  /*0e80*/  FFMA.FTZ R83, R41, R44, R96 ;  /* 0x0000002c29537223 */ /* 0x000fe20000010060 */
[----:B------:R-:W-:Y:S01]  /*0e90*/  FFMA.FTZ R87, R37, R42, R80 ;  /* 0x0000002a25577223 */ /* 0x000fe20000010050 */
[----:B------:R-:W-:-:S03]  /*0ea0*/  HADD2.F32 R103, -RZ, R75.H0_H0 ;  /* 0x2000004bff677230 */ /* 0x000fc60000004100 */
[----:B------:R2:W3:Y:S01]  /*0eb0*/  MUFU.RCP R102, R99 ;  /* 0x0000006300667308 */ /* 0x0004e20000001000 */
[----:B------:R-:W-:Y:S02]  /*0ec0*/  HADD2.F32 R75, -RZ, R75.H1_H1 ;  /* 0x3000004bff4b7230 */ /* 0x000fe40000004100 */
[----:B------:R-:W-:-:S05]  /*0ed0*/  FMUL.FTZ R97, R79, -1.4426950216293334961 ;  /* 0xbfb8aa3b4f617820 */ /* 0x000fca0000410000 */
[----:B------:R-:W4:Y:S01]  /*0ee0*/  MUFU.RCP R104, R104 ;  /* 0x0000006800687308 */ /* 0x000f220000001000 */
[----:B------:R-:W-:Y:S01]  /*0ef0*/  FMUL.FTZ R92, R83, -1.4426950216293334961 ;  /* 0xbfb8aa3b535c7820 */ /* 0x000fe20000410000 */
[----:B------:R-:W-:Y:S01]  /*0f00*/  FMUL.FTZ R90, R87, -1.4426950216293334961 ;  /* 0xbfb8aa3b575a7820 */ /* 0x000fe20000410000 */
[----:B------:R-:W-:Y:S01]  /*0f10*/  FADD.FTZ R106, -R62, R75 ;  /* 0x0000004b3e6a7221 */ /* 0x000fe20000010100 */
[----:B0-----:R-:W-:-:S04]  /*0f20*/  FADD.FTZ R77, -R98, 1 ;  /* 0x3f800000624d7421 */ /* 0x001fc80000010100 */
[----:B------:R-:W0:Y:S01]  /*0f30*/  MUFU.EX2 R86, R86 ;  /* 0x0000005600567308 */ /* 0x000e220000000800 */
[----:B------:R-:W-:Y:S01]  /*0f40*/  FMUL.FTZ R34, R45, R106 ;  /* 0x0000006a2d227220 */ /* 0x000fe20000410000 */
[----:B------:R-:W-:Y:S02]  /*0f50*/  HADD2.F32 R63, -RZ, R74.H0_H0 ;  /* 0x2000004aff3f7230 */ /* 0x000fe40000004100 */
[----:B------:R-:W-:Y:S01]  /*0f60*/  FADD.FTZ R36, -R62, R103 ;  /* 0x000000673e247221 */ /* 0x000fe20000010100 */
[----:B-1----:R-:W-:-:S03]  /*0f70*/  FADD.FTZ R103, -R101, 1 ;  /* 0x3f80000065677421 */ /* 0x002fc60000010100 */
[----:B------:R-:W1:Y:S01]  /*0f80*/  MUFU.EX2 R97, R97 ;  /* 0x0000006100617308 */ /* 0x000e620000000800 */
[----:B--2---:R-:W-:Y:S01]  /*0f90*/  FFMA.FTZ R99, R82, R77, 1 ;  /* 0x3f80000052637423 */ /* 0x004fe2000001004d */
[----:B------:R-:W-:Y:S01]  /*0fa0*/  FFMA.FTZ R75, R37, R34, R80 ;  /* 0x00000022254b7223 */ /* 0x000fe20000010050 */
[----:B---3--:R-:W-:Y:S01]  /*0fb0*/  FADD.FTZ R82, -R102, 1 ;  /* 0x3f80000066527421 */ /* 0x008fe20000010100 */
[----:B----4-:R-:W-:-:S04]  /*0fc0*/  FADD.FTZ R106, -R104, 1 ;  /* 0x3f800000686a7421 */ /* 0x010fc80000010100 */
[----:B------:R-:W2:Y:S01]  /*0fd0*/  MUFU.EX2 R92, R92 ;  /* 0x0000005c005c7308 */ /* 0x000ea20000000800 */
[----:B------:R-:W-:Y:S01]  /*0fe0*/  FADD.FTZ R40, -R62, R63 ;  /* 0x0000003f3e287221 */ /* 0x000fe20000010100 */
[----:B------:R-:W-:-:S06]  /*0ff0*/  FFMA.FTZ R84, R84, R103, 1 ;  /* 0x3f80000054547423 */ /* 0x000fcc0000010067 */
[----:B------:R-:W3:Y:S01]  /*1000*/  MUFU.EX2 R90, R90 ;  /* 0x0000005a005a7308 */ /* 0x000ee20000000800 */
[----:B------:R-:W-:Y:S01]  /*1010*/  FMUL.FTZ R105, R75, -1.4426950216293334961 ;  /* 0xbfb8aa3b4b697820 */ /* 0x000fe20000410000 */
[----:B------:R-:W-:Y:S01]  /*1020*/  FFMA.FTZ R103, R93, R82, 1 ;  /* 0x3f8000005d677423 */ /* 0x000fe20000010052 */
[----:B------:R-:W-:Y:S01]  /*1030*/  FFMA.FTZ R95, R95, R106, 1 ;  /* 0x3f8000005f5f7423 */ /* 0x000fe2000001006a */
[--C-:B------:R-:W-:Y:S02]  /*1040*/  HADD2.F32 R82, -RZ, R64.reuse.H0_H0 ;  /* 0x20000040ff527230 */ /* 0x100fe40000004100 */
[----:B------:R-:W-:Y:S01]  /*1050*/  FMUL.FTZ R40, R45, R40 ;  /* 0x000000282d287220 */ /* 0x000fe20000410000 */
[----:B------:R-:W-:Y:S01]  /*1060*/  FMUL.FTZ R99, R98, R99 ;  /* 0x0000006362637220 */ /* 0x000fe20000410000 */
[----:B------:R-:W-:Y:S01]  /*1070*/  FMUL.FTZ R101, R101, R84 ;  /* 0x0000005465657220 */ /* 0x000fe20000410000 */
[----:B------:R-:W-:Y:S01]  /*1080*/  HADD2.F32 R84, -RZ, R64.H1_H1 ;  /* 0x30000040ff547230 */ /* 0x000fe20000004100 */
[----:B------:R4:W-:Y:S01]  /*1090*/  MUFU.EX2 R77, R105 ;  /* 0x00000069004d7308 */ /* 0x0009e20000000800 */
[----:B------:R-:W-:Y:S01]  /*10a0*/  FMUL.FTZ R104, R104, R95 ;  /* 0x0000005f68687220 */ /* 0x000fe20000410000 */
[----:B------:R-:W-:-:S02]  /*10b0*/  HADD2.F32 R64, -RZ, R65.H0_H0 ;  /* 0x20000041ff407230 */ /* 0x000fc40000004100 */
[----:B------:R-:W-:Y:S01]  /*10c0*/  FMUL.FTZ R103, R102, R103 ;  /* 0x0000006766677220 */ /* 0x000fe20000410000 */
[----:B0-----:R-:W-:Y:S01]  /*10d0*/  FADD.FTZ R95, R86, 1 ;  /* 0x3f800000565f7421 */ /* 0x001fe20000010000 */
[----:B------:R-:W-:Y:S01]  /*10e0*/  FFMA.FTZ R63, R5, R40, R88 ;  /* 0x00000028053f7223 */ /* 0x000fe20000010058 */
[----:B------:R-:W-:Y:S01]  /*10f0*/  FMUL.FTZ R86, R82, R99 ;  /* 0x0000006352567220 */ /* 0x000fe20000410000 */
[----:B------:R-:W-:Y:S01]  /*1100*/  FMUL.FTZ R38, R45, R38 ;  /* 0x000000262d267220 */ /* 0x000fe20000410000 */
[----:B----4-:R-:W-:Y:S02]  /*1110*/  HADD2.F32 R105, -RZ, R66.H0_H0 ;  /* 0x20000042ff697230 */ /* 0x010fe40000004100 */
[----:B-1----:R-:W-:Y:S01]  /*1120*/  FADD.FTZ R93, R97, 1 ;  /* 0x3f800000615d7421 */ /* 0x002fe20000010000 */
[----:B------:R-:W-:Y:S01]  /*1130*/  FMUL.FTZ R82, R64, R103 ;  /* 0x0000006740527220 */ /* 0x000fe20000410000 */
[----:B--2---:R-:W-:Y:S01]  /*1140*/  FADD.FTZ R97, R92, 1 ;  /* 0x3f8000005c617421 */ /* 0x004fe20000010000 */
[----:B---3--:R-:W-:Y:S01]  /*1150*/  FADD.FTZ R98, R90, 1 ;  /* 0x3f8000005a627421 */ /* 0x008fe20000010000 */
[----:B------:R-:W-:Y:S01]  /*1160*/  FMUL.FTZ R89, R63, -1.4426950216293334961 ;  /* 0xbfb8aa3b3f597820 */ /* 0x000fe20000410000 */
[----:B------:R-:W-:Y:S01]  /*1170*/  FMUL.FTZ R84, R84, R101 ;  /* 0x0000006554547220 */ /* 0x000fe20000410000 */
[----:B------:R-:W-:Y:S01]  /*1180*/  FADD.FTZ R92, -R62, R105 ;  /* 0x000000693e5c7221 */ /* 0x000fe20000010100 */
[----:B------:R-:W-:Y:S01]  /*1190*/  FMUL.FTZ R64, R5, R86 ;  /* 0x0000005605407220 */ /* 0x000fe20000410000 */
[----:B------:R-:W-:Y:S01]  /*11a0*/  FFMA.FTZ R74, R43, R38, R94 ;  /* 0x000000262b4a7223 */ /* 0x000fe2000001005e */
[----:B------:R-:W-:Y:S01]  /*11b0*/  FMUL.FTZ R36, R45, R36 ;  /* 0x000000242d247220 */ /* 0x000fe20000410000 */
[----:B------:R-:W0:Y:S01]  /*11c0*/  MUFU.RCP R95, R95 ;  /* 0x0000005f005f7308 */ /* 0x000e220000001000 */
[----:B------:R-:W-:-:S02]  /*11d0*/  HADD2.F32 R99, -RZ, R65.H1_H1 ;  /* 0x30000041ff637230 */ /* 0x000fc40000004100 */
[----:B------:R-:W-:Y:S01]  /*11e0*/  FMUL.FTZ R92, R45, R92 ;  /* 0x0000005c2d5c7220 */ /* 0x000fe20000410000 */
[----:B------:R-:W-:Y:S02]  /*11f0*/  HADD2.F32 R101, -RZ, R66.H1_H1 ;  /* 0x30000042ff657230 */ /* 0x000fe40000004100 */
[----:B------:R-:W-:Y:S01]  /*1200*/  FMUL.FTZ R65, R43, R84 ;  /* 0x000000542b417220 */ /* 0x000fe20000410000 */
[----:B------:R-:W-:Y:S01]  /*1210*/  FFMA.FTZ R66, R3, R64, RZ ;  /* 0x0000004003427223 */ /* 0x000fe200000100ff */
[----:B------:R-:W-:Y:S01]  /*1220*/  FMUL.FTZ R85, R74, -1.4426950216293334961 ;  /* 0xbfb8aa3b4a557820 */ /* 0x000fe20000410000 */
[----:B------:R-:W1:Y:S01]  /*1230*/  MUFU.RCP R93, R93 ;  /* 0x0000005d005d7308 */ /* 0x000e620000001000 */
[----:B------:R-:W-:Y:S01]  /*1240*/  FFMA.FTZ R76, R41, R36, R96 ;  /* 0x00000024294c7223 */ /* 0x000fe20000010060 */
[----:B------:R-:W-:Y:S01]  /*1250*/  FFMA.FTZ R64, R5, R92, R88 ;  /* 0x0000005c05407223 */ /* 0x000fe20000010058 */
[----:B------:R-:W-:Y:S01]  /*1260*/  FFMA.FTZ R66, R39, R65, R66 ;  /* 0x0000004127427223 */ /* 0x000fe20000010042 */
[----:B------:R-:W-:-:S04]  /*1270*/  FMUL.FTZ R65, R41, R82 ;  /* 0x0000005229417220 */ /* 0x000fc80000410000 */
[----:B------:R-:W2:Y:S01]  /*1280*/  MUFU.RCP R97, R97 ;  /* 0x0000006100617308 */ /* 0x000ea20000001000 */
[----:B------:R-:W-:Y:S01]  /*1290*/  FMUL.FTZ R91, R76, -1.4426950216293334961 ;  /* 0xbfb8aa3b4c5b7820 */ /* 0x000fe20000410000 */
[----:B------:R-:W-:-:S06]  /*12a0*/  FMUL.FTZ R88, R99, R104 ;  /* 0x0000006863587220 */ /* 0x000fcc0000410000 */
[----:B------:R-:W3:Y:S01]  /*12b0*/  MUFU.RCP R98, R98 ;  /* 0x0000006200627308 */ /* 0x000ee20000001000 */
[----:B------:R-:W-:-:S07]  /*12c0*/  FADD.FTZ R90, -R62, R101 ;  /* 0x000000653e5a7221 */ /* 0x000fce0000010100 */
[----:B------:R-:W4:Y:S01]  /*12d0*/  MUFU.EX2 R89, R89 ;  /* 0x0000005900597308 */ /* 0x000f220000000800 */
[----:B------:R-:W-:Y:S01]  /*12e0*/  FFMA.FTZ R102, R35, R65, R66 ;  /* 0x0000004123667223 */ /* 0x000fe20000010042 */
[----:B------:R-:W-:Y:S01]  /*12f0*/  FMUL.FTZ R99, R37, R88 ;  /* 0x0000005825637220 */ /* 0x000fe20000410000 */
[----:B------:R-:W-:-:S05]  /*1300*/  FMUL.FTZ R90, R45, R90 ;  /* 0x0000005a2d5a7220 */ /* 0x000fca0000410000 */
[----:B------:R-:W5:Y:S01]  /*1310*/  MUFU.EX2 R85, R85 ;  /* 0x0000005500557308 */ /* 0x000f620000000800 */
[----:B------:R-:W-:Y:S01]  /*1320*/  FFMA.FTZ R99, R33, R99, R102 ;  /* 0x0000006321637223 */ /* 0x000fe20000010066 */
[----:B0-----:R-:W-:Y:S01]  /*1330*/  FADD.FTZ R102, -R95, 1 ;  /* 0x3f8000005f667421 */ /* 0x001fe20000010100 */
[----:B------:R-:W-:-:S05]  /*1340*/  FFMA.FTZ R65, R43, R90, R94 ;  /* 0x0000005a2b417223 */ /* 0x000fca000001005e */
[----:B------:R-:W0:Y:S01]  /*1350*/  MUFU.EX2 R91, R91 ;  /* 0x0000005b005b7308 */ /* 0x000e220000000800 */
[----:B-1----:R-:W-:Y:S01]  /*1360*/  FADD.FTZ R94, -R93, 1 ;  /* 0x3f8000005d5e7421 */ /* 0x002fe20000010100 */
[----:B--2---:R-:W-:Y:S01]  /*1370*/  FADD.FTZ R104, -R97, 1 ;  /* 0x3f80000061687421 */ /* 0x004fe20000010100 */
[----:B---3--:R-:W-:Y:S01]  /*1380*/  FADD.FTZ R106, -R98, 1 ;  /* 0x3f800000626a7421 */ /* 0x008fe20000010100 */
[----:B------:R-:W-:Y:S01]  /*1390*/  FFMA.FTZ R102, R81, R102, 1 ;  /* 0x3f80000051667423 */ /* 0x000fe20000010066 */
[----:B----4-:R-:W-:Y:S01]  /*13a0*/  FADD.FTZ R81, R89, 1 ;  /* 0x3f80000059517421 */ /* 0x010fe20000010000 */
[----:B------:R-:W-:Y:S01]  /*13b0*/  FFMA.FTZ R94, R79, R94, 1 ;  /* 0x3f8000004f5e7423 */ /* 0x000fe2000001005e */
[----:B------:R-:W-:Y:S01]  /*13c0*/  FFMA.FTZ R104, R83, R104, 1 ;  /* 0x3f80000053687423 */ /* 0x000fe20000010068 */
[----:B------:R-:W-:Y:S01]  /*13d0*/  FFMA.FTZ R89, R87, R106, 1 ;  /* 0x3f80000057597423 */ /* 0x000fe2000001006a */
[--C-:B------:R-:W-:Y:S02]  /*13e0*/  HADD2.F32 R83, -RZ, R68.reuse.H0_H0 ;  /* 0x20000044ff537230 */ /* 0x100fe40000004100 */
[----:B------:R-:W-:Y:S01]  /*13f0*/  FMUL.FTZ R94, R93, R94 ;  /* 0x0000005e5d5e7220 */ /* 0x000fe20000410000 */
[----:B------:R-:W-:-:S02]  /*1400*/  HADD2.F32 R87, -RZ, R68.H1_H1 ;  /* 0x30000044ff577230 */ /* 0x000fc40000004100 */
[----:B-----5:R-:W-:Y:S01]  /*1410*/  FADD.FTZ R68, R85, 1 ;  /* 0x3f80000055447421 */ /* 0x020fe20000010000 */
[----:B------:R-:W1:Y:S01]  /*1420*/  MUFU.RCP R81, R81 ;  /* 0x0000005100517308 */ /* 0x000e620000001000 */
[----:B------:R-:W-:Y:S01]  /*1430*/  FMUL.FTZ R102, R95, R102 ;  /* 0x000000665f667220 */ /* 0x000fe20000410000 */
[----:B------:R-:W-:Y:S01]  /*1440*/  FMUL.FTZ R85, R83, R94 ;  /* 0x0000005e53557220 */ /* 0x000fe20000410000 */
[----:B0-----:R-:W-:Y:S01]  /*1450*/  FADD.FTZ R95, R91, 1 ;  /* 0x3f8000005b5f7421 */ /* 0x001fe20000010000 */
[--C-:B------:R-:W-:Y:S02]  /*1460*/  HADD2.F32 R93, -RZ, R67.reuse.H0_H0 ;  /* 0x20000043ff5d7230 */ /* 0x100fe40000004100 */
[----:B------:R-:W-:Y:S01]  /*1470*/  FMUL.FTZ R98, R98, R89 ;  /* 0x0000005962627220 */ /* 0x000fe20000410000 */
[----:B------:R-:W-:Y:S01]  /*1480*/  HADD2.F32 R91, -RZ, R67.H1_H1 ;  /* 0x30000043ff5b7230 */ /* 0x000fe20000004100 */
[----:B------:R-:W0:Y:S01]  /*1490*/  MUFU.RCP R68, R68 ;  /* 0x0000004400447308 */ /* 0x000e220000001000 */
[----:B------:R-:W-:Y:S01]  /*14a0*/  FMUL.FTZ R83, R87, R102 ;  /* 0x0000006657537220 */ /* 0x000fe20000410000 */
[----:B------:R-:W-:-:S02]  /*14b0*/  HADD2.F32 R87, -RZ, R69.H0_H0 ;  /* 0x20000045ff577230 */ /* 0x000fc40000004100 */
[----:B------:R-:W-:Y:S01]  /*14c0*/  FMUL.FTZ R89, R5, R85 ;  /* 0x0000005505597220 */ /* 0x000fe20000410000 */
[----:B------:R-:W-:Y:S01]  /*14d0*/  FMUL.FTZ R104, R97, R104 ;  /* 0x0000006861687220 */ /* 0x000fe20000410000 */
[C---:B------:R-:W-:Y:S02]  /*14e0*/  FADD.FTZ R94, -R62.reuse, R93 ;  /* 0x0000005d3e5e7221 */ /* 0x040fe40000010100 */
[----:B------:R-:W2:Y:S01]  /*14f0*/  MUFU.RCP R67, R95 ;  /* 0x0000005f00437308 */ /* 0x000ea20000001000 */
[----:B------:R-:W-:Y:S01]  /*1500*/  FADD.FTZ R102, -R62, R91 ;  /* 0x0000005b3e667221 */ /* 0x000fe20000010100 */
[----:B------:R-:W-:Y:S01]  /*1510*/  FFMA.FTZ R89, R48, R89, R99 ;  /* 0x0000005930597223 */ /* 0x000fe20000010063 */
[----:B------:R-:W-:Y:S01]  /*1520*/  FMUL.FTZ R91, R43, R83 ;  /* 0x000000532b5b7220 */ /* 0x000fe20000410000 */
[----:B------:R-:W-:Y:S02]  /*1530*/  HADD2.F32 R93, -RZ, R69.H1_H1 ;  /* 0x30000045ff5d7230 */ /* 0x000fe40000004100 */
[----:B------:R-:W-:Y:S01]  /*1540*/  FMUL.FTZ R87, R87, R104 ;  /* 0x0000006857577220 */ /* 0x000fe20000410000 */
[----:B------:R-:W-:Y:S01]  /*1550*/  FADD.FTZ R77, R77, 1 ;  /* 0x3f8000004d4d7421 */ /* 0x000fe20000010000 */
[----:B------:R-:W-:Y:S01]  /*1560*/  FFMA.FTZ R91, R46, R91, R89 ;  /* 0x0000005b2e5b7223 */ /* 0x000fe20000010059 */
[----:B------:R-:W-:Y:S01]  /*1570*/  FMUL.FTZ R101, R64, -1.4426950216293334961 ;  /* 0xbfb8aa3b40657820 */ /* 0x000fe20000410000 */
[----:B------:R-:W-:Y:S01]  /*1580*/  FMUL.FTZ R69, R41, R87 ;  /* 0x0000005729457220 */ /* 0x000fe20000410000 */
[----:B------:R-:W-:Y:S01]  /*1590*/  FMUL.FTZ R89, R93, R98 ;  /* 0x000000625d597220 */ /* 0x000fe20000410000 */
[----:B------:R-:W-:Y:S01]  /*15a0*/  FMUL.FTZ R94, R45, R94 ;  /* 0x0000005e2d5e7220 */ /* 0x000fe20000410000 */
[----:B-1----:R-:W-:Y:S01]  /*15b0*/  FADD.FTZ R98, -R81, 1 ;  /* 0x3f80000051627421 */ /* 0x002fe20000010100 */
[----:B------:R-:W-:Y:S01]  /*15c0*/  FFMA.FTZ R69, R44, R69, R91 ;  /* 0x000000452c457223 */ /* 0x000fe2000001005b */
[----:B------:R1:W3:Y:S01]  /*15d0*/  MUFU.EX2 R66, R101 ;  /* 0x0000006500427308 */ /* 0x0002e20000000800 */
[----:B------:R-:W-:Y:S01]  /*15e0*/  FFMA.FTZ R62, R41, R94, R96 ;  /* 0x0000005e293e7223 */ /* 0x000fe20000010060 */
[----:B------:R-:W-:Y:S01]  /*15f0*/  FMUL.FTZ R91, R37, R89 ;  /* 0x00000059255b7220 */ /* 0x000fe20000410000 */
[----:B------:R-:W-:Y:S01]  /*1600*/  FFMA.FTZ R98, R63, R98, 1 ;  /* 0x3f8000003f627423 */ /* 0x000fe20000010062 */
[----:B0-----:R-:W-:Y:S01]  /*1610*/  FADD.FTZ R63, -R68, 1 ;  /* 0x3f800000443f7421 */ /* 0x001fe20000010100 */
[----:B------:R-:W-:Y:S01]  /*1620*/  FMUL.FTZ R103, R65, -1.4426950216293334961 ;  /* 0xbfb8aa3b41677820 */ /* 0x000fe20000410000 */
[----:B------:R-:W-:-:S02]  /*1630*/  FMUL.FTZ R96, R45, R102 ;  /* 0x000000662d607220 */ /* 0x000fc40000410000 */
[----:B------:R-:W0:Y:S01]  /*1640*/  MUFU.RCP R77, R77 ;  /* 0x0000004d004d7308 */ /* 0x000e220000001000 */
[----:B--2---:R-:W-:Y:S01]  /*1650*/  FADD.FTZ R93, -R67, 1 ;  /* 0x3f800000435d7421 */ /* 0x004fe20000010100 */
[----:B------:R-:W-:Y:S01]  /*1660*/  FMUL.FTZ R95, R62, -1.4426950216293334961 ;  /* 0xbfb8aa3b3e5f7820 */ /* 0x000fe20000410000 */
[----:B------:R-:W-:Y:S01]  /*1670*/  FFMA.FTZ R69, R42, R91, R69 ;  /* 0x0000005b2a457223 */ /* 0x000fe20000010045 */
[----:B------:R-:W-:Y:S01]  /*1680*/  FFMA.FTZ R91, R74, R63, 1 ;  /* 0x3f8000004a5b7423 */ /* 0x000fe2000001003f */
[----:B------:R-:W-:Y:S01]  /*1690*/  FFMA.FTZ R80, R37, R96, R80 ;  /* 0x0000006025507223 */ /* 0x000fe20000010050 */
[----:B------:R-:W-:Y:S02]  /*16a0*/  FFMA.FTZ R76, R76, R93, 1 ;  /* 0x3f8000004c4c7423 */ /* 0x000fe4000001005d */
[----:B------:R-:W2:Y:S01]  /*16b0*/  MUFU.EX2 R79, R103 ;  /* 0x00000067004f7308 */ /* 0x000ea20000000800 */
[----:B------:R-:W-:Y:S02]  /*16c0*/  HADD2.F32 R93, -RZ, R70.H1_H1 ;  /* 0x30000046ff5d7230 */ /* 0x000fe40000004100 */
[----:B------:R-:W-:Y:S01]  /*16d0*/  FMUL.FTZ R68, R68, R91 ;  /* 0x0000005b44447220 */ /* 0x000fe20000410000 */
[----:B-1----:R-:W-:-:S04]  /*16e0*/  FMUL.FTZ R101, R80, -1.4426950216293334961 ;  /* 0xbfb8aa3b50657820 */ /* 0x002fc80000410000 */
[----:B------:R1:W4:Y:S01]  /*16f0*/  MUFU.EX2 R99, R95 ;  /* 0x0000005f00637308 */ /* 0x0003220000000800 */
[----:B------:R-:W-:Y:S01]  /*1700*/  FMUL.FTZ R93, R93, R68 ;  /* 0x000000445d5d7220 */ /* 0x000fe20000410000 */
[----:B------:R-:W-:Y:S01]  /*1710*/  FFMA.FTZ R68, R5, R86, RZ ;  /* 0x0000005605447223 */ /* 0x000fe200000100ff */
[----:B---3--:R-:W-:Y:S01]  /*1720*/  FADD.FTZ R97, R66, 1 ;  /* 0x3f80000042617421 */ /* 0x008fe20000010000 */
[----:B0-----:R-:W-:Y:S01]  /*1730*/  FADD.FTZ R66, -R77, 1 ;  /* 0x3f8000004d427421 */ /* 0x001fe20000010100 */
[----:B------:R-:W-:Y:S01]  /*1740*/  FMUL.FTZ R98, R81, R98 ;  /* 0x0000006251627220 */ /* 0x000fe20000410000 */
[----:B------:R-:W-:Y:S02]  /*1750*/  FFMA.FTZ R68, R43, R84, R68 ;  /* 0x000000542b447223 */ /* 0x000fe40000010044 */
[----:B------:R-:W0:Y:S01]  /*1760*/  MUFU.EX2 R101, R101 ;  /* 0x0000006500657308 */ /* 0x000e220000000800 */
[----:B-1----:R-:W-:Y:S02]  /*1770*/  HADD2.F32 R95, -RZ, R70.H0_H0 ;  /* 0x20000046ff5f7230 */ /* 0x002fe40000004100 */
[----:B------:R-:W-:Y:S01]  /*1780*/  FFMA.FTZ R74, R75, R66, 1 ;  /* 0x3f8000004b4a7423 */ /* 0x000fe20000010042 */
[----:B------:R-:W-:Y:S01]  /*1790*/  FFMA.FTZ R68, R41, R82, R68 ;  /* 0x0000005229447223 */ /* 0x000fe20000010044 */
[----:B--2---:R-:W-:Y:S01]  /*17a0*/  FADD.FTZ R66, R79, 1 ;  /* 0x3f8000004f427421 */ /* 0x004fe20000010000 */
[----:B------:R-:W-:Y:S01]  /*17b0*/  FMUL.FTZ R95, R95, R98 ;  /* 0x000000625f5f7220 */ /* 0x000fe20000410000 */
[----:B------:R-:W-:Y:S01]  /*17c0*/  FMUL.FTZ R76, R67, R76 ;  /* 0x0000004c434c7220 */ /* 0x000fe20000410000 */
[----:B------:R1:W2:Y:S01]  /*17d0*/  MUFU.RCP R63, R97 ;  /* 0x00000061003f7308 */ /* 0x0002a20000001000 */
[----:B----4-:R-:W-:Y:S01]  /*17e0*/  FADD.FTZ R67, R99, 1 ;  /* 0x3f80000063437421 */ /* 0x010fe20000010000 */
[----:B------:R-:W-:Y:S01]  /*17f0*/  FMUL.FTZ R70, R5, R95 ;  /* 0x0000005f05467220 */ /* 0x000fe20000410000 */
[----:B------:R-:W-:Y:S01]  /*1800*/  FFMA.FTZ R68, R37, R88, R68 ;  /* 0x0000005825447223 */ /* 0x000fe20000010044 */
[----:B------:R-:W-:-:S02]  /*1810*/  HADD2.F32 R91, -RZ, R71.H0_H0 ;  /* 0x20000047ff5b7230 */ /* 0x000fc40000004100 */
[----:B------:R-:W-:Y:S01]  /*1820*/  FFMA.FTZ R69, R40, R70, R69 ;  /* 0x0000004628457223 */ /* 0x000fe20000010045 */
[----:B------:R-:W-:Y:S01]  /*1830*/  FFMA.FTZ R68, R5, R85, R68 ;  /* 0x0000005505447223 */ /* 0x000fe20000010044 */
[----:B------:R-:W3:Y:S01]  /*1840*/  MUFU.RCP R66, R66 ;  /* 0x0000004200427308 */ /* 0x000ee20000001000 */
[----:B------:R-:W-:Y:S01]  /*1850*/  FMUL.FTZ R70, R43, R93 ;  /* 0x0000005d2b467220 */ /* 0x000fe20000410000 */
[----:B------:R-:W-:Y:S01]  /*1860*/  FMUL.FTZ R91, R91, R76 ;  /* 0x0000004c5b5b7220 */ /* 0x000fe20000410000 */
[----:B-1----:R-:W-:Y:S02]  /*1870*/  HADD2.F32 R97, -RZ, R71.H1_H1 ;  /* 0x30000047ff617230 */ /* 0x002fe40000004100 */
[----:B------:R-:W-:Y:S01]  /*1880*/  FMUL.FTZ R74, R77, R74 ;  /* 0x0000004a4d4a7220 */ /* 0x000fe20000410000 */
[----:B0-----:R-:W-:Y:S02]  /*1890*/  FADD.FTZ R101, R101, 1 ;  /* 0x3f80000065657421 */ /* 0x001fe40000010000 */
[----:B------:R-:W0:Y:S01]  /*18a0*/  MUFU.RCP R67, R67 ;  /* 0x0000004300437308 */ /* 0x000e220000001000 */
[----:B------:R-:W-:Y:S01]  /*18b0*/  FFMA.FTZ R68, R43, R83, R68 ;  /* 0x000000532b447223 */ /* 0x000fe20000010044 */
[----:B------:R-:W-:Y:S01]  /*18c0*/  FFMA.FTZ R69, R38, R70, R69 ;  /* 0x0000004626457223 */ /* 0x000fe20000010045 */
[----:B------:R-:W-:Y:S01]  /*18d0*/  FMUL.FTZ R70, R41, R91 ;  /* 0x0000005b29467220 */ /* 0x000fe20000410000 */
[----:B------:R-:W-:Y:S01]  /*18e0*/  FMUL.FTZ R97, R97, R74 ;  /* 0x0000004a61617220 */ /* 0x000fe20000410000 */
[----:B------:R-:W-:-:S03]  /*18f0*/  FFMA.FTZ R68, R41, R87, R68 ;  /* 0x0000005729447223 */ /* 0x000fc60000010044 */
[----:B------:R1:W4:Y:S01]  /*1900*/  MUFU.RCP R75, R101 ;  /* 0x00000065004b7308 */ /* 0x0003220000001000 */
[----:B------:R-:W-:Y:S01]  /*1910*/  FFMA.FTZ R69, R36, R70, R69 ;  /* 0x0000004624457223 */ /* 0x000fe20000010045 */
[----:B------:R-:W-:Y:S01]  /*1920*/  FMUL.FTZ R70, R37, R97 ;  /* 0x0000006125467220 */ /* 0x000fe20000410000 */
[----:B--2---:R-:W-:Y:S01]  /*1930*/  FADD.FTZ R71, -R63, 1 ;  /* 0x3f8000003f477421 */ /* 0x004fe20000010100 */
[----:B------:R-:W-:Y:S02]  /*1940*/  FFMA.FTZ R68, R37, R89, R68 ;  /* 0x0000005925447223 */ /* 0x000fe40000010044 */
[----:B------:R-:W-:Y:S01]  /*1950*/  FFMA.FTZ R69, R34, R70, R69 ;  /* 0x0000004622457223 */ /* 0x000fe20000010045 */
[----:B------:R-:W-:Y:S01]  /*1960*/  FFMA.FTZ R64, R64, R71, 1 ;  /* 0x3f80000040407423 */ /* 0x000fe20000010047 */
[----:B---3--:R-:W-:Y:S01]  /*1970*/  FADD.FTZ R70, -R66, 1 ;  /* 0x3f80000042467421 */ /* 0x008fe20000010100 */
[----:B------:R-:W-:Y:S01]  /*1980*/  FFMA.FTZ R68, R5, R95, R68 ;  /* 0x0000005f05447223 */ /* 0x000fe20000010044 */
[----:B0-----:R-:W-:Y:S01]  /*1990*/  FADD.FTZ R71, -R67, 1 ;  /* 0x3f80000043477421 */ /* 0x001fe20000010100 */
[----:B-1----:R-:W-:-:S02]  /*19a0*/  HADD2.F32 R101, -RZ, R72.H0_H0 ;  /* 0x20000048ff657230 */ /* 0x002fc40000004100 */
[----:B------:R-:W-:Y:S01]  /*19b0*/  FMUL.FTZ R64, R63, R64 ;  /* 0x000000403f407220 */ /* 0x000fe20000410000 */
[----:B------:R-:W-:Y:S01]  /*19c0*/  FFMA.FTZ R65, R65, R70, 1 ;  /* 0x3f80000041417423 */ /* 0x000fe20000010046 */
[----:B------:R-:W-:Y:S01]  /*19d0*/  FFMA.FTZ R68, R43, R93, R68 ;  /* 0x0000005d2b447223 */ /* 0x000fe20000010044 */
[----:B------:R-:W-:Y:S01]  /*19e0*/  FFMA.FTZ R62, R62, R71, 1 ;  /* 0x3f8000003e3e7423 */ /* 0x000fe20000010047 */
[----:B------:R-:W-:Y:S02]  /*19f0*/  HADD2.F32 R99, -RZ, R72.H1_H1 ;  /* 0x30000048ff637230 */ /* 0x000fe40000004100 */
[----:B------:R-:W-:Y:S01]  /*1a00*/  FMUL.FTZ R101, R101, R64 ;  /* 0x0000004065657220 */ /* 0x000fe20000410000 */
[----:B----4-:R-:W-:Y:S01]  /*1a10*/  FADD.FTZ R77, -R75, 1 ;  /* 0x3f8000004b4d7421 */ /* 0x010fe20000010100 */
[----:B------:R-:W-:Y:S01]  /*1a20*/  FMUL.FTZ R66, R66, R65 ;  /* 0x0000004142427220 */ /* 0x000fe20000410000 */
[----:B------:R-:W-:Y:S01]  /*1a30*/  FFMA.FTZ R68, R41, R91, R68 ;  /* 0x0000005b29447223 */ /* 0x000fe20000010044 */
[----:B------:R-:W-:Y:S01]  /*1a40*/  FMUL.FTZ R70, R67, R62 ;  /* 0x0000003e43467220 */ /* 0x000fe20000410000 */
[----:B------:R-:W-:Y:S01]  /*1a50*/  FMUL.FTZ R62, R5, R101 ;  /* 0x00000065053e7220 */ /* 0x000fe20000410000 */
[----:B------:R-:W-:-:S02]  /*1a60*/  HADD2.F32 R105, -RZ, R73.H0_H0 ;  /* 0x20000049ff697230 */ /* 0x000fc40000004100 */
[----:B------:R-:W-:Y:S01]  /*1a70*/  FFMA.FTZ R80, R80, R77, 1 ;  /* 0x3f80000050507423 */ /* 0x000fe2000001004d */
[----:B------:R-:W-:Y:S01]  /*1a80*/  FMUL.FTZ R99, R99, R66 ;  /* 0x0000004263637220 */ /* 0x000fe20000410000 */
[----:B------:R-:W-:Y:S01]  /*1a90*/  FFMA.FTZ R68, R37, R97, R68 ;  /* 0x0000006125447223 */ /* 0x000fe20000010044 */
[----:B------:R-:W-:Y:S01]  /*1aa0*/  IADD3 R98, P0, R49, 0x2, RZ ;  /* 0x0000000231627810 */ /* 0x000fe20007f1e0ff */
[----:B------:R-:W-:Y:S02]  /*1ab0*/  HADD2.F32 R103, -RZ, R73.H1_H1 ;  /* 0x30000049ff677230 */ /* 0x000fe40000004100 */
[----:B------:R-:W-:Y:S01]  /*1ac0*/  FFMA.FTZ R69, R92, R62, R69 ;  /* 0x0000003e5c457223 */ /* 0x000fe20000010045 */
[----:B------:R-:W-:Y:S01]  /*1ad0*/  FMUL.FTZ R80, R75, R80 ;  /* 0x000000504b507220 */ /* 0x000fe20000410000 */
[----:B------:R-:W-:Y:S01]  /*1ae0*/  FMUL.FTZ R62, R43, R99 ;  /* 0x000000632b3e7220 */ /* 0x000fe20000410000 */
[----:B------:R-:W-:Y:S01]  /*1af0*/  FFMA.FTZ R68, R5, R101, R68 ;  /* 0x0000006505447223 */ /* 0x000fe20000010044 */
[----:B------:R-:W-:Y:S01]  /*1b00*/  FMUL.FTZ R105, R105, R70 ;  /* 0x0000004669697220 */ /* 0x000fe20000410000 */
[----:B------:R-:W-:Y:S01]  /*1b10*/  IADD3.X R100, RZ, R100, RZ, P0, !PT ;  /* 0x00000064ff647210 */ /* 0x000fe200007fe4ff */
[----:B------:R-:W-:Y:S01]  /*1b20*/  FFMA.FTZ R65, R3, R86, R56 ;  /* 0x0000005603417223 */ /* 0x000fe20000010038 */
[----:B------:R-:W-:Y:S01]  /*1b30*/  ISETP.GE.U32.AND P0, PT, R98, UR11, PT ;  /* 0x0000000b62007c0c */ /* 0x000fe2000bf06070 */
[----:B------:R-:W-:Y:S01]  /*1b40*/  FMUL.FTZ R103, R103, R80 ;  /* 0x0000005067677220 */ /* 0x000fe20000410000 */
[----:B------:R-:W-:Y:S01]  /*1b50*/  FFMA.FTZ R69, R90, R62, R69 ;  /* 0x0000003e5a457223 */ /* 0x000fe20000010045 */
[----:B------:R-:W-:Y:S01]  /*1b60*/  FFMA.FTZ R68, R43, R99, R68 ;  /* 0x000000632b447223 */ /* 0x000fe20000010044 */
[----:B------:R-:W-:Y:S01]  /*1b70*/  FMUL.FTZ R63, R41, R105 ;  /* 0x00000069293f7220 */ /* 0x000fe20000410000 */
[----:B------:R-:W-:Y:S01]  /*1b80*/  FADD.FTZ R56, R86, R57 ;  /* 0x0000003956387221 */ /* 0x000fe20000010000 */
[----:B------:R-:W-:Y:S01]  /*1b90*/  FFMA.FTZ R57, R39, R84, R54 ;  /* 0x0000005427397223 */ /* 0x000fe20000010036 */
[----:B------:R-:W-:Y:S01]  /*1ba0*/  FADD.FTZ R54, R84, R55 ;  /* 0x0000003754367221 */ /* 0x000fe20000010000 */
[----:B------:R-:W-:Y:S01]  /*1bb0*/  FFMA.FTZ R55, R35, R82, R52 ;  /* 0x0000005223377223 */ /* 0x000fe20000010034 */
[----:B------:R-:W-:Y:S01]  /*1bc0*/  ISETP.GE.AND.EX P0, PT, R100, UR7, PT, P0 ;  /* 0x0000000764007c0c */ /* 0x000fe2000bf06300 */
[----:B------:R-:W-:Y:S01]  /*1bd0*/  FMUL.FTZ R64, R37, R103 ;  /* 0x0000006725407220 */ /* 0x000fe20000410000 */
[----:B------:R-:W-:Y:S01]  /*1be0*/  FFMA.FTZ R62, R41, R105, R68 ;  /* 0x00000069293e7223 */ /* 0x000fe20000010044 */
[----:B------:R-:W-:Y:S01]  /*1bf0*/  FFMA.FTZ R63, R94, R63, R69 ;  /* 0x0000003f5e3f7223 */ /* 0x000fe20000010045 */
[----:B------:R-:W-:Y:S01]  /*1c00*/  FADD.FTZ R52, R82, R53 ;  /* 0x0000003552347221 */ /* 0x000fe20000010000 */
        /* <DEDUP_REMOVED lines=13> */
[----:B------:R-:W-:Y:S01]  /*1ce0*/  FFMA.FTZ R51, R38, R93, R57 ;  /* 0x0000005d26337223 */ /* 0x000fe20000010039 */
[----:B------:R-:W-:Y:S01]  /*1cf0*/  FFMA.FTZ R65, R40, R95, R65 ;  /* 0x0000005f28417223 */ /* 0x000fe20000010041 */
[----:B------:R-:W-:Y:S01]  /*1d00*/  FADD.FTZ R64, R54, R93 ;  /* 0x0000005d36407221 */ /* 0x000fe20000010000 */
[----:B------:R-:W-:Y:S01]  /*1d10*/  FADD.FTZ R66, R52, R91 ;  /* 0x0000005b34427221 */ /* 0x000fe20000010000 */
[----:B------:R-:W-:Y:S01]  /*1d20*/  FFMA.FTZ R67, R34, R97, R53 ;  /* 0x0000006122437223 */ /* 0x000fe20000010035 */
[----:B------:R-:W-:Y:S01]  /*1d30*/  FADD.FTZ R68, R50, R97 ;  /* 0x0000006132447221 */ /* 0x000fe20000010000 */
[----:B------:R-:W-:Y:S01]  /*1d40*/  FFMA.FTZ R54, R90, R99, R51 ;  /* 0x000000635a367223 */ /* 0x000fe20000010033 */
[C---:B------:R-:W-:Y:S01]  /*1d50*/  ISETP.GT.U32.AND P2, PT, R31.reuse, 0x1f, PT ;  /* 0x0000001f1f00780c */ /* 0x040fe20003f44070 */
[----:B0-----:R-:W-:Y:S01]  /*1d60*/  FADD.FTZ R62, R56, R95 ;  /* 0x0000005f383e7221 */ /* 0x001fe20000010000 */
[----:B------:R-:W-:Y:S01]  /*1d70*/  FFMA.FTZ R63, R36, R91, R55 ;  /* 0x0000005b243f7223 */ /* 0x000fe20000010037 */
[----:B------:R-:W-:-:S02]  /*1d80*/  LOP3.LUT P1, RZ, R31, 0xffffffe3, RZ, 0xc0, !PT ;  /* 0xffffffe31fff7812 */ /* 0x000fc4000782c0ff */
[----:B------:R-:W-:Y:S01]  /*1d90*/  CS2R R80, SRZ ;  /* 0x0000000000507805 */ /* 0x000fe2000001ff00 */
[----:B------:R-:W-:Y:S01]  /*1da0*/  FFMA.FTZ R56, R92, R101, R65 ;  /* 0x000000655c387223 */ /* 0x000fe20000010041 */
[----:B------:R-:W-:Y:S01]  /*1db0*/  FADD.FTZ R57, R62, R101 ;  /* 0x000000653e397221 */ /* 0x000fe20000010000 */
[----:B------:R-:W-:Y:S01]  /*1dc0*/  FADD.FTZ R55, R64, R99 ;  /* 0x0000006340377221 */ /* 0x000fe20000010000 */
[----:B------:R-:W-:Y:S01]  /*1dd0*/  FFMA.FTZ R52, R94, R105, R63 ;  /* 0x000000695e347223 */ /* 0x000fe2000001003f */
[----:B------:R-:W-:Y:S01]  /*1de0*/  FADD.FTZ R53, R66, R105 ;  /* 0x0000006942357221 */ /* 0x000fe20000010000 */
[----:B------:R-:W-:Y:S01]  /*1df0*/  FFMA.FTZ R50, R96, R103, R67 ;  /* 0x0000006760327223 */ /* 0x000fe20000010043 */
[----:B------:R-:W-:Y:S01]  /*1e00*/  FADD.FTZ R51, R68, R103 ;  /* 0x0000006744337221 */ /* 0x000fe20000010000 */
[----:B------:R-:W-:Y:S06]  /*1e10*/  BAR.SYNC.DEFER_BLOCKING 0x0 ;  /* 0x0000000000007b1d */ /* 0x000fec0000010000 */
[----:B------:R-:W-:Y:S05]  /*1e20*/  @!P0 BRA `(.L_x_2623) ;  /* 0x00000000007c8947 */ /* 0x000fea0003800000 */
[C---:B------:R-:W-:Y:S01]  /*1e30*/  LOP3.LUT R62, R16.reuse, 0x8, RZ, 0x3c, !PT ;  /* 0x00000008103e7812 */ /* 0x040fe200078e3cff */
[----:B------:R-:W-:Y:S01]  /*1e40*/  STS.64 [R12], R56 ;  /* 0x000000380c007388 */ /* 0x000fe20000000a00 */
[----:B------:R-:W-:Y:S01]  /*1e50*/  LOP3.LUT R64, R16, 0x10, RZ, 0x3c, !PT ;  /* 0x0000001010407812 */ /* 0x000fe200078e3cff */
[----:B------:R-:W-:Y:S01]  /*1e60*/  IMAD R66, R25, 0x20, R28 ;  /* 0x0000002019427824 */ /* 0x000fe200078e021c */
[C---:B------:R-:W-:Y:S02]  /*1e70*/  IADD3 R70, R17.reuse, R62, RZ ;  /* 0x0000003e11467210 */ /* 0x040fe40007ffe0ff */
[----:B------:R-:W-:Y:S02]  /*1e80*/  IADD3 R72, R17, R64, RZ ;  /* 0x0000004011487210 */ /* 0x000fe40007ffe0ff */
[-C--:B------:R-:W-:Y:S01]  /*1e90*/  LEA R62, R22, R66.reuse, 0x3 ;  /* 0x00000042163e7211 */ /* 0x080fe200078e18ff */
[----:B------:R-:W-:Y:S01]  /*1ea0*/  STS.64 [R70], R54 ;  /* 0x0000003646007388 */ /* 0x000fe20000000a00 */
[----:B------:R-:W-:-:S02]  /*1eb0*/  LEA R64, R21, R66, 0x3 ;  /* 0x0000004215407211 */ /* 0x000fc400078e18ff */
[-C--:B------:R-:W-:Y:S01]  /*1ec0*/  LEA R67, R20, R66.reuse, 0x3 ;  /* 0x0000004214437211 */ /* 0x080fe200078e18ff */
[----:B------:R0:W-:Y:S01]  /*1ed0*/  STS.64 [R72], R52 ;  /* 0x0000003448007388 */ /* 0x0001e20000000a00 */
[----:B------:R-:W-:-:S03]  /*1ee0*/  LEA R68, R19, R66, 0x3 ;  /* 0x0000004213447211 */ /* 0x000fc600078e18ff */
[----:B------:R-:W-:Y:S01]  /*1ef0*/  STS.64 [R13], R50 ;  /* 0x000000320d007388 */ /* 0x000fe20000000a00 */
[----:B------:R-:W-:Y:S01]  /*1f00*/  BAR.SYNC.DEFER_BLOCKING 0x0 ;  /* 0x0000000000007b1d */ /* 0x000fe20000010000 */
[----:B0-----:R-:W-:-:S07]  /*1f10*/  IADD3 R72, R15, R78, RZ ;  /* 0x0000004e0f487210 */ /* 0x001fce0007ffe0ff */
[----:B------:R-:W0:Y:S01]  /*1f20*/  LDC.64 R70, c[0x0][0x260] ;  /* 0x00009800ff467b82 */ /* 0x000e220000000a00 */
        /* <DEDUP_REMOVED lines=15> */
.L_x_2623:
[----:B------:R-:W-:Y:S04]  /*2020*/  BSSY B0, `(.L_x_2624) ;  /* 0x0000061000007945 */ /* 0x000fe80003800000 */
[----:B------:R-:W-:Y:S05]  /*2030*/  @P2 BRA `(.L_x_2625) ;  /* 0x00000004007c2947 */ /* 0x000fea0003800000 */
[----:B------:R-:W-:-:S05]  /*2040*/  IMAD.SHL.U32 R62, R49, 0x8, RZ ;  /* 0x00000008313e7824 */ /* 0x000fca00078e00ff */
[----:B------:R-:W-:-:S04]  /*2050*/  LOP3.LUT R62, R62, 0x8, RZ, 0xc0, !PT ;  /* 0x000000083e3e7812 */ /* 0x000fc800078ec0ff */
[----:B------:R-:W-:-:S05]  /*2060*/  IADD3 R63, R27, R62, RZ ;  /* 0x0000003e1b3f7210 */ /* 0x000fca0007ffe0ff */
[----:B------:R-:W-:Y:S01]  /*2070*/  IMAD R63, R63, 0x28, -R78 ;  /* 0x000000283f3f7824 */ /* 0x000fe200078e0a4e */
[----:B------:R-:W-:-:S03]  /*2080*/  SHF.L.U32 R78, R31, 0x3, RZ ;  /* 0x000000031f4e7819 */ /* 0x000fc600000006ff */
[C---:B------:R-:W-:Y:S01]  /*2090*/  VIADD R72, R63.reuse, 0x20 ;  /* 0x000000203f487836 */ /* 0x040fe20000000000 */
[C---:B------:R-:W-:Y:S02]  /*20a0*/  IADD3 R62, R63.reuse, 0x4, RZ ;  /* 0x000000043f3e7810 */ /* 0x040fe40007ffe0ff */
[----:B------:R-:W-:Y:S02]  /*20b0*/  IADD3 R64, R63, 0x8, RZ ;  /* 0x000000083f407810 */ /* 0x000fe40007ffe0ff */
[----:B------:R-:W-:Y:S02]  /*20c0*/  SHF.R.S32.HI R65, RZ, 0x1f, R62 ;  /* 0x0000001fff417819 */ /* 0x000fe4000001143e */
[----:B------:R-:W-:Y:S02]  /*20d0*/  SHF.R.S32.HI R67, RZ, 0x1f, R64 ;  /* 0x0000001fff437819 */ /* 0x000fe40000011440 */
[----:B------:R-:W-:Y:S02]  /*20e0*/  LEA.HI R65, R65, R62, RZ, 0x2 ;  /* 0x0000003e41417211 */ /* 0x000fe400078f10ff */
[----:B------:R-:W-:-:S02]  /*20f0*/  IADD3 R62, R63, 0x10, RZ ;  /* 0x000000103f3e7810 */ /* 0x000fc40007ffe0ff */
[----:B------:R-:W-:Y:S02]  /*2100*/  IADD3 R66, R63, 0xc, RZ ;  /* 0x0000000c3f427810 */ /* 0x000fe40007ffe0ff */
[----:B0-----:R-:W-:Y:S02]  /*2110*/  SHF.R.S32.HI R71, RZ, 0x1f, R62 ;  /* 0x0000001fff477819 */ /* 0x001fe4000001143e */
[----:B------:R-:W-:Y:S02]  /*2120*/  LEA.HI R67, R67, R64, RZ, 0x2 ;  /* 0x0000004043437211 */ /* 0x000fe400078f10ff */
[----:B------:R-:W-:Y:S02]  /*2130*/  LEA.HI R71, R71, R62, RZ, 0x2 ;  /* 0x0000003e47477211 */ /* 0x000fe400078f10ff */
[----:B------:R-:W-:Y:S02]  /*2140*/  SHF.R.S32.HI R62, RZ, 0x1f, R63 ;  /* 0x0000001fff3e7819 */ /* 0x000fe4000001143f */
[----:B------:R-:W-:-:S02]  /*2150*/  IADD3 R64, R63, 0x18, RZ ;  /* 0x000000183f407810 */ /* 0x000fc40007ffe0ff */
[----:B------:R-:W-:Y:S02]  /*2160*/  LEA.HI R62, R62, R63, RZ, 0x2 ;  /* 0x0000003f3e3e7211 */ /* 0x000fe400078f10ff */
[----:B------:R-:W-:Y:S02]  /*2170*/  SHF.R.S32.HI R69, RZ, 0x1f, R66 ;  /* 0x0000001fff457819 */ /* 0x000fe40000011442 */
[----:B------:R-:W-:Y:S02]  /*2180*/  SHF.R.S32.HI R75, RZ, 0x1f, R64 ;  /* 0x0000001fff4b7819 */ /* 0x000fe40000011440 */
[----:B------:R-:W-:Y:S02]  /*2190*/  SHF.R.S32.HI R62, RZ, 0x2, R62 ;  /* 0x00000002ff3e7819 */ /* 0x000fe4000001143e */
[----:B------:R-:W-:Y:S02]  /*21a0*/  LEA.HI R69, R69, R66, RZ, 0x2 ;  /* 0x0000004245457211 */ /* 0x000fe400078f10ff */
[----:B------:R-:W-:-:S02]  /*21b0*/  IADD3 R70, R63, 0x1c, RZ ;  /* 0x0000001c3f467810 */ /* 0x000fc40007ffe0ff */
[----:B------:R-:W-:Y:S02]  /*21c0*/  IADD3 R68, R63, 0x14, RZ ;  /* 0x000000143f447810 */ /* 0x000fe40007ffe0ff */
[----:B------:R-:W-:Y:S02]  /*21d0*/  LEA.HI R75, R75, R64, RZ, 0x2 ;  /* 0x000000404b4b7211 */ /* 0x000fe400078f10ff */
[----:B------:R-:W-:Y:S01]  /*21e0*/  IADD3 R66, R63, 0x24, RZ ;  /* 0x000000243f427810 */ /* 0x000fe20007ffe0ff */
[----:B------:R-:W-:Y:S01]  /*21f0*/  IMAD R63, R62, 0x28, R29 ;  /* 0x000000283e3f7824 */ /* 0x000fe200078e021d */
[----:B------:R-:W-:Y:S02]  /*2200*/  SHF.R.S32.HI R64, RZ, 0x2, R65 ;  /* 0x00000002ff407819 */ /* 0x000fe40000011441 */
[----:B------:R-:W-:Y:S02]  /*2210*/  LOP3.LUT R78, R78, 0x18, RZ, 0xc0, !PT ;  /* 0x000000184e4e7812 */ /* 0x000fe400078ec0ff */
[----:B------:R-:W-:Y:S01]  /*2220*/  SHF.R.S32.HI R77, RZ, 0x1f, R70 ;  /* 0x0000001fff4d7819 */ /* 0x000fe20000011446 */
[----:B------:R-:W-:Y:S01]  /*2230*/  IMAD R65, R64, 0x28, R29 ;  /* 0x0000002840417824 */ /* 0x000fe200078e021d */
[----:B------:R-:W-:-:S02]  /*2240*/  SHF.R.S32.HI R62, RZ, 0x2, R67 ;  /* 0x00000002ff3e7819 */ /* 0x000fc40000011443 */
[----:B------:R-:W-:Y:S02]  /*2250*/  IADD3 R63, R63, R78, RZ ;  /* 0x0000004e3f3f7210 */ /* 0x000fe40007ffe0ff */
[----:B------:R-:W-:Y:S01]  /*2260*/  SHF.R.S32.HI R79, RZ, 0x1f, R72 ;  /* 0x0000001fff4f7819 */ /* 0x000fe20000011448 */
[----:B------:R-:W-:Y:S01]  /*2270*/  IMAD R67, R62, 0x28, R29 ;  /* 0x000000283e437824 */ /* 0x000fe200078e021d */
[----:B------:R-:W-:Y:S02]  /*2280*/  LEA.HI R70, R77, R70, RZ, 0x2 ;  /* 0x000000464d467211 */ /* 0x000fe400078f10ff */
[----:B------:R-:W-:Y:S01]  /*2290*/  SHF.R.S32.HI R77, RZ, 0x1f, R66 ;  /* 0x0000001fff4d7819 */ /* 0x000fe20000011442 */
[----:B------:R-:W0:Y:S01]  /*22a0*/  LDS.64 R62, [R63] ;  /* 0x000000003f3e7984 */ /* 0x000e220000000a00 */
[----:B------:R-:W-:Y:S02]  /*22b0*/  SHF.R.S32.HI R73, RZ, 0x1f, R68 ;  /* 0x0000001fff497819 */ /* 0x000fe40000011444 */
[----:B------:R-:W-:-:S02]  /*22c0*/  SHF.R.S32.HI R64, RZ, 0x2, R69 ;  /* 0x00000002ff407819 */ /* 0x000fc40000011445 */
[----:B------:R-:W-:Y:S02]  /*22d0*/  LEA.HI R72, R79, R72, RZ, 0x2 ;  /* 0x000000484f487211 */ /* 0x000fe400078f10ff */
[----:B------:R-:W-:Y:S01]  /*22e0*/  IADD3 R65, R78, R65, RZ ;  /* 0x000000414e417210 */ /* 0x000fe20007ffe0ff */
[----:B------:R-:W-:Y:S01]  /*22f0*/  IMAD R69, R64, 0x28, R29 ;  /* 0x0000002840457824 */ /* 0x000fe200078e021d */
[----:B------:R-:W-:Y:S02]  /*2300*/  LEA.HI R79, R77, R66, RZ, 0x2 ;  /* 0x000000424d4f7211 */ /* 0x000fe400078f10ff */
[----:B------:R-:W-:Y:S02]  /*2310*/  LEA.HI R73, R73, R68, RZ, 0x2 ;  /* 0x0000004449497211 */ /* 0x000fe400078f10ff */
[----:B------:R-:W-:Y:S01]  /*2320*/  SHF.R.S32.HI R66, RZ, 0x2, R71 ;  /* 0x00000002ff427819 */ /* 0x000fe20000011447 */
[----:B------:R-:W1:Y:S01]  /*2330*/  LDS.64 R64, [R65] ;  /* 0x0000000041407984 */ /* 0x000e620000000a00 */
[----:B------:R-:W-:-:S02]  /*2340*/  IADD3 R67, R78, R67, RZ ;  /* 0x000000434e437210 */ /* 0x000fc40007ffe0ff */
[----:B------:R-:W-:Y:S01]  /*2350*/  SHF.R.S32.HI R68, RZ, 0x2, R73 ;  /* 0x00000002ff447819 */ /* 0x000fe20000011449 */
[----:B------:R-:W-:Y:S01]  /*2360*/  IMAD R71, R66, 0x28, R29 ;  /* 0x0000002842477824 */ /* 0x000fe200078e021d */
[----:B------:R-:W-:Y:S02]  /*2370*/  IADD3 R69, R78, R69, RZ ;  /* 0x000000454e457210 */ /* 0x000fe40007ffe0ff */
[----:B------:R-:W2:Y:S01]  /*2380*/  LDS.64 R66, [R67] ;  /* 0x0000000043427984 */ /* 0x000ea20000000a00 */
[----:B------:R-:W-:Y:S01]  /*2390*/  SHF.R.S32.HI R74, RZ, 0x2, R75 ;  /* 0x00000002ff4a7819 */ /* 0x000fe2000001144b */
[--C-:B------:R-:W-:Y:S01]  /*23a0*/  IMAD R73, R68, 0x28, R29.reuse ;  /* 0x0000002844497824 */ /* 0x100fe200078e021d */
[----:B------:R-:W-:Y:S01]  /*23b0*/  IADD3 R71, R78, R71, RZ ;  /* 0x000000474e477210 */ /* 0x000fe20007ffe0ff */
[----:B------:R-:W3:Y:S01]  /*23c0*/  LDS.64 R68, [R69] ;  /* 0x0000000045447984 */ /* 0x000ee20000000a00 */
[----:B------:R-:W-:Y:S01]  /*23d0*/  SHF.R.S32.HI R76, RZ, 0x2, R70 ;  /* 0x00000002ff4c7819 */ /* 0x000fe20000011446 */
[----:B------:R-:W-:Y:S01]  /*23e0*/  IMAD R75, R74, 0x28, R29 ;  /* 0x000000284a4b7824 */ /* 0x000fe200078e021d */
[----:B------:R-:W-:-:S02]  /*23f0*/  IADD3 R73, R78, R73, RZ ;  /* 0x000000494e497210 */ /* 0x000fc40007ffe0ff */
[----:B------:R-:W4:Y:S01]  /*2400*/  LDS.64 R70, [R71] ;  /* 0x0000000047467984 */ /* 0x000f220000000a00 */
[----:B------:R-:W-:Y:S01]  /*2410*/  SHF.R.S32.HI R74, RZ, 0x2, R72 ;  /* 0x00000002ff4a7819 */ /* 0x000fe20000011448 */
[----:B------:R-:W-:Y:S01]  /*2420*/  IMAD R77, R76, 0x28, R29 ;  /* 0x000000284c4d7824 */ /* 0x000fe200078e021d */
[----:B------:R-:W-:Y:S01]  /*2430*/  SHF.R.S32.HI R76, RZ, 0x2, R79 ;  /* 0x00000002ff4c7819 */ /* 0x000fe2000001144f */
[----:B------:R-:W-:Y:S01]  /*2440*/  IMAD.IADD R75, R78, 0x1, R75 ;  /* 0x000000014e4b7824 */ /* 0x000fe200078e024b */
[----:B------:R-:W5:Y:S01]  /*2450*/  LDS.64 R72, [R73] ;  /* 0x0000000049487984 */ /* 0x000f620000000a00 */
[--C-:B------:R-:W-:Y:S01]  /*2460*/  IMAD R79, R74, 0x28, R29.reuse ;  /* 0x000000284a4f7824 */ /* 0x100fe200078e021d */
[----:B------:R-:W-:Y:S01]  /*2470*/  IADD3 R77, R78, R77, RZ ;  /* 0x0000004d4e4d7210 */ /* 0x000fe20007ffe0ff */
[----:B------:R-:W-:Y:S02]  /*2480*/  IMAD R81, R76, 0x28, R29 ;  /* 0x000000284c517824 */ /* 0x000fe400078e021d */
[----:B------:R-:W5:Y:S01]  /*2490*/  LDS.64 R74, [R75] ;  /* 0x000000004b4a7984 */ /* 0x000f620000000a00 */
[C---:B------:R-:W-:Y:S01]  /*24a0*/  IADD3 R79, R78.reuse, R79, RZ ;  /* 0x0000004f4e4f7210 */ /* 0x040fe20007ffe0ff */
[----:B0-----:R-:W-:Y:S01]  /*24b0*/  FADD.FTZ R107, RZ, R62 ;  /* 0x0000003eff6b7221 */ /* 0x001fe20000010000 */
[----:B------:R-:W-:Y:S01]  /*24c0*/  IADD3 R81, R78, R81, RZ ;  /* 0x000000514e517210 */ /* 0x000fe20007ffe0ff */
[----:B------:R-:W0:Y:S01]  /*24d0*/  LDS.64 R76, [R77] ;  /* 0x000000004d4c7984 */ /* 0x000e220000000a00 */
[----:B------:R-:W-:-:S03]  /*24e0*/  FADD.FTZ R62, RZ, R63 ;  /* 0x0000003fff3e7221 */ /* 0x000fc60000010000 */
        /* <DEDUP_REMOVED lines=14> */
[----:B0-----:R-:W-:Y:S01]  /*25d0*/  FADD.FTZ R107, R107, R76 ;  /* 0x0000004c6b6b7221 */ /* 0x001fe20000010000 */
[----:B------:R-:W-:-:S03]  /*25e0*/  FADD.FTZ R62, R62, R77 ;  /* 0x0000004d3e3e7221 */ /* 0x000fc60000010000 */
[----:B------:R-:W-:Y:S01]  /*25f0*/  FADD.FTZ R107, R107, R78 ;  /* 0x0000004e6b6b7221 */ /* 0x000fe20000010000 */
[----:B------:R-:W-:-:S03]  /*2600*/  FADD.FTZ R62, R62, R79 ;  /* 0x0000004f3e3e7221 */ /* 0x000fc60000010000 */
[----:B------:R-:W-:Y:S01]  /*2610*/  FADD.FTZ R80, R107, R80 ;  /* 0x000000506b507221 */ /* 0x000fe20000010000 */
[----:B------:R-:W-:-:S07]  /*2620*/  FADD.FTZ R81, R62, R81 ;  /* 0x000000513e517221 */ /* 0x000fce0000010000 */
.L_x_2625:
[----:B------:R-:W-:Y:S05]  /*2630*/  BSYNC B0 ;  /* 0x0000000000007941 */ /* 0x000fea0003800000 */
.L_x_2624:
[----:B------:R-:W1:Y:S01]  /*2640*/  SHFL.BFLY PT, R63, R80, 0x2, 0x1f ;  /* 0x0c401f00503f7f89 */ /* 0x000e6200000e0000 */
[----:B0-----:R-:W0:Y:S03]  /*2650*/  @!P1 LDC R69, c[0x0][0x10] ;  /* 0x00000400ff459b82 */ /* 0x001e260000000800 */
[----:B------:R-:W2:Y:S05]  /*2660*/  SHFL.BFLY PT, R62, R81, 0x2, 0x1f ;  /* 0x0c401f00513e7f89 */ /* 0x000eaa00000e0000 */
[----:B------:R-:W3:Y:S01]  /*2670*/  @!P1 LDC.64 R64, c[0x0][0x260] ;  /* 0x00009800ff409b82 */ /* 0x000ee20000000a00 */
[----:B-1----:R-:W-:Y:S01]  /*2680*/  FADD.FTZ R66, R63, R80 ;  /* 0x000000503f427221 */ /* 0x002fe20000010000 */
[----:B0-----:R-:W-:-:S02]  /*2690*/  @!P1 IMAD R69, R69, UR4, R32 ;  /* 0x0000000445459c24 */ /* 0x001fc4000f8e0220 */
[----:B--2---:R-:W-:Y:S02]  /*26a0*/  FADD.FTZ R67, R62, R81 ;  /* 0x000000513e437221 */ /* 0x004fe40000010000 */
[----:B------:R-:W0:Y:S01]  /*26b0*/  SHFL.BFLY PT, R63, R66, 0x1, 0x1f ;  /* 0x0c201f00423f7f89 */ /* 0x000e2200000e0000 */
[----:B------:R-:W-:-:S03]  /*26c0*/  @!P1 LEA R69, R69, R26, 0x9 ;  /* 0x0000001a45459211 */ /* 0x000fc600078e48ff */
[----:B------:R-:W1:Y:S01]  /*26d0*/  SHFL.BFLY PT, R68, R67, 0x1, 0x1f ;  /* 0x0c201f0043447f89 */ /* 0x000e6200000e0000 */
[----:B------:R-:W-:-:S05]  /*26e0*/  @!P1 SHF.L.U32 R69, R69, 0x1, RZ ;  /* 0x0000000145459819 */ /* 0x000fca00000006ff */
[----:B---3--:R-:W-:-:S04]  /*26f0*/  @!P1 IMAD.WIDE.U32 R64, R69, 0x4, R64 ;  /* 0x0000000445409825 */ /* 0x008fc800078e0040 */
[----:B0-----:R-:W-:Y:S01]  /*2700*/  FADD.FTZ R62, R66, R63 ;  /* 0x0000003f423e7221 */ /* 0x001fe20000010000 */
[----:B-1----:R-:W-:-:S05]  /*2710*/  FADD.FTZ R63, R67, R68 ;  /* 0x00000044433f7221 */ /* 0x002fca0000010000 */
[----:B------:R0:W-:Y:S01]  /*2720*/  @!P1 STG.E.64 desc[UR8][R64.64], R62 ;  /* 0x0000003e40009986 */ /* 0x0001e2000c101b08 */
[----:B------:R-:W-:-:S04]  /*2730*/  ISETP.GE.U32.AND P1, PT, R98, UR11, PT ;  /* 0x0000000b62007c0c */ /* 0x000fc8000bf26070 */
        /* <DEDUP_REMOVED lines=12> */
.L_x_2628:
[----:B------:R-:W2:Y:S04]  /*2800*/  LD.E.STRONG.GPU R62, desc[UR8][R60.64] ;  /* 0x000000083c3e7980 */ /* 0x000ea8000c10f900 */
[----:B--2---:R-:W-:Y:S01]  /*2810*/  CCTL.IVALL ;  /* 0x00000000ff00798f */ /* 0x004fe20002000000 */
[----:B------:R-:W-:Y:S05]  /*2820*/  YIELD ;  /* 0x0000000000007946 */ /* 0x000fea0003800000 */
[----:B-----5:R-:W-:-:S04]  /*2830*/  LOP3.LUT R62, R62, R63, RZ, 0x3c, !PT ;  /* 0x0000003f3e3e7212 */ /* 0x020fc800078e3cff */
[----:B------:R-:W-:-:S13]  /*2840*/  ISETP.GT.AND P1, PT, R62, -0x1, PT ;  /* 0xffffffff3e00780c */ /* 0x000fda0003f24270 */
[----:B------:R-:W-:Y:S05]  /*2850*/  @P1 BRA `(.L_x_2628) ;  /* 0xfffffffc00e81947 */ /* 0x000fea000383ffff */
.L_x_2627:
[----:B------:R-:W-:Y:S05]  /*2860*/  WARPSYNC.ALL ;  /* 0x0000000000007948 */ /* 0x000fea0003800000 */
[----:B------:R-:W-:Y:S06]  /*2870*/  BAR.SYNC.DEFER_BLOCKING 0x0 ;  /* 0x0000000000007b1d */ /* 0x000fec0000010000 */
[----:B------:R-:W-:Y:S05]  /*2880*/  BRA `(.L_x_2629) ;  /* 0x00000000003c7947 */ /* 0x000fea0003800000 */
.L_x_2626:
[----:B------:R-:W-:Y:S01]  /*2890*/  BAR.SYNC.DEFER_BLOCKING 0x0 ;  /* 0x0000000000007b1d */ /* 0x000fe20000010000 */
[----:B------:R-:W-:-:S13]  /*28a0*/  ISETP.NE.AND P1, PT, R31, RZ, PT ;  /* 0x000000ff1f00720c */ /* 0x000fda0003f25270 */
[----:B------:R-:W-:Y:S05]  /*28b0*/  @P1 BRA `(.L_x_2630) ;  /* 0x0000000000281947 */ /* 0x000fea0003800000 */
[----:B------:R-:W-:Y:S06]  /*28c0*/  MEMBAR.ALL.GPU ;  /* 0x0000000000007992 */ /* 0x000fec000000a000 */
[----:B------:R-:W-:-:S00]  /*28d0*/  ERRBAR ;  /* 0x00000000000079ab */ /* 0x000fc00000000000 */
[----:B------:R-:W-:Y:S06]  /*28e0*/  CGAERRBAR ;  /* 0x00000000000075ab */ /* 0x000fec0000000000 */
[----:B------:R0:W5:Y:S02]  /*28f0*/  ATOM.E.ADD.STRONG.GPU PT, R62, desc[UR8][R58.64], R14 ;  /* 0x0000000e3a3e798a */ /* 0x00016400081ee1c8 */
.L_x_2631:
[----:B------:R-:W2:Y:S04]  /*2900*/  LD.E.STRONG.GPU R63, desc[UR8][R58.64] ;  /* 0x000000083a3f7980 */ /* 0x000ea8000c10f900 */
[----:B--2---:R-:W-:Y:S01]  /*2910*/  CCTL.IVALL ;  /* 0x00000000ff00798f */ /* 0x004fe20002000000 */
[----:B------:R-:W-:Y:S05]  /*2920*/  YIELD ;  /* 0x0000000000007946 */ /* 0x000fea0003800000 */
[----:B-----5:R-:W-:-:S04]  /*2930*/  LOP3.LUT R63, R63, R62, RZ, 0x3c, !PT ;  /* 0x0000003e3f3f7212 */ /* 0x020fc800078e3cff */
[----:B------:R-:W-:-:S13]  /*2940*/  ISETP.GT.AND P1, PT, R63, -0x1, PT ;  /* 0xffffffff3f00780c */ /* 0x000fda0003f24270 */
[----:B------:R-:W-:Y:S05]  /*2950*/  @P1 BRA `(.L_x_2631) ;  /* 0xfffffffc00e81947 */ /* 0x000fea000383ffff */
.L_x_2630:
[----:B------:R-:W-:Y:S05]  /*2960*/  WARPSYNC.ALL ;  /* 0x0000000000007948 */ /* 0x000fea0003800000 */
[----:B------:R-:W-:Y:S06]  /*2970*/  BAR.SYNC.DEFER_BLOCKING 0x0 ;  /* 0x0000000000007b1d */ /* 0x000fec0000010000 */
.L_x_2629:
[----:B------:R-:W-:Y:S01]  /*2980*/  ISETP.GT.U32.AND P1, PT, R31, 0xff, PT ;  /* 0x000000ff1f00780c */ /* 0x000fe20003f24070 */
[----:B------:R-:W1:Y:S01]  /*2990*/  S2UR UR6, SR_CgaCtaId ;  /* 0x00000000000679c3 */ /* 0x000e620000008800 */
[----:B------:R-:W-:Y:S01]  /*29a0*/  UMOV UR5, 0x400 ;  /* 0x0000040000057882 */ /* 0x000fe20000000000 */
[----:B------:R-:W-:Y:S01]  /*29b0*/  SHF.L.U32 R49, R49, 0x3, RZ ;  /* 0x0000000331317819 */ /* 0x000fe200000006ff */
[----:B------:R-:W-:-:S09]  /*29c0*/  ULDC.64 UR12, c[0x0][0x210] ;  /* 0x00008400000c7ab9 */ /* 0x000fd20000000a00 */
[----:B------:R-:W2:Y:S01]  /*29d0*/  @!P1 LDC R63, c[0x0][0x10] ;  /* 0x00000400ff3f9b82 */ /* 0x000ea20000000800 */
[----:B------:R-:W-:-:S07]  /*29e0*/  @!P1 LOP3.LUT R67, R31, 0x1f, RZ, 0xc0, !PT ;  /* 0x0000001f1f439812 */ /* 0x000fce00078ec0ff */
[----:B------:R-:W3:Y:S01]  /*29f0*/  @!P1 LDC.64 R64, c[0x0][0x260] ;  /* 0x00009800ff409b82 */ /* 0x000ee20000000a00 */
[----:B--2---:R-:W-:Y:S01]  /*2a00*/  @!P1 IMAD R62, R63, UR4, R32 ;  /* 0x000000043f3e9c24 */ /* 0x004fe2000f8e0220 */
[----:B------:R-:W-:-:S04]  /*2a10*/  @!P1 LOP3.LUT R63, R18, 0x7fffffc0, RZ, 0xc0, !PT ;  /* 0x7fffffc0123f9812 */ /* 0x000fc800078ec0ff */
[----:B------:R-:W-:-:S04]  /*2a20*/  @!P1 LEA R62, R62, R63, 0x9 ;  /* 0x0000003f3e3e9211 */ /* 0x000fc800078e48ff */
[----:B------:R-:W-:-:S05]  /*2a30*/  @!P1 IADD3 R62, R62, R67, RZ ;  /* 0x000000433e3e9210 */ /* 0x000fca0007ffe0ff */
[----:B------:R-:W-:-:S05]  /*2a40*/  @!P1 IMAD.SHL.U32 R63, R62, 0x2, RZ ;  /* 0x000000023e3f9824 */ /* 0x000fca00078e00ff */
[C---:B------:R-:W-:Y:S01]  /*2a50*/  @!P1 IADD3 R67, R63.reuse, 0x40, RZ ;  /* 0x000000403f439810 */ /* 0x040fe20007ffe0ff */
[----:B---3--:R-:W-:-:S04]  /*2a60*/  @!P1 IMAD.WIDE.U32 R62, R63, 0x4, R64 ;  /* 0x000000043f3e9825 */ /* 0x008fc800078e0040 */
[----:B------:R-:W-:Y:S02]  /*2a70*/  @!P1 IMAD.WIDE.U32 R64, R67, 0x4, R64 ;  /* 0x0000000443409825 */ /* 0x000fe400078e0040 */
[----:B------:R-:W2:Y:S04]  /*2a80*/  @!P1 LDG.E.64 R62, desc[UR8][R62.64] ;  /* 0x000000083e3e9981 */ /* 0x000ea8000c1e1b00 */
[----:B------:R-:W3:Y:S01]  /*2a90*/  @!P1 LDG.E.64 R64, desc[UR8][R64.64] ;  /* 0x0000000840409981 */ /* 0x000ee2000c1e1b00 */
[----:B------:R-:W-:Y:S01]  /*2aa0*/  CS2R R66, SRZ ;  /* 0x0000000000427805 */ /* 0x000fe2000001ff00 */
[----:B------:R-:W-:Y:S02]  /*2ab0*/  UIADD3 UR5, UR5, 0x3480, URZ ;  /* 0x0000348005057890 */ /* 0x000fe4000fffe03f */
[----:B------:R-:W-:-:S02]  /*2ac0*/  ULOP3.LUT UR4, UR4, 0x1, URZ, 0x3c, !UPT ;  /* 0x0000000104047892 */ /* 0x000fc4000f8e3c3f */
[----:B-1----:R-:W-:Y:S01]  /*2ad0*/  ULEA UR5, UR6, UR5, 0x18 ;  /* 0x0000000506057291 */ /* 0x002fe2000f8ec03f */
[----:B--2---:R-:W-:Y:S01]  /*2ae0*/  @!P1 FADD.FTZ R69, RZ, R62 ;  /* 0x0000003eff459221 */ /* 0x004fe20000010000 */
[----:B------:R-:W-:-:S03]  /*2af0*/  @!P1 FADD.FTZ R68, RZ, R63 ;  /* 0x0000003fff449221 */ /* 0x000fc60000010000 */
[----:B---3--:R-:W-:Y:S01]  /*2b00*/  @!P1 FADD.FTZ R67, R64, R69 ;  /* 0x0000004540439221 */ /* 0x008fe20000010000 */
[----:B------:R-:W-:Y:S01]  /*2b10*/  @!P1 FADD.FTZ R66, R65, R68 ;  /* 0x0000004441429221 */ /* 0x000fe20000010000 */
[----:B------:R-:W-:-:S03]  /*2b20*/  LOP3.LUT P1, RZ, R31, 0xffffff1f, RZ, 0xc0, !PT ;  /* 0xffffff1f1fff7812 */ /* 0x000fc6000782c0ff */
        /* <DEDUP_REMOVED lines=15> */
[----:B------:R-:W-:Y:S01]  /*2c20*/  LOP3.LUT R64, R49, 0x8, RZ, 0xc0, !PT ;  /* 0x0000000831407812 */ /* 0x000fe200078ec0ff */
[----:B--2---:R-:W-:-:S03]  /*2c30*/  FADD.FTZ R66, R65, R66 ;  /* 0x0000004241427221 */ /* 0x004fc60000010000 */
[----:B------:R-:W1:Y:S01]  /*2c40*/  SHFL.BFLY PT, R68, R67, 0x1, 0x1f ;  /* 0x0c201f0043447f89 */ /* 0x000e6200000e0000 */
[----:B------:R-:W-:Y:S02]  /*2c50*/  IADD3 R49, -R64, R47, RZ ;  /* 0x0000002f40317210 */ /* 0x000fe40007ffe1ff */
[----:B------:R-:W-:Y:S01]  /*2c60*/  @!P1 LOP3.LUT R47, R27, 0x3ffffff8, RZ, 0xc0, !PT ;  /* 0x3ffffff81b2f9812 */ /* 0x000fe200078ec0ff */
[----:B------:R-:W2:Y:S01]  /*2c70*/  SHFL.BFLY PT, R69, R66, 0x1, 0x1f ;  /* 0x0c201f0042457f89 */ /* 0x000ea200000e0000 */
[----:B------:R-:W-:Y:S01]  /*2c80*/  LEA R49, R49, UR5, 0x3 ;  /* 0x0000000531317c11 */ /* 0x000fe2000f8e18ff */
[----:B-1----:R-:W-:Y:S01]  /*2c90*/  FADD.FTZ R62, R67, R68 ;  /* 0x00000044433e7221 */ /* 0x002fe20000010000 */
[----:B--2---:R-:W-:-:S03]  /*2ca0*/  FADD.FTZ R63, R66, R69 ;  /* 0x00000045423f7221 */ /* 0x004fc60000010000 */
[----:B------:R-:W-:Y:S01]  /*2cb0*/  @!P1 FMUL.FTZ R62, R62, 2.4414062863797880709e-05 ;  /* 0x37cccccd3e3e9820 */ /* 0x000fe20000410000 */
[----:B------:R-:W-:-:S05]  /*2cc0*/  @!P1 FMUL.FTZ R63, R63, 2.4414062863797880709e-05 ;  /* 0x37cccccd3f3f9820 */ /* 0x000fca0000410000 */
[----:B------:R-:W-:Y:S01]  /*2cd0*/  @!P1 STS.64 [R47+UR5], R62 ;  /* 0x0000003e2f009988 */ /* 0x000fe20008000a05 */
[----:B------:R-:W-:Y:S06]  /*2ce0*/  BAR.SYNC.DEFER_BLOCKING 0x0 ;  /* 0x0000000000007b1d */ /* 0x000fec0000010000 */
[----:B------:R1:W2:Y:S02]  /*2cf0*/  LDS.64 R64, [R49] ;  /* 0x0000000031407984 */ /* 0x0002a40000000a00 */
[----:B-1----:R-:W-:Y:S01]  /*2d00*/  MOV R49, R98 ;  /* 0x0000006200317202 */ /* 0x002fe20000000f00 */
[--C-:B--2---:R-:W-:Y:S01]  /*2d10*/  FFMA.FTZ R86, R5, R86, -R64.reuse ;  /* 0x0000005605567223 */ /* 0x104fe20000010840 */
[--C-:B------:R-:W-:Y:S01]  /*2d20*/  FFMA.FTZ R84, R43, R84, -R64.reuse ;  /* 0x000000542b547223 */ /* 0x100fe20000010840 */
[--C-:B------:R-:W-:Y:S01]  /*2d30*/  FFMA.FTZ R82, R41, R82, -R64.reuse ;  /* 0x0000005229527223 */ /* 0x100fe20000010840 */
[----:B------:R-:W-:Y:S01]  /*2d40*/  FFMA.FTZ R88, R37, R88, -R64 ;  /* 0x0000005825587223 */ /* 0x000fe20000010840 */
[-C--:B------:R-:W-:Y:S01]  /*2d50*/  FFMA.FTZ R86, R3, -R65.reuse, R86 ;  /* 0x8000004103567223 */ /* 0x080fe20000010056 */
[----:B------:R-:W-:Y:S01]  /*2d60*/  FFMA.FTZ R84, R39, -R65, R84 ;  /* 0x8000004127547223 */ /* 0x000fe20000010054 */
[C-C-:B------:R-:W-:Y:S01]  /*2d70*/  FFMA.FTZ R85, R5.reuse, R85, -R64.reuse ;  /* 0x0000005505557223 */ /* 0x140fe20000010840 */
[C-C-:B------:R-:W-:Y:S01]  /*2d80*/  FFMA.FTZ R95, R5.reuse, R95, -R64.reuse ;  /* 0x0000005f055f7223 */ /* 0x140fe20000010840 */
[--C-:B------:R-:W-:Y:S01]  /*2d90*/  FFMA.FTZ R5, R5, R101, -R64.reuse ;  /* 0x0000006505057223 */ /* 0x100fe20000010840 */
[--C-:B------:R-:W-:Y:S01]  /*2da0*/  FFMA.FTZ R97, R37, R97, -R64.reuse ;  /* 0x0000006125617223 */ /* 0x100fe20000010840 */
[----:B------:R-:W-:Y:S01]  /*2db0*/  FFMA.FTZ R83, R43, R83, -R64 ;  /* 0x000000532b537223 */ /* 0x000fe20000010840 */
[-C--:B------:R-:W-:Y:S01]  /*2dc0*/  FFMA.FTZ R82, R35, -R65.reuse, R82 ;  /* 0x8000004123527223 */ /* 0x080fe20000010052 */
[----:B------:R-:W-:Y:S01]  /*2dd0*/  FFMA.FTZ R88, R33, -R65, R88 ;  /* 0x8000004121587223 */ /* 0x000fe20000010058 */
[C---:B------:R-:W-:Y:S01]  /*2de0*/  FMUL.FTZ R86, R45.reuse, R86 ;  /* 0x000000562d567220 */ /* 0x040fe20000410000 */
[----:B------:R-:W-:Y:S01]  /*2df0*/  FMUL.FTZ R3, R45, R84 ;  /* 0x000000542d037220 */ /* 0x000fe20000410000 */
[--C-:B------:R-:W-:Y:S01]  /*2e00*/  FFMA.FTZ R87, R41, R87, -R64.reuse ;  /* 0x0000005729577223 */ /* 0x100fe20000010840 */
[--C-:B------:R-:W-:Y:S01]  /*2e10*/  FFMA.FTZ R89, R37, R89, -R64.reuse ;  /* 0x0000005925597223 */ /* 0x100fe20000010840 */
[--C-:B------:R-:W-:Y:S01]  /*2e20*/  FFMA.FTZ R93, R43, R93, -R64.reuse ;  /* 0x0000005d2b5d7223 */ /* 0x100fe20000010840 */
[-C--:B------:R-:W-:Y:S01]  /*2e30*/  FFMA.FTZ R62, R34, -R65.reuse, R97 ;  /* 0x80000041223e7223 */ /* 0x080fe20000010061 */
[-C--:B------:R-:W-:Y:S01]  /*2e40*/  FFMA.FTZ R92, R92, -R65.reuse, R5 ;  /* 0x800000415c5c7223 */ /* 0x080fe20000010005 */
[-C--:B------:R-:W-:Y:S01]  /*2e50*/  FFMA.FTZ R48, R48, -R65.reuse, R85 ;  /* 0x8000004130307223 */ /* 0x080fe20000010055 */
[-C--:B------:R-:W-:Y:S01]  /*2e60*/  FFMA.FTZ R46, R46, -R65.reuse, R83 ;  /* 0x800000412e2e7223 */ /* 0x080fe20000010053 */
[C---:B------:R-:W-:Y:S01]  /*2e70*/  FMUL.FTZ R82, R45.reuse, R82 ;  /* 0x000000522d527220 */ /* 0x040fe20000410000 */
[----:B------:R-:W-:Y:S01]  /*2e80*/  FMUL.FTZ R5, R45, R88 ;  /* 0x000000582d057220 */ /* 0x000fe20000410000 */
[----:B------:R-:W-:Y:S01]  /*2e90*/  IADD3 R34, P1, R10, UR12, RZ ;  /* 0x0000000c0a227c10 */ /* 0x000fe2000ff3e0ff */
[-C--:B------:R-:W-:Y:S01]  /*2ea0*/  FFMA.FTZ R44, R44, -R65.reuse, R87 ;  /* 0x800000412c2c7223 */ /* 0x080fe20000010057 */
[----:B------:R-:W-:Y:S01]  /*2eb0*/  F2FP.F16.F32.PACK_AB R86, R3, R86 ;  /* 0x000000560356723e */ /* 0x000fe200000000ff */
[-C--:B------:R-:W-:Y:S01]  /*2ec0*/  FFMA.FTZ R42, R42, -R65.reuse, R89 ;  /* 0x800000412a2a7223 */ /* 0x080fe20000010059 */
[-C--:B------:R-:W-:Y:S01]  /*2ed0*/  FFMA.FTZ R40, R40, -R65.reuse, R95 ;  /* 0x8000004128287223 */ /* 0x080fe2000001005f */
[----:B------:R-:W-:Y:S01]  /*2ee0*/  FFMA.FTZ R38, R38, -R65, R93 ;  /* 0x8000004126267223 */ /* 0x000fe2000001005d */
[--C-:B------:R-:W-:Y:S01]  /*2ef0*/  FFMA.FTZ R91, R41, R91, -R64.reuse ;  /* 0x0000005b295b7223 */ /* 0x100fe20000010840 */
[----:B------:R-:W-:Y:S01]  /*2f00*/  IADD3.X R35, R9, UR13, RZ, P1, !PT ;  /* 0x0000000d09237c10 */ /* 0x000fe20008ffe4ff */
[C---:B------:R-:W-:Y:S01]  /*2f10*/  FMUL.FTZ R48, R45.reuse, R48 ;  /* 0x000000302d307220 */ /* 0x040fe20000410000 */
[----:B------:R-:W-:Y:S01]  /*2f20*/  FMUL.FTZ R3, R45, R46 ;  /* 0x0000002e2d037220 */ /* 0x000fe20000410000 */
[--C-:B------:R-:W-:Y:S01]  /*2f30*/  FFMA.FTZ R43, R43, R99, -R64.reuse ;  /* 0x000000632b2b7223 */ /* 0x100fe20000010840 */
[--C-:B------:R-:W-:Y:S01]  /*2f40*/  FFMA.FTZ R41, R41, R105, -R64.reuse ;  /* 0x0000006929297223 */ /* 0x100fe20000010840 */
[----:B------:R-:W-:Y:S01]  /*2f50*/  F2FP.F16.F32.PACK_AB R82, R5, R82 ;  /* 0x000000520552723e */ /* 0x000fe200000000ff */
[----:B------:R-:W-:Y:S01]  /*2f60*/  FFMA.FTZ R37, R37, R103, -R64 ;  /* 0x0000006725257223 */ /* 0x000fe20000010840 */
[----:B------:R-:W-:Y:S01]  /*2f70*/  PRMT R9, R86, 0x7632, R9 ;  /* 0x0000763256097816 */ /* 0x000fe20000000009 */
[C---:B------:R-:W-:Y:S01]  /*2f80*/  FMUL.FTZ R44, R45.reuse, R44 ;  /* 0x0000002c2d2c7220 */ /* 0x040fe20000410000 */
[C---:B------:R-:W-:Y:S01]  /*2f90*/  FMUL.FTZ R5, R45.reuse, R42 ;  /* 0x0000002a2d057220 */ /* 0x040fe20000410000 */
[C---:B------:R-:W-:Y:S01]  /*2fa0*/  FMUL.FTZ R40, R45.reuse, R40 ;  /* 0x000000282d287220 */ /* 0x040fe20000410000 */
[----:B------:R-:W-:Y:S01]  /*2fb0*/  FMUL.FTZ R33, R45, R38 ;  /* 0x000000262d217220 */ /* 0x000fe20000410000 */
[----:B------:R-:W-:Y:S01]  /*2fc0*/  IADD3 R8, P1, R8, UR12, RZ ;  /* 0x0000000c08087c10 */ /* 0x000fe2000ff3e0ff */
[-C--:B------:R-:W-:Y:S01]  /*2fd0*/  FFMA.FTZ R36, R36, -R65.reuse, R91 ;  /* 0x8000004124247223 */ /* 0x080fe2000001005b */
[-C--:B------:R-:W-:Y:S01]  /*2fe0*/  FFMA.FTZ R90, R90, -R65.reuse, R43 ;  /* 0x800000415a5a7223 */ /* 0x080fe2000001002b */
[-C--:B------:R-:W-:Y:S01]  /*2ff0*/  FFMA.FTZ R94, R94, -R65.reuse, R41 ;  /* 0x800000415e5e7223 */ /* 0x080fe20000010029 */
[----:B------:R-:W-:Y:S01]  /*3000*/  F2FP.F16.F32.PACK_AB R48, R3, R48 ;  /* 0x000000300330723e */ /* 0x000fe200000000ff */
[----:B------:R-:W-:Y:S01]  /*3010*/  FFMA.FTZ R96, R96, -R65, R37 ;  /* 0x8000004160607223 */ /* 0x000fe20000010025 */
[----:B------:R1:W-:Y:S01]  /*3020*/  STG.E.U16 desc[UR8][R34.64+0x2], R9 ;  /* 0x0000020922007986 */ /* 0x0003e2000c101508 */
[----:B------:R-:W-:Y:S01]  /*3030*/  PRMT R3, R82, 0x7632, R3 ;  /* 0x0000763252037816 */ /* 0x000fe20000000003 */
[----:B------:R-:W-:Y:S01]  /*3040*/  FMUL.FTZ R36, R45, R36 ;  /* 0x000000242d247220 */ /* 0x000fe20000410000 */
[----:B------:R-:W-:Y:S01]  /*3050*/  F2FP.F16.F32.PACK_AB R44, R5, R44 ;  /* 0x0000002c052c723e */ /* 0x000fe200000000ff */
[----:B------:R-:W-:Y:S01]  /*3060*/  FMUL.FTZ R37, R45, R62 ;  /* 0x0000003e2d257220 */ /* 0x000fe20000410000 */
[----:B------:R-:W-:Y:S01]  /*3070*/  F2FP.F16.F32.PACK_AB R40, R33, R40 ;  /* 0x000000282128723e */ /* 0x000fe200000000ff */
[C---:B------:R-:W-:Y:S01]  /*3080*/  FMUL.FTZ R92, R45.reuse, R92 ;  /* 0x0000005c2d5c7220 */ /* 0x040fe20000410000 */
[C---:B------:R-:W-:Y:S01]  /*3090*/  FMUL.FTZ R39, R45.reuse, R90 ;  /* 0x0000005a2d277220 */ /* 0x040fe20000410000 */
[C---:B------:R-:W-:Y:S01]  /*30a0*/  FMUL.FTZ R94, R45.reuse, R94 ;  /* 0x0000005e2d5e7220 */ /* 0x040fe20000410000 */
[----:B------:R-:W-:Y:S01]  /*30b0*/  FMUL.FTZ R45, R45, R96 ;  /* 0x000000602d2d7220 */ /* 0x000fe20000410000 */
[----:B------:R-:W-:Y:S01]  /*30c0*/  PRMT R5, R48, 0x7632, R5 ;  /* 0x0000763230057816 */ /* 0x000fe20000000005 */
[----:B------:R2:W-:Y:S01]  /*30d0*/  STG.E.U16 desc[UR8][R34.64+0x6], R3 ;  /* 0x0000060322007986 */ /* 0x0005e2000c101508 */
[----:B-1----:R-:W-:-:S02]  /*30e0*/  IADD3.X R9, R7, UR13, RZ, P1, !PT ;  /* 0x0000000d07097c10 */ /* 0x002fc40008ffe4ff */
[----:B------:R-:W-:Y:S01]  /*30f0*/  IADD3 R6, P1, R6, UR12, RZ ;  /* 0x0000000c06067c10 */ /* 0x000fe2000ff3e0ff */
[----:B------:R-:W-:Y:S01]  /*3100*/  STG.E.U16 desc[UR8][R34.64], R86 ;  /* 0x0000005622007986 */ /* 0x000fe2000c101508 */
[----:B------:R-:W-:Y:S02]  /*3110*/  PRMT R10, R44, 0x7632, R10 ;  /* 0x000076322c0a7816 */ /* 0x000fe4000000000a */
[----:B------:R-:W-:Y:S01]  /*3120*/  IADD3.X R7, R4, UR13, RZ, P1, !PT ;  /* 0x0000000d04077c10 */ /* 0x000fe20008ffe4ff */
[----:B------:R-:W-:Y:S01]  /*3130*/  STG.E.U16 desc[UR8][R34.64+0x4], R82 ;  /* 0x0000045222007986 */ /* 0x000fe2000c101508 */
[----:B------:R-:W-:Y:S02]  /*3140*/  F2FP.F16.F32.PACK_AB R36, R37, R36 ;  /* 0x000000242524723e */ /* 0x000fe400000000ff */
[----:B------:R-:W-:Y:S01]  /*3150*/  IADD3 R2, P1, R2, UR12, RZ ;  /* 0x0000000c02027c10 */ /* 0x000fe2000ff3e0ff */
[----:B------:R-:W-:Y:S01]  /*3160*/  STG.E.U16 desc[UR8][R8.64], R48 ;  /* 0x0000003008007986 */ /* 0x000fe2000c101508 */
[----:B--2---:R-:W-:-:S02]  /*3170*/  PRMT R3, R40, 0x7632, R3 ;  /* 0x0000763228037816 */ /* 0x004fc40000000003 */
[----:B------:R-:W-:Y:S01]  /*3180*/  F2FP.F16.F32.PACK_AB R92, R39, R92 ;  /* 0x0000005c275c723e */ /* 0x000fe200000000ff */
[----:B------:R1:W-:Y:S01]  /*3190*/  STG.E.U16 desc[UR8][R8.64+0x2], R5 ;  /* 0x0000020508007986 */ /* 0x0003e2000c101508 */
[----:B------:R-:W-:Y:S02]  /*31a0*/  F2FP.F16.F32.PACK_AB R94, R45, R94 ;  /* 0x0000005e2d5e723e */ /* 0x000fe400000000ff */
[----:B------:R-:W-:Y:S01]  /*31b0*/  PRMT R4, R36, 0x7632, R4 ;  /* 0x0000763224047816 */ /* 0x000fe20000000004 */
[----:B------:R-:W-:Y:S04]  /*31c0*/  STG.E.U16 desc[UR8][R8.64+0x4], R44 ;  /* 0x0000042c08007986 */ /* 0x000fe8000c101508 */
[----:B------:R-:W-:Y:S04]  /*31d0*/  STG.E.U16 desc[UR8][R8.64+0x6], R10 ;  /* 0x0000060a08007986 */ /* 0x000fe8000c101508 */
[----:B------:R2:W-:Y:S01]  /*31e0*/  STG.E.U16 desc[UR8][R6.64+0x2], R3 ;  /* 0x0000020306007986 */ /* 0x0005e2000c101508 */
[----:B-1----:R-:W-:-:S03]  /*31f0*/  PRMT R5, R94, 0x7632, R5 ;  /* 0x000076325e057816 */ /* 0x002fc60000000005 */
[----:B------:R1:W-:Y:S04]  /*3200*/  STG.E.U16 desc[UR8][R6.64], R40 ;  /* 0x0000002806007986 */ /* 0x0003e8000c101508 */
[----:B------:R1:W-:Y:S01]  /*3210*/  STG.E.U16 desc[UR8][R6.64+0x4], R36 ;  /* 0x0000042406007986 */ /* 0x0003e2000c101508 */
[----:B--2---:R-:W-:-:S03]  /*3220*/  IADD3.X R3, R0, UR13, RZ, P1, !PT ;  /* 0x0000000d00037c10 */ /* 0x004fc60008ffe4ff */
[----:B------:R1:W-:Y:S01]  /*3230*/  STG.E.U16 desc[UR8][R6.64+0x6], R4 ;  /* 0x0000060406007986 */ /* 0x0003e2000c101508 */
[----:B------:R-:W-:-:S03]  /*3240*/  PRMT R0, R92, 0x7632, R0 ;  /* 0x000076325c007816 */ /* 0x000fc60000000000 */
[----:B------:R1:W-:Y:S04]  /*3250*/  STG.E.U16 desc[UR8][R2.64], R92 ;  /* 0x0000005c02007986 */ /* 0x0003e8000c101508 */
[----:B------:R1:W-:Y:S04]  /*3260*/  STG.E.U16 desc[UR8][R2.64+0x2], R0 ;  /* 0x0000020002007986 */ /* 0x0003e8000c101508 */
[----:B------:R1:W-:Y:S04]  /*3270*/  STG.E.U16 desc[UR8][R2.64+0x4], R94 ;  /* 0x0000045e02007986 */ /* 0x0003e8000c101508 */
[----:B------:R1:W-:Y:S01]  /*3280*/  STG.E.U16 desc[UR8][R2.64+0x6], R5 ;  /* 0x0000060502007986 */ /* 0x0003e2000c101508 */
[----:B------:R-:W-:Y:S05]  /*3290*/  @!P0 BRA `(.L_x_2632) ;  /* 0xffffffd400008947 */ /* 0x000fea000383ffff */
.L_x_2622:
[----:B------:R-:W2:Y:S02]  /*32a0*/  S2UR UR6, SR_CTAID.Y ;  /* 0x00000000000679c3 */ /* 0x000ea40000002600 */
[----:B--2---:R-:W-:Y:S02]  /*32b0*/  USHF.L.U32 UR5, UR6, 0x5, URZ ;  /* 0x0000000506057899 */ /* 0x004fe4000800063f */
[----:B------:R-:W-:Y:S02]  /*32c0*/  ULOP3.LUT UR6, UR6, 0x1, URZ, 0xc0, !UPT ;  /* 0x0000000106067892 */ /* 0x000fe4000f8ec03f */
[----:B------:R-:W-:Y:S02]  /*32d0*/  ULOP3.LUT UR5, UR5, 0x7ffffc0, URZ, 0xc0, !UPT ;  /* 0x07ffffc005057892 */ /* 0x000fe4000f8ec03f */
[----:B------:R-:W-:-:S04]  /*32e0*/  UIMAD UR6, UR6, 0x140, URZ ;  /* 0x00000140060678a4 */ /* 0x000fc8000f8e023f */
[----:B------:R-:W-:Y:S01]  /*32f0*/  IADD3 R30, R30, UR5, RZ ;  /* 0x000000051e1e7c10 */ /* 0x000fe2000fffe0ff */
[----:B------:R-:W-:-:S03]  /*3300*/  UIADD3 UR10, UR6, 0x140, URZ ;  /* 0x00000140060a7890 */ /* 0x000fc6000fffe03f */
[----:B------:R-:W-:-:S04]  /*3310*/  LEA R30, R30, UR6, 0x5 ;  /* 0x000000061e1e7c11 */ /* 0x000fc8000f8e28ff */
[----:B------:R-:W-:-:S13]  /*3320*/  ISETP.GE.AND P0, PT, R30, UR10, PT ;  /* 0x0000000a1e007c0c */ /* 0x000fda000bf06270 */
[----:B------:R-:W-:Y:S05]  /*3330*/  @P0 EXIT ;  /* 0x000000000000094d */ /* 0x000fea0003800000 */
[----:B------:R-:W2:Y:S01]  /*3340*/  LDC.64 R20, c[0x0][0x258] ;  /* 0x00009600ff147b82 */ /* 0x000ea20000000a00 */
[----:B-1----:R-:W0:Y:S01]  /*3350*/  S2R R0, SR_TID.X ;  /* 0x0000000000007919 */ /* 0x002e220000002100 */
[----:B------:R-:W-:-:S06]  /*3360*/  UMOV UR4, 0x400 ;  /* 0x0000040000047882 */ /* 0x000fcc0000000000 */
[----:B------:R-:W1:Y:S01]  /*3370*/  S2UR UR5, SR_CgaCtaId ;  /* 0x00000000000579c3 */ /* 0x000e620000008800 */
[----:B--2---:R-:W-:Y:S02]  /*3380*/  LOP3.LUT R4, RZ, R20, RZ, 0x33, !PT ;  /* 0x00000014ff047212 */ /* 0x004fe400078e33ff */
[----:B------:R-:W-:Y:S02]  /*3390*/  LOP3.LUT R5, RZ, R21, RZ, 0x33, !PT ;  /* 0x00000015ff057212 */ /* 0x000fe400078e33ff */
[----:B------:R-:W-:-:S04]  /*33a0*/  ISETP.GT.U32.AND P0, PT, R4, -0x2, PT ;  /* 0xfffffffe0400780c */ /* 0x000fc80003f04070 */
[C---:B------:R-:W-:Y:S01]  /*33b0*/  ISETP.GT.AND.EX P0, PT, R5.reuse, -0x1, PT, P0 ;  /* 0xffffffff0500780c */ /* 0x040fe20003f04300 */
[----:B-1----:R-:W-:Y:S01]  /*33c0*/  ULEA UR6, UR5, UR4, 0x18 ;  /* 0x0000000405067291 */ /* 0x002fe2000f8ec03f */
[----:B0-----:R-:W-:Y:S02]  /*33d0*/  SHF.R.U32.HI R2, RZ, 0x5, R0 ;  /* 0x00000005ff027819 */ /* 0x001fe40000011600 */
        /* <DEDUP_REMOVED lines=11> */
[--C-:B------:R-:W-:Y:S02]  /*3490*/  SHF.R.U32.HI R5, RZ, 0x4, R0.reuse ;  /* 0x00000004ff057819 */ /* 0x100fe40000011600 */
[----:B------:R-:W-:Y:S01]  /*34a0*/  LEA R12, R2, UR6, 0x7 ;  /* 0x00000006020c7c11 */ /* 0x000fe2000f8e38ff */
[----:B------:R-:W-:Y:S01]  /*34b0*/  IMAD.WIDE.U32 R8, R4, -0x33333333, RZ ;  /* 0xcccccccd04087825 */ /* 0x000fe200078e00ff */
[----:B------:R-:W-:-:S02]  /*34c0*/  LOP3.LUT R7, R7, 0x1f, R0, 0x78, !PT ;  /* 0x0000001f07077812 */ /* 0x000fc400078e7800 */
[----:B------:R-:W-:Y:S01]  /*34d0*/  LOP3.LUT R14, RZ, R5, RZ, 0x33, !PT ;  /* 0x00000005ff0e7212 */ /* 0x000fe200078e33ff */
[----:B------:R-:W-:Y:S01]  /*34e0*/  VIADD R6, R5, 0x14 ;  /* 0x0000001405067836 */ /* 0x000fe20000000000 */
[----:B------:R-:W-:Y:S01]  /*34f0*/  LEA R7, R7, R12, 0x2 ;  /* 0x0000000c07077211 */ /* 0x000fe200078e10ff */
[C---:B------:R-:W-:Y:S01]  /*3500*/  IMAD.WIDE.U32 R10, P0, R3.reuse, -0x33333334, R8 ;  /* 0xcccccccc030a7825 */ /* 0x040fe20007800008 */
[----:B------:R-:W-:Y:S02]  /*3510*/  SHF.L.U32 R12, R0, 0x7, RZ ;  /* 0x00000007000c7819 */ /* 0x000fe400000006ff */
[----:B------:R-:W-:Y:S01]  /*3520*/  VIMNMX.U32 R13, R6, 0x20, !PT ;  /* 0x00000020060d7848 */ /* 0x000fe20007fe0000 */
[----:B------:R-:W-:Y:S01]  /*3530*/  IMAD.WIDE.U32 R8, R3, -0x33333333, RZ ;  /* 0xcccccccd03087825 */ /* 0x000fe200078e00ff */
[----:B------:R-:W-:Y:S02]  /*3540*/  IADD3.X R17, RZ, RZ, RZ, P0, !PT ;  /* 0x000000ffff117210 */ /* 0x000fe400007fe4ff */
[----:B------:R-:W-:-:S02]  /*3550*/  MOV R16, R11 ;  /* 0x0000000b00107202 */ /* 0x000fc40000000f00 */
[----:B------:R-:W-:Y:S02]  /*3560*/  IADD3 RZ, P1, R9, R10, RZ ;  /* 0x0000000a09ff7210 */ /* 0x000fe40007f3e0ff */
[----:B------:R-:W-:Y:S02]  /*3570*/  IADD3 R8, R13, R14, RZ ;  /* 0x0000000e0d087210 */ /* 0x000fe40007ffe0ff */
[----:B------:R-:W-:Y:S01]  /*3580*/  SHF.L.U32 R13, R0, 0x1, RZ ;  /* 0x00000001000d7819 */ /* 0x000fe200000006ff */
[----:B------:R-:W-:Y:S01]  /*3590*/  IMAD.WIDE.U32.X R16, R4, -0x33333334, R16, P1 ;  /* 0xcccccccc04107825 */ /* 0x000fe200008e0410 */
[----:B------:R-:W-:Y:S02]  /*35a0*/  ISETP.LT.U32.AND P0, PT, R20, 0x1, PT ;  /* 0x000000011400780c */ /* 0x000fe40003f01070 */
[----:B------:R-:W-:Y:S01]  /*35b0*/  LOP3.LUT R12, R12, 0x780, RZ, 0xc0, !PT ;  /* 0x000007800c0c7812 */ /* 0x000fe200078ec0ff */
[----:B------:R-:W-:Y:S01]  /*35c0*/  IMAD.WIDE.U32 R14, R8, -0x33333333, RZ ;  /* 0xcccccccd080e7825 */ /* 0x000fe200078e00ff */
[----:B------:R-:W-:-:S02]  /*35d0*/  LOP3.LUT R10, R13, 0x1e, RZ, 0xc0, !PT ;  /* 0x0000001e0d0a7812 */ /* 0x000fc400078ec0ff */
[----:B------:R-:W-:Y:S02]  /*35e0*/  IADD3 R9, R5, 0x28, RZ ;  /* 0x0000002805097810 */ /* 0x000fe40007ffe0ff */
[----:B------:R-:W-:Y:S02]  /*35f0*/  ISETP.LT.AND.EX P0, PT, R21, RZ, PT, P0 ;  /* 0x000000ff1500720c */ /* 0x000fe40003f01300 */
[----:B------:R-:W-:Y:S02]  /*3600*/  SHF.R.U64 R24, R16, 0x3, R17 ;  /* 0x0000000310187819 */ /* 0x000fe40000001211 */
[----:B------:R-:W-:Y:S02]  /*3610*/  IADD3 R18, R12, UR6, RZ ;  /* 0x000000060c127c10 */ /* 0x000fe4000fffe0ff */
[-C--:B------:R-:W-:Y:S02]  /*3620*/  LOP3.LUT R11, R5, R10.reuse, RZ, 0x3c, !PT ;  /* 0x0000000a050b7212 */ /* 0x080fe400078e3cff */
[----:B------:R-:W-:-:S02]  /*3630*/  LOP3.LUT R13, R6, R10, RZ, 0x3c, !PT ;  /* 0x0000000a060d7212 */ /* 0x000fc400078e3cff */
[----:B------:R-:W-:Y:S01]  /*3640*/  LOP3.LUT R19, R9, R10, RZ, 0x3c, !PT ;  /* 0x0000000a09137212 */ /* 0x000fe200078e3cff */
[----:B------:R-:W-:Y:S01]  /*3650*/  IMAD R11, R11, 0x4, R18 ;  /* 0x000000040b0b7824 */ /* 0x000fe200078e0212 */
[----:B------:R-:W-:Y:S02]  /*3660*/  SEL R23, R20, 0x1, P0 ;  /* 0x0000000114177807 */ /* 0x000fe40000000000 */
[----:B------:R-:W-:Y:S02]  /*3670*/  SEL R26, R21, RZ, P0 ;  /* 0x000000ff151a7207 */ /* 0x000fe40000000000 */
[----:B------:R-:W-:Y:S02]  /*3680*/  LEA.HI R22, R15, 0x1, RZ, 0x1c ;  /* 0x000000010f167811 */ /* 0x000fe400078fe0ff */
[C---:B------:R-:W-:Y:S02]  /*3690*/  IADD3 R16, P0, R2.reuse, 0xa, RZ ;  /* 0x0000000a02107810 */ /* 0x040fe40007f1e0ff */
[----:B------:R-:W-:-:S02]  /*36a0*/  IADD3 R17, P1, R2, 0x14, RZ ;  /* 0x0000001402117810 */ /* 0x000fc40007f3e0ff */
[----:B------:R-:W-:Y:S02]  /*36b0*/  IADD3 R49, P2, R2, 0x1e, RZ ;  /* 0x0000001e02317810 */ /* 0x000fe40007f5e0ff */
[----:B------:R-:W-:Y:S02]  /*36c0*/  IADD3 R24, R24, 0x1, RZ ;  /* 0x0000000118187810 */ /* 0x000fe40007ffe0ff */
[-C--:B------:R-:W-:Y:S02]  /*36d0*/  LEA R12, R13, R18.reuse, 0x2 ;  /* 0x000000120d0c7211 */ /* 0x080fe400078e10ff */
[----:B------:R-:W-:Y:S02]  /*36e0*/  LEA R13, R19, R18, 0x2 ;  /* 0x00000012130d7211 */ /* 0x000fe400078e10ff */
[C---:B------:R-:W-:Y:S01]  /*36f0*/  SHF.L.U64.HI R21, R23.reuse, 0x6, R26 ;  /* 0x0000000617157819 */ /* 0x040fe2000001021a */
[----:B------:R-:W-:Y:S01]  /*3700*/  IMAD.SHL.U32 R23, R23, 0x40, RZ ;  /* 0x0000004017177824 */ /* 0x000fe200078e00ff */
[----:B------:R-:W-:-:S02]  /*3710*/  MOV R14, R30 ;  /* 0x0000001e000e7202 */ /* 0x000fc40000000f00 */
[C---:B------:R-:W-:Y:S02]  /*3720*/  LOP3.LUT R15, R0.reuse, 0x1f, RZ, 0xc0, !PT ;  /* 0x0000001f000f7812 */ /* 0x040fe400078ec0ff */
[----:B------:R-:W-:Y:S02]  /*3730*/  LOP3.LUT R47, R0, 0xf, RZ, 0xc0, !PT ;  /* 0x0000000f002f7812 */ /* 0x000fe400078ec0ff */
[----:B------:R-:W-:Y:S02]  /*3740*/  IADD3 R18, R5, 0x3c, RZ ;  /* 0x0000003c05127810 */ /* 0x000fe40007ffe0ff */
[----:B------:R-:W-:Y:S02]  /*3750*/  IADD3.X R19, RZ, RZ, RZ, P0, !PT ;  /* 0x000000ffff137210 */ /* 0x000fe400007fe4ff */
[----:B------:R-:W-:Y:S02]  /*3760*/  IADD3.X R20, RZ, RZ, RZ, P1, !PT ;  /* 0x000000ffff147210 */ /* 0x000fe40000ffe4ff */
[----:B------:R-:W-:-:S02]  /*3770*/  IADD3.X R53, RZ, RZ, RZ, P2, !PT ;  /* 0x000000ffff357210 */ /* 0x000fc400017fe4ff */
[----:B------:R-:W-:Y:S02]  /*3780*/  LOP3.LUT R22, R22, 0x3, RZ, 0xc0, !PT ;  /* 0x0000000316167812 */ /* 0x000fe400078ec0ff */
[----:B------:R-:W-:-:S07]  /*3790*/  LOP3.LUT R24, R24, 0x3, RZ, 0xc0, !PT ;  /* 0x0000000318187812 */ /* 0x000fce00078ec0ff */
.L_x_2649:
[----:B------:R-:W-:Y:S01]  /*37a0*/  ISETP.GT.U32.AND P0, PT, R23, R2, PT ;  /* 0x000000021700720c */ /* 0x000fe20003f04070 */
[----:B------:R-:W-:Y:S01]  /*37b0*/  BSSY B0, `(.L_x_2633) ;  /* 0x00000a7000007945 */ /* 0x000fe20003800000 */
[----:B0-2-4-:R-:W-:Y:S01]  /*37c0*/  HFMA2.MMA R25, -RZ, RZ, 0, 0 ;  /* 0x00000000ff197435 */ /* 0x015fe200000001ff */
[----:B------:R-:W-:Y:S02]  /*37d0*/  MOV R52, RZ ;  /* 0x000000ff00347202 */ /* 0x000fe40000000f00 */
        /* <DEDUP_REMOVED lines=38> */
.L_x_2636:
[----:B------:R-:W-:Y:S05]  /*3a40*/  BSYNC B1 ;  /* 0x0000000000017941 */ /* 0x000fea0003800000 */
.L_x_2635:
        /* <DEDUP_REMOVED lines=18> */
.L_x_2639:
        /* <DEDUP_REMOVED lines=55> */
.L_x_2638:
[----:B------:R-:W-:Y:S05]  /*3ee0*/  BSYNC B1 ;  /* 0x0000000000017941 */ /* 0x000fea0003800000 */
.L_x_2637:
        /* <DEDUP_REMOVED lines=35> */
.L_x_2641:
[----:B------:R-:W-:Y:S05]  /*4120*/  BSYNC B1 ;  /* 0x0000000000017941 */ /* 0x000fea0003800000 */
.L_x_2640:
        /* <DEDUP_REMOVED lines=15> */
.L_x_2634:
[----:B------:R-:W-:Y:S05]  /*4220*/  BSYNC B0 ;  /* 0x0000000000007941 */ /* 0x000fea0003800000 */
.L_x_2633:
        /* <DEDUP_REMOVED lines=15> */
[----:B0-----:R-:W-:Y:S02]  /*4320*/  MOV R25, 0xffff ;  /* 0x0000ffff00197802 */ /* 0x001fe40000000f00 */
[----:B------:R-:W-:Y:S02]  /*4330*/  MOV R30, 0xffff ;  /* 0x0000ffff001e7802 */ /* 0x000fe40000000f00 */
[----:B------:R-:W-:Y:S01]  /*4340*/  MOV R32, 0xffff ;  /* 0x0000ffff00207802 */ /* 0x000fe20000000f00 */
[----:B--2---:R-:W0:Y:S01]  /*4350*/  SHFL.BFLY PT, R29, R26, 0x8, 0x101f ;  /* 0x0d101f001a1d7f89 */ /* 0x004e2200000e0000 */
[----:B------:R-:W-:Y:S02]  /*4360*/  MOV R31, 0xffff ;  /* 0x0000ffff001f7802 */ /* 0x000fe40000000f00 */
[----:B------:R-:W-:Y:S01]  /*4370*/  MOV R39, 0xffff ;  /* 0x0000ffff00277802 */ /* 0x000fe20000000f00 */
[----:B---3--:R-:W2:Y:S01]  /*4380*/  SHFL.BFLY PT, R28, R27, 0x8, 0x101f ;  /* 0x0d101f001b1c7f89 */ /* 0x008ea200000e0000 */
[----:B0-----:R-:W-:Y:S01]  /*4390*/  FADD.FTZ R29, R29, R26 ;  /* 0x0000001a1d1d7221 */ /* 0x001fe20000010000 */
[----:B------:R-:W-:-:S02]  /*43a0*/  IMAD.MOV.U32 R26, RZ, RZ, 0xffff ;  /* 0x0000ffffff1a7424 */ /* 0x000fc400078e00ff */
[----:B--2---:R-:W-:Y:S02]  /*43b0*/  FADD.FTZ R28, R28, R27 ;  /* 0x0000001b1c1c7221 */ /* 0x004fe40000010000 */
        /* <DEDUP_REMOVED lines=11> */
.L_x_2658:
[----:B------:R-:W0:Y:S01]  /*4470*/  LDC.64 R26, c[0x0][0x218] ;  /* 0x00008600ff1a7b82 */ /* 0x000e220000000a00 */
[----:B------:R-:W-:Y:S01]  /*4480*/  ISETP.NE.AND P1, PT, R47, RZ, PT ;  /* 0x000000ff2f00720c */ /* 0x000fe20003f25270 */
[----:B---3--:R-:W-:Y:S01]  /*4490*/  FADD.FTZ R31, R37, R32 ;  /* 0x00000020251f7221 */ /* 0x008fe20000010000 */
[----:B------:R-:W-:Y:S02]  /*44a0*/  IADD3 R25, R5, R14, RZ ;  /* 0x0000000e05197210 */ /* 0x000fe40007ffe0ff */
[----:B------:R-:W-:Y:S02]  /*44b0*/  ISETP.NE.AND P2, PT, R22, 0x1, PT ;  /* 0x000000011600780c */ /* 0x000fe40003f45270 */
[----:B------:R-:W-:Y:S01]  /*44c0*/  MOV R33, R6 ;  /* 0x0000000600217202 */ /* 0x000fe20000000f00 */
[----:B------:R-:W2:Y:S06]  /*44d0*/  LDC.64 R28, c[0x0][0x220] ;  /* 0x00008800ff1c7b82 */ /* 0x000eac0000000a00 */
[----:B------:R-:W-:-:S02]  /*44e0*/  @!P1 F2FP.F16.F32.PACK_AB R30, RZ, R38 ;  /* 0x00000026ff1e923e */ /* 0x000fc400000000ff */
[----:B------:R-:W-:Y:S01]  /*44f0*/  @!P1 F2FP.F16.F32.PACK_AB R31, RZ, R31 ;  /* 0x0000001fff1f923e */ /* 0x000fe200000000ff */
        /* <DEDUP_REMOVED lines=11> */
[----:B---3--:R-:W-:Y:S01]  /*45b0*/  MOV R30, 0xffff ;  /* 0x0000ffff001e7802 */ /* 0x008fe20000000f00 */
[----:B------:R-:W-:Y:S01]  /*45c0*/  IMAD.MOV.U32 R34, RZ, RZ, 0xffff ;  /* 0x0000ffffff227424 */ /* 0x000fe200078e00ff */
[----:B------:R-:W-:Y:S02]  /*45d0*/  MOV R32, 0xffff ;  /* 0x0000ffff00207802 */ /* 0x000fe40000000f00 */
[----:B------:R-:W-:Y:S01]  /*45e0*/  MOV R25, 0xffff ;  /* 0x0000ffff00197802 */ /* 0x000fe20000000f00 */
[----:B----4-:R-:W3:Y:S01]  /*45f0*/  SHFL.BFLY PT, R36, R33, 0x8, 0x101f ;  /* 0x0d101f0021247f89 */ /* 0x010ee200000e0000 */
[----:B------:R-:W-:-:S03]  /*4600*/  MOV R31, 0xffff ;  /* 0x0000ffff001f7802 */ /* 0x000fc60000000f00 */
        /* <DEDUP_REMOVED lines=15> */
.L_x_2668:
        /* <DEDUP_REMOVED lines=35> */
.L_x_2678:
[----:B----4-:R-:W-:Y:S01]  /*4930*/  FADD.FTZ R30, R42, R32 ;  /* 0x000000202a1e7221 */ /* 0x010fe20000010000 */
[----:B------:R-:W-:Y:S02]  /*4940*/  @!P1 F2FP.F16.F32.PACK_AB R25, RZ, R33 ;  /* 0x00000021ff19923e */ /* 0x000fe400000000ff */
[----:B------:R-:W-:Y:S02]  /*4950*/  MOV R33, R18 ;  /* 0x0000001200217202 */ /* 0x000fe40000000f00 */
[----:B------:R-:W-:Y:S01]  /*4960*/  @!P1 F2FP.F16.F32.PACK_AB R30, RZ, R30 ;  /* 0x0000001eff1e923e */ /* 0x000fe200000000ff */
[----:B------:R4:W-:Y:S04]  /*4970*/  @!P1 STG.E.U16 desc[UR8][R26.64+0x50], R25 ;  /* 0x000050191a009986 */ /* 0x0009e8000c101508 */
[----:B------:R4:W-:Y:S02]  /*4980*/  @!P1 STG.E.U16 desc[UR8][R28.64+0x50], R30 ;  /* 0x0000501e1c009986 */ /* 0x0009e4000c101508 */
.L_x_2644:
[----:B------:R-:W-:Y:S05]  /*4990*/  BSYNC B0 ;  /* 0x0000000000007941 */ /* 0x000fea0003800000 */
.L_x_2643:
        /* <DEDUP_REMOVED lines=11> */
[----:B------:R-:W-:Y:S01]  /*4a50*/  @!P0 IADD3 R35, R33, 0x14, RZ ;  /* 0x0000001421238810 */ /* 0x000fe20007ffe0ff */
[----:B------:R-:W-:Y:S01]  /*4a60*/  IMAD.MOV.U32 R30, RZ, RZ, 0xffff ;  /* 0x0000ffffff1e7424 */ /* 0x000fe200078e00ff */
[----:B------:R-:W-:Y:S02]  /*4a70*/  @!P0 LEA R36, R47, UR6, 0x7 ;  /* 0x000000062f248c11 */ /* 0x000fe4000f8e38ff */
[----:B------:R-:W-:Y:S02]  /*4a80*/  CS2R R44, SRZ ;  /* 0x00000000002c7805 */ /* 0x000fe4000001ff00 */
[----:B------:R-:W-:Y:S02]  /*4a90*/  @!P0 LOP3.LUT R35, R35, R10, RZ, 0x3c, !PT ;  /* 0x0000000a23238212 */ /* 0x000fe400078e3cff */
[----:B------:R-:W-:Y:S02]  /*4aa0*/  @!P0 IADD3 R29, R33, 0x28, RZ ;  /* 0x00000028211d8810 */ /* 0x000fe40007ffe0ff */
[----:B------:R-:W-:-:S02]  /*4ab0*/  @!P0 LEA R35, R35, R36, 0x2 ;  /* 0x0000002423238211 */ /* 0x000fc400078e10ff */
[----:B------:R-:W-:Y:S02]  /*4ac0*/  @!P0 LEA R28, R47, UR6, 0x7 ;  /* 0x000000062f1c8c11 */ /* 0x000fe4000f8e38ff */
[----:B------:R-:W-:Y:S01]  /*4ad0*/  @!P0 LOP3.LUT R29, R29, R10, RZ, 0x3c, !PT ;  /* 0x0000000a1d1d8212 */ /* 0x000fe200078e3cff */
[----:B------:R-:W4:Y:S01]  /*4ae0*/  @!P0 LDS R38, [R35+0x500] ;  /* 0x0005000023268984 */ /* 0x000f220000000800 */
[----:B------:R-:W-:Y:S02]  /*4af0*/  @!P0 IADD3 R39, R33, 0x3c, RZ ;  /* 0x0000003c21278810 */ /* 0x000fe40007ffe0ff */
[----:B------:R-:W-:Y:S01]  /*4b00*/  @!P0 LEA R29, R29, R28, 0x2 ;  /* 0x0000001c1d1d8211 */ /* 0x000fe200078e10ff */
[----:B------:R5:W1:Y:S01]  /*4b10*/  @!P0 LDS R37, [R35] ;  /* 0x0000000023258984 */ /* 0x000a620000000800 */
[----:B------:R-:W-:Y:S02]  /*4b20*/  @!P0 LOP3.LUT R39, R39, R10, RZ, 0x3c, !PT ;  /* 0x0000000a27278212 */ /* 0x000fe400078e3cff */
[----:B------:R-:W-:Y:S01]  /*4b30*/  MOV R32, 0xffff ;  /* 0x0000ffff00207802 */ /* 0x000fe20000000f00 */
[----:B------:R-:W-:Y:S01]  /*4b40*/  @!P0 LDS R48, [R29+0x500] ;  /* 0x000500001d308984 */ /* 0x000fe20000000800 */
[----:B0-----:R-:W-:Y:S01]  /*4b50*/  MOV R25, 0xffff ;  /* 0x0000ffff00197802 */ /* 0x001fe20000000f00 */
[----:B------:R-:W-:Y:S01]  /*4b60*/  @!P0 IMAD R28, R39, 0x4, R28 ;  /* 0x00000004271c8824 */ /* 0x000fe200078e021c */
[----:B------:R-:W-:Y:S01]  /*4b70*/  HFMA2.MMA R39, -RZ, RZ, 0, 0 ;  /* 0x00000000ff277435 */ /* 0x000fe200000001ff */
[----:B------:R-:W-:Y:S01]  /*4b80*/  @!P0 LDS R46, [R29] ;  /* 0x000000001d2e8984 */ /* 0x000fe20000000800 */
[----:B------:R-:W-:-:S02]  /*4b90*/  MOV R40, RZ ;  /* 0x000000ff00287202 */ /* 0x000fc40000000f00 */
[----:B------:R-:W-:Y:S01]  /*4ba0*/  MOV R31, 0xffff ;  /* 0x0000ffff001f7802 */ /* 0x000fe20000000f00 */
[----:B------:R-:W-:Y:S01]  /*4bb0*/  @!P0 LDS R52, [R28] ;  /* 0x000000001c348984 */ /* 0x000fe20000000800 */
[----:B------:R-:W-:Y:S02]  /*4bc0*/  MOV R34, 0xffff ;  /* 0x0000ffff00227802 */ /* 0x000fe40000000f00 */
[----:B-----5:R-:W-:Y:S01]  /*4bd0*/  MOV R35, 0xffff ;  /* 0x0000ffff00237802 */ /* 0x020fe20000000f00 */
[----:B---3--:R-:W0:Y:S01]  /*4be0*/  SHFL.BFLY PT, R32, R27, 0x8, 0x101f ;  /* 0x0d101f001b207f89 */ /* 0x008e2200000e0000 */
[----:B------:R-:W-:Y:S02]  /*4bf0*/  MOV R36, 0xffff ;  /* 0x0000ffff00247802 */ /* 0x000fe40000000f00 */
[----:B------:R-:W-:Y:S01]  /*4c00*/  MOV R50, RZ ;  /* 0x000000ff00327202 */ /* 0x000fe20000000f00 */
[----:B------:R0:W-:Y:S01]  /*4c10*/  @!P0 LDS R54, [R28+0x500] ;  /* 0x000500001c368984 */ /* 0x0001e20000000800 */
[----:B------:R-:W-:-:S03]  /*4c20*/  MOV R43, 0xffff ;  /* 0x0000ffff002b7802 */ /* 0x000fc60000000f00 */
[----:B--2---:R-:W2:Y:S01]  /*4c30*/  SHFL.BFLY PT, R29, R26, 0x8, 0x101f ;  /* 0x0d101f001a1d7f89 */ /* 0x004ea200000e0000 */
[----:B----4-:R-:W-:Y:S02]  /*4c40*/  @!P0 MOV R40, R38 ;  /* 0x0000002600288202 */ /* 0x010fe40000000f00 */
[----:B------:R-:W-:Y:S02]  /*4c50*/  MOV R38, 0xffff ;  /* 0x0000ffff00267802 */ /* 0x000fe40000000f00 */
[----:B-1----:R-:W-:Y:S01]  /*4c60*/  @!P0 MOV R39, R37 ;  /* 0x0000002500278202 */ /* 0x002fe20000000f00 */
[----:B------:R-:W1:Y:S01]  /*4c70*/  SHFL.BFLY PT, R41, R40, 0x8, 0x101f ;  /* 0x0d101f0028297f89 */ /* 0x000e6200000e0000 */
[----:B0-----:R-:W-:Y:S01]  /*4c80*/  FADD.FTZ R28, R32, R27 ;  /* 0x0000001b201c7221 */ /* 0x001fe20000010000 */
[----:B------:R-:W-:Y:S01]  /*4c90*/  IMAD.MOV.U32 R37, RZ, RZ, 0xffff ;  /* 0x0000ffffff257424 */ /* 0x000fe200078e00ff */
[----:B------:R-:W-:Y:S01]  /*4ca0*/  @!P0 MOV R45, R48 ;  /* 0x00000030002d8202 */ /* 0x000fe20000000f00 */
[----:B------:R-:W0:Y:S01]  /*4cb0*/  SHFL.BFLY PT, R42, R39, 0x8, 0x101f ;  /* 0x0d101f00272a7f89 */ /* 0x000e2200000e0000 */
[----:B------:R-:W-:Y:S01]  /*4cc0*/  HFMA2.MMA R48, -RZ, RZ, 0, 0 ;  /* 0x00000000ff307435 */ /* 0x000fe200000001ff */
[----:B------:R-:W-:Y:S01]  /*4cd0*/  @!P0 MOV R44, R46 ;  /* 0x0000002e002c8202 */ /* 0x000fe20000000f00 */
[----:B--2---:R-:W-:Y:S01]  /*4ce0*/  FADD.FTZ R29, R29, R26 ;  /* 0x0000001a1d1d7221 */ /* 0x004fe20000010000 */
[----:B------:R-:W2:Y:S03]  /*4cf0*/  SHFL.BFLY PT, R46, R45, 0x8, 0x101f ;  /* 0x0d101f002d2e7f89 */ /* 0x000ea600000e0000 */
[----:B------:R-:W-:Y:S01]  /*4d00*/  @!P0 MOV R48, R52 ;  /* 0x0000003400308202 */ /* 0x000fe20000000f00 */
[----:B------:R-:W3:Y:S04]  /*4d10*/  SHFL.BFLY PT, R51, R44, 0x8, 0x101f ;  /* 0x0d101f002c337f89 */ /* 0x000ee800000e0000 */
[----:B------:R-:W4:Y:S01]  /*4d20*/  SHFL.BFLY PT, R32, R28, 0x4, 0x101f ;  /* 0x0c901f001c207f89 */ /* 0x000f2200000e0000 */
[----:B------:R-:W-:-:S03]  /*4d30*/  @!P0 MOV R50, R54 ;  /* 0x0000003600328202 */ /* 0x000fc60000000f00 */
        /* <DEDUP_REMOVED lines=8> */
[----:B---3--:R-:W-:-:S03]  /*4dc0*/  FADD.FTZ R51, R51, R44 ;  /* 0x0000002c33337221 */ /* 0x008fc60000010000 */
[----:B------:R-:W3:Y:S01]  /*4dd0*/  SHFL.BFLY PT, R45, R46, 0x4, 0x101f ;  /* 0x0c901f002e2d7f89 */ /* 0x000ee200000e0000 */
[----:B----4-:R-:W-:-:S03]  /*4de0*/  FADD.FTZ R27, R28, R32 ;  /* 0x000000201c1b7221 */ /* 0x010fc60000010000 */
[----:B------:R-:W4:Y:S01]  /*4df0*/  SHFL.BFLY PT, R44, R51, 0x4, 0x101f ;  /* 0x0c901f00332c7f89 */ /* 0x000f2200000e0000 */
[----:B------:R-:W-:Y:S01]  /*4e00*/  MOV R32, 0xffff ;  /* 0x0000ffff00207802 */ /* 0x000fe20000000f00 */
[----:B-----5:R-:W-:Y:S02]  /*4e10*/  FADD.FTZ R26, R29, R26 ;  /* 0x0000001a1d1a7221 */ /* 0x020fe40000010000 */
[----:B------:R-:W5:Y:S01]  /*4e20*/  SHFL.BFLY PT, R57, R50, 0x8, 0x101f ;  /* 0x0d101f0032397f89 */ /* 0x000f6200000e0000 */
[----:B------:R-:W-:Y:S02]  /*4e30*/  MOV R29, 0xffff ;  /* 0x0000ffff001d7802 */ /* 0x000fe40000000f00 */
[----:B------:R-:W-:Y:S01]  /*4e40*/  MOV R28, 0xffff ;  /* 0x0000ffff001c7802 */ /* 0x000fe20000000f00 */
[----:B------:R-:W5:Y:S01]  /*4e50*/  SHFL.BFLY PT, R32, R27, 0x2, 0x101f ;  /* 0x0c501f001b207f89 */ /* 0x000f6200000e0000 */
[----:B-1----:R-:W-:Y:S01]  /*4e60*/  FADD.FTZ R55, R55, R48 ;  /* 0x0000003037377221 */ /* 0x002fe20000010000 */
[----:B------:R-:W-:Y:S01]  /*4e70*/  MOV R48, 0xffff ;  /* 0x0000ffff00307802 */ /* 0x000fe20000000f00 */
[----:B0-----:R-:W-:Y:S01]  /*4e80*/  FADD.FTZ R40, R41, R40 ;  /* 0x0000002829287221 */ /* 0x001fe20000010000 */
[----:B------:R-:W0:Y:S01]  /*4e90*/  SHFL.BFLY PT, R29, R26, 0x2, 0x101f ;  /* 0x0c501f001a1d7f89 */ /* 0x000e2200000e0000 */
[----:B--2---:R-:W-:-:S03]  /*4ea0*/  FADD.FTZ R39, R42, R39 ;  /* 0x000000272a277221 */ /* 0x004fc60000010000 */
[----:B------:R-:W1:Y:S01]  /*4eb0*/  SHFL.BFLY PT, R43, R40, 0x2, 0x101f ;  /* 0x0c501f00282b7f89 */ /* 0x000e6200000e0000 */
[----:B------:R-:W-:Y:S01]  /*4ec0*/  MOV R42, 0xffff ;  /* 0x0000ffff002a7802 */ /* 0x000fe20000000f00 */
[----:B---3--:R-:W-:Y:S01]  /*4ed0*/  FADD.FTZ R45, R46, R45 ;  /* 0x0000002d2e2d7221 */ /* 0x008fe20000010000 */
[----:B------:R-:W-:Y:S01]  /*4ee0*/  MOV R46, 0xffff ;  /* 0x0000ffff002e7802 */ /* 0x000fe20000000f00 */
[----:B------:R-:W2:Y:S01]  /*4ef0*/  SHFL.BFLY PT, R28, R39, 0x2, 0x101f ;  /* 0x0c501f00271c7f89 */ /* 0x000ea200000e0000 */
[----:B----4-:R-:W-:-:S03]  /*4f00*/  FADD.FTZ R44, R51, R44 ;  /* 0x0000002c332c7221 */ /* 0x010fc60000010000 */
[----:B------:R-:W3:Y:S01]  /*4f10*/  SHFL.BFLY PT, R48, R55, 0x4, 0x101f ;  /* 0x0c901f0037307f89 */ /* 0x000ee200000e0000 */
[----:B------:R-:W-:Y:S01]  /*4f20*/  IADD3 R25, R33, R14, RZ ;  /* 0x0000000e21197210 */ /* 0x000fe20007ffe0ff */
[----:B-----5:R-:W-:Y:S01]  /*4f30*/  FADD.FTZ R57, R57, R50 ;  /* 0x0000003239397221 */ /* 0x020fe20000010000 */
[----:B------:R-:W-:Y:S01]  /*4f40*/  MOV R50, 0xffff ;  /* 0x0000ffff00327802 */ /* 0x000fe20000000f00 */
[----:B------:R-:W4:Y:S01]  /*4f50*/  SHFL.BFLY PT, R51, R44, 0x2, 0x101f ;  /* 0x0c501f002c337f89 */ /* 0x000f2200000e0000 */
[----:B------:R-:W-:-:S03]  /*4f60*/  FADD.FTZ R36, R27, R32 ;  /* 0x000000201b247221 */ /* 0x000fc60000010000 */
[----:B------:R-:W5:Y:S01]  /*4f70*/  SHFL.BFLY PT, R46, R45, 0x2, 0x101f ;  /* 0x0c501f002d2e7f89 */ /* 0x000f6200000e0000 */
[----:B0-----:R-:W-:-:S03]  /*4f80*/  FADD.FTZ R35, R26, R29 ;  /* 0x0000001d1a237221 */ /* 0x001fc60000010000 */
[----:B------:R-:W0:Y:S01]  /*4f90*/  SHFL.BFLY PT, R50, R57, 0x4, 0x101f ;  /* 0x0c901f0039327f89 */ /* 0x000e2200000e0000 */
[----:B------:R-:W0:Y:S01]  /*4fa0*/  LDC.64 R26, c[0x0][0x218] ;  /* 0x00008600ff1a7b82 */ /* 0x000e220000000a00 */
[----:B-1----:R-:W-:Y:S02]  /*4fb0*/  FADD.FTZ R43, R40, R43 ;  /* 0x0000002b282b7221 */ /* 0x002fe40000010000 */
[----:B------:R-:W1:Y:S01]  /*4fc0*/  SHFL.BFLY PT, R37, R36, 0x1, 0x101f ;  /* 0x0c301f0024257f89 */ /* 0x000e6200000e0000 */
[----:B------:R-:W-:Y:S02]  /*4fd0*/  IMAD.MOV.U32 R40, RZ, RZ, 0xffff ;  /* 0x0000ffffff287424 */ /* 0x000fe400078e00ff */
[----:B--2---:R-:W-:Y:S01]  /*4fe0*/  FADD.FTZ R41, R39, R28 ;  /* 0x0000001c27297221 */ /* 0x004fe20000010000 */
[----:B------:R-:W2:Y:S01]  /*4ff0*/  SHFL.BFLY PT, R38, R35, 0x1, 0x101f ;  /* 0x0c301f0023267f89 */ /* 0x000ea200000e0000 */
[----:B------:R-:W-:Y:S01]  /*5000*/  MOV R39, 0xffff ;  /* 0x0000ffff00277802 */ /* 0x000fe20000000f00 */
[----:B------:R-:W2:Y:S01]  /*5010*/  LDC.64 R28, c[0x0][0x220] ;  /* 0x00008800ff1c7b82 */ /* 0x000ea20000000a00 */
[----:B---3--:R-:W-:Y:S01]  /*5020*/  FADD.FTZ R48, R55, R48 ;  /* 0x0000003037307221 */ /* 0x008fe20000010000 */
[----:B------:R-:W3:Y:S01]  /*5030*/  SHFL.BFLY PT, R40, R41, 0x1, 0x101f ;  /* 0x0c301f0029287f89 */ /* 0x000ee200000e0000 */
[----:B------:R-:W-:Y:S01]  /*5040*/  MOV R55, 0xffff ;  /* 0x0000ffff00377802 */ /* 0x000fe20000000f00 */
[----:B----4-:R-:W-:Y:S01]  /*5050*/  FADD.FTZ R51, R44, R51 ;  /* 0x000000332c337221 */ /* 0x010fe20000010000 */
[----:B------:R-:W-:Y:S01]  /*5060*/  MOV R44, 0xffff ;  /* 0x0000ffff002c7802 */ /* 0x000fe20000000f00 */
[----:B------:R-:W4:Y:S01]  /*5070*/  SHFL.BFLY PT, R42, R43, 0x1, 0x101f ;  /* 0x0c301f002b2a7f89 */ /* 0x000f2200000e0000 */
[----:B-----5:R-:W-:Y:S01]  /*5080*/  FADD.FTZ R45, R45, R46 ;  /* 0x0000002e2d2d7221 */ /* 0x020fe20000010000 */
[----:B------:R-:W-:-:S02]  /*5090*/  MOV R46, 0xffff ;  /* 0x0000ffff002e7802 */ /* 0x000fc40000000f00 */
[----:B------:R-:W5:Y:S01]  /*50a0*/  SHFL.BFLY PT, R39, R48, 0x2, 0x101f ;  /* 0x0c501f0030277f89 */ /* 0x000f6200000e0000 */
[----:B0-----:R-:W-:Y:S01]  /*50b0*/  FADD.FTZ R50, R57, R50 ;  /* 0x0000003239327221 */ /* 0x001fe20000010000 */
[----:B------:R-:W-:Y:S02]  /*50c0*/  IMAD.WIDE R26, R25, 0x2, R26 ;  /* 0x00000002191a7825 */ /* 0x000fe400078e021a */
[----:B------:R-:W0:Y:S02]  /*50d0*/  SHFL.BFLY PT, R44, R51, 0x1, 0x101f ;  /* 0x0c301f00332c7f89 */ /* 0x000e2400000e0000 */
[----:B-1----:R-:W-:Y:S02]  /*50e0*/  FADD.FTZ R36, R36, R37 ;  /* 0x0000002524247221 */ /* 0x002fe40000010000 */
[----:B------:R-:W1:Y:S01]  /*50f0*/  SHFL.BFLY PT, R46, R45, 0x1, 0x101f ;  /* 0x0c301f002d2e7f89 */ /* 0x000e6200000e0000 */
[----:B--2---:R-:W-:-:S03]  /*5100*/  FADD.FTZ R35, R35, R38 ;  /* 0x0000002623237221 */ /* 0x004fc60000010000 */
[----:B------:R-:W2:Y:S01]  /*5110*/  SHFL.BFLY PT, R55, R50, 0x2, 0x101f ;  /* 0x0c501f0032377f89 */ /* 0x000ea200000e0000 */
[----:B------:R-:W-:Y:S01]  /*5120*/  @!P0 F2FP.F16.F32.PACK_AB R33, RZ, R36 ;  /* 0x00000024ff21823e */ /* 0x000fe200000000ff */
[----:B------:R-:W-:-:S04]  /*5130*/  IMAD.WIDE R28, R25, 0x2, R28 ;  /* 0x00000002191c7825 */ /* 0x000fc800078e021c */
[----:B---3--:R-:W-:Y:S01]  /*5140*/  FADD.FTZ R40, R41, R40 ;  /* 0x0000002829287221 */ /* 0x008fe20000010000 */
[----:B------:R-:W-:Y:S02]  /*5150*/  @!P0 F2FP.F16.F32.PACK_AB R32, RZ, R35 ;  /* 0x00000023ff20823e */ /* 0x000fe400000000ff */
[----:B------:R-:W-:Y:S01]  /*5160*/  PRMT R34, R33, 0x7610, R34 ;  /* 0x0000761021227816 */ /* 0x000fe20000000022 */
[----:B----4-:R-:W-:Y:S01]  /*5170*/  FADD.FTZ R30, R43, R42 ;  /* 0x0000002a2b1e7221 */ /* 0x010fe20000010000 */
[----:B------:R-:W-:Y:S01]  /*5180*/  @!P0 F2FP.F16.F32.PACK_AB R25, RZ, R40 ;  /* 0x00000028ff19823e */ /* 0x000fe200000000ff */
[----:B------:R-:W-:Y:S01]  /*5190*/  @!P0 STG.E.U16 desc[UR8][R26.64], R32 ;  /* 0x000000201a008986 */ /* 0x000fe2000c101508 */
[----:B------:R-:W-:Y:S01]  /*51a0*/  MOV R36, 0xffff ;  /* 0x0000ffff00247802 */ /* 0x000fe20000000f00 */
[----:B-----5:R-:W-:Y:S01]  /*51b0*/  FADD.FTZ R39, R48, R39 ;  /* 0x0000002730277221 */ /* 0x020fe20000010000 */
[----:B------:R-:W-:Y:S01]  /*51c0*/  @!P0 F2FP.F16.F32.PACK_AB R30, RZ, R30 ;  /* 0x0000001eff1e823e */ /* 0x000fe200000000ff */
[----:B------:R3:W-:Y:S01]  /*51d0*/  @!P0 STG.E.U16 desc[UR8][R28.64], R34 ;  /* 0x000000221c008986 */ /* 0x0007e2000c101508 */
[----:B0-----:R-:W-:-:S03]  /*51e0*/  FADD.FTZ R31, R51, R44 ;  /* 0x0000002c331f7221 */ /* 0x001fc60000010000 */
[----:B------:R-:W0:Y:S01]  /*51f0*/  SHFL.BFLY PT, R36, R39, 0x1, 0x101f ;  /* 0x0c301f0027247f89 */ /* 0x000e2200000e0000 */
[----:B-1----:R-:W-:Y:S01]  /*5200*/  FADD.FTZ R33, R45, R46 ;  /* 0x0000002e2d217221 */ /* 0x002fe20000010000 */
[----:B------:R-:W-:Y:S01]  /*5210*/  @!P0 F2FP.F16.F32.PACK_AB R31, RZ, R31 ;  /* 0x0000001fff1f823e */ /* 0x000fe200000000ff */
[----:B--2---:R-:W-:-:S03]  /*5220*/  FADD.FTZ R50, R50, R55 ;  /* 0x0000003732327221 */ /* 0x004fc60000010000 */
[----:B------:R-:W-:Y:S02]  /*5230*/  @!P0 F2FP.F16.F32.PACK_AB R33, RZ, R33 ;  /* 0x00000021ff21823e */ /* 0x000fe400000000ff */
[----:B---3--:R-:W-:Y:S02]  /*5240*/  PRMT R34, R25, 0x7610, R34 ;  /* 0x0000761019227816 */ /* 0x008fe40000000022 */
[----:B------:R-:W-:-:S03]  /*5250*/  MOV R25, 0xffff ;  /* 0x0000ffff00197802 */ /* 0x000fc60000000f00 */
[----:B------:R1:W-:Y:S04]  /*5260*/  @!P0 STG.E.U16 desc[UR8][R26.64+0x28], R34 ;  /* 0x000028221a008986 */ /* 0x0003e8000c101508 */
[----:B------:R1:W-:Y:S04]  /*5270*/  @!P0 STG.E.U16 desc[UR8][R28.64+0x28], R30 ;  /* 0x0000281e1c008986 */ /* 0x0003e8000c101508 */
[----:B------:R1:W-:Y:S01]  /*5280*/  @!P0 STG.E.U16 desc[UR8][R26.64+0x50], R31 ;  /* 0x0000501f1a008986 */ /* 0x0003e2000c101508 */
[----:B0-----:R-:W-:-:S03]  /*5290*/  FADD.FTZ R36, R39, R36 ;  /* 0x0000002427247221 */ /* 0x001fc60000010000 */
[----:B------:R1:W0:Y:S04]  /*52a0*/  SHFL.BFLY PT, R32, R50, 0x1, 0x101f ;  /* 0x0c301f0032207f89 */ /* 0x00022800000e0000 */
[----:B------:R1:W-:Y:S02]  /*52b0*/  @!P0 STG.E.U16 desc[UR8][R28.64+0x50], R33 ;  /* 0x000050211c008986 */ /* 0x0003e4000c101508 */
.L_x_2712:
[----:B01----:R-:W-:Y:S01]  /*52c0*/  FADD.FTZ R30, R50, R32 ;  /* 0x00000020321e7221 */ /* 0x003fe20000010000 */
[----:B------:R-:W-:-:S04]  /*52d0*/  @!P0 F2FP.F16.F32.PACK_AB R25, RZ, R36 ;  /* 0x00000024ff19823e */ /* 0x000fc800000000ff */
[----:B------:R-:W-:Y:S01]  /*52e0*/  @!P0 F2FP.F16.F32.PACK_AB R30, RZ, R30 ;  /* 0x0000001eff1e823e */ /* 0x000fe200000000ff */
[----:B------:R0:W-:Y:S04]  /*52f0*/  @!P0 STG.E.U16 desc[UR8][R26.64+0x78], R25 ;  /* 0x000078191a008986 */ /* 0x0001e8000c101508 */
[----:B------:R0:W-:Y:S02]  /*5300*/  @!P0 STG.E.U16 desc[UR8][R28.64+0x78], R30 ;  /* 0x0000781e1c008986 */ /* 0x0001e4000c101508 */
.L_x_2642:
[----:B------:R-:W-:Y:S05]  /*5310*/  WARPSYNC.ALL ;  /* 0x0000000000007948 */ /* 0x000fea0003800000 */
[----:B------:R-:W-:Y:S01]  /*5320*/  VIADD R14, R14, 0x800 ;  /* 0x000008000e0e7836 */ /* 0x000fe20000000000 */
[----:B------:R-:W-:Y:S04]  /*5330*/  BAR.SYNC.DEFER_BLOCKING 0x0 ;  /* 0x0000000000007b1d */ /* 0x000fe80000010000 */
[----:B------:R-:W-:-:S13]  /*5340*/  ISETP.GE.AND P0, PT, R14, UR10, PT ;  /* 0x0000000a0e007c0c */ /* 0x000fda000bf06270 */
[----:B------:R-:W-:Y:S05]  /*5350*/  @!P0 BRA `(.L_x_2649) ;  /* 0xffffffe400108947 */ /* 0x000fea000383ffff */
[----:B------:R-:W-:Y:S05]  /*5360*/  EXIT ;  /* 0x000000000000794d */ /* 0x000fea0003800000 */
.L_x_2645:
[----:B------:R-:W-:Y:S01]  /*5370*/  HFMA2.MMA R31, -RZ, RZ, 0, 4.76837158203125e-07 ;  /* 0x00000008ff1f7435 */ /* 0x000fe200000001ff */
[----:B--2---:R-:W-:Y:S02]  /*5380*/  MOV R34, R26 ;  /* 0x0000001a00227202 */ /* 0x004fe40000000f00 */
[----:B------:R-:W-:Y:S02]  /*5390*/  MOV R30, 0x101f ;  /* 0x0000101f001e7802 */ /* 0x000fe40000000f00 */
[----:B0-----:R-:W-:-:S07]  /*53a0*/  MOV R25, 0xffff ;  /* 0x0000ffff00197802 */ /* 0x001fce0000000f00 */
[----:B-1-3--:R-:W-:Y:S05]  /*53b0*/  WARPSYNC.COLLECTIVE R25, `(.L_x_2650) ;  /* 0x0000000019087348 */ /* 0x00afea0003c00000 */
[----:B------:R0:W2:Y:S02]  /*53c0*/  SHFL.BFLY P2, R32, R34, R31, R30 ;  /* 0x0c00001f22207389 */ /* 0x0000a4000004001e */
[----:B0123--:R-:W-:Y:S01]  /*53d0*/  ENDCOLLECTIVE ;  /* 0x000000000000791b */ /* 0x00ffe20003800000 */
.L_x_2650:
[----:B------:R-:W-:Y:S02]  /*53e0*/  MOV R34, R27 ;  /* 0x0000001b00227202 */ /* 0x000fe40000000f00 */
[----:B------:R-:W-:-:S07]  /*53f0*/  MOV R29, R32 ;  /* 0x00000020001d7202 */ /* 0x000fce0000000f00 */
[----:B------:R-:W-:Y:S05]  /*5400*/  WARPSYNC.COLLECTIVE R25, `(.L_x_2651) ;  /* 0x0000000019087348 */ /* 0x000fea0003c00000 */
[----:B------:R0:W1:Y:S02]  /*5410*/  SHFL.BFLY P2, R32, R34, R31, R30 ;  /* 0x0c00001f22207389 */ /* 0x000064000004001e */
[----:B01----:R-:W-:Y:S01]  /*5420*/  ENDCOLLECTIVE ;  /* 0x000000000000791b */ /* 0x003fe20003800000 */
.L_x_2651:
[----:B------:R-:W-:Y:S01]  /*5430*/  FADD.FTZ R29, R29, R26 ;  /* 0x0000001a1d1d7221 */ /* 0x000fe20000010000 */
[----:B------:R-:W-:-:S04]  /*5440*/  HFMA2.MMA R31, -RZ, RZ, 0, 2.384185791015625e-07 ;  /* 0x00000004ff1f7435 */ /* 0x000fc800000001ff */
[----:B------:R-:W-:Y:S02]  /*5450*/  MOV R34, R29 ;  /* 0x0000001d00227202 */ /* 0x000fe40000000f00 */
[----:B------:R-:W-:-:S07]  /*5460*/  MOV R28, R32 ;  /* 0x00000020001c7202 */ /* 0x000fce0000000f00 */
[----:B------:R-:W-:Y:S05]  /*5470*/  WARPSYNC.COLLECTIVE R25, `(.L_x_2652) ;  /* 0x0000000019087348 */ /* 0x000fea0003c00000 */
[----:B------:R0:W1:Y:S02]  /*5480*/  SHFL.BFLY P2, R32, R34, R31, R30 ;  /* 0x0c00001f22207389 */ /* 0x000064000004001e */
[----:B01----:R-:W-:Y:S01]  /*5490*/  ENDCOLLECTIVE ;  /* 0x000000000000791b */ /* 0x003fe20003800000 */
.L_x_2652:
[----:B------:R-:W-:-:S05]  /*54a0*/  FADD.FTZ R28, R28, R27 ;  /* 0x0000001b1c1c7221 */ /* 0x000fca0000010000 */
[----:B------:R-:W-:Y:S01]  /*54b0*/  MOV R34, R28 ;  /* 0x0000001c00227202 */ /* 0x000fe20000000f00 */
[----:B------:R-:W-:-:S07]  /*54c0*/  IMAD.MOV.U32 R36, RZ, RZ, R32 ;  /* 0x000000ffff247224 */ /* 0x000fce00078e0020 */
[----:B------:R-:W-:Y:S05]  /*54d0*/  WARPSYNC.COLLECTIVE R25, `(.L_x_2653) ;  /* 0x0000000019087348 */ /* 0x000fea0003c00000 */
[----:B------:R0:W1:Y:S02]  /*54e0*/  SHFL.BFLY P2, R32, R34, R31, R30 ;  /* 0x0c00001f22207389 */ /* 0x000064000004001e */
[----:B01----:R-:W-:Y:S01]  /*54f0*/  ENDCOLLECTIVE ;  /* 0x000000000000791b */ /* 0x003fe20003800000 */
.L_x_2653:
[----:B------:R-:W-:Y:S01]  /*5500*/  FADD.FTZ R36, R29, R36 ;  /* 0x000000241d247221 */ /* 0x000fe20000010000 */
[----:B------:R-:W-:-:S04]  /*5510*/  HFMA2.MMA R31, -RZ, RZ, 0, 1.1920928955078125e-07 ;  /* 0x00000002ff1f7435 */ /* 0x000fc800000001ff */
[----:B------:R-:W-:Y:S02]  /*5520*/  MOV R34, R36 ;  /* 0x0000002400227202 */ /* 0x000fe40000000f00 */
[----:B------:R-:W-:-:S07]  /*5530*/  MOV R33, R32 ;  /* 0x0000002000217202 */ /* 0x000fce0000000f00 */
[----:B------:R-:W-:Y:S05]  /*5540*/  WARPSYNC.COLLECTIVE R25, `(.L_x_2654) ;  /* 0x0000000019087348 */ /* 0x000fea0003c00000 */
[----:B------:R0:W1:Y:S02]  /*5550*/  SHFL.BFLY P2, R32, R34, R31, R30 ;  /* 0x0c00001f22207389 */ /* 0x000064000004001e */
[----:B01----:R-:W-:Y:S01]  /*5560*/  ENDCOLLECTIVE ;  /* 0x000000000000791b */ /* 0x003fe20003800000 */
.L_x_2654:
[----:B------:R-:W-:-:S05]  /*5570*/  FADD.FTZ R33, R28, R33 ;  /* 0x000000211c217221 */ /* 0x000fca0000010000 */
[----:B------:R-:W-:Y:S02]  /*5580*/  MOV R34, R33 ;  /* 0x0000002100227202 */ /* 0x000fe40000000f00 */
[----:B------:R-:W-:-:S07]  /*5590*/  MOV R35, R32 ;  /* 0x0000002000237202 */ /* 0x000fce0000000f00 */
[----:B------:R-:W-:Y:S05]  /*55a0*/  WARPSYNC.COLLECTIVE R25, `(.L_x_2655) ;  /* 0x0000000019087348 */ /* 0x000fea0003c00000 */
[----:B------:R0:W1:Y:S02]  /*55b0*/  SHFL.BFLY P2, R32, R34, R31, R30 ;  /* 0x0c00001f22207389 */ /* 0x000064000004001e */
[----:B01----:R-:W-:Y:S01]  /*55c0*/  ENDCOLLECTIVE ;  /* 0x000000000000791b */ /* 0x003fe20003800000 */
.L_x_2655:
[----:B------:R-:W-:Y:S01]  /*55d0*/  FADD.FTZ R35, R36, R35 ;  /* 0x0000002324237221 */ /* 0x000fe20000010000 */
[----:B------:R-:W-:-:S04]  /*55e0*/  HFMA2.MMA R31, -RZ, RZ, 0, 5.9604644775390625e-08 ;  /* 0x00000001ff1f7435 */ /* 0x000fc800000001ff */
[----:B------:R-:W-:Y:S02]  /*55f0*/  MOV R34, R35 ;  /* 0x0000002300227202 */ /* 0x000fe40000000f00 */
[----:B------:R-:W-:-:S07]  /*5600*/  MOV R26, R32 ;  /* 0x00000020001a7202 */ /* 0x000fce0000000f00 */
[----:B------:R-:W-:Y:S05]  /*5610*/  WARPSYNC.COLLECTIVE R25, `(.L_x_2656) ;  /* 0x0000000019087348 */ /* 0x000fea0003c00000 */
[----:B------:R0:W1:Y:S02]  /*5620*/  SHFL.BFLY P2, R32, R34, R31, R30 ;  /* 0x0c00001f22207389 */ /* 0x000064000004001e */
[----:B01----:R-:W-:Y:S01]  /*5630*/  ENDCOLLECTIVE ;  /* 0x000000000000791b */ /* 0x003fe20003800000 */
.L_x_2656:
[----:B------:R-:W-:-:S05]  /*5640*/  FADD.FTZ R37, R33, R26 ;  /* 0x0000001a21257221 */ /* 0x000fca0000010000 */
[----:B------:R-:W-:Y:S01]  /*5650*/  MOV R34, R37 ;  /* 0x0000002500227202 */ /* 0x000fe20000000f00 */
[----:B------:R-:W-:-:S07]  /*5660*/  IMAD.MOV.U32 R38, RZ, RZ, R32 ;  /* 0x000000ffff267224 */ /* 0x000fce00078e0020 */
[----:B------:R-:W-:Y:S05]  /*5670*/  WARPSYNC.COLLECTIVE R25, `(.L_x_2657) ;  /* 0x0000000019087348 */ /* 0x000fea0003c00000 */
[----:B------:R0:W1:Y:S02]  /*5680*/  SHFL.BFLY P2, R32, R34, R31, R30 ;  /* 0x0c00001f22207389 */ /* 0x000064000004001e */
[----:B01----:R-:W-:Y:S01]  /*5690*/  ENDCOLLECTIVE ;  /* 0x000000000000791b */ /* 0x003fe20003800000 */
.L_x_2657:
[----:B------:R-:W-:Y:S01]  /*56a0*/  FADD.FTZ R38, R35, R38 ;  /* 0x0000002623267221 */ /* 0x000fe20000010000 */
[----:B------:R-:W-:Y:S06]  /*56b0*/  BRA `(.L_x_2658) ;  /* 0xffffffec006c7947 */ /* 0x000fec000383ffff */
.L_x_2646:
        /* <DEDUP_REMOVED lines=8> */
.L_x_2660:
[----:B------:R-:W-:Y:S05]  /*5740*/  BSYNC B1 ;  /* 0x0000000000017941 */ /* 0x000fea0003800000 */
.L_x_2659:
        /* <DEDUP_REMOVED lines=8> */
.L_x_2661:
[----:B------:R-:W-:Y:S01]  /*57d0*/  FADD.FTZ R36, R36, R33 ;  /* 0x0000002124247221 */ /* 0x000fe20000010000 */
[----:B------:R-:W-:-:S04]  /*57e0*/  HFMA2.MMA R31, -RZ, RZ, 0, 2.384185791015625e-07 ;  /* 0x00000004ff1f7435 */ /* 0x000fc800000001ff */
[----:B------:R-:W-:Y:S02]  /*57f0*/  MOV R34, R36 ;  /* 0x0000002400227202 */ /* 0x000fe40000000f00 */
[----:B------:R-:W-:-:S07]  /*5800*/  MOV R38, R32 ;  /* 0x0000002000267202 */ /* 0x000fce0000000f00 */
[----:B------:R-:W-:Y:S05]  /*5810*/  WARPSYNC.COLLECTIVE R25, `(.L_x_2662) ;  /* 0x0000000019087348 */ /* 0x000fea0003c00000 */
[----:B------:R0:W1:Y:S02]  /*5820*/  SHFL.BFLY P2, R32, R34, R31, R30 ;  /* 0x0c00001f22207389 */ /* 0x000064000004001e */
[----:B01----:R-:W-:Y:S01]  /*5830*/  ENDCOLLECTIVE ;  /* 0x000000000000791b */ /* 0x003fe20003800000 */
.L_x_2662:
[----:B------:R-:W-:-:S05]  /*5840*/  FADD.FTZ R38, R38, R35 ;  /* 0x0000002326267221 */ /* 0x000fca0000010000 */
[----:B------:R-:W-:Y:S02]  /*5850*/  MOV R34, R38 ;  /* 0x0000002600227202 */ /* 0x000fe40000000f00 */
[----:B------:R-:W-:-:S07]  /*5860*/  MOV R37, R32 ;  /* 0x0000002000257202 */ /* 0x000fce0000000f00 */
[----:B------:R-:W-:Y:S05]  /*5870*/  WARPSYNC.COLLECTIVE R25, `(.L_x_2663) ;  /* 0x0000000019087348 */ /* 0x000fea0003c00000 */
[----:B------:R0:W1:Y:S02]  /*5880*/  SHFL.BFLY P2, R32, R34, R31, R30 ;  /* 0x0c00001f22207389 */ /* 0x000064000004001e */
[----:B01----:R-:W-:Y:S01]  /*5890*/  ENDCOLLECTIVE ;  /* 0x000000000000791b */ /* 0x003fe20003800000 */
.L_x_2663:
[----:B------:R-:W-:Y:S01]  /*58a0*/  FADD.FTZ R37, R36, R37 ;  /* 0x0000002524257221 */ /* 0x000fe20000010000 */
[----:B------:R-:W-:-:S04]  /*58b0*/  HFMA2.MMA R31, -RZ, RZ, 0, 1.1920928955078125e-07 ;  /* 0x00000002ff1f7435 */ /* 0x000fc800000001ff */
[----:B------:R-:W-:Y:S02]  /*58c0*/  MOV R34, R37 ;  /* 0x0000002500227202 */ /* 0x000fe40000000f00 */
[----:B------:R-:W-:-:S07]  /*58d0*/  MOV R39, R32 ;  /* 0x0000002000277202 */ /* 0x000fce0000000f00 */
[----:B------:R-:W-:Y:S05]  /*58e0*/  WARPSYNC.COLLECTIVE R25, `(.L_x_2664) ;  /* 0x0000000019087348 */ /* 0x000fea0003c00000 */
[----:B------:R0:W1:Y:S02]  /*58f0*/  SHFL.BFLY P2, R32, R34, R31, R30 ;  /* 0x0c00001f22207389 */ /* 0x000064000004001e */
[----:B01----:R-:W-:Y:S01]  /*5900*/  ENDCOLLECTIVE ;  /* 0x000000000000791b */ /* 0x003fe20003800000 */
.L_x_2664:
[----:B------:R-:W-:-:S04]  /*5910*/  FADD.FTZ R39, R38, R39 ;  /* 0x0000002726277221 */ /* 0x000fc80000010000 */
[----:B------:R-:W-:Y:S01]  /*5920*/  IMAD.MOV.U32 R34, RZ, RZ, R39 ;  /* 0x000000ffff227224 */ /* 0x000fe200078e0027 */
[----:B------:R-:W-:-:S07]  /*5930*/  MOV R40, R32 ;  /* 0x0000002000287202 */ /* 0x000fce0000000f00 */
[----:B------:R-:W-:Y:S05]  /*5940*/  WARPSYNC.COLLECTIVE R25, `(.L_x_2665) ;  /* 0x0000000019087348 */ /* 0x000fea0003c00000 */
[----:B------:R0:W1:Y:S02]  /*5950*/  SHFL.BFLY P2, R32, R34, R31, R30 ;  /* 0x0c00001f22207389 */ /* 0x000064000004001e */
[----:B01----:R-:W-:Y:S01]  /*5960*/  ENDCOLLECTIVE ;  /* 0x000000000000791b */ /* 0x003fe20003800000 */
.L_x_2665:
[----:B------:R-:W-:Y:S01]  /*5970*/  FADD.FTZ R40, R37, R40 ;  /* 0x0000002825287221 */ /* 0x000fe20000010000 */
[----:B------:R-:W-:-:S04]  /*5980*/  HFMA2.MMA R31, -RZ, RZ, 0, 5.9604644775390625e-08 ;  /* 0x00000001ff1f7435 */ /* 0x000fc800000001ff */
[----:B------:R-:W-:Y:S02]  /*5990*/  MOV R34, R40 ;  /* 0x0000002800227202 */ /* 0x000fe40000000f00 */
[----:B------:R-:W-:-:S07]  /*59a0*/  MOV R42, R32 ;  /* 0x00000020002a7202 */ /* 0x000fce0000000f00 */
[----:B------:R-:W-:Y:S05]  /*59b0*/  WARPSYNC.COLLECTIVE R25, `(.L_x_2666) ;  /* 0x0000000019087348 */ /* 0x000fea0003c00000 */
[----:B------:R0:W1:Y:S02]  /*59c0*/  SHFL.BFLY P2, R32, R34, R31, R30 ;  /* 0x0c00001f22207389 */ /* 0x000064000004001e */
[----:B01----:R-:W-:Y:S01]  /*59d0*/  ENDCOLLECTIVE ;  /* 0x000000000000791b */ /* 0x003fe20003800000 */
.L_x_2666:
[----:B------:R-:W-:-:S05]  /*59e0*/  FADD.FTZ R42, R39, R42 ;  /* 0x0000002a272a7221 */ /* 0x000fca0000010000 */
[----:B------:R-:W-:Y:S02]  /*59f0*/  MOV R34, R42 ;  /* 0x0000002a00227202 */ /* 0x000fe40000000f00 */
[----:B------:R-:W-:-:S07]  /*5a00*/  MOV R33, R32 ;  /* 0x0000002000217202 */ /* 0x000fce0000000f00 */
[----:B------:R-:W-:Y:S05]  /*5a10*/  WARPSYNC.COLLECTIVE R25, `(.L_x_2667) ;  /* 0x0000000019087348 */ /* 0x000fea0003c00000 */
[----:B------:R0:W1:Y:S02]  /*5a20*/  SHFL.BFLY P2, R32, R34, R31, R30 ;  /* 0x0c00001f22207389 */ /* 0x000064000004001e */
[----:B01----:R-:W-:Y:S01]  /*5a30*/  ENDCOLLECTIVE ;  /* 0x000000000000791b */ /* 0x003fe20003800000 */
.L_x_2667:
[----:B------:R-:W-:Y:S01]  /*5a40*/  FADD.FTZ R33, R40, R33 ;  /* 0x0000002128217221 */ /* 0x000fe20000010000 */
[----:B------:R-:W-:Y:S06]  /*5a50*/  BRA `(.L_x_2668) ;  /* 0xffffffec00287947 */ /* 0x000fec000383ffff */
.L_x_2647:
        /* <DEDUP_REMOVED lines=8> */
.L_x_2670:
[----:B------:R-:W-:Y:S05]  /*5ae0*/  BSYNC B1 ;  /* 0x0000000000017941 */ /* 0x000fea0003800000 */
.L_x_2669:
        /* <DEDUP_REMOVED lines=9> */
.L_x_2671:
[----:B------:R-:W-:Y:S01]  /*5b80*/  HFMA2.MMA R31, -RZ, RZ, 0, 2.384185791015625e-07 ;  /* 0x00000004ff1f7435 */ /* 0x000fe200000001ff */
[----:B------:R-:W-:Y:S02]  /*5b90*/  MOV R34, R36 ;  /* 0x0000002400227202 */ /* 0x000fe40000000f00 */
[----:B------:R-:W-:-:S08]  /*5ba0*/  MOV R38, R32 ;  /* 0x0000002000267202 */ /* 0x000fd00000000f00 */
[----:B------:R-:W-:Y:S05]  /*5bb0*/  WARPSYNC.COLLECTIVE R25, `(.L_x_2672) ;  /* 0x0000000019087348 */ /* 0x000fea0003c00000 */
[----:B------:R0:W1:Y:S02]  /*5bc0*/  SHFL.BFLY P2, R32, R34, R31, R30 ;  /* 0x0c00001f22207389 */ /* 0x000064000004001e */
[----:B01----:R-:W-:Y:S01]  /*5bd0*/  ENDCOLLECTIVE ;  /* 0x000000000000791b */ /* 0x003fe20003800000 */
.L_x_2672:
[----:B------:R-:W-:-:S05]  /*5be0*/  FADD.FTZ R38, R38, R35 ;  /* 0x0000002326267221 */ /* 0x000fca0000010000 */
[----:B------:R-:W-:Y:S02]  /*5bf0*/  MOV R34, R38 ;  /* 0x0000002600227202 */ /* 0x000fe40000000f00 */
[----:B------:R-:W-:-:S07]  /*5c00*/  MOV R37, R32 ;  /* 0x0000002000257202 */ /* 0x000fce0000000f00 */
[----:B------:R-:W-:Y:S05]  /*5c10*/  WARPSYNC.COLLECTIVE R25, `(.L_x_2673) ;  /* 0x0000000019087348 */ /* 0x000fea0003c00000 */
[----:B------:R0:W1:Y:S02]  /*5c20*/  SHFL.BFLY P2, R32, R34, R31, R30 ;  /* 0x0c00001f22207389 */ /* 0x000064000004001e */
[----:B01----:R-:W-:Y:S01]  /*5c30*/  ENDCOLLECTIVE ;  /* 0x000000000000791b */ /* 0x003fe20003800000 */
.L_x_2673:
[----:B------:R-:W-:Y:S01]  /*5c40*/  FADD.FTZ R37, R36, R37 ;  /* 0x0000002524257221 */ /* 0x000fe20000010000 */
[----:B------:R-:W-:-:S04]  /*5c50*/  HFMA2.MMA R31, -RZ, RZ, 0, 1.1920928955078125e-07 ;  /* 0x00000002ff1f7435 */ /* 0x000fc800000001ff */
[----:B------:R-:W-:Y:S01]  /*5c60*/  MOV R34, R37 ;  /* 0x0000002500227202 */ /* 0x000fe20000000f00 */
[----:B------:R-:W-:-:S07]  /*5c70*/  IMAD.MOV.U32 R39, RZ, RZ, R32 ;  /* 0x000000ffff277224 */ /* 0x000fce00078e0020 */
[----:B------:R-:W-:Y:S05]  /*5c80*/  WARPSYNC.COLLECTIVE R25, `(.L_x_2674) ;  /* 0x0000000019087348 */ /* 0x000fea0003c00000 */
[----:B------:R0:W1:Y:S02]  /*5c90*/  SHFL.BFLY P2, R32, R34, R31, R30 ;  /* 0x0c00001f22207389 */ /* 0x000064000004001e */
[----:B01----:R-:W-:Y:S01]  /*5ca0*/  ENDCOLLECTIVE ;  /* 0x000000000000791b */ /* 0x003fe20003800000 */
.L_x_2674:
[----:B------:R-:W-:-:S05]  /*5cb0*/  FADD.FTZ R39, R38, R39 ;  /* 0x0000002726277221 */ /* 0x000fca0000010000 */
[----:B------:R-:W-:Y:S02]  /*5cc0*/  MOV R34, R39 ;  /* 0x0000002700227202 */ /* 0x000fe40000000f00 */
[----:B------:R-:W-:-:S07]  /*5cd0*/  MOV R40, R32 ;  /* 0x0000002000287202 */ /* 0x000fce0000000f00 */
[----:B------:R-:W-:Y:S05]  /*5ce0*/  WARPSYNC.COLLECTIVE R25, `(.L_x_2675) ;  /* 0x0000000019087348 */ /* 0x000fea0003c00000 */
[----:B------:R0:W1:Y:S02]  /*5cf0*/  SHFL.BFLY P2, R32, R34, R31, R30 ;  /* 0x0c00001f22207389 */ /* 0x000064000004001e */
[----:B01----:R-:W-:Y:S01]  /*5d00*/  ENDCOLLECTIVE ;  /* 0x000000000000791b */ /* 0x003fe20003800000 */
.L_x_2675:
[----:B------:R-:W-:Y:S01]  /*5d10*/  FADD.FTZ R40, R37, R40 ;  /* 0x0000002825287221 */ /* 0x000fe20000010000 */
[----:B------:R-:W-:-:S04]  /*5d20*/  HFMA2.MMA R31, -RZ, RZ, 0, 5.9604644775390625e-08 ;  /* 0x00000001ff1f7435 */ /* 0x000fc800000001ff */
[----:B------:R-:W-:Y:S02]  /*5d30*/  MOV R34, R40 ;  /* 0x0000002800227202 */ /* 0x000fe40000000f00 */
[----:B------:R-:W-:-:S07]  /*5d40*/  MOV R42, R32 ;  /* 0x00000020002a7202 */ /* 0x000fce0000000f00 */
[----:B------:R-:W-:Y:S05]  /*5d50*/  WARPSYNC.COLLECTIVE R25, `(.L_x_2676) ;  /* 0x0000000019087348 */ /* 0x000fea0003c00000 */
[----:B------:R0:W1:Y:S02]  /*5d60*/  SHFL.BFLY P2, R32, R34, R31, R30 ;  /* 0x0c00001f22207389 */ /* 0x000064000004001e */
[----:B01----:R-:W-:Y:S01]  /*5d70*/  ENDCOLLECTIVE ;  /* 0x000000000000791b */ /* 0x003fe20003800000 */
.L_x_2676:
[----:B------:R-:W-:-:S05]  /*5d80*/  FADD.FTZ R42, R39, R42 ;  /* 0x0000002a272a7221 */ /* 0x000fca0000010000 */
[----:B------:R-:W-:Y:S02]  /*5d90*/  MOV R34, R42 ;  /* 0x0000002a00227202 */ /* 0x000fe40000000f00 */
[----:B------:R-:W-:-:S07]  /*5da0*/  MOV R33, R32 ;  /* 0x0000002000217202 */ /* 0x000fce0000000f00 */
[----:B------:R-:W-:Y:S05]  /*5db0*/  WARPSYNC.COLLECTIVE R25, `(.L_x_2677) ;  /* 0x0000000019087348 */ /* 0x000fea0003c00000 */
[----:B------:R0:W1:Y:S02]  /*5dc0*/  SHFL.BFLY P2, R32, R34, R31, R30 ;  /* 0x0c00001f22207389 */ /* 0x000064000004001e */
[----:B01----:R-:W-:Y:S01]  /*5dd0*/  ENDCOLLECTIVE ;  /* 0x000000000000791b */ /* 0x003fe20003800000 */
.L_x_2677:
[----:B------:R-:W-:Y:S01]  /*5de0*/  FADD.FTZ R33, R40, R33 ;  /* 0x0000002128217221 */ /* 0x000fe20000010000 */
[----:B------:R-:W-:Y:S06]  /*5df0*/  BRA `(.L_x_2678) ;  /* 0xffffffe800cc7947 */ /* 0x000fec000383ffff */
.L_x_2648:
[----:B------:R-:W-:Y:S01]  /*5e00*/  HFMA2.MMA R31, -RZ, RZ, 0, 4.76837158203125e-07 ;  /* 0x00000008ff1f7435 */ /* 0x000fe200000001ff */
[----:B------:R-:W-:Y:S01]  /*5e10*/  BSSY B0, `(.L_x_2679) ;  /* 0x0000007000007945 */ /* 0x000fe20003800000 */
[----:B--2---:R-:W-:Y:S01]  /*5e20*/  IMAD.MOV.U32 R34, RZ, RZ, R26 ;  /* 0x000000ffff227224 */ /* 0x004fe200078e001a */
[----:B------:R-:W-:Y:S02]  /*5e30*/  MOV R30, 0x101f ;  /* 0x0000101f001e7802 */ /* 0x000fe40000000f00 */
[----:B0-----:R-:W-:-:S07]  /*5e40*/  MOV R25, 0xffff ;  /* 0x0000ffff00197802 */ /* 0x001fce0000000f00 */
[----:B-1-3--:R-:W-:Y:S05]  /*5e50*/  WARPSYNC.COLLECTIVE R25, `(.L_x_2680) ;  /* 0x0000000019087348 */ /* 0x00afea0003c00000 */
[----:B------:R0:W2:Y:S02]  /*5e60*/  SHFL.BFLY P2, R32, R34, R31, R30 ;  /* 0x0c00001f22207389 */ /* 0x0000a4000004001e */
[----:B0123--:R-:W-:Y:S01]  /*5e70*/  ENDCOLLECTIVE ;  /* 0x000000000000791b */ /* 0x00ffe20003800000 */
.L_x_2680:
[----:B------:R-:W-:Y:S05]  /*5e80*/  BSYNC B0 ;  /* 0x0000000000007941 */ /* 0x000fea0003800000 */
.L_x_2679:
[----:B------:R-:W-:Y:S01]  /*5e90*/  HFMA2.MMA R31, -RZ, RZ, 0, 4.76837158203125e-07 ;  /* 0x00000008ff1f7435 */ /* 0x000fe200000001ff */
[----:B------:R-:W-:Y:S01]  /*5ea0*/  MOV R34, R27 ;  /* 0x0000001b00227202 */ /* 0x000fe20000000f00 */
[----:B------:R-:W-:Y:S01]  /*5eb0*/  IMAD.MOV.U32 R40, RZ, RZ, RZ ;  /* 0x000000ffff287224 */ /* 0x000fe200078e00ff */
[----:B------:R-:W-:Y:S01]  /*5ec0*/  MOV R30, 0x101f ;  /* 0x0000101f001e7802 */ /* 0x000fe20000000f00 */
[----:B------:R-:W-:Y:S01]  /*5ed0*/  HFMA2.MMA R39, -RZ, RZ, 0, 0 ;  /* 0x00000000ff277435 */ /* 0x000fe200000001ff */
        /* <DEDUP_REMOVED lines=8> */
.L_x_2681:
[----:B------:R-:W-:Y:S01]  /*5f60*/  @!P0 LEA R36, R47, UR6, 0x7 ;  /* 0x000000062f248c11 */ /* 0x000fe2000f8e38ff */
[----:B------:R-:W-:Y:S01]  /*5f70*/  FADD.FTZ R29, R29, R26 ;  /* 0x0000001a1d1d7221 */ /* 0x000fe20000010000 */
[----:B------:R-:W-:-:S04]  /*5f80*/  @!P0 LOP3.LUT R35, R35, R10, RZ, 0x3c, !PT ;  /* 0x0000000a23238212 */ /* 0x000fc800078e3cff */
        /* <DEDUP_REMOVED lines=9> */
.L_x_2682:
[----:B------:R-:W-:Y:S02]  /*6020*/  MOV R34, R28 ;  /* 0x0000001c00227202 */ /* 0x000fe40000000f00 */
[----:B------:R-:W-:-:S07]  /*6030*/  MOV R26, R32 ;  /* 0x00000020001a7202 */ /* 0x000fce0000000f00 */
[----:B------:R-:W-:Y:S05]  /*6040*/  WARPSYNC.COLLECTIVE R25, `(.L_x_2683) ;  /* 0x0000000019087348 */ /* 0x000fea0003c00000 */
[----:B------:R0:W1:Y:S02]  /*6050*/  SHFL.BFLY P2, R32, R34, R31, R30 ;  /* 0x0c00001f22207389 */ /* 0x000064000004001e */
[----:B01----:R-:W-:Y:S01]  /*6060*/  ENDCOLLECTIVE ;  /* 0x000000000000791b */ /* 0x003fe20003800000 */
.L_x_2683:
[----:B------:R-:W-:Y:S01]  /*6070*/  @!P0 MOV R40, R38 ;  /* 0x0000002600288202 */ /* 0x000fe20000000f00 */
[----:B------:R-:W-:Y:S01]  /*6080*/  FADD.FTZ R26, R29, R26 ;  /* 0x0000001a1d1a7221 */ /* 0x000fe20000010000 */
[----:B------:R-:W-:Y:S01]  /*6090*/  @!P0 MOV R39, R37 ;  /* 0x0000002500278202 */ /* 0x000fe20000000f00 */
[----:B------:R-:W-:-:S03]  /*60a0*/  HFMA2.MMA R31, -RZ, RZ, 0, 1.1920928955078125e-07 ;  /* 0x00000002ff1f7435 */ /* 0x000fc600000001ff */
[----:B------:R-:W-:Y:S01]  /*60b0*/  MOV R34, R26 ;  /* 0x0000001a00227202 */ /* 0x000fe20000000f00 */
[----:B------:R-:W-:Y:S01]  /*60c0*/  FADD.FTZ R27, R28, R32 ;  /* 0x000000201c1b7221 */ /* 0x000fe20000010000 */
[----:B------:R-:W-:-:S07]  /*60d0*/  @!P0 LEA R28, R47, UR6, 0x7 ;  /* 0x000000062f1c8c11 */ /* 0x000fce000f8e38ff */
[----:B------:R-:W-:Y:S05]  /*60e0*/  WARPSYNC.COLLECTIVE R25, `(.L_x_2684) ;  /* 0x0000000019087348 */ /* 0x000fea0003c00000 */
[----:B------:R0:W1:Y:S02]  /*60f0*/  SHFL.BFLY P2, R32, R34, R31, R30 ;  /* 0x0c00001f22207389 */ /* 0x000064000004001e */
[----:B01----:R-:W-:Y:S01]  /*6100*/  ENDCOLLECTIVE ;  /* 0x000000000000791b */ /* 0x003fe20003800000 */
.L_x_2684:
[----:B------:R-:W-:Y:S02]  /*6110*/  MOV R34, R27 ;  /* 0x0000001b00227202 */ /* 0x000fe40000000f00 */
[----:B------:R-:W-:-:S07]  /*6120*/  MOV R29, R32 ;  /* 0x00000020001d7202 */ /* 0x000fce0000000f00 */
[----:B------:R-:W-:Y:S05]  /*6130*/  WARPSYNC.COLLECTIVE R25, `(.L_x_2685) ;  /* 0x0000000019087348 */ /* 0x000fea0003c00000 */
[----:B------:R0:W1:Y:S02]  /*6140*/  SHFL.BFLY P2, R32, R34, R31, R30 ;  /* 0x0c00001f22207389 */ /* 0x000064000004001e */
[----:B01----:R-:W-:Y:S01]  /*6150*/  ENDCOLLECTIVE ;  /* 0x000000000000791b */ /* 0x003fe20003800000 */
.L_x_2685:
        /* <DEDUP_REMOVED lines=12> */
.L_x_2686:
[----:B------:R-:W0:Y:S01]  /*6220*/  LDC.64 R26, c[0x0][0x218] ;  /* 0x00008600ff1a7b82 */ /* 0x000e220000000a00 */
[----:B------:R-:W-:Y:S02]  /*6230*/  MOV R34, R36 ;  /* 0x0000002400227202 */ /* 0x000fe40000000f00 */
[----:B------:R-:W-:-:S07]  /*6240*/  MOV R38, R32 ;  /* 0x0000002000267202 */ /* 0x000fce0000000f00 */
[----:B0-----:R-:W-:Y:S05]  /*6250*/  WARPSYNC.COLLECTIVE R25, `(.L_x_2687) ;  /* 0x0000000019087348 */ /* 0x001fea0003c00000 */
[----:B------:R1:W2:Y:S02]  /*6260*/  SHFL.BFLY P2, R32, R34, R31, R30 ;  /* 0x0c00001f22207389 */ /* 0x0002a4000004001e */
[----:B012---:R-:W-:Y:S01]  /*6270*/  ENDCOLLECTIVE ;  /* 0x000000000000791b */ /* 0x007fe20003800000 */
.L_x_2687:
[----:B------:R-:W-:Y:S01]  /*6280*/  FADD.FTZ R35, R35, R38 ;  /* 0x0000002623237221 */ /* 0x000fe20000010000 */
[----:B------:R-:W-:Y:S02]  /*6290*/  @!P0 MOV R44, R46 ;  /* 0x0000002e002c8202 */ /* 0x000fe40000000f00 */
[----:B------:R-:W-:Y:S01]  /*62a0*/  @!P0 MOV R45, R48 ;  /* 0x00000030002d8202 */ /* 0x000fe20000000f00 */
[----:B------:R-:W-:Y:S02]  /*62b0*/  HFMA2.MMA R48, -RZ, RZ, 0, 0 ;  /* 0x00000000ff307435 */ /* 0x000fe400000001ff */
[----:B------:R-:W-:Y:S01]  /*62c0*/  HFMA2.MMA R31, -RZ, RZ, 0, 4.76837158203125e-07 ;  /* 0x00000008ff1f7435 */ /* 0x000fe200000001ff */
[----:B------:R-:W-:Y:S02]  /*62d0*/  MOV R34, R39 ;  /* 0x0000002700227202 */ /* 0x000fe40000000f00 */
[----:B------:R-:W-:-:S08]  /*62e0*/  MOV R37, R32 ;  /* 0x0000002000257202 */ /* 0x000fd00000000f00 */
[----:B------:R-:W-:Y:S05]  /*62f0*/  WARPSYNC.COLLECTIVE R25, `(.L_x_2688) ;  /* 0x0000000019087348 */ /* 0x000fea0003c00000 */
[----:B------:R0:W1:Y:S02]  /*6300*/  SHFL.BFLY P2, R32, R34, R31, R30 ;  /* 0x0c00001f22207389 */ /* 0x000064000004001e */
[----:B01----:R-:W-:Y:S01]  /*6310*/  ENDCOLLECTIVE ;  /* 0x000000000000791b */ /* 0x003fe20003800000 */
.L_x_2688:
[----:B------:R-:W-:Y:S01]  /*6320*/  FADD.FTZ R36, R36, R37 ;  /* 0x0000002524247221 */ /* 0x000fe20000010000 */
[----:B------:R-:W-:-:S05]  /*6330*/  IADD3 R37, R33, R14, RZ ;  /* 0x0000000e21257210 */ /* 0x000fca0007ffe0ff */
[----:B------:R-:W-:Y:S01]  /*6340*/  IMAD.WIDE R26, R37, 0x2, R26 ;  /* 0x00000002251a7825 */ /* 0x000fe200078e021a */
[----:B------:R-:W-:-:S03]  /*6350*/  MOV R34, R40 ;  /* 0x0000002800227202 */ /* 0x000fc60000000f00 */
[----:B------:R-:W-:-:S07]  /*6360*/  IMAD.MOV.U32 R42, RZ, RZ, R32 ;  /* 0x000000ffff2a7224 */ /* 0x000fce00078e0020 */
[----:B------:R-:W-:Y:S05]  /*6370*/  WARPSYNC.COLLECTIVE R25, `(.L_x_2689) ;  /* 0x0000000019087348 */ /* 0x000fea0003c00000 */
[----:B------:R0:W1:Y:S02]  /*6380*/  SHFL.BFLY P2, R32, R34, R31, R30 ;  /* 0x0c00001f22207389 */ /* 0x000064000004001e */
[----:B01----:R-:W-:Y:S01]  /*6390*/  ENDCOLLECTIVE ;  /* 0x000000000000791b */ /* 0x003fe20003800000 */
.L_x_2689:
[----:B------:R-:W-:Y:S01]  /*63a0*/  FADD.FTZ R42, R42, R39 ;  /* 0x000000272a2a7221 */ /* 0x000fe20000010000 */
[----:B------:R-:W-:-:S04]  /*63b0*/  HFMA2.MMA R31, -RZ, RZ, 0, 2.384185791015625e-07 ;  /* 0x00000004ff1f7435 */ /* 0x000fc800000001ff */
[----:B------:R-:W-:Y:S02]  /*63c0*/  MOV R34, R42 ;  /* 0x0000002a00227202 */ /* 0x000fe40000000f00 */
[----:B------:R-:W-:-:S07]  /*63d0*/  MOV R41, R32 ;  /* 0x0000002000297202 */ /* 0x000fce0000000f00 */
[----:B------:R-:W-:Y:S05]  /*63e0*/  WARPSYNC.COLLECTIVE R25, `(.L_x_2690) ;  /* 0x0000000019087348 */ /* 0x000fea0003c00000 */
[----:B------:R0:W1:Y:S02]  /*63f0*/  SHFL.BFLY P2, R32, R34, R31, R30 ;  /* 0x0c00001f22207389 */ /* 0x000064000004001e */
[----:B01----:R-:W-:Y:S01]  /*6400*/  ENDCOLLECTIVE ;  /* 0x000000000000791b */ /* 0x003fe20003800000 */
.L_x_2690:
[----:B------:R-:W-:-:S05]  /*6410*/  FADD.FTZ R41, R41, R40 ;  /* 0x0000002829297221 */ /* 0x000fca0000010000 */
[----:B------:R-:W-:Y:S02]  /*6420*/  MOV R34, R41 ;  /* 0x0000002900227202 */ /* 0x000fe40000000f00 */
[----:B------:R-:W-:-:S07]  /*6430*/  MOV R39, R32 ;  /* 0x0000002000277202 */ /* 0x000fce0000000f00 */
[----:B------:R-:W-:Y:S05]  /*6440*/  WARPSYNC.COLLECTIVE R25, `(.L_x_2691) ;  /* 0x0000000019087348 */ /* 0x000fea0003c00000 */
[----:B------:R0:W1:Y:S02]  /*6450*/  SHFL.BFLY P2, R32, R34, R31, R30 ;  /* 0x0c00001f22207389 */ /* 0x000064000004001e */
[----:B01----:R-:W-:Y:S01]  /*6460*/  ENDCOLLECTIVE ;  /* 0x000000000000791b */ /* 0x003fe20003800000 */
.L_x_2691:
[----:B------:R-:W-:Y:S01]  /*6470*/  FADD.FTZ R39, R42, R39 ;  /* 0x000000272a277221 */ /* 0x000fe20000010000 */
[----:B------:R-:W-:-:S03]  /*6480*/  HFMA2.MMA R31, -RZ, RZ, 0, 1.1920928955078125e-07 ;  /* 0x00000002ff1f7435 */ /* 0x000fc600000001ff */
[----:B------:R-:W-:Y:S01]  /*6490*/  IMAD.MOV.U32 R34, RZ, RZ, R39 ;  /* 0x000000ffff227224 */ /* 0x000fe200078e0027 */
[----:B------:R-:W-:-:S07]  /*64a0*/  MOV R40, R32 ;  /* 0x0000002000287202 */ /* 0x000fce0000000f00 */
[----:B------:R-:W-:Y:S05]  /*64b0*/  WARPSYNC.COLLECTIVE R25, `(.L_x_2692) ;  /* 0x0000000019087348 */ /* 0x000fea0003c00000 */
[----:B------:R0:W1:Y:S02]  /*64c0*/  SHFL.BFLY P2, R32, R34, R31, R30 ;  /* 0x0c00001f22207389 */ /* 0x000064000004001e */
[----:B01----:R-:W-:Y:S01]  /*64d0*/  ENDCOLLECTIVE ;  /* 0x000000000000791b */ /* 0x003fe20003800000 */
.L_x_2692:
[----:B------:R-:W-:-:S05]  /*64e0*/  FADD.FTZ R40, R41, R40 ;  /* 0x0000002829287221 */ /* 0x000fca0000010000 */
[----:B------:R-:W-:Y:S02]  /*64f0*/  MOV R34, R40 ;  /* 0x0000002800227202 */ /* 0x000fe40000000f00 */
[----:B------:R-:W-:-:S07]  /*6500*/  MOV R28, R32 ;  /* 0x00000020001c7202 */ /* 0x000fce0000000f00 */
[----:B------:R-:W-:Y:S05]  /*6510*/  WARPSYNC.COLLECTIVE R25, `(.L_x_2693) ;  /* 0x0000000019087348 */ /* 0x000fea0003c00000 */
[----:B------:R0:W1:Y:S02]  /*6520*/  SHFL.BFLY P2, R32, R34, R31, R30 ;  /* 0x0c00001f22207389 */ /* 0x000064000004001e */
[----:B01----:R-:W-:Y:S01]  /*6530*/  ENDCOLLECTIVE ;  /* 0x000000000000791b */ /* 0x003fe20003800000 */
.L_x_2693:
        /* <DEDUP_REMOVED lines=13> */
.L_x_2694:
[----:B------:R-:W-:Y:S01]  /*6610*/  FADD.FTZ R43, R40, R43 ;  /* 0x0000002b282b7221 */ /* 0x000fe20000010000 */
[----:B------:R-:W0:Y:S03]  /*6620*/  LDC.64 R28, c[0x0][0x220] ;  /* 0x00008800ff1c7b82 */ /* 0x000e260000000a00 */
[----:B------:R-:W-:Y:S01]  /*6630*/  IMAD.MOV.U32 R34, RZ, RZ, R43 ;  /* 0x000000ffff227224 */ /* 0x000fe200078e002b */
[----:B------:R-:W-:-:S07]  /*6640*/  MOV R40, R32 ;  /* 0x0000002000287202 */ /* 0x000fce0000000f00 */
[----:B0-----:R-:W-:Y:S05]  /*6650*/  WARPSYNC.COLLECTIVE R25, `(.L_x_2695) ;  /* 0x0000000019087348 */ /* 0x001fea0003c00000 */
[----:B------:R1:W2:Y:S02]  /*6660*/  SHFL.BFLY P2, R32, R34, R31, R30 ;  /* 0x0c00001f22207389 */ /* 0x0002a4000004001e */
[----:B012---:R-:W-:Y:S01]  /*6670*/  ENDCOLLECTIVE ;  /* 0x000000000000791b */ /* 0x007fe20003800000 */
.L_x_2695:
[----:B------:R-:W-:-:S04]  /*6680*/  IMAD.WIDE R28, R37, 0x2, R28 ;  /* 0x00000002251c7825 */ /* 0x000fc800078e021c */
[----:B------:R-:W-:Y:S01]  /*6690*/  FADD.FTZ R40, R41, R40 ;  /* 0x0000002829287221 */ /* 0x000fe20000010000 */
[----:B------:R-:W-:Y:S02]  /*66a0*/  @!P0 IMAD.MOV.U32 R48, RZ, RZ, R52 ;  /* 0x000000ffff308224 */ /* 0x000fe400078e0034 */
[----:B------:R-:W-:Y:S01]  /*66b0*/  @!P0 IMAD.MOV.U32 R50, RZ, RZ, R54 ;  /* 0x000000ffff328224 */ /* 0x000fe200078e0036 */
[----:B------:R-:W-:Y:S01]  /*66c0*/  ISETP.NE.AND P0, PT, R47, RZ, PT ;  /* 0x000000ff2f00720c */ /* 0x000fe20003f05270 */
[----:B------:R-:W-:Y:S01]  /*66d0*/  HFMA2.MMA R31, -RZ, RZ, 0, 4.76837158203125e-07 ;  /* 0x00000008ff1f7435 */ /* 0x000fe200000001ff */
[----:B------:R-:W-:-:S11]  /*66e0*/  MOV R34, R44 ;  /* 0x0000002c00227202 */ /* 0x000fd60000000f00 */
[----:B------:R-:W-:Y:S02]  /*66f0*/  @!P0 F2FP.F16.F32.PACK_AB R33, RZ, R36 ;  /* 0x00000024ff21823e */ /* 0x000fe400000000ff */
[----:B------:R-:W-:-:S07]  /*6700*/  MOV R42, R32 ;  /* 0x00000020002a7202 */ /* 0x000fce0000000f00 */
[----:B------:R-:W-:Y:S05]  /*6710*/  WARPSYNC.COLLECTIVE R25, `(.L_x_2696) ;  /* 0x0000000019087348 */ /* 0x000fea0003c00000 */
[----:B------:R0:W1:Y:S02]  /*6720*/  SHFL.BFLY P2, R32, R34, R31, R30 ;  /* 0x0c00001f22207389 */ /* 0x000064000004001e */
[----:B01----:R-:W-:Y:S01]  /*6730*/  ENDCOLLECTIVE ;  /* 0x000000000000791b */ /* 0x003fe20003800000 */
.L_x_2696:
[----:B------:R-:W-:Y:S01]  /*6740*/  FADD.FTZ R42, R43, R42 ;  /* 0x0000002a2b2a7221 */ /* 0x000fe20000010000 */
[----:B------:R-:W-:Y:S02]  /*6750*/  MOV R34, R45 ;  /* 0x0000002d00227202 */ /* 0x000fe40000000f00 */
[----:B------:R-:W-:-:S07]  /*6760*/  MOV R51, R32 ;  /* 0x0000002000337202 */ /* 0x000fce0000000f00 */
[----:B------:R-:W-:Y:S05]  /*6770*/  WARPSYNC.COLLECTIVE R25, `(.L_x_2697) ;  /* 0x0000000019087348 */ /* 0x000fea0003c00000 */
[----:B------:R0:W1:Y:S02]  /*6780*/  SHFL.BFLY P2, R32, R34, R31, R30 ;  /* 0x0c00001f22207389 */ /* 0x000064000004001e */
[----:B01----:R-:W-:Y:S01]  /*6790*/  ENDCOLLECTIVE ;  /* 0x000000000000791b */ /* 0x003fe20003800000 */
.L_x_2697:
[----:B------:R-:W-:Y:S01]  /*67a0*/  FADD.FTZ R51, R51, R44 ;  /* 0x0000002c33337221 */ /* 0x000fe20000010000 */
[----:B------:R-:W-:-:S04]  /*67b0*/  HFMA2.MMA R31, -RZ, RZ, 0, 2.384185791015625e-07 ;  /* 0x00000004ff1f7435 */ /* 0x000fc800000001ff */
[----:B------:R-:W-:Y:S02]  /*67c0*/  MOV R34, R51 ;  /* 0x0000003300227202 */ /* 0x000fe40000000f00 */
[----:B------:R-:W-:-:S07]  /*67d0*/  MOV R46, R32 ;  /* 0x00000020002e7202 */ /* 0x000fce0000000f00 */
[----:B------:R-:W-:Y:S05]  /*67e0*/  WARPSYNC.COLLECTIVE R25, `(.L_x_2698) ;  /* 0x0000000019087348 */ /* 0x000fea0003c00000 */
[----:B------:R0:W1:Y:S02]  /*67f0*/  SHFL.BFLY P2, R32, R34, R31, R30 ;  /* 0x0c00001f22207389 */ /* 0x000064000004001e */
[----:B01----:R-:W-:Y:S01]  /*6800*/  ENDCOLLECTIVE ;  /* 0x000000000000791b */ /* 0x003fe20003800000 */
.L_x_2698:
[----:B------:R-:W-:-:S04]  /*6810*/  FADD.FTZ R46, R46, R45 ;  /* 0x0000002d2e2e7221 */ /* 0x000fc80000010000 */
[----:B------:R-:W-:Y:S01]  /*6820*/  IMAD.MOV.U32 R34, RZ, RZ, R46 ;  /* 0x000000ffff227224 */ /* 0x000fe200078e002e */
[----:B------:R-:W-:-:S07]  /*6830*/  MOV R44, R32 ;  /* 0x00000020002c7202 */ /* 0x000fce0000000f00 */
[----:B------:R-:W-:Y:S05]  /*6840*/  WARPSYNC.COLLECTIVE R25, `(.L_x_2699) ;  /* 0x0000000019087348 */ /* 0x000fea0003c00000 */
[----:B------:R0:W1:Y:S02]  /*6850*/  SHFL.BFLY P2, R32, R34, R31, R30 ;  /* 0x0c00001f22207389 */ /* 0x000064000004001e */
[----:B01----:R-:W-:Y:S01]  /*6860*/  ENDCOLLECTIVE ;  /* 0x000000000000791b */ /* 0x003fe20003800000 */
.L_x_2699:
[----:B------:R-:W-:Y:S01]  /*6870*/  FADD.FTZ R44, R51, R44 ;  /* 0x0000002c332c7221 */ /* 0x000fe20000010000 */
[----:B------:R-:W-:-:S04]  /*6880*/  HFMA2.MMA R31, -RZ, RZ, 0, 1.1920928955078125e-07 ;  /* 0x00000002ff1f7435 */ /* 0x000fc800000001ff */
[----:B------:R-:W-:Y:S02]  /*6890*/  MOV R34, R44 ;  /* 0x0000002c00227202 */ /* 0x000fe40000000f00 */
[----:B------:R-:W-:-:S07]  /*68a0*/  MOV R45, R32 ;  /* 0x00000020002d7202 */ /* 0x000fce0000000f00 */
[----:B------:R-:W-:Y:S05]  /*68b0*/  WARPSYNC.COLLECTIVE R25, `(.L_x_2700) ;  /* 0x0000000019087348 */ /* 0x000fea0003c00000 */
[----:B------:R0:W1:Y:S02]  /*68c0*/  SHFL.BFLY P2, R32, R34, R31, R30 ;  /* 0x0c00001f22207389 */ /* 0x000064000004001e */
[----:B01----:R-:W-:Y:S01]  /*68d0*/  ENDCOLLECTIVE ;  /* 0x000000000000791b */ /* 0x003fe20003800000 */
.L_x_2700:
[----:B------:R-:W-:-:S05]  /*68e0*/  FADD.FTZ R45, R46, R45 ;  /* 0x0000002d2e2d7221 */ /* 0x000fca0000010000 */
[----:B------:R-:W-:Y:S02]  /*68f0*/  MOV R34, R45 ;  /* 0x0000002d00227202 */ /* 0x000fe40000000f00 */
[----:B------:R-:W-:-:S07]  /*6900*/  MOV R51, R32 ;  /* 0x0000002000337202 */ /* 0x000fce0000000f00 */
[----:B------:R-:W-:Y:S05]  /*6910*/  WARPSYNC.COLLECTIVE R25, `(.L_x_2701) ;  /* 0x0000000019087348 */ /* 0x000fea0003c00000 */
[----:B------:R0:W1:Y:S02]  /*6920*/  SHFL.BFLY P2, R32, R34, R31, R30 ;  /* 0x0c00001f22207389 */ /* 0x000064000004001e */
[----:B01----:R-:W-:Y:S01]  /*6930*/  ENDCOLLECTIVE ;  /* 0x000000000000791b */ /* 0x003fe20003800000 */
.L_x_2701:
[----:B------:R-:W-:Y:S01]  /*6940*/  FADD.FTZ R51, R44, R51 ;  /* 0x000000332c337221 */ /* 0x000fe20000010000 */
[----:B------:R-:W-:-:S04]  /*6950*/  HFMA2.MMA R31, -RZ, RZ, 0, 5.9604644775390625e-08 ;  /* 0x00000001ff1f7435 */ /* 0x000fc800000001ff */
[----:B------:R-:W-:Y:S02]  /*6960*/  MOV R34, R51 ;  /* 0x0000003300227202 */ /* 0x000fe40000000f00 */
[----:B------:R-:W-:-:S07]  /*6970*/  MOV R46, R32 ;  /* 0x00000020002e7202 */ /* 0x000fce0000000f00 */
[----:B------:R-:W-:Y:S05]  /*6980*/  WARPSYNC.COLLECTIVE R25, `(.L_x_2702) ;  /* 0x0000000019087348 */ /* 0x000fea0003c00000 */
[----:B------:R0:W1:Y:S02]  /*6990*/  SHFL.BFLY P2, R32, R34, R31, R30 ;  /* 0x0c00001f22207389 */ /* 0x000064000004001e */
[----:B01----:R-:W-:Y:S01]  /*69a0*/  ENDCOLLECTIVE ;  /* 0x000000000000791b */ /* 0x003fe20003800000 */
.L_x_2702:
[----:B------:R-:W-:-:S05]  /*69b0*/  FADD.FTZ R45, R45, R46 ;  /* 0x0000002e2d2d7221 */ /* 0x000fca0000010000 */
[----:B------:R-:W-:Y:S02]  /*69c0*/  MOV R34, R45 ;  /* 0x0000002d00227202 */ /* 0x000fe40000000f00 */
[----:B------:R-:W-:-:S07]  /*69d0*/  MOV R44, R32 ;  /* 0x00000020002c7202 */ /* 0x000fce0000000f00 */
[----:B------:R-:W-:Y:S05]  /*69e0*/  WARPSYNC.COLLECTIVE R25, `(.L_x_2703) ;  /* 0x0000000019087348 */ /* 0x000fea0003c00000 */
[----:B------:R0:W1:Y:S02]  /*69f0*/  SHFL.BFLY P2, R32, R34, R31, R30 ;  /* 0x0c00001f22207389 */ /* 0x000064000004001e */
[----:B01----:R-:W-:Y:S01]  /*6a00*/  ENDCOLLECTIVE ;  /* 0x000000000000791b */ /* 0x003fe20003800000 */
.L_x_2703:
[----:B------:R-:W-:Y:S01]  /*6a10*/  HFMA2.MMA R31, -RZ, RZ, 0, 4.76837158203125e-07 ;  /* 0x00000008ff1f7435 */ /* 0x000fe200000001ff */
[----:B------:R-:W-:Y:S02]  /*6a20*/  MOV R34, R48 ;  /* 0x0000003000227202 */ /* 0x000fe40000000f00 */
[----:B------:R-:W-:-:S08]  /*6a30*/  MOV R46, R32 ;  /* 0x00000020002e7202 */ /* 0x000fd00000000f00 */
[----:B------:R-:W-:Y:S05]  /*6a40*/  WARPSYNC.COLLECTIVE R25, `(.L_x_2704) ;  /* 0x0000000019087348 */ /* 0x000fea0003c00000 */
[----:B------:R0:W1:Y:S02]  /*6a50*/  SHFL.BFLY P2, R32, R34, R31, R30 ;  /* 0x0c00001f22207389 */ /* 0x000064000004001e */
[----:B01----:R-:W-:Y:S01]  /*6a60*/  ENDCOLLECTIVE ;  /* 0x000000000000791b */ /* 0x003fe20003800000 */
.L_x_2704:
[----:B------:R-:W-:Y:S02]  /*6a70*/  MOV R34, R50 ;  /* 0x0000003200227202 */ /* 0x000fe40000000f00 */
[----:B------:R-:W-:-:S07]  /*6a80*/  MOV R55, R32 ;  /* 0x0000002000377202 */ /* 0x000fce0000000f00 */
[----:B------:R-:W-:Y:S05]  /*6a90*/  WARPSYNC.COLLECTIVE R25, `(.L_x_2705) ;  /* 0x0000000019087348 */ /* 0x000fea0003c00000 */
[----:B------:R0:W1:Y:S02]  /*6aa0*/  SHFL.BFLY P2, R32, R34, R31, R30 ;  /* 0x0c00001f22207389 */ /* 0x000064000004001e */
[----:B01----:R-:W-:Y:S01]  /*6ab0*/  ENDCOLLECTIVE ;  /* 0x000000000000791b */ /* 0x003fe20003800000 */
.L_x_2705:
[----:B------:R-:W-:Y:S01]  /*6ac0*/  FADD.FTZ R55, R55, R48 ;  /* 0x0000003037377221 */ /* 0x000fe20000010000 */
[----:B------:R-:W-:-:S04]  /*6ad0*/  HFMA2.MMA R31, -RZ, RZ, 0, 2.384185791015625e-07 ;  /* 0x00000004ff1f7435 */ /* 0x000fc800000001ff */
[----:B------:R-:W-:Y:S02]  /*6ae0*/  MOV R34, R55 ;  /* 0x0000003700227202 */ /* 0x000fe40000000f00 */
[----:B------:R-:W-:-:S07]  /*6af0*/  MOV R57, R32 ;  /* 0x0000002000397202 */ /* 0x000fce0000000f00 */
[----:B------:R-:W-:Y:S05]  /*6b00*/  WARPSYNC.COLLECTIVE R25, `(.L_x_2706) ;  /* 0x0000000019087348 */ /* 0x000fea0003c00000 */
[----:B------:R0:W1:Y:S02]  /*6b10*/  SHFL.BFLY P2, R32, R34, R31, R30 ;  /* 0x0c00001f22207389 */ /* 0x000064000004001e */
[----:B01----:R-:W-:Y:S01]  /*6b20*/  ENDCOLLECTIVE ;  /* 0x000000000000791b */ /* 0x003fe20003800000 */
.L_x_2706:
[----:B------:R-:W-:-:S05]  /*6b30*/  FADD.FTZ R57, R57, R50 ;  /* 0x0000003239397221 */ /* 0x000fca0000010000 */
[----:B------:R-:W-:Y:S02]  /*6b40*/  MOV R34, R57 ;  /* 0x0000003900227202 */ /* 0x000fe40000000f00 */
[----:B------:R-:W-:-:S07]  /*6b50*/  MOV R48, R32 ;  /* 0x0000002000307202 */ /* 0x000fce0000000f00 */
[----:B------:R-:W-:Y:S05]  /*6b60*/  WARPSYNC.COLLECTIVE R25, `(.L_x_2707) ;  /* 0x0000000019087348 */ /* 0x000fea0003c00000 */
[----:B------:R0:W1:Y:S02]  /*6b70*/  SHFL.BFLY P2, R32, R34, R31, R30 ;  /* 0x0c00001f22207389 */ /* 0x000064000004001e */
[----:B01----:R-:W-:Y:S01]  /*6b80*/  ENDCOLLECTIVE ;  /* 0x000000000000791b */ /* 0x003fe20003800000 */
.L_x_2707:
[----:B------:R-:W-:Y:S01]  /*6b90*/  FADD.FTZ R48, R55, R48 ;  /* 0x0000003037307221 */ /* 0x000fe20000010000 */
[----:B------:R-:W-:-:S04]  /*6ba0*/  HFMA2.MMA R31, -RZ, RZ, 0, 1.1920928955078125e-07 ;  /* 0x00000002ff1f7435 */ /* 0x000fc800000001ff */
[----:B------:R-:W-:Y:S02]  /*6bb0*/  MOV R34, R48 ;  /* 0x0000003000227202 */ /* 0x000fe40000000f00 */
[----:B------:R-:W-:-:S07]  /*6bc0*/  MOV R50, R32 ;  /* 0x0000002000327202 */ /* 0x000fce0000000f00 */
[----:B------:R-:W-:Y:S05]  /*6bd0*/  WARPSYNC.COLLECTIVE R25, `(.L_x_2708) ;  /* 0x0000000019087348 */ /* 0x000fea0003c00000 */
[----:B------:R0:W1:Y:S02]  /*6be0*/  SHFL.BFLY P2, R32, R34, R31, R30 ;  /* 0x0c00001f22207389 */ /* 0x000064000004001e */
[----:B01----:R-:W-:Y:S01]  /*6bf0*/  ENDCOLLECTIVE ;  /* 0x000000000000791b */ /* 0x003fe20003800000 */
.L_x_2708:
[----:B------:R-:W-:-:S05]  /*6c00*/  FADD.FTZ R50, R57, R50 ;  /* 0x0000003239327221 */ /* 0x000fca0000010000 */
[----:B------:R-:W-:Y:S01]  /*6c10*/  MOV R34, R50 ;  /* 0x0000003200227202 */ /* 0x000fe20000000f00 */
[----:B------:R-:W-:-:S07]  /*6c20*/  IMAD.MOV.U32 R39, RZ, RZ, R32 ;  /* 0x000000ffff277224 */ /* 0x000fce00078e0020 */
[----:B------:R-:W-:Y:S05]  /*6c30*/  WARPSYNC.COLLECTIVE R25, `(.L_x_2709) ;  /* 0x0000000019087348 */ /* 0x000fea0003c00000 */
[----:B------:R0:W1:Y:S02]  /*6c40*/  SHFL.BFLY P2, R32, R34, R31, R30 ;  /* 0x0c00001f22207389 */ /* 0x000064000004001e */
[----:B01----:R-:W-:Y:S01]  /*6c50*/  ENDCOLLECTIVE ;  /* 0x000000000000791b */ /* 0x003fe20003800000 */
.L_x_2709:
        /* <DEDUP_REMOVED lines=21> */
.L_x_2710:
[----:B------:R-:W-:Y:S01]  /*6db0*/  @!P0 F2FP.F16.F32.PACK_AB R33, RZ, R33 ;  /* 0x00000021ff21823e */ /* 0x000fe200000000ff */
        /* <DEDUP_REMOVED lines=10> */
.L_x_2711:
[----:B------:R-:W-:Y:S01]  /*6e60*/  FADD.FTZ R36, R39, R36 ;  /* 0x0000002427247221 */ /* 0x000fe20000010000 */
[----:B------:R-:W-:Y:S06]  /*6e70*/  BRA `(.L_x_2712) ;  /* 0xffffffe400107947 */ /* 0x000fec000383ffff */
.L_x_2713:
        /* <DEDUP_REMOVED lines=16> */
.L_x_3509:


//--------------------- .text._ZN13group_norm_v218gn_bwd_cuda_kernelI6__halfLi320ELi3ELi16ELi40ELi1024ELb1ELb1ELi16ELi320ELi320ELi4ELb1ELi4ELb0ELb0ELNS_15WgradSyncMethodE3ENS_16CompileConditionILi900EEEEEvPT_S6_S6_PKS5_S8_S8_S8_PKfflPfPj --------------------------
	.section	.text._ZN13group_norm_v218gn_bwd_cuda_kernelI6__halfLi320ELi3ELi16ELi40ELi1024ELb1ELb1ELi16ELi320ELi320ELi4ELb1ELi4ELb0ELb0ELNS_15WgradSyncMethodE3ENS_16CompileConditionILi900EEEEEvPT_S6_S6_PKS5_S8_S8_S8_PKfflPfPj,"ax",@progbits
	.align	128
        .global         _ZN13group_norm_v218gn_bwd_cuda_kernelI6__halfLi320ELi3ELi16ELi40ELi1024ELb1ELb1ELi16ELi320ELi320ELi4ELb1ELi4ELb0ELb0ELNS_15WgradSyncMethodE3ENS_16CompileConditionILi900EEEEEvPT_S6_S6_PKS5_S8_S8_S8_PKfflPfPj
        .type           _ZN13group_norm_v218gn_bwd_cuda_kernelI6__halfLi320ELi3ELi16ELi40ELi1024ELb1ELb1ELi16ELi320ELi320ELi4ELb1ELi4ELb0ELb0ELNS_15WgradSyncMethodE3ENS_16CompileConditionILi900EEEEEvPT_S6_S6_PKS5_S8_S8_S8_PKfflPfPj,@function
        .size           _ZN13group_norm_v218gn_bwd_cuda_kernelI6__halfLi320ELi3ELi16ELi40ELi1024ELb1ELb1ELi16ELi320ELi320ELi4ELb1ELi4ELb0ELb0ELNS_15WgradSyncMethodE3ENS_16CompileConditionILi900EEEEEvPT_S6_S6_PKS5_S8_S8_S8_PKfflPfPj,(.L_x_3510 - _ZN13group_norm_v218gn_bwd_cuda_kernelI6__halfLi320ELi3ELi16ELi40ELi1024ELb1ELb1ELi16ELi320ELi320ELi4ELb1ELi4ELb0ELb0ELNS_15WgradSyncMethodE3ENS_16CompileConditionILi900EEEEEvPT_S6_S6_PKS5_S8_S8_S8_PKfflPfPj)
        .other          _ZN13group_norm_v218gn_bwd_cuda_kernelI6__halfLi320ELi3ELi16ELi40ELi1024ELb1ELb1ELi16ELi320ELi320ELi4ELb1ELi4ELb0ELb0ELNS_15WgradSyncMethodE3ENS_16CompileConditionILi900EEEEEvPT_S6_S6_PKS5_S8_S8_S8_PKfflPfPj,@"STO_CUDA_ENTRY STV_DEFAULT"
_ZN13group_norm_v218gn_bwd_cuda_kernelI6__halfLi320ELi3ELi16ELi40ELi1024ELb1ELb1ELi16ELi320ELi320ELi4ELb1ELi4ELb0ELb0ELNS_15WgradSyncMethodE3ENS_16CompileConditionILi900EEEEEvPT_S6_S6_PKS5_S8_S8_S8_PKfflPfPj:
.text._ZN13group_norm_v218gn_bwd_cuda_kernelI6__halfLi320ELi3ELi16ELi40ELi1024ELb1ELb1ELi16ELi320ELi320ELi4ELb1ELi4ELb0ELb0ELNS_15WgradSyncMethodE3ENS_16CompileConditionILi900EEEEEvPT_S6_S6_PKS5_S8_S8_S8_PKfflPfPj:
        /* <DEDUP_REMOVED lines=32> */
.L_x_2716:
[----:B------:R-:W2:Y:S04]  /*0200*/  LD.E.STRONG.GPU R0, desc[UR12][R2.64] ;  /* 0x0000000c02007980 */ /* 0x000ea8000c10f900 */
[----:B--2---:R-:W-:Y:S01]  /*0210*/  CCTL.IVALL ;  /* 0x00000000ff00798f */ /* 0x004fe20002000000 */
[----:B------:R-:W-:Y:S05]  /*0220*/  YIELD ;  /* 0x0000000000007946 */ /* 0x000fea0003800000 */
[----:B-----5:R-:W-:-:S04]  /*0230*/  LOP3.LUT R0, R0, R5, RZ, 0x3c, !PT ;  /* 0x0000000500007212 */ /* 0x020fc800078e3cff */
[----:B------:R-:W-:-:S13]  /*0240*/  ISETP.GT.AND P0, PT, R0, -0x1, PT ;  /* 0xffffffff0000780c */ /* 0x000fda0003f04270 */
[----:B------:R-:W-:Y:S05]  /*0250*/  @P0 BRA `(.L_x_2716) ;  /* 0xfffffffc00e80947 */ /* 0x000fea000383ffff */
.L_x_2715:
[----:B------:R-:W-:Y:S05]  /*0260*/  WARPSYNC.ALL ;  /* 0x0000000000007948 */ /* 0x000fea0003800000 */
[----:B------:R-:W-:Y:S06]  /*0270*/  BAR.SYNC.DEFER_BLOCKING 0x0 ;  /* 0x0000000000007b1d */ /* 0x000fec0000010000 */
[----:B------:R-:W-:Y:S05]  /*0280*/  BRA `(.L_x_2717) ;  /* 0x0000003000f87947 */ /* 0x000fea0003800000 */
.L_x_2714:
        /* <DEDUP_REMOVED lines=36> */
[----:B------:R1:W-:Y:S02]  /*04d0*/  STL [R1], R0 ;  /* 0x0000000001007387 */ /* 0x0003e40000100800 */
.L_x_2729:
[----:B-1----:R-:W0:Y:S01]  /*04e0*/  S2R R0, SR_TID.X ;  /* 0x0000000000007919 */ /* 0x002e220000002100 */
[----:B------:R-:W-:Y:S01]  /*04f0*/  ULOP3.LUT UR9, UR11, 0x1, URZ, 0xc0, !UPT ;  /* 0x000000010b097892 */ /* 0x000fe2000f8ec03f */
[----:B------:R-:W1:Y:S01]  /*0500*/  LDC.64 R10, c[0x0][0x238] ;  /* 0x00008e00ff0a7b82 */ /* 0x000e620000000a00 */
[----:B------:R-:W-:Y:S01]  /*0510*/  USHF.R.U64 UR15, UR11, 0x1, UR5 ;  /* 0x000000010b0f7899 */ /* 0x000fe20008001205 */
[----:B------:R-:W-:Y:S01]  /*0520*/  STL [R1+0x1c], R30 ;  /* 0x00001c1e01007387 */ /* 0x000fe20000100800 */
[----:B------:R-:W-:Y:S02]  /*0530*/  UIMAD UR14, UR9, 0x140, URZ ;  /* 0x00000140090e78a4 */ /* 0x000fe4000f8e023f */
[----:B------:R-:W-:Y:S01]  /*0540*/  USHF.L.U32 UR10, UR17, 0x4, URZ ;  /* 0x00000004110a7899 */ /* 0x000fe2000800063f */
[----:B------:R-:W-:Y:S01]  /*0550*/  STL [R1+0x18], R31 ;  /* 0x0000181f01007387 */ /* 0x000fe20000100800 */
[----:B------:R-:W-:Y:S01]  /*0560*/  USHF.R.U32.HI UR9, URZ, 0x1, UR5 ;  /* 0x000000013f097899 */ /* 0x000fe20008011605 */
[----:B--2---:R-:W-:Y:S01]  /*0570*/  IMAD.U32 R5, RZ, RZ, UR15 ;  /* 0x0000000fff057e24 */ /* 0x004fe2000f8e00ff */
[----:B------:R-:W-:Y:S01]  /*0580*/  ULOP3.LUT UR10, UR10, 0x3f0, URZ, 0xc0, !UPT ;  /* 0x000003f00a0a7892 */ /* 0x000fe2000f8ec03f */
[----:B------:R-:W-:Y:S01]  /*0590*/  STL [R1+0x14], R32 ;  /* 0x0000142001007387 */ /* 0x000fe20000100800 */
[----:B------:R-:W-:Y:S01]  /*05a0*/  ULDC.64 UR18, c[0x0][0x248] ;  /* 0x0000920000127ab9 */ /* 0x000fe20000000a00 */
[----:B------:R-:W2:Y:S01]  /*05b0*/  LDC.64 R18, c[0x0][0x240] ;  /* 0x00009000ff127b82 */ /* 0x000ea20000000a00 */
[----:B------:R-:W-:Y:S01]  /*05c0*/  ULDC.64 UR20, c[0x0][0x228] ;  /* 0x00008a0000147ab9 */ /* 0x000fe20000000a00 */
[----:B------:R3:W-:Y:S01]  /*05d0*/  STL [R1+0x10], R33 ;  /* 0x0000102101007387 */ /* 0x0007e20000100800 */
[----:B0-----:R-:W-:-:S05]  /*05e0*/  IMAD.WIDE.U32 R2, R0, -0x33333333, RZ ;  /* 0xcccccccd00027825 */ /* 0x001fca00078e00ff */
[----:B---3--:R-:W-:-:S04]  /*05f0*/  SHF.R.U32.HI R33, RZ, 0x6, R3 ;  /* 0x00000006ff217819 */ /* 0x008fc80000011603 */
[C---:B------:R-:W-:Y:S01]  /*0600*/  IADD3 R15, R33.reuse, UR10, RZ ;  /* 0x0000000a210f7c10 */ /* 0x040fe2000fffe0ff */
[----:B------:R-:W-:Y:S01]  /*0610*/  IMAD R32, R33, -0x50, R0 ;  /* 0xffffffb021207824 */ /* 0x000fe200078e0200 */
[----:B------:R-:W-:Y:S01]  /*0620*/  MOV R0, UR9 ;  /* 0x0000000900007c02 */ /* 0x000fe20008000f00 */
[----:B------:R-:W-:Y:S02]  /*0630*/  UIMAD UR9, UR9, 0xa0000, URZ ;  /* 0x000a0000090978a4 */ /* 0x000fe4000f8e023f */
[----:B------:R-:W-:Y:S01]  /*0640*/  IMAD R15, R15, 0x280, RZ ;  /* 0x000002800f0f7824 */ /* 0x000fe200078e02ff */
[----:B------:R-:W-:-:S04]  /*0650*/  LEA R6, R32, UR14, 0x2 ;  /* 0x0000000e20067c11 */ /* 0x000fc8000f8e10ff */
[----:B------:R-:W-:Y:S01]  /*0660*/  SHF.R.S32.HI R7, RZ, 0x1f, R6 ;  /* 0x0000001fff077819 */ /* 0x000fe20000011406 */
[----:B------:R-:W-:-:S05]  /*0670*/  IMAD.WIDE.U32 R2, R6, -0x33333333, RZ ;  /* 0xcccccccd06027825 */ /* 0x000fca00078e00ff */
[----:B------:R-:W-:Y:S01]  /*0680*/  SHF.R.U32.HI R61, RZ, 0x5, R3 ;  /* 0x00000005ff3d7819 */ /* 0x000fe20000011603 */
[----:B------:R-:W-:-:S03]  /*0690*/  IMAD.WIDE.U32 R2, R5, 0xa0000, R6 ;  /* 0x000a000005027825 */ /* 0x000fc600078e0006 */
[----:B------:R-:W-:Y:S02]  /*06a0*/  LEA R4, P0, R5, R61, 0x4 ;  /* 0x0000003d05047211 */ /* 0x000fe400078020ff */
[----:B------:R-:W-:Y:S02]  /*06b0*/  IADD3 R58, P1, R15, R2, RZ ;  /* 0x000000020f3a7210 */ /* 0x000fe40007f3e0ff */
[----:B------:R-:W-:Y:S02]  /*06c0*/  LEA.HI.X R5, R5, RZ, R0, 0x4, P0 ;  /* 0x000000ff05057211 */ /* 0x000fe400000f2400 */
[----:B------:R-:W-:Y:S02]  /*06d0*/  LEA R22, P0, R4, UR18, 0x3 ;  /* 0x0000001204167c11 */ /* 0x000fe4000f8018ff */
[----:B------:R-:W-:Y:S01]  /*06e0*/  IADD3 R0, R3, UR9, RZ ;  /* 0x0000000903007c10 */ /* 0x000fe2000fffe0ff */
[----:B-1----:R-:W-:Y:S01]  /*06f0*/  IMAD.WIDE R10, R6, 0x2, R10 ;  /* 0x00000002060a7825 */ /* 0x002fe200078e020a */
[----:B------:R-:W-:Y:S01]  /*0700*/  LEA.HI.X R23, R4, UR19, R5, 0x3, P0 ;  /* 0x0000001304177c11 */ /* 0x000fe200080f1c05 */
[----:B------:R-:W-:Y:S01]  /*0710*/  ULDC.64 UR18, c[0x0][0x230] ;  /* 0x00008c0000127ab9 */ /* 0x000fe20000000a00 */
[----:B------:R-:W-:Y:S01]  /*0720*/  IADD3.X R3, RZ, R0, RZ, P1, !PT ;  /* 0x00000000ff037210 */ /* 0x000fe20000ffe4ff */
[----:B--2---:R-:W-:Y:S01]  /*0730*/  IMAD.WIDE R18, R6, 0x2, R18 ;  /* 0x0000000206127825 */ /* 0x004fe200078e0212 */
[----:B------:R-:W-:Y:S01]  /*0740*/  SHF.L.U32 R57, R58, 0x1, RZ ;  /* 0x000000013a397819 */ /* 0x000fe200000006ff */
[----:B------:R-:W2:Y:S01]  /*0750*/  LDG.E.64.CONSTANT R10, desc[UR12][R10.64] ;  /* 0x0000000c0a0a7981 */ /* 0x000ea2000c1e9b00 */
[----:B------:R-:W-:-:S03]  /*0760*/  ULDC UR9, c[0x0][0x250] ;  /* 0x0000940000097ab9 */ /* 0x000fc60000000800 */
[----:B------:R-:W3:Y:S01]  /*0770*/  LDG.E.64.CONSTANT R22, desc[UR12][R22.64] ;  /* 0x0000000c16167981 */ /* 0x000ee2000c1e9b00 */
[----:B------:R-:W-:Y:S02]  /*0780*/  SHF.L.U64.HI R58, R58, 0x1, R3 ;  /* 0x000000013a3a7819 */ /* 0x000fe40000010203 */
[----:B------:R-:W-:Y:S01]  /*0790*/  IADD3 R4, P0, R57, UR18, RZ ;  /* 0x0000001239047c10 */ /* 0x000fe2000ff1e0ff */
[----:B------:R-:W4:Y:S03]  /*07a0*/  LDG.E.64.CONSTANT R18, desc[UR12][R18.64] ;  /* 0x0000000c12127981 */ /* 0x000f26000c1e9b00 */
        /* <DEDUP_REMOVED lines=9> */
[----:B------:R-:W4:Y:S01]  /*0840*/  LDG.E.64.CONSTANT R6, desc[UR12][R6.64] ;  /* 0x0000000c06067981 */ /* 0x000f22000c1e9b00 */
[----:B------:R-:W-:Y:S01]  /*0850*/  IADD3 R8, P0, R57, UR20, RZ ;  /* 0x0000001439087c10 */ /* 0x000fe2000ff1e0ff */
[----:B------:R-:W-:-:S03]  /*0860*/  VIADD R3, R15, 0x1400 ;  /* 0x000014000f037836 */ /* 0x000fc60000000000 */
[----:B------:R-:W-:Y:S02]  /*0870*/  IADD3.X R9, R58, UR21, RZ, P0, !PT ;  /* 0x000000153a097c10 */ /* 0x000fe400087fe4ff */
[----:B------:R-:W-:-:S04]  /*0880*/  IADD3 R3, P0, R3, R2, RZ ;  /* 0x0000000203037210 */ /* 0x000fc80007f1e0ff */
[----:B------:R-:W4:Y:S01]  /*0890*/  LDG.E.64.CONSTANT R8, desc[UR12][R8.64] ;  /* 0x0000000c08087981 */ /* 0x000f22000c1e9b00 */
        /* <DEDUP_REMOVED lines=20> */
[----:B---3--:R-:W-:-:S06]  /*09e0*/  FADD.FTZ R2, R23, UR9 ;  /* 0x0000000917027e21 */ /* 0x008fcc0008010000 */
[----:B------:R-:W0:Y:S01]  /*09f0*/  MUFU.RSQ R2, R2 ;  /* 0x0000000200027308 */ /* 0x000e220000001400 */
[--C-:B-----5:R-:W-:Y:S02]  /*0a00*/  HADD2.F32 R3, -RZ, R4.reuse.H0_H0 ;  /* 0x20000004ff037230 */ /* 0x120fe40000004100 */
[----:B------:R-:W-:-:S03]  /*0a10*/  HADD2.F32 R15, -RZ, R4.H1_H1 ;  /* 0x30000004ff0f7230 */ /* 0x000fc60000004100 */
[C---:B------:R-:W-:Y:S01]  /*0a20*/  FADD.FTZ R3, -R22.reuse, R3 ;  /* 0x0000000316037221 */ /* 0x040fe20000010100 */
[----:B--2---:R-:W-:Y:S02]  /*0a30*/  HADD2.F32 R0, -RZ, R10.H0_H0 ;  /* 0x2000000aff007230 */ /* 0x004fe40000004100 */
[----:B------:R-:W-:Y:S01]  /*0a40*/  FADD.FTZ R15, -R22, R15 ;  /* 0x0000000f160f7221 */ /* 0x000fe20000010100 */
[----:B----4-:R-:W-:Y:S02]  /*0a50*/  HADD2.F32 R60, -RZ, R18.H0_H0 ;  /* 0x20000012ff3c7230 */ /* 0x010fe40000004100 */
[C---:B0-----:R-:W-:Y:S01]  /*0a60*/  FMUL.FTZ R50, R2.reuse, R3 ;  /* 0x0000000302327220 */ /* 0x041fe20000410000 */
[----:B------:R-:W-:Y:S02]  /*0a70*/  HADD2.F32 R3, -RZ, R10.H1_H1 ;  /* 0x3000000aff037230 */ /* 0x000fe40000004100 */
[----:B------:R-:W-:Y:S01]  /*0a80*/  FMUL.FTZ R49, R2, R15 ;  /* 0x0000000f02317220 */ /* 0x000fe20000410000 */
[----:B------:R-:W-:-:S02]  /*0a90*/  HADD2.F32 R18, -RZ, R18.H1_H1 ;  /* 0x30000012ff127230 */ /* 0x000fc40000004100 */
[----:B------:R-:W-:-:S04]  /*0aa0*/  FFMA.FTZ R24, R50, R0, R60 ;  /* 0x0000000032187223 */ /* 0x000fc8000001003c */
[----:B------:R-:W-:Y:S01]  /*0ab0*/  FMUL.FTZ R14, R24, -1.4426950216293334961 ;  /* 0xbfb8aa3b180e7820 */ /* 0x000fe20000410000 */
[----:B------:R-:W-:-:S04]  /*0ac0*/  FFMA.FTZ R25, R49, R3, R18 ;  /* 0x0000000331197223 */ /* 0x000fc80000010012 */
[----:B------:R-:W-:Y:S01]  /*0ad0*/  FMUL.FTZ R10, R25, -1.4426950216293334961 ;  /* 0xbfb8aa3b190a7820 */ /* 0x000fe20000410000 */
[----:B------:R-:W0:Y:S08]  /*0ae0*/  MUFU.EX2 R14, R14 ;  /* 0x0000000e000e7308 */ /* 0x000e300000000800 */
[----:B------:R-:W1:Y:S01]  /*0af0*/  MUFU.EX2 R10, R10 ;  /* 0x0000000a000a7308 */ /* 0x000e620000000800 */
[----:B------:R-:W-:-:S02]  /*0b00*/  HADD2.F32 R23, -RZ, R5.H0_H0 ;  /* 0x20000005ff177230 */ /* 0x000fc40000004100 */
[----:B------:R-:W-:Y:S02]  /*0b10*/  HADD2.F32 R39, -RZ, R5.H1_H1 ;  /* 0x30000005ff277230 */ /* 0x000fe40000004100 */
[----:B------:R-:W-:Y:S02]  /*0b20*/  HADD2.F32 R41, -RZ, R6.H0_H0 ;  /* 0x20000006ff297230 */ /* 0x000fe40000004100 */
[----:B0-----:R-:W-:Y:S01]  /*0b30*/  FADD.FTZ R37, R14, 1 ;  /* 0x3f8000000e257421 */ /* 0x001fe20000010000 */
[--C-:B------:R-:W-:Y:S02]  /*0b40*/  HADD2.F32 R4, -RZ, R11.reuse.H0_H0 ;  /* 0x2000000bff047230 */ /* 0x100fe40000004100 */
[----:B------:R-:W-:Y:S02]  /*0b50*/  HADD2.F32 R5, -RZ, R11.H1_H1 ;  /* 0x3000000bff057230 */ /* 0x000fe40000004100 */
[----:B------:R-:W0:Y:S01]  /*0b60*/  MUFU.RCP R11, R37 ;  /* 0x00000025000b7308 */ /* 0x000e220000001000 */
[----:B------:R-:W-:-:S02]  /*0b70*/  HADD2.F32 R30, -RZ, R19.H0_H0 ;  /* 0x20000013ff1e7230 */ /* 0x000fc40000004100 */
[----:B-1----:R-:W-:Y:S01]  /*0b80*/  FADD.FTZ R10, R10, 1 ;  /* 0x3f8000000a0a7421 */ /* 0x002fe20000010000 */
[----:B------:R-:W-:Y:S02]  /*0b90*/  HADD2.F32 R31, -RZ, R19.H1_H1 ;  /* 0x30000013ff1f7230 */ /* 0x000fe40000004100 */
[C---:B------:R-:W-:Y:S02]  /*0ba0*/  FADD.FTZ R19, -R22.reuse, R41 ;  /* 0x0000002916137221 */ /* 0x040fe40000010100 */
[----:B------:R-:W1:Y:S01]  /*0bb0*/  MUFU.RCP R41, R10 ;  /* 0x0000000a00297308 */ /* 0x000e620000001000 */
[C---:B------:R-:W-:Y:S01]  /*0bc0*/  FADD.FTZ R39, -R22.reuse, R39 ;  /* 0x0000002716277221 */ /* 0x040fe20000010100 */
[----:B------:R-:W-:-:S03]  /*0bd0*/  FADD.FTZ R23, -R22, R23 ;  /* 0x0000001716177221 */ /* 0x000fc60000010100 */
[C---:B------:R-:W-:Y:S01]  /*0be0*/  FMUL.FTZ R43, R2.reuse, R39 ;  /* 0x00000027022b7220 */ /* 0x040fe20000410000 */
[----:B------:R-:W-:Y:S02]  /*0bf0*/  HADD2.F32 R39, -RZ, R6.H1_H1 ;  /* 0x30000006ff277230 */ /* 0x000fe40000004100 */
[----:B------:R-:W-:Y:S01]  /*0c00*/  FMUL.FTZ R48, R2, R23 ;  /* 0x0000001702307220 */ /* 0x000fe20000410000 */
[----:B0-----:R-:W-:-:S03]  /*0c10*/  FADD.FTZ R6, -R11, 1 ;  /* 0x3f8000000b067421 */ /* 0x001fc60000010100 */
[----:B------:R-:W-:Y:S01]  /*0c20*/  FFMA.FTZ R23, R48, R4, R30 ;  /* 0x0000000430177223 */ /* 0x000fe2000001001e */
[----:B------:R-:W-:Y:S01]  /*0c30*/  FFMA.FTZ R6, R24, R6, 1 ;  /* 0x3f80000018067423 */ /* 0x000fe20000010006 */
[----:B------:R-:W-:Y:S01]  /*0c40*/  IADD3 R24, P0, R51, UR20, RZ ;  /* 0x0000001433187c10 */ /* 0x000fe2000ff1e0ff */
[----:B-1----:R-:W-:Y:S01]  /*0c50*/  FADD.FTZ R46, -R41, 1 ;  /* 0x3f800000292e7421 */ /* 0x002fe20000010100 */
[----:B------:R-:W-:-:S03]  /*0c60*/  FMUL.FTZ R15, R23, -1.4426950216293334961 ;  /* 0xbfb8aa3b170f7820 */ /* 0x000fc60000410000 */
[----:B------:R-:W-:Y:S01]  /*0c70*/  FFMA.FTZ R46, R25, R46, 1 ;  /* 0x3f800000192e7423 */ /* 0x000fe2000001002e */
[----:B------:R-:W-:Y:S01]  /*0c80*/  IADD3.X R25, R52, UR21, RZ, P0, !PT ;  /* 0x0000001534197c10 */ /* 0x000fe200087fe4ff */
[----:B------:R-:W-:Y:S01]  /*0c90*/  FFMA.FTZ R36, R43, R5, R31 ;  /* 0x000000052b247223 */ /* 0x000fe2000001001f */
[----:B------:R-:W0:Y:S04]  /*0ca0*/  MUFU.EX2 R15, R15 ;  /* 0x0000000f000f7308 */ /* 0x000e280000000800 */
[----:B------:R-:W2:Y:S01]  /*0cb0*/  LDG.E.64.CONSTANT R24, desc[UR12][R24.64] ;  /* 0x0000000c18187981 */ /* 0x000ea2000c1e9b00 */
[----:B------:R-:W-:Y:S01]  /*0cc0*/  FMUL.FTZ R38, R36, -1.4426950216293334961 ;  /* 0xbfb8aa3b24267820 */ /* 0x000fe20000410000 */
[----:B------:R-:W-:-:S05]  /*0cd0*/  FADD.FTZ R40, -R22, R39 ;  /* 0x0000002716287221 */ /* 0x000fca0000010100 */
[----:B------:R-:W1:Y:S01]  /*0ce0*/  MUFU.EX2 R38, R38 ;  /* 0x0000002600267308 */ /* 0x000e620000000800 */
[----:B------:R-:W-:Y:S01]  /*0cf0*/  FMUL.FTZ R42, R2, R19 ;  /* 0x00000013022a7220 */ /* 0x000fe20000410000 */
[--C-:B------:R-:W-:Y:S02]  /*0d00*/  HADD2.F32 R39, -RZ, R7.reuse.H0_H0 ;  /* 0x20000007ff277230 */ /* 0x100fe40000004100 */
[----:B------:R-:W-:Y:S02]  /*0d10*/  HADD2.F32 R45, -RZ, R7.H1_H1 ;  /* 0x30000007ff2d7230 */ /* 0x000fe40000004100 */
[----:B------:R-:W-:Y:S01]  /*0d20*/  FFMA.FTZ R14, R0, R42, R60 ;  /* 0x0000002a000e7223 */ /* 0x000fe2000001003c */
[----:B0-----:R-:W-:Y:S01]  /*0d30*/  FADD.FTZ R15, R15, 1 ;  /* 0x3f8000000f0f7421 */ /* 0x001fe20000010000 */
[----:B------:R-:W-:Y:S01]  /*0d40*/  FADD.FTZ R39, -R22, R39 ;  /* 0x0000002716277221 */ /* 0x000fe20000010100 */
[----:B------:R-:W-:Y:S01]  /*0d50*/  FMUL.FTZ R7, R41, R46 ;  /* 0x0000002e29077220 */ /* 0x000fe20000410000 */
[----:B------:R-:W-:Y:S01]  /*0d60*/  FMUL.FTZ R40, R2, R40 ;  /* 0x0000002802287220 */ /* 0x000fe20000410000 */
[----:B------:R1:W0:Y:S01]  /*0d70*/  MUFU.RCP R46, R15 ;  /* 0x0000000f002e7308 */ /* 0x0002220000001000 */
[----:B------:R-:W-:Y:S01]  /*0d80*/  FMUL.FTZ R44, R14, -1.4426950216293334961 ;  /* 0xbfb8aa3b0e2c7820 */ /* 0x000fe20000410000 */
[----:B------:R-:W-:Y:S01]  /*0d90*/  FMUL.FTZ R39, R2, R39 ;  /* 0x0000002702277220 */ /* 0x000fe20000410000 */
[----:B------:R-:W-:Y:S01]  /*0da0*/  FADD.FTZ R45, -R22, R45 ;  /* 0x0000002d162d7221 */ /* 0x000fe20000010100 */
[----:B------:R-:W-:Y:S01]  /*0db0*/  FFMA.FTZ R10, R3, R40, R18 ;  /* 0x00000028030a7223 */ /* 0x000fe20000010012 */
[----:B------:R-:W-:Y:S01]  /*0dc0*/  FMUL.FTZ R6, R11, R6 ;  /* 0x000000060b067220 */ /* 0x000fe20000410000 */
[----:B------:R-:W-:Y:S01]  /*0dd0*/  FFMA.FTZ R11, R4, R39, R30 ;  /* 0x00000027040b7223 */ /* 0x000fe2000001001e */
[----:B-1----:R-:W-:Y:S01]  /*0de0*/  FADD.FTZ R15, R38, 1 ;  /* 0x3f800000260f7421 */ /* 0x002fe20000010000 */
[----:B------:R-:W1:Y:S01]  /*0df0*/  MUFU.EX2 R44, R44 ;  /* 0x0000002c002c7308 */ /* 0x000e620000000800 */
[----:B------:R-:W-:Y:S01]  /*0e00*/  FMUL.FTZ R38, R2, R45 ;  /* 0x0000002d02267220 */ /* 0x000fe20000410000 */
[----:B------:R-:W-:Y:S01]  /*0e10*/  FMUL.FTZ R37, R10, -1.4426950216293334961 ;  /* 0xbfb8aa3b0a257820 */ /* 0x000fe20000410000 */
[----:B------:R-:W-:-:S05]  /*0e20*/  FMUL.FTZ R19, R11, -1.4426950216293334961 ;  /* 0xbfb8aa3b0b137820 */ /* 0x000fca0000410000 */
[----:B------:R3:W4:Y:S01]  /*0e30*/  MUFU.RCP R45, R15 ;  /* 0x0000000f002d7308 */ /* 0x0007220000001000 */
[----:B0-----:R-:W-:Y:S01]  /*0e40*/  FADD.FTZ R47, -R46, 1 ;  /* 0x3f8000002e2f7421 */ /* 0x001fe20000010100 */
[----:B---3--:R-:W-:-:S06]  /*0e50*/  FFMA.FTZ R15, R5, R38, R31 ;  /* 0x00000026050f7223 */ /* 0x008fcc000001001f */
[----:B------:R-:W0:Y:S01]  /*0e60*/  MUFU.EX2 R37, R37 ;  /* 0x0000002500257308 */ /* 0x000e220000000800 */
[----:B------:R-:W-:-:S07]  /*0e70*/  FMUL.FTZ R41, R15, -1.4426950216293334961 ;  /* 0xbfb8aa3b0f297820 */ /* 0x000fce0000410000 */
[----:B------:R-:W3:Y:S01]  /*0e80*/  MUFU.EX2 R19, R19 ;  /* 0x0000001300137308 */ /* 0x000ee20000000800 */
[----:B------:R-:W-:Y:S01]  /*0e90*/  FFMA.FTZ R47, R23, R47, 1 ;  /* 0x3f800000172f7423 */ /* 0x000fe2000001002f */
[----:B-1----:R-:W-:-:S06]  /*0ea0*/  FADD.FTZ R23, R44, 1 ;  /* 0x3f8000002c177421 */ /* 0x002fcc0000010000 */
[----:B------:R-:W1:Y:S01]  /*0eb0*/  MUFU.EX2 R41, R41 ;  /* 0x0000002900297308 */ /* 0x000e620000000800 */
[----:B------:R-:W-:Y:S01]  /*0ec0*/  FMUL.FTZ R44, R46, R47 ;  /* 0x0000002f2e2c7220 */ /* 0x000fe20000410000 */
[----:B----4-:R-:W-:-:S04]  /*0ed0*/  FADD.FTZ R46, -R45, 1 ;  /* 0x3f8000002d2e7421 */ /* 0x010fc80000010100 */
[----:B------:R-:W-:Y:S01]  /*0ee0*/  FFMA.FTZ R46, R36, R46, 1 ;  /* 0x3f800000242e7423 */ /* 0x000fe2000001002e */
[----:B0-----:R-:W-:Y:S01]  /*0ef0*/  FADD.FTZ R36, R37, 1 ;  /* 0x3f80000025247421 */ /* 0x001fe20000010000 */
[----:B------:R-:W0:Y:S01]  /*0f00*/  MUFU.RCP R23, R23 ;  /* 0x0000001700177308 */ /* 0x000e220000001000 */
[----:B---3--:R-:W-:Y:S01]  /*0f10*/  FADD.FTZ R19, R19, 1 ;  /* 0x3f80000013137421 */ /* 0x008fe20000010000 */
[----:B------:R-:W-:Y:S01]  /*0f20*/  FMUL.FTZ R37, R45, R46 ;  /* 0x0000002e2d257220 */ /* 0x000fe20000410000 */
[--C-:B------:R-:W-:Y:S02]  /*0f30*/  HADD2.F32 R45, -RZ, R8.reuse.H0_H0 ;  /* 0x20000008ff2d7230 */ /* 0x100fe40000004100 */
[----:B------:R-:W-:-:S03]  /*0f40*/  HADD2.F32 R8, -RZ, R8.H1_H1 ;  /* 0x30000008ff087230 */ /* 0x000fc60000004100 */
[----:B------:R-:W3:Y:S08]  /*0f50*/  MUFU.RCP R36, R36 ;  /* 0x0000002400247308 */ /* 0x000ef00000001000 */
[----:B------:R1:W4:Y:S01]  /*0f60*/  MUFU.RCP R47, R19 ;  /* 0x00000013002f7308 */ /* 0x0003220000001000 */
[----:B------:R-:W-:Y:S01]  /*0f70*/  FMUL.FTZ R7, R8, R7 ;  /* 0x0000000708077220 */ /* 0x000fe20000410000 */
[----:B-1----:R-:W-:Y:S01]  /*0f80*/  FADD.FTZ R19, R41, 1 ;  /* 0x3f80000029137421 */ /* 0x002fe20000010000 */
[----:B------:R-:W-:-:S02]  /*0f90*/  HADD2.F32 R8, -RZ, R9.H0_H0 ;  /* 0x20000009ff087230 */ /* 0x000fc40000004100 */
[----:B------:R-:W-:-:S03]  /*0fa0*/  HADD2.F32 R9, -RZ, R9.H1_H1 ;  /* 0x30000009ff097230 */ /* 0x000fc60000004100 */
[----:B------:R-:W1:Y:S01]  /*0fb0*/  MUFU.RCP R19, R19 ;  /* 0x0000001300137308 */ /* 0x000e620000001000 */
[----:B0-----:R-:W-:Y:S01]  /*0fc0*/  FADD.FTZ R41, -R23, 1 ;  /* 0x3f80000017297421 */ /* 0x001fe20000010100 */
[----:B------:R-:W-:Y:S01]  /*0fd0*/  FMUL.FTZ R9, R9, R37 ;  /* 0x0000002509097220 */ /* 0x000fe20000410000 */
[----:B------:R-:W-:Y:S02]  /*0fe0*/  FMUL.FTZ R8, R8, R44 ;  /* 0x0000002c08087220 */ /* 0x000fe40000410000 */
[----:B------:R-:W-:Y:S01]  /*0ff0*/  FFMA.FTZ R37, R14, R41, 1 ;  /* 0x3f8000000e257423 */ /* 0x000fe20000010029 */
[----:B------:R-:W-:Y:S02]  /*1000*/  HADD2.F32 R14, -RZ, R12.H0_H0 ;  /* 0x2000000cff0e7230 */ /* 0x000fe40000004100 */
[----:B---3--:R-:W-:Y:S01]  /*1010*/  FADD.FTZ R41, -R36, 1 ;  /* 0x3f80000024297421 */ /* 0x008fe20000010100 */
[----:B----4-:R-:W-:-:S03]  /*1020*/  FADD.FTZ R44, -R47, 1 ;  /* 0x3f8000002f2c7421 */ /* 0x010fc60000010100 */
[----:B------:R-:W-:Y:S01]  /*1030*/  FFMA.FTZ R41, R10, R41, 1 ;  /* 0x3f8000000a297423 */ /* 0x000fe20000010029 */
[----:B------:R-:W-:Y:S01]  /*1040*/  FADD.FTZ R10, -R22, R14 ;  /* 0x0000000e160a7221 */ /* 0x000fe20000010100 */
[----:B------:R-:W-:Y:S01]  /*1050*/  FFMA.FTZ R11, R11, R44, 1 ;  /* 0x3f8000000b0b7423 */ /* 0x000fe2000001002c */
[----:B------:R-:W-:Y:S02]  /*1060*/  HADD2.F32 R44, -RZ, R12.H1_H1 ;  /* 0x3000000cff2c7230 */ /* 0x000fe40000004100 */
[----:B-1----:R-:W-:Y:S01]  /*1070*/  FADD.FTZ R14, -R19, 1 ;  /* 0x3f800000130e7421 */ /* 0x002fe20000010100 */
[----:B------:R-:W-:Y:S01]  /*1080*/  FMUL.FTZ R10, R2, R10 ;  /* 0x0000000a020a7220 */ /* 0x000fe20000410000 */
[----:B------:R-:W-:Y:S01]  /*1090*/  FMUL.FTZ R12, R23, R37 ;  /* 0x00000025170c7220 */ /* 0x000fe20000410000 */
[----:B------:R-:W-:Y:S01]  /*10a0*/  FADD.FTZ R37, -R22, R44 ;  /* 0x0000002c16257221 */ /* 0x000fe20000010100 */
[----:B------:R-:W-:Y:S01]  /*10b0*/  FFMA.FTZ R14, R15, R14, 1 ;  /* 0x3f8000000f0e7423 */ /* 0x000fe2000001000e */
[----:B------:R-:W-:Y:S01]  /*10c0*/  FMUL.FTZ R15, R36, R41 ;  /* 0x00000029240f7220 */ /* 0x000fe20000410000 */
[----:B------:R-:W-:-:S02]  /*10d0*/  HADD2.F32 R23, -RZ, R13.H0_H0 ;  /* 0x2000000dff177230 */ /* 0x000fc40000004100 */
[----:B------:R-:W-:Y:S01]  /*10e0*/  FFMA.FTZ R36, R0, R10, R60 ;  /* 0x0000000a00247223 */ /* 0x000fe2000001003c */
[----:B------:R-:W-:Y:S01]  /*10f0*/  FMUL.FTZ R47, R47, R11 ;  /* 0x0000000b2f2f7220 */ /* 0x000fe20000410000 */
[----:B------:R-:W-:Y:S02]  /*1100*/  FMUL.FTZ R11, R2, R37 ;  /* 0x00000025020b7220 */ /* 0x000fe40000410000 */
[----:B------:R-:W-:Y:S01]  /*1110*/  FMUL.FTZ R44, R36, -1.4426950216293334961 ;  /* 0xbfb8aa3b242c7820 */ /* 0x000fe20000410000 */
[----:B------:R-:W-:Y:S01]  /*1120*/  FADD.FTZ R23, -R22, R23 ;  /* 0x0000001716177221 */ /* 0x000fe20000010100 */
[----:B------:R-:W-:Y:S01]  /*1130*/  FMUL.FTZ R19, R19, R14 ;  /* 0x0000000e13137220 */ /* 0x000fe20000410000 */
[----:B------:R-:W-:Y:S01]  /*1140*/  FFMA.FTZ R41, R3, R11, R18 ;  /* 0x0000000b03297223 */ /* 0x000fe20000010012 */
[----:B------:R-:W-:Y:S02]  /*1150*/  HADD2.F32 R14, -RZ, R13.H1_H1 ;  /* 0x3000000dff0e7230 */ /* 0x000fe40000004100 */
[----:B------:R-:W-:Y:S01]  /*1160*/  FMUL.FTZ R13, R2, R23 ;  /* 0x00000017020d7220 */ /* 0x000fe20000410000 */
[----:B------:R-:W-:Y:S01]  /*1170*/  FMUL.FTZ R6, R45, R6 ;  /* 0x000000062d067220 */ /* 0x000fe20000410000 */
[----:B------:R-:W-:Y:S01]  /*1180*/  HADD2.F32 R37, -RZ, R16.H0_H0 ;  /* 0x20000010ff257230 */ /* 0x000fe20000004100 */
[----:B------:R-:W0:Y:S01]  /*1190*/  MUFU.EX2 R44, R44 ;  /* 0x0000002c002c7308 */ /* 0x000e220000000800 */
[----:B------:R-:W-:Y:S01]  /*11a0*/  FMUL.FTZ R45, R41, -1.4426950216293334961 ;  /* 0xbfb8aa3b292d7820 */ /* 0x000fe20000410000 */
[----:B------:R-:W-:Y:S01]  /*11b0*/  FFMA.FTZ R46, R4, R13, R30 ;  /* 0x0000000d042e7223 */ /* 0x000fe2000001001e */
[----:B------:R-:W-:Y:S01]  /*11c0*/  FADD.FTZ R14, -R22, R14 ;  /* 0x0000000e160e7221 */ /* 0x000fe20000010100 */
[----:B------:R-:W-:-:S02]  /*11d0*/  FMUL.FTZ R12, R37, R12 ;  /* 0x0000000c250c7220 */ /* 0x000fc40000410000 */
[----:B------:R-:W-:Y:S02]  /*11e0*/  FMUL.FTZ R37, R46, -1.4426950216293334961 ;  /* 0xbfb8aa3b2e257820 */ /* 0x000fe40000410000 */
[----:B------:R-:W1:Y:S01]  /*11f0*/  MUFU.EX2 R45, R45 ;  /* 0x0000002d002d7308 */ /* 0x000e620000000800 */
[----:B------:R-:W-:-:S04]  /*1200*/  FMUL.FTZ R14, R2, R14 ;  /* 0x0000000e020e7220 */ /* 0x000fc80000410000 */
[----:B------:R-:W-:-:S03]  /*1210*/  FFMA.FTZ R23, R5, R14, R31 ;  /* 0x0000000e05177223 */ /* 0x000fc6000001001f */
[----:B------:R-:W3:Y:S01]  /*1220*/  MUFU.EX2 R37, R37 ;  /* 0x0000002500257308 */ /* 0x000ee20000000800 */
[----:B0-----:R-:W-:Y:S01]  /*1230*/  FADD.FTZ R44, R44, 1 ;  /* 0x3f8000002c2c7421 */ /* 0x001fe20000010000 */
[----:B------:R-:W-:Y:S01]  /*1240*/  FMUL.FTZ R59, R23, -1.4426950216293334961 ;  /* 0xbfb8aa3b173b7820 */ /* 0x000fe20000410000 */
[----:B------:R-:W-:-:S05]  /*1250*/  HADD2.F32 R16, -RZ, R16.H1_H1 ;  /* 0x30000010ff107230 */ /* 0x000fca0000004100 */
[----:B------:R-:W0:Y:S01]  /*1260*/  MUFU.RCP R44, R44 ;  /* 0x0000002c002c7308 */ /* 0x000e220000001000 */
[----:B-1----:R-:W-:-:S07]  /*1270*/  FADD.FTZ R45, R45, 1 ;  /* 0x3f8000002d2d7421 */ /* 0x002fce0000010000 */
[----:B------:R-:W1:Y:S01]  /*1280*/  MUFU.EX2 R59, R59 ;  /* 0x0000003b003b7308 */ /* 0x000e620000000800 */
[----:B---3--:R-:W-:Y:S01]  /*1290*/  FADD.FTZ R37, R37, 1 ;  /* 0x3f80000025257421 */ /* 0x008fe20000010000 */
[----:B------:R-:W-:Y:S01]  /*12a0*/  FMUL.FTZ R15, R16, R15 ;  /* 0x0000000f100f7220 */ /* 0x000fe20000410000 */
[----:B------:R-:W-:-:S05]  /*12b0*/  HADD2.F32 R16, -RZ, R17.H0_H0 ;  /* 0x20000011ff107230 */ /* 0x000fca0000004100 */
[----:B------:R-:W3:Y:S01]  /*12c0*/  MUFU.RCP R45, R45 ;  /* 0x0000002d002d7308 */ /* 0x000ee20000001000 */
[----:B------:R-:W-:Y:S01]  /*12d0*/  FMUL.FTZ R16, R16, R47 ;  /* 0x0000002f10107220 */ /* 0x000fe20000410000 */
[----:B0-----:R-:W-:-:S06]  /*12e0*/  FADD.FTZ R47, -R44, 1 ;  /* 0x3f8000002c2f7421 */ /* 0x001fcc0000010100 */
[----:B------:R-:W0:Y:S01]  /*12f0*/  MUFU.RCP R37, R37 ;  /* 0x0000002500257308 */ /* 0x000e220000001000 */
[----:B-1----:R-:W-:Y:S01]  /*1300*/  FADD.FTZ R59, R59, 1 ;  /* 0x3f8000003b3b7421 */ /* 0x002fe20000010000 */
[----:B------:R-:W-:-:S06]  /*1310*/  FFMA.FTZ R47, R36, R47, 1 ;  /* 0x3f800000242f7423 */ /* 0x000fcc000001002f */
[----:B------:R3:W1:Y:S01]  /*1320*/  MUFU.RCP R36, R59 ;  /* 0x0000003b00247308 */ /* 0x0006620000001000 */
[----:B------:R-:W-:Y:S02]  /*1330*/  HADD2.F32 R17, -RZ, R17.H1_H1 ;  /* 0x30000011ff117230 */ /* 0x000fe40000004100 */
[----:B---3--:R-:W-:-:S04]  /*1340*/  FADD.FTZ R59, -R45, 1 ;  /* 0x3f8000002d3b7421 */ /* 0x008fc80000010100 */
[----:B------:R-:W-:Y:S01]  /*1350*/  FFMA.FTZ R59, R41, R59, 1 ;  /* 0x3f800000293b7423 */ /* 0x000fe2000001003b */
[----:B0-----:R-:W-:-:S04]  /*1360*/  FADD.FTZ R41, -R37, 1 ;  /* 0x3f80000025297421 */ /* 0x001fc80000010100 */
[----:B------:R-:W-:Y:S01]  /*1370*/  FFMA.FTZ R46, R46, R41, 1 ;  /* 0x3f8000002e2e7423 */ /* 0x000fe20000010029 */
[----:B------:R-:W-:Y:S01]  /*1380*/  FMUL.FTZ R41, R44, R47 ;  /* 0x0000002f2c297220 */ /* 0x000fe20000410000 */
[--C-:B------:R-:W-:Y:S02]  /*1390*/  HADD2.F32 R44, -RZ, R34.reuse.H0_H0 ;  /* 0x20000022ff2c7230 */ /* 0x100fe40000004100 */
[----:B------:R-:W-:Y:S01]  /*13a0*/  FMUL.FTZ R17, R17, R19 ;  /* 0x0000001311117220 */ /* 0x000fe20000410000 */
[----:B------:R-:W-:Y:S01]  /*13b0*/  FMUL.FTZ R19, R45, R59 ;  /* 0x0000003b2d137220 */ /* 0x000fe20000410000 */
[----:B-1----:R-:W-:Y:S01]  /*13c0*/  FADD.FTZ R45, -R36, 1 ;  /* 0x3f800000242d7421 */ /* 0x002fe20000010100 */
[----:B------:R-:W-:Y:S01]  /*13d0*/  FADD.FTZ R44, -R22, R44 ;  /* 0x0000002c162c7221 */ /* 0x000fe20000010100 */
[----:B------:R-:W-:Y:S02]  /*13e0*/  HADD2.F32 R34, -RZ, R34.H1_H1 ;  /* 0x30000022ff227230 */ /* 0x000fe40000004100 */
[----:B------:R-:W-:Y:S01]  /*13f0*/  FMUL.FTZ R37, R37, R46 ;  /* 0x0000002e25257220 */ /* 0x000fe20000410000 */
[----:B------:R-:W-:Y:S01]  /*1400*/  FFMA.FTZ R23, R23, R45, 1 ;  /* 0x3f80000017177423 */ /* 0x000fe2000001002d */
[----:B------:R-:W-:Y:S01]  /*1410*/  FMUL.FTZ R46, R2, R44 ;  /* 0x0000002c022e7220 */ /* 0x000fe20000410000 */
[----:B------:R-:W-:-:S02]  /*1420*/  FADD.FTZ R34, -R22, R34 ;  /* 0x0000002216227221 */ /* 0x000fc40000010100 */
[----:B------:R-:W-:Y:S01]  /*1430*/  FMUL.FTZ R36, R36, R23 ;  /* 0x0000001724247220 */ /* 0x000fe20000410000 */
[----:B------:R-:W-:Y:S01]  /*1440*/  FFMA.FTZ R23, R0, R46, R60 ;  /* 0x0000002e00177223 */ /* 0x000fe2000001003c */
[----:B------:R-:W-:-:S03]  /*1450*/  FMUL.FTZ R45, R2, R34 ;  /* 0x00000022022d7220 */ /* 0x000fc60000410000 */
[----:B------:R-:W-:Y:S01]  /*1460*/  FMUL.FTZ R59, R23, -1.4426950216293334961 ;  /* 0xbfb8aa3b173b7820 */ /* 0x000fe20000410000 */
[----:B------:R-:W-:Y:S01]  /*1470*/  FFMA.FTZ R47, R3, R45, R18 ;  /* 0x0000002d032f7223 */ /* 0x000fe20000010012 */
[----:B------:R-:W-:-:S04]  /*1480*/  HADD2.F32 R44, -RZ, R35.H0_H0 ;  /* 0x20000023ff2c7230 */ /* 0x000fc80000004100 */
[----:B------:R-:W0:Y:S01]  /*1490*/  MUFU.EX2 R59, R59 ;  /* 0x0000003b003b7308 */ /* 0x000e220000000800 */
[----:B------:R-:W-:Y:S01]  /*14a0*/  FMUL.FTZ R60, R47, -1.4426950216293334961 ;  /* 0xbfb8aa3b2f3c7820 */ /* 0x000fe20000410000 */
[----:B------:R-:W-:Y:S01]  /*14b0*/  FADD.FTZ R44, -R22, R44 ;  /* 0x0000002c162c7221 */ /* 0x000fe20000010100 */
[----:B------:R-:W-:-:S03]  /*14c0*/  HADD2.F32 R18, -RZ, R20.H0_H0 ;  /* 0x20000014ff127230 */ /* 0x000fc60000004100 */
[----:B------:R-:W-:Y:S02]  /*14d0*/  FMUL.FTZ R44, R2, R44 ;  /* 0x0000002c022c7220 */ /* 0x000fe40000410000 */
[----:B------:R-:W1:Y:S02]  /*14e0*/  MUFU.EX2 R60, R60 ;  /* 0x0000003c003c7308 */ /* 0x000e640000000800 */
[----:B------:R-:W-:Y:S01]  /*14f0*/  FFMA.FTZ R34, R4, R44, R30 ;  /* 0x0000002c04227223 */ /* 0x000fe2000001001e */
[----:B------:R-:W-:Y:S01]  /*1500*/  FMUL.FTZ R18, R18, R41 ;  /* 0x0000002912127220 */ /* 0x000fe20000410000 */
[----:B------:R-:W-:Y:S01]  /*1510*/  HADD2.F32 R35, -RZ, R35.H1_H1 ;  /* 0x30000023ff237230 */ /* 0x000fe20000004100 */
[----:B------:R-:W3:Y:S01]  /*1520*/  LDL.LU R30, [R1+0x1c] ;  /* 0x00001c00011e7983 */ /* 0x000ee20000300800 */
[----:B------:R-:W-:Y:S01]  /*1530*/  FMUL.FTZ R41, R34, -1.4426950216293334961 ;  /* 0xbfb8aa3b22297820 */ /* 0x000fe20000410000 */
[----:B0-----:R-:W-:-:S05]  /*1540*/  FADD.FTZ R59, R59, 1 ;  /* 0x3f8000003b3b7421 */ /* 0x001fca0000010000 */
[----:B------:R-:W0:Y:S01]  /*1550*/  MUFU.EX2 R41, R41 ;  /* 0x0000002900297308 */ /* 0x000e220000000800 */
[----:B------:R-:W-:Y:S02]  /*1560*/  HADD2.F32 R20, -RZ, R20.H1_H1 ;  /* 0x30000014ff147230 */ /* 0x000fe40000004100 */
[----:B------:R-:W-:Y:S01]  /*1570*/  FADD.FTZ R35, -R22, R35 ;  /* 0x0000002316237221 */ /* 0x000fe20000010100 */
[----:B-1----:R-:W-:-:S04]  /*1580*/  FADD.FTZ R60, R60, 1 ;  /* 0x3f8000003c3c7421 */ /* 0x002fc80000010000 */
[----:B------:R-:W1:Y:S01]  /*1590*/  MUFU.RCP R59, R59 ;  /* 0x0000003b003b7308 */ /* 0x000e620000001000 */
[----:B------:R-:W-:Y:S01]  /*15a0*/  FMUL.FTZ R19, R20, R19 ;  /* 0x0000001314137220 */ /* 0x000fe20000410000 */
[----:B------:R-:W-:-:S06]  /*15b0*/  HADD2.F32 R20, -RZ, R21.H0_H0 ;  /* 0x20000015ff147230 */ /* 0x000fcc0000004100 */
[----:B------:R1:W4:Y:S01]  /*15c0*/  MUFU.RCP R22, R60 ;  /* 0x0000003c00167308 */ /* 0x0003220000001000 */
[----:B------:R-:W-:Y:S01]  /*15d0*/  FMUL.FTZ R20, R20, R37 ;  /* 0x0000002514147220 */ /* 0x000fe20000410000 */
[----:B0-----:R-:W-:Y:S01]  /*15e0*/  FADD.FTZ R37, R41, 1 ;  /* 0x3f80000029257421 */ /* 0x001fe20000010000 */
[----:B------:R-:W-:Y:S01]  /*15f0*/  FMUL.FTZ R41, R2, R35 ;  /* 0x0000002302297220 */ /* 0x000fe20000410000 */
[----:B-1----:R-:W-:-:S04]  /*1600*/  FADD.FTZ R60, -R59, 1 ;  /* 0x3f8000003b3c7421 */ /* 0x002fc80000010100 */
[----:B------:R-:W0:Y:S01]  /*1610*/  MUFU.RCP R37, R37 ;  /* 0x0000002500257308 */ /* 0x000e220000001000 */
[----:B------:R-:W-:Y:S01]  /*1620*/  FFMA.FTZ R35, R23, R60, 1 ;  /* 0x3f80000017237423 */ /* 0x000fe2000001003c */
[----:B------:R-:W-:Y:S01]  /*1630*/  FFMA.FTZ R23, R5, R41, R31 ;  /* 0x0000002905177223 */ /* 0x000fe2000001001f */
[----:B------:R-:W-:Y:S01]  /*1640*/  HADD2.F32 R21, -RZ, R21.H1_H1 ;  /* 0x30000015ff157230 */ /* 0x000fe20000004100 */
[----:B------:R-:W5:Y:S01]  /*1650*/  LDL.LU R31, [R1+0x18] ;  /* 0x00001800011f7983 */ /* 0x000f620000300800 */
[----:B----4-:R-:W-:-:S04]  /*1660*/  FADD.FTZ R60, -R22, 1 ;  /* 0x3f800000163c7421 */ /* 0x010fc80000010100 */
[----:B------:R-:W-:Y:S01]  /*1670*/  FFMA.FTZ R47, R47, R60, 1 ;  /* 0x3f8000002f2f7423 */ /* 0x000fe2000001003c */
[----:B------:R-:W-:-:S06]  /*1680*/  FMUL.FTZ R60, R23, -1.4426950216293334961 ;  /* 0xbfb8aa3b173c7820 */ /* 0x000fcc0000410000 */
[----:B------:R-:W1:Y:S01]  /*1690*/  MUFU.EX2 R60, R60 ;  /* 0x0000003c003c7308 */ /* 0x000e620000000800 */
[----:B------:R-:W-:Y:S01]  /*16a0*/  FMUL.FTZ R47, R22, R47 ;  /* 0x0000002f162f7220 */ /* 0x000fe20000410000 */
[----:B0-----:R-:W-:-:S04]  /*16b0*/  FADD.FTZ R22, -R37, 1 ;  /* 0x3f80000025167421 */ /* 0x001fc80000010100 */
[----:B------:R-:W-:Y:S01]  /*16c0*/  FFMA.FTZ R22, R34, R22, 1 ;  /* 0x3f80000022167423 */ /* 0x000fe20000010016 */
[----:B------:R-:W-:-:S03]  /*16d0*/  FMUL.FTZ R34, R0, R6 ;  /* 0x0000000600227220 */ /* 0x000fc60000410000 */
[----:B------:R-:W-:Y:S01]  /*16e0*/  FMUL.FTZ R37, R37, R22 ;  /* 0x0000001625257220 */ /* 0x000fe20000410000 */
[----:B------:R-:W-:Y:S01]  /*16f0*/  FMUL.FTZ R22, R3, R7 ;  /* 0x0000000703167220 */ /* 0x000fe20000410000 */
[----:B------:R-:W-:Y:S01]  /*1700*/  FFMA.FTZ R34, R50, R34, RZ ;  /* 0x0000002232227223 */ /* 0x000fe200000100ff */
[----:B-1----:R-:W-:-:S03]  /*1710*/  FADD.FTZ R60, R60, 1 ;  /* 0x3f8000003c3c7421 */ /* 0x002fc60000010000 */
[----:B------:R-:W-:Y:S01]  /*1720*/  FFMA.FTZ R34, R49, R22, R34 ;  /* 0x0000001631227223 */ /* 0x000fe20000010022 */
[----:B------:R-:W-:Y:S01]  /*1730*/  FMUL.FTZ R21, R21, R36 ;  /* 0x0000002415157220 */ /* 0x000fe20000410000 */
[----:B------:R-:W0:Y:S01]  /*1740*/  MUFU.RCP R22, R60 ;  /* 0x0000003c00167308 */ /* 0x000e220000001000 */
[----:B------:R-:W-:-:S04]  /*1750*/  FMUL.FTZ R36, R4, R8 ;  /* 0x0000000804247220 */ /* 0x000fc80000410000 */
[----:B------:R-:W-:Y:S01]  /*1760*/  FFMA.FTZ R34, R48, R36, R34 ;  /* 0x0000002430227223 */ /* 0x000fe20000010022 */
[----:B------:R-:W-:-:S04]  /*1770*/  FMUL.FTZ R36, R5, R9 ;  /* 0x0000000905247220 */ /* 0x000fc80000410000 */
[----:B------:R-:W-:Y:S01]  /*1780*/  FFMA.FTZ R34, R43, R36, R34 ;  /* 0x000000242b227223 */ /* 0x000fe20000010022 */
[----:B------:R-:W-:Y:S01]  /*1790*/  FMUL.FTZ R36, R0, R12 ;  /* 0x0000000c00247220 */ /* 0x000fe20000410000 */
[----:B------:R-:W-:-:S03]  /*17a0*/  FMUL.FTZ R35, R59, R35 ;  /* 0x000000233b237220 */ /* 0x000fc60000410000 */
[----:B------:R-:W-:Y:S01]  /*17b0*/  FFMA.FTZ R34, R42, R36, R34 ;  /* 0x000000242a227223 */ /* 0x000fe20000010022 */
[----:B------:R-:W-:Y:S01]  /*17c0*/  FMUL.FTZ R36, R3, R15 ;  /* 0x0000000f03247220 */ /* 0x000fe20000410000 */
[----:B0-----:R-:W-:-:S03]  /*17d0*/  FADD.FTZ R59, -R22, 1 ;  /* 0x3f800000163b7421 */ /* 0x001fc60000010100 */
[----:B------:R-:W-:Y:S01]  /*17e0*/  FFMA.FTZ R34, R40, R36, R34 ;  /* 0x0000002428227223 */ /* 0x000fe20000010022 */
[----:B------:R-:W-:Y:S01]  /*17f0*/  FFMA.FTZ R59, R23, R59, 1 ;  /* 0x3f800000173b7423 */ /* 0x000fe2000001003b */
[----:B------:R-:W-:Y:S01]  /*1800*/  FMUL.FTZ R23, R4, R16 ;  /* 0x0000001004177220 */ /* 0x000fe20000410000 */
[----:B------:R-:W-:-:S03]  /*1810*/  FMUL.FTZ R36, R5, R17 ;  /* 0x0000001105247220 */ /* 0x000fc60000410000 */
[----:B------:R-:W-:Y:S01]  /*1820*/  FFMA.FTZ R23, R39, R23, R34 ;  /* 0x0000001727177223 */ /* 0x000fe20000010022 */
[----:B------:R-:W-:Y:S01]  /*1830*/  FMUL.FTZ R34, R22, R59 ;  /* 0x0000003b16227220 */ /* 0x000fe20000410000 */
[----:B------:R-:W-:Y:S02]  /*1840*/  FFMA.FTZ R22, R0, R6, RZ ;  /* 0x0000000600167223 */ /* 0x000fe400000100ff */
[----:B------:R-:W-:Y:S02]  /*1850*/  FFMA.FTZ R23, R38, R36, R23 ;  /* 0x0000002426177223 */ /* 0x000fe40000010017 */
[----:B------:R-:W-:Y:S01]  /*1860*/  FFMA.FTZ R22, R3, R7, R22 ;  /* 0x0000000703167223 */ /* 0x000fe20000010016 */
[----:B------:R-:W-:-:S03]  /*1870*/  FMUL.FTZ R36, R0, R18 ;  /* 0x0000001200247220 */ /* 0x000fc60000410000 */
[----:B------:R-:W-:Y:S01]  /*1880*/  FFMA.FTZ R22, R4, R8, R22 ;  /* 0x0000000804167223 */ /* 0x000fe20000010016 */
[----:B------:R-:W-:Y:S01]  /*1890*/  FFMA.FTZ R23, R10, R36, R23 ;  /* 0x000000240a177223 */ /* 0x000fe20000010017 */
[----:B------:R-:W-:Y:S02]  /*18a0*/  FMUL.FTZ R36, R3, R19 ;  /* 0x0000001303247220 */ /* 0x000fe40000410000 */
[----:B------:R-:W-:Y:S02]  /*18b0*/  FFMA.FTZ R22, R5, R9, R22 ;  /* 0x0000000905167223 */ /* 0x000fe40000010016 */
[----:B------:R-:W-:Y:S02]  /*18c0*/  FFMA.FTZ R23, R11, R36, R23 ;  /* 0x000000240b177223 */ /* 0x000fe40000010017 */
[----:B------:R-:W-:Y:S01]  /*18d0*/  FFMA.FTZ R36, R0, R12, R22 ;  /* 0x0000000c00247223 */ /* 0x000fe20000010016 */
[----:B--2---:R-:W-:-:S03]  /*18e0*/  HADD2.F32 R22, -RZ, R24.H0_H0 ;  /* 0x20000018ff167230 */ /* 0x004fc60000004100 */
[----:B------:R-:W-:Y:S02]  /*18f0*/  FFMA.FTZ R36, R3, R15, R36 ;  /* 0x0000000f03247223 */ /* 0x000fe40000010024 */
[----:B------:R-:W-:Y:S01]  /*1900*/  FMUL.FTZ R22, R22, R35 ;  /* 0x0000002316167220 */ /* 0x000fe20000410000 */
[----:B------:R-:W-:Y:S02]  /*1910*/  HADD2.F32 R35, -RZ, R24.H1_H1 ;  /* 0x30000018ff237230 */ /* 0x000fe40000004100 */
[C---:B------:R-:W-:Y:S01]  /*1920*/  FFMA.FTZ R24, R4.reuse, R16, R36 ;  /* 0x0000001004187223 */ /* 0x040fe20000010024 */
[----:B------:R-:W-:-:S04]  /*1930*/  FMUL.FTZ R36, R4, R20 ;  /* 0x0000001404247220 */ /* 0x000fc80000410000 */
[----:B------:R-:W-:Y:S01]  /*1940*/  FFMA.FTZ R36, R13, R36, R23 ;  /* 0x000000240d247223 */ /* 0x000fe20000010017 */
[----:B------:R-:W-:Y:S01]  /*1950*/  FMUL.FTZ R23, R35, R47 ;  /* 0x0000002f23177220 */ /* 0x000fe20000410000 */
[----:B------:R-:W-:Y:S01]  /*1960*/  FMUL.FTZ R35, R5, R21 ;  /* 0x0000001505237220 */ /* 0x000fe20000410000 */
[----:B------:R-:W-:-:S03]  /*1970*/  HFMA2.MMA R59, -RZ, RZ, 0, 2.384185791015625e-06 ;  /* 0x00000028ff3b7435 */ /* 0x000fc600000001ff */
[----:B------:R-:W-:Y:S01]  /*1980*/  FFMA.FTZ R35, R14, R35, R36 ;  /* 0x000000230e237223 */ /* 0x000fe20000010024 */
[----:B------:R-:W-:-:S04]  /*1990*/  FMUL.FTZ R36, R0, R22 ;  /* 0x0000001600247220 */ /* 0x000fc80000410000 */
[----:B------:R-:W-:Y:S01]  /*19a0*/  FFMA.FTZ R36, R46, R36, R35 ;  /* 0x000000242e247223 */ /* 0x000fe20000010023 */
[----:B------:R-:W-:-:S04]  /*19b0*/  FMUL.FTZ R35, R3, R23 ;  /* 0x0000001703237220 */ /* 0x000fc80000410000 */
[----:B------:R-:W-:Y:S01]  /*19c0*/  FFMA.FTZ R35, R45, R35, R36 ;  /* 0x000000232d237223 */ /* 0x000fe20000010024 */
[----:B------:R-:W-:Y:S02]  /*19d0*/  IMAD R36, R32, R59, UR8 ;  /* 0x0000000820247e24 */ /* 0x000fe4000f8e023b */
[----:B------:R-:W2:Y:S03]  /*19e0*/  LDL.LU R32, [R1+0x14] ;  /* 0x0000140001207983 */ /* 0x000ea60000300800 */
[----:B------:R-:W-:Y:S02]  /*19f0*/  LEA R36, R33, R36, 0x3 ;  /* 0x0000002421247211 */ /* 0x000fe400078e18ff */
[----:B------:R-:W4:Y:S01]  /*1a00*/  LDL.LU R33, [R1+0x10] ;  /* 0x0000100001217983 */ /* 0x000f220000300800 */
[----:B------:R-:W-:-:S04]  /*1a10*/  FFMA.FTZ R24, R5, R17, R24 ;  /* 0x0000001105187223 */ /* 0x000fc80000010018 */
[----:B------:R-:W-:Y:S01]  /*1a20*/  FFMA.FTZ R47, R0, R18, R24 ;  /* 0x00000012002f7223 */ /* 0x000fe20000010018 */
[----:B------:R-:W0:Y:S03]  /*1a30*/  S2R R60, SR_TID.X ;  /* 0x00000000003c7919 */ /* 0x000e260000002100 */
[----:B------:R-:W-:Y:S01]  /*1a40*/  FFMA.FTZ R47, R3, R19, R47 ;  /* 0x00000013032f7223 */ /* 0x000fe2000001002f */
[----:B------:R-:W-:Y:S01]  /*1a50*/  UIADD3 UR9, UP0, UR11, 0x4, URZ ;  /* 0x000000040b097890 */ /* 0x000fe2000ff1e03f */
[--C-:B------:R-:W-:Y:S02]  /*1a60*/  HADD2.F32 R24, -RZ, R25.reuse.H0_H0 ;  /* 0x20000019ff187230 */ /* 0x100fe40000004100 */
[----:B------:R-:W-:Y:S01]  /*1a70*/  FFMA.FTZ R47, R4, R20, R47 ;  /* 0x00000014042f7223 */ /* 0x000fe2000001002f */
[----:B------:R-:W-:Y:S01]  /*1a80*/  UIADD3.X UR10, URZ, UR5, URZ, UP0, !UPT ;  /* 0x000000053f0a7290 */ /* 0x000fe200087fe43f */
[----:B------:R-:W-:Y:S01]  /*1a90*/  HADD2.F32 R25, -RZ, R25.H1_H1 ;  /* 0x30000019ff197230 */ /* 0x000fe20000004100 */
[----:B------:R-:W-:Y:S01]  /*1aa0*/  UISETP.GE.U32.AND UP0, UPT, UR9, UR16, UPT ;  /* 0x000000100900728c */ /* 0x000fe2000bf06070 */
[----:B------:R-:W-:Y:S01]  /*1ab0*/  FFMA.FTZ R47, R5, R21, R47 ;  /* 0x00000015052f7223 */ /* 0x000fe2000001002f */
[----:B------:R-:W-:-:S02]  /*1ac0*/  FMUL.FTZ R24, R24, R37 ;  /* 0x0000002518187220 */ /* 0x000fc40000410000 */
[----:B------:R-:W-:Y:S01]  /*1ad0*/  UISETP.GE.AND.EX UP0, UPT, UR10, UR7, UPT, UP0 ;  /* 0x000000070a00728c */ /* 0x000fe2000bf06300 */
[----:B------:R-:W-:Y:S01]  /*1ae0*/  FFMA.FTZ R37, R0, R22, R47 ;  /* 0x0000001600257223 */ /* 0x000fe2000001002f */
[----:B------:R-:W-:Y:S01]  /*1af0*/  FMUL.FTZ R25, R25, R34 ;  /* 0x0000002219197220 */ /* 0x000fe20000410000 */
[----:B------:R-:W-:Y:S02]  /*1b00*/  FMUL.FTZ R34, R4, R24 ;  /* 0x0000001804227220 */ /* 0x000fe40000410000 */
[----:B------:R-:W-:Y:S01]  /*1b10*/  FFMA.FTZ R37, R3, R23, R37 ;  /* 0x0000001703257223 */ /* 0x000fe20000010025 */
[----:B------:R-:W-:Y:S01]  /*1b20*/  PLOP3.LUT P0, PT, PT, PT, UP0, 0x80, 0x0 ;  /* 0x000000000000781c */ /* 0x000fe20003f0f008 */
[----:B------:R-:W-:Y:S01]  /*1b30*/  FFMA.FTZ R47, R44, R34, R35 ;  /* 0x000000222c2f7223 */ /* 0x000fe20000010023 */
        /* <DEDUP_REMOVED lines=9> */
[----:B------:R-:W-:Y:S01]  /*1bd0*/  FADD.FTZ R27, R27, R12 ;  /* 0x0000000c1b1b7221 */ /* 0x000fe20000010000 */
[----:B------:R-:W-:Y:S01]  /*1be0*/  FFMA.FTZ R28, R40, R15, R28 ;  /* 0x0000000f281c7223 */ /* 0x000fe2000001001c */
[----:B------:R-:W-:Y:S01]  /*1bf0*/  FADD.FTZ R29, R29, R15 ;  /* 0x0000000f1d1d7221 */ /* 0x000fe20000010000 */
[----:B------:R1:W-:Y:S01]  /*1c00*/  STS.64 [R36], R34 ;  /* 0x0000002224007388 */ /* 0x0003e20000000a00 */
[----:B------:R-:W-:Y:S01]  /*1c10*/  FFMA.FTZ R26, R10, R18, R26 ;  /* 0x000000120a1a7223 */ /* 0x000fe2000001001a */
[----:B------:R-:W-:Y:S01]  /*1c20*/  FADD.FTZ R27, R27, R18 ;  /* 0x000000121b1b7221 */ /* 0x000fe20000010000 */
[----:B------:R-:W-:Y:S01]  /*1c30*/  FFMA.FTZ R28, R11, R19, R28 ;  /* 0x000000130b1c7223 */ /* 0x000fe2000001001c */
[----:B------:R-:W-:Y:S01]  /*1c40*/  FADD.FTZ R29, R29, R19 ;  /* 0x000000131d1d7221 */ /* 0x000fe20000010000 */
[----:B0-----:R-:W-:Y:S01]  /*1c50*/  ISETP.GT.U32.AND P1, PT, R60, 0x1f, PT ;  /* 0x0000001f3c00780c */ /* 0x001fe20003f24070 */
[----:B------:R-:W-:Y:S01]  /*1c60*/  FFMA.FTZ R26, R46, R22, R26 ;  /* 0x000000162e1a7223 */ /* 0x000fe2000001001a */
[----:B------:R-:W-:Y:S01]  /*1c70*/  FADD.FTZ R27, R27, R22 ;  /* 0x000000161b1b7221 */ /* 0x000fe20000010000 */
[----:B------:R-:W-:Y:S01]  /*1c80*/  FFMA.FTZ R28, R45, R23, R28 ;  /* 0x000000172d1c7223 */ /* 0x000fe2000001001c */
[----:B------:R-:W-:Y:S01]  /*1c90*/  FADD.FTZ R29, R29, R23 ;  /* 0x000000171d1d7221 */ /* 0x000fe20000010000 */
[----:B---3--:R-:W-:-:S04]  /*1ca0*/  FFMA.FTZ R30, R48, R8, R30 ;  /* 0x00000008301e7223 */ /* 0x008fc8000001001e */
[----:B------:R-:W-:-:S04]  /*1cb0*/  FFMA.FTZ R30, R39, R16, R30 ;  /* 0x00000010271e7223 */ /* 0x000fc8000001001e */
[----:B------:R-:W-:-:S04]  /*1cc0*/  FFMA.FTZ R30, R13, R20, R30 ;  /* 0x000000140d1e7223 */ /* 0x000fc8000001001e */
[----:B------:R-:W-:Y:S01]  /*1cd0*/  FFMA.FTZ R30, R44, R24, R30 ;  /* 0x000000182c1e7223 */ /* 0x000fe2000001001e */
[----:B-----5:R-:W-:-:S04]  /*1ce0*/  FADD.FTZ R31, R8, R31 ;  /* 0x0000001f081f7221 */ /* 0x020fc80000010000 */
[----:B------:R-:W-:-:S04]  /*1cf0*/  FADD.FTZ R31, R31, R16 ;  /* 0x000000101f1f7221 */ /* 0x000fc80000010000 */
[----:B------:R-:W-:-:S04]  /*1d00*/  FADD.FTZ R31, R31, R20 ;  /* 0x000000141f1f7221 */ /* 0x000fc80000010000 */
[----:B------:R-:W-:Y:S01]  /*1d10*/  FADD.FTZ R31, R31, R24 ;  /* 0x000000181f1f7221 */ /* 0x000fe20000010000 */
[----:B--2---:R-:W-:Y:S01]  /*1d20*/  FFMA.FTZ R32, R43, R9, R32 ;  /* 0x000000092b207223 */ /* 0x004fe20000010020 */
[----:B----4-:R-:W-:-:S03]  /*1d30*/  FADD.FTZ R33, R9, R33 ;  /* 0x0000002109217221 */ /* 0x010fc60000010000 */
[----:B------:R-:W-:Y:S01]  /*1d40*/  FFMA.FTZ R32, R38, R17, R32 ;  /* 0x0000001126207223 */ /* 0x000fe20000010020 */
[----:B------:R-:W-:-:S03]  /*1d50*/  FADD.FTZ R33, R33, R17 ;  /* 0x0000001121217221 */ /* 0x000fc60000010000 */
[----:B------:R-:W-:Y:S01]  /*1d60*/  FFMA.FTZ R32, R14, R21, R32 ;  /* 0x000000150e207223 */ /* 0x000fe20000010020 */
[----:B------:R-:W-:-:S03]  /*1d70*/  FADD.FTZ R33, R33, R21 ;  /* 0x0000001521217221 */ /* 0x000fc60000010000 */
[----:B------:R-:W-:Y:S01]  /*1d80*/  FFMA.FTZ R32, R41, R25, R32 ;  /* 0x0000001929207223 */ /* 0x000fe20000010020 */
[----:B------:R-:W-:Y:S01]  /*1d90*/  FADD.FTZ R33, R33, R25 ;  /* 0x0000001921217221 */ /* 0x000fe20000010000 */
[----:B------:R-:W-:Y:S06]  /*1da0*/  BAR.SYNC.DEFER_BLOCKING 0x0 ;  /* 0x0000000000007b1d */ /* 0x000fec0000010000 */
[----:B-1----:R-:W-:Y:S05]  /*1db0*/  @!P0 BRA `(.L_x_2718) ;  /* 0x0000000000dc8947 */ /* 0x002fea0003800000 */
[----:B------:R-:W0:Y:S01]  /*1dc0*/  S2UR UR15, SR_CgaCtaId ;  /* 0x00000000000f79c3 */ /* 0x000e220000008800 */
[----:B------:R-:W-:Y:S01]  /*1dd0*/  UMOV UR5, 0x400 ;  /* 0x0000040000057882 */ /* 0x000fe20000000000 */
[C---:B------:R-:W-:Y:S01]  /*1de0*/  SHF.L.U32 R35, R60.reuse, 0x1, RZ ;  /* 0x000000013c237819 */ /* 0x040fe200000006ff */
[----:B------:R-:W2:Y:S03]  /*1df0*/  LDL R37, [R1+0x8] ;  /* 0x0000080001257983 */ /* 0x000ea60000100800 */
[----:B------:R-:W-:Y:S01]  /*1e00*/  LOP3.LUT R35, R35, 0x18, RZ, 0xc0, !PT ;  /* 0x0000001823237812 */ /* 0x000fe200078ec0ff */
[----:B------:R1:W-:Y:S04]  /*1e10*/  STL.64 [R1+0x10], R2 ;  /* 0x0000100201007387 */ /* 0x0003e80000100a00 */
[----:B-1----:R-:W3:Y:S04]  /*1e20*/  LDL R2, [R1+0x4] ;  /* 0x0000040001027983 */ /* 0x002ee80000100800 */
[----:B------:R-:W4:Y:S01]  /*1e30*/  LDL R3, [R1] ;  /* 0x0000000001037983 */ /* 0x000f220000100800 */
[----:B0-----:R-:W-:Y:S01]  /*1e40*/  ULEA UR5, UR15, UR5, 0x18 ;  /* 0x000000050f057291 */ /* 0x001fe2000f8ec03f */
[----:B------:R-:W0:Y:S05]  /*1e50*/  S2R R59, SR_TID.X ;  /* 0x00000000003b7919 */ /* 0x000e2a0000002100 */
[----:B------:R-:W-:-:S05]  /*1e60*/  LEA R34, R60, UR5, 0x5 ;  /* 0x000000053c227c11 */ /* 0x000fca000f8e28ff */
[----:B------:R-:W-:-:S05]  /*1e70*/  IMAD.IADD R36, R34, 0x1, R35 ;  /* 0x0000000122247824 */ /* 0x000fca00078e0223 */
[----:B------:R1:W-:Y:S02]  /*1e80*/  STS.64 [R36], R26 ;  /* 0x0000001a24007388 */ /* 0x0003e40000000a00 */
[----:B-1----:R-:W-:-:S04]  /*1e90*/  LOP3.LUT R36, R35, 0x8, RZ, 0x3c, !PT ;  /* 0x0000000823247812 */ /* 0x002fc800078e3cff */
[----:B------:R-:W-:-:S05]  /*1ea0*/  IADD3 R36, R34, R36, RZ ;  /* 0x0000002422247210 */ /* 0x000fca0007ffe0ff */
[----:B------:R1:W-:Y:S02]  /*1eb0*/  STS.64 [R36], R28 ;  /* 0x0000001c24007388 */ /* 0x0003e40000000a00 */
[----:B-1----:R-:W-:-:S04]  /*1ec0*/  LOP3.LUT R36, R35, 0x10, RZ, 0x3c, !PT ;  /* 0x0000001023247812 */ /* 0x002fc800078e3cff */
[----:B------:R-:W-:-:S05]  /*1ed0*/  IADD3 R36, R34, R36, RZ ;  /* 0x0000002422247210 */ /* 0x000fca0007ffe0ff */
[----:B------:R1:W-:Y:S04]  /*1ee0*/  STS.64 [R36], R30 ;  /* 0x0000001e24007388 */ /* 0x0003e80000000a00 */
[----:B-1----:R-:W2:Y:S01]  /*1ef0*/  LDL R36, [R1+0xc] ;  /* 0x00000c0001247983 */ /* 0x002ea20000100800 */
[----:B0-----:R-:W-:Y:S02]  /*1f00*/  SHF.R.S32.HI R47, RZ, 0x1f, R59 ;  /* 0x0000001fff2f7819 */ /* 0x001fe4000001143b */
[----:B------:R-:W-:Y:S02]  /*1f10*/  LOP3.LUT R35, R35, 0x18, RZ, 0x3c, !PT ;  /* 0x0000001823237812 */ /* 0x000fe400078e3cff */
[----:B------:R-:W-:Y:S02]  /*1f20*/  LEA.HI R47, R47, R59, RZ, 0x2 ;  /* 0x0000003b2f2f7211 */ /* 0x000fe400078f10ff */
[----:B------:R-:W-:-:S02]  /*1f30*/  IADD3 R59, R34, R35, RZ ;  /* 0x00000023223b7210 */ /* 0x000fc40007ffe0ff */
[----:B------:R-:W-:-:S03]  /*1f40*/  SHF.R.S32.HI R47, RZ, 0x2, R47 ;  /* 0x00000002ff2f7819 */ /* 0x000fc6000001142f */
[----:B------:R-:W-:Y:S01]  /*1f50*/  STS.64 [R59], R32 ;  /* 0x000000203b007388 */ /* 0x000fe20000000a00 */
        /* <DEDUP_REMOVED lines=21> */
[----:B------:R-:W-:Y:S01]  /*20b0*/  MOV R36, UR5 ;  /* 0x0000000500247c02 */ /* 0x000fe20008000f00 */
[----:B------:R-:W-:-:S04]  /*20c0*/  FADD.FTZ R35, R37, R35 ;  /* 0x0000002325237221 */ /* 0x000fc80000010000 */
[----:B------:R-:W-:-:S04]  /*20d0*/  IMAD R36, R36, 0x280, R60 ;  /* 0x0000028024247824 */ /* 0x000fc800078e023c */
[----:B------:R-:W-:-:S05]  /*20e0*/  VIADD R36, R36, UR14 ;  /* 0x0000000e24247c36 */ /* 0x000fca0008000000 */
[----:B------:R-:W-:-:S05]  /*20f0*/  SHF.L.U32 R36, R36, 0x1, RZ ;  /* 0x0000000124247819 */ /* 0x000fca00000006ff */
[----:B0-----:R-:W-:Y:S02]  /*2100*/  IMAD.WIDE.U32 R36, R36, 0x4, R2 ;  /* 0x0000000424247825 */ /* 0x001fe400078e0002 */
[----:B------:R0:W5:Y:S04]  /*2110*/  LDL.LU.64 R2, [R1+0x10] ;  /* 0x0000100001027983 */ /* 0x0001680000300a00 */
[----:B------:R0:W-:Y:S02]  /*2120*/  STG.E.64 desc[UR12][R36.64+0x8000], R34 ;  /* 0x0080002224007986 */ /* 0x0001e4000c101b0c */
.L_x_2718:
[----:B------:R-:W-:Y:S01]  /*2130*/  BSSY B0, `(.L_x_2719) ;  /* 0x000006d000007945 */ /* 0x000fe20003800000 */
[----:B0-----:R-:W-:-:S03]  /*2140*/  CS2R R34, SRZ ;  /* 0x0000000000227805 */ /* 0x001fc6000001ff00 */
[----:B------:R-:W-:Y:S05]  /*2150*/  @P1 BRA `(.L_x_2720) ;  /* 0x0000000400a81947 */ /* 0x000fea0003800000 */
[----:B------:R-:W-:Y:S01]  /*2160*/  USHF.L.U32 UR5, UR11, 0x3, URZ ;  /* 0x000000030b057899 */ /* 0x000fe2000800063f */
[----:B------:R-:W-:Y:S01]  /*2170*/  MOV R34, 0x28 ;  /* 0x0000002800227802 */ /* 0x000fe20000000f00 */
[----:B------:R-:W-:Y:S01]  /*2180*/  HFMA2.MMA R35, -RZ, RZ, 0, 2.384185791015625e-06 ;  /* 0x00000028ff237435 */ /* 0x000fe200000001ff */
[----:B------:R-:W-:Y:S01]  /*2190*/  SHF.L.U32 R59, R60, 0x3, RZ ;  /* 0x000000033c3b7819 */ /* 0x000fe200000006ff */
[----:B------:R-:W-:-:S03]  /*21a0*/  ULOP3.LUT UR5, UR5, 0x8, URZ, 0xc0, !UPT ;  /* 0x0000000805057892 */ /* 0x000fc6000f8ec03f */
        /* <DEDUP_REMOVED lines=20> */
[----:B------:R-:W-:Y:S02]  /*22f0*/  VIADD R34, R47, 0x8 ;  /* 0x000000082f227836 */ /* 0x000fe40000000000 */
        /* <DEDUP_REMOVED lines=29> */
[----:B------:R-:W-:Y:S02]  /*24d0*/  VIADD R34, R47, 0x14 ;  /* 0x000000142f227836 */ /* 0x000fe40000000000 */
        /* <DEDUP_REMOVED lines=42> */
[----:B------:R-:W-:Y:S02]  /*2780*/  MOV R35, 0x28 ;  /* 0x0000002800237802 */ /* 0x000fe40000000f00 */
[----:B------:R-:W-:-:S04]  /*2790*/  LEA.HI R34, R34, R47, RZ, 0x2 ;  /* 0x0000002f22227211 */ /* 0x000fc800078f10ff */
[----:B------:R-:W-:-:S05]  /*27a0*/  SHF.R.S32.HI R34, RZ, 0x2, R34 ;  /* 0x00000002ff227819 */ /* 0x000fca0000011422 */
[----:B------:R-:W-:-:S05]  /*27b0*/  IMAD R34, R34, R35, UR8 ;  /* 0x0000000822227e24 */ /* 0x000fca000f8e0223 */
[----:B------:R-:W-:-:S06]  /*27c0*/  IADD3 R34, R59, R34, RZ ;  /* 0x000000223b227210 */ /* 0x000fcc0007ffe0ff */
[----:B------:R-:W0:Y:S02]  /*27d0*/  LDS.64 R34, [R34] ;  /* 0x0000000022227984 */ /* 0x000e240000000a00 */
[----:B0-----:R-:W-:Y:S01]  /*27e0*/  FADD.FTZ R34, R36, R34 ;  /* 0x0000002224227221 */ /* 0x001fe20000010000 */
[----:B------:R-:W-:-:S07]  /*27f0*/  FADD.FTZ R35, R37, R35 ;  /* 0x0000002325237221 */ /* 0x000fce0000010000 */
.L_x_2720:
[----:B------:R-:W-:Y:S05]  /*2800*/  BSYNC B0 ;  /* 0x0000000000007941 */ /* 0x000fea0003800000 */
.L_x_2719:
        /* <DEDUP_REMOVED lines=19> */
[----:B0-----:R-:W0:Y:S04]  /*2940*/  LDC.64 R2, c[0x0][0x260] ;  /* 0x00009800ff027b82 */ /* 0x001e280000000a00 */
[----:B------:R-:W-:-:S05]  /*2950*/  IMAD R36, R37, 0x200, R36 ;  /* 0x0000020025247824 */ /* 0x000fca00078e0224 */
[----:B------:R-:W-:-:S05]  /*2960*/  SHF.L.U32 R36, R36, 0x1, RZ ;  /* 0x0000000124247819 */ /* 0x000fca00000006ff */
[----:B0-----:R-:W-:Y:S02]  /*2970*/  IMAD.WIDE.U32 R36, R36, 0x4, R2 ;  /* 0x0000000424247825 */ /* 0x001fe400078e0002 */
[----:B------:R0:W5:Y:S04]  /*2980*/  LDL.LU.64 R2, [R1+0x10] ;  /* 0x0000100001027983 */ /* 0x0001680000300a00 */
[----:B------:R0:W-:Y:S02]  /*2990*/  STG.E.64 desc[UR12][R36.64], R34 ;  /* 0x0000002224007986 */ /* 0x0001e4000c101b0c */
.L_x_2722:
[----:B------:R-:W-:Y:S05]  /*29a0*/  BSYNC B0 ;  /* 0x0000000000007941 */ /* 0x000fea0003800000 */
.L_x_2721:
        /* <DEDUP_REMOVED lines=17> */
.L_x_2725:
[----:B------:R-:W2:Y:S04]  /*2ac0*/  LD.E.STRONG.GPU R37, desc[UR12][R34.64] ;  /* 0x0000000c22257980 */ /* 0x000ea8000c10f900 */
[----:B--2---:R-:W-:Y:S01]  /*2ad0*/  CCTL.IVALL ;  /* 0x00000000ff00798f */ /* 0x004fe20002000000 */
[----:B------:R-:W-:Y:S05]  /*2ae0*/  YIELD ;  /* 0x0000000000007946 */ /* 0x000fea0003800000 */
[----:B-----5:R-:W-:-:S04]  /*2af0*/  LOP3.LUT R37, R37, R36, RZ, 0x3c, !PT ;  /* 0x0000002425257212 */ /* 0x020fc800078e3cff */
[----:B------:R-:W-:-:S13]  /*2b00*/  ISETP.GT.AND P1, PT, R37, -0x1, PT ;  /* 0xffffffff2500780c */ /* 0x000fda0003f24270 */
[----:B------:R-:W-:Y:S05]  /*2b10*/  @P1 BRA `(.L_x_2725) ;  /* 0xfffffffc00e81947 */ /* 0x000fea000383ffff */
.L_x_2724:
[----:B------:R-:W-:Y:S05]  /*2b20*/  WARPSYNC.ALL ;  /* 0x0000000000007948 */ /* 0x000fea0003800000 */
[----:B------:R-:W-:Y:S06]  /*2b30*/  BAR.SYNC.DEFER_BLOCKING 0x0 ;  /* 0x0000000000007b1d */ /* 0x000fec0000010000 */
[----:B------:R-:W-:Y:S05]  /*2b40*/  BRA `(.L_x_2726) ;  /* 0x0000000000687947 */ /* 0x000fea0003800000 */
.L_x_2723:
        /* <DEDUP_REMOVED lines=18> */
.L_x_2728:
[----:B------:R-:W2:Y:S04]  /*2c70*/  LD.E.STRONG.GPU R37, desc[UR12][R34.64] ;  /* 0x0000000c22257980 */ /* 0x000ea8000c10f900 */
[----:B--2---:R-:W-:Y:S01]  /*2c80*/  CCTL.IVALL ;  /* 0x00000000ff00798f */ /* 0x004fe20002000000 */
[----:B------:R-:W-:Y:S05]  /*2c90*/  YIELD ;  /* 0x0000000000007946 */ /* 0x000fea0003800000 */
[----:B-----5:R-:W-:-:S04]  /*2ca0*/  LOP3.LUT R37, R37, R36, RZ, 0x3c, !PT ;  /* 0x0000002425257212 */ /* 0x020fc800078e3cff */
[----:B------:R-:W-:-:S13]  /*2cb0*/  ISETP.GT.AND P1, PT, R37, -0x1, PT ;  /* 0xffffffff2500780c */ /* 0x000fda0003f24270 */
[----:B------:R-:W-:Y:S05]  /*2cc0*/  @P1 BRA `(.L_x_2728) ;  /* 0xfffffffc00e81947 */ /* 0x000fea000383ffff */
.L_x_2727:
[----:B------:R-:W-:Y:S05]  /*2cd0*/  WARPSYNC.ALL ;  /* 0x0000000000007948 */ /* 0x000fea0003800000 */
[----:B------:R-:W-:Y:S06]  /*2ce0*/  BAR.SYNC.DEFER_BLOCKING 0x0 ;  /* 0x0000000000007b1d */ /* 0x000fec0000010000 */
.L_x_2726:
[----:B------:R-:W1:Y:S01]  /*2cf0*/  S2R R59, SR_TID.X ;  /* 0x00000000003b7919 */ /* 0x000e620000002100 */
[----:B0-----:R-:W-:Y:S02]  /*2d00*/  MOV R35, UR4 ;  /* 0x0000000400237c02 */ /* 0x001fe40008000f00 */
[----:B-1----:R-:W-:-:S13]  /*2d10*/  ISETP.GT.U32.AND P1, PT, R59, 0xff, PT ;  /* 0x000000ff3b00780c */ /* 0x002fda0003f24070 */
[----:B------:R-:W0:Y:S08]  /*2d20*/  @!P1 LDC R34, c[0x0][0x10] ;  /* 0x00000400ff229b82 */ /* 0x000e300000000800 */
[----:B------:R-:W1:Y:S01]  /*2d30*/  @!P1 LDC.64 R36, c[0x0][0x260] ;  /* 0x00009800ff249b82 */ /* 0x000e620000000a00 */
[----:B0-----:R-:W-:Y:S01]  /*2d40*/  @!P1 IMAD R34, R34, R35, UR6 ;  /* 0x0000000622229e24 */ /* 0x001fe2000f8e0223 */
[----:B------:R-:W-:-:S04]  /*2d50*/  @!P1 SHF.L.U32 R35, R59, 0x1, RZ ;  /* 0x000000013b239819 */ /* 0x000fc800000006ff */
[----:B------:R-:W-:-:S05]  /*2d60*/  @!P1 LOP3.LUT R35, R35, 0x7fffffc0, RZ, 0xc0, !PT ;  /* 0x7fffffc023239812 */ /* 0x000fca00078ec0ff */
[----:B------:R-:W-:Y:S01]  /*2d70*/  @!P1 IMAD R34, R34, 0x200, R35 ;  /* 0x0000020022229824 */ /* 0x000fe200078e0223 */
        /* <DEDUP_REMOVED lines=8> */
[----:B------:R-:W-:Y:S01]  /*2e00*/  HFMA2.MMA R47, -RZ, RZ, 0, 0 ;  /* 0x00000000ff2f7435 */ /* 0x000fe200000001ff */
[----:B------:R-:W0:Y:S01]  /*2e10*/  S2UR UR14, SR_CgaCtaId ;  /* 0x00000000000e79c3 */ /* 0x000e220000008800 */
[----:B------:R-:W-:Y:S01]  /*2e20*/  UMOV UR5, 0x400 ;  /* 0x0000040000057882 */ /* 0x000fe20000000000 */
[----:B------:R-:W-:-:S02]  /*2e30*/  USHF.L.U32 UR11, UR11, 0x3, URZ ;  /* 0x000000030b0b7899 */ /* 0x000fc4000800063f */
[----:B------:R-:W-:Y:S02]  /*2e40*/  UIADD3 UR5, UR5, 0x3480, URZ ;  /* 0x0000348005057890 */ /* 0x000fe4000fffe03f */
[----:B------:R-:W-:Y:S02]  /*2e50*/  ULOP3.LUT UR11, UR11, 0x8, URZ, 0xc0, !UPT ;  /* 0x000000080b0b7892 */ /* 0x000fe4000f8ec03f */
[----:B------:R-:W-:-:S04]  /*2e60*/  ULOP3.LUT UR4, UR4, 0x1, URZ, 0x3c, !UPT ;  /* 0x0000000104047892 */ /* 0x000fc8000f8e3c3f */
[----:B------:R-:W-:Y:S01]  /*2e70*/  IADD3 R61, R61, -UR11, RZ ;  /* 0x8000000b3d3d7c10 */ /* 0x000fe2000fffe0ff */
[----:B------:R-:W-:Y:S01]  /*2e80*/  UMOV UR11, UR9 ;  /* 0x00000009000b7c82 */ /* 0x000fe20008000000 */
[----:B0-----:R-:W-:-:S03]  /*2e90*/  ULEA UR5, UR14, UR5, 0x18 ;  /* 0x000000050e057291 */ /* 0x001fc6000f8ec03f */
[----:B------:R-:W-:-:S03]  /*2ea0*/  ULDC.64 UR14, c[0x0][0x210] ;  /* 0x00008400000e7ab9 */ /* 0x000fc60000000a00 */
[----:B------:R-:W-:Y:S01]  /*2eb0*/  LEA R60, R61, UR5, 0x3 ;  /* 0x000000053d3c7c11 */ /* 0x000fe2000f8e18ff */
[----:B--2---:R-:W-:Y:S01]  /*2ec0*/  @!P1 FADD.FTZ R34, RZ, R34 ;  /* 0x00000022ff229221 */ /* 0x004fe20000010000 */
[----:B------:R-:W-:-:S03]  /*2ed0*/  @!P1 FADD.FTZ R35, RZ, R35 ;  /* 0x00000023ff239221 */ /* 0x000fc60000010000 */
[----:B---3--:R-:W-:Y:S01]  /*2ee0*/  @!P1 FADD.FTZ R47, R36, R34 ;  /* 0x00000022242f9221 */ /* 0x008fe20000010000 */
[----:B------:R-:W-:Y:S01]  /*2ef0*/  MOV R34, RZ ;  /* 0x000000ff00227202 */ /* 0x000fe20000000f00 */
[----:B------:R-:W-:Y:S01]  /*2f00*/  @!P1 FADD.FTZ R34, R37, R35 ;  /* 0x0000002325229221 */ /* 0x000fe20000010000 */
[----:B------:R-:W-:Y:S02]  /*2f10*/  LOP3.LUT P1, RZ, R59, 0xffffff1f, RZ, 0xc0, !PT ;  /* 0xffffff1f3bff7812 */ /* 0x000fe4000782c0ff */
        /* <DEDUP_REMOVED lines=21> */
[----:B------:R-:W-:Y:S01]  /*3070*/  @!P1 LOP3.LUT R36, R36, 0x3ffffff8, RZ, 0xc0, !PT ;  /* 0x3ffffff824249812 */ /* 0x000fe200078ec0ff */
[----:B------:R-:W-:Y:S01]  /*3080*/  @!P1 FMUL.FTZ R34, R47, 2.4414062863797880709e-05 ;  /* 0x37cccccd2f229820 */ /* 0x000fe20000410000 */
[----:B------:R-:W-:-:S05]  /*3090*/  @!P1 FMUL.FTZ R35, R35, 2.4414062863797880709e-05 ;  /* 0x37cccccd23239820 */ /* 0x000fca0000410000 */
[----:B------:R-:W-:Y:S01]  /*30a0*/  @!P1 STS.64 [R36+UR5], R34 ;  /* 0x0000002224009988 */ /* 0x000fe20008000a05 */
[----:B------:R-:W-:Y:S01]  /*30b0*/  UMOV UR5, UR10 ;  /* 0x0000000a00057c82 */ /* 0x000fe20008000000 */
[----:B------:R-:W-:Y:S06]  /*30c0*/  BAR.SYNC.DEFER_BLOCKING 0x0 ;  /* 0x0000000000007b1d */ /* 0x000fec0000010000 */
[----:B------:R-:W0:Y:S02]  /*30d0*/  LDS.64 R34, [R60] ;  /* 0x000000003c227984 */ /* 0x000e240000000a00 */
[C-C-:B0-----:R-:W-:Y:S01]  /*30e0*/  FFMA.FTZ R37, R0.reuse, R6, -R34.reuse ;  /* 0x0000000600257223 */ /* 0x141fe20000010822 */
[C-C-:B------:R-:W-:Y:S01]  /*30f0*/  FFMA.FTZ R47, R0.reuse, R12, -R34.reuse ;  /* 0x0000000c002f7223 */ /* 0x140fe20000010822 */
[C-C-:B------:R-:W-:Y:S01]  /*3100*/  FFMA.FTZ R59, R0.reuse, R18, -R34.reuse ;  /* 0x00000012003b7223 */ /* 0x140fe20000010822 */
[--C-:B------:R-:W-:Y:S01]  /*3110*/  FFMA.FTZ R61, R0, R22, -R34.reuse ;  /* 0x00000016003d7223 */ /* 0x100fe20000010822 */
[C-C-:B-----5:R-:W-:Y:S01]  /*3120*/  FFMA.FTZ R0, R3.reuse, R7, -R34.reuse ;  /* 0x0000000703007223 */ /* 0x160fe20000010822 */
[C-C-:B------:R-:W-:Y:S01]  /*3130*/  FFMA.FTZ R15, R3.reuse, R15, -R34.reuse ;  /* 0x0000000f030f7223 */ /* 0x140fe20000010822 */
[C-C-:B------:R-:W-:Y:S01]  /*3140*/  FFMA.FTZ R6, R3.reuse, R19, -R34.reuse ;  /* 0x0000001303067223 */ /* 0x140fe20000010822 */
[--C-:B------:R-:W-:Y:S01]  /*3150*/  FFMA.FTZ R12, R3, R23, -R34.reuse ;  /* 0x00000017030c7223 */ /* 0x100fe20000010822 */
[C-C-:B------:R-:W-:Y:S01]  /*3160*/  FFMA.FTZ R3, R4.reuse, R8, -R34.reuse ;  /* 0x0000000804037223 */ /* 0x140fe20000010822 */
[C-C-:B------:R-:W-:Y:S01]  /*3170*/  FFMA.FTZ R16, R4.reuse, R16, -R34.reuse ;  /* 0x0000001004107223 */ /* 0x140fe20000010822 */
[C-C-:B------:R-:W-:Y:S01]  /*3180*/  FFMA.FTZ R20, R4.reuse, R20, -R34.reuse ;  /* 0x0000001404147223 */ /* 0x140fe20000010822 */
[--C-:B------:R-:W-:Y:S01]  /*3190*/  FFMA.FTZ R7, R4, R24, -R34.reuse ;  /* 0x0000001804077223 */ /* 0x100fe20000010822 */
[----:B------:R-:W-:Y:S01]  /*31a0*/  FFMA.FTZ R4, R5, R9, -R34 ;  /* 0x0000000905047223 */ /* 0x000fe20000010822 */
[-C--:B------:R-:W-:Y:S01]  /*31b0*/  FFMA.FTZ R37, R50, -R35.reuse, R37 ;  /* 0x8000002332257223 */ /* 0x080fe20000010025 */
[-C--:B------:R-:W-:Y:S01]  /*31c0*/  FFMA.FTZ R49, R49, -R35.reuse, R0 ;  /* 0x8000002331317223 */ /* 0x080fe20000010000 */
[-C--:B------:R-:W-:Y:S01]  /*31d0*/  FFMA.FTZ R3, R48, -R35.reuse, R3 ;  /* 0x8000002330037223 */ /* 0x080fe20000010003 */
[----:B------:R-:W-:Y:S01]  /*31e0*/  FFMA.FTZ R43, R43, -R35, R4 ;  /* 0x800000232b2b7223 */ /* 0x000fe20000010004 */
[C---:B------:R-:W-:Y:S01]  /*31f0*/  FMUL.FTZ R37, R2.reuse, R37 ;  /* 0x0000002502257220 */ /* 0x040fe20000410000 */
[----:B------:R-:W-:Y:S01]  /*3200*/  FMUL.FTZ R0, R2, R49 ;  /* 0x0000003102007220 */ /* 0x000fe20000410000 */
[----:B------:R-:W-:Y:S01]  /*3210*/  FFMA.FTZ R17, R5, R17, -R34 ;  /* 0x0000001105117223 */ /* 0x000fe20000010822 */
[-C--:B------:R-:W-:Y:S01]  /*3220*/  FFMA.FTZ R47, R42, -R35.reuse, R47 ;  /* 0x800000232a2f7223 */ /* 0x080fe2000001002f */
[-C--:B------:R-:W-:Y:S01]  /*3230*/  FFMA.FTZ R15, R40, -R35.reuse, R15 ;  /* 0x80000023280f7223 */ /* 0x080fe2000001000f */
[----:B------:R-:W-:Y:S01]  /*3240*/  FFMA.FTZ R11, R11, -R35, R6 ;  /* 0x800000230b0b7223 */ /* 0x000fe20000010006 */
[C---:B------:R-:W-:Y:S01]  /*3250*/  FMUL.FTZ R3, R2.reuse, R3 ;  /* 0x0000000302037220 */ /* 0x040fe20000410000 */
[----:B------:R-:W-:Y:S01]  /*3260*/  FMUL.FTZ R6, R2, R43 ;  /* 0x0000002b02067220 */ /* 0x000fe20000410000 */
[C-C-:B------:R-:W-:Y:S01]  /*3270*/  FFMA.FTZ R21, R5.reuse, R21, -R34.reuse ;  /* 0x0000001505157223 */ /* 0x140fe20000010822 */
[----:B------:R-:W-:Y:S01]  /*3280*/  FFMA.FTZ R34, R5, R25, -R34 ;  /* 0x0000001905227223 */ /* 0x000fe20000010822 */
[-C--:B------:R-:W-:Y:S01]  /*3290*/  FFMA.FTZ R39, R39, -R35.reuse, R16 ;  /* 0x8000002327277223 */ /* 0x080fe20000010010 */
[----:B------:R-:W-:Y:S01]  /*32a0*/  FFMA.FTZ R17, R38, -R35, R17 ;  /* 0x8000002326117223 */ /* 0x000fe20000010011 */
[----:B------:R-:W-:Y:S01]  /*32b0*/  F2FP.F16.F32.PACK_AB R37, R0, R37 ;  /* 0x000000250025723e */ /* 0x000fe200000000ff */
        /* <DEDUP_REMOVED lines=8> */
[----:B------:R-:W-:Y:S01]  /*3340*/  IADD3 R4, P1, R57, UR14, RZ ;  /* 0x0000000e39047c10 */ /* 0x000fe2000ff3e0ff */
[----:B------:R-:W-:Y:S01]  /*3350*/  FFMA.FTZ R35, R41, -R35, R34 ;  /* 0x8000002329237223 */ /* 0x000fe20000010022 */
[----:B------:R-:W-:Y:S01]  /*3360*/  F2FP.F16.F32.PACK_AB R3, R6, R3 ;  /* 0x000000030603723e */ /* 0x000fe200000000ff */
[C---:B------:R-:W-:Y:S01]  /*3370*/  FMUL.FTZ R39, R2.reuse, R39 ;  /* 0x0000002702277220 */ /* 0x040fe20000410000 */
[C---:B------:R-:W-:Y:S01]  /*3380*/  FMUL.FTZ R6, R2.reuse, R17 ;  /* 0x0000001102067220 */ /* 0x040fe20000410000 */
[----:B------:R-:W-:Y:S01]  /*3390*/  FMUL.FTZ R9, R2, R7 ;  /* 0x0000000702097220 */ /* 0x000fe20000410000 */
[----:B------:R-:W-:Y:S01]  /*33a0*/  F2FP.F16.F32.PACK_AB R47, R0, R47 ;  /* 0x0000002f002f723e */ /* 0x000fe200000000ff */
[----:B------:R-:W-:Y:S01]  /*33b0*/  FMUL.FTZ R59, R2, R59 ;  /* 0x0000003b023b7220 */ /* 0x000fe20000410000 */
[----:B------:R-:W-:Y:S01]  /*33c0*/  IADD3.X R5, R58, UR15, RZ, P1, !PT ;  /* 0x0000000f3a057c10 */ /* 0x000fe20008ffe4ff */
[C---:B------:R-:W-:Y:S01]  /*33d0*/  FMUL.FTZ R8, R2.reuse, R11 ;  /* 0x0000000b02087220 */ /* 0x040fe20000410000 */
[----:B------:R-:W-:Y:S01]  /*33e0*/  PRMT R7, R37, 0x7632, R7 ;  /* 0x0000763225077816 */ /* 0x000fe20000000007 */
[C---:B------:R-:W-:Y:S01]  /*33f0*/  FMUL.FTZ R13, R2.reuse, R13 ;  /* 0x0000000d020d7220 */ /* 0x040fe20000410000 */
[----:B------:R-:W-:Y:S01]  /*3400*/  PRMT R0, R3, 0x7632, R0 ;  /* 0x0000763203007816 */ /* 0x000fe20000000000 */
[C---:B------:R-:W-:Y:S01]  /*3410*/  FMUL.FTZ R10, R2.reuse, R21 ;  /* 0x00000015020a7220 */ /* 0x040fe20000410000 */
[C---:B------:R-:W-:Y:S01]  /*3420*/  FMUL.FTZ R61, R2.reuse, R61 ;  /* 0x0000003d023d7220 */ /* 0x040fe20000410000 */
[C---:B------:R-:W-:Y:S01]  /*3430*/  FMUL.FTZ R12, R2.reuse, R45 ;  /* 0x0000002d020c7220 */ /* 0x040fe20000410000 */
[----:B------:R-:W-:Y:S01]  /*3440*/  FMUL.FTZ R14, R2, R35 ;  /* 0x00000023020e7220 */ /* 0x000fe20000410000 */
[----:B------:R-:W-:Y:S01]  /*3450*/  IADD3 R2, P1, R55, UR14, RZ ;  /* 0x0000000e37027c10 */ /* 0x000fe2000ff3e0ff */
[----:B------:R-:W-:Y:S01]  /*3460*/  STG.E.U16 desc[UR12][R4.64], R37 ;  /* 0x0000002504007986 */ /* 0x000fe2000c10150c */
[----:B------:R-:W-:-:S02]  /*3470*/  F2FP.F16.F32.PACK_AB R39, R6, R39 ;  /* 0x000000270627723e */ /* 0x000fc400000000ff */
[----:B------:R-:W-:Y:S01]  /*3480*/  PRMT R11, R47, 0x7632, R11 ;  /* 0x000076322f0b7816 */ /* 0x000fe2000000000b */
[----:B------:R-:W-:Y:S01]  /*3490*/  STG.E.U16 desc[UR12][R4.64+0x2], R7 ;  /* 0x0000020704007986 */ /* 0x000fe2000c10150c */
[----:B------:R-:W-:Y:S02]  /*34a0*/  F2FP.F16.F32.PACK_AB R59, R8, R59 ;  /* 0x0000003b083b723e */ /* 0x000fe400000000ff */
[----:B------:R-:W-:Y:S01]  /*34b0*/  F2FP.F16.F32.PACK_AB R13, R10, R13 ;  /* 0x0000000d0a0d723e */ /* 0x000fe200000000ff */
[----:B------:R0:W-:Y:S01]  /*34c0*/  STG.E.U16 desc[UR12][R4.64+0x4], R3 ;  /* 0x0000040304007986 */ /* 0x0001e2000c10150c */
[----:B------:R-:W-:Y:S02]  /*34d0*/  F2FP.F16.F32.PACK_AB R61, R12, R61 ;  /* 0x0000003d0c3d723e */ /* 0x000fe400000000ff */
[----:B------:R-:W-:Y:S01]  /*34e0*/  F2FP.F16.F32.PACK_AB R9, R14, R9 ;  /* 0x000000090e09723e */ /* 0x000fe200000000ff */
[----:B------:R1:W-:Y:S01]  /*34f0*/  STG.E.U16 desc[UR12][R4.64+0x6], R0 ;  /* 0x0000060004007986 */ /* 0x0003e2000c10150c */
[----:B0-----:R-:W-:-:S02]  /*3500*/  IADD3.X R3, R56, UR15, RZ, P1, !PT ;  /* 0x0000000f38037c10 */ /* 0x001fc40008ffe4ff */
[----:B------:R-:W-:Y:S02]  /*3510*/  IADD3 R6, P1, R53, UR14, RZ ;  /* 0x0000000e35067c10 */ /* 0x000fe4000ff3e0ff */
[----:B-1----:R-:W-:Y:S01]  /*3520*/  PRMT R5, R39, 0x7632, R5 ;  /* 0x0000763227057816 */ /* 0x002fe20000000005 */
[----:B------:R-:W-:Y:S01]  /*3530*/  STG.E.U16 desc[UR12][R2.64], R47 ;  /* 0x0000002f02007986 */ /* 0x000fe2000c10150c */
[----:B------:R-:W-:Y:S02]  /*3540*/  IADD3.X R7, R54, UR15, RZ, P1, !PT ;  /* 0x0000000f36077c10 */ /* 0x000fe40008ffe4ff */
[----:B------:R-:W-:Y:S01]  /*3550*/  PRMT R0, R13, 0x7632, R0 ;  /* 0x000076320d007816 */ /* 0x000fe20000000000 */
[----:B------:R-:W-:Y:S01]  /*3560*/  STG.E.U16 desc[UR12][R2.64+0x2], R11 ;  /* 0x0000020b02007986 */ /* 0x000fe2000c10150c */
[----:B------:R-:W-:-:S03]  /*3570*/  IADD3 R4, P1, R51, UR14, RZ ;  /* 0x0000000e33047c10 */ /* 0x000fc6000ff3e0ff */
[----:B------:R-:W-:Y:S04]  /*3580*/  STG.E.U16 desc[UR12][R2.64+0x4], R39 ;  /* 0x0000042702007986 */ /* 0x000fe8000c10150c */
[----:B------:R0:W-:Y:S04]  /*3590*/  STG.E.U16 desc[UR12][R2.64+0x6], R5 ;  /* 0x0000060502007986 */ /* 0x0001e8000c10150c */
[----:B------:R-:W-:Y:S04]  /*35a0*/  STG.E.U16 desc[UR12][R6.64], R59 ;  /* 0x0000003b06007986 */ /* 0x000fe8000c10150c */
[----:B------:R-:W-:Y:S01]  /*35b0*/  STG.E.U16 desc[UR12][R6.64+0x4], R13 ;  /* 0x0000040d06007986 */ /* 0x000fe2000c10150c */
[----:B0-----:R-:W-:-:S03]  /*35c0*/  PRMT R3, R59, 0x7632, R3 ;  /* 0x000076323b037816 */ /* 0x001fc60000000003 */
[----:B------:R-:W-:Y:S01]  /*35d0*/  STG.E.U16 desc[UR12][R6.64+0x6], R0 ;  /* 0x0000060006007986 */ /* 0x000fe2000c10150c */
[----:B------:R-:W-:Y:S02]  /*35e0*/  IADD3.X R5, R52, UR15, RZ, P1, !PT ;  /* 0x0000000f34057c10 */ /* 0x000fe40008ffe4ff */
[----:B------:R-:W-:Y:S01]  /*35f0*/  PRMT R2, R61, 0x7632, R2 ;  /* 0x000076323d027816 */ /* 0x000fe20000000002 */
[----:B------:R0:W-:Y:S04]  /*3600*/  STG.E.U16 desc[UR12][R6.64+0x2], R3 ;  /* 0x0000020306007986 */ /* 0x0001e8000c10150c */
[----:B------:R2:W-:Y:S04]  /*3610*/  STG.E.U16 desc[UR12][R4.64], R61 ;  /* 0x0000003d04007986 */ /* 0x0005e8000c10150c */
[----:B------:R2:W-:Y:S01]  /*3620*/  STG.E.U16 desc[UR12][R4.64+0x2], R2 ;  /* 0x0000020204007986 */ /* 0x0005e2000c10150c */
[----:B0-----:R-:W-:-:S03]  /*3630*/  PRMT R7, R9, 0x7632, R7 ;  /* 0x0000763209077816 */ /* 0x001fc60000000007 */
[----:B------:R2:W-:Y:S04]  /*3640*/  STG.E.U16 desc[UR12][R4.64+0x4], R9 ;  /* 0x0000040904007986 */ /* 0x0005e8000c10150c */
[----:B------:R2:W-:Y:S01]  /*3650*/  STG.E.U16 desc[UR12][R4.64+0x6], R7 ;  /* 0x0000060704007986 */ /* 0x0005e2000c10150c */
[----:B------:R-:W-:Y:S05]  /*3660*/  @!P0 BRA `(.L_x_2729) ;  /* 0xffffffcc009c8947 */ /* 0x000fea000383ffff */
.L_x_2717:
        /* <DEDUP_REMOVED lines=12> */
[----:B--2---:R-:W-:Y:S01]  /*3730*/  IMAD.MOV.U32 R5, RZ, RZ, 0x14 ;  /* 0x00000014ff057424 */ /* 0x004fe200078e00ff */
        /* <DEDUP_REMOVED lines=35> */
[C---:B------:R-:W-:Y:S01]  /*3970*/  SHF.L.U64.HI R48, R49.reuse, 0x6, R48 ;  /* 0x0000000631307819 */ /* 0x040fe20000010230 */
[----:B------:R-:W-:Y:S01]  /*3980*/  IMAD.SHL.U32 R49, R49, 0x40, RZ ;  /* 0x0000004031317824 */ /* 0x000fe200078e00ff */
[----:B------:R-:W-:Y:S02]  /*3990*/  LOP3.LUT R10, R56, 0xf, RZ, 0xc0, !PT ;  /* 0x0000000f380a7812 */ /* 0x000fe400078ec0ff */
[----:B------:R-:W-:Y:S02]  /*39a0*/  IADD3.X R11, RZ, RZ, RZ, P0, !PT ;  /* 0x000000ffff0b7210 */ /* 0x000fe400007fe4ff */
[----:B------:R-:W-:-:S02]  /*39b0*/  IADD3.X R12, RZ, RZ, RZ, P1, !PT ;  /* 0x000000ffff0c7210 */ /* 0x000fc40000ffe4ff */
[----:B------:R-:W-:Y:S02]  /*39c0*/  IADD3.X R13, RZ, RZ, RZ, P2, !PT ;  /* 0x000000ffff0d7210 */ /* 0x000fe400017fe4ff */
[----:B------:R-:W-:Y:S02]  /*39d0*/  LOP3.LUT R50, R50, 0x3, RZ, 0xc0, !PT ;  /* 0x0000000332327812 */ /* 0x000fe400078ec0ff */
[----:B------:R-:W-:-:S07]  /*39e0*/  LOP3.LUT R51, R51, 0x3, RZ, 0xc0, !PT ;  /* 0x0000000333337812 */ /* 0x000fce00078ec0ff */
.L_x_2746:
[----:B------:R-:W-:Y:S01]  /*39f0*/  ISETP.GT.U32.AND P0, PT, R49, R0, PT ;  /* 0x000000003100720c */ /* 0x000fe20003f04070 */
[----:B------:R-:W-:Y:S01]  /*3a00*/  BSSY B0, `(.L_x_2730) ;  /* 0x00000ad000007945 */ /* 0x000fe20003800000 */
[----:B0-----:R-:W-:Y:S01]  /*3a10*/  HFMA2.MMA R52, -RZ, RZ, 0, 0 ;  /* 0x00000000ff347435 */ /* 0x001fe200000001ff */
[----:B------:R-:W-:Y:S02]  /*3a20*/  MOV R55, RZ ;  /* 0x000000ff00377202 */ /* 0x000fe40000000f00 */
[----:B------:R-:W-:-:S13]  /*3a30*/  ISETP.GT.AND.EX P0, PT, R48, RZ, PT, P0 ;  /* 0x000000ff3000720c */ /* 0x000fda0003f04300 */
[----:B-1234-:R-:W-:Y:S05]  /*3a40*/  @!P0 BRA `(.L_x_2731) ;  /* 0x0000000800a08947 */ /* 0x01efea0003800000 */
[----:B------:R-:W-:Y:S01]  /*3a50*/  ISETP.NE.U32.AND P1, PT, R51, RZ, PT ;  /* 0x000000ff3300720c */ /* 0x000fe20003f25070 */
[----:B------:R-:W-:Y:S01]  /*3a60*/  BSSY B1, `(.L_x_2732) ;  /* 0x0000026000017945 */ /* 0x000fe20003800000 */
[----:B------:R-:W-:Y:S02]  /*3a70*/  IADD3 R15, P2, P3, -R2, -0x41, -R0 ;  /* 0xffffffbf020f7810 */ /* 0x000fe40007b5e900 */
[----:B------:R-:W-:Y:S02]  /*3a80*/  CS2R R52, SRZ ;  /* 0x0000000000347805 */ /* 0x000fe4000001ff00 */
[----:B------:R-:W-:Y:S02]  /*3a90*/  ISETP.NE.AND.EX P1, PT, RZ, RZ, PT, P1 ;  /* 0x000000ffff00720c */ /* 0x000fe40003f25310 */
[----:B------:R-:W-:Y:S02]  /*3aa0*/  MOV R14, 0xffffffff ;  /* 0xffffffff000e7802 */ /* 0x000fe40000000f00 */
[----:B------:R-:W-:-:S02]  /*3ab0*/  ISETP.GE.U32.AND P0, PT, R15, 0x1e, PT ;  /* 0x0000001e0f00780c */ /* 0x000fc40003f06070 */
[----:B------:R-:W-:Y:S02]  /*3ac0*/  IADD3.X R14, ~R3, -0x1, R14, P2, P3 ;  /* 0xffffffff030e7810 */ /* 0x000fe400017e650e */
[----:B------:R-:W-:Y:S02]  /*3ad0*/  LOP3.LUT R15, R56, 0x1f, RZ, 0xc0, !PT ;  /* 0x0000001f380f7812 */ /* 0x000fe400078ec0ff */
[----:B------:R-:W-:Y:S02]  /*3ae0*/  ISETP.GE.U32.AND.EX P0, PT, R14, RZ, PT, P0 ;  /* 0x000000ff0e00720c */ /* 0x000fe40003f06100 */
[----:B------:R-:W-:Y:S02]  /*3af0*/  IADD3 R14, P2, R15, R6, RZ ;  /* 0x000000060f0e7210 */ /* 0x000fe40007f5e0ff */
[----:B------:R-:W-:Y:S02]  /*3b00*/  MOV R55, RZ ;  /* 0x000000ff00377202 */ /* 0x000fe40000000f00 */
[----:B------:R-:W-:-:S02]  /*3b10*/  MOV R54, R0 ;  /* 0x0000000000367202 */ /* 0x000fc40000000f00 */
        /* <DEDUP_REMOVED lines=18> */
[----:B------:R-:W-:Y:S01]  /*3c40*/  MOV R54, R8 ;  /* 0x0000000800367202 */ /* 0x000fe20000000f00 */
[----:B------:R-:W-:Y:S01]  /*3c50*/  IMAD.MOV.U32 R53, RZ, RZ, R12 ;  /* 0x000000ffff357224 */ /* 0x000fe200078e000c */
[----:B------:R-:W-:Y:S02]  /*3c60*/  @P1 MOV R54, R9 ;  /* 0x0000000900361202 */ /* 0x000fe40000000f00 */
[----:B------:R-:W-:Y:S01]  /*3c70*/  @P1 MOV R53, R13 ;  /* 0x0000000d00351202 */ /* 0x000fe20000000f00 */
[----:B--2---:R-:W-:Y:S01]  /*3c80*/  FADD.FTZ R52, R52, R18 ;  /* 0x0000001234347221 */ /* 0x004fe20000010000 */
[----:B------:R-:W-:-:S03]  /*3c90*/  FADD.FTZ R55, R55, R19 ;  /* 0x0000001337377221 */ /* 0x000fc60000010000 */
[----:B---3--:R-:W-:Y:S01]  /*3ca0*/  @P1 FADD.FTZ R52, R52, R20 ;  /* 0x0000001434341221 */ /* 0x008fe20000010000 */
[----:B------:R-:W-:-:S07]  /*3cb0*/  @P1 FADD.FTZ R55, R55, R21 ;  /* 0x0000001537371221 */ /* 0x000fce0000010000 */
.L_x_2733:
[----:B------:R-:W-:Y:S05]  /*3cc0*/  BSYNC B1 ;  /* 0x0000000000017941 */ /* 0x000fea0003800000 */
.L_x_2732:
        /* <DEDUP_REMOVED lines=21> */
.L_x_2736:
        /* <DEDUP_REMOVED lines=55> */
.L_x_2735:
[----:B------:R-:W-:Y:S05]  /*4190*/  BSYNC B1 ;  /* 0x0000000000017941 */ /* 0x000fea0003800000 */
.L_x_2734:
        /* <DEDUP_REMOVED lines=35> */
.L_x_2738:
[----:B------:R-:W-:Y:S05]  /*43d0*/  BSYNC B1 ;  /* 0x0000000000017941 */ /* 0x000fea0003800000 */
.L_x_2737:
        /* <DEDUP_REMOVED lines=15> */
.L_x_2731:
[----:B------:R-:W-:Y:S05]  /*44d0*/  BSYNC B0 ;  /* 0x0000000000007941 */ /* 0x000fea0003800000 */
.L_x_2730:
        /* <DEDUP_REMOVED lines=50> */
.L_x_2755:
        /* <DEDUP_REMOVED lines=24> */
[----:B------:R-:W-:Y:S02]  /*4980*/  MOV R24, 0xffff ;  /* 0x0000ffff00187802 */ /* 0x000fe40000000f00 */
[----:B------:R-:W-:Y:S01]  /*4990*/  MOV R26, 0xffff ;  /* 0x0000ffff001a7802 */ /* 0x000fe20000000f00 */
[----:B-1----:R-:W1:Y:S01]  /*49a0*/  SHFL.BFLY PT, R21, R14, 0x8, 0x101f ;  /* 0x0d101f000e157f89 */ /* 0x002e6200000e0000 */
[----:B------:R-:W-:Y:S02]  /*49b0*/  MOV R27, 0xffff ;  /* 0x0000ffff001b7802 */ /* 0x000fe40000000f00 */
[----:B------:R-:W-:Y:S01]  /*49c0*/  MOV R29, 0xffff ;  /* 0x0000ffff001d7802 */ /* 0x000fe20000000f00 */
[----:B0-2---:R-:W0:Y:S01]  /*49d0*/  SHFL.BFLY PT, R20, R15, 0x8, 0x101f ;  /* 0x0d101f000f147f89 */ /* 0x005e2200000e0000 */
[----:B------:R-:W-:Y:S02]  /*49e0*/  MOV R28, 0xffff ;  /* 0x0000ffff001c7802 */ /* 0x000fe40000000f00 */
        /* <DEDUP_REMOVED lines=15> */
.L_x_2765:
        /* <DEDUP_REMOVED lines=41> */
.L_x_2775:
[----:B--2---:R-:W-:Y:S01]  /*4d70*/  FADD.FTZ R15, R14, R30 ;  /* 0x0000001e0e0f7221 */ /* 0x004fe20000010000 */
[----:B------:R-:W-:-:S04]  /*4d80*/  @!P1 F2FP.F16.F32.PACK_AB R14, RZ, R24 ;  /* 0x00000018ff0e923e */ /* 0x000fc800000000ff */
[----:B------:R-:W-:Y:S01]  /*4d90*/  @!P1 F2FP.F16.F32.PACK_AB R15, RZ, R15 ;  /* 0x0000000fff0f923e */ /* 0x000fe200000000ff */
[----:B------:R3:W-:Y:S03]  /*4da0*/  @!P1 STG.E.U16 desc[UR12][R16.64+0x50], R14 ;  /* 0x0000500e10009986 */ /* 0x0007e6000c10150c */
[----:B------:R-:W-:Y:S02]  /*4db0*/  PRMT R20, R15, 0x7610, R20 ;  /* 0x000076100f147816 */ /* 0x000fe40000000014 */
[----:B------:R-:W-:-:S03]  /*4dc0*/  LEA.HI R15, R56, 0x3c, RZ, 0x1c ;  /* 0x0000003c380f7811 */ /* 0x000fc600078fe0ff */
[----:B------:R3:W-:Y:S04]  /*4dd0*/  @!P1 STG.E.U16 desc[UR12][R18.64+0x50], R20 ;  /* 0x0000501412009986 */ /* 0x0007e8000c10150c */
.L_x_2741:
[----:B------:R-:W-:Y:S05]  /*4de0*/  BSYNC B0 ;  /* 0x0000000000007941 */ /* 0x000fea0003800000 */
.L_x_2740:
[----:B------:R-:W-:-:S13]  /*4df0*/  ISETP.GE.U32.AND P0, PT, R5, 0x3c, PT ;  /* 0x0000003c0500780c */ /* 0x000fda0003f06070 */
[----:B------:R-:W-:Y:S05]  /*4e00*/  @!P0 BRA `(.L_x_2739) ;  /* 0x0000000800b08947 */ /* 0x000fea0003800000 */
[----:B------:R-:W-:Y:S01]  /*4e10*/  ISETP.GT.U32.AND P0, PT, R10, 0x9, PT ;  /* 0x000000090a00780c */ /* 0x000fe20003f04070 */
[----:B-123--:R-:W-:Y:S01]  /*4e20*/  HFMA2.MMA R16, -RZ, RZ, 0, 0 ;  /* 0x00000000ff107435 */ /* 0x00efe200000001ff */
[----:B------:R-:W-:-:S11]  /*4e30*/  UMOV UR5, 0xffff ;  /* 0x0000ffff00057882 */ /* 0x000fd60000000000 */
[C---:B0-----:R-:W-:Y:S01]  /*4e40*/  @!P0 IMAD.SHL.U32 R14, R10.reuse, 0x2, RZ ;  /* 0x000000020a0e8824 */ /* 0x041fe200078e00ff */
[----:B------:R-:W-:-:S04]  /*4e50*/  @!P0 LEA R17, R10, UR4, 0x7 ;  /* 0x000000040a118c11 */ /* 0x000fc8000f8e38ff */
[----:B------:R-:W-:-:S04]  /*4e60*/  @!P0 LOP3.LUT R14, R15, R14, RZ, 0x3c, !PT ;  /* 0x0000000e0f0e8212 */ /* 0x000fc800078e3cff */
[----:B------:R-:W-:Y:S02]  /*4e70*/  @!P0 LEA R17, R14, R17, 0x2 ;  /* 0x000000110e118211 */ /* 0x000fe400078e10ff */
[----:B------:R-:W-:-:S03]  /*4e80*/  MOV R14, RZ ;  /* 0x000000ff000e7202 */ /* 0x000fc60000000f00 */
[----:B------:R0:W1:Y:S04]  /*4e90*/  @!P0 LDS R16, [R17] ;  /* 0x0000000011108984 */ /* 0x0000680000000800 */
[----:B------:R0:W2:Y:S01]  /*4ea0*/  @!P0 LDS R14, [R17+0x500] ;  /* 0x00050000110e8984 */ /* 0x0000a20000000800 */
[----:B------:R-:W-:Y:S05]  /*4eb0*/  BRA.DIV UR5, `(.L_x_2745) ;  /* 0x0000001605487947 */ /* 0x000fea000b800000 */
[C---:B------:R-:W-:Y:S01]  /*4ec0*/  @!P0 SHF.L.U32 R19, R10.reuse, 0x1, RZ ;  /* 0x000000010a138819 */ /* 0x040fe200000006ff */
[----:B------:R-:W-:Y:S01]  /*4ed0*/  IMAD.MOV.U32 R26, RZ, RZ, 0xffff ;  /* 0x0000ffffff1a7424 */ /* 0x000fe200078e00ff */
[----:B------:R-:W-:Y:S02]  /*4ee0*/  @!P0 IADD3 R18, R15, 0x14, RZ ;  /* 0x000000140f128810 */ /* 0x000fe40007ffe0ff */
[----:B------:R-:W-:Y:S02]  /*4ef0*/  @!P0 LEA R23, R10, UR4, 0x7 ;  /* 0x000000040a178c11 */ /* 0x000fe4000f8e38ff */
[----:B------:R-:W-:Y:S02]  /*4f00*/  @!P0 LOP3.LUT R18, R18, R19, RZ, 0x3c, !PT ;  /* 0x0000001312128212 */ /* 0x000fe400078e3cff */
[----:B------:R-:W-:Y:S02]  /*4f10*/  @!P0 SHF.L.U32 R22, R10, 0x1, RZ ;  /* 0x000000010a168819 */ /* 0x000fe400000006ff */
[----:B------:R-:W-:-:S02]  /*4f20*/  @!P0 LEA R18, R18, R23, 0x2 ;  /* 0x0000001712128211 */ /* 0x000fc400078e10ff */
[----:B------:R-:W-:Y:S02]  /*4f30*/  @!P0 IADD3 R21, R15, 0x28, RZ ;  /* 0x000000280f158810 */ /* 0x000fe40007ffe0ff */
[C---:B------:R-:W-:Y:S01]  /*4f40*/  @!P0 LEA R24, R10.reuse, UR4, 0x7 ;  /* 0x000000040a188c11 */ /* 0x040fe2000f8e38ff */
[----:B------:R-:W3:Y:S01]  /*4f50*/  @!P0 LDS R20, [R18] ;  /* 0x0000000012148984 */ /* 0x000ee20000000800 */
[----:B------:R-:W-:Y:S02]  /*4f60*/  @!P0 LOP3.LUT R21, R21, R22, RZ, 0x3c, !PT ;  /* 0x0000001615158212 */ /* 0x000fe400078e3cff */
[----:B0-----:R-:W-:Y:S02]  /*4f70*/  MOV R17, 0xffff ;  /* 0x0000ffff00117802 */ /* 0x001fe40000000f00 */
[----:B------:R-:W-:Y:S01]  /*4f80*/  @!P0 IADD3 R23, R15, 0x3c, RZ ;  /* 0x0000003c0f178810 */ /* 0x000fe20007ffe0ff */
[----:B------:R-:W-:Y:S01]  /*4f90*/  @!P0 IMAD R22, R21, 0x4, R24 ;  /* 0x0000000415168824 */ /* 0x000fe200078e0218 */
[C---:B------:R-:W-:Y:S01]  /*4fa0*/  @!P0 SHF.L.U32 R24, R10.reuse, 0x1, RZ ;  /* 0x000000010a188819 */ /* 0x040fe200000006ff */
[----:B------:R0:W-:Y:S01]  /*4fb0*/  @!P0 LDS R21, [R18+0x500] ;  /* 0x0005000012158984 */ /* 0x0001e20000000800 */
[----:B------:R-:W-:-:S02]  /*4fc0*/  @!P0 LEA R30, R10, UR4, 0x7 ;  /* 0x000000040a1e8c11 */ /* 0x000fc4000f8e38ff */
[----:B------:R-:W-:Y:S01]  /*4fd0*/  @!P0 LOP3.LUT R23, R23, R24, RZ, 0x3c, !PT ;  /* 0x0000001817178212 */ /* 0x000fe200078e3cff */
[----:B------:R-:W-:Y:S01]  /*4fe0*/  @!P0 LDS R38, [R22+0x500] ;  /* 0x0005000016268984 */ /* 0x000fe20000000800 */
[----:B------:R-:W-:Y:S02]  /*4ff0*/  MOV R27, 0xffff ;  /* 0x0000ffff001b7802 */ /* 0x000fe40000000f00 */
[----:B------:R-:W-:Y:S01]  /*5000*/  @!P0 LEA R39, R23, R30, 0x2 ;  /* 0x0000001e17278211 */ /* 0x000fe200078e10ff */
[----:B------:R-:W-:Y:S01]  /*5010*/  @!P0 LDS R37, [R22] ;  /* 0x0000000016258984 */ /* 0x000fe20000000800 */
[----:B------:R-:W-:Y:S02]  /*5020*/  MOV R32, RZ ;  /* 0x000000ff00207202 */ /* 0x000fe40000000f00 */
[----:B------:R-:W-:Y:S01]  /*5030*/  MOV R23, RZ ;  /* 0x000000ff00177202 */ /* 0x000fe20000000f00 */
[----:B-1----:R-:W1:Y:S01]  /*5040*/  SHFL.BFLY PT, R17, R16, 0x8, 0x101f ;  /* 0x0d101f0010117f89 */ /* 0x002e6200000e0000 */
[----:B------:R-:W-:-:S02]  /*5050*/  MOV R29, 0xffff ;  /* 0x0000ffff001d7802 */ /* 0x000fc40000000f00 */
[----:B------:R-:W-:Y:S01]  /*5060*/  MOV R24, RZ ;  /* 0x000000ff00187202 */ /* 0x000fe20000000f00 */
[----:B--2---:R-:W2:Y:S01]  /*5070*/  SHFL.BFLY PT, R30, R14, 0x8, 0x101f ;  /* 0x0d101f000e1e7f89 */ /* 0x004ea200000e0000 */
[----:B------:R-:W-:Y:S02]  /*5080*/  MOV R34, RZ ;  /* 0x000000ff00227202 */ /* 0x000fe40000000f00 */
[----:B------:R-:W-:Y:S01]  /*5090*/  MOV R35, 0xffff ;  /* 0x0000ffff00237802 */ /* 0x000fe20000000f00 */
[----:B------:R-:W4:Y:S01]  /*50a0*/  @!P0 LDS R22, [R39] ;  /* 0x0000000027168984 */ /* 0x000f220000000800 */
[----:B0-----:R-:W-:Y:S02]  /*50b0*/  MOV R18, RZ ;  /* 0x000000ff00127202 */ /* 0x001fe40000000f00 */
[----:B------:R-:W-:Y:S02]  /*50c0*/  MOV R28, 0xffff ;  /* 0x0000ffff001c7802 */ /* 0x000fe40000000f00 */
[----:B------:R-:W-:-:S02]  /*50d0*/  MOV R41, 0xffff ;  /* 0x0000ffff00297802 */ /* 0x000fc40000000f00 */
[----:B------:R-:W-:Y:S02]  /*50e0*/  MOV R40, 0xffff ;  /* 0x0000ffff00287802 */ /* 0x000fe40000000f00 */
[----:B------:R-:W-:Y:S01]  /*50f0*/  MOV R43, 0xffff ;  /* 0x0000ffff002b7802 */ /* 0x000fe20000000f00 */
[----:B---3--:R-:W-:Y:S02]  /*5100*/  @!P0 IMAD.MOV.U32 R32, RZ, RZ, R20 ;  /* 0x000000ffff208224 */ /* 0x008fe400078e0014 */
[----:B------:R0:W-:Y:S01]  /*5110*/  @!P0 LDS R20, [R39+0x500] ;  /* 0x0005000027148984 */ /* 0x0001e20000000800 */
[----:B-1----:R-:W-:Y:S01]  /*5120*/  FADD.FTZ R25, R17, R16 ;  /* 0x0000001011197221 */ /* 0x002fe20000010000 */
[----:B------:R-:W-:Y:S02]  /*5130*/  MOV R16, 0xffff ;  /* 0x0000ffff00107802 */ /* 0x000fe40000000f00 */
[----:B------:R-:W1:Y:S01]  /*5140*/  SHFL.BFLY PT, R31, R32, 0x8, 0x101f ;  /* 0x0d101f00201f7f89 */ /* 0x000e6200000e0000 */
[----:B------:R-:W-:Y:S01]  /*5150*/  @!P0 MOV R34, R21 ;  /* 0x0000001500228202 */ /* 0x000fe20000000f00 */
[----:B--2---:R-:W-:Y:S01]  /*5160*/  FADD.FTZ R17, R30, R14 ;  /* 0x0000000e1e117221 */ /* 0x004fe20000010000 */
[----:B------:R-:W-:Y:S01]  /*5170*/  MOV R30, 0xffff ;  /* 0x0000ffff001e7802 */ /* 0x000fe20000000f00 */
[----:B------:R-:W2:Y:S01]  /*5180*/  SHFL.BFLY PT, R16, R25, 0x4, 0x101f ;  /* 0x0c901f0019107f89 */ /* 0x000ea200000e0000 */
[----:B------:R-:W-:Y:S01]  /*5190*/  @!P0 MOV R23, R38 ;  /* 0x0000002600178202 */ /* 0x000fe20000000f00 */
[----:B------:R-:W-:Y:S01]  /*51a0*/  IMAD.MOV.U32 R38, RZ, RZ, 0xffff ;  /* 0x0000ffffff267424 */ /* 0x000fe200078e00ff */
[----:B------:R-:W-:Y:S01]  /*51b0*/  MOV R21, RZ ;  /* 0x000000ff00157202 */ /* 0x000fe20000000f00 */
[----:B------:R-:W3:Y:S01]  /*51c0*/  SHFL.BFLY PT, R33, R34, 0x8, 0x101f ;  /* 0x0d101f0022217f89 */ /* 0x000ee200000e0000 */
[----:B------:R-:W-:-:S02]  /*51d0*/  @!P0 MOV R24, R37 ;  /* 0x0000002500188202 */ /* 0x000fc40000000f00 */
[----:B------:R-:W-:Y:S01]  /*51e0*/  MOV R37, 0xffff ;  /* 0x0000ffff00257802 */ /* 0x000fe20000000f00 */
[----:B------:R-:W5:Y:S01]  /*51f0*/  SHFL.BFLY PT, R38, R23, 0x8, 0x101f ;  /* 0x0d101f0017267f89 */ /* 0x000f6200000e0000 */
[----:B0-----:R-:W-:-:S03]  /*5200*/  MOV R39, 0xffff ;  /* 0x0000ffff00277802 */ /* 0x001fc60000000f00 */
[----:B------:R-:W0:Y:S04]  /*5210*/  SHFL.BFLY PT, R30, R17, 0x4, 0x101f ;  /* 0x0c901f00111e7f89 */ /* 0x000e2800000e0000 */
[----:B------:R-:W0:Y:S01]  /*5220*/  SHFL.BFLY PT, R37, R24, 0x8, 0x101f ;  /* 0x0d101f0018257f89 */ /* 0x000e2200000e0000 */
[----:B----4-:R-:W-:Y:S01]  /*5230*/  @!P0 MOV R21, R22 ;  /* 0x0000001600158202 */ /* 0x010fe20000000f00 */
[----:B-1----:R-:W-:Y:S01]  /*5240*/  FADD.FTZ R31, R31, R32 ;  /* 0x000000201f1f7221 */ /* 0x002fe20000010000 */
[----:B------:R-:W-:-:S03]  /*5250*/  MOV R22, 0xffff ;  /* 0x0000ffff00167802 */ /* 0x000fc60000000f00 */
[----:B------:R-:W1:Y:S01]  /*5260*/  SHFL.BFLY PT, R42, R21, 0x8, 0x101f ;  /* 0x0d101f00152a7f89 */ /* 0x000e6200000e0000 */
[----:B--2---:R-:W-:Y:S01]  /*5270*/  FADD.FTZ R19, R25, R16 ;  /* 0x0000001019137221 */ /* 0x004fe20000010000 */
[----:B---3--:R-:W-:-:S04]  /*5280*/  FADD.FTZ R33, R33, R34 ;  /* 0x0000002221217221 */ /* 0x008fc80000010000 */
[----:B------:R-:W2:Y:S01]  /*5290*/  SHFL.BFLY PT, R16, R19, 0x2, 0x101f ;  /* 0x0c501f0013107f89 */ /* 0x000ea200000e0000 */
[----:B------:R-:W-:Y:S02]  /*52a0*/  MOV R34, 0xffff ;  /* 0x0000ffff00227802 */ /* 0x000fe40000000f00 */
[----:B------:R-:W-:Y:S01]  /*52b0*/  @!P0 MOV R18, R20 ;  /* 0x0000001400128202 */ /* 0x000fe20000000f00 */
[----:B-----5:R-:W-:Y:S01]  /*52c0*/  FADD.FTZ R32, R38, R23 ;  /* 0x0000001726207221 */ /* 0x020fe20000010000 */
[----:B------:R-:W-:Y:S02]  /*52d0*/  MOV R20, 0xffff ;  /* 0x0000ffff00147802 */ /* 0x000fe40000000f00 */
[----:B------:R-:W-:Y:S01]  /*52e0*/  MOV R23, 0xffff ;  /* 0x0000ffff00177802 */ /* 0x000fe20000000f00 */
[----:B0-----:R-:W-:Y:S01]  /*52f0*/  FADD.FTZ R14, R17, R30 ;  /* 0x0000001e110e7221 */ /* 0x001fe20000010000 */
        /* <DEDUP_REMOVED lines=15> */
[----:B------:R-:W-:Y:S02]  /*53f0*/  IMAD.MOV.U32 R20, RZ, RZ, 0xffff ;  /* 0x0000ffffff147424 */ /* 0x000fe400078e00ff */
        /* <DEDUP_REMOVED lines=43> */
[----:B------:R-:W-:Y:S02]  /*56b0*/  IMAD.MOV.U32 R35, RZ, RZ, 0xffff ;  /* 0x0000ffffff237424 */ /* 0x000fe400078e00ff */
[----:B-----5:R-:W-:Y:S01]  /*56c0*/  FADD.FTZ R33, R36, R33 ;  /* 0x0000002124217221 */ /* 0x020fe20000010000 */
[----:B------:R-:W2:Y:S01]  /*56d0*/  @!P0 LDC.64 R16, c[0x0][0x218] ;  /* 0x00008600ff108b82 */ /* 0x000ea20000000a00 */
[----:B------:R-:W-:-:S04]  /*56e0*/  @!P0 IMAD.WIDE R22, R41, 0x2, R22 ;  /* 0x0000000229168825 */ /* 0x000fc800078e0216 */
[----:B------:R-:W-:Y:S01]  /*56f0*/  FADD.FTZ R38, R38, R39 ;  /* 0x0000002726267221 */ /* 0x000fe20000010000 */
[----:B------:R-:W3:Y:S01]  /*5700*/  SHFL.BFLY PT, R35, R42, 0x1, 0x101f ;  /* 0x0c301f002a237f89 */ /* 0x000ee200000e0000 */
[----:B0-----:R-:W-:Y:S01]  /*5710*/  FADD.FTZ R37, R37, R40 ;  /* 0x0000002825257221 */ /* 0x001fe20000010000 */
[----:B------:R-:W0:Y:S01]  /*5720*/  @!P0 LDC.64 R14, c[0x0][0x220] ;  /* 0x00008800ff0e8b82 */ /* 0x000e220000000a00 */
[----:B------:R-:W-:Y:S01]  /*5730*/  @!P0 IMAD.WIDE R24, R41, 0x2, R24 ;  /* 0x0000000229188825 */ /* 0x000fe200078e0218 */
[----:B------:R-:W-:-:S04]  /*5740*/  @!P0 F2FP.F16.F32.PACK_AB R26, RZ, R38 ;  /* 0x00000026ff1a823e */ /* 0x000fc800000000ff */
[----:B------:R4:W-:Y:S01]  /*5750*/  @!P0 STG.E.U16 desc[UR12][R24.64], R30 ;  /* 0x0000001e18008986 */ /* 0x0009e2000c10150c */
[----:B-1----:R-:W-:-:S03]  /*5760*/  @!P0 IMAD.WIDE R20, R41, 0x2, R20 ;  /* 0x0000000229148825 */ /* 0x002fc600078e0214 */
[----:B------:R1:W-:Y:S01]  /*5770*/  @!P0 STG.E.U16 desc[UR12][R22.64], R44 ;  /* 0x0000002c16008986 */ /* 0x0003e2000c10150c */
[C---:B--2---:R-:W-:Y:S01]  /*5780*/  @!P0 IMAD.WIDE R16, R41.reuse, 0x2, R16 ;  /* 0x0000000229108825 */ /* 0x044fe200078e0210 */
[----:B----4-:R-:W-:Y:S02]  /*5790*/  @!P0 F2FP.F16.F32.PACK_AB R25, RZ, R33 ;  /* 0x00000021ff19823e */ /* 0x010fe400000000ff */
[----:B------:R-:W-:Y:S01]  /*57a0*/  MOV R30, 0xffff ;  /* 0x0000ffff001e7802 */ /* 0x000fe20000000f00 */
[----:B---3--:R-:W-:Y:S01]  /*57b0*/  FADD.FTZ R35, R42, R35 ;  /* 0x000000232a237221 */ /* 0x008fe20000010000 */
        /* <DEDUP_REMOVED lines=8> */
.L_x_2809:
        /* <DEDUP_REMOVED lines=9> */
.L_x_2739:
        /* <DEDUP_REMOVED lines=8> */
.L_x_2742:
[----:B------:R-:W-:Y:S01]  /*5950*/  HFMA2.MMA R28, -RZ, RZ, 0, 4.76837158203125e-07 ;  /* 0x00000008ff1c7435 */ /* 0x000fe200000001ff */
[----:B-1----:R-:W-:Y:S02]  /*5960*/  MOV R29, R14 ;  /* 0x0000000e001d7202 */ /* 0x002fe40000000f00 */
[----:B------:R-:W-:Y:S02]  /*5970*/  MOV R27, 0x101f ;  /* 0x0000101f001b7802 */ /* 0x000fe40000000f00 */
[----:B------:R-:W-:-:S07]  /*5980*/  MOV R26, 0xffff ;  /* 0x0000ffff001a7802 */ /* 0x000fce0000000f00 */
[----:B0-2---:R-:W-:Y:S05]  /*5990*/  WARPSYNC.COLLECTIVE R26, `(.L_x_2747) ;  /* 0x000000001a087348 */ /* 0x005fea0003c00000 */
[----:B------:R1:W3:Y:S02]  /*59a0*/  SHFL.BFLY P2, R30, R29, R28, R27 ;  /* 0x0c00001c1d1e7389 */ /* 0x0002e4000004001b */
[----:B0123--:R-:W-:Y:S01]  /*59b0*/  ENDCOLLECTIVE ;  /* 0x000000000000791b */ /* 0x00ffe20003800000 */
.L_x_2747:
[----:B------:R-:W-:Y:S02]  /*59c0*/  MOV R29, R15 ;  /* 0x0000000f001d7202 */ /* 0x000fe40000000f00 */
[----:B------:R-:W-:-:S07]  /*59d0*/  MOV R17, R30 ;  /* 0x0000001e00117202 */ /* 0x000fce0000000f00 */
[----:B------:R-:W-:Y:S05]  /*59e0*/  WARPSYNC.COLLECTIVE R26, `(.L_x_2748) ;  /* 0x000000001a087348 */ /* 0x000fea0003c00000 */
[----:B------:R0:W1:Y:S02]  /*59f0*/  SHFL.BFLY P2, R30, R29, R28, R27 ;  /* 0x0c00001c1d1e7389 */ /* 0x000064000004001b */
[----:B01----:R-:W-:Y:S01]  /*5a00*/  ENDCOLLECTIVE ;  /* 0x000000000000791b */ /* 0x003fe20003800000 */
.L_x_2748:
[----:B------:R-:W-:Y:S01]  /*5a10*/  FADD.FTZ R17, R17, R14 ;  /* 0x0000000e11117221 */ /* 0x000fe20000010000 */
[----:B------:R-:W-:-:S04]  /*5a20*/  HFMA2.MMA R28, -RZ, RZ, 0, 2.384185791015625e-07 ;  /* 0x00000004ff1c7435 */ /* 0x000fc800000001ff */
[----:B------:R-:W-:Y:S01]  /*5a30*/  MOV R29, R17 ;  /* 0x00000011001d7202 */ /* 0x000fe20000000f00 */
[----:B------:R-:W-:-:S07]  /*5a40*/  IMAD.MOV.U32 R16, RZ, RZ, R30 ;  /* 0x000000ffff107224 */ /* 0x000fce00078e001e */
[----:B------:R-:W-:Y:S05]  /*5a50*/  WARPSYNC.COLLECTIVE R26, `(.L_x_2749) ;  /* 0x000000001a087348 */ /* 0x000fea0003c00000 */
[----:B------:R0:W1:Y:S02]  /*5a60*/  SHFL.BFLY P2, R30, R29, R28, R27 ;  /* 0x0c00001c1d1e7389 */ /* 0x000064000004001b */
[----:B01----:R-:W-:Y:S01]  /*5a70*/  ENDCOLLECTIVE ;  /* 0x000000000000791b */ /* 0x003fe20003800000 */
.L_x_2749:
[----:B------:R-:W-:-:S05]  /*5a80*/  FADD.FTZ R16, R16, R15 ;  /* 0x0000000f10107221 */ /* 0x000fca0000010000 */
[----:B------:R-:W-:Y:S02]  /*5a90*/  MOV R29, R16 ;  /* 0x00000010001d7202 */ /* 0x000fe40000000f00 */
[----:B------:R-:W-:-:S07]  /*5aa0*/  MOV R18, R30 ;  /* 0x0000001e00127202 */ /* 0x000fce0000000f00 */
[----:B------:R-:W-:Y:S05]  /*5ab0*/  WARPSYNC.COLLECTIVE R26, `(.L_x_2750) ;  /* 0x000000001a087348 */ /* 0x000fea0003c00000 */
[----:B------:R0:W1:Y:S02]  /*5ac0*/  SHFL.BFLY P2, R30, R29, R28, R27 ;  /* 0x0c00001c1d1e7389 */ /* 0x000064000004001b */
[----:B01----:R-:W-:Y:S01]  /*5ad0*/  ENDCOLLECTIVE ;  /* 0x000000000000791b */ /* 0x003fe20003800000 */
.L_x_2750:
[----:B------:R-:W-:Y:S01]  /*5ae0*/  FADD.FTZ R18, R17, R18 ;  /* 0x0000001211127221 */ /* 0x000fe20000010000 */
[----:B------:R-:W-:-:S04]  /*5af0*/  HFMA2.MMA R28, -RZ, RZ, 0, 1.1920928955078125e-07 ;  /* 0x00000002ff1c7435 */ /* 0x000fc800000001ff */
[----:B------:R-:W-:Y:S02]  /*5b00*/  MOV R29, R18 ;  /* 0x00000012001d7202 */ /* 0x000fe40000000f00 */
[----:B------:R-:W-:-:S07]  /*5b10*/  MOV R19, R30 ;  /* 0x0000001e00137202 */ /* 0x000fce0000000f00 */
[----:B------:R-:W-:Y:S05]  /*5b20*/  WARPSYNC.COLLECTIVE R26, `(.L_x_2751) ;  /* 0x000000001a087348 */ /* 0x000fea0003c00000 */
[----:B------:R0:W1:Y:S02]  /*5b30*/  SHFL.BFLY P2, R30, R29, R28, R27 ;  /* 0x0c00001c1d1e7389 */ /* 0x000064000004001b */
[----:B01----:R-:W-:Y:S01]  /*5b40*/  ENDCOLLECTIVE ;  /* 0x000000000000791b */ /* 0x003fe20003800000 */
.L_x_2751:
[----:B------:R-:W-:-:S04]  /*5b50*/  FADD.FTZ R19, R16, R19 ;  /* 0x0000001310137221 */ /* 0x000fc80000010000 */
[----:B------:R-:W-:Y:S01]  /*5b60*/  IMAD.MOV.U32 R29, RZ, RZ, R19 ;  /* 0x000000ffff1d7224 */ /* 0x000fe200078e0013 */
[----:B------:R-:W-:-:S07]  /*5b70*/  MOV R21, R30 ;  /* 0x0000001e00157202 */ /* 0x000fce0000000f00 */
[----:B------:R-:W-:Y:S05]  /*5b80*/  WARPSYNC.COLLECTIVE R26, `(.L_x_2752) ;  /* 0x000000001a087348 */ /* 0x000fea0003c00000 */
[----:B------:R0:W1:Y:S02]  /*5b90*/  SHFL.BFLY P2, R30, R29, R28, R27 ;  /* 0x0c00001c1d1e7389 */ /* 0x000064000004001b */
[----:B01----:R-:W-:Y:S01]  /*5ba0*/  ENDCOLLECTIVE ;  /* 0x000000000000791b */ /* 0x003fe20003800000 */
.L_x_2752:
[----:B------:R-:W-:Y:S01]  /*5bb0*/  FADD.FTZ R21, R18, R21 ;  /* 0x0000001512157221 */ /* 0x000fe20000010000 */
[----:B------:R-:W-:-:S04]  /*5bc0*/  HFMA2.MMA R28, -RZ, RZ, 0, 5.9604644775390625e-08 ;  /* 0x00000001ff1c7435 */ /* 0x000fc800000001ff */
[----:B------:R-:W-:Y:S02]  /*5bd0*/  MOV R29, R21 ;  /* 0x00000015001d7202 */ /* 0x000fe40000000f00 */
[----:B------:R-:W-:-:S07]  /*5be0*/  MOV R14, R30 ;  /* 0x0000001e000e7202 */ /* 0x000fce0000000f00 */
[----:B------:R-:W-:Y:S05]  /*5bf0*/  WARPSYNC.COLLECTIVE R26, `(.L_x_2753) ;  /* 0x000000001a087348 */ /* 0x000fea0003c00000 */
[----:B------:R0:W1:Y:S02]  /*5c00*/  SHFL.BFLY P2, R30, R29, R28, R27 ;  /* 0x0c00001c1d1e7389 */ /* 0x000064000004001b */
[----:B01----:R-:W-:Y:S01]  /*5c10*/  ENDCOLLECTIVE ;  /* 0x000000000000791b */ /* 0x003fe20003800000 */
.L_x_2753:
[----:B------:R-:W-:-:S05]  /*5c20*/  FADD.FTZ R14, R19, R14 ;  /* 0x0000000e130e7221 */ /* 0x000fca0000010000 */
[----:B------:R-:W-:Y:S02]  /*5c30*/  MOV R29, R14 ;  /* 0x0000000e001d7202 */ /* 0x000fe40000000f00 */
[----:B------:R-:W-:-:S07]  /*5c40*/  MOV R20, R30 ;  /* 0x0000001e00147202 */ /* 0x000fce0000000f00 */
[----:B------:R-:W-:Y:S05]  /*5c50*/  WARPSYNC.COLLECTIVE R26, `(.L_x_2754) ;  /* 0x000000001a087348 */ /* 0x000fea0003c00000 */
[----:B------:R0:W1:Y:S02]  /*5c60*/  SHFL.BFLY P2, R30, R29, R28, R27 ;  /* 0x0c00001c1d1e7389 */ /* 0x000064000004001b */
[----:B01----:R-:W-:Y:S01]  /*5c70*/  ENDCOLLECTIVE ;  /* 0x000000000000791b */ /* 0x003fe20003800000 */
.L_x_2754:
[----:B------:R-:W-:Y:S01]  /*5c80*/  FADD.FTZ R20, R21, R20 ;  /* 0x0000001415147221 */ /* 0x000fe20000010000 */
[----:B------:R-:W-:Y:S06]  /*5c90*/  BRA `(.L_x_2755) ;  /* 0xffffffe800d87947 */ /* 0x000fec000383ffff */
.L_x_2743:
        /* <DEDUP_REMOVED lines=8> */
.L_x_2757:
[----:B------:R-:W-:Y:S05]  /*5d20*/  BSYNC B1 ;  /* 0x0000000000017941 */ /* 0x000fea0003800000 */
.L_x_2756:
        /* <DEDUP_REMOVED lines=8> */
.L_x_2758:
[----:B------:R-:W-:Y:S01]  /*5db0*/  FADD.FTZ R21, R21, R14 ;  /* 0x0000000e15157221 */ /* 0x000fe20000010000 */
[----:B------:R-:W-:-:S04]  /*5dc0*/  HFMA2.MMA R28, -RZ, RZ, 0, 2.384185791015625e-07 ;  /* 0x00000004ff1c7435 */ /* 0x000fc800000001ff */
[----:B------:R-:W-:Y:S02]  /*5dd0*/  MOV R29, R21 ;  /* 0x00000015001d7202 */ /* 0x000fe40000000f00 */
[----:B------:R-:W-:-:S07]  /*5de0*/  MOV R20, R30 ;  /* 0x0000001e00147202 */ /* 0x000fce0000000f00 */
[----:B------:R-:W-:Y:S05]  /*5df0*/  WARPSYNC.COLLECTIVE R26, `(.L_x_2759) ;  /* 0x000000001a087348 */ /* 0x000fea0003c00000 */
[----:B------:R0:W1:Y:S02]  /*5e00*/  SHFL.BFLY P2, R30, R29, R28, R27 ;  /* 0x0c00001c1d1e7389 */ /* 0x000064000004001b */
[----:B01----:R-:W-:Y:S01]  /*5e10*/  ENDCOLLECTIVE ;  /* 0x000000000000791b */ /* 0x003fe20003800000 */
.L_x_2759:
[----:B------:R-:W-:-:S05]  /*5e20*/  FADD.FTZ R20, R20, R15 ;  /* 0x0000000f14147221 */ /* 0x000fca0000010000 */
[----:B------:R-:W-:Y:S01]  /*5e30*/  MOV R29, R20 ;  /* 0x00000014001d7202 */ /* 0x000fe20000000f00 */
[----:B------:R-:W-:-:S07]  /*5e40*/  IMAD.MOV.U32 R22, RZ, RZ, R30 ;  /* 0x000000ffff167224 */ /* 0x000fce00078e001e */
[----:B------:R-:W-:Y:S05]  /*5e50*/  WARPSYNC.COLLECTIVE R26, `(.L_x_2760) ;  /* 0x000000001a087348 */ /* 0x000fea0003c00000 */
[----:B------:R0:W1:Y:S02]  /*5e60*/  SHFL.BFLY P2, R30, R29, R28, R27 ;  /* 0x0c00001c1d1e7389 */ /* 0x000064000004001b */
[----:B01----:R-:W-:Y:S01]  /*5e70*/  ENDCOLLECTIVE ;  /* 0x000000000000791b */ /* 0x003fe20003800000 */
.L_x_2760:
[----:B------:R-:W-:Y:S01]  /*5e80*/  FADD.FTZ R22, R21, R22 ;  /* 0x0000001615167221 */ /* 0x000fe20000010000 */
[----:B------:R-:W-:-:S04]  /*5e90*/  HFMA2.MMA R28, -RZ, RZ, 0, 1.1920928955078125e-07 ;  /* 0x00000002ff1c7435 */ /* 0x000fc800000001ff */
[----:B------:R-:W-:Y:S02]  /*5ea0*/  MOV R29, R22 ;  /* 0x00000016001d7202 */ /* 0x000fe40000000f00 */
[----:B------:R-:W-:-:S07]  /*5eb0*/  MOV R23, R30 ;  /* 0x0000001e00177202 */ /* 0x000fce0000000f00 */
[----:B------:R-:W-:Y:S05]  /*5ec0*/  WARPSYNC.COLLECTIVE R26, `(.L_x_2761) ;  /* 0x000000001a087348 */ /* 0x000fea0003c00000 */
[----:B------:R0:W1:Y:S02]  /*5ed0*/  SHFL.BFLY P2, R30, R29, R28, R27 ;  /* 0x0c00001c1d1e7389 */ /* 0x000064000004001b */
[----:B01----:R-:W-:Y:S01]  /*5ee0*/  ENDCOLLECTIVE ;  /* 0x000000000000791b */ /* 0x003fe20003800000 */
.L_x_2761:
[----:B------:R-:W-:-:S05]  /*5ef0*/  FADD.FTZ R23, R20, R23 ;  /* 0x0000001714177221 */ /* 0x000fca0000010000 */
[----:B------:R-:W-:Y:S02]  /*5f00*/  MOV R29, R23 ;  /* 0x00000017001d7202 */ /* 0x000fe40000000f00 */
[----:B------:R-:W-:-:S07]  /*5f10*/  MOV R25, R30 ;  /* 0x0000001e00197202 */ /* 0x000fce0000000f00 */
[----:B------:R-:W-:Y:S05]  /*5f20*/  WARPSYNC.COLLECTIVE R26, `(.L_x_2762) ;  /* 0x000000001a087348 */ /* 0x000fea0003c00000 */
[----:B------:R0:W1:Y:S02]  /*5f30*/  SHFL.BFLY P2, R30, R29, R28, R27 ;  /* 0x0c00001c1d1e7389 */ /* 0x000064000004001b */
[----:B01----:R-:W-:Y:S01]  /*5f40*/  ENDCOLLECTIVE ;  /* 0x000000000000791b */ /* 0x003fe20003800000 */
.L_x_2762:
[----:B------:R-:W-:-:S05]  /*5f50*/  FADD.FTZ R25, R22, R25 ;  /* 0x0000001916197221 */ /* 0x000fca0000010000 */
[----:B------:R-:W-:Y:S01]  /*5f60*/  MOV R29, R25 ;  /* 0x00000019001d7202 */ /* 0x000fe20000000f00 */
[----:B------:R-:W-:Y:S01]  /*5f70*/  IMAD.MOV.U32 R28, RZ, RZ, 0x1 ;  /* 0x00000001ff1c7424 */ /* 0x000fe200078e00ff */
[----:B------:R-:W-:-:S07]  /*5f80*/  MOV R14, R30 ;  /* 0x0000001e000e7202 */ /* 0x000fce0000000f00 */
[----:B------:R-:W-:Y:S05]  /*5f90*/  WARPSYNC.COLLECTIVE R26, `(.L_x_2763) ;  /* 0x000000001a087348 */ /* 0x000fea0003c00000 */
[----:B------:R0:W1:Y:S02]  /*5fa0*/  SHFL.BFLY P2, R30, R29, R28, R27 ;  /* 0x0c00001c1d1e7389 */ /* 0x000064000004001b */
[----:B01----:R-:W-:Y:S01]  /*5fb0*/  ENDCOLLECTIVE ;  /* 0x000000000000791b */ /* 0x003fe20003800000 */
.L_x_2763:
[----:B------:R-:W-:-:S05]  /*5fc0*/  FADD.FTZ R14, R23, R14 ;  /* 0x0000000e170e7221 */ /* 0x000fca0000010000 */
[----:B------:R-:W-:Y:S02]  /*5fd0*/  MOV R29, R14 ;  /* 0x0000000e001d7202 */ /* 0x000fe40000000f00 */
[----:B------:R-:W-:-:S07]  /*5fe0*/  MOV R24, R30 ;  /* 0x0000001e00187202 */ /* 0x000fce0000000f00 */
[----:B------:R-:W-:Y:S05]  /*5ff0*/  WARPSYNC.COLLECTIVE R26, `(.L_x_2764) ;  /* 0x000000001a087348 */ /* 0x000fea0003c00000 */
[----:B------:R0:W1:Y:S02]  /*6000*/  SHFL.BFLY P2, R30, R29, R28, R27 ;  /* 0x0c00001c1d1e7389 */ /* 0x000064000004001b */
[----:B01----:R-:W-:Y:S01]  /*6010*/  ENDCOLLECTIVE ;  /* 0x000000000000791b */ /* 0x003fe20003800000 */
.L_x_2764:
[----:B------:R-:W-:Y:S01]  /*6020*/  FADD.FTZ R24, R25, R24 ;  /* 0x0000001819187221 */ /* 0x000fe20000010000 */
[----:B------:R-:W-:Y:S06]  /*6030*/  BRA `(.L_x_2765) ;  /* 0xffffffe800a87947 */ /* 0x000fec000383ffff */
.L_x_2744:
        /* <DEDUP_REMOVED lines=8> */
.L_x_2767:
[----:B------:R-:W-:Y:S05]  /*60c0*/  BSYNC B1 ;  /* 0x0000000000017941 */ /* 0x000fea0003800000 */
.L_x_2766:
        /* <DEDUP_REMOVED lines=8> */
.L_x_2768:
[----:B------:R-:W-:Y:S01]  /*6150*/  FADD.FTZ R21, R21, R14 ;  /* 0x0000000e15157221 */ /* 0x000fe20000010000 */
[----:B------:R-:W-:-:S04]  /*6160*/  HFMA2.MMA R28, -RZ, RZ, 0, 2.384185791015625e-07 ;  /* 0x00000004ff1c7435 */ /* 0x000fc800000001ff */
[----:B------:R-:W-:Y:S02]  /*6170*/  MOV R29, R21 ;  /* 0x00000015001d7202 */ /* 0x000fe40000000f00 */
[----:B------:R-:W-:-:S07]  /*6180*/  MOV R20, R30 ;  /* 0x0000001e00147202 */ /* 0x000fce0000000f00 */
[----:B------:R-:W-:Y:S05]  /*6190*/  WARPSYNC.COLLECTIVE R26, `(.L_x_2769) ;  /* 0x000000001a087348 */ /* 0x000fea0003c00000 */
[----:B------:R0:W1:Y:S02]  /*61a0*/  SHFL.BFLY P2, R30, R29, R28, R27 ;  /* 0x0c00001c1d1e7389 */ /* 0x000064000004001b */
[----:B01----:R-:W-:Y:S01]  /*61b0*/  ENDCOLLECTIVE ;  /* 0x000000000000791b */ /* 0x003fe20003800000 */
.L_x_2769:
[----:B------:R-:W-:-:S05]  /*61c0*/  FADD.FTZ R20, R20, R15 ;  /* 0x0000000f14147221 */ /* 0x000fca0000010000 */
[----:B------:R-:W-:Y:S02]  /*61d0*/  MOV R29, R20 ;  /* 0x00000014001d7202 */ /* 0x000fe40000000f00 */
[----:B------:R-:W-:-:S07]  /*61e0*/  MOV R22, R30 ;  /* 0x0000001e00167202 */ /* 0x000fce0000000f00 */
[----:B------:R-:W-:Y:S05]  /*61f0*/  WARPSYNC.COLLECTIVE R26, `(.L_x_2770) ;  /* 0x000000001a087348 */ /* 0x000fea0003c00000 */
[----:B------:R0:W1:Y:S02]  /*6200*/  SHFL.BFLY P2, R30, R29, R28, R27 ;  /* 0x0c00001c1d1e7389 */ /* 0x000064000004001b */
[----:B01----:R-:W-:Y:S01]  /*6210*/  ENDCOLLECTIVE ;  /* 0x000000000000791b */ /* 0x003fe20003800000 */
.L_x_2770:
[----:B------:R-:W-:Y:S01]  /*6220*/  FADD.FTZ R22, R21, R22 ;  /* 0x0000001615167221 */ /* 0x000fe20000010000 */
[----:B------:R-:W-:-:S03]  /*6230*/  HFMA2.MMA R28, -RZ, RZ, 0, 1.1920928955078125e-07 ;  /* 0x00000002ff1c7435 */ /* 0x000fc600000001ff */
[----:B------:R-:W-:Y:S01]  /*6240*/  IMAD.MOV.U32 R29, RZ, RZ, R22 ;  /* 0x000000ffff1d7224 */ /* 0x000fe200078e0016 */
[----:B------:R-:W-:-:S07]  /*6250*/  MOV R23, R30 ;  /* 0x0000001e00177202 */ /* 0x000fce0000000f00 */
[----:B------:R-:W-:Y:S05]  /*6260*/  WARPSYNC.COLLECTIVE R26, `(.L_x_2771) ;  /* 0x000000001a087348 */ /* 0x000fea0003c00000 */
[----:B------:R0:W1:Y:S02]  /*6270*/  SHFL.BFLY P2, R30, R29, R28, R27 ;  /* 0x0c00001c1d1e7389 */ /* 0x000064000004001b */
[----:B01----:R-:W-:Y:S01]  /*6280*/  ENDCOLLECTIVE ;  /* 0x000000000000791b */ /* 0x003fe20003800000 */
.L_x_2771:
[----:B------:R-:W-:-:S05]  /*6290*/  FADD.FTZ R23, R20, R23 ;  /* 0x0000001714177221 */ /* 0x000fca0000010000 */
[----:B------:R-:W-:Y:S02]  /*62a0*/  MOV R29, R23 ;  /* 0x00000017001d7202 */ /* 0x000fe40000000f00 */
[----:B------:R-:W-:-:S07]  /*62b0*/  MOV R25, R30 ;  /* 0x0000001e00197202 */ /* 0x000fce0000000f00 */
[----:B------:R-:W-:Y:S05]  /*62c0*/  WARPSYNC.COLLECTIVE R26, `(.L_x_2772) ;  /* 0x000000001a087348 */ /* 0x000fea0003c00000 */
[----:B------:R0:W1:Y:S02]  /*62d0*/  SHFL.BFLY P2, R30, R29, R28, R27 ;  /* 0x0c00001c1d1e7389 */ /* 0x000064000004001b */
[----:B01----:R-:W-:Y:S01]  /*62e0*/  ENDCOLLECTIVE ;  /* 0x000000000000791b */ /* 0x003fe20003800000 */
.L_x_2772:
[----:B------:R-:W-:Y:S01]  /*62f0*/  FADD.FTZ R25, R22, R25 ;  /* 0x0000001916197221 */ /* 0x000fe20000010000 */
[----:B------:R-:W-:-:S04]  /*6300*/  HFMA2.MMA R28, -RZ, RZ, 0, 5.9604644775390625e-08 ;  /* 0x00000001ff1c7435 */ /* 0x000fc800000001ff */
[----:B------:R-:W-:Y:S02]  /*6310*/  MOV R29, R25 ;  /* 0x00000019001d7202 */ /* 0x000fe40000000f00 */
[----:B------:R-:W-:-:S07]  /*6320*/  MOV R14, R30 ;  /* 0x0000001e000e7202 */ /* 0x000fce0000000f00 */
[----:B------:R-:W-:Y:S05]  /*6330*/  WARPSYNC.COLLECTIVE R26, `(.L_x_2773) ;  /* 0x000000001a087348 */ /* 0x000fea0003c00000 */
[----:B------:R0:W1:Y:S02]  /*6340*/  SHFL.BFLY P2, R30, R29, R28, R27 ;  /* 0x0c00001c1d1e7389 */ /* 0x000064000004001b */
[----:B01----:R-:W-:Y:S01]  /*6350*/  ENDCOLLECTIVE ;  /* 0x000000000000791b */ /* 0x003fe20003800000 */
.L_x_2773:
[----:B------:R-:W-:-:S05]  /*6360*/  FADD.FTZ R14, R23, R14 ;  /* 0x0000000e170e7221 */ /* 0x000fca0000010000 */
[----:B------:R-:W-:Y:S02]  /*6370*/  MOV R29, R14 ;  /* 0x0000000e001d7202 */ /* 0x000fe40000000f00 */
[----:B------:R-:W-:-:S07]  /*6380*/  MOV R24, R30 ;  /* 0x0000001e00187202 */ /* 0x000fce0000000f00 */
[----:B------:R-:W-:Y:S05]  /*6390*/  WARPSYNC.COLLECTIVE R26, `(.L_x_2774) ;  /* 0x000000001a087348 */ /* 0x000fea0003c00000 */
[----:B------:R0:W1:Y:S02]  /*63a0*/  SHFL.BFLY P2, R30, R29, R28, R27 ;  /* 0x0c00001c1d1e7389 */ /* 0x000064000004001b */
[----:B01----:R-:W-:Y:S01]  /*63b0*/  ENDCOLLECTIVE ;  /* 0x000000000000791b */ /* 0x003fe20003800000 */
.L_x_2774:
[----:B------:R-:W-:Y:S01]  /*63c0*/  FADD.FTZ R24, R25, R24 ;  /* 0x0000001819187221 */ /* 0x000fe20000010000 */
[----:B------:R-:W-:Y:S06]  /*63d0*/  BRA `(.L_x_2775) ;  /* 0xffffffe800647947 */ /* 0x000fec000383ffff */
.L_x_2745:
        /* <DEDUP_REMOVED lines=8> */
.L_x_2777:
[----:B------:R-:W-:Y:S05]  /*6460*/  BSYNC B0 ;  /* 0x0000000000007941 */ /* 0x000fea0003800000 */
.L_x_2776:
[----:B------:R-:W-:Y:S01]  /*6470*/  HFMA2.MMA R28, -RZ, RZ, 0, 4.76837158203125e-07 ;  /* 0x00000008ff1c7435 */ /* 0x000fe200000001ff */
[----:B------:R-:W-:Y:S01]  /*6480*/  MOV R29, R14 ;  /* 0x0000000e001d7202 */ /* 0x000fe20000000f00 */
[----:B------:R-:W-:Y:S01]  /*6490*/  @!P0 IMAD.SHL.U32 R19, R10, 0x2, RZ ;  /* 0x000000020a138824 */ /* 0x000fe200078e00ff */
        /* <DEDUP_REMOVED lines=8> */
.L_x_2778:
[----:B------:R-:W-:Y:S01]  /*6520*/  @!P0 LEA R23, R10, UR4, 0x7 ;  /* 0x000000040a178c11 */ /* 0x000fe2000f8e38ff */
[----:B------:R-:W-:Y:S01]  /*6530*/  FADD.FTZ R25, R17, R16 ;  /* 0x0000001011197221 */ /* 0x000fe20000010000 */
[----:B------:R-:W-:Y:S02]  /*6540*/  @!P0 LOP3.LUT R18, R18, R19, RZ, 0x3c, !PT ;  /* 0x0000001312128212 */ /* 0x000fe400078e3cff */
[----:B------:R-:W-:Y:S02]  /*6550*/  MOV R34, RZ ;  /* 0x000000ff00227202 */ /* 0x000fe40000000f00 */
[----:B------:R-:W-:Y:S02]  /*6560*/  @!P0 LEA R18, R18, R23, 0x2 ;  /* 0x0000001712128211 */ /* 0x000fe400078e10ff */
[C---:B------:R-:W-:Y:S02]  /*6570*/  @!P0 SHF.L.U32 R22, R10.reuse, 0x1, RZ ;  /* 0x000000010a168819 */ /* 0x040fe400000006ff */
[----:B------:R-:W-:Y:S01]  /*6580*/  @!P0 LEA R24, R10, UR4, 0x7 ;  /* 0x000000040a188c11 */ /* 0x000fe2000f8e38ff */
[----:B------:R0:W1:Y:S01]  /*6590*/  @!P0 LDS R20, [R18] ;  /* 0x0000000012148984 */ /* 0x0000620000000800 */
[----:B------:R-:W-:Y:S01]  /*65a0*/  MOV R23, RZ ;  /* 0x000000ff00177202 */ /* 0x000fe20000000f00 */
[----:B------:R-:W-:Y:S01]  /*65b0*/  HFMA2.MMA R28, -RZ, RZ, 0, 2.384185791015625e-07 ;  /* 0x00000004ff1c7435 */ /* 0x000fe200000001ff */
[----:B------:R-:W-:Y:S01]  /*65c0*/  MOV R29, R25 ;  /* 0x00000019001d7202 */ /* 0x000fe20000000f00 */
[----:B------:R0:W2:Y:S01]  /*65d0*/  @!P0 LDS R21, [R18+0x500] ;  /* 0x0005000012158984 */ /* 0x0000a20000000800 */
[----:B------:R-:W-:-:S08]  /*65e0*/  FADD.FTZ R17, R30, R14 ;  /* 0x0000000e1e117221 */ /* 0x000fd00000010000 */
[----:B012---:R-:W-:Y:S05]  /*65f0*/  WARPSYNC.COLLECTIVE R26, `(.L_x_2779) ;  /* 0x000000001a087348 */ /* 0x007fea0003c00000 */
[----:B------:R3:W4:Y:S02]  /*6600*/  SHFL.BFLY P2, R30, R29, R28, R27 ;  /* 0x0c00001c1d1e7389 */ /* 0x000724000004001b */
[----:B01234-:R-:W-:Y:S01]  /*6610*/  ENDCOLLECTIVE ;  /* 0x000000000000791b */ /* 0x01ffe20003800000 */
.L_x_2779:
[----:B------:R-:W-:Y:S02]  /*6620*/  MOV R29, R17 ;  /* 0x00000011001d7202 */ /* 0x000fe40000000f00 */
[----:B------:R-:W-:-:S07]  /*6630*/  MOV R16, R30 ;  /* 0x0000001e00107202 */ /* 0x000fce0000000f00 */
[----:B------:R-:W-:Y:S05]  /*6640*/  WARPSYNC.COLLECTIVE R26, `(.L_x_2780) ;  /* 0x000000001a087348 */ /* 0x000fea0003c00000 */
[----:B------:R0:W1:Y:S02]  /*6650*/  SHFL.BFLY P2, R30, R29, R28, R27 ;  /* 0x0c00001c1d1e7389 */ /* 0x000064000004001b */
[----:B01----:R-:W-:Y:S01]  /*6660*/  ENDCOLLECTIVE ;  /* 0x000000000000791b */ /* 0x003fe20003800000 */
.L_x_2780:
        /* <DEDUP_REMOVED lines=14> */
.L_x_2781:
[----:B------:R0:W1:Y:S01]  /*6750*/  @!P0 LDS R38, [R22+0x500] ;  /* 0x0005000016268984 */ /* 0x0000620000000800 */
[----:B------:R-:W-:Y:S01]  /*6760*/  MOV R29, R14 ;  /* 0x0000000e001d7202 */ /* 0x000fe20000000f00 */
[----:B------:R-:W-:-:S07]  /*6770*/  IMAD.MOV.U32 R16, RZ, RZ, R30 ;  /* 0x000000ffff107224 */ /* 0x000fce00078e001e */
[----:B01----:R-:W-:Y:S05]  /*6780*/  WARPSYNC.COLLECTIVE R26, `(.L_x_2782) ;  /* 0x000000001a087348 */ /* 0x003fea0003c00000 */
[----:B------:R2:W3:Y:S02]  /*6790*/  SHFL.BFLY P2, R30, R29, R28, R27 ;  /* 0x0c00001c1d1e7389 */ /* 0x0004e4000004001b */
[----:B0123--:R-:W-:Y:S01]  /*67a0*/  ENDCOLLECTIVE ;  /* 0x000000000000791b */ /* 0x00ffe20003800000 */
.L_x_2782:
[----:B------:R-:W-:Y:S01]  /*67b0*/  FADD.FTZ R16, R19, R16 ;  /* 0x0000001013107221 */ /* 0x000fe20000010000 */
[----:B------:R-:W-:Y:S01]  /*67c0*/  @!P0 MOV R24, R37 ;  /* 0x0000002500188202 */ /* 0x000fe20000000f00 */
[----:B------:R-:W-:-:S03]  /*67d0*/  HFMA2.MMA R28, -RZ, RZ, 0, 5.9604644775390625e-08 ;  /* 0x00000001ff1c7435 */ /* 0x000fc600000001ff */
[----:B------:R-:W-:Y:S02]  /*67e0*/  MOV R29, R16 ;  /* 0x00000010001d7202 */ /* 0x000fe40000000f00 */
[----:B------:R-:W-:Y:S01]  /*67f0*/  @!P0 MOV R23, R38 ;  /* 0x0000002600178202 */ /* 0x000fe20000000f00 */
[----:B------:R-:W-:-:S07]  /*6800*/  FADD.FTZ R17, R14, R30 ;  /* 0x0000001e0e117221 */ /* 0x000fce0000010000 */
[----:B------:R-:W-:Y:S05]  /*6810*/  WARPSYNC.COLLECTIVE R26, `(.L_x_2783) ;  /* 0x000000001a087348 */ /* 0x000fea0003c00000 */
[----:B------:R0:W1:Y:S02]  /*6820*/  SHFL.BFLY P2, R30, R29, R28, R27 ;  /* 0x0c00001c1d1e7389 */ /* 0x000064000004001b */
[----:B01----:R-:W-:Y:S01]  /*6830*/  ENDCOLLECTIVE ;  /* 0x000000000000791b */ /* 0x003fe20003800000 */
.L_x_2783:
[----:B------:R-:W-:Y:S01]  /*6840*/  IMAD.MOV.U32 R29, RZ, RZ, R17 ;  /* 0x000000ffff1d7224 */ /* 0x000fe200078e0011 */
[----:B------:R-:W-:-:S07]  /*6850*/  MOV R19, R30 ;  /* 0x0000001e00137202 */ /* 0x000fce0000000f00 */
[----:B------:R-:W-:Y:S05]  /*6860*/  WARPSYNC.COLLECTIVE R26, `(.L_x_2784) ;  /* 0x000000001a087348 */ /* 0x000fea0003c00000 */
[----:B------:R0:W1:Y:S02]  /*6870*/  SHFL.BFLY P2, R30, R29, R28, R27 ;  /* 0x0c00001c1d1e7389 */ /* 0x000064000004001b */
[----:B01----:R-:W-:Y:S01]  /*6880*/  ENDCOLLECTIVE ;  /* 0x000000000000791b */ /* 0x003fe20003800000 */
.L_x_2784:
[----:B------:R-:W-:Y:S01]  /*6890*/  FADD.FTZ R16, R16, R19 ;  /* 0x0000001310107221 */ /* 0x000fe20000010000 */
[----:B------:R-:W-:Y:S01]  /*68a0*/  HFMA2.MMA R28, -RZ, RZ, 0, 4.76837158203125e-07 ;  /* 0x00000008ff1c7435 */ /* 0x000fe200000001ff */
[----:B------:R-:W-:Y:S02]  /*68b0*/  MOV R29, R32 ;  /* 0x00000020001d7202 */ /* 0x000fe40000000f00 */
[----:B------:R-:W-:-:S08]  /*68c0*/  MOV R14, R30 ;  /* 0x0000001e000e7202 */ /* 0x000fd00000000f00 */
[----:B------:R-:W-:Y:S05]  /*68d0*/  WARPSYNC.COLLECTIVE R26, `(.L_x_2785) ;  /* 0x000000001a087348 */ /* 0x000fea0003c00000 */
[----:B------:R0:W1:Y:S02]  /*68e0*/  SHFL.BFLY P2, R30, R29, R28, R27 ;  /* 0x0c00001c1d1e7389 */ /* 0x000064000004001b */
[----:B01----:R-:W-:Y:S01]  /*68f0*/  ENDCOLLECTIVE ;  /* 0x000000000000791b */ /* 0x003fe20003800000 */
.L_x_2785:
[----:B------:R-:W-:Y:S01]  /*6900*/  FADD.FTZ R44, R17, R14 ;  /* 0x0000000e112c7221 */ /* 0x000fe20000010000 */
[----:B------:R-:W-:Y:S02]  /*6910*/  MOV R29, R34 ;  /* 0x00000022001d7202 */ /* 0x000fe40000000f00 */
[----:B------:R-:W-:-:S07]  /*6920*/  MOV R31, R30 ;  /* 0x0000001e001f7202 */ /* 0x000fce0000000f00 */
[----:B------:R-:W-:Y:S05]  /*6930*/  WARPSYNC.COLLECTIVE R26, `(.L_x_2786) ;  /* 0x000000001a087348 */ /* 0x000fea0003c00000 */
[----:B------:R0:W1:Y:S02]  /*6940*/  SHFL.BFLY P2, R30, R29, R28, R27 ;  /* 0x0c00001c1d1e7389 */ /* 0x000064000004001b */
[----:B01----:R-:W-:Y:S01]  /*6950*/  ENDCOLLECTIVE ;  /* 0x000000000000791b */ /* 0x003fe20003800000 */
.L_x_2786:
[----:B------:R-:W-:-:S05]  /*6960*/  FADD.FTZ R31, R31, R32 ;  /* 0x000000201f1f7221 */ /* 0x000fca0000010000 */
[----:B------:R-:W-:Y:S01]  /*6970*/  MOV R29, R31 ;  /* 0x0000001f001d7202 */ /* 0x000fe20000000f00 */
[----:B------:R-:W-:Y:S01]  /*6980*/  IMAD.MOV.U32 R28, RZ, RZ, 0x4 ;  /* 0x00000004ff1c7424 */ /* 0x000fe200078e00ff */
[----:B------:R-:W-:-:S07]  /*6990*/  MOV R33, R30 ;  /* 0x0000001e00217202 */ /* 0x000fce0000000f00 */
[----:B------:R-:W-:Y:S05]  /*69a0*/  WARPSYNC.COLLECTIVE R26, `(.L_x_2787) ;  /* 0x000000001a087348 */ /* 0x000fea0003c00000 */
[----:B------:R0:W1:Y:S02]  /*69b0*/  SHFL.BFLY P2, R30, R29, R28, R27 ;  /* 0x0c00001c1d1e7389 */ /* 0x000064000004001b */
[----:B01----:R-:W-:Y:S01]  /*69c0*/  ENDCOLLECTIVE ;  /* 0x000000000000791b */ /* 0x003fe20003800000 */
.L_x_2787:
[----:B------:R-:W-:-:S05]  /*69d0*/  FADD.FTZ R33, R33, R34 ;  /* 0x0000002221217221 */ /* 0x000fca0000010000 */
[----:B------:R-:W-:Y:S02]  /*69e0*/  MOV R29, R33 ;  /* 0x00000021001d7202 */ /* 0x000fe40000000f00 */
[----:B------:R-:W-:-:S07]  /*69f0*/  MOV R20, R30 ;  /* 0x0000001e00147202 */ /* 0x000fce0000000f00 */
[----:B------:R-:W-:Y:S05]  /*6a00*/  WARPSYNC.COLLECTIVE R26, `(.L_x_2788) ;  /* 0x000000001a087348 */ /* 0x000fea0003c00000 */
[----:B------:R0:W1:Y:S02]  /*6a10*/  SHFL.BFLY P2, R30, R29, R28, R27 ;  /* 0x0c00001c1d1e7389 */ /* 0x000064000004001b */
[----:B01----:R-:W-:Y:S01]  /*6a20*/  ENDCOLLECTIVE ;  /* 0x000000000000791b */ /* 0x003fe20003800000 */
.L_x_2788:
[----:B------:R-:W-:Y:S01]  /*6a30*/  FADD.FTZ R35, R31, R20 ;  /* 0x000000141f237221 */ /* 0x000fe20000010000 */
[----:B------:R-:W-:-:S04]  /*6a40*/  HFMA2.MMA R28, -RZ, RZ, 0, 1.1920928955078125e-07 ;  /* 0x00000002ff1c7435 */ /* 0x000fc800000001ff */
[----:B------:R-:W-:Y:S02]  /*6a50*/  MOV R29, R35 ;  /* 0x00000023001d7202 */ /* 0x000fe40000000f00 */
[----:B------:R-:W-:-:S07]  /*6a60*/  MOV R36, R30 ;  /* 0x0000001e00247202 */ /* 0x000fce0000000f00 */
[----:B------:R-:W-:Y:S05]  /*6a70*/  WARPSYNC.COLLECTIVE R26, `(.L_x_2789) ;  /* 0x000000001a087348 */ /* 0x000fea0003c00000 */
[----:B------:R0:W1:Y:S02]  /*6a80*/  SHFL.BFLY P2, R30, R29, R28, R27 ;  /* 0x0c00001c1d1e7389 */ /* 0x000064000004001b */
[----:B01----:R-:W-:Y:S01]  /*6a90*/  ENDCOLLECTIVE ;  /* 0x000000000000791b */ /* 0x003fe20003800000 */
.L_x_2789:
[----:B------:R-:W-:-:S04]  /*6aa0*/  FADD.FTZ R36, R33, R36 ;  /* 0x0000002421247221 */ /* 0x000fc80000010000 */
[----:B------:R-:W-:Y:S01]  /*6ab0*/  IMAD.MOV.U32 R29, RZ, RZ, R36 ;  /* 0x000000ffff1d7224 */ /* 0x000fe200078e0024 */
[----:B------:R-:W-:-:S07]  /*6ac0*/  MOV R18, R30 ;  /* 0x0000001e00127202 */ /* 0x000fce0000000f00 */
[----:B------:R-:W-:Y:S05]  /*6ad0*/  WARPSYNC.COLLECTIVE R26, `(.L_x_2790) ;  /* 0x000000001a087348 */ /* 0x000fea0003c00000 */
[----:B------:R0:W1:Y:S02]  /*6ae0*/  SHFL.BFLY P2, R30, R29, R28, R27 ;  /* 0x0c00001c1d1e7389 */ /* 0x000064000004001b */
[----:B01----:R-:W-:Y:S01]  /*6af0*/  ENDCOLLECTIVE ;  /* 0x000000000000791b */ /* 0x003fe20003800000 */
.L_x_2790:
        /* <DEDUP_REMOVED lines=8> */
.L_x_2791:
[----:B------:R-:W-:Y:S01]  /*6b80*/  FADD.FTZ R36, R36, R21 ;  /* 0x0000001524247221 */ /* 0x000fe20000010000 */
[----:B------:R-:W-:-:S03]  /*6b90*/  IMAD.MOV.U32 R21, RZ, RZ, RZ ;  /* 0x000000ffff157224 */ /* 0x000fc600078e00ff */
[----:B------:R-:W-:Y:S01]  /*6ba0*/  IMAD.MOV.U32 R29, RZ, RZ, R36 ;  /* 0x000000ffff1d7224 */ /* 0x000fe200078e0024 */
[----:B------:R-:W-:-:S07]  /*6bb0*/  MOV R34, R30 ;  /* 0x0000001e00227202 */ /* 0x000fce0000000f00 */
[----:B------:R-:W-:Y:S05]  /*6bc0*/  WARPSYNC.COLLECTIVE R26, `(.L_x_2792) ;  /* 0x000000001a087348 */ /* 0x000fea0003c00000 */
[----:B------:R0:W1:Y:S02]  /*6bd0*/  SHFL.BFLY P2, R30, R29, R28, R27 ;  /* 0x0c00001c1d1e7389 */ /* 0x000064000004001b */
[----:B01----:R-:W-:Y:S01]  /*6be0*/  ENDCOLLECTIVE ;  /* 0x000000000000791b */ /* 0x003fe20003800000 */
.L_x_2792:
[----:B------:R-:W-:Y:S01]  /*6bf0*/  FADD.FTZ R34, R35, R34 ;  /* 0x0000002223227221 */ /* 0x000fe20000010000 */
[----:B------:R-:W-:Y:S01]  /*6c00*/  HFMA2.MMA R28, -RZ, RZ, 0, 4.76837158203125e-07 ;  /* 0x00000008ff1c7435 */ /* 0x000fe200000001ff */
[----:B------:R-:W-:Y:S02]  /*6c10*/  MOV R29, R24 ;  /* 0x00000018001d7202 */ /* 0x000fe40000000f00 */
[----:B------:R-:W-:-:S08]  /*6c20*/  MOV R33, R30 ;  /* 0x0000001e00217202 */ /* 0x000fd00000000f00 */
[----:B------:R-:W-:Y:S05]  /*6c30*/  WARPSYNC.COLLECTIVE R26, `(.L_x_2793) ;  /* 0x000000001a087348 */ /* 0x000fea0003c00000 */
[----:B------:R0:W1:Y:S02]  /*6c40*/  SHFL.BFLY P2, R30, R29, R28, R27 ;  /* 0x0c00001c1d1e7389 */ /* 0x000064000004001b */
[----:B01----:R-:W-:Y:S01]  /*6c50*/  ENDCOLLECTIVE ;  /* 0x000000000000791b */ /* 0x003fe20003800000 */
.L_x_2793:
[----:B------:R-:W-:Y:S01]  /*6c60*/  FADD.FTZ R33, R36, R33 ;  /* 0x0000002124217221 */ /* 0x000fe20000010000 */
[----:B------:R-:W-:Y:S02]  /*6c70*/  MOV R29, R23 ;  /* 0x00000017001d7202 */ /* 0x000fe40000000f00 */
[----:B------:R-:W-:-:S07]  /*6c80*/  MOV R37, R30 ;  /* 0x0000001e00257202 */ /* 0x000fce0000000f00 */
[----:B------:R-:W-:Y:S05]  /*6c90*/  WARPSYNC.COLLECTIVE R26, `(.L_x_2794) ;  /* 0x000000001a087348 */ /* 0x000fea0003c00000 */
[----:B------:R0:W1:Y:S02]  /*6ca0*/  SHFL.BFLY P2, R30, R29, R28, R27 ;  /* 0x0c00001c1d1e7389 */ /* 0x000064000004001b */
[----:B01----:R-:W-:Y:S01]  /*6cb0*/  ENDCOLLECTIVE ;  /* 0x000000000000791b */ /* 0x003fe20003800000 */
.L_x_2794:
        /* <DEDUP_REMOVED lines=8> */
.L_x_2795:
        /* <DEDUP_REMOVED lines=8> */
.L_x_2796:
        /* <DEDUP_REMOVED lines=10> */
.L_x_2797:
[----:B------:R0:W1:Y:S04]  /*6e60*/  @!P0 LDS R22, [R39] ;  /* 0x0000000027168984 */ /* 0x0000680000000800 */
[----:B------:R0:W2:Y:S01]  /*6e70*/  @!P0 LDS R20, [R39+0x500] ;  /* 0x0005000027148984 */ /* 0x0000a20000000800 */
[----:B------:R-:W-:Y:S02]  /*6e80*/  MOV R29, R37 ;  /* 0x00000025001d7202 */ /* 0x000fe40000000f00 */
[----:B------:R-:W-:-:S07]  /*6e90*/  MOV R23, R30 ;  /* 0x0000001e00177202 */ /* 0x000fce0000000f00 */
[----:B012---:R-:W-:Y:S05]  /*6ea0*/  WARPSYNC.COLLECTIVE R26, `(.L_x_2798) ;  /* 0x000000001a087348 */ /* 0x007fea0003c00000 */
[----:B------:R3:W4:Y:S02]  /*6eb0*/  SHFL.BFLY P2, R30, R29, R28, R27 ;  /* 0x0c00001c1d1e7389 */ /* 0x000724000004001b */
[----:B01234-:R-:W-:Y:S01]  /*6ec0*/  ENDCOLLECTIVE ;  /* 0x000000000000791b */ /* 0x01ffe20003800000 */
.L_x_2798:
        /* <DEDUP_REMOVED lines=9> */
.L_x_2799:
[----:B------:R-:W-:Y:S01]  /*6f60*/  ISETP.NE.AND P0, PT, R10, RZ, PT ;  /* 0x000000ff0a00720c */ /* 0x000fe20003f05270 */
[----:B------:R-:W-:-:S05]  /*6f70*/  FADD.FTZ R37, R37, R24 ;  /* 0x0000001825257221 */ /* 0x000fca0000010000 */
[----:B------:R-:W-:-:S07]  /*6f80*/  MOV R29, R37 ;  /* 0x00000025001d7202 */ /* 0x000fce0000000f00 */
[----:B------:R-:W0:Y:S01]  /*6f90*/  @!P0 LDC.64 R24, c[0x0][0x218] ;  /* 0x00008600ff188b82 */ /* 0x000e220000000a00 */
[----:B------:R-:W-:Y:S02]  /*6fa0*/  @!P0 F2FP.F16.F32.PACK_AB R44, RZ, R44 ;  /* 0x0000002cff2c823e */ /* 0x000fe400000000ff */
[----:B------:R-:W-:-:S07]  /*6fb0*/  MOV R39, R30 ;  /* 0x0000001e00277202 */ /* 0x000fce0000000f00 */
[----:B0-----:R-:W-:Y:S05]  /*6fc0*/  WARPSYNC.COLLECTIVE R26, `(.L_x_2800) ;  /* 0x000000001a087348 */ /* 0x001fea0003c00000 */
[----:B------:R1:W2:Y:S02]  /*6fd0*/  SHFL.BFLY P2, R30, R29, R28, R27 ;  /* 0x0c00001c1d1e7389 */ /* 0x0002a4000004001b */
[----:B012---:R-:W-:Y:S01]  /*6fe0*/  ENDCOLLECTIVE ;  /* 0x000000000000791b */ /* 0x007fe20003800000 */
.L_x_2800:
[----:B------:R-:W-:Y:S01]  /*6ff0*/  FADD.FTZ R38, R38, R39 ;  /* 0x0000002726267221 */ /* 0x000fe20000010000 */
[----:B------:R-:W-:Y:S01]  /*7000*/  HFMA2.MMA R28, -RZ, RZ, 0, 4.76837158203125e-07 ;  /* 0x00000008ff1c7435 */ /* 0x000fe200000001ff */
[----:B------:R-:W-:Y:S02]  /*7010*/  MOV R29, R21 ;  /* 0x00000015001d7202 */ /* 0x000fe40000000f00 */
[----:B------:R-:W-:-:S08]  /*7020*/  MOV R40, R30 ;  /* 0x0000001e00287202 */ /* 0x000fd00000000f00 */
[----:B------:R-:W-:Y:S05]  /*7030*/  WARPSYNC.COLLECTIVE R26, `(.L_x_2801) ;  /* 0x000000001a087348 */ /* 0x000fea0003c00000 */
[----:B------:R0:W1:Y:S02]  /*7040*/  SHFL.BFLY P2, R30, R29, R28, R27 ;  /* 0x0c00001c1d1e7389 */ /* 0x000064000004001b */
[----:B01----:R-:W-:Y:S01]  /*7050*/  ENDCOLLECTIVE ;  /* 0x000000000000791b */ /* 0x003fe20003800000 */
.L_x_2801:
[----:B------:R-:W-:Y:S01]  /*7060*/  FADD.FTZ R37, R37, R40 ;  /* 0x0000002825257221 */ /* 0x000fe20000010000 */
[----:B------:R-:W-:Y:S01]  /*7070*/  MOV R29, R18 ;  /* 0x00000012001d7202 */ /* 0x000fe20000000f00 */
[----:B------:R-:W-:-:S07]  /*7080*/  IMAD.MOV.U32 R42, RZ, RZ, R30 ;  /* 0x000000ffff2a7224 */ /* 0x000fce00078e001e */
[----:B------:R-:W-:Y:S05]  /*7090*/  WARPSYNC.COLLECTIVE R26, `(.L_x_2802) ;  /* 0x000000001a087348 */ /* 0x000fea0003c00000 */
[----:B------:R0:W1:Y:S02]  /*70a0*/  SHFL.BFLY P2, R30, R29, R28, R27 ;  /* 0x0c00001c1d1e7389 */ /* 0x000064000004001b */
[----:B01----:R-:W-:Y:S01]  /*70b0*/  ENDCOLLECTIVE ;  /* 0x000000000000791b */ /* 0x003fe20003800000 */
.L_x_2802:
[----:B------:R-:W-:Y:S01]  /*70c0*/  FADD.FTZ R42, R42, R21 ;  /* 0x000000152a2a7221 */ /* 0x000fe20000010000 */
[----:B------:R-:W-:-:S04]  /*70d0*/  HFMA2.MMA R28, -RZ, RZ, 0, 2.384185791015625e-07 ;  /* 0x00000004ff1c7435 */ /* 0x000fc800000001ff */
[----:B------:R-:W-:Y:S02]  /*70e0*/  MOV R29, R42 ;  /* 0x0000002a001d7202 */ /* 0x000fe40000000f00 */
[----:B------:R-:W-:-:S07]  /*70f0*/  MOV R23, R30 ;  /* 0x0000001e00177202 */ /* 0x000fce0000000f00 */
[----:B------:R-:W-:Y:S05]  /*7100*/  WARPSYNC.COLLECTIVE R26, `(.L_x_2803) ;  /* 0x000000001a087348 */ /* 0x000fea0003c00000 */
[----:B------:R0:W1:Y:S02]  /*7110*/  SHFL.BFLY P2, R30, R29, R28, R27 ;  /* 0x0c00001c1d1e7389 */ /* 0x000064000004001b */
[----:B01----:R-:W-:Y:S01]  /*7120*/  ENDCOLLECTIVE ;  /* 0x000000000000791b */ /* 0x003fe20003800000 */
.L_x_2803:
        /* <DEDUP_REMOVED lines=8> */
.L_x_2804:
[----:B------:R-:W-:Y:S01]  /*71b0*/  FADD.FTZ R42, R42, R41 ;  /* 0x000000292a2a7221 */ /* 0x000fe20000010000 */
[----:B------:R-:W-:Y:S02]  /*71c0*/  IADD3 R41, R15, R6, RZ ;  /* 0x000000060f297210 */ /* 0x000fe40007ffe0ff */
[----:B------:R-:W0:Y:S03]  /*71d0*/  @!P0 LDC.64 R14, c[0x0][0x220] ;  /* 0x00008800ff0e8b82 */ /* 0x000e260000000a00 */
[----:B------:R-:W-:-:S04]  /*71e0*/  @!P0 IMAD.WIDE R24, R41, 0x2, R24 ;  /* 0x0000000229188825 */ /* 0x000fc800078e0218 */
[----:B------:R-:W-:Y:S01]  /*71f0*/  @!P0 IMAD.WIDE R22, R41, 0x2, R22 ;  /* 0x0000000229168825 */ /* 0x000fe200078e0216 */
[----:B------:R-:W-:-:S03]  /*7200*/  MOV R29, R42 ;  /* 0x0000002a001d7202 */ /* 0x000fc60000000f00 */
[----:B------:R-:W-:Y:S02]  /*7210*/  IMAD.MOV.U32 R28, RZ, RZ, 0x2 ;  /* 0x00000002ff1c7424 */ /* 0x000fe400078e00ff */
[----:B------:R-:W-:Y:S01]  /*7220*/  @!P0 IMAD.WIDE R18, R41, 0x2, R18 ;  /* 0x0000000229128825 */ /* 0x000fe200078e0212 */
[----:B------:R-:W-:-:S07]  /*7230*/  MOV R20, R30 ;  /* 0x0000001e00147202 */ /* 0x000fce0000000f00 */
[----:B0-----:R-:W-:Y:S05]  /*7240*/  WARPSYNC.COLLECTIVE R26, `(.L_x_2805) ;  /* 0x000000001a087348 */ /* 0x001fea0003c00000 */
[----:B------:R1:W2:Y:S02]  /*7250*/  SHFL.BFLY P2, R30, R29, R28, R27 ;  /* 0x0c00001c1d1e7389 */ /* 0x0002a4000004001b */
[----:B012---:R-:W-:Y:S01]  /*7260*/  ENDCOLLECTIVE ;  /* 0x000000000000791b */ /* 0x007fe20003800000 */
.L_x_2805:
[----:B------:R-:W-:Y:S01]  /*7270*/  FADD.FTZ R31, R31, R20 ;  /* 0x000000141f1f7221 */ /* 0x000fe20000010000 */
[C---:B------:R-:W-:Y:S01]  /*7280*/  @!P0 IMAD.WIDE R14, R41.reuse, 0x2, R14 ;  /* 0x00000002290e8825 */ /* 0x040fe200078e020e */
[----:B------:R-:W0:Y:S03]  /*7290*/  @!P0 LDC.64 R20, c[0x0][0x218] ;  /* 0x00008600ff148b82 */ /* 0x000e260000000a00 */
        /* <DEDUP_REMOVED lines=10> */
.L_x_2806:
        /* <DEDUP_REMOVED lines=14> */
.L_x_2807:
        /* <DEDUP_REMOVED lines=11> */
.L_x_2808:
[----:B------:R-:W-:Y:S01]  /*74d0*/  FADD.FTZ R35, R42, R35 ;  /* 0x000000232a237221 */ /* 0x000fe20000010000 */
[----:B------:R-:W-:Y:S06]  /*74e0*/  BRA `(.L_x_2809) ;  /* 0xffffffe000d47947 */ /* 0x000fec000383ffff */
.L_x_2810:
        /* <DEDUP_REMOVED lines=9> */
.L_x_3510:


//--------------------- .text._ZN13group_norm_v218gn_bwd_cuda_kernelI6__halfLi320ELi1ELi16ELi40ELi1024ELb1ELb1ELi32ELi320ELi320ELi4ELb1ELi4ELb0ELb0ELNS_15WgradSyncMethodE3ENS_16CompileConditionILi900EEEEEvPT_S6_S6_PKS5_S8_S8_S8_PKfflPfPj --------------------------
	.section	.text._ZN13group_norm_v218gn_bwd_cuda_kernelI6__halfLi320ELi1ELi16ELi40ELi1024ELb1ELb1ELi32ELi320ELi320ELi4ELb1ELi4ELb0ELb0ELNS_15WgradSyncMethodE3ENS_16CompileConditionILi900EEEEEvPT_S6_S6_PKS5_S8_S8_S8_PKfflPfPj,"ax",@progbits
	.align	128
        .global         _ZN13group_norm_v218gn_bwd_cuda_kernelI6__halfLi320ELi1ELi16ELi40ELi1024ELb1ELb1ELi32ELi320ELi320ELi4ELb1ELi4ELb0ELb0ELNS_15WgradSyncMethodE3ENS_16CompileConditionILi900EEEEEvPT_S6_S6_PKS5_S8_S8_S8_PKfflPfPj
        .type           _ZN13group_norm_v218gn_bwd_cuda_kernelI6__halfLi320ELi1ELi16ELi40ELi1024ELb1ELb1ELi32ELi320ELi320ELi4ELb1ELi4ELb0ELb0ELNS_15WgradSyncMethodE3ENS_16CompileConditionILi900EEEEEvPT_S6_S6_PKS5_S8_S8_S8_PKfflPfPj,@function
        .size           _ZN13group_norm_v218gn_bwd_cuda_kernelI6__halfLi320ELi1ELi16ELi40ELi1024ELb1ELb1ELi32ELi320ELi320ELi4ELb1ELi4ELb0ELb0ELNS_15WgradSyncMethodE3ENS_16CompileConditionILi900EEEEEvPT_S6_S6_PKS5_S8_S8_S8_PKfflPfPj,(.L_x_3511 - _ZN13group_norm_v218gn_bwd_cuda_kernelI6__halfLi320ELi1ELi16ELi40ELi1024ELb1ELb1ELi32ELi320ELi320ELi4ELb1ELi4ELb0ELb0ELNS_15WgradSyncMethodE3ENS_16CompileConditionILi900EEEEEvPT_S6_S6_PKS5_S8_S8_S8_PKfflPfPj)
        .other          _ZN13group_norm_v218gn_bwd_cuda_kernelI6__halfLi320ELi1ELi16ELi40ELi1024ELb1ELb1ELi32ELi320ELi320ELi4ELb1ELi4ELb0ELb0ELNS_15WgradSyncMethodE3ENS_16CompileConditionILi900EEEEEvPT_S6_S6_PKS5_S8_S8_S8_PKfflPfPj,@"STO_CUDA_ENTRY STV_DEFAULT"
_ZN13group_norm_v218gn_bwd_cuda_kernelI6__halfLi320ELi1ELi16ELi40ELi1024ELb1ELb1ELi32ELi320ELi320ELi4ELb1ELi4ELb0ELb0ELNS_15WgradSyncMethodE3ENS_16CompileConditionILi900EEEEEvPT_S6_S6_PKS5_S8_S8_S8_PKfflPfPj:
.text._ZN13group_norm_v218gn_bwd_cuda_kernelI6__halfLi320ELi1ELi16ELi40ELi1024ELb1ELb1ELi32ELi320ELi320ELi4ELb1ELi4ELb0ELb0ELNS_15WgradSyncMethodE3ENS_16CompileConditionILi900EEEEEvPT_S6_S6_PKS5_S8_S8_S8_PKfflPfPj:
        /* <DEDUP_REMOVED lines=30> */
.L_x_2813:
[----:B------:R-:W2:Y:S04]  /*01e0*/  LD.E.STRONG.GPU R0, desc[UR8][R2.64] ;  /* 0x0000000802007980 */ /* 0x000ea8000c10f900 */
[----:B--2---:R-:W-:Y:S01]  /*01f0*/  CCTL.IVALL ;  /* 0x00000000ff00798f */ /* 0x004fe20002000000 */
[----:B------:R-:W-:Y:S05]  /*0200*/  YIELD ;  /* 0x0000000000007946 */ /* 0x000fea0003800000 */
[----:B-----5:R-:W-:-:S04]  /*0210*/  LOP3.LUT R0, R0, R5, RZ, 0x3c, !PT ;  /* 0x0000000500007212 */ /* 0x020fc800078e3cff */
[----:B------:R-:W-:-:S13]  /*0220*/  ISETP.GT.AND P0, PT, R0, -0x1, PT ;  /* 0xffffffff0000780c */ /* 0x000fda0003f04270 */
[----:B------:R-:W-:Y:S05]  /*0230*/  @P0 BRA `(.L_x_2813) ;  /* 0xfffffffc00e80947 */ /* 0x000fea000383ffff */
.L_x_2812:
[----:B------:R-:W-:Y:S05]  /*0240*/  WARPSYNC.ALL ;  /* 0x0000000000007948 */ /* 0x000fea0003800000 */
[----:B------:R-:W-:Y:S06]  /*0250*/  BAR.SYNC.DEFER_BLOCKING 0x0 ;  /* 0x0000000000007b1d */ /* 0x000fec0000010000 */
[----:B------:R-:W-:Y:S05]  /*0260*/  BRA `(.L_x_2814) ;  /* 0x0000004800a07947 */ /* 0x000fea0003800000 */
.L_x_2811:
[----:B------:R-:W0:Y:S01]  /*0270*/  S2R R53, SR_TID.X ;  /* 0x0000000000357919 */ /* 0x000e220000002100 */
[----:B------:R-:W-:Y:S02]  /*0280*/  MOV R0, 0x400 ;  /* 0x0000040000007802 */ /* 0x000fe40000000f00 */
[----:B------:R-:W-:Y:S01]  /*0290*/  CS2R R12, SRZ ;  /* 0x00000000000c7805 */ /* 0x000fe2000001ff00 */
[----:B------:R-:W-:Y:S01]  /*02a0*/  UMOV UR4, URZ ;  /* 0x0000003f00047c82 */ /* 0x000fe20008000000 */
[----:B------:R-:W1:Y:S01]  /*02b0*/  S2R R4, SR_CgaCtaId ;  /* 0x0000000000047919 */ /* 0x000e620000008800 */
[----:B------:R-:W-:Y:S02]  /*02c0*/  IADD3 R51, R0, 0x2800, RZ ;  /* 0x0000280000337810 */ /* 0x000fe40007ffe0ff */
[----:B------:R-:W-:-:S04]  /*02d0*/  SHF.L.U32 R0, R54, 0x5, RZ ;  /* 0x0000000536007819 */ /* 0x000fc800000006ff */
[----:B------:R-:W-:Y:S01]  /*02e0*/  LOP3.LUT R0, R0, 0x3e0, RZ, 0xc0, !PT ;  /* 0x000003e000007812 */ /* 0x000fe200078ec0ff */
[----:B0-----:R-:W-:Y:S01]  /*02f0*/  IMAD.WIDE.U32 R2, R53, -0x33333333, RZ ;  /* 0xcccccccd35027825 */ /* 0x001fe200078e00ff */
[----:B------:R-:W-:Y:S02]  /*0300*/  SHF.R.S32.HI R2, RZ, 0x1f, R53 ;  /* 0x0000001fff027819 */ /* 0x000fe40000011435 */
[----:B-1----:R-:W-:Y:S02]  /*0310*/  LEA R51, R4, R51, 0x18 ;  /* 0x0000003304337211 */ /* 0x002fe400078ec0ff */
[----:B------:R-:W-:Y:S02]  /*0320*/  SHF.R.U32.HI R10, RZ, 0x6, R3 ;  /* 0x00000006ff0a7819 */ /* 0x000fe40000011603 */
[----:B------:R-:W-:Y:S02]  /*0330*/  LEA.HI R3, R2, R53, RZ, 0x2 ;  /* 0x0000003502037211 */ /* 0x000fe400078f10ff */
[----:B------:R-:W-:Y:S01]  /*0340*/  IADD3 R0, R0, R10, RZ ;  /* 0x0000000a00007210 */ /* 0x000fe20007ffe0ff */
[----:B------:R-:W-:Y:S01]  /*0350*/  IMAD R50, R10, -0x50, R53 ;  /* 0xffffffb00a327824 */ /* 0x000fe200078e0235 */
[----:B------:R-:W-:-:S03]  /*0360*/  SHF.R.S32.HI R52, RZ, 0x2, R3 ;  /* 0x00000002ff347819 */ /* 0x000fc60000011403 */
[----:B------:R-:W-:Y:S01]  /*0370*/  IMAD R49, R50, 0x28, R51 ;  /* 0x0000002832317824 */ /* 0x000fe200078e0233 */
[----:B------:R-:W-:Y:S01]  /*0380*/  IADD3 R4, R52, 0x50, RZ ;  /* 0x0000005034047810 */ /* 0x000fe20007ffe0ff */
[----:B------:R-:W-:Y:S01]  /*0390*/  IMAD R44, R0, 0x280, RZ ;  /* 0x00000280002c7824 */ /* 0x000fe200078e02ff */
[C---:B------:R-:W-:Y:S02]  /*03a0*/  IADD3 R6, R52.reuse, 0xa0, RZ ;  /* 0x000000a034067810 */ /* 0x040fe40007ffe0ff */
[----:B------:R-:W-:Y:S02]  /*03b0*/  IADD3 R8, R52, 0xf0, RZ ;  /* 0x000000f034087810 */ /* 0x000fe40007ffe0ff */
[----:B------:R-:W-:Y:S02]  /*03c0*/  SHF.R.S32.HI R5, RZ, 0x1f, R4 ;  /* 0x0000001fff057819 */ /* 0x000fe40000011404 */
[----:B------:R-:W-:Y:S02]  /*03d0*/  SHF.R.S32.HI R7, RZ, 0x1f, R6 ;  /* 0x0000001fff077819 */ /* 0x000fe40000011406 */
[----:B------:R-:W-:-:S02]  /*03e0*/  SHF.R.S32.HI R9, RZ, 0x1f, R8 ;  /* 0x0000001fff097819 */ /* 0x000fc40000011408 */
[----:B------:R-:W-:Y:S02]  /*03f0*/  LEA.HI R5, R5, R4, RZ, 0x2 ;  /* 0x0000000405057211 */ /* 0x000fe400078f10ff */
[-C--:B------:R-:W-:Y:S02]  /*0400*/  LEA.HI R4, R2, R53.reuse, RZ, 0x4 ;  /* 0x0000003502047211 */ /* 0x080fe400078f20ff */
[----:B------:R-:W-:Y:S02]  /*0410*/  LOP3.LUT R2, R3, 0xfffffffc, RZ, 0xc0, !PT ;  /* 0xfffffffc03027812 */ /* 0x000fe400078ec0ff */
[----:B------:R-:W-:Y:S02]  /*0420*/  LEA.HI R7, R7, R6, RZ, 0x2 ;  /* 0x0000000607077211 */ /* 0x000fe400078f10ff */
[----:B------:R-:W-:Y:S02]  /*0430*/  LEA.HI R9, R9, R8, RZ, 0x2 ;  /* 0x0000000809097211 */ /* 0x000fe400078f10ff */
[----:B------:R-:W-:-:S02]  /*0440*/  IADD3 R2, -R2, R53, RZ ;  /* 0x0000003502027210 */ /* 0x000fc40007ffe1ff */
[----:B------:R-:W-:Y:S02]  /*0450*/  SHF.R.U32.HI R7, RZ, 0x2, R7 ;  /* 0x00000002ff077819 */ /* 0x000fe40000011607 */
[----:B------:R-:W-:Y:S02]  /*0460*/  SHF.R.U32.HI R9, RZ, 0x2, R9 ;  /* 0x00000002ff097819 */ /* 0x000fe40000011609 */
[----:B------:R-:W-:Y:S02]  /*0470*/  SHF.R.U32.HI R3, RZ, 0x4, R4 ;  /* 0x00000004ff037819 */ /* 0x000fe40000011604 */
[----:B------:R-:W-:Y:S02]  /*0480*/  SHF.R.U32.HI R5, RZ, 0x2, R5 ;  /* 0x00000002ff057819 */ /* 0x000fe40000011605 */
[----:B------:R-:W-:Y:S02]  /*0490*/  LEA R49, R10, R49, 0x3 ;  /* 0x000000310a317211 */ /* 0x000fe400078e18ff */
[----:B------:R-:W-:-:S02]  /*04a0*/  CS2R R10, SRZ ;  /* 0x00000000000a7805 */ /* 0x000fc4000001ff00 */
[C---:B------:R-:W-:Y:S02]  /*04b0*/  LOP3.LUT R46, R2.reuse, 0x3, R7, 0x78, !PT ;  /* 0x00000003022e7812 */ /* 0x040fe400078e7807 */
[----:B------:R-:W-:Y:S02]  /*04c0*/  CS2R R6, SRZ ;  /* 0x0000000000067805 */ /* 0x000fe4000001ff00 */
[C---:B------:R-:W-:Y:S02]  /*04d0*/  LOP3.LUT R45, R2.reuse, 0x3, R9, 0x78, !PT ;  /* 0x00000003022d7812 */ /* 0x040fe400078e7809 */
[----:B------:R-:W-:Y:S02]  /*04e0*/  CS2R R8, SRZ ;  /* 0x0000000000087805 */ /* 0x000fe4000001ff00 */
[C---:B------:R-:W-:Y:S02]  /*04f0*/  LOP3.LUT R48, R2.reuse, 0x3, R3, 0x78, !PT ;  /* 0x0000000302307812 */ /* 0x040fe400078e7803 */
[----:B------:R-:W-:-:S07]  /*0500*/  LOP3.LUT R47, R2, 0x3, R5, 0x78, !PT ;  /* 0x00000003022f7812 */ /* 0x000fce00078e7805 */
.L_x_2826:
[----:B------:R-:W-:Y:S01]  /*0510*/  LOP3.LUT R135, R106, 0x1, RZ, 0xc0, !PT ;  /* 0x000000016a877812 */ /* 0x000fe200078ec0ff */
[----:B------:R-:W0:Y:S01]  /*0520*/  LDC.64 R90, c[0x0][0x238] ;  /* 0x00008e00ff5a7b82 */ /* 0x000e220000000a00 */
[----:B------:R-:W-:Y:S01]  /*0530*/  SHF.R.U32.HI R5, RZ, 0x1, R122 ;  /* 0x00000001ff057819 */ /* 0x000fe2000001167a */
[----:B------:R-:W-:Y:S01]  /*0540*/  ULDC.64 UR12, c[0x0][0x248] ;  /* 0x00009200000c7ab9 */ /* 0x000fe20000000a00 */
[----:B------:R-:W-:Y:S01]  /*0550*/  ULDC.64 UR14, c[0x0][0x228] ;  /* 0x00008a00000e7ab9 */ /* 0x000fe20000000a00 */
[----:B------:R-:W-:Y:S01]  /*0560*/  IMAD R135, R135, 0x140, RZ ;  /* 0x0000014087877824 */ /* 0x000fe200078e02ff */
[----:B------:R-:W-:Y:S01]  /*0570*/  ULDC UR5, c[0x0][0x250] ;  /* 0x0000940000057ab9 */ /* 0x000fe20000000800 */
[----:B-1----:R-:W-:-:S03]  /*0580*/  IMAD R15, R5, 0xa0000, RZ ;  /* 0x000a0000050f7824 */ /* 0x002fc600078e02ff */
[----:B------:R-:W-:-:S04]  /*0590*/  LEA R120, R50, R135, 0x2 ;  /* 0x0000008732787211 */ /* 0x000fc800078e10ff */
[----:B------:R-:W-:Y:S01]  /*05a0*/  SHF.R.S32.HI R121, RZ, 0x1f, R120 ;  /* 0x0000001fff797819 */ /* 0x000fe20000011478 */
[----:B------:R-:W-:Y:S01]  /*05b0*/  IMAD.WIDE.U32 R2, R120, -0x33333333, RZ ;  /* 0xcccccccd78027825 */ /* 0x000fe200078e00ff */
[----:B------:R-:W-:-:S04]  /*05c0*/  SHF.R.U64 R2, R106, 0x1, R122 ;  /* 0x000000016a027819 */ /* 0x000fc8000000127a */
[----:B------:R-:W-:Y:S01]  /*05d0*/  SHF.R.U32.HI R105, RZ, 0x5, R3 ;  /* 0x00000005ff697819 */ /* 0x000fe20000011603 */
[----:B------:R-:W-:-:S03]  /*05e0*/  IMAD.WIDE.U32 R18, R2, 0xa0000, R120 ;  /* 0x000a000002127825 */ /* 0x000fc600078e0078 */
[C---:B------:R-:W-:Y:S02]  /*05f0*/  LEA R0, P0, R2.reuse, R105, 0x4 ;  /* 0x0000006902007211 */ /* 0x040fe400078020ff */
[----:B------:R-:W-:Y:S02]  /*0600*/  IADD3 R19, R19, R15, RZ ;  /* 0x0000000f13137210 */ /* 0x000fe40007ffe0ff */
[----:B------:R-:W-:Y:S02]  /*0610*/  LEA.HI.X R3, R2, RZ, R5, 0x4, P0 ;  /* 0x000000ff02037211 */ /* 0x000fe400000f2405 */
[----:B------:R-:W1:Y:S01]  /*0620*/  LDC.64 R4, c[0x0][0x240] ;  /* 0x00009000ff047b82 */ /* 0x000e620000000a00 */
[----:B------:R-:W-:Y:S02]  /*0630*/  LEA R2, P0, R0, UR12, 0x3 ;  /* 0x0000000c00027c11 */ /* 0x000fe4000f8018ff */
[----:B------:R-:W-:Y:S02]  /*0640*/  IADD3 R42, P1, R44, R18, RZ ;  /* 0x000000122c2a7210 */ /* 0x000fe40007f3e0ff */
[----:B------:R-:W-:Y:S01]  /*0650*/  LEA.HI.X R3, R0, UR13, R3, 0x3, P0 ;  /* 0x0000000d00037c11 */ /* 0x000fe200080f1c03 */
[----:B------:R-:W-:Y:S01]  /*0660*/  ULDC.64 UR12, c[0x0][0x230] ;  /* 0x00008c00000c7ab9 */ /* 0x000fe20000000a00 */
[----:B------:R-:W-:-:S02]  /*0670*/  IADD3.X R15, RZ, R19, RZ, P1, !PT ;  /* 0x00000013ff0f7210 */ /* 0x000fc40000ffe4ff */
[----:B------:R-:W-:Y:S01]  /*0680*/  SHF.L.U32 R43, R42, 0x1, RZ ;  /* 0x000000012a2b7819 */ /* 0x000fe200000006ff */
[----:B0-----:R-:W-:Y:S01]  /*0690*/  IMAD.WIDE R90, R120, 0x2, R90 ;  /* 0x00000002785a7825 */ /* 0x001fe200078e025a */
[----:B------:R-:W2:Y:S01]  /*06a0*/  LDG.E.64.CONSTANT R2, desc[UR8][R2.64] ;  /* 0x0000000802027981 */ /* 0x000ea2000c1e9b00 */
[----:B------:R-:W-:Y:S02]  /*06b0*/  SHF.L.U64.HI R42, R42, 0x1, R15 ;  /* 0x000000012a2a7819 */ /* 0x000fe4000001020f */
[----:B------:R-:W-:Y:S02]  /*06c0*/  IADD3 R16, P0, R43, UR12, RZ ;  /* 0x0000000c2b107c10 */ /* 0x000fe4000ff1e0ff */
[----:B------:R-:W3:Y:S02]  /*06d0*/  LDG.E.64.CONSTANT R90, desc[UR8][R90.64] ;  /* 0x000000085a5a7981 */ /* 0x000ee4000c1e9b00 */
[----:B------:R-:W-:Y:S01]  /*06e0*/  IADD3.X R17, R42, UR13, RZ, P0, !PT ;  /* 0x0000000d2a117c10 */ /* 0x000fe200087fe4ff */
[----:B-1----:R-:W-:Y:S01]  /*06f0*/  IMAD.WIDE R120, R120, 0x2, R4 ;  /* 0x0000000278787825 */ /* 0x002fe200078e0204 */
[----:B------:R-:W-:-:S04]  /*0700*/  IADD3 R5, R44, 0xa00, RZ ;  /* 0x00000a002c057810 */ /* 0x000fc80007ffe0ff */
[----:B------:R-:W4:Y:S01]  /*0710*/  LDG.E.64.CONSTANT R16, desc[UR8][R16.64] ;  /* 0x0000000810107981 */ /* 0x000f22000c1e9b00 */
[----:B------:R-:W-:-:S03]  /*0720*/  IADD3 R5, P0, R5, R18, RZ ;  /* 0x0000001205057210 */ /* 0x000fc60007f1e0ff */
[----:B------:R-:W5:Y:S01]  /*0730*/  LDG.E.64.CONSTANT R120, desc[UR8][R120.64] ;  /* 0x0000000878787981 */ /* 0x000f62000c1e9b00 */
[----:B------:R-:W-:Y:S02]  /*0740*/  IADD3.X R40, RZ, R19, RZ, P0, !PT ;  /* 0x00000013ff287210 */ /* 0x000fe400007fe4ff */
[C---:B------:R-:W-:Y:S02]  /*0750*/  SHF.L.U32 R41, R5.reuse, 0x1, RZ ;  /* 0x0000000105297819 */ /* 0x040fe400000006ff */
        /* <DEDUP_REMOVED lines=24> */
[----:B------:R-:W5:Y:S01]  /*08e0*/  LDG.E.64.CONSTANT R22, desc[UR8][R22.64] ;  /* 0x0000000816167981 */ /* 0x000f62000c1e9b00 */
[----:B------:R-:W-:-:S04]  /*08f0*/  IADD3 R5, R44, 0x2800, RZ ;  /* 0x000028002c057810 */ /* 0x000fc80007ffe0ff */
        /* <DEDUP_REMOVED lines=8> */
[----:B------:R-:W-:Y:S02]  /*0980*/  IADD3 R32, P0, R39, UR14, RZ ;  /* 0x0000000e27207c10 */ /* 0x000fe4000ff1e0ff */
[----:B------:R-:W-:Y:S02]  /*0990*/  IADD3 R5, R44, 0x3200, RZ ;  /* 0x000032002c057810 */ /* 0x000fe40007ffe0ff */
[----:B------:R-:W-:Y:S02]  /*09a0*/  IADD3.X R33, R38, UR15, RZ, P0, !PT ;  /* 0x0000000f26217c10 */ /* 0x000fe400087fe4ff */
[----:B------:R-:W-:-:S04]  /*09b0*/  IADD3 R5, P0, R5, R18, RZ ;  /* 0x0000001205057210 */ /* 0x000fc80007f1e0ff */
[----:B------:R-:W5:Y:S01]  /*09c0*/  LDG.E.64.CONSTANT R32, desc[UR8][R32.64] ;  /* 0x0000000820207981 */ /* 0x000f62000c1e9b00 */
        /* <DEDUP_REMOVED lines=11> */
[----:B----4-:R-:W-:Y:S02]  /*0a80*/  HADD2.F32 R61, -RZ, R17.H0_H0 ;  /* 0x20000011ff3d7230 */ /* 0x010fe40000004100 */
[--C-:B------:R-:W-:Y:S02]  /*0a90*/  HADD2.F32 R3, -RZ, R16.reuse.H0_H0 ;  /* 0x20000010ff037230 */ /* 0x100fe40000004100 */
[----:B------:R-:W-:Y:S02]  /*0aa0*/  HADD2.F32 R21, -RZ, R16.H1_H1 ;  /* 0x30000010ff157230 */ /* 0x000fe40000004100 */
[C---:B------:R-:W-:Y:S01]  /*0ab0*/  FADD.FTZ R61, -R2.reuse, R61 ;  /* 0x0000003d023d7221 */ /* 0x040fe20000010100 */
[----:B------:R-:W-:Y:S01]  /*0ac0*/  FADD.FTZ R3, -R2, R3 ;  /* 0x0000000302037221 */ /* 0x000fe20000010100 */
[----:B---3--:R-:W-:Y:S02]  /*0ad0*/  HADD2.F32 R5, -RZ, R90.H0_H0 ;  /* 0x2000005aff057230 */ /* 0x008fe40000004100 */
[----:B0-----:R-:W-:Y:S01]  /*0ae0*/  FMUL.FTZ R93, R98, R61 ;  /* 0x0000003d625d7220 */ /* 0x001fe20000410000 */
[----:B-----5:R-:W-:-:S02]  /*0af0*/  HADD2.F32 R118, -RZ, R120.H0_H0 ;  /* 0x20000078ff767230 */ /* 0x020fc40000004100 */
[----:B------:R-:W-:Y:S01]  /*0b00*/  FADD.FTZ R21, -R2, R21 ;  /* 0x0000001502157221 */ /* 0x000fe20000010100 */
[C---:B------:R-:W-:Y:S01]  /*0b10*/  FMUL.FTZ R3, R98.reuse, R3 ;  /* 0x0000000362037220 */ /* 0x040fe20000410000 */
[----:B------:R-:W-:Y:S02]  /*0b20*/  HADD2.F32 R95, -RZ, R91.H0_H0 ;  /* 0x2000005bff5f7230 */ /* 0x000fe40000004100 */
[----:B------:R-:W-:Y:S01]  /*0b30*/  FMUL.FTZ R97, R98, R21 ;  /* 0x0000001562617220 */ /* 0x000fe20000410000 */
[----:B------:R-:W-:Y:S01]  /*0b40*/  FFMA.FTZ R63, R3, R5, R118 ;  /* 0x00000005033f7223 */ /* 0x000fe20000010076 */
[----:B------:R-:W-:Y:S02]  /*0b50*/  HADD2.F32 R21, -RZ, R17.H1_H1 ;  /* 0x30000011ff157230 */ /* 0x000fe40000004100 */
[----:B------:R-:W-:Y:S02]  /*0b60*/  HADD2.F32 R61, -RZ, R14.H0_H0 ;  /* 0x2000000eff3d7230 */ /* 0x000fe40000004100 */
[----:B------:R-:W-:-:S03]  /*0b70*/  HADD2.F32 R124, -RZ, R121.H0_H0 ;  /* 0x20000079ff7c7230 */ /* 0x000fc60000004100 */
[----:B------:R-:W-:Y:S01]  /*0b80*/  FADD.FTZ R61, -R2, R61 ;  /* 0x0000003d023d7221 */ /* 0x000fe20000010100 */
[----:B------:R-:W-:Y:S02]  /*0b90*/  HADD2.F32 R99, -RZ, R90.H1_H1 ;  /* 0x3000005aff637230 */ /* 0x000fe40000004100 */
[----:B------:R-:W-:Y:S01]  /*0ba0*/  FMUL.FTZ R16, R63, -1.4426950216293334961 ;  /* 0xbfb8aa3b3f107820 */ /* 0x000fe20000410000 */
[----:B------:R-:W-:Y:S02]  /*0bb0*/  HADD2.F32 R120, -RZ, R120.H1_H1 ;  /* 0x30000078ff787230 */ /* 0x000fe40000004100 */
[----:B------:R-:W-:Y:S01]  /*0bc0*/  FMUL.FTZ R96, R98, R61 ;  /* 0x0000003d62607220 */ /* 0x000fe20000410000 */
[----:B------:R-:W-:Y:S01]  /*0bd0*/  FADD.FTZ R21, -R2, R21 ;  /* 0x0000001502157221 */ /* 0x000fe20000010100 */
[----:B------:R-:W-:Y:S01]  /*0be0*/  FFMA.FTZ R73, R93, R95, R124 ;  /* 0x0000005f5d497223 */ /* 0x000fe2000001007c */
[--C-:B------:R-:W-:Y:S02]  /*0bf0*/  HADD2.F32 R61, -RZ, R15.reuse.H0_H0 ;  /* 0x2000000fff3d7230 */ /* 0x100fe40000004100 */
[----:B------:R-:W-:Y:S01]  /*0c00*/  HADD2.F32 R69, -RZ, R15.H1_H1 ;  /* 0x3000000fff457230 */ /* 0x000fe20000004100 */
[----:B------:R-:W-:Y:S01]  /*0c10*/  IADD3 R15, R44, 0x3c00, RZ ;  /* 0x00003c002c0f7810 */ /* 0x000fe20007ffe0ff */
[----:B------:R-:W-:Y:S01]  /*0c20*/  HADD2.F32 R65, -RZ, R14.H1_H1 ;  /* 0x3000000eff417230 */ /* 0x000fe20000004100 */
[----:B------:R0:W1:Y:S01]  /*0c30*/  MUFU.EX2 R20, R16 ;  /* 0x0000001000147308 */ /* 0x0000620000000800 */
[----:B------:R-:W-:Y:S01]  /*0c40*/  HADD2.F32 R91, -RZ, R91.H1_H1 ;  /* 0x3000005bff5b7230 */ /* 0x000fe20000004100 */
[----:B------:R-:W-:Y:S01]  /*0c50*/  IADD3 R14, P0, R35, UR14, RZ ;  /* 0x0000000e230e7c10 */ /* 0x000fe2000ff1e0ff */
[----:B------:R-:W-:-:S02]  /*0c60*/  HADD2.F32 R126, -RZ, R121.H1_H1 ;  /* 0x30000079ff7e7230 */ /* 0x000fc40000004100 */
[----:B------:R-:W-:Y:S01]  /*0c70*/  FFMA.FTZ R71, R97, R99, R120 ;  /* 0x0000006361477223 */ /* 0x000fe20000010078 */
[----:B------:R-:W-:Y:S01]  /*0c80*/  FMUL.FTZ R89, R98, R21 ;  /* 0x0000001562597220 */ /* 0x000fe20000410000 */
[----:B------:R-:W-:Y:S01]  /*0c90*/  IADD3 R85, P1, R15, R18, RZ ;  /* 0x000000120f557210 */ /* 0x000fe20007f3e0ff */
[----:B0-----:R-:W-:Y:S01]  /*0ca0*/  FMUL.FTZ R16, R73, -1.4426950216293334961 ;  /* 0xbfb8aa3b49107820 */ /* 0x001fe20000410000 */
[----:B------:R-:W-:Y:S01]  /*0cb0*/  IADD3.X R15, R34, UR15, RZ, P0, !PT ;  /* 0x0000000f220f7c10 */ /* 0x000fe200087fe4ff */
[----:B------:R-:W-:Y:S01]  /*0cc0*/  FMUL.FTZ R17, R71, -1.4426950216293334961 ;  /* 0xbfb8aa3b47117820 */ /* 0x000fe20000410000 */
[----:B------:R-:W-:Y:S01]  /*0cd0*/  FFMA.FTZ R75, R89, R91, R126 ;  /* 0x0000005b594b7223 */ /* 0x000fe2000001007e */
[----:B------:R0:W-:Y:S01]  /*0ce0*/  MUFU.EX2 R67, R16 ;  /* 0x0000001000437308 */ /* 0x0001e20000000800 */
[----:B------:R-:W-:Y:S02]  /*0cf0*/  SHF.L.U32 R87, R85, 0x1, RZ ;  /* 0x0000000155577819 */ /* 0x000fe400000006ff */
[----:B------:R-:W-:Y:S01]  /*0d00*/  FMUL.FTZ R21, R75, -1.4426950216293334961 ;  /* 0xbfb8aa3b4b157820 */ /* 0x000fe20000410000 */
[----:B------:R-:W2:Y:S01]  /*0d10*/  LDG.E.64.CONSTANT R14, desc[UR8][R14.64] ;  /* 0x000000080e0e7981 */ /* 0x000ea2000c1e9b00 */
[----:B0-----:R-:W-:-:S03]  /*0d20*/  IADD3.X R16, RZ, R19, RZ, P1, !PT ;  /* 0x00000013ff107210 */ /* 0x001fc60000ffe4ff */
[----:B------:R0:W3:Y:S01]  /*0d30*/  MUFU.EX2 R66, R17 ;  /* 0x0000001100427308 */ /* 0x0000e20000000800 */
[----:B------:R-:W-:Y:S02]  /*0d40*/  SHF.L.U64.HI R85, R85, 0x1, R16 ;  /* 0x0000000155557819 */ /* 0x000fe40000010210 */
[----:B------:R-:W-:Y:S01]  /*0d50*/  IADD3 R16, P0, R87, UR12, RZ ;  /* 0x0000000c57107c10 */ /* 0x000fe2000ff1e0ff */
[----:B0-----:R-:W-:-:S04]  /*0d60*/  FADD.FTZ R17, -R2, R65 ;  /* 0x0000004102117221 */ /* 0x001fc80000010100 */
[----:B------:R0:W4:Y:S01]  /*0d70*/  MUFU.EX2 R68, R21 ;  /* 0x0000001500447308 */ /* 0x0001220000000800 */
[----:B------:R-:W-:Y:S01]  /*0d80*/  FMUL.FTZ R94, R98, R17 ;  /* 0x00000011625e7220 */ /* 0x000fe20000410000 */
[----:B------:R-:W-:Y:S02]  /*0d90*/  IADD3.X R17, R85, UR13, RZ, P0, !PT ;  /* 0x0000000d55117c10 */ /* 0x000fe400087fe4ff */
[----:B0-----:R-:W-:-:S04]  /*0da0*/  IADD3 R21, R44, 0x4600, RZ ;  /* 0x000046002c157810 */ /* 0x001fc80007ffe0ff */
[----:B------:R-:W5:Y:S01]  /*0db0*/  LDG.E.64.CONSTANT R16, desc[UR8][R16.64] ;  /* 0x0000000810107981 */ /* 0x000f62000c1e9b00 */
[----:B------:R-:W-:-:S04]  /*0dc0*/  IADD3 R21, P0, R21, R18, RZ ;  /* 0x0000001215157210 */ /* 0x000fc80007f1e0ff */
[----:B------:R-:W-:Y:S02]  /*0dd0*/  IADD3.X R18, RZ, R19, RZ, P0, !PT ;  /* 0x00000013ff127210 */ /* 0x000fe400007fe4ff */
[C---:B------:R-:W-:Y:S02]  /*0de0*/  SHF.L.U32 R83, R21.reuse, 0x1, RZ ;  /* 0x0000000115537819 */ /* 0x040fe400000006ff */
[----:B------:R-:W-:Y:S01]  /*0df0*/  SHF.L.U64.HI R81, R21, 0x1, R18 ;  /* 0x0000000115517819 */ /* 0x000fe20000010212 */
[----:B------:R-:W-:Y:S01]  /*0e00*/  HADD2.F32 R21, -RZ, R58.H0_H0 ;  /* 0x2000003aff157230 */ /* 0x000fe20000004100 */
[----:B------:R-:W-:Y:S01]  /*0e10*/  IADD3 R18, P0, R83, UR12, RZ ;  /* 0x0000000c53127c10 */ /* 0x000fe2000ff1e0ff */
[----:B-1----:R-:W-:-:S03]  /*0e20*/  FADD.FTZ R62, R20, 1 ;  /* 0x3f800000143e7421 */ /* 0x002fc60000010000 */
[----:B------:R-:W-:Y:S01]  /*0e30*/  IADD3.X R19, R81, UR13, RZ, P0, !PT ;  /* 0x0000000d51137c10 */ /* 0x000fe200087fe4ff */
[----:B------:R-:W-:Y:S01]  /*0e40*/  FADD.FTZ R21, -R2, R21 ;  /* 0x0000001502157221 */ /* 0x000fe20000010100 */
[----:B------:R-:W-:-:S03]  /*0e50*/  IADD3 R20, P0, R4, UR14, RZ ;  /* 0x0000000e04147c10 */ /* 0x000fc6000ff1e0ff */
[----:B------:R-:W-:Y:S01]  /*0e60*/  FMUL.FTZ R88, R98, R21 ;  /* 0x0000001562587220 */ /* 0x000fe20000410000 */
[----:B------:R-:W-:Y:S01]  /*0e70*/  IADD3.X R21, R0, UR15, RZ, P0, !PT ;  /* 0x0000000f00157c10 */ /* 0x000fe200087fe4ff */
[----:B---3--:R-:W-:Y:S01]  /*0e80*/  FADD.FTZ R66, R66, 1 ;  /* 0x3f80000042427421 */ /* 0x008fe20000010000 */
[----:B------:R-:W0:Y:S01]  /*0e90*/  MUFU.RCP R76, R62 ;  /* 0x0000003e004c7308 */ /* 0x000e220000001000 */
[----:B------:R-:W-:Y:S01]  /*0ea0*/  FADD.FTZ R67, R67, 1 ;  /* 0x3f80000043437421 */ /* 0x000fe20000010000 */
[----:B------:R-:W-:Y:S01]  /*0eb0*/  FFMA.FTZ R65, R5, R96, R118 ;  /* 0x0000006005417223 */ /* 0x000fe20000010076 */
[----:B------:R-:W-:Y:S01]  /*0ec0*/  HADD2.F32 R79, -RZ, R58.H1_H1 ;  /* 0x3000003aff4f7230 */ /* 0x000fe20000004100 */
[----:B------:R-:W3:Y:S04]  /*0ed0*/  LDG.E.64.CONSTANT R20, desc[UR8][R20.64] ;  /* 0x0000000814147981 */ /* 0x000ee8000c1e9b00 */
[----:B------:R0:W1:Y:S01]  /*0ee0*/  MUFU.RCP R78, R66 ;  /* 0x00000042004e7308 */ /* 0x0000620000001000 */
[----:B------:R-:W-:Y:S01]  /*0ef0*/  FMUL.FTZ R74, R65, -1.4426950216293334961 ;  /* 0xbfb8aa3b414a7820 */ /* 0x000fe20000410000 */
[C---:B------:R-:W-:Y:S01]  /*0f00*/  FADD.FTZ R61, -R2.reuse, R61 ;  /* 0x0000003d023d7221 */ /* 0x040fe20000010100 */
[----:B------:R-:W-:Y:S01]  /*0f10*/  FADD.FTZ R79, -R2, R79 ;  /* 0x0000004f024f7221 */ /* 0x000fe20000010100 */
[----:B------:R-:W-:Y:S01]  /*0f20*/  FFMA.FTZ R64, R99, R94, R120 ;  /* 0x0000005e63407223 */ /* 0x000fe20000010078 */
[----:B----4-:R-:W-:Y:S01]  /*0f30*/  FADD.FTZ R77, R68, 1 ;  /* 0x3f800000444d7421 */ /* 0x010fe20000010000 */
[----:B------:R-:W-:Y:S01]  /*0f40*/  FADD.FTZ R69, -R2, R69 ;  /* 0x0000004502457221 */ /* 0x000fe20000010100 */
[----:B------:R-:W-:Y:S01]  /*0f50*/  HADD2.F32 R103, -RZ, R59.H0_H0 ;  /* 0x2000003bff677230 */ /* 0x000fe20000004100 */
[----:B------:R-:W4:Y:S01]  /*0f60*/  MUFU.RCP R100, R67 ;  /* 0x0000004300647308 */ /* 0x000f220000001000 */
[C---:B------:R-:W-:Y:S01]  /*0f70*/  FMUL.FTZ R92, R98.reuse, R61 ;  /* 0x0000003d625c7220 */ /* 0x040fe20000410000 */
[----:B------:R-:W-:Y:S01]  /*0f80*/  FMUL.FTZ R86, R98, R79 ;  /* 0x0000004f62567220 */ /* 0x000fe20000410000 */
[----:B------:R-:W-:Y:S01]  /*0f90*/  FMUL.FTZ R72, R64, -1.4426950216293334961 ;  /* 0xbfb8aa3b40487820 */ /* 0x000fe20000410000 */
[----:B0-----:R-:W-:Y:S01]  /*0fa0*/  FADD.FTZ R66, -R76, 1 ;  /* 0x3f8000004c427421 */ /* 0x001fe20000010100 */
[----:B------:R-:W3:Y:S03]  /*0fb0*/  LDG.E.64.CONSTANT R18, desc[UR8][R18.64] ;  /* 0x0000000812127981 */ /* 0x000ee6000c1e9b00 */
[----:B------:R-:W0:Y:S01]  /*0fc0*/  MUFU.EX2 R74, R74 ;  /* 0x0000004a004a7308 */ /* 0x000e220000000800 */
[----:B------:R-:W-:Y:S01]  /*0fd0*/  FFMA.FTZ R61, R95, R92, R124 ;  /* 0x0000005c5f3d7223 */ /* 0x000fe2000001007c */
[----:B------:R-:W-:Y:S01]  /*0fe0*/  FFMA.FTZ R58, R99, R86, R120 ;  /* 0x00000056633a7223 */ /* 0x000fe20000010078 */
[----:B------:R-:W-:Y:S01]  /*0ff0*/  FMUL.FTZ R90, R98, R69 ;  /* 0x00000045625a7220 */ /* 0x000fe20000410000 */
[----:B-1----:R-:W-:-:S04]  /*1000*/  FADD.FTZ R80, -R78, 1 ;  /* 0x3f8000004e507421 */ /* 0x002fc80000010100 */
[----:B------:R1:W0:Y:S01]  /*1010*/  MUFU.RCP R101, R77 ;  /* 0x0000004d00657308 */ /* 0x0002220000001000 */
[----:B------:R-:W-:Y:S02]  /*1020*/  HADD2.F32 R59, -RZ, R59.H1_H1 ;  /* 0x3000003bff3b7230 */ /* 0x000fe40000004100 */
[----:B------:R-:W-:Y:S01]  /*1030*/  FMUL.FTZ R70, R61, -1.4426950216293334961 ;  /* 0xbfb8aa3b3d467820 */ /* 0x000fe20000410000 */
[----:B------:R-:W-:Y:S01]  /*1040*/  FMUL.FTZ R79, R58, -1.4426950216293334961 ;  /* 0xbfb8aa3b3a4f7820 */ /* 0x000fe20000410000 */
[----:B----4-:R-:W-:Y:S01]  /*1050*/  FADD.FTZ R102, -R100, 1 ;  /* 0x3f80000064667421 */ /* 0x010fe20000010100 */
[----:B------:R-:W-:Y:S01]  /*1060*/  FFMA.FTZ R60, R91, R90, R126 ;  /* 0x0000005a5b3c7223 */ /* 0x000fe2000001007e */
[----:B------:R-:W-:Y:S01]  /*1070*/  FFMA.FTZ R71, R71, R80, 1 ;  /* 0x3f80000047477423 */ /* 0x000fe20000010050 */
[----:B------:R-:W4:Y:S01]  /*1080*/  MUFU.EX2 R72, R72 ;  /* 0x0000004800487308 */ /* 0x000f220000000800 */
[----:B-1----:R-:W-:Y:S01]  /*1090*/  FFMA.FTZ R77, R63, R66, 1 ;  /* 0x3f8000003f4d7423 */ /* 0x002fe20000010042 */
[----:B------:R-:W-:-:S02]  /*10a0*/  HADD2.F32 R80, -RZ, R56.H0_H0 ;  /* 0x20000038ff507230 */ /* 0x000fc40000004100 */
[----:B------:R-:W-:Y:S01]  /*10b0*/  FADD.FTZ R59, -R2, R59 ;  /* 0x0000003b023b7221 */ /* 0x000fe20000010100 */
[----:B------:R-:W-:Y:S01]  /*10c0*/  FFMA.FTZ R73, R73, R102, 1 ;  /* 0x3f80000049497423 */ /* 0x000fe20000010066 */
[----:B------:R-:W-:Y:S01]  /*10d0*/  FMUL.FTZ R77, R76, R77 ;  /* 0x0000004d4c4d7220 */ /* 0x000fe20000410000 */
[----:B------:R-:W-:Y:S01]  /*10e0*/  FMUL.FTZ R69, R60, -1.4426950216293334961 ;  /* 0xbfb8aa3b3c457820 */ /* 0x000fe20000410000 */
[----:B------:R1:W-:Y:S01]  /*10f0*/  MUFU.EX2 R66, R79 ;  /* 0x0000004f00427308 */ /* 0x0003e20000000800 */
[----:B------:R-:W-:Y:S01]  /*1100*/  FMUL.FTZ R78, R78, R71 ;  /* 0x000000474e4e7220 */ /* 0x000fe20000410000 */
[----:B------:R-:W-:Y:S01]  /*1110*/  FMUL.FTZ R80, R80, R77 ;  /* 0x0000004d50507220 */ /* 0x000fe20000410000 */
[----:B------:R-:W-:Y:S01]  /*1120*/  FMUL.FTZ R82, R98, R59 ;  /* 0x0000003b62527220 */ /* 0x000fe20000410000 */
[----:B------:R-:W-:Y:S01]  /*1130*/  FMUL.FTZ R100, R100, R73 ;  /* 0x0000004964647220 */ /* 0x000fe20000410000 */
[----:B0-----:R-:W-:-:S03]  /*1140*/  FADD.FTZ R73, R74, 1 ;  /* 0x3f8000004a497421 */ /* 0x001fc60000010000 */
[----:B------:R-:W0:Y:S01]  /*1150*/  MUFU.EX2 R70, R70 ;  /* 0x0000004600467308 */ /* 0x000e220000000800 */
[----:B-1----:R-:W-:Y:S02]  /*1160*/  HADD2.F32 R79, -RZ, R56.H1_H1 ;  /* 0x30000038ff4f7230 */ /* 0x002fe40000004100 */
[----:B------:R-:W-:Y:S01]  /*1170*/  FADD.FTZ R104, -R101, 1 ;  /* 0x3f80000065687421 */ /* 0x000fe20000010100 */
[----:B------:R-:W-:Y:S01]  /*1180*/  FMUL.FTZ R74, R5, R80 ;  /* 0x00000050054a7220 */ /* 0x000fe20000410000 */
[----:B------:R-:W-:Y:S01]  /*1190*/  FFMA.FTZ R63, R91, R82, R126 ;  /* 0x000000525b3f7223 */ /* 0x000fe2000001007e */
[----:B------:R-:W-:Y:S02]  /*11a0*/  FMUL.FTZ R79, R79, R78 ;  /* 0x0000004e4f4f7220 */ /* 0x000fe40000410000 */
[----:B------:R-:W1:Y:S01]  /*11b0*/  MUFU.EX2 R69, R69 ;  /* 0x0000004500457308 */ /* 0x000e620000000800 */
[----:B------:R-:W-:Y:S01]  /*11c0*/  FFMA.FTZ R104, R75, R104, 1 ;  /* 0x3f8000004b687423 */ /* 0x000fe20000010068 */
[----:B------:R-:W-:Y:S01]  /*11d0*/  FMUL.FTZ R71, R99, R79 ;  /* 0x0000004f63477220 */ /* 0x000fe20000410000 */
[----:B------:R-:W-:Y:S01]  /*11e0*/  FFMA.FTZ R74, R3, R74, RZ ;  /* 0x0000004a034a7223 */ /* 0x000fe200000100ff */
[----:B------:R-:W-:Y:S01]  /*11f0*/  FMUL.FTZ R75, R63, -1.4426950216293334961 ;  /* 0xbfb8aa3b3f4b7820 */ /* 0x000fe20000410000 */
[----:B----4-:R-:W-:-:S03]  /*1200*/  FADD.FTZ R72, R72, 1 ;  /* 0x3f80000048487421 */ /* 0x010fc60000010000 */
[----:B------:R-:W4:Y:S01]  /*1210*/  MUFU.RCP R73, R73 ;  /* 0x0000004900497308 */ /* 0x000f220000001000 */
[----:B------:R-:W-:Y:S01]  /*1220*/  FFMA.FTZ R74, R97, R71, R74 ;  /* 0x00000047614a7223 */ /* 0x000fe2000001004a */
[----:B------:R-:W-:Y:S01]  /*1230*/  FMUL.FTZ R104, R101, R104 ;  /* 0x0000006865687220 */ /* 0x000fe20000410000 */
[----:B0-----:R-:W-:-:S05]  /*1240*/  FADD.FTZ R76, R70, 1 ;  /* 0x3f800000464c7421 */ /* 0x001fca0000010000 */
[----:B------:R0:W-:Y:S01]  /*1250*/  MUFU.EX2 R56, R75 ;  /* 0x0000004b00387308 */ /* 0x0001e20000000800 */
[----:B------:R-:W-:-:S07]  /*1260*/  HADD2.F32 R77, -RZ, R57.H0_H0 ;  /* 0x20000039ff4d7230 */ /* 0x000fce0000004100 */
[----:B------:R1:W4:Y:S01]  /*1270*/  MUFU.RCP R71, R72 ;  /* 0x0000004800477308 */ /* 0x0003220000001000 */
[----:B0-----:R-:W-:Y:S02]  /*1280*/  HADD2.F32 R75, -RZ, R57.H1_H1 ;  /* 0x30000039ff4b7230 */ /* 0x001fe40000004100 */
[----:B------:R-:W-:-:S03]  /*1290*/  FADD.FTZ R103, -R2, R103 ;  /* 0x0000006702677221 */ /* 0x000fc60000010100 */
[----:B------:R-:W-:Y:S02]  /*12a0*/  FMUL.FTZ R75, R75, R104 ;  /* 0x000000684b4b7220 */ /* 0x000fe40000410000 */
[----:B------:R-:W0:Y:S01]  /*12b0*/  MUFU.RCP R104, R76 ;  /* 0x0000004c00687308 */ /* 0x000e220000001000 */
[----:B-1----:R-:W-:Y:S01]  /*12c0*/  FADD.FTZ R72, R69, 1 ;  /* 0x3f80000045487421 */ /* 0x002fe20000010000 */
[----:B------:R-:W-:Y:S01]  /*12d0*/  FMUL.FTZ R77, R77, R100 ;  /* 0x000000644d4d7220 */ /* 0x000fe20000410000 */
[----:B----4-:R-:W-:Y:S01]  /*12e0*/  FADD.FTZ R70, -R73, 1 ;  /* 0x3f80000049467421 */ /* 0x010fe20000010100 */
[----:B------:R-:W-:-:S04]  /*12f0*/  FMUL.FTZ R84, R98, R103 ;  /* 0x0000006762547220 */ /* 0x000fc80000410000 */
[----:B------:R-:W1:Y:S01]  /*1300*/  MUFU.RCP R108, R72 ;  /* 0x00000048006c7308 */ /* 0x000e620000001000 */
[----:B------:R-:W-:Y:S01]  /*1310*/  FMUL.FTZ R57, R95, R77 ;  /* 0x0000004d5f397220 */ /* 0x000fe20000410000 */
[----:B------:R-:W-:Y:S01]  /*1320*/  FFMA.FTZ R70, R65, R70, 1 ;  /* 0x3f80000041467423 */ /* 0x000fe20000010046 */
[----:B------:R-:W-:Y:S01]  /*1330*/  FFMA.FTZ R59, R95, R84, R124 ;  /* 0x000000545f3b7223 */ /* 0x000fe2000001007c */
[----:B------:R-:W-:Y:S01]  /*1340*/  FADD.FTZ R65, -R71, 1 ;  /* 0x3f80000047417421 */ /* 0x000fe20000010100 */
[--C-:B------:R-:W-:Y:S02]  /*1350*/  HADD2.F32 R101, -RZ, R22.reuse.H0_H0 ;  /* 0x20000016ff657230 */ /* 0x100fe40000004100 */
[----:B------:R-:W-:Y:S01]  /*1360*/  FFMA.FTZ R74, R93, R57, R74 ;  /* 0x000000395d4a7223 */ /* 0x000fe2000001004a */
[----:B------:R-:W-:Y:S02]  /*1370*/  HADD2.F32 R103, -RZ, R22.H1_H1 ;  /* 0x30000016ff677230 */ /* 0x000fe40000004100 */
[----:B------:R-:W-:Y:S01]  /*1380*/  FMUL.FTZ R22, R91, R75 ;  /* 0x0000004b5b167220 */ /* 0x000fe20000410000 */
[----:B------:R-:W-:-:S02]  /*1390*/  HADD2.F32 R107, -RZ, R23.H0_H0 ;  /* 0x20000017ff6b7230 */ /* 0x000fc40000004100 */
[----:B------:R-:W-:Y:S01]  /*13a0*/  FMUL.FTZ R73, R73, R70 ;  /* 0x0000004649497220 */ /* 0x000fe20000410000 */
[----:B------:R-:W-:Y:S01]  /*13b0*/  FMUL.FTZ R67, R59, -1.4426950216293334961 ;  /* 0xbfb8aa3b3b437820 */ /* 0x000fe20000410000 */
[----:B------:R-:W-:Y:S01]  /*13c0*/  FFMA.FTZ R64, R64, R65, 1 ;  /* 0x3f80000040407423 */ /* 0x000fe20000010041 */
[--C-:B------:R-:W-:Y:S02]  /*13d0*/  HADD2.F32 R70, -RZ, R24.reuse.H0_H0 ;  /* 0x20000018ff467230 */ /* 0x100fe40000004100 */
[----:B------:R-:W-:Y:S01]  /*13e0*/  FFMA.FTZ R69, R89, R22, R74 ;  /* 0x0000001659457223 */ /* 0x000fe2000001004a */
[----:B------:R-:W-:Y:S01]  /*13f0*/  FADD.FTZ R107, -R2, R107 ;  /* 0x0000006b026b7221 */ /* 0x000fe20000010100 */
[----:B0-----:R-:W-:Y:S01]  /*1400*/  FADD.FTZ R22, -R104, 1 ;  /* 0x3f80000068167421 */ /* 0x001fe20000010100 */
[----:B------:R-:W-:Y:S02]  /*1410*/  HADD2.F32 R24, -RZ, R24.H1_H1 ;  /* 0x30000018ff187230 */ /* 0x000fe40000004100 */
[----:B------:R-:W-:Y:S01]  /*1420*/  FMUL.FTZ R71, R71, R64 ;  /* 0x0000004047477220 */ /* 0x000fe20000410000 */
[----:B------:R-:W-:Y:S01]  /*1430*/  FMUL.FTZ R70, R70, R73 ;  /* 0x0000004946467220 */ /* 0x000fe20000410000 */
[----:B------:R-:W0:Y:S01]  /*1440*/  MUFU.EX2 R67, R67 ;  /* 0x0000004300437308 */ /* 0x000e220000000800 */
[----:B------:R-:W-:-:S02]  /*1450*/  HADD2.F32 R23, -RZ, R23.H1_H1 ;  /* 0x30000017ff177230 */ /* 0x000fc40000004100 */
[----:B------:R-:W-:Y:S01]  /*1460*/  FMUL.FTZ R74, R98, R107 ;  /* 0x0000006b624a7220 */ /* 0x000fe20000410000 */
[----:B------:R-:W-:Y:S01]  /*1470*/  FFMA.FTZ R107, R61, R22, 1 ;  /* 0x3f8000003d6b7423 */ /* 0x000fe20000010016 */
[----:B-1----:R-:W-:Y:S01]  /*1480*/  FADD.FTZ R109, -R108, 1 ;  /* 0x3f8000006c6d7421 */ /* 0x002fe20000010100 */
[----:B------:R-:W-:Y:S01]  /*1490*/  FMUL.FTZ R73, R24, R71 ;  /* 0x0000004718497220 */ /* 0x000fe20000410000 */
[----:B------:R-:W-:Y:S01]  /*14a0*/  FMUL.FTZ R24, R5, R70 ;  /* 0x0000004605187220 */ /* 0x000fe20000410000 */
[--C-:B------:R-:W-:Y:S02]  /*14b0*/  HADD2.F32 R71, -RZ, R25.reuse.H0_H0 ;  /* 0x20000019ff477230 */ /* 0x100fe40000004100 */
[----:B------:R-:W-:Y:S01]  /*14c0*/  FADD.FTZ R23, -R2, R23 ;  /* 0x0000001702177221 */ /* 0x000fe20000010100 */
[----:B------:R-:W-:Y:S01]  /*14d0*/  FMUL.FTZ R104, R104, R107 ;  /* 0x0000006b68687220 */ /* 0x000fe20000410000 */
[----:B------:R-:W-:Y:S01]  /*14e0*/  IADD3 R22, P0, R87, UR14, RZ ;  /* 0x0000000e57167c10 */ /* 0x000fe2000ff1e0ff */
[----:B------:R-:W-:Y:S01]  /*14f0*/  FFMA.FTZ R109, R60, R109, 1 ;  /* 0x3f8000003c6d7423 */ /* 0x000fe2000001006d */
[----:B------:R-:W-:Y:S01]  /*1500*/  FFMA.FTZ R69, R96, R24, R69 ;  /* 0x0000001860457223 */ /* 0x000fe20000010045 */
[----:B------:R-:W-:Y:S01]  /*1510*/  FMUL.FTZ R24, R99, R73 ;  /* 0x0000004963187220 */ /* 0x000fe20000410000 */
[----:B------:R-:W-:Y:S01]  /*1520*/  FMUL.FTZ R72, R98, R23 ;  /* 0x0000001762487220 */ /* 0x000fe20000410000 */
[----:B------:R-:W-:Y:S01]  /*1530*/  FMUL.FTZ R71, R71, R104 ;  /* 0x0000006847477220 */ /* 0x000fe20000410000 */
[----:B------:R-:W-:Y:S01]  /*1540*/  HADD2.F32 R64, -RZ, R25.H1_H1 ;  /* 0x30000019ff407230 */ /* 0x000fe20000004100 */
[----:B------:R-:W-:Y:S01]  /*1550*/  IADD3.X R23, R85, UR15, RZ, P0, !PT ;  /* 0x0000000f55177c10 */ /* 0x000fe200087fe4ff */
[----:B------:R-:W-:Y:S01]  /*1560*/  FMUL.FTZ R109, R108, R109 ;  /* 0x0000006d6c6d7220 */ /* 0x000fe20000410000 */
[----:B------:R-:W-:Y:S01]  /*1570*/  FFMA.FTZ R25, R94, R24, R69 ;  /* 0x000000185e197223 */ /* 0x000fe20000010045 */
[----:B------:R-:W-:-:S02]  /*1580*/  FMUL.FTZ R24, R95, R71 ;  /* 0x000000475f187220 */ /* 0x000fc40000410000 */
[----:B------:R-:W-:Y:S01]  /*1590*/  FMUL.FTZ R69, R64, R109 ;  /* 0x0000006d40457220 */ /* 0x000fe20000410000 */
[----:B------:R-:W4:Y:S01]  /*15a0*/  LDG.E.64.CONSTANT R22, desc[UR8][R22.64] ;  /* 0x0000000816167981 */ /* 0x000f22000c1e9b00 */
[----:B0-----:R-:W-:Y:S01]  /*15b0*/  FADD.FTZ R64, R67, 1 ;  /* 0x3f80000043407421 */ /* 0x001fe20000010000 */
[----:B------:R-:W-:Y:S01]  /*15c0*/  FFMA.FTZ R25, R92, R24, R25 ;  /* 0x000000185c197223 */ /* 0x000fe20000010019 */
[----:B------:R-:W-:Y:S02]  /*15d0*/  HADD2.F32 R67, -RZ, R30.H1_H1 ;  /* 0x3000001eff437230 */ /* 0x000fe40000004100 */
[----:B------:R-:W-:Y:S01]  /*15e0*/  FMUL.FTZ R24, R91, R69 ;  /* 0x000000455b187220 */ /* 0x000fe20000410000 */
[----:B------:R-:W-:-:S03]  /*15f0*/  FADD.FTZ R66, R66, 1 ;  /* 0x3f80000042427421 */ /* 0x000fc60000010000 */
[----:B------:R-:W-:Y:S01]  /*1600*/  FFMA.FTZ R109, R90, R24, R25 ;  /* 0x000000185a6d7223 */ /* 0x000fe20000010019 */
[----:B------:R-:W-:Y:S01]  /*1610*/  FADD.FTZ R25, -R2, R67 ;  /* 0x0000004302197221 */ /* 0x000fe20000010100 */
[----:B------:R-:W-:Y:S01]  /*1620*/  IADD3 R24, P0, R83, UR14, RZ ;  /* 0x0000000e53187c10 */ /* 0x000fe2000ff1e0ff */
[----:B------:R0:W-:Y:S02]  /*1630*/  MUFU.RCP R108, R66 ;  /* 0x00000042006c7308 */ /* 0x0001e40000001000 */
[----:B0-----:R-:W-:Y:S01]  /*1640*/  FMUL.FTZ R66, R98, R25 ;  /* 0x0000001962427220 */ /* 0x001fe20000410000 */
[----:B------:R-:W-:-:S06]  /*1650*/  IADD3.X R25, R81, UR15, RZ, P0, !PT ;  /* 0x0000000f51197c10 */ /* 0x000fcc00087fe4ff */
[----:B------:R-:W4:Y:S01]  /*1660*/  LDG.E.64.CONSTANT R24, desc[UR8][R24.64] ;  /* 0x0000000818187981 */ /* 0x000f22000c1e9b00 */
[----:B------:R-:W-:-:S04]  /*1670*/  FFMA.FTZ R62, R5, R88, R118 ;  /* 0x00000058053e7223 */ /* 0x000fc80000010076 */
[----:B------:R-:W-:-:S06]  /*1680*/  FMUL.FTZ R68, R62, -1.4426950216293334961 ;  /* 0xbfb8aa3b3e447820 */ /* 0x000fcc0000410000 */
[----:B------:R-:W0:Y:S01]  /*1690*/  MUFU.EX2 R68, R68 ;  /* 0x0000004400447308 */ /* 0x000e220000000800 */
[C---:B------:R-:W-:Y:S01]  /*16a0*/  FADD.FTZ R101, -R2.reuse, R101 ;  /* 0x0000006502657221 */ /* 0x040fe20000010100 */
[----:B------:R-:W-:-:S03]  /*16b0*/  FADD.FTZ R103, -R2, R103 ;  /* 0x0000006702677221 */ /* 0x000fc60000010100 */
[C---:B------:R-:W-:Y:S01]  /*16c0*/  FMUL.FTZ R78, R98.reuse, R101 ;  /* 0x00000065624e7220 */ /* 0x040fe20000410000 */
[----:B------:R-:W-:-:S03]  /*16d0*/  FMUL.FTZ R76, R98, R103 ;  /* 0x00000067624c7220 */ /* 0x000fc60000410000 */
[----:B------:R-:W-:Y:S01]  /*16e0*/  FFMA.FTZ R57, R5, R78, R118 ;  /* 0x0000004e05397223 */ /* 0x000fe20000010076 */
[----:B------:R-:W-:Y:S01]  /*16f0*/  FFMA.FTZ R100, R99, R76, R120 ;  /* 0x0000004c63647223 */ /* 0x000fe20000010078 */
[----:B0-----:R-:W-:-:S04]  /*1700*/  FADD.FTZ R68, R68, 1 ;  /* 0x3f80000044447421 */ /* 0x001fc80000010000 */
[----:B------:R-:W0:Y:S01]  /*1710*/  MUFU.RCP R110, R68 ;  /* 0x00000044006e7308 */ /* 0x000e220000001000 */
[----:B------:R-:W-:Y:S01]  /*1720*/  FMUL.FTZ R103, R57, -1.4426950216293334961 ;  /* 0xbfb8aa3b39677820 */ /* 0x000fe20000410000 */
[----:B------:R-:W-:Y:S01]  /*1730*/  FADD.FTZ R104, R56, 1 ;  /* 0x3f80000038687421 */ /* 0x000fe20000010000 */
[----:B------:R-:W-:Y:S01]  /*1740*/  FFMA.FTZ R101, R95, R74, R124 ;  /* 0x0000004a5f657223 */ /* 0x000fe2000001007c */
[----:B------:R-:W-:Y:S01]  /*1750*/  FMUL.FTZ R102, R100, -1.4426950216293334961 ;  /* 0xbfb8aa3b64667820 */ /* 0x000fe20000410000 */
[----:B------:R-:W-:-:S03]  /*1760*/  FFMA.FTZ R61, R91, R72, R126 ;  /* 0x000000485b3d7223 */ /* 0x000fc6000001007e */
[----:B------:R-:W1:Y:S01]  /*1770*/  MUFU.RCP R112, R64 ;  /* 0x0000004000707308 */ /* 0x000e620000001000 */
[----:B------:R-:W-:Y:S01]  /*1780*/  FMUL.FTZ R65, R101, -1.4426950216293334961 ;  /* 0xbfb8aa3b65417820 */ /* 0x000fe20000410000 */
[----:B------:R-:W-:-:S06]  /*1790*/  FMUL.FTZ R60, R61, -1.4426950216293334961 ;  /* 0xbfb8aa3b3d3c7820 */ /* 0x000fcc0000410000 */
[----:B------:R-:W2:Y:S01]  /*17a0*/  MUFU.RCP R113, R104 ;  /* 0x0000006800717308 */ /* 0x000ea20000001000 */
[----:B0-----:R-:W-:-:S07]  /*17b0*/  FADD.FTZ R67, -R110, 1 ;  /* 0x3f8000006e437421 */ /* 0x001fce0000010100 */
[----:B------:R-:W0:Y:S01]  /*17c0*/  MUFU.EX2 R103, R103 ;  /* 0x0000006700677308 */ /* 0x000e220000000800 */
[----:B------:R-:W-:Y:S01]  /*17d0*/  FADD.FTZ R111, -R108, 1 ;  /* 0x3f8000006c6f7421 */ /* 0x000fe20000010100 */
[----:B------:R-:W-:-:S06]  /*17e0*/  HADD2.F32 R107, -RZ, R30.H0_H0 ;  /* 0x2000001eff6b7230 */ /* 0x000fcc0000004100 */
[----:B------:R-:W0:Y:S01]  /*17f0*/  MUFU.EX2 R102, R102 ;  /* 0x0000006600667308 */ /* 0x000e220000000800 */
[----:B------:R-:W-:Y:S01]  /*1800*/  FFMA.FTZ R67, R62, R67, 1 ;  /* 0x3f8000003e437423 */ /* 0x000fe20000010043 */
[----:B------:R-:W-:-:S06]  /*1810*/  FFMA.FTZ R111, R58, R111, 1 ;  /* 0x3f8000003a6f7423 */ /* 0x000fcc000001006f */
[----:B------:R-:W5:Y:S01]  /*1820*/  MUFU.EX2 R65, R65 ;  /* 0x0000004100417308 */ /* 0x000f620000000800 */
[----:B-1----:R-:W-:Y:S01]  /*1830*/  FADD.FTZ R58, -R112, 1 ;  /* 0x3f800000703a7421 */ /* 0x002fe20000010100 */
[----:B------:R-:W-:-:S06]  /*1840*/  FADD.FTZ R107, -R2, R107 ;  /* 0x0000006b026b7221 */ /* 0x000fcc0000010100 */
[----:B------:R-:W1:Y:S01]  /*1850*/  MUFU.EX2 R60, R60 ;  /* 0x0000003c003c7308 */ /* 0x000e620000000800 */
[----:B------:R-:W-:Y:S02]  /*1860*/  HADD2.F32 R64, -RZ, R32.H0_H0 ;  /* 0x20000020ff407230 */ /* 0x000fe40000004100 */
[----:B--2---:R-:W-:Y:S01]  /*1870*/  FADD.FTZ R62, -R113, 1 ;  /* 0x3f800000713e7421 */ /* 0x004fe20000010100 */
[----:B------:R-:W-:Y:S01]  /*1880*/  FMUL.FTZ R67, R110, R67 ;  /* 0x000000436e437220 */ /* 0x000fe20000410000 */
[----:B------:R-:W-:Y:S01]  /*1890*/  FFMA.FTZ R59, R59, R58, 1 ;  /* 0x3f8000003b3b7423 */ /* 0x000fe2000001003a */
[----:B------:R-:W-:Y:S01]  /*18a0*/  FMUL.FTZ R68, R98, R107 ;  /* 0x0000006b62447220 */ /* 0x000fe20000410000 */
[----:B0-----:R-:W-:Y:S01]  /*18b0*/  FADD.FTZ R103, R103, 1 ;  /* 0x3f80000067677421 */ /* 0x001fe20000010000 */
[----:B------:R-:W-:Y:S01]  /*18c0*/  FMUL.FTZ R108, R108, R111 ;  /* 0x0000006f6c6c7220 */ /* 0x000fe20000410000 */
[----:B------:R-:W-:Y:S01]  /*18d0*/  FFMA.FTZ R62, R63, R62, 1 ;  /* 0x3f8000003f3e7423 */ /* 0x000fe2000001003e */
[----:B------:R-:W-:Y:S01]  /*18e0*/  FMUL.FTZ R64, R64, R67 ;  /* 0x0000004340407220 */ /* 0x000fe20000410000 */
[----:B------:R-:W-:Y:S01]  /*18f0*/  FADD.FTZ R111, R102, 1 ;  /* 0x3f800000666f7421 */ /* 0x000fe20000010000 */
[----:B------:R-:W-:-:S02]  /*1900*/  HADD2.F32 R58, -RZ, R33.H0_H0 ;  /* 0x20000021ff3a7230 */ /* 0x000fc40000004100 */
[----:B------:R-:W-:Y:S01]  /*1910*/  FMUL.FTZ R59, R112, R59 ;  /* 0x0000003b703b7220 */ /* 0x000fe20000410000 */
[----:B------:R-:W-:Y:S02]  /*1920*/  HADD2.F32 R67, -RZ, R32.H1_H1 ;  /* 0x30000020ff437230 */ /* 0x000fe40000004100 */
[C---:B------:R-:W-:Y:S01]  /*1930*/  FFMA.FTZ R30, R5.reuse, R68, R118 ;  /* 0x00000044051e7223 */ /* 0x040fe20000010076 */
[--C-:B------:R-:W-:Y:S01]  /*1940*/  HADD2.F32 R63, -RZ, R31.reuse.H0_H0 ;  /* 0x2000001fff3f7230 */ /* 0x100fe20000004100 */
[----:B------:R5:W0:Y:S01]  /*1950*/  MUFU.RCP R110, R103 ;  /* 0x00000067006e7308 */ /* 0x000a220000001000 */
[----:B------:R-:W-:Y:S02]  /*1960*/  HADD2.F32 R31, -RZ, R31.H1_H1 ;  /* 0x3000001fff1f7230 */ /* 0x000fe40000004100 */
[----:B------:R-:W-:Y:S01]  /*1970*/  FMUL.FTZ R32, R5, R64 ;  /* 0x0000004005207220 */ /* 0x000fe20000410000 */
[----:B------:R-:W-:Y:S01]  /*1980*/  FMUL.FTZ R56, R30, -1.4426950216293334961 ;  /* 0xbfb8aa3b1e387820 */ /* 0x000fe20000410000 */
[----:B------:R-:W-:Y:S01]  /*1990*/  FMUL.FTZ R67, R67, R108 ;  /* 0x0000006c43437220 */ /* 0x000fe20000410000 */
[----:B-----5:R-:W-:Y:S01]  /*19a0*/  FADD.FTZ R103, R65, 1 ;  /* 0x3f80000041677421 */ /* 0x020fe20000010000 */
[----:B------:R-:W-:Y:S01]  /*19b0*/  FMUL.FTZ R65, R58, R59 ;  /* 0x0000003b3a417220 */ /* 0x000fe20000410000 */
[----:B------:R-:W2:Y:S01]  /*19c0*/  MUFU.RCP R111, R111 ;  /* 0x0000006f006f7308 */ /* 0x000ea20000001000 */
[----:B------:R-:W-:Y:S01]  /*19d0*/  FADD.FTZ R59, -R2, R63 ;  /* 0x0000003f023b7221 */ /* 0x000fe20000010100 */
[----:B-1----:R-:W-:Y:S01]  /*19e0*/  FADD.FTZ R58, R60, 1 ;  /* 0x3f8000003c3a7421 */ /* 0x002fe20000010000 */
[----:B------:R-:W-:-:S02]  /*19f0*/  HADD2.F32 R63, -RZ, R33.H1_H1 ;  /* 0x30000021ff3f7230 */ /* 0x000fc40000004100 */
[----:B------:R-:W-:Y:S01]  /*1a00*/  FADD.FTZ R33, -R2, R31 ;  /* 0x0000001f02217221 */ /* 0x000fe20000010100 */
[----:B------:R-:W-:Y:S02]  /*1a10*/  FFMA.FTZ R109, R88, R32, R109 ;  /* 0x00000020586d7223 */ /* 0x000fe4000001006d */
[----:B------:R1:W5:Y:S01]  /*1a20*/  MUFU.RCP R108, R103 ;  /* 0x00000067006c7308 */ /* 0x0003620000001000 */
[----:B------:R-:W-:Y:S01]  /*1a30*/  FMUL.FTZ R32, R99, R67 ;  /* 0x0000004363207220 */ /* 0x000fe20000410000 */
[----:B------:R-:W-:Y:S01]  /*1a40*/  FMUL.FTZ R102, R113, R62 ;  /* 0x0000003e71667220 */ /* 0x000fe20000410000 */
[C---:B------:R-:W-:Y:S01]  /*1a50*/  FMUL.FTZ R62, R98.reuse, R59 ;  /* 0x0000003b623e7220 */ /* 0x040fe20000410000 */
[----:B------:R-:W-:Y:S01]  /*1a60*/  FFMA.FTZ R107, R99, R66, R120 ;  /* 0x00000042636b7223 */ /* 0x000fe20000010078 */
[----:B------:R-:W-:Y:S02]  /*1a70*/  HADD2.F32 R59, -RZ, R26.H0_H0 ;  /* 0x2000001aff3b7230 */ /* 0x000fe40000004100 */
[----:B------:R-:W-:Y:S01]  /*1a80*/  FMUL.FTZ R60, R98, R33 ;  /* 0x00000021623c7220 */ /* 0x000fe20000410000 */
[----:B------:R2:W3:Y:S01]  /*1a90*/  MUFU.RCP R112, R58 ;  /* 0x0000003a00707308 */ /* 0x0004e20000001000 */
[----:B------:R-:W-:Y:S01]  /*1aa0*/  FFMA.FTZ R109, R86, R32, R109 ;  /* 0x00000020566d7223 */ /* 0x000fe2000001006d */
[----:B------:R-:W-:Y:S01]  /*1ab0*/  FMUL.FTZ R31, R95, R65 ;  /* 0x000000415f1f7220 */ /* 0x000fe20000410000 */
[----:B------:R-:W-:Y:S01]  /*1ac0*/  FMUL.FTZ R63, R63, R102 ;  /* 0x000000663f3f7220 */ /* 0x000fe20000410000 */
[----:B------:R-:W-:-:S04]  /*1ad0*/  FFMA.FTZ R32, R95, R62, R124 ;  /* 0x0000003e5f207223 */ /* 0x000fc8000001007c */
[----:B------:R-:W3:Y:S01]  /*1ae0*/  MUFU.EX2 R56, R56 ;  /* 0x0000003800387308 */ /* 0x000ee20000000800 */
[----:B------:R-:W-:Y:S01]  /*1af0*/  FMUL.FTZ R104, R107, -1.4426950216293334961 ;  /* 0xbfb8aa3b6b687820 */ /* 0x000fe20000410000 */
[C---:B------:R-:W-:Y:S01]  /*1b00*/  FFMA.FTZ R33, R91.reuse, R60, R126 ;  /* 0x0000003c5b217223 */ /* 0x040fe2000001007e */
[----:B-1----:R-:W-:Y:S01]  /*1b10*/  FADD.FTZ R103, -R2, R59 ;  /* 0x0000003b02677221 */ /* 0x002fe20000010100 */
[----:B------:R-:W-:Y:S01]  /*1b20*/  FFMA.FTZ R31, R84, R31, R109 ;  /* 0x0000001f541f7223 */ /* 0x000fe2000001006d */
[----:B------:R-:W-:Y:S01]  /*1b30*/  FMUL.FTZ R59, R91, R63 ;  /* 0x0000003f5b3b7220 */ /* 0x000fe20000410000 */
[----:B------:R-:W-:Y:S01]  /*1b40*/  FMUL.FTZ R113, R32, -1.4426950216293334961 ;  /* 0xbfb8aa3b20717820 */ /* 0x000fe20000410000 */
[----:B0-----:R-:W-:Y:S01]  /*1b50*/  FADD.FTZ R102, -R110, 1 ;  /* 0x3f8000006e667421 */ /* 0x001fe20000010100 */
[----:B------:R-:W-:Y:S01]  /*1b60*/  FMUL.FTZ R109, R33, -1.4426950216293334961 ;  /* 0xbfb8aa3b216d7820 */ /* 0x000fe20000410000 */
[----:B--2---:R-:W-:Y:S01]  /*1b70*/  FMUL.FTZ R58, R98, R103 ;  /* 0x00000067623a7220 */ /* 0x004fe20000410000 */
[----:B------:R-:W0:Y:S01]  /*1b80*/  MUFU.EX2 R104, R104 ;  /* 0x0000006800687308 */ /* 0x000e220000000800 */
[----:B------:R-:W-:Y:S01]  /*1b90*/  FFMA.FTZ R103, R82, R59, R31 ;  /* 0x0000003b52677223 */ /* 0x000fe2000001001f */
[----:B------:R-:W-:Y:S01]  /*1ba0*/  FFMA.FTZ R57, R57, R102, 1 ;  /* 0x3f80000039397423 */ /* 0x000fe20000010066 */
[----:B------:R-:W-:Y:S01]  /*1bb0*/  FADD.FTZ R59, -R111, 1 ;  /* 0x3f8000006f3b7421 */ /* 0x000fe20000010100 */
[----:B-----5:R-:W-:Y:S01]  /*1bc0*/  FADD.FTZ R102, -R108, 1 ;  /* 0x3f8000006c667421 */ /* 0x020fe20000010100 */
[----:B---3--:R-:W-:-:S03]  /*1bd0*/  FADD.FTZ R114, -R112, 1 ;  /* 0x3f80000070727421 */ /* 0x008fc60000010100 */
[----:B------:R-:W1:Y:S01]  /*1be0*/  MUFU.EX2 R115, R109 ;  /* 0x0000006d00737308 */ /* 0x000e620000000800 */
[----:B------:R-:W-:Y:S01]  /*1bf0*/  FFMA.FTZ R100, R100, R59, 1 ;  /* 0x3f80000064647423 */ /* 0x000fe2000001003b */
[----:B------:R-:W-:Y:S01]  /*1c00*/  FFMA.FTZ R59, R101, R102, 1 ;  /* 0x3f800000653b7423 */ /* 0x000fe20000010066 */
[----:B------:R-:W-:-:S05]  /*1c10*/  FADD.FTZ R102, R56, 1 ;  /* 0x3f80000038667421 */ /* 0x000fca0000010000 */
[----:B------:R-:W2:Y:S01]  /*1c20*/  MUFU.EX2 R113, R113 ;  /* 0x0000007100717308 */ /* 0x000ea20000000800 */
[--C-:B------:R-:W-:Y:S02]  /*1c30*/  HADD2.F32 R56, -RZ, R28.reuse.H0_H0 ;  /* 0x2000001cff387230 */ /* 0x100fe40000004100 */
[----:B------:R-:W-:Y:S01]  /*1c40*/  FFMA.FTZ R61, R61, R114, 1 ;  /* 0x3f8000003d3d7423 */ /* 0x000fe20000010072 */
[----:B------:R-:W-:Y:S01]  /*1c50*/  FMUL.FTZ R57, R110, R57 ;  /* 0x000000396e397220 */ /* 0x000fe20000410000 */
[----:B------:R-:W-:Y:S01]  /*1c60*/  FMUL.FTZ R108, R108, R59 ;  /* 0x0000003b6c6c7220 */ /* 0x000fe20000410000 */
[----:B------:R-:W-:Y:S02]  /*1c70*/  HADD2.F32 R59, -RZ, R29.H0_H0 ;  /* 0x2000001dff3b7230 */ /* 0x000fe40000004100 */
[----:B------:R-:W-:Y:S01]  /*1c80*/  FMUL.FTZ R112, R112, R61 ;  /* 0x0000003d70707220 */ /* 0x000fe20000410000 */
[----:B------:R-:W-:Y:S01]  /*1c90*/  FMUL.FTZ R56, R56, R57 ;  /* 0x0000003938387220 */ /* 0x000fe20000410000 */
[----:B------:R-:W-:-:S02]  /*1ca0*/  HADD2.F32 R61, -RZ, R28.H1_H1 ;  /* 0x3000001cff3d7230 */ /* 0x000fc40000004100 */
[----:B------:R-:W-:Y:S01]  /*1cb0*/  FMUL.FTZ R100, R111, R100 ;  /* 0x000000646f647220 */ /* 0x000fe20000410000 */
[----:B------:R-:W-:Y:S01]  /*1cc0*/  HADD2.F32 R57, -RZ, R29.H1_H1 ;  /* 0x3000001dff397230 */ /* 0x000fe20000004100 */
[----:B------:R-:W3:Y:S01]  /*1cd0*/  MUFU.RCP R109, R102 ;  /* 0x00000066006d7308 */ /* 0x000ee20000001000 */
[----:B------:R-:W-:Y:S02]  /*1ce0*/  HADD2.F32 R29, -RZ, R26.H1_H1 ;  /* 0x3000001aff1d7230 */ /* 0x000fe40000004100 */
[----:B0-----:R-:W-:Y:S01]  /*1cf0*/  FADD.FTZ R104, R104, 1 ;  /* 0x3f80000068687421 */ /* 0x001fe20000010000 */
[----:B------:R-:W-:Y:S01]  /*1d00*/  FMUL.FTZ R61, R61, R100 ;  /* 0x000000643d3d7220 */ /* 0x000fe20000410000 */
[----:B------:R-:W-:Y:S01]  /*1d10*/  FMUL.FTZ R28, R5, R56 ;  /* 0x00000038051c7220 */ /* 0x000fe20000410000 */
[----:B-1----:R-:W-:Y:S01]  /*1d20*/  FADD.FTZ R115, R115, 1 ;  /* 0x3f80000073737421 */ /* 0x002fe20000010000 */
[----:B------:R-:W-:Y:S01]  /*1d30*/  FMUL.FTZ R59, R59, R108 ;  /* 0x0000006c3b3b7220 */ /* 0x000fe20000410000 */
[----:B--2---:R-:W-:Y:S01]  /*1d40*/  FADD.FTZ R113, R113, 1 ;  /* 0x3f80000071717421 */ /* 0x004fe20000010000 */
[----:B------:R-:W-:-:S02]  /*1d50*/  HADD2.F32 R111, -RZ, R27.H0_H0 ;  /* 0x2000001bff6f7230 */ /* 0x000fc40000004100 */
[----:B------:R-:W-:Y:S01]  /*1d60*/  FADD.FTZ R29, -R2, R29 ;  /* 0x0000001d021d7221 */ /* 0x000fe20000010100 */
[----:B------:R0:W1:Y:S01]  /*1d70*/  MUFU.RCP R108, R104 ;  /* 0x00000068006c7308 */ /* 0x0000620000001000 */
[----:B------:R-:W-:Y:S01]  /*1d80*/  FFMA.FTZ R103, R78, R28, R103 ;  /* 0x0000001c4e677223 */ /* 0x000fe20000010067 */
[----:B------:R-:W-:Y:S01]  /*1d90*/  FMUL.FTZ R26, R99, R61 ;  /* 0x0000003d631a7220 */ /* 0x000fe20000410000 */
[----:B------:R-:W-:Y:S01]  /*1da0*/  FADD.FTZ R111, -R2, R111 ;  /* 0x0000006f026f7221 */ /* 0x000fe20000010100 */
[----:B------:R-:W-:Y:S02]  /*1db0*/  HADD2.F32 R117, -RZ, R27.H1_H1 ;  /* 0x3000001bff757230 */ /* 0x000fe40000004100 */
[----:B------:R-:W-:Y:S01]  /*1dc0*/  FMUL.FTZ R27, R95, R59 ;  /* 0x0000003b5f1b7220 */ /* 0x000fe20000410000 */
[----:B------:R-:W-:Y:S01]  /*1dd0*/  FFMA.FTZ R103, R76, R26, R103 ;  /* 0x0000001a4c677223 */ /* 0x000fe20000010067 */
[----:B------:R-:W2:Y:S01]  /*1de0*/  MUFU.RCP R115, R115 ;  /* 0x0000007300737308 */ /* 0x000ea20000001000 */
[C---:B0-----:R-:W-:Y:S01]  /*1df0*/  FMUL.FTZ R104, R98.reuse, R29 ;  /* 0x0000001d62687220 */ /* 0x041fe20000410000 */
[----:B------:R-:W-:Y:S01]  /*1e00*/  FMUL.FTZ R102, R98, R111 ;  /* 0x0000006f62667220 */ /* 0x000fe20000410000 */
[----:B------:R-:W-:-:S02]  /*1e10*/  FFMA.FTZ R31, R5, R58, R118 ;  /* 0x0000003a051f7223 */ /* 0x000fc40000010076 */
[----:B------:R-:W-:-:S03]  /*1e20*/  FFMA.FTZ R26, R99, R104, R120 ;  /* 0x00000068631a7223 */ /* 0x000fc60000010078 */
[----:B------:R-:W0:Y:S01]  /*1e30*/  MUFU.RCP R113, R113 ;  /* 0x0000007100717308 */ /* 0x000e220000001000 */
[----:B------:R-:W-:Y:S01]  /*1e40*/  FMUL.FTZ R57, R57, R112 ;  /* 0x0000007039397220 */ /* 0x000fe20000410000 */
[----:B------:R-:W-:Y:S01]  /*1e50*/  FADD.FTZ R117, -R2, R117 ;  /* 0x0000007502757221 */ /* 0x000fe20000010100 */
[----:B------:R-:W-:Y:S01]  /*1e60*/  FFMA.FTZ R103, R74, R27, R103 ;  /* 0x0000001b4a677223 */ /* 0x000fe20000010067 */
[----:B------:R-:W-:Y:S01]  /*1e70*/  FMUL.FTZ R114, R26, -1.4426950216293334961 ;  /* 0xbfb8aa3b1a727820 */ /* 0x000fe20000410000 */
[----:B---3--:R-:W-:Y:S01]  /*1e80*/  FADD.FTZ R111, -R109, 1 ;  /* 0x3f8000006d6f7421 */ /* 0x008fe20000010100 */
[----:B------:R-:W-:Y:S01]  /*1e90*/  FFMA.FTZ R27, R95, R102, R124 ;  /* 0x000000665f1b7223 */ /* 0x000fe2000001007c */
[----:B------:R-:W-:Y:S01]  /*1ea0*/  FMUL.FTZ R116, R31, -1.4426950216293334961 ;  /* 0xbfb8aa3b1f747820 */ /* 0x000fe20000410000 */
[----:B------:R-:W-:Y:S01]  /*1eb0*/  FMUL.FTZ R28, R91, R57 ;  /* 0x000000395b1c7220 */ /* 0x000fe20000410000 */
[----:B------:R-:W-:Y:S01]  /*1ec0*/  FMUL.FTZ R100, R98, R117 ;  /* 0x0000007562647220 */ /* 0x000fe20000410000 */
[----:B------:R-:W-:Y:S01]  /*1ed0*/  FFMA.FTZ R30, R30, R111, 1 ;  /* 0x3f8000001e1e7423 */ /* 0x000fe2000001006f */
[----:B------:R-:W-:Y:S01]  /*1ee0*/  FMUL.FTZ R111, R27, -1.4426950216293334961 ;  /* 0xbfb8aa3b1b6f7820 */ /* 0x000fe20000410000 */
[----:B------:R-:W3:Y:S01]  /*1ef0*/  MUFU.EX2 R101, R116 ;  /* 0x0000007400657308 */ /* 0x000ee20000000800 */
[----:B------:R-:W-:Y:S01]  /*1f00*/  FFMA.FTZ R29, R72, R28, R103 ;  /* 0x0000001c481d7223 */ /* 0x000fe20000010067 */
[----:B-1----:R-:W-:Y:S01]  /*1f10*/  FADD.FTZ R110, -R108, 1 ;  /* 0x3f8000006c6e7421 */ /* 0x002fe20000010100 */
[----:B------:R-:W-:Y:S01]  /*1f20*/  FFMA.FTZ R28, R91, R100, R126 ;  /* 0x000000645b1c7223 */ /* 0x000fe2000001007e */
[----:B--2---:R-:W-:-:S04]  /*1f30*/  FADD.FTZ R112, -R115, 1 ;  /* 0x3f80000073707421 */ /* 0x004fc80000010100 */
[----:B------:R-:W1:Y:S01]  /*1f40*/  MUFU.EX2 R114, R114 ;  /* 0x0000007200727308 */ /* 0x000e620000000800 */
[----:B------:R-:W-:Y:S01]  /*1f50*/  FFMA.FTZ R107, R107, R110, 1 ;  /* 0x3f8000006b6b7423 */ /* 0x000fe2000001006e */
[----:B0-----:R-:W-:Y:S01]  /*1f60*/  FADD.FTZ R103, -R113, 1 ;  /* 0x3f80000071677421 */ /* 0x001fe20000010100 */
[----:B------:R-:W-:Y:S01]  /*1f70*/  FMUL.FTZ R110, R28, -1.4426950216293334961 ;  /* 0xbfb8aa3b1c6e7820 */ /* 0x000fe20000410000 */
[----:B------:R-:W-:-:S04]  /*1f80*/  FFMA.FTZ R112, R33, R112, 1 ;  /* 0x3f80000021707423 */ /* 0x000fc80000010070 */
[----:B------:R-:W0:Y:S01]  /*1f90*/  MUFU.EX2 R111, R111 ;  /* 0x0000006f006f7308 */ /* 0x000e220000000800 */
[----:B------:R-:W-:Y:S01]  /*1fa0*/  FFMA.FTZ R32, R32, R103, 1 ;  /* 0x3f80000020207423 */ /* 0x000fe20000010067 */
[----:B------:R-:W-:-:S06]  /*1fb0*/  FMUL.FTZ R107, R108, R107 ;  /* 0x0000006b6c6b7220 */ /* 0x000fcc0000410000 */
[----:B------:R-:W2:Y:S01]  /*1fc0*/  MUFU.EX2 R33, R110 ;  /* 0x0000006e00217308 */ /* 0x000ea20000000800 */
[----:B------:R-:W-:Y:S01]  /*1fd0*/  FMUL.FTZ R108, R113, R32 ;  /* 0x00000020716c7220 */ /* 0x000fe20000410000 */
[--C-:B------:R-:W-:Y:S02]  /*1fe0*/  HADD2.F32 R32, -RZ, R14.reuse.H1_H1 ;  /* 0x3000000eff207230 */ /* 0x100fe40000004100 */
[----:B------:R-:W-:Y:S01]  /*1ff0*/  FMUL.FTZ R30, R109, R30 ;  /* 0x0000001e6d1e7220 */ /* 0x000fe20000410000 */
[----:B------:R-:W-:Y:S02]  /*2000*/  HADD2.F32 R103, -RZ, R14.H0_H0 ;  /* 0x2000000eff677230 */ /* 0x000fe40000004100 */
[----:B---3--:R-:W-:Y:S01]  /*2010*/  FADD.FTZ R14, R101, 1 ;  /* 0x3f800000650e7421 */ /* 0x008fe20000010000 */
[----:B-1----:R-:W-:Y:S01]  /*2020*/  FADD.FTZ R114, R114, 1 ;  /* 0x3f80000072727421 */ /* 0x002fe20000010000 */
[----:B------:R-:W-:Y:S01]  /*2030*/  FMUL.FTZ R101, R32, R107 ;  /* 0x0000006b20657220 */ /* 0x000fe20000410000 */
[----:B------:R-:W-:-:S02]  /*2040*/  HADD2.F32 R107, -RZ, R15.H1_H1 ;  /* 0x3000000fff6b7230 */ /* 0x000fc40000004100 */
[----:B------:R-:W-:Y:S01]  /*2050*/  FMUL.FTZ R103, R103, R30 ;  /* 0x0000001e67677220 */ /* 0x000fe20000410000 */
[----:B------:R-:W-:Y:S01]  /*2060*/  FMUL.FTZ R112, R115, R112 ;  /* 0x0000007073707220 */ /* 0x000fe20000410000 */
[----:B------:R-:W1:Y:S01]  /*2070*/  MUFU.RCP R32, R114 ;  /* 0x0000007200207308 */ /* 0x000e620000001000 */
[----:B0-----:R-:W-:Y:S01]  /*2080*/  FADD.FTZ R111, R111, 1 ;  /* 0x3f8000006f6f7421 */ /* 0x001fe20000010000 */
[----:B------:R-:W-:Y:S02]  /*2090*/  HADD2.F32 R109, -RZ, R15.H0_H0 ;  /* 0x2000000fff6d7230 */ /* 0x000fe40000004100 */
[----:B------:R-:W-:Y:S01]  /*20a0*/  FMUL.FTZ R30, R5, R103 ;  /* 0x00000067051e7220 */ /* 0x000fe20000410000 */
[----:B------:R-:W-:Y:S01]  /*20b0*/  FMUL.FTZ R107, R107, R112 ;  /* 0x000000706b6b7220 */ /* 0x000fe20000410000 */
[--C-:B------:R-:W-:Y:S02]  /*20c0*/  HADD2.F32 R113, -RZ, R16.reuse.H0_H0 ;  /* 0x20000010ff717230 */ /* 0x100fe40000004100 */
[----:B------:R-:W0:Y:S01]  /*20d0*/  MUFU.RCP R14, R14 ;  /* 0x0000000e000e7308 */ /* 0x000e220000001000 */
[----:B--2---:R-:W-:Y:S01]  /*20e0*/  FADD.FTZ R112, R33, 1 ;  /* 0x3f80000021707421 */ /* 0x004fe20000010000 */
[----:B------:R-:W-:-:S02]  /*20f0*/  HADD2.F32 R115, -RZ, R16.H1_H1 ;  /* 0x30000010ff737230 */ /* 0x000fc40000004100 */
[----:B------:R-:W-:Y:S01]  /*2100*/  FFMA.FTZ R29, R68, R30, R29 ;  /* 0x0000001e441d7223 */ /* 0x000fe2000001001d */
[----:B------:R-:W-:Y:S01]  /*2110*/  FMUL.FTZ R15, R99, R101 ;  /* 0x00000065630f7220 */ /* 0x000fe20000410000 */
[----:B------:R-:W-:Y:S02]  /*2120*/  FMUL.FTZ R109, R109, R108 ;  /* 0x0000006c6d6d7220 */ /* 0x000fe40000410000 */
[----:B------:R2:W3:Y:S01]  /*2130*/  MUFU.RCP R117, R111 ;  /* 0x0000006f00757308 */ /* 0x0004e20000001000 */
[----:B------:R-:W-:Y:S01]  /*2140*/  FADD.FTZ R113, -R2, R113 ;  /* 0x0000007102717221 */ /* 0x000fe20000010100 */
[----:B------:R-:W-:Y:S01]  /*2150*/  FFMA.FTZ R15, R66, R15, R29 ;  /* 0x0000000f420f7223 */ /* 0x000fe2000001001d */
[----:B------:R-:W-:Y:S02]  /*2160*/  HADD2.F32 R121, -RZ, R17.H0_H0 ;  /* 0x20000011ff797230 */ /* 0x000fe40000004100 */
[----:B------:R-:W-:Y:S01]  /*2170*/  FADD.FTZ R115, -R2, R115 ;  /* 0x0000007302737221 */ /* 0x000fe20000010100 */
[----:B------:R-:W-:-:S02]  /*2180*/  FMUL.FTZ R29, R95, R109 ;  /* 0x0000006d5f1d7220 */ /* 0x000fc40000410000 */
[----:B------:R-:W5:Y:S01]  /*2190*/  MUFU.RCP R119, R112 ;  /* 0x0000007000777308 */ /* 0x000f620000001000 */
[C---:B------:R-:W-:Y:S01]  /*21a0*/  FMUL.FTZ R110, R98.reuse, R113 ;  /* 0x00000071626e7220 */ /* 0x040fe20000410000 */
[----:B------:R-:W-:Y:S01]  /*21b0*/  FMUL.FTZ R108, R98, R115 ;  /* 0x00000073626c7220 */ /* 0x000fe20000410000 */
[----:B------:R-:W-:Y:S01]  /*21c0*/  FFMA.FTZ R29, R62, R29, R15 ;  /* 0x0000001d3e1d7223 */ /* 0x000fe2000001000f */
[----:B--2---:R-:W-:Y:S01]  /*21d0*/  FADD.FTZ R111, -R2, R121 ;  /* 0x00000079026f7221 */ /* 0x004fe20000010100 */
[----:B------:R-:W-:Y:S02]  /*21e0*/  HADD2.F32 R115, -RZ, R17.H1_H1 ;  /* 0x30000011ff737230 */ /* 0x000fe40000004100 */
[----:B------:R-:W-:Y:S01]  /*21f0*/  FFMA.FTZ R15, R5, R110, R118 ;  /* 0x0000006e050f7223 */ /* 0x000fe20000010076 */
[----:B-1----:R-:W-:Y:S01]  /*2200*/  FADD.FTZ R17, -R32, 1 ;  /* 0x3f80000020117421 */ /* 0x002fe20000010100 */
[----:B0-----:R-:W-:Y:S01]  /*2210*/  FADD.FTZ R30, -R14, 1 ;  /* 0x3f8000000e1e7421 */ /* 0x001fe20000010100 */
[----:B------:R-:W-:Y:S01]  /*2220*/  FMUL.FTZ R116, R98, R111 ;  /* 0x0000006f62747220 */ /* 0x000fe20000410000 */
[----:B------:R-:W-:Y:S01]  /*2230*/  FMUL.FTZ R113, R15, -1.4426950216293334961 ;  /* 0xbfb8aa3b0f717820 */ /* 0x000fe20000410000 */
[----:B------:R-:W-:Y:S01]  /*2240*/  FADD.FTZ R115, -R2, R115 ;  /* 0x0000007302737221 */ /* 0x000fe20000010100 */
[----:B------:R-:W-:Y:S01]  /*2250*/  FFMA.FTZ R111, R26, R17, 1 ;  /* 0x3f8000001a6f7423 */ /* 0x000fe20000010011 */
[----:B---3--:R-:W-:Y:S01]  /*2260*/  FADD.FTZ R26, -R117, 1 ;  /* 0x3f800000751a7421 */ /* 0x008fe20000010100 */
[----:B------:R-:W-:Y:S01]  /*2270*/  FFMA.FTZ R31, R31, R30, 1 ;  /* 0x3f8000001f1f7423 */ /* 0x000fe2000001001e */
[----:B------:R5:W-:Y:S01]  /*2280*/  MUFU.EX2 R121, R113 ;  /* 0x0000007100797308 */ /* 0x000be20000000800 */
[----:B------:R-:W-:Y:S01]  /*2290*/  FMUL.FTZ R114, R98, R115 ;  /* 0x0000007362727220 */ /* 0x000fe20000410000 */
[----:B------:R-:W-:Y:S01]  /*22a0*/  FFMA.FTZ R30, R27, R26, 1 ;  /* 0x3f8000001b1e7423 */ /* 0x000fe2000001001a */
[----:B------:R-:W-:-:S02]  /*22b0*/  HADD2.F32 R115, -RZ, R20.H0_H0 ;  /* 0x20000014ff737230 */ /* 0x000fc40000004100 */
[----:B------:R-:W-:Y:S01]  /*22c0*/  FMUL.FTZ R26, R14, R31 ;  /* 0x0000001f0e1a7220 */ /* 0x000fe20000410000 */
[----:B-----5:R-:W-:Y:S01]  /*22d0*/  FADD.FTZ R113, -R119, 1 ;  /* 0x3f80000077717421 */ /* 0x020fe20000010100 */
[----:B------:R-:W-:Y:S02]  /*22e0*/  FMUL.FTZ R16, R91, R107 ;  /* 0x0000006b5b107220 */ /* 0x000fe40000410000 */
[----:B------:R-:W-:Y:S01]  /*22f0*/  FMUL.FTZ R115, R115, R26 ;  /* 0x0000001a73737220 */ /* 0x000fe20000410000 */
[----:B------:R-:W-:Y:S01]  /*2300*/  FFMA.FTZ R28, R28, R113, 1 ;  /* 0x3f8000001c1c7423 */ /* 0x000fe20000010071 */
[----:B------:R-:W-:Y:S02]  /*2310*/  HADD2.F32 R113, -RZ, R20.H1_H1 ;  /* 0x30000014ff717230 */ /* 0x000fe40000004100 */
[----:B------:R-:W-:Y:S01]  /*2320*/  FMUL.FTZ R32, R32, R111 ;  /* 0x0000006f20207220 */ /* 0x000fe20000410000 */
[----:B------:R-:W-:Y:S01]  /*2330*/  FFMA.FTZ R33, R60, R16, R29 ;  /* 0x000000103c217223 */ /* 0x000fe2000001001d */
[----:B------:R-:W-:Y:S01]  /*2340*/  FMUL.FTZ R26, R5, R115 ;  /* 0x00000073051a7220 */ /* 0x000fe20000410000 */
[----:B------:R-:W-:Y:S01]  /*2350*/  FFMA.FTZ R29, R99, R108, R120 ;  /* 0x0000006c631d7223 */ /* 0x000fe20000010078 */
[----:B------:R-:W-:Y:S01]  /*2360*/  FMUL.FTZ R113, R113, R32 ;  /* 0x0000002071717220 */ /* 0x000fe20000410000 */
[----:B------:R-:W-:-:S02]  /*2370*/  HADD2.F32 R111, -RZ, R21.H0_H0 ;  /* 0x20000015ff6f7230 */ /* 0x000fc40000004100 */
[----:B------:R-:W-:Y:S01]  /*2380*/  FMUL.FTZ R30, R117, R30 ;  /* 0x0000001e751e7220 */ /* 0x000fe20000410000 */
[----:B------:R-:W-:Y:S01]  /*2390*/  FFMA.FTZ R33, R58, R26, R33 ;  /* 0x0000001a3a217223 */ /* 0x000fe20000010021 */
[----:B------:R-:W-:Y:S01]  /*23a0*/  FMUL.FTZ R112, R29, -1.4426950216293334961 ;  /* 0xbfb8aa3b1d707820 */ /* 0x000fe20000410000 */
[----:B------:R-:W-:Y:S01]  /*23b0*/  FMUL.FTZ R26, R99, R113 ;  /* 0x00000071631a7220 */ /* 0x000fe20000410000 */
[----:B------:R-:W-:Y:S02]  /*23c0*/  FMUL.FTZ R111, R111, R30 ;  /* 0x0000001e6f6f7220 */ /* 0x000fe40000410000 */
[----:B------:R-:W0:Y:S01]  /*23d0*/  MUFU.EX2 R123, R112 ;  /* 0x00000070007b7308 */ /* 0x000e220000000800 */
[----:B------:R-:W-:Y:S01]  /*23e0*/  FFMA.FTZ R33, R104, R26, R33 ;  /* 0x0000001a68217223 */ /* 0x000fe20000010021 */
[----:B------:R-:W-:-:S04]  /*23f0*/  FMUL.FTZ R26, R95, R111 ;  /* 0x0000006f5f1a7220 */ /* 0x000fc80000410000 */
[----:B------:R-:W-:Y:S01]  /*2400*/  FFMA.FTZ R33, R102, R26, R33 ;  /* 0x0000001a66217223 */ /* 0x000fe20000010021 */
[----:B------:R-:W-:-:S04]  /*2410*/  FFMA.FTZ R26, R5, R80, RZ ;  /* 0x00000050051a7223 */ /* 0x000fc800000100ff */
[----:B------:R-:W-:Y:S01]  /*2420*/  FFMA.FTZ R26, R99, R79, R26 ;  /* 0x0000004f631a7223 */ /* 0x000fe2000001001a */
[----:B------:R-:W-:-:S03]  /*2430*/  HADD2.F32 R125, -RZ, R18.H0_H0 ;  /* 0x20000012ff7d7230 */ /* 0x000fc60000004100 */
[C---:B------:R-:W-:Y:S01]  /*2440*/  FFMA.FTZ R26, R95.reuse, R77, R26 ;  /* 0x0000004d5f1a7223 */ /* 0x040fe2000001001a */
[----:B------:R-:W-:Y:S01]  /*2450*/  FFMA.FTZ R16, R95, R116, R124 ;  /* 0x000000745f107223 */ /* 0x000fe2000001007c */
[----:B0-----:R-:W-:Y:S01]  /*2460*/  FADD.FTZ R123, R123, 1 ;  /* 0x3f8000007b7b7421 */ /* 0x001fe20000010000 */
[----:B------:R-:W-:Y:S01]  /*2470*/  FADD.FTZ R127, -R2, R125 ;  /* 0x0000007d027f7221 */ /* 0x000fe20000010100 */
[C---:B------:R-:W-:Y:S01]  /*2480*/  FFMA.FTZ R26, R91.reuse, R75, R26 ;  /* 0x0000004b5b1a7223 */ /* 0x040fe2000001001a */
[----:B------:R-:W-:Y:S02]  /*2490*/  HADD2.F32 R31, -RZ, R18.H1_H1 ;  /* 0x30000012ff1f7230 */ /* 0x000fe40000004100 */
[----:B------:R-:W-:Y:S01]  /*24a0*/  FMUL.FTZ R125, R16, -1.4426950216293334961 ;  /* 0xbfb8aa3b107d7820 */ /* 0x000fe20000410000 */
[----:B------:R-:W-:Y:S01]  /*24b0*/  FFMA.FTZ R17, R91, R114, R126 ;  /* 0x000000725b117223 */ /* 0x000fe2000001007e */
[----:B------:R-:W-:Y:S01]  /*24c0*/  FFMA.FTZ R26, R5, R70, R26 ;  /* 0x00000046051a7223 */ /* 0x000fe2000001001a */
[----:B------:R-:W-:Y:S01]  /*24d0*/  FMUL.FTZ R112, R98, R127 ;  /* 0x0000007f62707220 */ /* 0x000fe20000410000 */
[----:B------:R-:W-:Y:S01]  /*24e0*/  FMUL.FTZ R28, R119, R28 ;  /* 0x0000001c771c7220 */ /* 0x000fe20000410000 */
[----:B------:R-:W0:Y:S01]  /*24f0*/  MUFU.RCP R123, R123 ;  /* 0x0000007b007b7308 */ /* 0x000e220000001000 */
[----:B------:R-:W-:-:S02]  /*2500*/  HADD2.F32 R119, -RZ, R19.H0_H0 ;  /* 0x20000013ff777230 */ /* 0x000fc40000004100 */
[----:B------:R-:W-:Y:S01]  /*2510*/  FADD.FTZ R31, -R2, R31 ;  /* 0x0000001f021f7221 */ /* 0x000fe20000010100 */
[----:B------:R-:W-:Y:S02]  /*2520*/  HADD2.F32 R19, -RZ, R19.H1_H1 ;  /* 0x30000013ff137230 */ /* 0x000fe40000004100 */
[----:B------:R-:W-:Y:S01]  /*2530*/  FFMA.FTZ R26, R99, R73, R26 ;  /* 0x00000049631a7223 */ /* 0x000fe2000001001a */
[----:B------:R-:W-:Y:S01]  /*2540*/  FMUL.FTZ R27, R17, -1.4426950216293334961 ;  /* 0xbfb8aa3b111b7820 */ /* 0x000fe20000410000 */
[----:B------:R-:W-:Y:S01]  /*2550*/  FFMA.FTZ R14, R5, R112, R118 ;  /* 0x00000070050e7223 */ /* 0x000fe20000010076 */
[----:B------:R-:W-:Y:S01]  /*2560*/  HADD2.F32 R117, -RZ, R21.H1_H1 ;  /* 0x30000015ff757230 */ /* 0x000fe20000004100 */
[----:B------:R-:W1:Y:S01]  /*2570*/  MUFU.EX2 R125, R125 ;  /* 0x0000007d007d7308 */ /* 0x000e620000000800 */
[----:B------:R-:W-:Y:S01]  /*2580*/  FMUL.FTZ R118, R98, R31 ;  /* 0x0000001f62767220 */ /* 0x000fe20000410000 */
[C---:B------:R-:W-:Y:S01]  /*2590*/  FADD.FTZ R119, -R2.reuse, R119 ;  /* 0x0000007702777221 */ /* 0x040fe20000010100 */
[----:B------:R-:W-:Y:S01]  /*25a0*/  FFMA.FTZ R26, R95, R71, R26 ;  /* 0x000000475f1a7223 */ /* 0x000fe2000001001a */
[----:B------:R-:W-:Y:S01]  /*25b0*/  FADD.FTZ R19, -R2, R19 ;  /* 0x0000001302137221 */ /* 0x000fe20000010100 */
[----:B------:R-:W-:Y:S01]  /*25c0*/  FMUL.FTZ R20, R14, -1.4426950216293334961 ;  /* 0xbfb8aa3b0e147820 */ /* 0x000fe20000410000 */
[----:B------:R-:W-:Y:S01]  /*25d0*/  FMUL.FTZ R117, R117, R28 ;  /* 0x0000001c75757220 */ /* 0x000fe20000410000 */
[----:B------:R-:W-:Y:S01]  /*25e0*/  FFMA.FTZ R18, R99, R118, R120 ;  /* 0x0000007663127223 */ /* 0x000fe20000010078 */
[----:B------:R-:W2:Y:S01]  /*25f0*/  MUFU.EX2 R27, R27 ;  /* 0x0000001b001b7308 */ /* 0x000ea20000000800 */
[C---:B------:R-:W-:Y:S01]  /*2600*/  FMUL.FTZ R120, R98.reuse, R119 ;  /* 0x0000007762787220 */ /* 0x040fe20000410000 */
[C---:B------:R-:W-:Y:S01]  /*2610*/  FFMA.FTZ R26, R91.reuse, R69, R26 ;  /* 0x000000455b1a7223 */ /* 0x040fe2000001001a */
[----:B------:R-:W-:Y:S01]  /*2620*/  FMUL.FTZ R2, R98, R19 ;  /* 0x0000001362027220 */ /* 0x000fe20000410000 */
[----:B------:R-:W-:Y:S01]  /*2630*/  FMUL.FTZ R19, R91, R117 ;  /* 0x000000755b137220 */ /* 0x000fe20000410000 */
[----:B------:R-:W-:Y:S01]  /*2640*/  FMUL.FTZ R31, R18, -1.4426950216293334961 ;  /* 0xbfb8aa3b121f7820 */ /* 0x000fe20000410000 */
[----:B------:R-:W-:Y:S01]  /*2650*/  FFMA.FTZ R124, R95, R120, R124 ;  /* 0x000000785f7c7223 */ /* 0x000fe2000001007c */
[----:B------:R-:W-:Y:S01]  /*2660*/  FFMA.FTZ R26, R5, R64, R26 ;  /* 0x00000040051a7223 */ /* 0x000fe2000001001a */
[----:B------:R-:W3:Y:S01]  /*2670*/  MUFU.EX2 R20, R20 ;  /* 0x0000001400147308 */ /* 0x000ee20000000800 */
[----:B------:R-:W-:Y:S01]  /*2680*/  FADD.FTZ R121, R121, 1 ;  /* 0x3f80000079797421 */ /* 0x000fe20000010000 */
[----:B------:R-:W-:Y:S01]  /*2690*/  FFMA.FTZ R19, R100, R19, R33 ;  /* 0x0000001364137223 */ /* 0x000fe20000010021 */
[----:B0-----:R-:W-:Y:S01]  /*26a0*/  FADD.FTZ R30, -R123, 1 ;  /* 0x3f8000007b1e7421 */ /* 0x001fe20000010100 */
[----:B------:R-:W-:Y:S01]  /*26b0*/  FFMA.FTZ R126, R91, R2, R126 ;  /* 0x000000025b7e7223 */ /* 0x000fe2000001007e */
[----:B------:R-:W-:Y:S01]  /*26c0*/  FMUL.FTZ R33, R124, -1.4426950216293334961 ;  /* 0xbfb8aa3b7c217820 */ /* 0x000fe20000410000 */
[----:B------:R-:W-:Y:S01]  /*26d0*/  FFMA.FTZ R26, R99, R67, R26 ;  /* 0x00000043631a7223 */ /* 0x000fe2000001001a */
[----:B-1----:R-:W-:Y:S01]  /*26e0*/  FADD.FTZ R125, R125, 1 ;  /* 0x3f8000007d7d7421 */ /* 0x002fe20000010000 */
[----:B------:R-:W0:Y:S01]  /*26f0*/  MUFU.RCP R21, R121 ;  /* 0x0000007900157308 */ /* 0x000e220000001000 */
[----:B------:R-:W-:Y:S01]  /*2700*/  FFMA.FTZ R30, R29, R30, 1 ;  /* 0x3f8000001d1e7423 */ /* 0x000fe2000001001e */
[----:B------:R-:W-:Y:S01]  /*2710*/  FMUL.FTZ R29, R126, -1.4426950216293334961 ;  /* 0xbfb8aa3b7e1d7820 */ /* 0x000fe20000410000 */
[----:B------:R-:W-:-:S05]  /*2720*/  FFMA.FTZ R26, R95, R65, R26 ;  /* 0x000000415f1a7223 */ /* 0x000fca000001001a */
[----:B------:R-:W1:Y:S01]  /*2730*/  MUFU.EX2 R31, R31 ;  /* 0x0000001f001f7308 */ /* 0x000e620000000800 */
[----:B--2---:R-:W-:Y:S01]  /*2740*/  FADD.FTZ R27, R27, 1 ;  /* 0x3f8000001b1b7421 */ /* 0x004fe20000010000 */
[----:B------:R-:W-:-:S06]  /*2750*/  FFMA.FTZ R26, R91, R63, R26 ;  /* 0x0000003f5b1a7223 */ /* 0x000fcc000001001a */
[----:B------:R-:W2:Y:S01]  /*2760*/  MUFU.EX2 R33, R33 ;  /* 0x0000002100217308 */ /* 0x000ea20000000800 */
[----:B------:R-:W-:Y:S01]  /*2770*/  FFMA.FTZ R26, R5, R56, R26 ;  /* 0x00000038051a7223 */ /* 0x000fe2000001001a */
[----:B---3--:R-:W-:-:S06]  /*2780*/  FADD.FTZ R20, R20, 1 ;  /* 0x3f80000014147421 */ /* 0x008fcc0000010000 */
[----:B------:R-:W3:Y:S01]  /*2790*/  MUFU.RCP R125, R125 ;  /* 0x0000007d007d7308 */ /* 0x000ee20000001000 */
[----:B------:R-:W-:-:S07]  /*27a0*/  FFMA.FTZ R26, R99, R61, R26 ;  /* 0x0000003d631a7223 */ /* 0x000fce000001001a */
[----:B------:R-:W5:Y:S01]  /*27b0*/  MUFU.EX2 R29, R29 ;  /* 0x0000001d001d7308 */ /* 0x000f620000000800 */
[----:B0-----:R-:W-:Y:S01]  /*27c0*/  FADD.FTZ R28, -R21, 1 ;  /* 0x3f800000151c7421 */ /* 0x001fe20000010100 */
[----:B-1----:R-:W-:-:S06]  /*27d0*/  FADD.FTZ R31, R31, 1 ;  /* 0x3f8000001f1f7421 */ /* 0x002fcc0000010000 */
[----:B------:R-:W0:Y:S01]  /*27e0*/  MUFU.RCP R27, R27 ;  /* 0x0000001b001b7308 */ /* 0x000e220000001000 */
[----:B------:R-:W-:Y:S01]  /*27f0*/  FFMA.FTZ R26, R95, R59, R26 ;  /* 0x0000003b5f1a7223 */ /* 0x000fe2000001001a */
[----:B------:R-:W-:Y:S01]  /*2800*/  FFMA.FTZ R28, R15, R28, 1 ;  /* 0x3f8000000f1c7423 */ /* 0x000fe2000001001c */
[----:B--2---:R-:W-:-:S05]  /*2810*/  FADD.FTZ R33, R33, 1 ;  /* 0x3f80000021217421 */ /* 0x004fca0000010000 */
[----:B------:R-:W1:Y:S01]  /*2820*/  MUFU.RCP R20, R20 ;  /* 0x0000001400147308 */ /* 0x000e620000001000 */
[----:B------:R-:W-:Y:S01]  /*2830*/  FMUL.FTZ R30, R123, R30 ;  /* 0x0000001e7b1e7220 */ /* 0x000fe20000410000 */
[----:B------:R-:W-:Y:S01]  /*2840*/  FFMA.FTZ R26, R91, R57, R26 ;  /* 0x000000395b1a7223 */ /* 0x000fe2000001001a */
[----:B---3--:R-:W-:Y:S01]  /*2850*/  FADD.FTZ R15, -R125, 1 ;  /* 0x3f8000007d0f7421 */ /* 0x008fe20000010100 */
[--C-:B----4-:R-:W-:Y:S02]  /*2860*/  HADD2.F32 R123, -RZ, R22.reuse.H0_H0 ;  /* 0x20000016ff7b7230 */ /* 0x110fe40000004100 */
[----:B------:R-:W-:Y:S01]  /*2870*/  FMUL.FTZ R28, R21, R28 ;  /* 0x0000001c151c7220 */ /* 0x000fe20000410000 */
[----:B-----5:R-:W-:Y:S01]  /*2880*/  FADD.FTZ R29, R29, 1 ;  /* 0x3f8000001d1d7421 */ /* 0x020fe20000010000 */
[----:B------:R-:W2:Y:S01]  /*2890*/  MUFU.RCP R31, R31 ;  /* 0x0000001f001f7308 */ /* 0x000ea20000001000 */
[----:B------:R-:W-:Y:S01]  /*28a0*/  FFMA.FTZ R26, R5, R103, R26 ;  /* 0x00000067051a7223 */ /* 0x000fe2000001001a */
[----:B------:R-:W-:Y:S01]  /*28b0*/  FFMA.FTZ R16, R16, R15, 1 ;  /* 0x3f80000010107423 */ /* 0x000fe2000001000f */
[----:B------:R-:W-:-:S02]  /*28c0*/  HADD2.F32 R121, -RZ, R22.H1_H1 ;  /* 0x30000016ff797230 */ /* 0x000fc40000004100 */
[----:B------:R-:W-:Y:S01]  /*28d0*/  FMUL.FTZ R123, R123, R28 ;  /* 0x0000001c7b7b7220 */ /* 0x000fe20000410000 */
[----:B0-----:R-:W-:Y:S02]  /*28e0*/  FADD.FTZ R32, -R27, 1 ;  /* 0x3f8000001b207421 */ /* 0x001fe40000010100 */
[----:B------:R-:W0:Y:S01]  /*28f0*/  MUFU.RCP R33, R33 ;  /* 0x0000002100217308 */ /* 0x000e220000001000 */
[--C-:B------:R-:W-:Y:S02]  /*2900*/  HADD2.F32 R119, -RZ, R23.reuse.H0_H0 ;  /* 0x20000017ff777230 */ /* 0x100fe40000004100 */
[----:B------:R-:W-:Y:S01]  /*2910*/  FFMA.FTZ R26, R99, R101, R26 ;  /* 0x00000065631a7223 */ /* 0x000fe2000001001a */
[----:B------:R-:W-:Y:S01]  /*2920*/  FMUL.FTZ R16, R125, R16 ;  /* 0x000000107d107220 */ /* 0x000fe20000410000 */
[----:B------:R-:W-:Y:S01]  /*2930*/  FMUL.FTZ R121, R121, R30 ;  /* 0x0000001e79797220 */ /* 0x000fe20000410000 */
[----:B------:R-:W-:Y:S02]  /*2940*/  FMUL.FTZ R15, R5, R123 ;  /* 0x0000007b050f7220 */ /* 0x000fe40000410000 */
[----:B------:R-:W3:Y:S01]  /*2950*/  MUFU.RCP R29, R29 ;  /* 0x0000001d001d7308 */ /* 0x000ee20000001000 */
[----:B------:R-:W-:Y:S01]  /*2960*/  FFMA.FTZ R32, R17, R32, 1 ;  /* 0x3f80000011207423 */ /* 0x000fe20000010020 */
[----:B------:R-:W-:Y:S01]  /*2970*/  FFMA.FTZ R26, R95, R109, R26 ;  /* 0x0000006d5f1a7223 */ /* 0x000fe2000001001a */
[----:B-1----:R-:W-:Y:S01]  /*2980*/  FADD.FTZ R17, -R20, 1 ;  /* 0x3f80000014117421 */ /* 0x002fe20000010100 */
[----:B------:R-:W-:Y:S01]  /*2990*/  FMUL.FTZ R119, R119, R16 ;  /* 0x0000001077777220 */ /* 0x000fe20000410000 */
[----:B------:R-:W-:Y:S01]  /*29a0*/  FFMA.FTZ R15, R110, R15, R19 ;  /* 0x0000000f6e0f7223 */ /* 0x000fe20000010013 */
[----:B------:R-:W-:Y:S01]  /*29b0*/  FMUL.FTZ R16, R99, R121 ;  /* 0x0000007963107220 */ /* 0x000fe20000410000 */
[----:B------:R-:W-:-:S02]  /*29c0*/  HADD2.F32 R125, -RZ, R23.H1_H1 ;  /* 0x30000017ff7d7230 */ /* 0x000fc40000004100 */
[----:B------:R-:W-:Y:S01]  /*29d0*/  FMUL.FTZ R32, R27, R32 ;  /* 0x000000201b207220 */ /* 0x000fe20000410000 */
[----:B------:R-:W-:Y:S01]  /*29e0*/  FFMA.FTZ R26, R91, R107, R26 ;  /* 0x0000006b5b1a7223 */ /* 0x000fe2000001001a */
[----:B------:R-:W-:Y:S01]  /*29f0*/  FFMA.FTZ R17, R14, R17, 1 ;  /* 0x3f8000000e117423 */ /* 0x000fe20000010011 */
[----:B--2---:R-:W-:Y:S01]  /*2a00*/  FADD.FTZ R19, -R31, 1 ;  /* 0x3f8000001f137421 */ /* 0x004fe20000010100 */
[----:B------:R-:W-:Y:S01]  /*2a10*/  FFMA.FTZ R15, R108, R16, R15 ;  /* 0x000000106c0f7223 */ /* 0x000fe2000001000f */
[----:B------:R-:W-:Y:S01]  /*2a20*/  FMUL.FTZ R16, R95, R119 ;  /* 0x000000775f107220 */ /* 0x000fe20000410000 */
[--C-:B------:R-:W-:Y:S02]  /*2a30*/  HADD2.F32 R129, -RZ, R24.reuse.H0_H0 ;  /* 0x20000018ff817230 */ /* 0x100fe40000004100 */
[----:B------:R-:W-:Y:S01]  /*2a40*/  FMUL.FTZ R125, R125, R32 ;  /* 0x000000207d7d7220 */ /* 0x000fe20000410000 */
[----:B------:R-:W-:Y:S01]  /*2a50*/  FFMA.FTZ R26, R5, R115, R26 ;  /* 0x00000073051a7223 */ /* 0x000fe2000001001a */
[----:B------:R-:W-:Y:S01]  /*2a60*/  FMUL.FTZ R20, R20, R17 ;  /* 0x0000001114147220 */ /* 0x000fe20000410000 */
[----:B0-----:R-:W-:Y:S01]  /*2a70*/  FADD.FTZ R21, -R33, 1 ;  /* 0x3f80000021157421 */ /* 0x001fe20000010100 */
[----:B------:R-:W-:Y:S01]  /*2a80*/  FFMA.FTZ R18, R18, R19, 1 ;  /* 0x3f80000012127423 */ /* 0x000fe20000010013 */
[----:B------:R-:W-:Y:S01]  /*2a90*/  FFMA.FTZ R15, R116, R16, R15 ;  /* 0x00000010740f7223 */ /* 0x000fe2000001000f */
[----:B------:R-:W-:Y:S01]  /*2aa0*/  FMUL.FTZ R16, R91, R125 ;  /* 0x0000007d5b107220 */ /* 0x000fe20000410000 */
[----:B------:R-:W-:Y:S01]  /*2ab0*/  FFMA.FTZ R26, R99, R113, R26 ;  /* 0x00000071631a7223 */ /* 0x000fe2000001001a */
[----:B------:R-:W-:-:S02]  /*2ac0*/  HADD2.F32 R127, -RZ, R24.H1_H1 ;  /* 0x30000018ff7f7230 */ /* 0x000fc40000004100 */
[----:B------:R-:W-:Y:S01]  /*2ad0*/  FMUL.FTZ R129, R129, R20 ;  /* 0x0000001481817220 */ /* 0x000fe20000410000 */
[----:B---3--:R-:W-:Y:S01]  /*2ae0*/  FADD.FTZ R23, -R29, 1 ;  /* 0x3f8000001d177421 */ /* 0x008fe20000010100 */
[----:B------:R-:W-:Y:S01]  /*2af0*/  FFMA.FTZ R124, R124, R21, 1 ;  /* 0x3f8000007c7c7423 */ /* 0x000fe20000010015 */
[----:B------:R-:W-:Y:S01]  /*2b00*/  FMUL.FTZ R18, R31, R18 ;  /* 0x000000121f127220 */ /* 0x000fe20000410000 */
[----:B------:R-:W-:Y:S01]  /*2b10*/  FFMA.FTZ R15, R114, R16, R15 ;  /* 0x00000010720f7223 */ /* 0x000fe2000001000f */
[----:B------:R-:W-:Y:S01]  /*2b20*/  FFMA.FTZ R26, R95, R111, R26 ;  /* 0x0000006f5f1a7223 */ /* 0x000fe2000001001a */
[----:B------:R-:W-:Y:S01]  /*2b30*/  FMUL.FTZ R14, R5, R129 ;  /* 0x00000081050e7220 */ /* 0x000fe20000410000 */
[--C-:B------:R-:W-:Y:S02]  /*2b40*/  HADD2.F32 R133, -RZ, R25.reuse.H0_H0 ;  /* 0x20000019ff857230 */ /* 0x100fe40000004100 */
[----:B------:R-:W-:Y:S01]  /*2b50*/  FFMA.FTZ R126, R126, R23, 1 ;  /* 0x3f8000007e7e7423 */ /* 0x000fe20000010017 */
[----:B------:R-:W-:Y:S01]  /*2b60*/  FMUL.FTZ R124, R33, R124 ;  /* 0x0000007c217c7220 */ /* 0x000fe20000410000 */
[----:B------:R-:W-:Y:S01]  /*2b70*/  FMUL.FTZ R127, R127, R18 ;  /* 0x000000127f7f7220 */ /* 0x000fe20000410000 */
[----:B------:R-:W-:Y:S01]  /*2b80*/  FFMA.FTZ R26, R91, R117, R26 ;  /* 0x000000755b1a7223 */ /* 0x000fe2000001001a */
[----:B------:R-:W-:-:S02]  /*2b90*/  HADD2.F32 R131, -RZ, R25.H1_H1 ;  /* 0x30000019ff837230 */ /* 0x000fc40000004100 */
[----:B------:R-:W-:Y:S01]  /*2ba0*/  FFMA.FTZ R15, R112, R14, R15 ;  /* 0x0000000e700f7223 */ /* 0x000fe2000001000f */
[----:B------:R-:W-:Y:S01]  /*2bb0*/  FMUL.FTZ R126, R29, R126 ;  /* 0x0000007e1d7e7220 */ /* 0x000fe20000410000 */
        /* <DEDUP_REMOVED lines=9> */
[----:B------:R-:W-:Y:S01]  /*2c50*/  FFMA.FTZ R15, R120, R16, R15 ;  /* 0x00000010780f7223 */ /* 0x000fe2000001000f */
[----:B------:R-:W-:Y:S01]  /*2c60*/  FADD.FTZ R10, R79, R11 ;  /* 0x0000000b4f0a7221 */ /* 0x000fe20000010000 */
        /* <DEDUP_REMOVED lines=8> */
[----:B------:R-:W-:Y:S01]  /*2cf0*/  FFMA.FTZ R26, R91, R125, R26 ;  /* 0x0000007d5b1a7223 */ /* 0x000fe2000001001a */
[----:B------:R-:W-:Y:S01]  /*2d00*/  FFMA.FTZ R11, R92, R71, R11 ;  /* 0x000000475c0b7223 */ /* 0x000fe2000001000b */
[----:B------:R-:W-:Y:S01]  /*2d10*/  IADD3 R124, P0, R106, 0x4, RZ ;  /* 0x000000046a7c7810 */ /* 0x000fe20007f1e0ff */
        /* <DEDUP_REMOVED lines=8> */
[----:B------:R-:W-:Y:S01]  /*2da0*/  FFMA.FTZ R11, R84, R65, R11 ;  /* 0x00000041540b7223 */ /* 0x000fe2000001000b */
[----:B------:R-:W-:Y:S01]  /*2db0*/  IADD3.X R122, RZ, R122, RZ, P0, !PT ;  /* 0x0000007aff7a7210 */ /* 0x000fe200007fe4ff */
[----:B------:R-:W-:Y:S01]  /*2dc0*/  FFMA.FTZ R17, R88, R64, R17 ;  /* 0x0000004058117223 */ /* 0x000fe20000010011 */
[----:B------:R-:W-:Y:S01]  /*2dd0*/  FADD.FTZ R13, R13, R64 ;  /* 0x000000400d0d7221 */ /* 0x000fe20000010000 */
[----:B------:R-:W-:Y:S01]  /*2de0*/  FFMA.FTZ R19, R86, R67, R19 ;  /* 0x0000004356137223 */ /* 0x000fe20000010013 */
[----:B------:R-:W-:Y:S01]  /*2df0*/  FADD.FTZ R10, R10, R67 ;  /* 0x000000430a0a7221 */ /* 0x000fe20000010000 */
[----:B------:R-:W-:Y:S01]  /*2e00*/  FADD.FTZ R8, R8, R65 ;  /* 0x0000004108087221 */ /* 0x000fe20000010000 */
[----:B------:R-:W-:Y:S01]  /*2e10*/  FFMA.FTZ R9, R82, R63, R9 ;  /* 0x0000003f52097223 */ /* 0x000fe20000010009 */
[----:B------:R-:W-:Y:S01]  /*2e20*/  FADD.FTZ R6, R6, R63 ;  /* 0x0000003f06067221 */ /* 0x000fe20000010000 */
[----:B------:R-:W-:Y:S01]  /*2e30*/  ISETP.GE.U32.AND P0, PT, R124, UR10, PT ;  /* 0x0000000a7c007c0c */ /* 0x000fe2000bf06070 */
[----:B------:R-:W-:Y:S01]  /*2e40*/  FFMA.FTZ R26, R99, R127, R26 ;  /* 0x0000007f631a7223 */ /* 0x000fe2000001001a */
[----:B------:R-:W-:Y:S01]  /*2e50*/  FFMA.FTZ R11, R74, R59, R11 ;  /* 0x0000003b4a0b7223 */ /* 0x000fe2000001000b */
[----:B------:R-:W-:Y:S01]  /*2e60*/  FFMA.FTZ R17, R78, R56, R17 ;  /* 0x000000384e117223 */ /* 0x000fe20000010011 */
[----:B------:R-:W-:Y:S01]  /*2e70*/  FADD.FTZ R12, R13, R56 ;  /* 0x000000380d0c7221 */ /* 0x000fe20000010000 */
[----:B------:R-:W-:Y:S01]  /*2e80*/  FFMA.FTZ R19, R76, R61, R19 ;  /* 0x0000003d4c137223 */ /* 0x000fe20000010013 */
[----:B------:R-:W-:Y:S01]  /*2e90*/  FADD.FTZ R10, R10, R61 ;  /* 0x0000003d0a0a7221 */ /* 0x000fe20000010000 */
[----:B------:R-:W-:Y:S01]  /*2ea0*/  FADD.FTZ R8, R8, R59 ;  /* 0x0000003b08087221 */ /* 0x000fe20000010000 */
[----:B------:R-:W-:Y:S01]  /*2eb0*/  FFMA.FTZ R9, R72, R57, R9 ;  /* 0x0000003948097223 */ /* 0x000fe20000010009 */
[----:B------:R-:W-:Y:S01]  /*2ec0*/  FADD.FTZ R6, R6, R57 ;  /* 0x0000003906067221 */ /* 0x000fe20000010000 */
[----:B------:R-:W-:Y:S01]  /*2ed0*/  ISETP.GE.AND.EX P0, PT, R122, UR6, PT, P0 ;  /* 0x000000067a007c0c */ /* 0x000fe2000bf06300 */
        /* <DEDUP_REMOVED lines=18> */
[----:B------:R0:W-:Y:S01]  /*3000*/  STS.64 [R49], R14 ;  /* 0x0000000e31007388 */ /* 0x0001e20000000a00 */
[----:B------:R-:W-:Y:S01]  /*3010*/  FFMA.FTZ R7, R116, R119, R11 ;  /* 0x0000007774077223 */ /* 0x000fe2000001000b */
[----:B------:R-:W-:Y:S01]  /*3020*/  FFMA.FTZ R17, R110, R123, R17 ;  /* 0x0000007b6e117223 */ /* 0x000fe20000010011 */
[----:B------:R-:W-:Y:S01]  /*3030*/  FFMA.FTZ R19, R108, R121, R19 ;  /* 0x000000796c137223 */ /* 0x000fe20000010013 */
[----:B------:R-:W-:Y:S01]  /*3040*/  FADD.FTZ R16, R10, R121 ;  /* 0x000000790a107221 */ /* 0x000fe20000010000 */
[----:B------:R-:W-:Y:S01]  /*3050*/  FADD.FTZ R18, R8, R119 ;  /* 0x0000007708127221 */ /* 0x000fe20000010000 */
[----:B------:R-:W-:Y:S01]  /*3060*/  FADD.FTZ R20, R6, R125 ;  /* 0x0000007d06147221 */ /* 0x000fe20000010000 */
[----:B------:R-:W-:Y:S01]  /*3070*/  FFMA.FTZ R8, R120, R133, R7 ;  /* 0x0000008578087223 */ /* 0x000fe20000010007 */
[----:B------:R-:W-:Y:S01]  /*3080*/  BAR.SYNC.DEFER_BLOCKING 0x0 ;  /* 0x0000000000007b1d */ /* 0x000fe20000010000 */
[----:B0-----:R-:W-:Y:S01]  /*3090*/  FADD.FTZ R14, R12, R123 ;  /* 0x0000007b0c0e7221 */ /* 0x001fe20000010000 */
[----:B------:R-:W-:Y:S01]  /*30a0*/  FFMA.FTZ R15, R114, R125, R9 ;  /* 0x0000007d720f7223 */ /* 0x000fe20000010009 */
[----:B------:R-:W-:-:S02]  /*30b0*/  ISETP.GT.U32.AND P1, PT, R53, 0x1f, PT ;  /* 0x0000001f3500780c */ /* 0x000fc40003f24070 */
[----:B------:R-:W-:Y:S01]  /*30c0*/  CS2R R32, SRZ ;  /* 0x0000000000207805 */ /* 0x000fe2000001ff00 */
[----:B------:R-:W-:Y:S01]  /*30d0*/  FFMA.FTZ R12, R112, R129, R17 ;  /* 0x00000081700c7223 */ /* 0x000fe20000010011 */
[----:B------:R-:W-:Y:S01]  /*30e0*/  FADD.FTZ R13, R14, R129 ;  /* 0x000000810e0d7221 */ /* 0x000fe20000010000 */
[----:B------:R-:W-:Y:S01]  /*30f0*/  FFMA.FTZ R10, R118, R127, R19 ;  /* 0x0000007f760a7223 */ /* 0x000fe20000010013 */
[----:B------:R-:W-:Y:S01]  /*3100*/  FADD.FTZ R11, R16, R127 ;  /* 0x0000007f100b7221 */ /* 0x000fe20000010000 */
[----:B------:R-:W-:Y:S01]  /*3110*/  FADD.FTZ R9, R18, R133 ;  /* 0x0000008512097221 */ /* 0x000fe20000010000 */
[----:B------:R-:W-:Y:S01]  /*3120*/  FFMA.FTZ R6, R2, R131, R15 ;  /* 0x0000008302067223 */ /* 0x000fe2000001000f */
[----:B------:R-:W-:Y:S01]  /*3130*/  FADD.FTZ R7, R20, R131 ;  /* 0x0000008314077221 */ /* 0x000fe20000010000 */
        /* <DEDUP_REMOVED lines=45> */
.L_x_2815:
        /* <DEDUP_REMOVED lines=9> */
[----:B------:R-:W-:Y:S02]  /*34a0*/  IADD3 R18, R14, 0x8, RZ ;  /* 0x000000080e127810 */ /* 0x000fe40007ffe0ff */
[----:B------:R-:W-:Y:S02]  /*34b0*/  LEA.HI R17, R16, R15, RZ, 0x2 ;  /* 0x0000000f10117211 */ /* 0x000fe400078f10ff */
[----:B------:R-:W-:-:S02]  /*34c0*/  IADD3 R22, R14, 0x14, RZ ;  /* 0x000000140e167810 */ /* 0x000fc40007ffe0ff */
[----:B------:R-:W-:Y:S02]  /*34d0*/  SHF.R.S32.HI R16, RZ, 0x1f, R19 ;  /* 0x0000001fff107819 */ /* 0x000fe40000011413 */
[----:B------:R-:W-:Y:S02]  /*34e0*/  SHF.R.S32.HI R15, RZ, 0x1f, R18 ;  /* 0x0000001fff0f7819 */ /* 0x000fe40000011412 */
[----:B------:R-:W-:Y:S02]  /*34f0*/  SHF.R.S32.HI R23, RZ, 0x1f, R22 ;  /* 0x0000001fff177819 */ /* 0x000fe40000011416 */
[----:B------:R-:W-:Y:S02]  /*3500*/  IADD3 R20, R14, 0x10, RZ ;  /* 0x000000100e147810 */ /* 0x000fe40007ffe0ff */
[----:B------:R-:W-:Y:S02]  /*3510*/  LEA.HI R19, R16, R19, RZ, 0x2 ;  /* 0x0000001310137211 */ /* 0x000fe400078f10ff */
[----:B------:R-:W-:-:S02]  /*3520*/  LEA.HI R18, R15, R18, RZ, 0x2 ;  /* 0x000000120f127211 */ /* 0x000fc400078f10ff */
[C---:B------:R-:W-:Y:S02]  /*3530*/  IADD3 R16, R14.reuse, 0x18, RZ ;  /* 0x000000180e107810 */ /* 0x040fe40007ffe0ff */
[----:B------:R-:W-:Y:S02]  /*3540*/  SHF.R.S32.HI R15, RZ, 0x1f, R14 ;  /* 0x0000001fff0f7819 */ /* 0x000fe4000001140e */
[----:B------:R-:W-:Y:S02]  /*3550*/  LEA.HI R23, R23, R22, RZ, 0x2 ;  /* 0x0000001617177211 */ /* 0x000fe400078f10ff */
[----:B------:R-:W-:Y:S02]  /*3560*/  SHF.R.S32.HI R21, RZ, 0x1f, R20 ;  /* 0x0000001fff157819 */ /* 0x000fe40000011414 */
[----:B------:R-:W-:Y:S02]  /*3570*/  IADD3 R22, R14, 0x20, RZ ;  /* 0x000000200e167810 */ /* 0x000fe40007ffe0ff */
[----:B------:R-:W-:-:S02]  /*3580*/  SHF.R.S32.HI R25, RZ, 0x1f, R16 ;  /* 0x0000001fff197819 */ /* 0x000fc40000011410 */
[----:B------:R-:W-:Y:S02]  /*3590*/  LEA.HI R15, R15, R14, RZ, 0x2 ;  /* 0x0000000e0f0f7211 */ /* 0x000fe400078f10ff */
[----:B------:R-:W-:Y:S02]  /*35a0*/  LEA.HI R21, R21, R20, RZ, 0x2 ;  /* 0x0000001415157211 */ /* 0x000fe400078f10ff */
[----:B------:R-:W-:Y:S02]  /*35b0*/  SHF.R.S32.HI R29, RZ, 0x1f, R22 ;  /* 0x0000001fff1d7819 */ /* 0x000fe40000011416 */
[----:B------:R-:W-:Y:S02]  /*35c0*/  IADD3 R20, R14, 0x1c, RZ ;  /* 0x0000001c0e147810 */ /* 0x000fe40007ffe0ff */
[----:B------:R-:W-:Y:S02]  /*35d0*/  LEA.HI R25, R25, R16, RZ, 0x2 ;  /* 0x0000001019197211 */ /* 0x000fe400078f10ff */
[----:B------:R-:W-:-:S02]  /*35e0*/  SHF.R.S32.HI R16, RZ, 0x2, R15 ;  /* 0x00000002ff107819 */ /* 0x000fc4000001140f */
[----:B------:R-:W-:Y:S02]  /*35f0*/  LEA.HI R29, R29, R22, RZ, 0x2 ;  /* 0x000000161d1d7211 */ /* 0x000fe400078f10ff */
[----:B------:R-:W-:Y:S01]  /*3600*/  SHF.L.U32 R15, R53, 0x3, RZ ;  /* 0x00000003350f7819 */ /* 0x000fe200000006ff */
[----:B------:R-:W-:Y:S01]  /*3610*/  IMAD R16, R16, 0x28, R51 ;  /* 0x0000002810107824 */ /* 0x000fe200078e0233 */
[----:B------:R-:W-:Y:S02]  /*3620*/  SHF.R.S32.HI R27, RZ, 0x1f, R20 ;  /* 0x0000001fff1b7819 */ /* 0x000fe40000011414 */
[----:B------:R-:W-:Y:S02]  /*3630*/  IADD3 R22, R14, 0x24, RZ ;  /* 0x000000240e167810 */ /* 0x000fe40007ffe0ff */
[----:B------:R-:W-:Y:S02]  /*3640*/  SHF.R.S32.HI R14, RZ, 0x2, R17 ;  /* 0x00000002ff0e7819 */ /* 0x000fe40000011411 */
[----:B------:R-:W-:-:S02]  /*3650*/  LOP3.LUT R31, R15, 0x18, RZ, 0xc0, !PT ;  /* 0x000000180f1f7812 */ /* 0x000fc400078ec0ff */
[----:B------:R-:W-:Y:S02]  /*3660*/  LEA.HI R27, R27, R20, RZ, 0x2 ;  /* 0x000000141b1b7211 */ /* 0x000fe400078f10ff */
[----:B------:R-:W-:Y:S02]  /*3670*/  SHF.R.S32.HI R15, RZ, 0x1f, R22 ;  /* 0x0000001fff0f7819 */ /* 0x000fe40000011416 */
[----:B------:R-:W-:Y:S01]  /*3680*/  SHF.R.S32.HI R20, RZ, 0x2, R18 ;  /* 0x00000002ff147819 */ /* 0x000fe20000011412 */
[--C-:B------:R-:W-:Y:S01]  /*3690*/  IMAD R18, R14, 0x28, R51.reuse ;  /* 0x000000280e127824 */ /* 0x100fe200078e0233 */
[----:B------:R-:W-:Y:S02]  /*36a0*/  IADD3 R14, R16, R31, RZ ;  /* 0x0000001f100e7210 */ /* 0x000fe40007ffe0ff */
[----:B------:R-:W-:Y:S01]  /*36b0*/  LEA.HI R33, R15, R22, RZ, 0x2 ;  /* 0x000000160f217211 */ /* 0x000fe200078f10ff */
[----:B------:R-:W-:Y:S01]  /*36c0*/  IMAD R20, R20, 0x28, R51 ;  /* 0x0000002814147824 */ /* 0x000fe200078e0233 */
[----:B------:R-:W-:-:S02]  /*36d0*/  SHF.R.S32.HI R22, RZ, 0x2, R19 ;  /* 0x00000002ff167819 */ /* 0x000fc40000011413 */
        /* <DEDUP_REMOVED lines=12> */
[----:B------:R-:W-:-:S02]  /*37a0*/  IADD3 R22, R31, R24, RZ ;  /* 0x000000181f167210 */ /* 0x000fc40007ffe0ff */
[----:B------:R-:W3:Y:S01]  /*37b0*/  LDS.64 R20, [R20] ;  /* 0x0000000014147984 */ /* 0x000ee20000000a00 */
[----:B------:R-:W-:Y:S01]  /*37c0*/  SHF.R.S32.HI R30, RZ, 0x2, R27 ;  /* 0x00000002ff1e7819 */ /* 0x000fe2000001141b */
        /* <DEDUP_REMOVED lines=37> */
.L_x_2817:
[----:B------:R-:W-:Y:S05]  /*3a20*/  BSYNC B0 ;  /* 0x0000000000007941 */ /* 0x000fea0003800000 */
.L_x_2816:
[----:B0-----:R-:W0:Y:S01]  /*3a30*/  SHFL.BFLY PT, R15, R32, 0x2, 0x1f ;  /* 0x0c401f00200f7f89 */ /* 0x001e2200000e0000 */
        /* <DEDUP_REMOVED lines=16> */
[----:B------:R-:W-:Y:S01]  /*3b40*/  LOP3.LUT R19, R19, 0xffffffe0, R54, 0xe2, !PT ;  /* 0xffffffe013137812 */ /* 0x000fe200078ee236 */
[----:B0-----:R-:W-:-:S05]  /*3b50*/  IMAD R18, R20, UR4, R55 ;  /* 0x0000000414127c24 */ /* 0x001fca000f8e0237 */
[----:B------:R-:W-:-:S04]  /*3b60*/  LEA R18, R18, R19, 0x8 ;  /* 0x0000001312127211 */ /* 0x000fc800078e40ff */
[----:B------:R-:W-:-:S05]  /*3b70*/  SHF.L.U32 R19, R18, 0x1, RZ ;  /* 0x0000000112137819 */ /* 0x000fca00000006ff */
[----:B-1----:R-:W-:-:S05]  /*3b80*/  IMAD.WIDE.U32 R16, R19, 0x4, R16 ;  /* 0x0000000413107825 */ /* 0x002fca00078e0010 */
[----:B------:R0:W-:Y:S02]  /*3b90*/  STG.E.64 desc[UR8][R16.64], R14 ;  /* 0x0000000e10007986 */ /* 0x0001e4000c101b08 */
.L_x_2819:
[----:B------:R-:W-:Y:S05]  /*3ba0*/  BSYNC B0 ;  /* 0x0000000000007941 */ /* 0x000fea0003800000 */
.L_x_2818:
[----:B------:R-:W-:Y:S05]  /*3bb0*/  @P1 BRA `(.L_x_2820) ;  /* 0x0000000000541947 */ /* 0x000fea0003800000 */
[----:B------:R-:W-:Y:S01]  /*3bc0*/  BAR.SYNC.DEFER_BLOCKING 0x0 ;  /* 0x0000000000007b1d */ /* 0x000fe20000010000 */
[----:B------:R-:W-:-:S13]  /*3bd0*/  ISETP.NE.AND P1, PT, R53, RZ, PT ;  /* 0x000000ff3500720c */ /* 0x000fda0003f25270 */
        /* <DEDUP_REMOVED lines=10> */
.L_x_2822:
[----:B------:R-:W2:Y:S04]  /*3c80*/  LD.E.STRONG.GPU R16, desc[UR8][R14.64] ;  /* 0x000000080e107980 */ /* 0x000ea8000c10f900 */
[----:B--2---:R-:W-:Y:S01]  /*3c90*/  CCTL.IVALL ;  /* 0x00000000ff00798f */ /* 0x004fe20002000000 */
[----:B------:R-:W-:Y:S05]  /*3ca0*/  YIELD ;  /* 0x0000000000007946 */ /* 0x000fea0003800000 */
[----:B-----5:R-:W-:-:S04]  /*3cb0*/  LOP3.LUT R16, R16, R17, RZ, 0x3c, !PT ;  /* 0x0000001110107212 */ /* 0x020fc800078e3cff */
[----:B------:R-:W-:-:S13]  /*3cc0*/  ISETP.GT.AND P1, PT, R16, -0x1, PT ;  /* 0xffffffff1000780c */ /* 0x000fda0003f24270 */
[----:B------:R-:W-:Y:S05]  /*3cd0*/  @P1 BRA `(.L_x_2822) ;  /* 0xfffffffc00e81947 */ /* 0x000fea000383ffff */
.L_x_2821:
[----:B------:R-:W-:Y:S05]  /*3ce0*/  WARPSYNC.ALL ;  /* 0x0000000000007948 */ /* 0x000fea0003800000 */
[----:B------:R-:W-:Y:S06]  /*3cf0*/  BAR.SYNC.DEFER_BLOCKING 0x0 ;  /* 0x0000000000007b1d */ /* 0x000fec0000010000 */
[----:B------:R-:W-:Y:S05]  /*3d00*/  BRA `(.L_x_2823) ;  /* 0x0000000000607947 */ /* 0x000fea0003800000 */
.L_x_2820:
        /* <DEDUP_REMOVED lines=16> */
.L_x_2825:
[----:B------:R-:W2:Y:S04]  /*3e10*/  LD.E.STRONG.GPU R16, desc[UR8][R14.64] ;  /* 0x000000080e107980 */ /* 0x000ea8000c10f900 */
[----:B--2---:R-:W-:Y:S01]  /*3e20*/  CCTL.IVALL ;  /* 0x00000000ff00798f */ /* 0x004fe20002000000 */
[----:B------:R-:W-:Y:S05]  /*3e30*/  YIELD ;  /* 0x0000000000007946 */ /* 0x000fea0003800000 */
[----:B-----5:R-:W-:-:S04]  /*3e40*/  LOP3.LUT R16, R16, R17, RZ, 0x3c, !PT ;  /* 0x0000001110107212 */ /* 0x020fc800078e3cff */
[----:B------:R-:W-:-:S13]  /*3e50*/  ISETP.GT.AND P1, PT, R16, -0x1, PT ;  /* 0xffffffff1000780c */ /* 0x000fda0003f24270 */
[----:B------:R-:W-:Y:S05]  /*3e60*/  @P1 BRA `(.L_x_2825) ;  /* 0xfffffffc00e81947 */ /* 0x000fea000383ffff */
.L_x_2824:
[----:B------:R-:W-:Y:S05]  /*3e70*/  WARPSYNC.ALL ;  /* 0x0000000000007948 */ /* 0x000fea0003800000 */
[----:B------:R-:W-:Y:S06]  /*3e80*/  BAR.SYNC.DEFER_BLOCKING 0x0 ;  /* 0x0000000000007b1d */ /* 0x000fec0000010000 */
.L_x_2823:
[----:B------:R-:W-:Y:S01]  /*3e90*/  ISETP.GT.U32.AND P1, PT, R53, 0xff, PT ;  /* 0x000000ff3500780c */ /* 0x000fe20003f24070 */
[----:B------:R-:W1:Y:S01]  /*3ea0*/  S2UR UR7, SR_CgaCtaId ;  /* 0x00000000000779c3 */ /* 0x000e620000008800 */
[----:B------:R-:W-:Y:S01]  /*3eb0*/  UMOV UR5, 0x400 ;  /* 0x0000040000057882 */ /* 0x000fe20000000000 */
[----:B------:R-:W-:-:S10]  /*3ec0*/  ULDC.64 UR12, c[0x0][0x210] ;  /* 0x00008400000c7ab9 */ /* 0x000fd40000000a00 */
[----:B0-----:R-:W0:Y:S01]  /*3ed0*/  @!P1 LDC R16, c[0x0][0x10] ;  /* 0x00000400ff109b82 */ /* 0x001e220000000800 */
[C---:B------:R-:W-:Y:S02]  /*3ee0*/  @!P1 LOP3.LUT R17, R53.reuse, 0x7fffffe0, RZ, 0xc0, !PT ;  /* 0x7fffffe035119812 */ /* 0x040fe400078ec0ff */
[----:B------:R-:W-:-:S05]  /*3ef0*/  @!P1 LOP3.LUT R19, R53, 0x1f, RZ, 0xc0, !PT ;  /* 0x0000001f35139812 */ /* 0x000fca00078ec0ff */
[----:B------:R-:W2:Y:S01]  /*3f00*/  @!P1 LDC.64 R14, c[0x0][0x260] ;  /* 0x00009800ff0e9b82 */ /* 0x000ea20000000a00 */
[----:B0-----:R-:W-:-:S05]  /*3f10*/  @!P1 IMAD R16, R16, UR4, R55 ;  /* 0x0000000410109c24 */ /* 0x001fca000f8e0237 */
[----:B------:R-:W-:-:S04]  /*3f20*/  @!P1 LEA R16, R16, R17, 0x8 ;  /* 0x0000001110109211 */ /* 0x000fc800078e40ff */
[----:B------:R-:W-:-:S04]  /*3f30*/  @!P1 IADD3 R16, R16, R19, RZ ;  /* 0x0000001310109210 */ /* 0x000fc80007ffe0ff */
[----:B------:R-:W-:-:S05]  /*3f40*/  @!P1 SHF.L.U32 R17, R16, 0x1, RZ ;  /* 0x0000000110119819 */ /* 0x000fca00000006ff */
[----:B--2---:R-:W-:-:S06]  /*3f50*/  @!P1 IMAD.WIDE.U32 R14, R17, 0x4, R14 ;  /* 0x00000004110e9825 */ /* 0x004fcc00078e000e */
[----:B------:R-:W2:Y:S01]  /*3f60*/  @!P1 LDG.E.64 R14, desc[UR8][R14.64] ;  /* 0x000000080e0e9981 */ /* 0x000ea2000c1e1b00 */
[----:B------:R-:W-:Y:S01]  /*3f70*/  CS2R R16, SRZ ;  /* 0x0000000000107805 */ /* 0x000fe2000001ff00 */
[----:B------:R-:W-:Y:S02]  /*3f80*/  UIADD3 UR5, UR5, 0x3480, URZ ;  /* 0x0000348005057890 */ /* 0x000fe4000fffe03f */
[----:B------:R-:W-:Y:S02]  /*3f90*/  ULOP3.LUT UR4, UR4, 0x1, URZ, 0x3c, !UPT ;  /* 0x0000000104047892 */ /* 0x000fe4000f8e3c3f */
[----:B-1----:R-:W-:Y:S01]  /*3fa0*/  ULEA UR5, UR7, UR5, 0x18 ;  /* 0x0000000507057291 */ /* 0x002fe2000f8ec03f */
[----:B--2---:R-:W-:Y:S01]  /*3fb0*/  @!P1 FADD.FTZ R17, RZ, R14 ;  /* 0x0000000eff119221 */ /* 0x004fe20000010000 */
[----:B------:R-:W-:Y:S01]  /*3fc0*/  @!P1 FADD.FTZ R16, RZ, R15 ;  /* 0x0000000fff109221 */ /* 0x000fe20000010000 */
        /* <DEDUP_REMOVED lines=12> */
[----:B------:R-:W-:Y:S02]  /*4090*/  SHF.L.U32 R21, R106, 0x3, RZ ;  /* 0x000000036a157819 */ /* 0x000fe400000006ff */
[----:B------:R-:W-:Y:S01]  /*40a0*/  MOV R106, R124 ;  /* 0x0000007c006a7202 */ /* 0x000fe20000000f00 */
[----:B-1----:R-:W-:Y:S01]  /*40b0*/  FADD.FTZ R15, R20, R15 ;  /* 0x0000000f140f7221 */ /* 0x002fe20000010000 */
[----:B------:R-:W0:Y:S04]  /*40c0*/  SHFL.BFLY PT, R17, R14, 0x2, 0x1f ;  /* 0x0c401f000e117f89 */ /* 0x000e2800000e0000 */
[----:B------:R-:W1:Y:S01]  /*40d0*/  SHFL.BFLY PT, R16, R15, 0x2, 0x1f ;  /* 0x0c401f000f107f89 */ /* 0x000e6200000e0000 */
[----:B0-----:R-:W-:Y:S01]  /*40e0*/  FADD.FTZ R17, R14, R17 ;  /* 0x000000110e117221 */ /* 0x001fe20000010000 */
[----:B------:R-:W-:Y:S01]  /*40f0*/  LOP3.LUT R14, R21, 0x8, RZ, 0xc0, !PT ;  /* 0x00000008150e7812 */ /* 0x000fe200078ec0ff */
[----:B-1----:R-:W-:-:S03]  /*4100*/  FADD.FTZ R16, R15, R16 ;  /* 0x000000100f107221 */ /* 0x002fc60000010000 */
[----:B------:R-:W0:Y:S01]  /*4110*/  SHFL.BFLY PT, R18, R17, 0x1, 0x1f ;  /* 0x0c201f0011127f89 */ /* 0x000e2200000e0000 */
[----:B------:R-:W-:-:S03]  /*4120*/  IADD3 R105, -R14, R105, RZ ;  /* 0x000000690e697210 */ /* 0x000fc60007ffe1ff */
[----:B------:R-:W1:Y:S01]  /*4130*/  SHFL.BFLY PT, R19, R16, 0x1, 0x1f ;  /* 0x0c201f0010137f89 */ /* 0x000e6200000e0000 */
[----:B0-----:R-:W-:Y:S01]  /*4140*/  FADD.FTZ R20, R17, R18 ;  /* 0x0000001211147221 */ /* 0x001fe20000010000 */
[----:B------:R-:W-:Y:S01]  /*4150*/  @!P1 SHF.R.U32.HI R18, RZ, 0x2, R53 ;  /* 0x00000002ff129819 */ /* 0x000fe20000011635 */
[----:B-1----:R-:W-:-:S03]  /*4160*/  FADD.FTZ R15, R16, R19 ;  /* 0x00000013100f7221 */ /* 0x002fc60000010000 */
[----:B------:R-:W-:Y:S01]  /*4170*/  @!P1 LOP3.LUT R18, R18, 0x3ffffff8, RZ, 0xc0, !PT ;  /* 0x3ffffff812129812 */ /* 0x000fe200078ec0ff */
[----:B------:R-:W-:Y:S01]  /*4180*/  @!P1 FMUL.FTZ R14, R20, 2.4414062863797880709e-05 ;  /* 0x37cccccd140e9820 */ /* 0x000fe20000410000 */
[----:B------:R-:W-:Y:S01]  /*4190*/  LEA R16, R105, UR5, 0x3 ;  /* 0x0000000569107c11 */ /* 0x000fe2000f8e18ff */
[----:B------:R-:W-:-:S05]  /*41a0*/  @!P1 FMUL.FTZ R15, R15, 2.4414062863797880709e-05 ;  /* 0x37cccccd0f0f9820 */ /* 0x000fca0000410000 */
[----:B------:R-:W-:Y:S01]  /*41b0*/  @!P1 STS.64 [R18+UR5], R14 ;  /* 0x0000000e12009988 */ /* 0x000fe20008000a05 */
[----:B------:R-:W-:Y:S06]  /*41c0*/  BAR.SYNC.DEFER_BLOCKING 0x0 ;  /* 0x0000000000007b1d */ /* 0x000fec0000010000 */
        /* <DEDUP_REMOVED lines=50> */
[----:B------:R-:W-:Y:S01]  /*44f0*/  FFMA.FTZ R91, R2, -R17, R91 ;  /* 0x80000011025b7223 */ /* 0x000fe2000001005b */
[----:B------:R-:W-:Y:S01]  /*4500*/  F2FP.F16.F32.PACK_AB R93, R18, R93 ;  /* 0x0000005d125d723e */ /* 0x000fe200000000ff */
[----:B------:R-:W-:Y:S01]  /*4510*/  FMUL.FTZ R19, R98, R19 ;  /* 0x0000001362137220 */ /* 0x000fe20000410000 */
[----:B------:R-:W-:Y:S01]  /*4520*/  IADD3.X R15, R42, UR13, RZ, P1, !PT ;  /* 0x0000000d2a0f7c10 */ /* 0x000fe20008ffe4ff */
[C---:B------:R-:W-:Y:S01]  /*4530*/  FMUL.FTZ R16, R98.reuse, R73 ;  /* 0x0000004962107220 */ /* 0x040fe20000410000 */
[C---:B------:R-:W-:Y:S01]  /*4540*/  FMUL.FTZ R71, R98.reuse, R71 ;  /* 0x0000004762477220 */ /* 0x040fe20000410000 */
[C---:B------:R-:W-:Y:S01]  /*4550*/  FMUL.FTZ R18, R98.reuse, R69 ;  /* 0x0000004562127220 */ /* 0x040fe20000410000 */
[C---:B------:R-:W-:Y:S01]  /*4560*/  FMUL.FTZ R21, R98.reuse, R21 ;  /* 0x0000001562157220 */ /* 0x040fe20000410000 */
[----:B------:R-:W-:Y:S01]  /*4570*/  FMUL.FTZ R20, R98, R67 ;  /* 0x0000004362147220 */ /* 0x000fe20000410000 */
[----:B------:R-:W-:Y:S01]  /*4580*/  IADD3 R2, P1, R41, UR12, RZ ;  /* 0x0000000c29027c10 */ /* 0x000fe2000ff3e0ff */
        /* <DEDUP_REMOVED lines=21> */
[----:B------:R-:W-:Y:S01]  /*46e0*/  PRMT R5, R3, 0x7632, R5 ;  /* 0x0000763203057816 */ /* 0x000fe20000000005 */
[----:B------:R0:W-:Y:S01]  /*46f0*/  STG.E.U16 desc[UR8][R14.64], R3 ;  /* 0x000000030e007986 */ /* 0x0001e2000c101508 */
        /* <DEDUP_REMOVED lines=10> */
[----:B------:R1:W-:Y:S01]  /*47a0*/  STG.E.U16 desc[UR8][R14.64+0x2], R5 ;  /* 0x000002050e007986 */ /* 0x0003e2000c101508 */
[----:B0-----:R-:W-:Y:S01]  /*47b0*/  IADD3.X R3, R40, UR13, RZ, P1, !PT ;  /* 0x0000000d28037c10 */ /* 0x001fe20008ffe4ff */
[C---:B------:R-:W-:Y:S01]  /*47c0*/  FMUL.FTZ R103, R98.reuse, R103 ;  /* 0x0000006762677220 */ /* 0x040fe20000410000 */
[----:B------:R-:W-:Y:S01]  /*47d0*/  IADD3 R16, P1, R39, UR12, RZ ;  /* 0x0000000c27107c10 */ /* 0x000fe2000ff3e0ff */
[----:B------:R-:W-:Y:S01]  /*47e0*/  STG.E.U16 desc[UR8][R14.64+0x4], R93 ;  /* 0x0000045d0e007986 */ /* 0x000fe2000c101508 */
[----:B------:R-:W-:Y:S01]  /*47f0*/  PRMT R18, R19, 0x7632, R18 ;  /* 0x0000763213127816 */ /* 0x000fe20000000012 */
[----:B------:R-:W-:Y:S01]  /*4800*/  FMUL.FTZ R28, R98, R101 ;  /* 0x00000065621c7220 */ /* 0x000fe20000410000 */
[----:B------:R-:W-:Y:S01]  /*4810*/  F2FP.F16.F32.PACK_AB R65, R22, R65 ;  /* 0x000000411641723e */ /* 0x000fe200000000ff */
[----:B------:R0:W-:Y:S01]  /*4820*/  STG.E.U16 desc[UR8][R14.64+0x6], R17 ;  /* 0x000006110e007986 */ /* 0x0001e2000c101508 */
[----:B------:R-:W-:Y:S01]  /*4830*/  F2FP.F16.F32.PACK_AB R23, R24, R23 ;  /* 0x000000171817723e */ /* 0x000fe200000000ff */
[----:B------:R-:W-:Y:S01]  /*4840*/  FMUL.FTZ R109, R98, R109 ;  /* 0x0000006d626d7220 */ /* 0x000fe20000410000 */
[----:B------:R-:W-:Y:S01]  /*4850*/  F2FP.F16.F32.PACK_AB R59, R26, R59 ;  /* 0x0000003b1a3b723e */ /* 0x000fe200000000ff */
[----:B------:R-:W-:Y:S01]  /*4860*/  FMUL.FTZ R30, R98, R107 ;  /* 0x0000006b621e7220 */ /* 0x000fe20000410000 */
[----:B-1----:R-:W-:Y:S01]  /*4870*/  PRMT R5, R71, 0x7632, R5 ;  /* 0x0000763247057816 */ /* 0x002fe20000000005 */
[----:B------:R-:W-:Y:S01]  /*4880*/  STG.E.U16 desc[UR8][R2.64], R19 ;  /* 0x0000001302007986 */ /* 0x000fe2000c101508 */
[----:B------:R-:W-:Y:S01]  /*4890*/  F2FP.F16.F32.PACK_AB R103, R28, R103 ;  /* 0x000000671c67723e */ /* 0x000fe200000000ff */
[----:B------:R-:W-:Y:S01]  /*48a0*/  FMUL.FTZ R115, R98, R115 ;  /* 0x0000007362737220 */ /* 0x000fe20000410000 */
[----:B------:R-:W-:Y:S01]  /*48b0*/  F2FP.F16.F32.PACK_AB R109, R30, R109 ;  /* 0x0000006d1e6d723e */ /* 0x000fe200000000ff */
[----:B------:R1:W-:Y:S01]  /*48c0*/  STG.E.U16 desc[UR8][R2.64+0x2], R18 ;  /* 0x0000021202007986 */ /* 0x0003e2000c101508 */
[----:B------:R-:W-:Y:S01]  /*48d0*/  FMUL.FTZ R32, R98, R113 ;  /* 0x0000007162207220 */ /* 0x000fe20000410000 */
[----:B0-----:R-:W-:Y:S01]  /*48e0*/  IADD3.X R17, R38, UR13, RZ, P1, !PT ;  /* 0x0000000d26117c10 */ /* 0x001fe20008ffe4ff */
[C---:B------:R-:W-:Y:S01]  /*48f0*/  FMUL.FTZ R111, R98.reuse, R111 ;  /* 0x0000006f626f7220 */ /* 0x040fe20000410000 */
[----:B------:R-:W-:Y:S01]  /*4900*/  PRMT R15, R21, 0x7632, R15 ;  /* 0x00007632150f7816 */ /* 0x000fe2000000000f */
[----:B------:R-:W-:Y:S01]  /*4910*/  STG.E.U16 desc[UR8][R2.64+0x4], R71 ;  /* 0x0000044702007986 */ /* 0x000fe2000c101508 */
[----:B------:R-:W-:Y:S01]  /*4920*/  IADD3 R14, P1, R37, UR12, RZ ;  /* 0x0000000c250e7c10 */ /* 0x000fe2000ff3e0ff */
[----:B------:R-:W-:Y:S01]  /*4930*/  FMUL.FTZ R42, R98, R117 ;  /* 0x00000075622a7220 */ /* 0x000fe20000410000 */
[----:B------:R-:W-:Y:S01]  /*4940*/  F2FP.F16.F32.PACK_AB R115, R32, R115 ;  /* 0x000000732073723e */ /* 0x000fe200000000ff */
[----:B------:R0:W-:Y:S01]  /*4950*/  STG.E.U16 desc[UR8][R2.64+0x6], R5 ;  /* 0x0000060502007986 */ /* 0x0001e2000c101508 */
[C---:B------:R-:W-:Y:S01]  /*4960*/  FMUL.FTZ R123, R98.reuse, R123 ;  /* 0x0000007b627b7220 */ /* 0x040fe20000410000 */
[----:B------:R-:W-:Y:S01]  /*4970*/  FMUL.FTZ R56, R98, R121 ;  /* 0x0000007962387220 */ /* 0x000fe20000410000 */
[----:B-1----:R-:W-:Y:S01]  /*4980*/  PRMT R18, R23, 0x7632, R18 ;  /* 0x0000763217127816 */ /* 0x002fe20000000012 */
[----:B------:R1:W-:Y:S01]  /*4990*/  STG.E.U16 desc[UR8][R16.64+0x2], R15 ;  /* 0x0000020f10007986 */ /* 0x0003e2000c101508 */
[----:B------:R-:W-:Y:S01]  /*49a0*/  F2FP.F16.F32.PACK_AB R111, R42, R111 ;  /* 0x0000006f2a6f723e */ /* 0x000fe200000000ff */
[C---:B------:R-:W-:Y:S01]  /*49b0*/  FMUL.FTZ R119, R98.reuse, R119 ;  /* 0x0000007762777220 */ /* 0x040fe20000410000 */
[C---:B------:R-:W-:Y:S01]  /*49c0*/  FMUL.FTZ R58, R98.reuse, R125 ;  /* 0x0000007d623a7220 */ /* 0x040fe20000410000 */
[----:B------:R-:W-:Y:S01]  /*49d0*/  STG.E.U16 desc[UR8][R16.64], R21 ;  /* 0x0000001510007986 */ /* 0x000fe2000c101508 */
[C---:B------:R-:W-:Y:S01]  /*49e0*/  FMUL.FTZ R60, R98.reuse, R99 ;  /* 0x00000063623c7220 */ /* 0x040fe20000410000 */
[----:B------:R-:W-:Y:S01]  /*49f0*/  FMUL.FTZ R95, R98, R95 ;  /* 0x0000005f625f7220 */ /* 0x000fe20000410000 */
[----:B------:R-:W-:Y:S01]  /*4a00*/  F2FP.F16.F32.PACK_AB R123, R56, R123 ;  /* 0x0000007b387b723e */ /* 0x000fe200000000ff */
[----:B------:R-:W-:Y:S01]  /*4a10*/  STG.E.U16 desc[UR8][R16.64+0x4], R65 ;  /* 0x0000044110007986 */ /* 0x000fe2000c101508 */
[----:B0-----:R-:W-:Y:S01]  /*4a20*/  PRMT R3, R65, 0x7632, R3 ;  /* 0x0000763241037816 */ /* 0x001fe20000000003 */
[----:B------:R-:W-:Y:S01]  /*4a30*/  FMUL.FTZ R98, R98, R91 ;  /* 0x0000005b62627220 */ /* 0x000fe20000410000 */
[----:B------:R-:W-:-:S02]  /*4a40*/  PRMT R5, R59, 0x7632, R5 ;  /* 0x000076323b057816 */ /* 0x000fc40000000005 */
[----:B-1----:R-:W-:Y:S01]  /*4a50*/  IADD3.X R15, R36, UR13, RZ, P1, !PT ;  /* 0x0000000d240f7c10 */ /* 0x002fe20008ffe4ff */
[----:B------:R0:W-:Y:S01]  /*4a60*/  STG.E.U16 desc[UR8][R16.64+0x6], R3 ;  /* 0x0000060310007986 */ /* 0x0001e2000c101508 */
[----:B------:R-:W-:Y:S02]  /*4a70*/  IADD3 R2, P1, R35, UR12, RZ ;  /* 0x0000000c23027c10 */ /* 0x000fe4000ff3e0ff */
[----:B------:R-:W-:Y:S01]  /*4a80*/  F2FP.F16.F32.PACK_AB R119, R58, R119 ;  /* 0x000000773a77723e */ /* 0x000fe200000000ff */
[----:B------:R-:W-:Y:S01]  /*4a90*/  STG.E.U16 desc[UR8][R14.64], R23 ;  /* 0x000000170e007986 */ /* 0x000fe2000c101508 */
[----:B------:R-:W-:Y:S02]  /*4aa0*/  F2FP.F16.F32.PACK_AB R25, R60, R25 ;  /* 0x000000193c19723e */ /* 0x000fe400000000ff */
[----:B------:R-:W-:Y:S01]  /*4ab0*/  F2FP.F16.F32.PACK_AB R95, R98, R95 ;  /* 0x0000005f625f723e */ /* 0x000fe200000000ff */
[----:B------:R-:W-:Y:S04]  /*4ac0*/  STG.E.U16 desc[UR8][R14.64+0x2], R18 ;  /* 0x000002120e007986 */ /* 0x000fe8000c101508 */
[----:B------:R-:W-:Y:S01]  /*4ad0*/  STG.E.U16 desc[UR8][R14.64+0x4], R59 ;  /* 0x0000043b0e007986 */ /* 0x000fe2000c101508 */
[----:B0-----:R-:W-:-:S02]  /*4ae0*/  IADD3.X R3, R34, UR13, RZ, P1, !PT ;  /* 0x0000000d22037c10 */ /* 0x001fc40008ffe4ff */
[----:B------:R-:W-:Y:S01]  /*4af0*/  PRMT R16, R103, 0x7632, R16 ;  /* 0x0000763267107816 */ /* 0x000fe20000000010 */
[----:B------:R0:W-:Y:S01]  /*4b00*/  STG.E.U16 desc[UR8][R14.64+0x6], R5 ;  /* 0x000006050e007986 */ /* 0x0001e2000c101508 */
[----:B------:R-:W-:-:S03]  /*4b10*/  IADD3 R4, P1, R4, UR12, RZ ;  /* 0x0000000c04047c10 */ /* 0x000fc6000ff3e0ff */
[----:B------:R-:W-:Y:S04]  /*4b20*/  STG.E.U16 desc[UR8][R2.64], R103 ;  /* 0x0000006702007986 */ /* 0x000fe8000c101508 */
[----:B------:R-:W-:Y:S01]  /*4b30*/  STG.E.U16 desc[UR8][R2.64+0x2], R16 ;  /* 0x0000021002007986 */ /* 0x000fe2000c101508 */
[----:B0-----:R-:W-:-:S03]  /*4b40*/  PRMT R15, R109, 0x7632, R15 ;  /* 0x000076326d0f7816 */ /* 0x001fc6000000000f */
[----:B------:R-:W-:Y:S01]  /*4b50*/  STG.E.U16 desc[UR8][R2.64+0x4], R109 ;  /* 0x0000046d02007986 */ /* 0x000fe2000c101508 */
[----:B------:R-:W-:Y:S02]  /*4b60*/  IADD3.X R5, R0, UR13, RZ, P1, !PT ;  /* 0x0000000d00057c10 */ /* 0x000fe40008ffe4ff */
[----:B------:R-:W-:Y:S01]  /*4b70*/  PRMT R0, R115, 0x7632, R0 ;  /* 0x0000763273007816 */ /* 0x000fe20000000000 */
        /* <DEDUP_REMOVED lines=23> */
.L_x_2814:
[C---:B------:R-:W-:Y:S02]  /*4cf0*/  SHF.L.U32 R0, R55.reuse, 0x4, RZ ;  /* 0x0000000437007819 */ /* 0x040fe400000006ff */
[----:B01----:R-:W-:Y:S02]  /*4d00*/  LOP3.LUT R2, R55, 0x1, RZ, 0xc0, !PT ;  /* 0x0000000137027812 */ /* 0x003fe400078ec0ff */
        /* <DEDUP_REMOVED lines=67> */
.L_x_2843:
        /* <DEDUP_REMOVED lines=42> */
.L_x_2830:
[----:B------:R-:W-:Y:S05]  /*53e0*/  BSYNC B1 ;  /* 0x0000000000017941 */ /* 0x000fea0003800000 */
.L_x_2829:
        /* <DEDUP_REMOVED lines=21> */
.L_x_2833:
        /* <DEDUP_REMOVED lines=55> */
.L_x_2832:
[----:B------:R-:W-:Y:S05]  /*58b0*/  BSYNC B1 ;  /* 0x0000000000017941 */ /* 0x000fea0003800000 */
.L_x_2831:
        /* <DEDUP_REMOVED lines=35> */
.L_x_2835:
[----:B------:R-:W-:Y:S05]  /*5af0*/  BSYNC B1 ;  /* 0x0000000000017941 */ /* 0x000fea0003800000 */
.L_x_2834:
        /* <DEDUP_REMOVED lines=15> */
.L_x_2828:
[----:B------:R-:W-:Y:S05]  /*5bf0*/  BSYNC B0 ;  /* 0x0000000000007941 */ /* 0x000fea0003800000 */
.L_x_2827:
        /* <DEDUP_REMOVED lines=44> */
.L_x_2852:
        /* <DEDUP_REMOVED lines=44> */
.L_x_2862:
[----:B---3--:R-:W-:Y:S01]  /*6180*/  FADD.FTZ R26, R21, R26 ;  /* 0x0000001a151a7221 */ /* 0x008fe20000010000 */
        /* <DEDUP_REMOVED lines=41> */
.L_x_2872:
[----:B---3--:R-:W-:Y:S01]  /*6420*/  FADD.FTZ R26, R21, R26 ;  /* 0x0000001a151a7221 */ /* 0x008fe20000010000 */
[----:B------:R-:W-:-:S04]  /*6430*/  @!P1 F2FP.F16.F32.PACK_AB R21, RZ, R31 ;  /* 0x0000001fff15923e */ /* 0x000fc800000000ff */
[----:B------:R-:W-:Y:S01]  /*6440*/  @!P1 F2FP.F16.F32.PACK_AB R26, RZ, R26 ;  /* 0x0000001aff1a923e */ /* 0x000fe200000000ff */
[----:B------:R2:W-:Y:S03]  /*6450*/  @!P1 STG.E.U16 desc[UR8][R22.64+0x50], R21 ;  /* 0x0000501516009986 */ /* 0x0005e6000c101508 */
[----:B------:R-:W-:Y:S02]  /*6460*/  PRMT R27, R26, 0x7610, R27 ;  /* 0x000076101a1b7816 */ /* 0x000fe4000000001b */
[----:B------:R-:W-:-:S03]  /*6470*/  MOV R26, R14 ;  /* 0x0000000e001a7202 */ /* 0x000fc60000000f00 */
[----:B------:R2:W-:Y:S04]  /*6480*/  @!P1 STG.E.U16 desc[UR8][R24.64+0x50], R27 ;  /* 0x0000501b18009986 */ /* 0x0005e8000c101508 */
.L_x_2838:
[----:B------:R-:W-:Y:S05]  /*6490*/  BSYNC B0 ;  /* 0x0000000000007941 */ /* 0x000fea0003800000 */
.L_x_2837:
        /* <DEDUP_REMOVED lines=125> */
[----:B------:R-:W-:Y:S02]  /*6c70*/  @!P0 F2FP.F16.F32.PACK_AB R26, RZ, R27 ;  /* 0x0000001bff1a823e */ /* 0x000fe400000000ff */
[----:B------:R-:W-:Y:S01]  /*6c80*/  @!P0 F2FP.F16.F32.PACK_AB R27, RZ, R30 ;  /* 0x0000001eff1b823e */ /* 0x000fe200000000ff */
[----:B0-----:R-:W-:Y:S01]  /*6c90*/  IMAD.WIDE R22, R21, 0x2, R22 ;  /* 0x0000000215167825 */ /* 0x001fe200078e0216 */
[----:B------:R-:W-:-:S03]  /*6ca0*/  PRMT R43, R26, 0x7610, R43 ;  /* 0x000076101a2b7816 */ /* 0x000fc6000000002b */
[----:B------:R-:W-:Y:S01]  /*6cb0*/  FADD.FTZ R26, R38, R31 ;  /* 0x0000001f261a7221 */ /* 0x000fe20000010000 */
[----:B------:R-:W-:Y:S01]  /*6cc0*/  PRMT R45, R27, 0x7610, R45 ;  /* 0x000076101b2d7816 */ /* 0x000fe2000000002d */
[----:B---3--:R-:W-:-:S04]  /*6cd0*/  IMAD.WIDE R24, R21, 0x2, R24 ;  /* 0x0000000215187825 */ /* 0x008fc800078e0218 */
[----:B----4-:R-:W-:Y:S01]  /*6ce0*/  FADD.FTZ R21, R32, R29 ;  /* 0x0000001d20157221 */ /* 0x010fe20000010000 */
[----:B-----5:R-:W-:Y:S01]  /*6cf0*/  FADD.FTZ R27, R40, R33 ;  /* 0x00000021281b7221 */ /* 0x020fe20000010000 */
[----:B------:R-:W-:Y:S01]  /*6d00*/  @!P0 F2FP.F16.F32.PACK_AB R26, RZ, R26 ;  /* 0x0000001aff1a823e */ /* 0x000fe200000000ff */
[----:B------:R-:W-:Y:S01]  /*6d10*/  FADD.FTZ R28, R37, R42 ;  /* 0x0000002a251c7221 */ /* 0x000fe20000010000 */
[----:B------:R-:W-:Y:S01]  /*6d20*/  MOV R30, 0xffff ;  /* 0x0000ffff001e7802 */ /* 0x000fe20000000f00 */
[----:B------:R-:W-:Y:S01]  /*6d30*/  @!P0 STG.E.U16 desc[UR8][R22.64], R43 ;  /* 0x0000002b16008986 */ /* 0x000fe2000c101508 */
[----:B------:R-:W-:Y:S01]  /*6d40*/  @!P0 F2FP.F16.F32.PACK_AB R21, RZ, R21 ;  /* 0x00000015ff15823e */ /* 0x000fe200000000ff */
[----:B------:R-:W-:Y:S01]  /*6d50*/  FADD.FTZ R39, R39, R46 ;  /* 0x0000002e27277221 */ /* 0x000fe20000010000 */
[----:B------:R-:W-:Y:S01]  /*6d60*/  PRMT R31, R26, 0x7610, R31 ;  /* 0x000076101a1f7816 */ /* 0x000fe2000000001f */
[----:B------:R-:W-:Y:S01]  /*6d70*/  @!P0 STG.E.U16 desc[UR8][R24.64], R45 ;  /* 0x0000002d18008986 */ /* 0x000fe2000c101508 */
[----:B------:R-:W-:Y:S01]  /*6d80*/  PRMT R29, R21, 0x7610, R29 ;  /* 0x00007610151d7816 */ /* 0x000fe2000000001d */
[----:B-1----:R-:W-:Y:S01]  /*6d90*/  FADD.FTZ R41, R41, R44 ;  /* 0x0000002c29297221 */ /* 0x002fe20000010000 */
[----:B------:R-:W-:Y:S01]  /*6da0*/  @!P0 F2FP.F16.F32.PACK_AB R27, RZ, R27 ;  /* 0x0000001bff1b823e */ /* 0x000fe200000000ff */
[----:B------:R-:W0:Y:S01]  /*6db0*/  SHFL.BFLY PT, R30, R39, 0x1, 0x101f ;  /* 0x0c301f00271e7f89 */ /* 0x000e2200000e0000 */
[----:B------:R-:W-:-:S02]  /*6dc0*/  MOV R26, 0xffff ;  /* 0x0000ffff001a7802 */ /* 0x000fc40000000f00 */
[----:B------:R-:W-:Y:S01]  /*6dd0*/  @!P0 F2FP.F16.F32.PACK_AB R28, RZ, R28 ;  /* 0x0000001cff1c823e */ /* 0x000fe200000000ff */
[----:B------:R1:W-:Y:S04]  /*6de0*/  @!P0 STG.E.U16 desc[UR8][R22.64+0x28], R29 ;  /* 0x0000281d16008986 */ /* 0x0003e8000c101508 */
[----:B------:R1:W-:Y:S04]  /*6df0*/  @!P0 STG.E.U16 desc[UR8][R24.64+0x28], R31 ;  /* 0x0000281f18008986 */ /* 0x0003e8000c101508 */
[----:B------:R1:W-:Y:S04]  /*6e00*/  @!P0 STG.E.U16 desc[UR8][R22.64+0x50], R27 ;  /* 0x0000501b16008986 */ /* 0x0003e8000c101508 */
[----:B------:R1:W2:Y:S04]  /*6e10*/  SHFL.BFLY PT, R26, R41, 0x1, 0x101f ;  /* 0x0c301f00291a7f89 */ /* 0x0002a800000e0000 */
[----:B------:R1:W-:Y:S01]  /*6e20*/  @!P0 STG.E.U16 desc[UR8][R24.64+0x50], R28 ;  /* 0x0000501c18008986 */ /* 0x0003e2000c101508 */
[----:B0-----:R-:W-:-:S07]  /*6e30*/  FADD.FTZ R21, R39, R30 ;  /* 0x0000001e27157221 */ /* 0x001fce0000010000 */
.L_x_2906:
[----:B--2---:R-:W-:Y:S01]  /*6e40*/  FADD.FTZ R26, R41, R26 ;  /* 0x0000001a291a7221 */ /* 0x004fe20000010000 */
[----:B------:R-:W-:-:S04]  /*6e50*/  @!P0 F2FP.F16.F32.PACK_AB R21, RZ, R21 ;  /* 0x00000015ff15823e */ /* 0x000fc800000000ff */
[----:B------:R-:W-:Y:S01]  /*6e60*/  @!P0 F2FP.F16.F32.PACK_AB R26, RZ, R26 ;  /* 0x0000001aff1a823e */ /* 0x000fe200000000ff */
[----:B------:R3:W-:Y:S04]  /*6e70*/  @!P0 STG.E.U16 desc[UR8][R22.64+0x78], R21 ;  /* 0x0000781516008986 */ /* 0x0007e8000c101508 */
[----:B------:R3:W-:Y:S02]  /*6e80*/  @!P0 STG.E.U16 desc[UR8][R24.64+0x78], R26 ;  /* 0x0000781a18008986 */ /* 0x0007e4000c101508 */
.L_x_2836:
[----:B------:R-:W-:Y:S05]  /*6e90*/  WARPSYNC.ALL ;  /* 0x0000000000007948 */ /* 0x000fea0003800000 */
[----:B------:R-:W-:Y:S01]  /*6ea0*/  IADD3 R19, R19, 0x800, RZ ;  /* 0x0000080013137810 */ /* 0x000fe20007ffe0ff */
[----:B------:R-:W-:Y:S03]  /*6eb0*/  BAR.SYNC.DEFER_BLOCKING 0x0 ;  /* 0x0000000000007b1d */ /* 0x000fe60000010000 */
[----:B------:R-:W-:-:S13]  /*6ec0*/  ISETP.GE.AND P0, PT, R19, R0, PT ;  /* 0x000000001300720c */ /* 0x000fda0003f06270 */
[----:B------:R-:W-:Y:S05]  /*6ed0*/  @!P0 BRA `(.L_x_2843) ;  /* 0xffffffe000988947 */ /* 0x000fea000383ffff */
[----:B------:R-:W-:Y:S05]  /*6ee0*/  EXIT ;  /* 0x000000000000794d */ /* 0x000fea0003800000 */
.L_x_2839:
[----:B-1----:R-:W-:Y:S02]  /*6ef0*/  MOV R48, R21 ;  /* 0x0000001500307202 */ /* 0x002fe40000000f00 */
[----:B------:R-:W-:Y:S02]  /*6f00*/  MOV R49, 0x8 ;  /* 0x0000000800317802 */ /* 0x000fe40000000f00 */
[----:B------:R-:W-:Y:S02]  /*6f10*/  MOV R50, 0x101f ;  /* 0x0000101f00327802 */ /* 0x000fe40000000f00 */
[----:B------:R-:W-:-:S07]  /*6f20*/  MOV R45, 0xffff ;  /* 0x0000ffff002d7802 */ /* 0x000fce0000000f00 */
[----:B0-2---:R-:W-:Y:S05]  /*6f30*/  WARPSYNC.COLLECTIVE R45, `(.L_x_2844) ;  /* 0x000000002d087348 */ /* 0x005fea0003c00000 */
[----:B------:R1:W3:Y:S02]  /*6f40*/  SHFL.BFLY P2, R47, R48, R49, R50 ;  /* 0x0c000031302f7389 */ /* 0x0002e40000040032 */
[----:B0123--:R-:W-:Y:S01]  /*6f50*/  ENDCOLLECTIVE ;  /* 0x000000000000791b */ /* 0x00ffe20003800000 */
.L_x_2844:
[----:B------:R-:W-:Y:S02]  /*6f60*/  MOV R48, R22 ;  /* 0x0000001600307202 */ /* 0x000fe40000000f00 */
[----:B------:R-:W-:-:S07]  /*6f70*/  MOV R24, R47 ;  /* 0x0000002f00187202 */ /* 0x000fce0000000f00 */
[----:B------:R-:W-:Y:S05]  /*6f80*/  WARPSYNC.COLLECTIVE R45, `(.L_x_2845) ;  /* 0x000000002d087348 */ /* 0x000fea0003c00000 */
[----:B------:R0:W1:Y:S02]  /*6f90*/  SHFL.BFLY P2, R47, R48, R49, R50 ;  /* 0x0c000031302f7389 */ /* 0x0000640000040032 */
[----:B01----:R-:W-:Y:S01]  /*6fa0*/  ENDCOLLECTIVE ;  /* 0x000000000000791b */ /* 0x003fe20003800000 */
.L_x_2845:
[----:B------:R-:W-:-:S05]  /*6fb0*/  FADD.FTZ R24, R24, R21 ;  /* 0x0000001518187221 */ /* 0x000fca0000010000 */
[----:B------:R-:W-:Y:S02]  /*6fc0*/  MOV R48, R24 ;  /* 0x0000001800307202 */ /* 0x000fe40000000f00 */
[----:B------:R-:W-:Y:S02]  /*6fd0*/  MOV R49, 0x4 ;  /* 0x0000000400317802 */ /* 0x000fe40000000f00 */
[----:B------:R-:W-:-:S07]  /*6fe0*/  MOV R23, R47 ;  /* 0x0000002f00177202 */ /* 0x000fce0000000f00 */
[----:B------:R-:W-:Y:S05]  /*6ff0*/  WARPSYNC.COLLECTIVE R45, `(.L_x_2846) ;  /* 0x000000002d087348 */ /* 0x000fea0003c00000 */
[----:B------:R0:W1:Y:S02]  /*7000*/  SHFL.BFLY P2, R47, R48, R49, R50 ;  /* 0x0c000031302f7389 */ /* 0x0000640000040032 */
[----:B01----:R-:W-:Y:S01]  /*7010*/  ENDCOLLECTIVE ;  /* 0x000000000000791b */ /* 0x003fe20003800000 */
.L_x_2846:
[----:B------:R-:W-:-:S05]  /*7020*/  FADD.FTZ R23, R23, R22 ;  /* 0x0000001617177221 */ /* 0x000fca0000010000 */
[----:B------:R-:W-:Y:S02]  /*7030*/  MOV R48, R23 ;  /* 0x0000001700307202 */ /* 0x000fe40000000f00 */
[----:B------:R-:W-:-:S07]  /*7040*/  MOV R25, R47 ;  /* 0x0000002f00197202 */ /* 0x000fce0000000f00 */
[----:B------:R-:W-:Y:S05]  /*7050*/  WARPSYNC.COLLECTIVE R45, `(.L_x_2847) ;  /* 0x000000002d087348 */ /* 0x000fea0003c00000 */
[----:B------:R0:W1:Y:S02]  /*7060*/  SHFL.BFLY P2, R47, R48, R49, R50 ;  /* 0x0c000031302f7389 */ /* 0x0000640000040032 */
[----:B01----:R-:W-:Y:S01]  /*7070*/  ENDCOLLECTIVE ;  /* 0x000000000000791b */ /* 0x003fe20003800000 */
.L_x_2847:
[----:B------:R-:W-:-:S05]  /*7080*/  FADD.FTZ R25, R24, R25 ;  /* 0x0000001918197221 */ /* 0x000fca0000010000 */
[----:B------:R-:W-:Y:S02]  /*7090*/  MOV R48, R25 ;  /* 0x0000001900307202 */ /* 0x000fe40000000f00 */
[----:B------:R-:W-:Y:S02]  /*70a0*/  MOV R49, 0x2 ;  /* 0x0000000200317802 */ /* 0x000fe40000000f00 */
[----:B------:R-:W-:-:S07]  /*70b0*/  MOV R26, R47 ;  /* 0x0000002f001a7202 */ /* 0x000fce0000000f00 */
[----:B------:R-:W-:Y:S05]  /*70c0*/  WARPSYNC.COLLECTIVE R45, `(.L_x_2848) ;  /* 0x000000002d087348 */ /* 0x000fea0003c00000 */
[----:B------:R0:W1:Y:S02]  /*70d0*/  SHFL.BFLY P2, R47, R48, R49, R50 ;  /* 0x0c000031302f7389 */ /* 0x0000640000040032 */
[----:B01----:R-:W-:Y:S01]  /*70e0*/  ENDCOLLECTIVE ;  /* 0x000000000000791b */ /* 0x003fe20003800000 */
.L_x_2848:
[----:B------:R-:W-:-:S05]  /*70f0*/  FADD.FTZ R26, R23, R26 ;  /* 0x0000001a171a7221 */ /* 0x000fca0000010000 */
[----:B------:R-:W-:Y:S02]  /*7100*/  MOV R48, R26 ;  /* 0x0000001a00307202 */ /* 0x000fe40000000f00 */
[----:B------:R-:W-:-:S07]  /*7110*/  MOV R28, R47 ;  /* 0x0000002f001c7202 */ /* 0x000fce0000000f00 */
[----:B------:R-:W-:Y:S05]  /*7120*/  WARPSYNC.COLLECTIVE R45, `(.L_x_2849) ;  /* 0x000000002d087348 */ /* 0x000fea0003c00000 */
[----:B------:R0:W1:Y:S02]  /*7130*/  SHFL.BFLY P2, R47, R48, R49, R50 ;  /* 0x0c000031302f7389 */ /* 0x0000640000040032 */
[----:B01----:R-:W-:Y:S01]  /*7140*/  ENDCOLLECTIVE ;  /* 0x000000000000791b */ /* 0x003fe20003800000 */
.L_x_2849:
[----:B------:R-:W-:-:S05]  /*7150*/  FADD.FTZ R28, R25, R28 ;  /* 0x0000001c191c7221 */ /* 0x000fca0000010000 */
[----:B------:R-:W-:Y:S02]  /*7160*/  MOV R48, R28 ;  /* 0x0000001c00307202 */ /* 0x000fe40000000f00 */
[----:B------:R-:W-:Y:S02]  /*7170*/  MOV R49, 0x1 ;  /* 0x0000000100317802 */ /* 0x000fe40000000f00 */
[----:B------:R-:W-:-:S07]  /*7180*/  MOV R21, R47 ;  /* 0x0000002f00157202 */ /* 0x000fce0000000f00 */
[----:B------:R-:W-:Y:S05]  /*7190*/  WARPSYNC.COLLECTIVE R45, `(.L_x_2850) ;  /* 0x000000002d087348 */ /* 0x000fea0003c00000 */
[----:B------:R0:W1:Y:S02]  /*71a0*/  SHFL.BFLY P2, R47, R48, R49, R50 ;  /* 0x0c000031302f7389 */ /* 0x0000640000040032 */
[----:B01----:R-:W-:Y:S01]  /*71b0*/  ENDCOLLECTIVE ;  /* 0x000000000000791b */ /* 0x003fe20003800000 */
.L_x_2850:
[----:B------:R-:W-:-:S05]  /*71c0*/  FADD.FTZ R21, R26, R21 ;  /* 0x000000151a157221 */ /* 0x000fca0000010000 */
[----:B------:R-:W-:Y:S02]  /*71d0*/  MOV R48, R21 ;  /* 0x0000001500307202 */ /* 0x000fe40000000f00 */
[----:B------:R-:W-:-:S07]  /*71e0*/  MOV R27, R47 ;  /* 0x0000002f001b7202 */ /* 0x000fce0000000f00 */
[----:B------:R-:W-:Y:S05]  /*71f0*/  WARPSYNC.COLLECTIVE R45, `(.L_x_2851) ;  /* 0x000000002d087348 */ /* 0x000fea0003c00000 */
[----:B------:R0:W1:Y:S02]  /*7200*/  SHFL.BFLY P2, R47, R48, R49, R50 ;  /* 0x0c000031302f7389 */ /* 0x0000640000040032 */
[----:B01----:R-:W-:Y:S01]  /*7210*/  ENDCOLLECTIVE ;  /* 0x000000000000791b */ /* 0x003fe20003800000 */
.L_x_2851:
[----:B------:R-:W-:Y:S01]  /*7220*/  FADD.FTZ R27, R28, R27 ;  /* 0x0000001b1c1b7221 */ /* 0x000fe20000010000 */
[----:B------:R-:W-:Y:S01]  /*7230*/  MOV R30, R47 ;  /* 0x0000002f001e7202 */ /* 0x000fe20000000f00 */
[----:B------:R-:W-:Y:S06]  /*7240*/  BRA `(.L_x_2852) ;  /* 0xffffffec001c7947 */ /* 0x000fec000383ffff */
.L_x_2840:
        /* <DEDUP_REMOVED lines=8> */
.L_x_2854:
[----:B------:R-:W-:Y:S05]  /*72d0*/  BSYNC B1 ;  /* 0x0000000000017941 */ /* 0x000fea0003800000 */
.L_x_2853:
        /* <DEDUP_REMOVED lines=8> */
.L_x_2855:
[----:B------:R-:W-:Y:S01]  /*7360*/  FADD.FTZ R28, R28, R21 ;  /* 0x000000151c1c7221 */ /* 0x000fe20000010000 */
[----:B------:R-:W-:-:S04]  /*7370*/  HFMA2.MMA R49, -RZ, RZ, 0, 2.384185791015625e-07 ;  /* 0x00000004ff317435 */ /* 0x000fc800000001ff */
[----:B------:R-:W-:Y:S02]  /*7380*/  MOV R48, R28 ;  /* 0x0000001c00307202 */ /* 0x000fe40000000f00 */
[----:B------:R-:W-:-:S07]  /*7390*/  MOV R27, R47 ;  /* 0x0000002f001b7202 */ /* 0x000fce0000000f00 */
[----:B------:R-:W-:Y:S05]  /*73a0*/  WARPSYNC.COLLECTIVE R45, `(.L_x_2856) ;  /* 0x000000002d087348 */ /* 0x000fea0003c00000 */
[----:B------:R0:W1:Y:S02]  /*73b0*/  SHFL.BFLY P2, R47, R48, R49, R50 ;  /* 0x0c000031302f7389 */ /* 0x0000640000040032 */
[----:B01----:R-:W-:Y:S01]  /*73c0*/  ENDCOLLECTIVE ;  /* 0x000000000000791b */ /* 0x003fe20003800000 */
.L_x_2856:
[----:B------:R-:W-:-:S05]  /*73d0*/  FADD.FTZ R27, R27, R26 ;  /* 0x0000001a1b1b7221 */ /* 0x000fca0000010000 */
[----:B------:R-:W-:Y:S02]  /*73e0*/  MOV R48, R27 ;  /* 0x0000001b00307202 */ /* 0x000fe40000000f00 */
[----:B------:R-:W-:-:S07]  /*73f0*/  MOV R29, R47 ;  /* 0x0000002f001d7202 */ /* 0x000fce0000000f00 */
[----:B------:R-:W-:Y:S05]  /*7400*/  WARPSYNC.COLLECTIVE R45, `(.L_x_2857) ;  /* 0x000000002d087348 */ /* 0x000fea0003c00000 */
[----:B------:R0:W1:Y:S02]  /*7410*/  SHFL.BFLY P2, R47, R48, R49, R50 ;  /* 0x0c000031302f7389 */ /* 0x0000640000040032 */
[----:B01----:R-:W-:Y:S01]  /*7420*/  ENDCOLLECTIVE ;  /* 0x000000000000791b */ /* 0x003fe20003800000 */
.L_x_2857:
[----:B------:R-:W-:Y:S01]  /*7430*/  FADD.FTZ R29, R28, R29 ;  /* 0x0000001d1c1d7221 */ /* 0x000fe20000010000 */
[----:B------:R-:W-:-:S04]  /*7440*/  HFMA2.MMA R49, -RZ, RZ, 0, 1.1920928955078125e-07 ;  /* 0x00000002ff317435 */ /* 0x000fc800000001ff */
[----:B------:R-:W-:Y:S02]  /*7450*/  MOV R48, R29 ;  /* 0x0000001d00307202 */ /* 0x000fe40000000f00 */
[----:B------:R-:W-:-:S07]  /*7460*/  MOV R30, R47 ;  /* 0x0000002f001e7202 */ /* 0x000fce0000000f00 */
[----:B------:R-:W-:Y:S05]  /*7470*/  WARPSYNC.COLLECTIVE R45, `(.L_x_2858) ;  /* 0x000000002d087348 */ /* 0x000fea0003c00000 */
[----:B------:R0:W1:Y:S02]  /*7480*/  SHFL.BFLY P2, R47, R48, R49, R50 ;  /* 0x0c000031302f7389 */ /* 0x0000640000040032 */
[----:B01----:R-:W-:Y:S01]  /*7490*/  ENDCOLLECTIVE ;  /* 0x000000000000791b */ /* 0x003fe20003800000 */
.L_x_2858:
[----:B------:R-:W-:-:S05]  /*74a0*/  FADD.FTZ R30, R27, R30 ;  /* 0x0000001e1b1e7221 */ /* 0x000fca0000010000 */
[----:B------:R-:W-:Y:S02]  /*74b0*/  MOV R48, R30 ;  /* 0x0000001e00307202 */ /* 0x000fe40000000f00 */
[----:B------:R-:W-:-:S07]  /*74c0*/  MOV R32, R47 ;  /* 0x0000002f00207202 */ /* 0x000fce0000000f00 */
[----:B------:R-:W-:Y:S05]  /*74d0*/  WARPSYNC.COLLECTIVE R45, `(.L_x_2859) ;  /* 0x000000002d087348 */ /* 0x000fea0003c00000 */
[----:B------:R0:W1:Y:S02]  /*74e0*/  SHFL.BFLY P2, R47, R48, R49, R50 ;  /* 0x0c000031302f7389 */ /* 0x0000640000040032 */
[----:B01----:R-:W-:Y:S01]  /*74f0*/  ENDCOLLECTIVE ;  /* 0x000000000000791b */ /* 0x003fe20003800000 */
.L_x_2859:
[----:B------:R-:W-:Y:S01]  /*7500*/  FADD.FTZ R32, R29, R32 ;  /* 0x000000201d207221 */ /* 0x000fe20000010000 */
[----:B------:R-:W-:-:S04]  /*7510*/  HFMA2.MMA R49, -RZ, RZ, 0, 5.9604644775390625e-08 ;  /* 0x00000001ff317435 */ /* 0x000fc800000001ff */
[----:B------:R-:W-:Y:S02]  /*7520*/  MOV R48, R32 ;  /* 0x0000002000307202 */ /* 0x000fe40000000f00 */
[----:B------:R-:W-:-:S07]  /*7530*/  MOV R21, R47 ;  /* 0x0000002f00157202 */ /* 0x000fce0000000f00 */
[----:B------:R-:W-:Y:S05]  /*7540*/  WARPSYNC.COLLECTIVE R45, `(.L_x_2860) ;  /* 0x000000002d087348 */ /* 0x000fea0003c00000 */
[----:B------:R0:W1:Y:S02]  /*7550*/  SHFL.BFLY P2, R47, R48, R49, R50 ;  /* 0x0c000031302f7389 */ /* 0x0000640000040032 */
[----:B01----:R-:W-:Y:S01]  /*7560*/  ENDCOLLECTIVE ;  /* 0x000000000000791b */ /* 0x003fe20003800000 */
.L_x_2860:
[----:B------:R-:W-:-:S05]  /*7570*/  FADD.FTZ R21, R30, R21 ;  /* 0x000000151e157221 */ /* 0x000fca0000010000 */
[----:B------:R-:W-:Y:S02]  /*7580*/  MOV R48, R21 ;  /* 0x0000001500307202 */ /* 0x000fe40000000f00 */
[----:B------:R-:W-:-:S07]  /*7590*/  MOV R31, R47 ;  /* 0x0000002f001f7202 */ /* 0x000fce0000000f00 */
[----:B------:R-:W-:Y:S05]  /*75a0*/  WARPSYNC.COLLECTIVE R45, `(.L_x_2861) ;  /* 0x000000002d087348 */ /* 0x000fea0003c00000 */
[----:B------:R0:W1:Y:S02]  /*75b0*/  SHFL.BFLY P2, R47, R48, R49, R50 ;  /* 0x0c000031302f7389 */ /* 0x0000640000040032 */
[----:B01----:R-:W-:Y:S01]  /*75c0*/  ENDCOLLECTIVE ;  /* 0x000000000000791b */ /* 0x003fe20003800000 */
.L_x_2861:
[----:B------:R-:W-:Y:S01]  /*75d0*/  FADD.FTZ R31, R32, R31 ;  /* 0x0000001f201f7221 */ /* 0x000fe20000010000 */
[----:B------:R-:W-:Y:S01]  /*75e0*/  MOV R26, R47 ;  /* 0x0000002f001a7202 */ /* 0x000fe20000000f00 */
[----:B------:R-:W-:Y:S06]  /*75f0*/  BRA `(.L_x_2862) ;  /* 0xffffffe800e07947 */ /* 0x000fec000383ffff */
.L_x_2841:
        /* <DEDUP_REMOVED lines=8> */
.L_x_2864:
[----:B------:R-:W-:Y:S05]  /*7680*/  BSYNC B1 ;  /* 0x0000000000017941 */ /* 0x000fea0003800000 */
.L_x_2863:
        /* <DEDUP_REMOVED lines=8> */
.L_x_2865:
[----:B------:R-:W-:Y:S01]  /*7710*/  FADD.FTZ R28, R28, R21 ;  /* 0x000000151c1c7221 */ /* 0x000fe20000010000 */
[----:B------:R-:W-:-:S04]  /*7720*/  HFMA2.MMA R49, -RZ, RZ, 0, 2.384185791015625e-07 ;  /* 0x00000004ff317435 */ /* 0x000fc800000001ff */
[----:B------:R-:W-:Y:S02]  /*7730*/  MOV R48, R28 ;  /* 0x0000001c00307202 */ /* 0x000fe40000000f00 */
[----:B------:R-:W-:-:S07]  /*7740*/  MOV R27, R47 ;  /* 0x0000002f001b7202 */ /* 0x000fce0000000f00 */
[----:B------:R-:W-:Y:S05]  /*7750*/  WARPSYNC.COLLECTIVE R45, `(.L_x_2866) ;  /* 0x000000002d087348 */ /* 0x000fea0003c00000 */
[----:B------:R0:W1:Y:S02]  /*7760*/  SHFL.BFLY P2, R47, R48, R49, R50 ;  /* 0x0c000031302f7389 */ /* 0x0000640000040032 */
[----:B01----:R-:W-:Y:S01]  /*7770*/  ENDCOLLECTIVE ;  /* 0x000000000000791b */ /* 0x003fe20003800000 */
.L_x_2866:
[----:B------:R-:W-:-:S05]  /*7780*/  FADD.FTZ R27, R27, R26 ;  /* 0x0000001a1b1b7221 */ /* 0x000fca0000010000 */
[----:B------:R-:W-:Y:S02]  /*7790*/  MOV R48, R27 ;  /* 0x0000001b00307202 */ /* 0x000fe40000000f00 */
[----:B------:R-:W-:-:S07]  /*77a0*/  MOV R29, R47 ;  /* 0x0000002f001d7202 */ /* 0x000fce0000000f00 */
[----:B------:R-:W-:Y:S05]  /*77b0*/  WARPSYNC.COLLECTIVE R45, `(.L_x_2867) ;  /* 0x000000002d087348 */ /* 0x000fea0003c00000 */
[----:B------:R0:W1:Y:S02]  /*77c0*/  SHFL.BFLY P2, R47, R48, R49, R50 ;  /* 0x0c000031302f7389 */ /* 0x0000640000040032 */
[----:B01----:R-:W-:Y:S01]  /*77d0*/  ENDCOLLECTIVE ;  /* 0x000000000000791b */ /* 0x003fe20003800000 */
.L_x_2867:
[----:B------:R-:W-:Y:S01]  /*77e0*/  FADD.FTZ R29, R28, R29 ;  /* 0x0000001d1c1d7221 */ /* 0x000fe20000010000 */
[----:B------:R-:W-:-:S04]  /*77f0*/  HFMA2.MMA R49, -RZ, RZ, 0, 1.1920928955078125e-07 ;  /* 0x00000002ff317435 */ /* 0x000fc800000001ff */
[----:B------:R-:W-:Y:S02]  /*7800*/  MOV R48, R29 ;  /* 0x0000001d00307202 */ /* 0x000fe40000000f00 */
[----:B------:R-:W-:-:S07]  /*7810*/  MOV R30, R47 ;  /* 0x0000002f001e7202 */ /* 0x000fce0000000f00 */
[----:B------:R-:W-:Y:S05]  /*7820*/  WARPSYNC.COLLECTIVE R45, `(.L_x_2868) ;  /* 0x000000002d087348 */ /* 0x000fea0003c00000 */
[----:B------:R0:W1:Y:S02]  /*7830*/  SHFL.BFLY P2, R47, R48, R49, R50 ;  /* 0x0c000031302f7389 */ /* 0x0000640000040032 */
[----:B01----:R-:W-:Y:S01]  /*7840*/  ENDCOLLECTIVE ;  /* 0x000000000000791b */ /* 0x003fe20003800000 */
.L_x_2868:
[----:B------:R-:W-:-:S05]  /*7850*/  FADD.FTZ R30, R27, R30 ;  /* 0x0000001e1b1e7221 */ /* 0x000fca0000010000 */
[----:B------:R-:W-:Y:S02]  /*7860*/  MOV R48, R30 ;  /* 0x0000001e00307202 */ /* 0x000fe40000000f00 */
[----:B------:R-:W-:-:S07]  /*7870*/  MOV R32, R47 ;  /* 0x0000002f00207202 */ /* 0x000fce0000000f00 */
[----:B------:R-:W-:Y:S05]  /*7880*/  WARPSYNC.COLLECTIVE R45, `(.L_x_2869) ;  /* 0x000000002d087348 */ /* 0x000fea0003c00000 */
[----:B------:R0:W1:Y:S02]  /*7890*/  SHFL.BFLY P2, R47, R48, R49, R50 ;  /* 0x0c000031302f7389 */ /* 0x0000640000040032 */
[----:B01----:R-:W-:Y:S01]  /*78a0*/  ENDCOLLECTIVE ;  /* 0x000000000000791b */ /* 0x003fe20003800000 */
.L_x_2869:
[----:B------:R-:W-:Y:S01]  /*78b0*/  FADD.FTZ R32, R29, R32 ;  /* 0x000000201d207221 */ /* 0x000fe20000010000 */
[----:B------:R-:W-:-:S04]  /*78c0*/  HFMA2.MMA R49, -RZ, RZ, 0, 5.9604644775390625e-08 ;  /* 0x00000001ff317435 */ /* 0x000fc800000001ff */
[----:B------:R-:W-:Y:S02]  /*78d0*/  MOV R48, R32 ;  /* 0x0000002000307202 */ /* 0x000fe40000000f00 */
[----:B------:R-:W-:-:S07]  /*78e0*/  MOV R21, R47 ;  /* 0x0000002f00157202 */ /* 0x000fce0000000f00 */
[----:B------:R-:W-:Y:S05]  /*78f0*/  WARPSYNC.COLLECTIVE R45, `(.L_x_2870) ;  /* 0x000000002d087348 */ /* 0x000fea0003c00000 */
[----:B------:R0:W1:Y:S02]  /*7900*/  SHFL.BFLY P2, R47, R48, R49, R50 ;  /* 0x0c000031302f7389 */ /* 0x0000640000040032 */
[----:B01----:R-:W-:Y:S01]  /*7910*/  ENDCOLLECTIVE ;  /* 0x000000000000791b */ /* 0x003fe20003800000 */
.L_x_2870:
[----:B------:R-:W-:-:S05]  /*7920*/  FADD.FTZ R21, R30, R21 ;  /* 0x000000151e157221 */ /* 0x000fca0000010000 */
[----:B------:R-:W-:Y:S02]  /*7930*/  MOV R48, R21 ;  /* 0x0000001500307202 */ /* 0x000fe40000000f00 */
[----:B------:R-:W-:-:S07]  /*7940*/  MOV R31, R47 ;  /* 0x0000002f001f7202 */ /* 0x000fce0000000f00 */
[----:B------:R-:W-:Y:S05]  /*7950*/  WARPSYNC.COLLECTIVE R45, `(.L_x_2871) ;  /* 0x000000002d087348 */ /* 0x000fea0003c00000 */
[----:B------:R0:W1:Y:S02]  /*7960*/  SHFL.BFLY P2, R47, R48, R49, R50 ;  /* 0x0c000031302f7389 */ /* 0x0000640000040032 */
[----:B01----:R-:W-:Y:S01]  /*7970*/  ENDCOLLECTIVE ;  /* 0x000000000000791b */ /* 0x003fe20003800000 */
.L_x_2871:
[----:B------:R-:W-:Y:S01]  /*7980*/  FADD.FTZ R31, R32, R31 ;  /* 0x0000001f201f7221 */ /* 0x000fe20000010000 */
[----:B------:R-:W-:Y:S01]  /*7990*/  MOV R26, R47 ;  /* 0x0000002f001a7202 */ /* 0x000fe20000000f00 */
[----:B------:R-:W-:Y:S06]  /*79a0*/  BRA `(.L_x_2872) ;  /* 0xffffffe8009c7947 */ /* 0x000fec000383ffff */
.L_x_2842:
        /* <DEDUP_REMOVED lines=8> */
.L_x_2874:
[----:B------:R-:W-:Y:S05]  /*7a30*/  BSYNC B0 ;  /* 0x0000000000007941 */ /* 0x000fea0003800000 */
.L_x_2873:
        /* <DEDUP_REMOVED lines=11> */
.L_x_2875:
        /* <DEDUP_REMOVED lines=19> */
.L_x_2876:
[----:B------:R-:W-:-:S05]  /*7c20*/  FADD.FTZ R23, R23, R22 ;  /* 0x0000001617177221 */ /* 0x000fca0000010000 */
[----:B------:R-:W-:Y:S02]  /*7c30*/  MOV R48, R23 ;  /* 0x0000001700307202 */ /* 0x000fe40000000f00 */
[----:B------:R-:W-:-:S07]  /*7c40*/  MOV R21, R47 ;  /* 0x0000002f00157202 */ /* 0x000fce0000000f00 */
[----:B------:R-:W-:Y:S05]  /*7c50*/  WARPSYNC.COLLECTIVE R45, `(.L_x_2877) ;  /* 0x000000002d087348 */ /* 0x000fea0003c00000 */
[----:B------:R0:W1:Y:S02]  /*7c60*/  SHFL.BFLY P2, R47, R48, R49, R50 ;  /* 0x0c000031302f7389 */ /* 0x0000640000040032 */
[----:B01----:R-:W-:Y:S01]  /*7c70*/  ENDCOLLECTIVE ;  /* 0x000000000000791b */ /* 0x003fe20003800000 */
.L_x_2877:
        /* <DEDUP_REMOVED lines=9> */
.L_x_2878:
[----:B------:R-:W-:-:S05]  /*7d10*/  FADD.FTZ R22, R23, R22 ;  /* 0x0000001617167221 */ /* 0x000fca0000010000 */
[----:B------:R-:W-:Y:S02]  /*7d20*/  MOV R48, R22 ;  /* 0x0000001600307202 */ /* 0x000fe40000000f00 */
[----:B------:R-:W-:-:S07]  /*7d30*/  MOV R24, R47 ;  /* 0x0000002f00187202 */ /* 0x000fce0000000f00 */
[----:B------:R-:W-:Y:S05]  /*7d40*/  WARPSYNC.COLLECTIVE R45, `(.L_x_2879) ;  /* 0x000000002d087348 */ /* 0x000fea0003c00000 */
[----:B------:R0:W1:Y:S02]  /*7d50*/  SHFL.BFLY P2, R47, R48, R49, R50 ;  /* 0x0c000031302f7389 */ /* 0x0000640000040032 */
[----:B01----:R-:W-:Y:S01]  /*7d60*/  ENDCOLLECTIVE ;  /* 0x000000000000791b */ /* 0x003fe20003800000 */
.L_x_2879:
        /* <DEDUP_REMOVED lines=8> */
.L_x_2880:
        /* <DEDUP_REMOVED lines=11> */
.L_x_2881:
        /* <DEDUP_REMOVED lines=8> */
.L_x_2882:
        /* <DEDUP_REMOVED lines=8> */
.L_x_2883:
[----:B------:R-:W-:Y:S01]  /*7fa0*/  FADD.FTZ R32, R32, R25 ;  /* 0x0000001920207221 */ /* 0x000fe20000010000 */
[----:B------:R-:W-:-:S04]  /*7fb0*/  HFMA2.MMA R49, -RZ, RZ, 0, 2.384185791015625e-07 ;  /* 0x00000004ff317435 */ /* 0x000fc800000001ff */
[----:B------:R-:W-:Y:S02]  /*7fc0*/  MOV R48, R32 ;  /* 0x0000002000307202 */ /* 0x000fe40000000f00 */
[----:B------:R-:W-:-:S07]  /*7fd0*/  MOV R38, R47 ;  /* 0x0000002f00267202 */ /* 0x000fce0000000f00 */
[----:B------:R-:W-:Y:S05]  /*7fe0*/  WARPSYNC.COLLECTIVE R45, `(.L_x_2884) ;  /* 0x000000002d087348 */ /* 0x000fea0003c00000 */
[----:B------:R0:W1:Y:S02]  /*7ff0*/  SHFL.BFLY P2, R47, R48, R49, R50 ;  /* 0x0c000031302f7389 */ /* 0x0000640000040032 */
[----:B01----:R-:W-:Y:S01]  /*8000*/  ENDCOLLECTIVE ;  /* 0x000000000000791b */ /* 0x003fe20003800000 */
.L_x_2884:
[----:B------:R-:W-:-:S05]  /*8010*/  FADD.FTZ R38, R38, R29 ;  /* 0x0000001d26267221 */ /* 0x000fca0000010000 */
[----:B------:R-:W-:Y:S02]  /*8020*/  MOV R48, R38 ;  /* 0x0000002600307202 */ /* 0x000fe40000000f00 */
[----:B------:R-:W-:-:S07]  /*8030*/  MOV R25, R47 ;  /* 0x0000002f00197202 */ /* 0x000fce0000000f00 */
[----:B------:R-:W-:Y:S05]  /*8040*/  WARPSYNC.COLLECTIVE R45, `(.L_x_2885) ;  /* 0x000000002d087348 */ /* 0x000fea0003c00000 */
[----:B------:R0:W1:Y:S02]  /*8050*/  SHFL.BFLY P2, R47, R48, R49, R50 ;  /* 0x0c000031302f7389 */ /* 0x0000640000040032 */
[----:B01----:R-:W-:Y:S01]  /*8060*/  ENDCOLLECTIVE ;  /* 0x000000000000791b */ /* 0x003fe20003800000 */
.L_x_2885:
[----:B------:R-:W-:Y:S01]  /*8070*/  FADD.FTZ R25, R32, R25 ;  /* 0x0000001920197221 */ /* 0x000fe20000010000 */
[----:B------:R-:W-:-:S04]  /*8080*/  HFMA2.MMA R49, -RZ, RZ, 0, 1.1920928955078125e-07 ;  /* 0x00000002ff317435 */ /* 0x000fc800000001ff */
[----:B------:R-:W-:Y:S02]  /*8090*/  MOV R48, R25 ;  /* 0x0000001900307202 */ /* 0x000fe40000000f00 */
[----:B------:R-:W-:-:S07]  /*80a0*/  MOV R29, R47 ;  /* 0x0000002f001d7202 */ /* 0x000fce0000000f00 */
[----:B------:R-:W-:Y:S05]  /*80b0*/  WARPSYNC.COLLECTIVE R45, `(.L_x_2886) ;  /* 0x000000002d087348 */ /* 0x000fea0003c00000 */
[----:B------:R0:W1:Y:S02]  /*80c0*/  SHFL.BFLY P2, R47, R48, R49, R50 ;  /* 0x0c000031302f7389 */ /* 0x0000640000040032 */
[----:B01----:R-:W-:Y:S01]  /*80d0*/  ENDCOLLECTIVE ;  /* 0x000000000000791b */ /* 0x003fe20003800000 */
.L_x_2886:
[----:B------:R-:W-:-:S05]  /*80e0*/  FADD.FTZ R29, R38, R29 ;  /* 0x0000001d261d7221 */ /* 0x000fca0000010000 */
[----:B------:R-:W-:Y:S02]  /*80f0*/  MOV R48, R29 ;  /* 0x0000001d00307202 */ /* 0x000fe40000000f00 */
[----:B------:R-:W-:-:S07]  /*8100*/  MOV R32, R47 ;  /* 0x0000002f00207202 */ /* 0x000fce0000000f00 */
[----:B------:R-:W-:Y:S05]  /*8110*/  WARPSYNC.COLLECTIVE R45, `(.L_x_2887) ;  /* 0x000000002d087348 */ /* 0x000fea0003c00000 */
[----:B------:R0:W1:Y:S02]  /*8120*/  SHFL.BFLY P2, R47, R48, R49, R50 ;  /* 0x0c000031302f7389 */ /* 0x0000640000040032 */
[----:B01----:R-:W-:Y:S01]  /*8130*/  ENDCOLLECTIVE ;  /* 0x000000000000791b */ /* 0x003fe20003800000 */
.L_x_2887:
        /* <DEDUP_REMOVED lines=13> */
.L_x_2888:
[----:B------:R-:W-:Y:S01]  /*8210*/  FADD.FTZ R38, R29, R38 ;  /* 0x000000261d267221 */ /* 0x000fe20000010000 */
[----:B------:R-:W-:-:S04]  /*8220*/  HFMA2.MMA R39, -RZ, RZ, 0, 0 ;  /* 0x00000000ff277435 */ /* 0x000fc800000001ff */
[----:B------:R-:W-:Y:S02]  /*8230*/  MOV R48, R38 ;  /* 0x0000002600307202 */ /* 0x000fe40000000f00 */
[----:B------:R-:W-:-:S07]  /*8240*/  MOV R29, R47 ;  /* 0x0000002f001d7202 */ /* 0x000fce0000000f00 */
[----:B------:R-:W-:Y:S05]  /*8250*/  WARPSYNC.COLLECTIVE R45, `(.L_x_2889) ;  /* 0x000000002d087348 */ /* 0x000fea0003c00000 */
[----:B------:R0:W1:Y:S02]  /*8260*/  SHFL.BFLY P2, R47, R48, R49, R50 ;  /* 0x0c000031302f7389 */ /* 0x0000640000040032 */
[----:B01----:R-:W-:Y:S01]  /*8270*/  ENDCOLLECTIVE ;  /* 0x000000000000791b */ /* 0x003fe20003800000 */
.L_x_2889:
        /* <DEDUP_REMOVED lines=12> */
.L_x_2890:
[----:B------:R-:W-:Y:S02]  /*8340*/  @!P0 F2FP.F16.F32.PACK_AB R26, RZ, R27 ;  /* 0x0000001bff1a823e */ /* 0x000fe400000000ff */
[----:B------:R-:W-:Y:S01]  /*8350*/  @!P0 F2FP.F16.F32.PACK_AB R27, RZ, R21 ;  /* 0x00000015ff1b823e */ /* 0x000fe200000000ff */
[----:B------:R-:W-:Y:S01]  /*8360*/  FADD.FTZ R21, R32, R29 ;  /* 0x0000001d20157221 */ /* 0x000fe20000010000 */
[----:B------:R-:W-:Y:S01]  /*8370*/  PRMT R30, R26, 0x7610, R30 ;  /* 0x000076101a1e7816 */ /* 0x000fe2000000001e */
[----:B------:R-:W-:Y:S01]  /*8380*/  FADD.FTZ R26, R38, R31 ;  /* 0x0000001f261a7221 */ /* 0x000fe20000010000 */
[----:B------:R-:W-:Y:S02]  /*8390*/  PRMT R43, R27, 0x7610, R43 ;  /* 0x000076101b2b7816 */ /* 0x000fe4000000002b */
[----:B------:R-:W-:Y:S01]  /*83a0*/  @!P0 F2FP.F16.F32.PACK_AB R21, RZ, R21 ;  /* 0x00000015ff15823e */ /* 0x000fe200000000ff */
[----:B------:R0:W-:Y:S01]  /*83b0*/  @!P0 STG.E.U16 desc[UR8][R22.64], R30 ;  /* 0x0000001e16008986 */ /* 0x0001e2000c101508 */
[----:B------:R-:W-:-:S02]  /*83c0*/  @!P0 F2FP.F16.F32.PACK_AB R26, RZ, R26 ;  /* 0x0000001aff1a823e */ /* 0x000fc400000000ff */
        /* <DEDUP_REMOVED lines=10> */
.L_x_2891:
[----:B------:R-:W-:Y:S01]  /*8470*/  FADD.FTZ R40, R40, R33 ;  /* 0x0000002128287221 */ /* 0x000fe20000010000 */
[----:B------:R-:W-:-:S04]  /*8480*/  HFMA2.MMA R49, -RZ, RZ, 0, 2.384185791015625e-07 ;  /* 0x00000004ff317435 */ /* 0x000fc800000001ff */
[----:B------:R-:W-:Y:S02]  /*8490*/  MOV R48, R40 ;  /* 0x0000002800307202 */ /* 0x000fe40000000f00 */
[----:B------:R-:W-:-:S07]  /*84a0*/  MOV R42, R47 ;  /* 0x0000002f002a7202 */ /* 0x000fce0000000f00 */
[----:B------:R-:W-:Y:S05]  /*84b0*/  WARPSYNC.COLLECTIVE R45, `(.L_x_2892) ;  /* 0x000000002d087348 */ /* 0x000fea0003c00000 */
[----:B------:R0:W1:Y:S02]  /*84c0*/  SHFL.BFLY P2, R47, R48, R49, R50 ;  /* 0x0c000031302f7389 */ /* 0x0000640000040032 */
[----:B01----:R-:W-:Y:S01]  /*84d0*/  ENDCOLLECTIVE ;  /* 0x000000000000791b */ /* 0x003fe20003800000 */
.L_x_2892:
[----:B------:R-:W-:-:S05]  /*84e0*/  FADD.FTZ R42, R42, R37 ;  /* 0x000000252a2a7221 */ /* 0x000fca0000010000 */
[----:B------:R-:W-:Y:S02]  /*84f0*/  MOV R48, R42 ;  /* 0x0000002a00307202 */ /* 0x000fe40000000f00 */
[----:B------:R-:W-:-:S07]  /*8500*/  MOV R33, R47 ;  /* 0x0000002f00217202 */ /* 0x000fce0000000f00 */
[----:B------:R-:W-:Y:S05]  /*8510*/  WARPSYNC.COLLECTIVE R45, `(.L_x_2893) ;  /* 0x000000002d087348 */ /* 0x000fea0003c00000 */
[----:B------:R0:W1:Y:S02]  /*8520*/  SHFL.BFLY P2, R47, R48, R49, R50 ;  /* 0x0c000031302f7389 */ /* 0x0000640000040032 */
[----:B01----:R-:W-:Y:S01]  /*8530*/  ENDCOLLECTIVE ;  /* 0x000000000000791b */ /* 0x003fe20003800000 */
.L_x_2893:
[----:B------:R-:W-:Y:S01]  /*8540*/  FADD.FTZ R33, R40, R33 ;  /* 0x0000002128217221 */ /* 0x000fe20000010000 */
[----:B------:R-:W-:-:S04]  /*8550*/  HFMA2.MMA R49, -RZ, RZ, 0, 1.1920928955078125e-07 ;  /* 0x00000002ff317435 */ /* 0x000fc800000001ff */
[----:B------:R-:W-:Y:S02]  /*8560*/  MOV R48, R33 ;  /* 0x0000002100307202 */ /* 0x000fe40000000f00 */
[----:B------:R-:W-:-:S07]  /*8570*/  MOV R37, R47 ;  /* 0x0000002f00257202 */ /* 0x000fce0000000f00 */
[----:B------:R-:W-:Y:S05]  /*8580*/  WARPSYNC.COLLECTIVE R45, `(.L_x_2894) ;  /* 0x000000002d087348 */ /* 0x000fea0003c00000 */
[----:B------:R0:W1:Y:S02]  /*8590*/  SHFL.BFLY P2, R47, R48, R49, R50 ;  /* 0x0c000031302f7389 */ /* 0x0000640000040032 */
[----:B01----:R-:W-:Y:S01]  /*85a0*/  ENDCOLLECTIVE ;  /* 0x000000000000791b */ /* 0x003fe20003800000 */
.L_x_2894:
[----:B------:R-:W-:-:S05]  /*85b0*/  FADD.FTZ R37, R42, R37 ;  /* 0x000000252a257221 */ /* 0x000fca0000010000 */
[----:B------:R-:W-:Y:S02]  /*85c0*/  MOV R48, R37 ;  /* 0x0000002500307202 */ /* 0x000fe40000000f00 */
[----:B------:R-:W-:-:S07]  /*85d0*/  MOV R40, R47 ;  /* 0x0000002f00287202 */ /* 0x000fce0000000f00 */
[----:B------:R-:W-:Y:S05]  /*85e0*/  WARPSYNC.COLLECTIVE R45, `(.L_x_2895) ;  /* 0x000000002d087348 */ /* 0x000fea0003c00000 */
[----:B------:R0:W1:Y:S02]  /*85f0*/  SHFL.BFLY P2, R47, R48, R49, R50 ;  /* 0x0c000031302f7389 */ /* 0x0000640000040032 */
[----:B01----:R-:W-:Y:S01]  /*8600*/  ENDCOLLECTIVE ;  /* 0x000000000000791b */ /* 0x003fe20003800000 */
.L_x_2895:
[----:B------:R-:W-:Y:S01]  /*8610*/  FADD.FTZ R40, R33, R40 ;  /* 0x0000002821287221 */ /* 0x000fe20000010000 */
[----:B------:R-:W-:-:S04]  /*8620*/  HFMA2.MMA R49, -RZ, RZ, 0, 5.9604644775390625e-08 ;  /* 0x00000001ff317435 */ /* 0x000fc800000001ff */
[----:B------:R-:W-:Y:S02]  /*8630*/  MOV R48, R40 ;  /* 0x0000002800307202 */ /* 0x000fe40000000f00 */
[----:B------:R-:W-:-:S07]  /*8640*/  MOV R42, R47 ;  /* 0x0000002f002a7202 */ /* 0x000fce0000000f00 */
[----:B------:R-:W-:Y:S05]  /*8650*/  WARPSYNC.COLLECTIVE R45, `(.L_x_2896) ;  /* 0x000000002d087348 */ /* 0x000fea0003c00000 */
[----:B------:R0:W1:Y:S02]  /*8660*/  SHFL.BFLY P2, R47, R48, R49, R50 ;  /* 0x0c000031302f7389 */ /* 0x0000640000040032 */
[----:B01----:R-:W-:Y:S01]  /*8670*/  ENDCOLLECTIVE ;  /* 0x000000000000791b */ /* 0x003fe20003800000 */
.L_x_2896:
[----:B------:R-:W-:-:S05]  /*8680*/  FADD.FTZ R37, R37, R42 ;  /* 0x0000002a25257221 */ /* 0x000fca0000010000 */
[----:B------:R-:W-:Y:S02]  /*8690*/  MOV R48, R37 ;  /* 0x0000002500307202 */ /* 0x000fe40000000f00 */
[----:B------:R-:W-:-:S07]  /*86a0*/  MOV R33, R47 ;  /* 0x0000002f00217202 */ /* 0x000fce0000000f00 */
[----:B------:R-:W-:Y:S05]  /*86b0*/  WARPSYNC.COLLECTIVE R45, `(.L_x_2897) ;  /* 0x000000002d087348 */ /* 0x000fea0003c00000 */
[----:B------:R0:W1:Y:S02]  /*86c0*/  SHFL.BFLY P2, R47, R48, R49, R50 ;  /* 0x0c000031302f7389 */ /* 0x0000640000040032 */
[----:B01----:R-:W-:Y:S01]  /*86d0*/  ENDCOLLECTIVE ;  /* 0x000000000000791b */ /* 0x003fe20003800000 */
.L_x_2897:
[----:B------:R-:W-:-:S05]  /*86e0*/  FADD.FTZ R27, R40, R33 ;  /* 0x00000021281b7221 */ /* 0x000fca0000010000 */
[----:B------:R-:W-:-:S05]  /*86f0*/  @!P0 F2FP.F16.F32.PACK_AB R27, RZ, R27 ;  /* 0x0000001bff1b823e */ /* 0x000fca00000000ff */
[----:B------:R0:W-:Y:S01]  /*8700*/  @!P0 STG.E.U16 desc[UR8][R22.64+0x50], R27 ;  /* 0x0000501b16008986 */ /* 0x0001e2000c101508 */
[----:B------:R-:W-:Y:S01]  /*8710*/  HFMA2.MMA R49, -RZ, RZ, 0, 4.76837158203125e-07 ;  /* 0x00000008ff317435 */ /* 0x000fe200000001ff */
[----:B------:R-:W-:Y:S02]  /*8720*/  MOV R48, R39 ;  /* 0x0000002700307202 */ /* 0x000fe40000000f00 */
[----:B------:R-:W-:-:S08]  /*8730*/  MOV R42, R47 ;  /* 0x0000002f002a7202 */ /* 0x000fd00000000f00 */
[----:B0-----:R-:W-:Y:S05]  /*8740*/  WARPSYNC.COLLECTIVE R45, `(.L_x_2898) ;  /* 0x000000002d087348 */ /* 0x001fea0003c00000 */
[----:B------:R1:W2:Y:S02]  /*8750*/  SHFL.BFLY P2, R47, R48, R49, R50 ;  /* 0x0c000031302f7389 */ /* 0x0002a40000040032 */
[----:B012---:R-:W-:Y:S01]  /*8760*/  ENDCOLLECTIVE ;  /* 0x000000000000791b */ /* 0x007fe20003800000 */
.L_x_2898:
[----:B------:R-:W-:-:S05]  /*8770*/  FADD.FTZ R28, R37, R42 ;  /* 0x0000002a251c7221 */ /* 0x000fca0000010000 */
[----:B------:R-:W-:-:S05]  /*8780*/  @!P0 F2FP.F16.F32.PACK_AB R28, RZ, R28 ;  /* 0x0000001cff1c823e */ /* 0x000fca00000000ff */
[----:B------:R0:W-:Y:S01]  /*8790*/  @!P0 STG.E.U16 desc[UR8][R24.64+0x50], R28 ;  /* 0x0000501c18008986 */ /* 0x0001e2000c101508 */
[----:B------:R-:W-:Y:S02]  /*87a0*/  MOV R48, R41 ;  /* 0x0000002900307202 */ /* 0x000fe40000000f00 */
[----:B------:R-:W-:-:S07]  /*87b0*/  MOV R46, R47 ;  /* 0x0000002f002e7202 */ /* 0x000fce0000000f00 */
[----:B0-----:R-:W-:Y:S05]  /*87c0*/  WARPSYNC.COLLECTIVE R45, `(.L_x_2899) ;  /* 0x000000002d087348 */ /* 0x001fea0003c00000 */
[----:B------:R1:W2:Y:S02]  /*87d0*/  SHFL.BFLY P2, R47, R48, R49, R50 ;  /* 0x0c000031302f7389 */ /* 0x0002a40000040032 */
[----:B012---:R-:W-:Y:S01]  /*87e0*/  ENDCOLLECTIVE ;  /* 0x000000000000791b */ /* 0x007fe20003800000 */
.L_x_2899:
[----:B------:R-:W-:Y:S01]  /*87f0*/  FADD.FTZ R46, R46, R39 ;  /* 0x000000272e2e7221 */ /* 0x000fe20000010000 */
[----:B------:R-:W-:-:S04]  /*8800*/  HFMA2.MMA R49, -RZ, RZ, 0, 2.384185791015625e-07 ;  /* 0x00000004ff317435 */ /* 0x000fc800000001ff */
[----:B------:R-:W-:Y:S02]  /*8810*/  MOV R48, R46 ;  /* 0x0000002e00307202 */ /* 0x000fe40000000f00 */
[----:B------:R-:W-:-:S07]  /*8820*/  MOV R44, R47 ;  /* 0x0000002f002c7202 */ /* 0x000fce0000000f00 */
[----:B------:R-:W-:Y:S05]  /*8830*/  WARPSYNC.COLLECTIVE R45, `(.L_x_2900) ;  /* 0x000000002d087348 */ /* 0x000fea0003c00000 */
[----:B------:R0:W1:Y:S02]  /*8840*/  SHFL.BFLY P2, R47, R48, R49, R50 ;  /* 0x0c000031302f7389 */ /* 0x0000640000040032 */
[----:B01----:R-:W-:Y:S01]  /*8850*/  ENDCOLLECTIVE ;  /* 0x000000000000791b */ /* 0x003fe20003800000 */
.L_x_2900:
[----:B------:R-:W-:-:S05]  /*8860*/  FADD.FTZ R44, R44, R41 ;  /* 0x000000292c2c7221 */ /* 0x000fca0000010000 */
[----:B------:R-:W-:Y:S02]  /*8870*/  MOV R48, R44 ;  /* 0x0000002c00307202 */ /* 0x000fe40000000f00 */
[----:B------:R-:W-:-:S07]  /*8880*/  MOV R39, R47 ;  /* 0x0000002f00277202 */ /* 0x000fce0000000f00 */
[----:B------:R-:W-:Y:S05]  /*8890*/  WARPSYNC.COLLECTIVE R45, `(.L_x_2901) ;  /* 0x000000002d087348 */ /* 0x000fea0003c00000 */
[----:B------:R0:W1:Y:S02]  /*88a0*/  SHFL.BFLY P2, R47, R48, R49, R50 ;  /* 0x0c000031302f7389 */ /* 0x0000640000040032 */
[----:B01----:R-:W-:Y:S01]  /*88b0*/  ENDCOLLECTIVE ;  /* 0x000000000000791b */ /* 0x003fe20003800000 */
.L_x_2901:
[----:B------:R-:W-:Y:S01]  /*88c0*/  FADD.FTZ R39, R46, R39 ;  /* 0x000000272e277221 */ /* 0x000fe20000010000 */
[----:B------:R-:W-:-:S04]  /*88d0*/  HFMA2.MMA R49, -RZ, RZ, 0, 1.1920928955078125e-07 ;  /* 0x00000002ff317435 */ /* 0x000fc800000001ff */
[----:B------:R-:W-:Y:S02]  /*88e0*/  MOV R48, R39 ;  /* 0x0000002700307202 */ /* 0x000fe40000000f00 */
[----:B------:R-:W-:-:S07]  /*88f0*/  MOV R41, R47 ;  /* 0x0000002f00297202 */ /* 0x000fce0000000f00 */
[----:B------:R-:W-:Y:S05]  /*8900*/  WARPSYNC.COLLECTIVE R45, `(.L_x_2902) ;  /* 0x000000002d087348 */ /* 0x000fea0003c00000 */
[----:B------:R0:W1:Y:S02]  /*8910*/  SHFL.BFLY P2, R47, R48, R49, R50 ;  /* 0x0c000031302f7389 */ /* 0x0000640000040032 */
[----:B01----:R-:W-:Y:S01]  /*8920*/  ENDCOLLECTIVE ;  /* 0x000000000000791b */ /* 0x003fe20003800000 */
.L_x_2902:
[----:B------:R-:W-:-:S05]  /*8930*/  FADD.FTZ R41, R44, R41 ;  /* 0x000000292c297221 */ /* 0x000fca0000010000 */
[----:B------:R-:W-:Y:S02]  /*8940*/  MOV R48, R41 ;  /* 0x0000002900307202 */ /* 0x000fe40000000f00 */
[----:B------:R-:W-:-:S07]  /*8950*/  MOV R46, R47 ;  /* 0x0000002f002e7202 */ /* 0x000fce0000000f00 */
[----:B------:R-:W-:Y:S05]  /*8960*/  WARPSYNC.COLLECTIVE R45, `(.L_x_2903) ;  /* 0x000000002d087348 */ /* 0x000fea0003c00000 */
[----:B------:R0:W1:Y:S02]  /*8970*/  SHFL.BFLY P2, R47, R48, R49, R50 ;  /* 0x0c000031302f7389 */ /* 0x0000640000040032 */
[----:B01----:R-:W-:Y:S01]  /*8980*/  ENDCOLLECTIVE ;  /* 0x000000000000791b */ /* 0x003fe20003800000 */
.L_x_2903:
[----:B------:R-:W-:Y:S01]  /*8990*/  FADD.FTZ R39, R39, R46 ;  /* 0x0000002e27277221 */ /* 0x000fe20000010000 */
[----:B------:R-:W-:-:S04]  /*89a0*/  HFMA2.MMA R49, -RZ, RZ, 0, 5.9604644775390625e-08 ;  /* 0x00000001ff317435 */ /* 0x000fc800000001ff */
[----:B------:R-:W-:Y:S02]  /*89b0*/  MOV R48, R39 ;  /* 0x0000002700307202 */ /* 0x000fe40000000f00 */
[----:B------:R-:W-:-:S07]  /*89c0*/  MOV R44, R47 ;  /* 0x0000002f002c7202 */ /* 0x000fce0000000f00 */
[----:B------:R-:W-:Y:S05]  /*89d0*/  WARPSYNC.COLLECTIVE R45, `(.L_x_2904) ;  /* 0x000000002d087348 */ /* 0x000fea0003c00000 */
[----:B------:R0:W1:Y:S02]  /*89e0*/  SHFL.BFLY P2, R47, R48, R49, R50 ;  /* 0x0c000031302f7389 */ /* 0x0000640000040032 */
[----:B01----:R-:W-:Y:S01]  /*89f0*/  ENDCOLLECTIVE ;  /* 0x000000000000791b */ /* 0x003fe20003800000 */
.L_x_2904:
[----:B------:R-:W-:-:S05]  /*8a00*/  FADD.FTZ R41, R41, R44 ;  /* 0x0000002c29297221 */ /* 0x000fca0000010000 */
[----:B------:R-:W-:Y:S02]  /*8a10*/  MOV R48, R41 ;  /* 0x0000002900307202 */ /* 0x000fe40000000f00 */
[----:B------:R-:W-:-:S07]  /*8a20*/  MOV R30, R47 ;  /* 0x0000002f001e7202 */ /* 0x000fce0000000f00 */
[----:B------:R-:W-:Y:S05]  /*8a30*/  WARPSYNC.COLLECTIVE R45, `(.L_x_2905) ;  /* 0x000000002d087348 */ /* 0x000fea0003c00000 */
[----:B------:R0:W1:Y:S02]  /*8a40*/  SHFL.BFLY P2, R47, R48, R49, R50 ;  /* 0x0c000031302f7389 */ /* 0x0000640000040032 */
[----:B01----:R-:W-:Y:S01]  /*8a50*/  ENDCOLLECTIVE ;  /* 0x000000000000791b */ /* 0x003fe20003800000 */
.L_x_2905:
[----:B------:R-:W-:Y:S01]  /*8a60*/  FADD.FTZ R21, R39, R30 ;  /* 0x0000001e27157221 */ /* 0x000fe20000010000 */
[----:B------:R-:W-:Y:S01]  /*8a70*/  MOV R26, R47 ;  /* 0x0000002f001a7202 */ /* 0x000fe20000000f00 */
[----:B------:R-:W-:Y:S06]  /*8a80*/  BRA `(.L_x_2906) ;  /* 0xffffffe000ec7947 */ /* 0x000fec000383ffff */
.L_x_2907:
        /* <DEDUP_REMOVED lines=15> */
.L_x_3511:


//--------------------- .text._ZN13group_norm_v218gn_bwd_cuda_kernelI6__halfLi320ELi1ELi16ELi40ELi1024ELb1ELb1ELi64ELi320ELi320ELi4ELb1ELi8ELb0ELb0ELNS_15WgradSyncMethodE3ENS_16CompileConditionILi900EEEEEvPT_S6_S6_PKS5_S8_S8_S8_PKfflPfPj --------------------------
	.section	.text._ZN13group_norm_v218gn_bwd_cuda_kernelI6__halfLi320ELi1ELi16ELi40ELi1024ELb1ELb1ELi64ELi320ELi320ELi4ELb1ELi8ELb0ELb0ELNS_15WgradSyncMethodE3ENS_16CompileConditionILi900EEEEEvPT_S6_S6_PKS5_S8_S8_S8_PKfflPfPj,"ax",@progbits
	.align	128
        .global         _ZN13group_norm_v218gn_bwd_cuda_kernelI6__halfLi320ELi1ELi16ELi40ELi1024ELb1ELb1ELi64ELi320ELi320ELi4ELb1ELi8ELb0ELb0ELNS_15WgradSyncMethodE3ENS_16CompileConditionILi900EEEEEvPT_S6_S6_PKS5_S8_S8_S8_PKfflPfPj
        .type           _ZN13group_norm_v218gn_bwd_cuda_kernelI6__halfLi320ELi1ELi16ELi40ELi1024ELb1ELb1ELi64ELi320ELi320ELi4ELb1ELi8ELb0ELb0ELNS_15WgradSyncMethodE3ENS_16CompileConditionILi900EEEEEvPT_S6_S6_PKS5_S8_S8_S8_PKfflPfPj,@function
        .size           _ZN13group_norm_v218gn_bwd_cuda_kernelI6__halfLi320ELi1ELi16ELi40ELi1024ELb1ELb1ELi64ELi320ELi320ELi4ELb1ELi8ELb0ELb0ELNS_15WgradSyncMethodE3ENS_16CompileConditionILi900EEEEEvPT_S6_S6_PKS5_S8_S8_S8_PKfflPfPj,(.L_x_3512 - _ZN13group_norm_v218gn_bwd_cuda_kernelI6__halfLi320ELi1ELi16ELi40ELi1024ELb1ELb1ELi64ELi320ELi320ELi4ELb1ELi8ELb0ELb0ELNS_15WgradSyncMethodE3ENS_16CompileConditionILi900EEEEEvPT_S6_S6_PKS5_S8_S8_S8_PKfflPfPj)
        .other          _ZN13group_norm_v218gn_bwd_cuda_kernelI6__halfLi320ELi1ELi16ELi40ELi1024ELb1ELb1ELi64ELi320ELi320ELi4ELb1ELi8ELb0ELb0ELNS_15WgradSyncMethodE3ENS_16CompileConditionILi900EEEEEvPT_S6_S6_PKS5_S8_S8_S8_PKfflPfPj,@"STO_CUDA_ENTRY STV_DEFAULT"
_ZN13group_norm_v218gn_bwd_cuda_kernelI6__halfLi320ELi1ELi16ELi40ELi1024ELb1ELb1ELi64ELi320ELi320ELi4ELb1ELi8ELb0ELb0ELNS_15WgradSyncMethodE3ENS_16CompileConditionILi900EEEEEvPT_S6_S6_PKS5_S8_S8_S8_PKfflPfPj:
.text._ZN13group_norm_v218gn_bwd_cuda_kernelI6__halfLi320ELi1ELi16ELi40ELi1024ELb1ELb1ELi64ELi320ELi320ELi4ELb1ELi8ELb0ELb0ELNS_15WgradSyncMethodE3ENS_16CompileConditionILi900EEEEEvPT_S6_S6_PKS5_S8_S8_S8_PKfflPfPj:
        /* <DEDUP_REMOVED lines=31> */
.L_x_2910:
[----:B------:R-:W2:Y:S04]  /*01f0*/  LD.E.STRONG.GPU R0, desc[UR18][R2.64] ;  /* 0x0000001202007980 */ /* 0x000ea8000c10f900 */
[----:B--2---:R-:W-:Y:S01]  /*0200*/  CCTL.IVALL ;  /* 0x00000000ff00798f */ /* 0x004fe20002000000 */
[----:B------:R-:W-:Y:S05]  /*0210*/  YIELD ;  /* 0x0000000000007946 */ /* 0x000fea0003800000 */
[----:B-----5:R-:W-:-:S04]  /*0220*/  LOP3.LUT R0, R0, R5, RZ, 0x3c, !PT ;  /* 0x0000000500007212 */ /* 0x020fc800078e3cff */
[----:B------:R-:W-:-:S13]  /*0230*/  ISETP.GT.AND P0, PT, R0, -0x1, PT ;  /* 0xffffffff0000780c */ /* 0x000fda0003f04270 */
[----:B------:R-:W-:Y:S05]  /*0240*/  @P0 BRA `(.L_x_2910) ;  /* 0xfffffffc00e80947 */ /* 0x000fea000383ffff */
.L_x_2909:
[----:B------:R-:W-:Y:S05]  /*0250*/  WARPSYNC.ALL ;  /* 0x0000000000007948 */ /* 0x000fea0003800000 */
[----:B------:R-:W-:Y:S06]  /*0260*/  BAR.SYNC.DEFER_BLOCKING 0x0 ;  /* 0x0000000000007b1d */ /* 0x000fec0000010000 */
[----:B------:R-:W-:Y:S05]  /*0270*/  BRA `(.L_x_2911) ;  /* 0x0000008400647947 */ /* 0x000fea0003800000 */
.L_x_2908:
        /* <DEDUP_REMOVED lines=73> */
.L_x_2921:
[----:B0-2---:R-:W0:Y:S01]  /*0710*/  S2R R0, SR_TID.X ;  /* 0x0000000000007919 */ /* 0x005e220000002100 */
        /* <DEDUP_REMOVED lines=8> */
[----:B------:R-:W-:Y:S01]  /*07a0*/  MOV R5, UR16 ;  /* 0x0000001000057c02 */ /* 0x000fe20008000f00 */
[----:B------:R-:W-:Y:S01]  /*07b0*/  ULOP3.LUT UR15, UR15, 0x3c0, URZ, 0xc0, !UPT ;  /* 0x000003c00f0f7892 */ /* 0x000fe2000f8ec03f */
[----:B------:R-:W-:Y:S01]  /*07c0*/  STL [R1+0x70], R71 ;  /* 0x0000704701007387 */ /* 0x000fe20000100800 */
[----:B------:R-:W-:Y:S01]  /*07d0*/  UIMAD UR16, UR24, 0xa0000, URZ ;  /* 0x000a0000181078a4 */ /* 0x000fe2000f8e023f */
[----:B------:R-:W-:-:S02]  /*07e0*/  ULDC.64 UR26, c[0x0][0x248] ;  /* 0x00009200001a7ab9 */ /* 0x000fc40000000a00 */
[----:B------:R-:W-:Y:S04]  /*07f0*/  STL [R1+0x6c], R72 ;  /* 0x00006c4801007387 */ /* 0x000fe80000100800 */
[----:B------:R-:W-:Y:S01]  /*0800*/  STL [R1+0x68], R73 ;  /* 0x0000684901007387 */ /* 0x000fe20000100800 */
[----:B0-----:R-:W-:-:S05]  /*0810*/  IMAD.WIDE.U32 R78, R0, -0x33333333, RZ ;  /* 0xcccccccd004e7825 */ /* 0x001fca00078e00ff */
[----:B------:R-:W-:-:S04]  /*0820*/  SHF.R.U32.HI R78, RZ, 0x6, R79 ;  /* 0x00000006ff4e7819 */ /* 0x000fc8000001164f */
[C---:B------:R-:W-:Y:S01]  /*0830*/  IADD3 R79, R78.reuse, UR15, RZ ;  /* 0x0000000f4e4f7c10 */ /* 0x040fe2000fffe0ff */
[----:B------:R-:W-:Y:S01]  /*0840*/  IMAD R91, R78, -0x50, R0 ;  /* 0xffffffb04e5b7824 */ /* 0x000fe200078e0200 */
[----:B------:R-:W-:Y:S01]  /*0850*/  MOV R0, UR24 ;  /* 0x0000001800007c02 */ /* 0x000fe20008000f00 */
[----:B------:R-:W-:Y:S01]  /*0860*/  ULDC.64 UR24, c[0x0][0x230] ;  /* 0x00008c0000187ab9 */ /* 0x000fe20000000a00 */
[----:B------:R-:W-:Y:S01]  /*0870*/  ULDC UR15, c[0x0][0x250] ;  /* 0x00009400000f7ab9 */ /* 0x000fe20000000800 */
        /* <DEDUP_REMOVED lines=8> */
[----:B------:R2:W-:Y:S02]  /*0900*/  STL [R1+0x3c], R4 ;  /* 0x00003c0401007387 */ /* 0x0005e40000100800 */
        /* <DEDUP_REMOVED lines=9> */
[----:B------:R-:W-:Y:S01]  /*09a0*/  SHF.L.U64.HI R19, R0, 0x1, R5 ;  /* 0x0000000100137819 */ /* 0x000fe20000010205 */
[----:B------:R-:W2:Y:S01]  /*09b0*/  LDG.E.64.CONSTANT R82, desc[UR18][R82.64] ;  /* 0x0000001252527981 */ /* 0x000ea2000c1e9b00 */
[----:B------:R-:W-:Y:S01]  /*09c0*/  IADD3 R14, P0, R20, UR24, RZ ;  /* 0x00000018140e7c10 */ /* 0x000fe2000ff1e0ff */
[----:B0-----:R-:W-:Y:S02]  /*09d0*/  IMAD.WIDE R16, R16, 0x2, R2 ;  /* 0x0000000210107825 */ /* 0x001fe400078e0202 */
[----:B------:R-:W3:Y:S01]  /*09e0*/  LDG.E.64.CONSTANT R66, desc[UR18][R66.64] ;  /* 0x0000001242427981 */ /* 0x000ee2000c1e9b00 */
[----:B------:R-:W-:Y:S02]  /*09f0*/  IADD3.X R15, R19, UR25, RZ, P0, !PT ;  /* 0x00000019130f7c10 */ /* 0x000fe400087fe4ff */
[----:B------:R-:W-:Y:S01]  /*0a00*/  IADD3 R3, R79, 0xa00, RZ ;  /* 0x00000a004f037810 */ /* 0x000fe20007ffe0ff */
[----:B------:R-:W4:Y:S04]  /*0a10*/  LDG.E.64.CONSTANT R16, desc[UR18][R16.64] ;  /* 0x0000001210107981 */ /* 0x000f28000c1e9b00 */
[----:B------:R-:W5:Y:S01]  /*0a20*/  LDG.E.64.CONSTANT R14, desc[UR18][R14.64] ;  /* 0x000000120e0e7981 */ /* 0x000f62000c1e9b00 */
[----:B------:R-:W-:-:S03]  /*0a30*/  IADD3 R3, P0, R3, R146, RZ ;  /* 0x0000009203037210 */ /* 0x000fc60007f1e0ff */
[----:B------:R0:W-:Y:S01]  /*0a40*/  STL [R1+0x34], R20 ;  /* 0x0000341401007387 */ /* 0x0001e20000100800 */
[----:B------:R-:W-:Y:S02]  /*0a50*/  IADD3.X R0, RZ, R121, RZ, P0, !PT ;  /* 0x00000079ff007210 */ /* 0x000fe400007fe4ff */
[C---:B------:R-:W-:Y:S01]  /*0a60*/  SHF.L.U32 R18, R3.reuse, 0x1, RZ ;  /* 0x0000000103127819 */ /* 0x040fe200000006ff */
[----:B------:R-:W-:Y:S01]  /*0a70*/  STL [R1+0x38], R19 ;  /* 0x0000381301007387 */ /* 0x000fe20000100800 */
        /* <DEDUP_REMOVED lines=44> */
[----:B0-----:R-:W-:-:S04]  /*0d40*/  IADD3 R20, P0, R20, UR26, RZ ;  /* 0x0000001a14147c10 */ /* 0x001fc8000ff1e0ff */
        /* <DEDUP_REMOVED lines=8> */
[----:B------:R-:W-:Y:S01]  /*0dd0*/  IADD3.X R25, R71, UR25, RZ, P0, !PT ;  /* 0x0000001947197c10 */ /* 0x000fe200087fe4ff */
[----:B------:R0:W-:Y:S02]  /*0de0*/  STL [R1+0x2c], R18 ;  /* 0x00002c1201007387 */ /* 0x0001e40000100800 */
[----:B0-----:R-:W-:Y:S01]  /*0df0*/  IADD3 R18, P0, R18, UR26, RZ ;  /* 0x0000001a12127c10 */ /* 0x001fe2000ff1e0ff */
[----:B--2---:R-:W-:Y:S01]  /*0e00*/  FADD.FTZ R99, R83, UR15 ;  /* 0x0000000f53637e21 */ /* 0x004fe20008010000 */
[--C-:B-----5:R-:W-:Y:S02]  /*0e10*/  HADD2.F32 R3, -RZ, R14.reuse.H0_H0 ;  /* 0x2000000eff037230 */ /* 0x120fe40000004100 */
[----:B------:R-:W-:Y:S02]  /*0e20*/  HADD2.F32 R19, -RZ, R14.H1_H1 ;  /* 0x3000000eff137230 */ /* 0x000fe40000004100 */
[--C-:B------:R-:W-:Y:S02]  /*0e30*/  HADD2.F32 R27, -RZ, R15.reuse.H1_H1 ;  /* 0x3000000fff1b7230 */ /* 0x100fe40000004100 */
[----:B------:R-:W-:Y:S01]  /*0e40*/  FADD.FTZ R0, -R82, R3 ;  /* 0x0000000352007221 */ /* 0x000fe20000010100 */
[----:B------:R-:W-:-:S02]  /*0e50*/  HADD2.F32 R3, -RZ, R15.H0_H0 ;  /* 0x2000000fff037230 */ /* 0x000fc40000004100 */
[----:B------:R0:W2:Y:S01]  /*0e60*/  LDG.E.64.CONSTANT R14, desc[UR18][R24.64] ;  /* 0x00000012180e7981 */ /* 0x0000a2000c1e9b00 */
[--C-:B---3--:R-:W-:Y:S02]  /*0e70*/  HADD2.F32 R2, -RZ, R66.reuse.H0_H0 ;  /* 0x20000042ff027230 */ /* 0x108fe40000004100 */
[----:B------:R-:W-:Y:S02]  /*0e80*/  HADD2.F32 R98, -RZ, R66.H1_H1 ;  /* 0x30000042ff627230 */ /* 0x000fe40000004100 */
[----:B------:R-:W-:Y:S01]  /*0e90*/  FADD.FTZ R66, -R82, R19 ;  /* 0x0000001352427221 */ /* 0x000fe20000010100 */
[----:B------:R-:W-:Y:S01]  /*0ea0*/  IADD3.X R19, R31, UR27, RZ, P0, !PT ;  /* 0x0000001b1f137c10 */ /* 0x000fe200087fe4ff */
[----:B------:R-:W1:Y:S05]  /*0eb0*/  MUFU.RSQ R99, R99 ;  /* 0x0000006300637308 */ /* 0x000e6a0000001400 */
[----:B------:R-:W3:Y:S01]  /*0ec0*/  LDG.E.64.CONSTANT R18, desc[UR18][R18.64] ;  /* 0x0000001212127981 */ /* 0x000ee2000c1e9b00 */
[----:B----4-:R-:W-:-:S02]  /*0ed0*/  HADD2.F32 R141, -RZ, R16.H0_H0 ;  /* 0x20000010ff8d7230 */ /* 0x010fc40000004100 */
[----:B------:R-:W-:Y:S02]  /*0ee0*/  HADD2.F32 R143, -RZ, R16.H1_H1 ;  /* 0x30000010ff8f7230 */ /* 0x000fe40000004100 */
[----:B------:R-:W-:Y:S01]  /*0ef0*/  FADD.FTZ R16, -R82, R3 ;  /* 0x0000000352107221 */ /* 0x000fe20000010100 */
[----:B------:R-:W-:-:S03]  /*0f00*/  HADD2.F32 R3, -RZ, R12.H0_H0 ;  /* 0x2000000cff037230 */ /* 0x000fc60000004100 */
[----:B-1----:R-:W-:Y:S02]  /*0f10*/  FMUL.FTZ R65, R99, R16 ;  /* 0x0000001063417220 */ /* 0x002fe40000410000 */
[----:B------:R-:W-:Y:S01]  /*0f20*/  FADD.FTZ R16, -R82, R3 ;  /* 0x0000000352107221 */ /* 0x000fe20000010100 */
[----:B------:R-:W-:-:S03]  /*0f30*/  HADD2.F32 R3, -RZ, R12.H1_H1 ;  /* 0x3000000cff037230 */ /* 0x000fc60000004100 */
[----:B------:R-:W-:Y:S01]  /*0f40*/  FMUL.FTZ R63, R99, R16 ;  /* 0x00000010633f7220 */ /* 0x000fe20000410000 */
[----:B------:R-:W-:Y:S01]  /*0f50*/  IADD3 R16, P0, R30, UR26, RZ ;  /* 0x0000001a1e107c10 */ /* 0x000fe2000ff1e0ff */
[--C-:B------:R-:W-:Y:S02]  /*0f60*/  HADD2.F32 R70, -RZ, R17.reuse.H0_H0 ;  /* 0x20000011ff467230 */ /* 0x100fe40000004100 */
[----:B------:R-:W-:Y:S01]  /*0f70*/  HADD2.F32 R69, -RZ, R17.H1_H1 ;  /* 0x30000011ff457230 */ /* 0x000fe20000004100 */
[----:B------:R-:W-:Y:S01]  /*0f80*/  IADD3.X R17, R26, UR27, RZ, P0, !PT ;  /* 0x0000001b1a117c10 */ /* 0x000fe200087fe4ff */
[C---:B------:R-:W-:Y:S01]  /*0f90*/  FADD.FTZ R62, -R82.reuse, R3 ;  /* 0x00000003523e7221 */ /* 0x040fe20000010100 */
[--C-:B------:R-:W-:Y:S02]  /*0fa0*/  HADD2.F32 R3, -RZ, R13.reuse.H0_H0 ;  /* 0x2000000dff037230 */ /* 0x100fe40000004100 */
[----:B------:R-:W-:Y:S02]  /*0fb0*/  HADD2.F32 R13, -RZ, R13.H1_H1 ;  /* 0x3000000dff0d7230 */ /* 0x000fe40000004100 */
[----:B------:R-:W4:Y:S01]  /*0fc0*/  LDG.E.64.CONSTANT R16, desc[UR18][R16.64] ;  /* 0x0000001210107981 */ /* 0x000f22000c1e9b00 */
[C---:B------:R-:W-:Y:S01]  /*0fd0*/  FADD.FTZ R12, -R82.reuse, R3 ;  /* 0x00000003520c7221 */ /* 0x040fe20000010100 */
[----:B------:R-:W-:Y:S01]  /*0fe0*/  IADD3 R3, R79, 0x5000, RZ ;  /* 0x000050004f037810 */ /* 0x000fe20007ffe0ff */
[----:B------:R-:W-:Y:S01]  /*0ff0*/  FADD.FTZ R60, -R82, R13 ;  /* 0x0000000d523c7221 */ /* 0x000fe20000010100 */
[----:B------:R-:W-:-:S02]  /*1000*/  HADD2.F32 R13, -RZ, R10.H0_H0 ;  /* 0x2000000aff0d7230 */ /* 0x000fc40000004100 */
[----:B------:R-:W-:Y:S01]  /*1010*/  IADD3 R161, P0, R3, R146, RZ ;  /* 0x0000009203a17210 */ /* 0x000fe20007f1e0ff */
[----:B------:R-:W-:Y:S02]  /*1020*/  HADD2.F32 R3, -RZ, R10.H1_H1 ;  /* 0x3000000aff037230 */ /* 0x000fe40000004100 */
[C---:B------:R-:W-:Y:S01]  /*1030*/  FADD.FTZ R10, -R82.reuse, R13 ;  /* 0x0000000d520a7221 */ /* 0x040fe20000010100 */
[----:B------:R-:W-:Y:S02]  /*1040*/  HADD2.F32 R13, -RZ, R11.H0_H0 ;  /* 0x2000000bff0d7230 */ /* 0x000fe40000004100 */
[----:B------:R-:W-:Y:S01]  /*1050*/  FMUL.FTZ R61, R99, R12 ;  /* 0x0000000c633d7220 */ /* 0x000fe20000410000 */
[----:B------:R-:W-:Y:S02]  /*1060*/  IADD3.X R162, RZ, R121, RZ, P0, !PT ;  /* 0x00000079ffa27210 */ /* 0x000fe400007fe4ff */
[----:B------:R-:W-:Y:S01]  /*1070*/  IADD3 R12, P0, R29, UR26, RZ ;  /* 0x0000001a1d0c7c10 */ /* 0x000fe2000ff1e0ff */
[----:B0-----:R-:W-:-:S03]  /*1080*/  FADD.FTZ R24, -R82, R13 ;  /* 0x0000000d52187221 */ /* 0x001fc60000010100 */
[----:B------:R-:W-:-:S06]  /*1090*/  IADD3.X R13, R28, UR27, RZ, P0, !PT ;  /* 0x0000001b1c0d7c10 */ /* 0x000fcc00087fe4ff */
[----:B------:R-:W5:Y:S01]  /*10a0*/  LDG.E.64.CONSTANT R12, desc[UR18][R12.64] ;  /* 0x000000120c0c7981 */ /* 0x000f62000c1e9b00 */
[----:B------:R-:W-:Y:S01]  /*10b0*/  HADD2.F32 R25, -RZ, R11.H1_H1 ;  /* 0x3000000bff197230 */ /* 0x000fe20000004100 */
[C---:B------:R-:W-:Y:S02]  /*10c0*/  SHF.L.U64.HI R162, R161.reuse, 0x1, R162 ;  /* 0x00000001a1a27819 */ /* 0x040fe400000102a2 */
[----:B------:R-:W-:Y:S02]  /*10d0*/  SHF.L.U32 R161, R161, 0x1, RZ ;  /* 0x00000001a1a17819 */ /* 0x000fe400000006ff */
[----:B------:R-:W-:Y:S01]  /*10e0*/  FADD.FTZ R56, -R82, R25 ;  /* 0x0000001952387221 */ /* 0x000fe20000010100 */
[----:B------:R-:W-:Y:S02]  /*10f0*/  HADD2.F32 R25, -RZ, R8.H1_H1 ;  /* 0x30000008ff197230 */ /* 0x000fe40000004100 */
[----:B------:R-:W-:Y:S01]  /*1100*/  FMUL.FTZ R59, R99, R10 ;  /* 0x0000000a633b7220 */ /* 0x000fe20000410000 */
[----:B------:R-:W-:-:S02]  /*1110*/  IADD3 R10, P1, R161, UR24, RZ ;  /* 0x00000018a10a7c10 */ /* 0x000fc4000ff3e0ff */
[----:B------:R-:W-:Y:S01]  /*1120*/  FADD.FTZ R54, -R82, R25 ;  /* 0x0000001952367221 */ /* 0x000fe20000010100 */
[--C-:B------:R-:W-:Y:S01]  /*1130*/  HADD2.F32 R25, -RZ, R9.reuse.H0_H0 ;  /* 0x20000009ff197230 */ /* 0x100fe20000004100 */
[----:B------:R-:W-:Y:S01]  /*1140*/  IADD3.X R11, R162, UR25, RZ, P1, !PT ;  /* 0x00000019a20b7c10 */ /* 0x000fe20008ffe4ff */
[C---:B------:R-:W-:Y:S01]  /*1150*/  FADD.FTZ R58, -R82.reuse, R3 ;  /* 0x00000003523a7221 */ /* 0x040fe20000010100 */
[----:B------:R-:W-:Y:S02]  /*1160*/  HADD2.F32 R3, -RZ, R8.H0_H0 ;  /* 0x20000008ff037230 */ /* 0x000fe40000004100 */
[----:B------:R-:W-:Y:S01]  /*1170*/  FADD.FTZ R8, -R82, R25 ;  /* 0x0000001952087221 */ /* 0x000fe20000010100 */
[----:B------:R-:W-:Y:S01]  /*1180*/  HADD2.F32 R25, -RZ, R9.H1_H1 ;  /* 0x30000009ff197230 */ /* 0x000fe20000004100 */
[----:B------:R-:W5:Y:S01]  /*1190*/  LDG.E.64.CONSTANT R10, desc[UR18][R10.64] ;  /* 0x000000120a0a7981 */ /* 0x000f62000c1e9b00 */
[----:B------:R-:W-:-:S04]  /*11a0*/  IADD3 R9, R79, 0x5a00, RZ ;  /* 0x00005a004f097810 */ /* 0x000fc80007ffe0ff */
[----:B------:R-:W-:Y:S01]  /*11b0*/  IADD3 R159, P0, R9, R146, RZ ;  /* 0x00000092099f7210 */ /* 0x000fe20007f1e0ff */
[C---:B------:R-:W-:Y:S01]  /*11c0*/  FADD.FTZ R52, -R82.reuse, R25 ;  /* 0x0000001952347221 */ /* 0x040fe20000010100 */
[--C-:B------:R-:W-:Y:S02]  /*11d0*/  HADD2.F32 R25, -RZ, R4.reuse.H0_H0 ;  /* 0x20000004ff197230 */ /* 0x100fe40000004100 */
[----:B------:R-:W-:Y:S01]  /*11e0*/  IADD3.X R160, RZ, R121, RZ, P0, !PT ;  /* 0x00000079ffa07210 */ /* 0x000fe200007fe4ff */
[----:B------:R-:W-:Y:S02]  /*11f0*/  HADD2.F32 R9, -RZ, R4.H1_H1 ;  /* 0x30000004ff097230 */ /* 0x000fe40000004100 */
[----:B------:R-:W-:Y:S01]  /*1200*/  FADD.FTZ R4, -R82, R25 ;  /* 0x0000001952047221 */ /* 0x000fe20000010100 */
[C---:B------:R-:W-:Y:S02]  /*1210*/  SHF.L.U64.HI R160, R159.reuse, 0x1, R160 ;  /* 0x000000019fa07819 */ /* 0x040fe400000102a0 */
[----:B------:R-:W-:Y:S01]  /*1220*/  SHF.L.U32 R159, R159, 0x1, RZ ;  /* 0x000000019f9f7819 */ /* 0x000fe200000006ff */
[C---:B------:R-:W-:Y:S01]  /*1230*/  FMUL.FTZ R51, R99.reuse, R4 ;  /* 0x0000000463337220 */ /* 0x040fe20000410000 */
[----:B------:R-:W-:-:S02]  /*1240*/  FMUL.FTZ R53, R99, R8 ;  /* 0x0000000863357220 */ /* 0x000fc40000410000 */
[----:B------:R-:W-:Y:S01]  /*1250*/  IADD3 R4, P1, R159, UR24, RZ ;  /* 0x000000189f047c10 */ /* 0x000fe2000ff3e0ff */
[--C-:B------:R-:W-:Y:S01]  /*1260*/  HADD2.F32 R41, -RZ, R5.reuse.H0_H0 ;  /* 0x20000005ff297230 */ /* 0x100fe20000004100 */
[----:B------:R-:W-:Y:S01]  /*1270*/  IADD3 R8, P0, R46, UR26, RZ ;  /* 0x0000001a2e087c10 */ /* 0x000fe2000ff1e0ff */
[----:B------:R-:W-:Y:S01]  /*1280*/  HADD2.F32 R43, -RZ, R5.H1_H1 ;  /* 0x30000005ff2b7230 */ /* 0x000fe20000004100 */
[----:B------:R-:W-:Y:S01]  /*1290*/  IADD3.X R5, R160, UR25, RZ, P1, !PT ;  /* 0x00000019a0057c10 */ /* 0x000fe20008ffe4ff */
[----:B------:R-:W-:Y:S01]  /*12a0*/  FADD.FTZ R50, -R82, R9 ;  /* 0x0000000952327221 */ /* 0x000fe20000010100 */
[----:B------:R-:W-:-:S04]  /*12b0*/  IADD3.X R9, R42, UR27, RZ, P0, !PT ;  /* 0x0000001b2a097c10 */ /* 0x000fc800087fe4ff */
[----:B------:R-:W5:Y:S04]  /*12c0*/  LDG.E.64.CONSTANT R4, desc[UR18][R4.64] ;  /* 0x0000001204047981 */ /* 0x000f68000c1e9b00 */
[----:B------:R-:W5:Y:S01]  /*12d0*/  LDG.E.64.CONSTANT R8, desc[UR18][R8.64] ;  /* 0x0000001208087981 */ /* 0x000f62000c1e9b00 */
[C---:B------:R-:W-:Y:S01]  /*12e0*/  FMUL.FTZ R57, R99.reuse, R24 ;  /* 0x0000001863397220 */ /* 0x040fe20000410000 */
[C---:B------:R-:W-:Y:S02]  /*12f0*/  FADD.FTZ R24, -R82.reuse, R3 ;  /* 0x0000000352187221 */ /* 0x040fe40000010100 */
[----:B------:R-:W-:Y:S02]  /*1300*/  STL [R1+0x30], R31 ;  /* 0x0000301f01007387 */ /* 0x000fe40000100800 */
[----:B------:R-:W-:Y:S01]  /*1310*/  FMUL.FTZ R55, R99, R24 ;  /* 0x0000001863377220 */ /* 0x000fe20000410000 */
[----:B------:R-:W-:Y:S01]  /*1320*/  FADD.FTZ R24, -R82, R41 ;  /* 0x0000002952187221 */ /* 0x000fe20000010100 */
[----:B------:R-:W-:Y:S01]  /*1330*/  STL [R1+0x24], R30 ;  /* 0x0000241e01007387 */ /* 0x000fe20000100800 */
[----:B------:R-:W-:-:S03]  /*1340*/  HADD2.F32 R41, -RZ, R6.H0_H0 ;  /* 0x20000006ff297230 */ /* 0x000fc60000004100 */
[----:B------:R-:W-:Y:S04]  /*1350*/  STL [R1+0x28], R26 ;  /* 0x0000281a01007387 */ /* 0x000fe80000100800 */
[----:B------:R-:W-:Y:S04]  /*1360*/  STL [R1+0x1c], R29 ;  /* 0x00001c1d01007387 */ /* 0x000fe80000100800 */
[----:B------:R-:W-:Y:S04]  /*1370*/  STL [R1+0x20], R28 ;  /* 0x0000201c01007387 */ /* 0x000fe80000100800 */
[----:B------:R-:W-:Y:S04]  /*1380*/  STL [R1+0x14], R46 ;  /* 0x0000142e01007387 */ /* 0x000fe80000100800 */
[----:B------:R0:W-:Y:S02]  /*1390*/  STL [R1+0x18], R42 ;  /* 0x0000182a01007387 */ /* 0x0001e40000100800 */
[----:B0-----:R-:W-:Y:S01]  /*13a0*/  FADD.FTZ R42, -R82, R41 ;  /* 0x00000029522a7221 */ /* 0x001fe20000010100 */
[----:B------:R-:W-:Y:S01]  /*13b0*/  HADD2.F32 R41, -RZ, R6.H1_H1 ;  /* 0x30000006ff297230 */ /* 0x000fe20000004100 */
[----:B------:R-:W-:-:S04]  /*13c0*/  IADD3 R6, P0, R45, UR26, RZ ;  /* 0x0000001a2d067c10 */ /* 0x000fc8000ff1e0ff */
[C---:B------:R-:W-:Y:S01]  /*13d0*/  FADD.FTZ R46, -R82.reuse, R41 ;  /* 0x00000029522e7221 */ /* 0x040fe20000010100 */
[--C-:B------:R-:W-:Y:S02]  /*13e0*/  HADD2.F32 R41, -RZ, R7.reuse.H0_H0 ;  /* 0x20000007ff297230 */ /* 0x100fe40000004100 */
[C---:B------:R-:W-:Y:S01]  /*13f0*/  FMUL.FTZ R47, R99.reuse, R42 ;  /* 0x0000002a632f7220 */ /* 0x040fe20000410000 */
[C---:B------:R-:W-:Y:S01]  /*1400*/  FMUL.FTZ R66, R99.reuse, R66 ;  /* 0x0000004263427220 */ /* 0x040fe20000410000 */
[C---:B------:R-:W-:Y:S01]  /*1410*/  FADD.FTZ R48, -R82.reuse, R43 ;  /* 0x0000002b52307221 */ /* 0x040fe20000010100 */
[----:B------:R-:W-:Y:S01]  /*1420*/  FMUL.FTZ R0, R99, R0 ;  /* 0x0000000063007220 */ /* 0x000fe20000410000 */
[----:B------:R-:W-:Y:S01]  /*1430*/  FADD.FTZ R42, -R82, R41 ;  /* 0x00000029522a7221 */ /* 0x000fe20000010100 */
[----:B------:R-:W-:Y:S01]  /*1440*/  HADD2.F32 R43, -RZ, R7.H1_H1 ;  /* 0x30000007ff2b7230 */ /* 0x000fe20000004100 */
[----:B------:R-:W-:Y:S01]  /*1450*/  IADD3.X R7, R44, UR27, RZ, P0, !PT ;  /* 0x0000001b2c077c10 */ /* 0x000fe200087fe4ff */
[----:B------:R-:W-:-:S02]  /*1460*/  HADD2.F32 R41, -RZ, R22.H0_H0 ;  /* 0x20000016ff297230 */ /* 0x000fc40000004100 */
[----:B------:R-:W-:Y:S02]  /*1470*/  HADD2.F32 R83, -RZ, R67.H0_H0 ;  /* 0x20000043ff537230 */ /* 0x000fe40000004100 */
[----:B------:R-:W-:Y:S01]  /*1480*/  FFMA.FTZ R77, R66, R98, R143 ;  /* 0x00000062424d7223 */ /* 0x000fe2000001008f */
[----:B------:R-:W-:Y:S01]  /*1490*/  FFMA.FTZ R38, R0, R2, R141 ;  /* 0x0000000200267223 */ /* 0x000fe2000001008d */
[----:B------:R-:W-:Y:S02]  /*14a0*/  HADD2.F32 R115, -RZ, R22.H1_H1 ;  /* 0x30000016ff737230 */ /* 0x000fe40000004100 */
[----:B------:R-:W-:Y:S01]  /*14b0*/  FADD.FTZ R22, -R82, R41 ;  /* 0x0000002952167221 */ /* 0x000fe20000010100 */
[----:B------:R-:W-:Y:S01]  /*14c0*/  FFMA.FTZ R39, R65, R83, R70 ;  /* 0x0000005341277223 */ /* 0x000fe20000010046 */
[----:B------:R-:W-:Y:S01]  /*14d0*/  HADD2.F32 R41, -RZ, R23.H0_H0 ;  /* 0x20000017ff297230 */ /* 0x000fe20000004100 */
[----:B------:R-:W-:Y:S01]  /*14e0*/  STL [R1+0xc], R45 ;  /* 0x00000c2d01007387 */ /* 0x000fe20000100800 */
[----:B------:R-:W-:Y:S01]  /*14f0*/  FMUL.FTZ R90, R77, -1.4426950216293334961 ;  /* 0xbfb8aa3b4d5a7820 */ /* 0x000fe20000410000 */
[----:B------:R-:W-:-:S02]  /*1500*/  FMUL.FTZ R103, R38, -1.4426950216293334961 ;  /* 0xbfb8aa3b26677820 */ /* 0x000fc40000410000 */
[----:B------:R-:W5:Y:S01]  /*1510*/  LDG.E.64.CONSTANT R6, desc[UR18][R6.64] ;  /* 0x0000001206067981 */ /* 0x000f62000c1e9b00 */
[----:B------:R-:W-:-:S03]  /*1520*/  FMUL.FTZ R40, R39, -1.4426950216293334961 ;  /* 0xbfb8aa3b27287820 */ /* 0x000fc60000410000 */
[----:B------:R0:W-:Y:S01]  /*1530*/  STL [R1+0x10], R44 ;  /* 0x0000102c01007387 */ /* 0x0001e20000100800 */
[----:B------:R-:W1:Y:S01]  /*1540*/  MUFU.EX2 R90, R90 ;  /* 0x0000005a005a7308 */ /* 0x000e620000000800 */
[----:B------:R-:W-:Y:S01]  /*1550*/  IADD3 R157, R79, 0x6400, RZ ;  /* 0x000064004f9d7810 */ /* 0x000fe20007ffe0ff */
[C---:B0-----:R-:W-:Y:S01]  /*1560*/  FADD.FTZ R44, -R82.reuse, R43 ;  /* 0x0000002b522c7221 */ /* 0x041fe20000010100 */
[----:B------:R-:W-:Y:S01]  /*1570*/  FMUL.FTZ R43, R99, R22 ;  /* 0x00000016632b7220 */ /* 0x000fe20000410000 */
[----:B------:R-:W-:-:S04]  /*1580*/  FADD.FTZ R22, -R82, R41 ;  /* 0x0000002952167221 */ /* 0x000fc80000010100 */
[----:B------:R-:W0:Y:S01]  /*1590*/  MUFU.EX2 R103, R103 ;  /* 0x0000006700677308 */ /* 0x000e220000000800 */
[----:B------:R-:W-:Y:S01]  /*15a0*/  FMUL.FTZ R41, R99, R22 ;  /* 0x0000001663297220 */ /* 0x000fe20000410000 */
[----:B------:R-:W-:Y:S01]  /*15b0*/  HFMA2.MMA R22, -RZ, RZ, 0, 2.384185791015625e-06 ;  /* 0x00000028ff167435 */ /* 0x000fe200000001ff */
[----:B------:R-:W-:-:S05]  /*15c0*/  IADD3 R157, P0, R157, R146, RZ ;  /* 0x000000929d9d7210 */ /* 0x000fca0007f1e0ff */
[----:B------:R-:W0:Y:S01]  /*15d0*/  MUFU.EX2 R40, R40 ;  /* 0x0000002800287308 */ /* 0x000e220000000800 */
[----:B------:R-:W-:Y:S01]  /*15e0*/  FADD.FTZ R64, -R82, R27 ;  /* 0x0000001b52407221 */ /* 0x000fe20000010100 */
[----:B------:R-:W-:Y:S01]  /*15f0*/  HADD2.F32 R67, -RZ, R67.H1_H1 ;  /* 0x30000043ff437230 */ /* 0x000fe20000004100 */
[----:B------:R-:W-:Y:S02]  /*1600*/  IADD3.X R158, RZ, R121, RZ, P0, !PT ;  /* 0x00000079ff9e7210 */ /* 0x000fe400007fe4ff */
[----:B------:R-:W-:Y:S01]  /*1610*/  FMUL.FTZ R64, R99, R64 ;  /* 0x0000004063407220 */ /* 0x000fe20000410000 */
[----:B------:R-:W-:Y:S01]  /*1620*/  IMAD R91, R91, R22, UR14 ;  /* 0x0000000e5b5b7e24 */ /* 0x000fe2000f8e0216 */
[C---:B------:R-:W-:Y:S01]  /*1630*/  SHF.L.U64.HI R158, R157.reuse, 0x1, R158 ;  /* 0x000000019d9e7819 */ /* 0x040fe2000001029e */
[----:B------:R-:W-:Y:S02]  /*1640*/  HADD2.F32 R22, -RZ, R23.H1_H1 ;  /* 0x30000017ff167230 */ /* 0x000fe40000004100 */
[----:B------:R-:W-:Y:S01]  /*1650*/  FFMA.FTZ R84, R64, R67, R69 ;  /* 0x0000004340547223 */ /* 0x000fe20000010045 */
[----:B------:R-:W-:Y:S01]  /*1660*/  SHF.L.U32 R157, R157, 0x1, RZ ;  /* 0x000000019d9d7819 */ /* 0x000fe200000006ff */
[----:B-1----:R-:W-:Y:S01]  /*1670*/  FADD.FTZ R23, R90, 1 ;  /* 0x3f8000005a177421 */ /* 0x002fe20000010000 */
[----:B0-----:R-:W-:Y:S01]  /*1680*/  FADD.FTZ R103, R103, 1 ;  /* 0x3f80000067677421 */ /* 0x001fe20000010000 */
[----:B------:R-:W-:Y:S01]  /*1690*/  LEA R73, R78, R91, 0x3 ;  /* 0x0000005b4e497211 */ /* 0x000fe200078e18ff */
[----:B------:R-:W-:Y:S01]  /*16a0*/  FMUL.FTZ R97, R84, -1.4426950216293334961 ;  /* 0xbfb8aa3b54617820 */ /* 0x000fe20000410000 */
[----:B------:R-:W-:-:S02]  /*16b0*/  IADD3 R90, P0, R106, UR26, RZ ;  /* 0x0000001a6a5a7c10 */ /* 0x000fc4000ff1e0ff */
[----:B------:R-:W-:Y:S01]  /*16c0*/  IADD3 R78, P1, R157, UR24, RZ ;  /* 0x000000189d4e7c10 */ /* 0x000fe2000ff3e0ff */
[----:B------:R-:W-:Y:S01]  /*16d0*/  FADD.FTZ R104, R40, 1 ;  /* 0x3f80000028687421 */ /* 0x000fe20000010000 */
[----:B------:R-:W-:Y:S01]  /*16e0*/  FMUL.FTZ R62, R99, R62 ;  /* 0x0000003e633e7220 */ /* 0x000fe20000410000 */
[----:B------:R-:W-:Y:S01]  /*16f0*/  FADD.FTZ R40, -R82, R22 ;  /* 0x0000001652287221 */ /* 0x000fe20000010100 */
[C---:B------:R-:W-:Y:S02]  /*1700*/  IADD3 R155, R79.reuse, 0x6e00, RZ ;  /* 0x00006e004f9b7810 */ /* 0x040fe40007ffe0ff */
[C---:B------:R-:W-:Y:S02]  /*1710*/  IADD3 R153, R79.reuse, 0x7800, RZ ;  /* 0x000078004f997810 */ /* 0x040fe40007ffe0ff */
[C---:B------:R-:W-:Y:S02]  /*1720*/  IADD3 R150, R79.reuse, 0x8200, RZ ;  /* 0x000082004f967810 */ /* 0x040fe40007ffe0ff */
[----:B------:R-:W-:-:S02]  /*1730*/  IADD3 R148, R79, 0x8c00, RZ ;  /* 0x00008c004f947810 */ /* 0x000fc40007ffe0ff */
[----:B------:R-:W-:Y:S02]  /*1740*/  IADD3.X R91, R72, UR27, RZ, P0, !PT ;  /* 0x0000001b485b7c10 */ /* 0x000fe400087fe4ff */
[----:B------:R-:W-:Y:S01]  /*1750*/  IADD3 R22, R79, 0x9600, RZ ;  /* 0x000096004f167810 */ /* 0x000fe20007ffe0ff */
[----:B------:R-:W0:Y:S01]  /*1760*/  MUFU.RCP R103, R103 ;  /* 0x0000006700677308 */ /* 0x000e220000001000 */
[----:B------:R-:W-:Y:S01]  /*1770*/  IADD3.X R79, R158, UR25, RZ, P1, !PT ;  /* 0x000000199e4f7c10 */ /* 0x000fe20008ffe4ff */
[----:B------:R-:W-:Y:S01]  /*1780*/  FFMA.FTZ R74, R98, R62, R143 ;  /* 0x0000003e624a7223 */ /* 0x000fe2000001008f */
[----:B------:R-:W-:Y:S01]  /*1790*/  FMUL.FTZ R60, R99, R60 ;  /* 0x0000003c633c7220 */ /* 0x000fe20000410000 */
[----:B------:R-:W-:Y:S01]  /*17a0*/  FFMA.FTZ R32, R83, R61, R70 ;  /* 0x0000003d53207223 */ /* 0x000fe20000010046 */
[----:B------:R-:W5:Y:S03]  /*17b0*/  LDG.E.64.CONSTANT R90, desc[UR18][R90.64] ;  /* 0x000000125a5a7981 */ /* 0x000f66000c1e9b00 */
[----:B------:R-:W1:Y:S01]  /*17c0*/  MUFU.EX2 R97, R97 ;  /* 0x0000006100617308 */ /* 0x000e620000000800 */
[----:B------:R-:W-:Y:S01]  /*17d0*/  FMUL.FTZ R85, R74, -1.4426950216293334961 ;  /* 0xbfb8aa3b4a557820 */ /* 0x000fe20000410000 */
[----:B------:R-:W-:Y:S01]  /*17e0*/  FFMA.FTZ R33, R67, R60, R69 ;  /* 0x0000003c43217223 */ /* 0x000fe20000010045 */
[----:B------:R-:W5:Y:S01]  /*17f0*/  LDG.E.64.CONSTANT R78, desc[UR18][R78.64] ;  /* 0x000000124e4e7981 */ /* 0x000f62000c1e9b00 */
[----:B------:R-:W-:-:S04]  /*1800*/  FMUL.FTZ R100, R32, -1.4426950216293334961 ;  /* 0xbfb8aa3b20647820 */ /* 0x000fc80000410000 */
[----:B------:R-:W1:Y:S01]  /*1810*/  MUFU.RCP R23, R23 ;  /* 0x0000001700177308 */ /* 0x000e620000001000 */
[----:B------:R-:W-:Y:S01]  /*1820*/  FFMA.FTZ R35, R2, R63, R141 ;  /* 0x0000003f02237223 */ /* 0x000fe2000001008d */
[----:B------:R-:W-:Y:S01]  /*1830*/  FMUL.FTZ R37, R33, -1.4426950216293334961 ;  /* 0xbfb8aa3b21257820 */ /* 0x000fe20000410000 */
[----:B------:R-:W-:Y:S02]  /*1840*/  FMUL.FTZ R45, R99, R42 ;  /* 0x0000002a632d7220 */ /* 0x000fe40000410000 */
[----:B------:R-:W-:-:S03]  /*1850*/  FMUL.FTZ R101, R35, -1.4426950216293334961 ;  /* 0xbfb8aa3b23657820 */ /* 0x000fc60000410000 */
[----:B------:R-:W2:Y:S01]  /*1860*/  MUFU.EX2 R85, R85 ;  /* 0x0000005500557308 */ /* 0x000ea20000000800 */
[----:B------:R-:W-:Y:S01]  /*1870*/  FADD.FTZ R42, -R82, R115 ;  /* 0x00000073522a7221 */ /* 0x000fe20000010100 */
[----:B------:R1:W-:Y:S01]  /*1880*/  STL [R1+0x4], R106 ;  /* 0x0000046a01007387 */ /* 0x0003e20000100800 */
[----:B0-----:R-:W-:-:S05]  /*1890*/  FADD.FTZ R115, -R103, 1 ;  /* 0x3f80000067737421 */ /* 0x001fca0000010100 */
[----:B------:R-:W0:Y:S01]  /*18a0*/  MUFU.EX2 R100, R100 ;  /* 0x0000006400647308 */ /* 0x000e220000000800 */
[----:B------:R-:W-:Y:S01]  /*18b0*/  FFMA.FTZ R115, R38, R115, 1 ;  /* 0x3f80000026737423 */ /* 0x000fe20000010073 */
[----:B-1----:R-:W-:-:S06]  /*18c0*/  FADD.FTZ R106, R97, 1 ;  /* 0x3f800000616a7421 */ /* 0x002fcc0000010000 */
[----:B------:R-:W1:Y:S01]  /*18d0*/  MUFU.EX2 R37, R37 ;  /* 0x0000002500257308 */ /* 0x000e620000000800 */
[----:B------:R-:W-:Y:S01]  /*18e0*/  FADD.FTZ R38, -R23, 1 ;  /* 0x3f80000017267421 */ /* 0x000fe20000010100 */
[----:B------:R-:W-:-:S06]  /*18f0*/  FMUL.FTZ R58, R99, R58 ;  /* 0x0000003a633a7220 */ /* 0x000fcc0000410000 */
[----:B------:R-:W3:Y:S01]  /*1900*/  MUFU.EX2 R101, R101 ;  /* 0x0000006500657308 */ /* 0x000ee20000000800 */
[----:B------:R-:W-:-:S07]  /*1910*/  FFMA.FTZ R26, R2, R59, R141 ;  /* 0x0000003b021a7223 */ /* 0x000fce000001008d */
[----:B------:R-:W3:Y:S01]  /*1920*/  MUFU.RCP R104, R104 ;  /* 0x0000006800687308 */ /* 0x000ee20000001000 */
[----:B------:R-:W-:Y:S01]  /*1930*/  FFMA.FTZ R38, R77, R38, 1 ;  /* 0x3f8000004d267423 */ /* 0x000fe20000010026 */
[----:B------:R-:W-:Y:S01]  /*1940*/  FFMA.FTZ R27, R98, R58, R143 ;  /* 0x0000003a621b7223 */ /* 0x000fe2000001008f */
[----:B--2---:R-:W-:-:S05]  /*1950*/  FADD.FTZ R77, R85, 1 ;  /* 0x3f800000554d7421 */ /* 0x004fca0000010000 */
[----:B------:R-:W2:Y:S01]  /*1960*/  MUFU.RCP R106, R106 ;  /* 0x0000006a006a7308 */ /* 0x000ea20000001000 */
[----:B------:R-:W-:Y:S01]  /*1970*/  FMUL.FTZ R36, R26, -1.4426950216293334961 ;  /* 0xbfb8aa3b1a247820 */ /* 0x000fe20000410000 */
[----:B------:R-:W-:Y:S01]  /*1980*/  FMUL.FTZ R38, R23, R38 ;  /* 0x0000002617267220 */ /* 0x000fe20000410000 */
[----:B------:R-:W-:Y:S01]  /*1990*/  FMUL.FTZ R75, R27, -1.4426950216293334961 ;  /* 0xbfb8aa3b1b4b7820 */ /* 0x000fe20000410000 */
[----:B0-----:R-:W-:Y:S01]  /*19a0*/  FADD.FTZ R23, R100, 1 ;  /* 0x3f80000064177421 */ /* 0x001fe20000010000 */
[----:B-1----:R-:W-:Y:S01]  /*19b0*/  FADD.FTZ R100, R37, 1 ;  /* 0x3f80000025647421 */ /* 0x002fe20000010000 */
[----:B---3--:R-:W-:Y:S02]  /*19c0*/  FADD.FTZ R101, R101, 1 ;  /* 0x3f80000065657421 */ /* 0x008fe40000010000 */
[----:B------:R-:W0:Y:S01]  /*19d0*/  MUFU.RCP R77, R77 ;  /* 0x0000004d004d7308 */ /* 0x000e220000001000 */
[----:B------:R-:W-:Y:S01]  /*19e0*/  FADD.FTZ R119, -R104, 1 ;  /* 0x3f80000068777421 */ /* 0x000fe20000010100 */
[----:B------:R-:W-:-:S02]  /*19f0*/  IADD3 R155, P4, R155, R146, RZ ;  /* 0x000000929b9b7210 */ /* 0x000fc40007f9e0ff */
[----:B------:R-:W-:-:S04]  /*1a00*/  IADD3 R153, P3, R153, R146, RZ ;  /* 0x0000009299997210 */ /* 0x000fc80007f7e0ff */
[----:B------:R-:W1:Y:S01]  /*1a10*/  MUFU.EX2 R36, R36 ;  /* 0x0000002400247308 */ /* 0x000e620000000800 */
[-C--:B------:R-:W-:Y:S02]  /*1a20*/  IADD3 R150, P2, R150, R146.reuse, RZ ;  /* 0x0000009296967210 */ /* 0x080fe40007f5e0ff */
[-C--:B------:R-:W-:Y:S01]  /*1a30*/  IADD3 R148, P1, R148, R146.reuse, RZ ;  /* 0x0000009294947210 */ /* 0x080fe20007f3e0ff */
[----:B------:R-:W-:Y:S01]  /*1a40*/  FFMA.FTZ R85, R39, R119, 1 ;  /* 0x3f80000027557423 */ /* 0x000fe20000010077 */
[----:B------:R-:W-:-:S03]  /*1a50*/  IADD3 R146, P0, R22, R146, RZ ;  /* 0x0000009216927210 */ /* 0x000fc60007f1e0ff */
[----:B------:R-:W3:Y:S01]  /*1a60*/  MUFU.EX2 R75, R75 ;  /* 0x0000004b004b7308 */ /* 0x000ee20000000800 */
[----:B------:R-:W-:Y:S01]  /*1a70*/  IADD3.X R156, RZ, R121, RZ, P4, !PT ;  /* 0x00000079ff9c7210 */ /* 0x000fe200027fe4ff */
[----:B------:R-:W-:-:S06]  /*1a80*/  FMUL.FTZ R104, R104, R85 ;  /* 0x0000005568687220 */ /* 0x000fcc0000410000 */
[----:B------:R-:W4:Y:S01]  /*1a90*/  MUFU.RCP R100, R100 ;  /* 0x0000006400647308 */ /* 0x000f220000001000 */
[----:B------:R-:W-:Y:S01]  /*1aa0*/  HADD2.F32 R85, -RZ, R20.H0_H0 ;  /* 0x20000014ff557230 */ /* 0x000fe20000004100 */
[----:B------:R-:W-:-:S06]  /*1ab0*/  SHF.L.U64.HI R156, R155, 0x1, R156 ;  /* 0x000000019b9c7819 */ /* 0x000fcc000001029c */
[----:B------:R2:W4:Y:S01]  /*1ac0*/  MUFU.RCP R22, R101 ;  /* 0x0000006500167308 */ /* 0x0005220000001000 */
[----:B------:R-:W-:Y:S01]  /*1ad0*/  HADD2.F32 R20, -RZ, R20.H1_H1 ;  /* 0x30000014ff147230 */ /* 0x000fe20000004100 */
[----:B------:R-:W-:Y:S01]  /*1ae0*/  SHF.L.U32 R155, R155, 0x1, RZ ;  /* 0x000000019b9b7819 */ /* 0x000fe200000006ff */
[--C-:B------:R-:W-:Y:S02]  /*1af0*/  HADD2.F32 R37, -RZ, R21.reuse.H0_H0 ;  /* 0x20000015ff257230 */ /* 0x100fe40000004100 */
[----:B--2---:R-:W-:Y:S01]  /*1b00*/  FADD.FTZ R101, -R106, 1 ;  /* 0x3f8000006a657421 */ /* 0x004fe20000010100 */
[----:B------:R-:W-:-:S03]  /*1b10*/  HADD2.F32 R21, -RZ, R21.H1_H1 ;  /* 0x30000015ff157230 */ /* 0x000fc60000004100 */
[----:B------:R-:W-:Y:S01]  /*1b20*/  FFMA.FTZ R84, R84, R101, 1 ;  /* 0x3f80000054547423 */ /* 0x000fe20000010065 */
[----:B------:R-:W-:Y:S01]  /*1b30*/  FMUL.FTZ R39, R103, R115 ;  /* 0x0000007367277220 */ /* 0x000fe20000410000 */
[----:B------:R-:W-:Y:S02]  /*1b40*/  FMUL.FTZ R38, R20, R38 ;  /* 0x0000002614267220 */ /* 0x000fe40000410000 */
[----:B------:R-:W-:Y:S01]  /*1b50*/  FMUL.FTZ R106, R106, R84 ;  /* 0x000000546a6a7220 */ /* 0x000fe20000410000 */
[----:B------:R-:W-:Y:S01]  /*1b60*/  IADD3 R84, P4, R155, UR24, RZ ;  /* 0x000000189b547c10 */ /* 0x000fe2000ff9e0ff */
[----:B0-----:R-:W-:Y:S01]  /*1b70*/  FADD.FTZ R103, -R77, 1 ;  /* 0x3f8000004d677421 */ /* 0x001fe20000010100 */
[----:B------:R-:W-:Y:S01]  /*1b80*/  FMUL.FTZ R56, R99, R56 ;  /* 0x0000003863387220 */ /* 0x000fe20000410000 */
[----:B-1----:R-:W-:Y:S01]  /*1b90*/  FADD.FTZ R20, R36, 1 ;  /* 0x3f80000024147421 */ /* 0x002fe20000010000 */
[--C-:B------:R-:W-:Y:S01]  /*1ba0*/  FFMA.FTZ R28, R83, R57, R70.reuse ;  /* 0x00000039531c7223 */ /* 0x100fe20000010046 */
[----:B------:R-:W-:Y:S01]  /*1bb0*/  FMUL.FTZ R36, R21, R106 ;  /* 0x0000006a15247220 */ /* 0x000fe20000410000 */
[----:B------:R-:W-:Y:S01]  /*1bc0*/  FMUL.FTZ R39, R85, R39 ;  /* 0x0000002755277220 */ /* 0x000fe20000410000 */
[----:B---3--:R-:W-:Y:S01]  /*1bd0*/  FADD.FTZ R21, R75, 1 ;  /* 0x3f8000004b157421 */ /* 0x008fe20000010000 */
[----:B------:R-:W-:Y:S01]  /*1be0*/  IADD3.X R85, R156, UR25, RZ, P4, !PT ;  /* 0x000000199c557c10 */ /* 0x000fe2000a7fe4ff */
[----:B------:R-:W-:Y:S01]  /*1bf0*/  FFMA.FTZ R103, R74, R103, 1 ;  /* 0x3f8000004a677423 */ /* 0x000fe20000010067 */
[----:B----4-:R-:W-:Y:S01]  /*1c00*/  FADD.FTZ R75, -R100, 1 ;  /* 0x3f800000644b7421 */ /* 0x010fe20000010100 */
[----:B------:R-:W-:Y:S01]  /*1c10*/  FFMA.FTZ R29, R67, R56, R69 ;  /* 0x00000038431d7223 */ /* 0x000fe20000010045 */
[----:B------:R-:W-:Y:S01]  /*1c20*/  IADD3 R74, P4, R163, UR26, RZ ;  /* 0x0000001aa34a7c10 */ /* 0x000fe2000ff9e0ff */
[----:B------:R-:W-:Y:S01]  /*1c30*/  FMUL.FTZ R34, R28, -1.4426950216293334961 ;  /* 0xbfb8aa3b1c227820 */ /* 0x000fe20000410000 */
[----:B------:R-:W-:Y:S01]  /*1c40*/  FFMA.FTZ R33, R33, R75, 1 ;  /* 0x3f80000021217423 */ /* 0x000fe2000001004b */
[----:B------:R-:W-:Y:S01]  /*1c50*/  FMUL.FTZ R3, R29, -1.4426950216293334961 ;  /* 0xbfb8aa3b1d037820 */ /* 0x000fe20000410000 */
[----:B------:R-:W-:Y:S01]  /*1c60*/  IADD3.X R75, R71, UR27, RZ, P4, !PT ;  /* 0x0000001b474b7c10 */ /* 0x000fe2000a7fe4ff */
[----:B------:R-:W0:Y:S01]  /*1c70*/  MUFU.RCP R23, R23 ;  /* 0x0000001700177308 */ /* 0x000e220000001000 */
[----:B------:R-:W-:Y:S01]  /*1c80*/  FADD.FTZ R101, -R22, 1 ;  /* 0x3f80000016657421 */ /* 0x000fe20000010100 */
[----:B------:R-:W-:Y:S01]  /*1c90*/  FFMA.FTZ R80, R2, R55, R141 ;  /* 0x0000003702507223 */ /* 0x000fe2000001008d */
[----:B------:R-:W-:Y:S01]  /*1ca0*/  FMUL.FTZ R37, R37, R104 ;  /* 0x0000006825257220 */ /* 0x000fe20000410000 */
[----:B------:R-:W-:Y:S01]  /*1cb0*/  FFMA.FTZ R107, R83, R53, R70 ;  /* 0x00000035536b7223 */ /* 0x000fe20000010046 */
[----:B------:R-:W2:Y:S03]  /*1cc0*/  LDG.E.64.CONSTANT R74, desc[UR18][R74.64] ;  /* 0x000000124a4a7981 */ /* 0x000ea6000c1e9b00 */
[----:B------:R-:W1:Y:S01]  /*1cd0*/  MUFU.EX2 R34, R34 ;  /* 0x0000002200227308 */ /* 0x000e620000000800 */
[C---:B------:R-:W-:Y:S01]  /*1ce0*/  FMUL.FTZ R54, R99.reuse, R54 ;  /* 0x0000003663367220 */ /* 0x040fe20000410000 */
[C---:B------:R-:W-:Y:S01]  /*1cf0*/  FMUL.FTZ R52, R99.reuse, R52 ;  /* 0x0000003463347220 */ /* 0x040fe20000410000 */
[----:B------:R-:W-:Y:S01]  /*1d00*/  FMUL.FTZ R49, R99, R24 ;  /* 0x0000001863317220 */ /* 0x000fe20000410000 */
[----:B------:R-:W3:Y:S04]  /*1d10*/  LDG.E.64.CONSTANT R84, desc[UR18][R84.64] ;  /* 0x0000001254547981 */ /* 0x000ee8000c1e9b00 */
[----:B------:R-:W4:Y:S01]  /*1d20*/  MUFU.EX2 R3, R3 ;  /* 0x0000000300037308 */ /* 0x000f220000000800 */
[----:B------:R-:W-:Y:S01]  /*1d30*/  FFMA.FTZ R35, R35, R101, 1 ;  /* 0x3f80000023237423 */ /* 0x000fe20000010065 */
[----:B0-----:R-:W-:Y:S01]  /*1d40*/  FADD.FTZ R104, -R23, 1 ;  /* 0x3f80000017687421 */ /* 0x001fe20000010100 */
[----:B------:R-:W-:-:S02]  /*1d50*/  HADD2.F32 R101, -RZ, R14.H0_H0 ;  /* 0x2000000eff657230 */ /* 0x000fc40000004100 */
[----:B------:R-:W-:Y:S01]  /*1d60*/  FMUL.FTZ R31, R80, -1.4426950216293334961 ;  /* 0xbfb8aa3b501f7820 */ /* 0x000fe20000410000 */
[----:B------:R-:W-:Y:S01]  /*1d70*/  FFMA.FTZ R32, R32, R104, 1 ;  /* 0x3f80000020207423 */ /* 0x000fe20000010068 */
[----:B-1----:R-:W-:Y:S01]  /*1d80*/  FADD.FTZ R34, R34, 1 ;  /* 0x3f80000022227421 */ /* 0x002fe20000010000 */
[----:B------:R-:W0:Y:S01]  /*1d90*/  MUFU.RCP R20, R20 ;  /* 0x0000001400147308 */ /* 0x000e220000001000 */
[----:B------:R-:W-:Y:S01]  /*1da0*/  FADD.FTZ R104, -R82, R101 ;  /* 0x0000006552687221 */ /* 0x000fe20000010100 */
[----:B------:R-:W-:Y:S01]  /*1db0*/  FMUL.FTZ R76, R107, -1.4426950216293334961 ;  /* 0xbfb8aa3b6b4c7820 */ /* 0x000fe20000410000 */
[----:B------:R-:W-:Y:S01]  /*1dc0*/  FFMA.FTZ R81, R98, R54, R143 ;  /* 0x0000003662517223 */ /* 0x000fe2000001008f */
[----:B----4-:R-:W-:-:S04]  /*1dd0*/  FADD.FTZ R3, R3, 1 ;  /* 0x3f80000003037421 */ /* 0x010fc80000010000 */
[----:B------:R1:W-:Y:S01]  /*1de0*/  MUFU.RCP R101, R34 ;  /* 0x0000002200657308 */ /* 0x0003e20000001000 */
[----:B------:R-:W-:-:S07]  /*1df0*/  FMUL.FTZ R30, R81, -1.4426950216293334961 ;  /* 0xbfb8aa3b511e7820 */ /* 0x000fce0000410000 */
[----:B------:R-:W-:Y:S01]  /*1e00*/  MUFU.EX2 R31, R31 ;  /* 0x0000001f001f7308 */ /* 0x000fe20000000800 */
[----:B-1----:R-:W-:Y:S01]  /*1e10*/  FMUL.FTZ R34, R22, R35 ;  /* 0x0000002316227220 */ /* 0x002fe20000410000 */
[----:B------:R-:W-:Y:S01]  /*1e20*/  FMUL.FTZ R22, R77, R103 ;  /* 0x000000674d167220 */ /* 0x000fe20000410000 */
[----:B------:R-:W-:-:S05]  /*1e30*/  FMUL.FTZ R35, R99, R104 ;  /* 0x0000006863237220 */ /* 0x000fca0000410000 */
[----:B------:R1:W-:Y:S01]  /*1e40*/  MUFU.RCP R77, R3 ;  /* 0x00000003004d7308 */ /* 0x0003e20000001000 */
[----:B------:R-:W-:Y:S01]  /*1e50*/  FMUL.FTZ R100, R100, R33 ;  /* 0x0000002164647220 */ /* 0x000fe20000410000 */
[----:B------:R-:W-:Y:S01]  /*1e60*/  FFMA.FTZ R106, R2, R35, R141 ;  /* 0x00000023026a7223 */ /* 0x000fe2000001008d */
[----:B------:R-:W-:-:S05]  /*1e70*/  HADD2.F32 R33, -RZ, R18.H1_H1 ;  /* 0x30000012ff217230 */ /* 0x000fca0000004100 */
[----:B------:R-:W4:Y:S01]  /*1e80*/  MUFU.EX2 R76, R76 ;  /* 0x0000004c004c7308 */ /* 0x000f220000000800 */
[----:B-1----:R-:W-:Y:S02]  /*1e90*/  HADD2.F32 R3, -RZ, R18.H0_H0 ;  /* 0x20000012ff037230 */ /* 0x002fe40000004100 */
[----:B------:R-:W-:Y:S01]  /*1ea0*/  FMUL.FTZ R32, R23, R32 ;  /* 0x0000002017207220 */ /* 0x000fe20000410000 */
[----:B------:R-:W-:Y:S01]  /*1eb0*/  FMUL.FTZ R23, R106, -1.4426950216293334961 ;  /* 0xbfb8aa3b6a177820 */ /* 0x000fe20000410000 */
[--C-:B------:R-:W-:Y:S02]  /*1ec0*/  HADD2.F32 R18, -RZ, R19.reuse.H0_H0 ;  /* 0x20000013ff127230 */ /* 0x100fe40000004100 */
[----:B------:R-:W-:Y:S01]  /*1ed0*/  FMUL.FTZ R33, R33, R22 ;  /* 0x0000001621217220 */ /* 0x000fe20000410000 */
[----:B------:R-:W-:Y:S01]  /*1ee0*/  HADD2.F32 R19, -RZ, R19.H1_H1 ;  /* 0x30000013ff137230 */ /* 0x000fe20000004100 */
[----:B------:R-:W-:Y:S01]  /*1ef0*/  MUFU.EX2 R30, R30 ;  /* 0x0000001e001e7308 */ /* 0x000fe20000000800 */
[----:B0-----:R-:W-:Y:S01]  /*1f00*/  FADD.FTZ R22, -R20, 1 ;  /* 0x3f80000014167421 */ /* 0x001fe20000010100 */
[----:B------:R-:W-:-:S06]  /*1f10*/  FMUL.FTZ R34, R3, R34 ;  /* 0x0000002203227220 */ /* 0x000fcc0000410000 */
[----:B------:R-:W0:Y:S01]  /*1f20*/  MUFU.RCP R21, R21 ;  /* 0x0000001500157308 */ /* 0x000e220000001000 */
[----:B------:R-:W-:Y:S01]  /*1f30*/  FFMA.FTZ R22, R26, R22, 1 ;  /* 0x3f8000001a167423 */ /* 0x000fe20000010016 */
[----:B------:R-:W-:-:S06]  /*1f40*/  FFMA.FTZ R110, R67, R52, R69 ;  /* 0x00000034436e7223 */ /* 0x000fcc0000010045 */
[----:B------:R1:W-:Y:S01]  /*1f50*/  MUFU.EX2 R3, R23 ;  /* 0x0000001700037308 */ /* 0x0003e20000000800 */
[----:B------:R-:W-:Y:S01]  /*1f60*/  FMUL.FTZ R20, R20, R22 ;  /* 0x0000001614147220 */ /* 0x000fe20000410000 */
[----:B----4-:R-:W-:Y:S01]  /*1f70*/  FADD.FTZ R22, R76, 1 ;  /* 0x3f8000004c167421 */ /* 0x010fe20000010000 */
[----:B-1----:R-:W-:Y:S01]  /*1f80*/  FADD.FTZ R23, R31, 1 ;  /* 0x3f8000001f177421 */ /* 0x002fe20000010000 */
[----:B------:R-:W-:Y:S01]  /*1f90*/  FMUL.FTZ R31, R19, R100 ;  /* 0x00000064131f7220 */ /* 0x000fe20000410000 */
[----:B------:R-:W-:Y:S01]  /*1fa0*/  FADD.FTZ R19, -R77, 1 ;  /* 0x3f8000004d137421 */ /* 0x000fe20000010100 */
[----:B------:R-:W-:-:S03]  /*1fb0*/  IADD3 R76, P4, R161, UR26, RZ ;  /* 0x0000001aa14c7c10 */ /* 0x000fc6000ff9e0ff */
[----:B------:R-:W-:Y:S01]  /*1fc0*/  FFMA.FTZ R29, R29, R19, 1 ;  /* 0x3f8000001d1d7423 */ /* 0x000fe20000010013 */
[----:B------:R-:W-:Y:S01]  /*1fd0*/  FMUL.FTZ R25, R110, -1.4426950216293334961 ;  /* 0xbfb8aa3b6e197820 */ /* 0x000fe20000410000 */
[----:B------:R-:W-:Y:S02]  /*1fe0*/  HADD2.F32 R103, -RZ, R14.H1_H1 ;  /* 0x3000000eff677230 */ /* 0x000fe40000004100 */
[----:B0-----:R-:W-:Y:S01]  /*1ff0*/  FADD.FTZ R26, -R21, 1 ;  /* 0x3f800000151a7421 */ /* 0x001fe20000010100 */
[----:B------:R-:W-:Y:S01]  /*2000*/  FMUL.FTZ R14, R77, R29 ;  /* 0x0000001d4d0e7220 */ /* 0x000fe20000410000 */
[----:B------:R-:W-:Y:S01]  /*2010*/  FADD.FTZ R30, R30, 1 ;  /* 0x3f8000001e1e7421 */ /* 0x000fe20000010000 */
[----:B------:R-:W-:Y:S01]  /*2020*/  IADD3.X R77, R162, UR27, RZ, P4, !PT ;  /* 0x0000001ba24d7c10 */ /* 0x000fe2000a7fe4ff */
[----:B------:R-:W0:Y:S01]  /*2030*/  MUFU.EX2 R25, R25 ;  /* 0x0000001900197308 */ /* 0x000e220000000800 */
[----:B------:R-:W-:Y:S01]  /*2040*/  FFMA.FTZ R27, R27, R26, 1 ;  /* 0x3f8000001b1b7423 */ /* 0x000fe2000001001a */
[----:B------:R-:W-:Y:S01]  /*2050*/  FMUL.FTZ R32, R18, R32 ;  /* 0x0000002012207220 */ /* 0x000fe20000410000 */
[----:B------:R-:W-:-:S02]  /*2060*/  FFMA.FTZ R86, R83, R49, R70 ;  /* 0x0000003153567223 */ /* 0x000fc40000010046 */
[----:B------:R-:W4:Y:S03]  /*2070*/  LDG.E.64.CONSTANT R76, desc[UR18][R76.64] ;  /* 0x000000124c4c7981 */ /* 0x000f26000c1e9b00 */
[----:B------:R-:W1:Y:S01]  /*2080*/  MUFU.RCP R19, R30 ;  /* 0x0000001e00137308 */ /* 0x000e620000001000 */
[----:B------:R-:W-:Y:S01]  /*2090*/  FMUL.FTZ R27, R21, R27 ;  /* 0x0000001b151b7220 */ /* 0x000fe20000410000 */
[----:B------:R-:W-:Y:S02]  /*20a0*/  HADD2.F32 R21, -RZ, R16.H0_H0 ;  /* 0x20000010ff157230 */ /* 0x000fe40000004100 */
[----:B------:R-:W-:-:S04]  /*20b0*/  FMUL.FTZ R24, R86, -1.4426950216293334961 ;  /* 0xbfb8aa3b56187820 */ /* 0x000fc80000410000 */
[----:B------:R-:W1:Y:S08]  /*20c0*/  MUFU.RCP R22, R22 ;  /* 0x0000001600167308 */ /* 0x000e700000001000 */
[----:B------:R0:W1:Y:S01]  /*20d0*/  MUFU.RCP R18, R23 ;  /* 0x0000001700127308 */ /* 0x0000620000001000 */
[----:B------:R-:W-:Y:S01]  /*20e0*/  FMUL.FTZ R29, R21, R20 ;  /* 0x00000014151d7220 */ /* 0x000fe20000410000 */
[----:B------:R-:W-:Y:S01]  /*20f0*/  FMUL.FTZ R48, R99, R48 ;  /* 0x0000003063307220 */ /* 0x000fe20000410000 */
[----:B------:R-:W-:-:S02]  /*2100*/  HADD2.F32 R21, -RZ, R16.H1_H1 ;  /* 0x30000010ff157230 */ /* 0x000fc40000004100 */
[----:B0-----:R-:W-:-:S03]  /*2110*/  FADD.FTZ R23, -R101, 1 ;  /* 0x3f80000065177421 */ /* 0x001fc60000010100 */
[----:B------:R-:W0:Y:S01]  /*2120*/  MUFU.EX2 R24, R24 ;  /* 0x0000001800187308 */ /* 0x000e220000000800 */
[----:B------:R-:W-:Y:S01]  /*2130*/  FFMA.FTZ R23, R28, R23, 1 ;  /* 0x3f8000001c177423 */ /* 0x000fe20000010017 */
[--C-:B------:R-:W-:Y:S02]  /*2140*/  HADD2.F32 R16, -RZ, R17.reuse.H0_H0 ;  /* 0x20000011ff107230 */ /* 0x100fe40000004100 */
[----:B------:R-:W-:Y:S01]  /*2150*/  FFMA.FTZ R88, R67, R48, R69 ;  /* 0x0000003043587223 */ /* 0x000fe20000010045 */
[----:B------:R-:W-:Y:S01]  /*2160*/  FMUL.FTZ R26, R101, R23 ;  /* 0x00000017651a7220 */ /* 0x000fe20000410000 */
[----:B------:R-:W-:Y:S01]  /*2170*/  FMUL.FTZ R27, R21, R27 ;  /* 0x0000001b151b7220 */ /* 0x000fe20000410000 */
[----:B------:R-:W-:Y:S01]  /*2180*/  FADD.FTZ R100, R25, 1 ;  /* 0x3f80000019647421 */ /* 0x000fe20000010000 */
[----:B-1----:R-:W-:Y:S01]  /*2190*/  FADD.FTZ R21, -R19, 1 ;  /* 0x3f80000013157421 */ /* 0x002fe20000010100 */
[----:B------:R-:W-:Y:S01]  /*21a0*/  FMUL.FTZ R26, R16, R26 ;  /* 0x0000001a101a7220 */ /* 0x000fe20000410000 */
[----:B------:R-:W-:-:S02]  /*21b0*/  HADD2.F32 R25, -RZ, R17.H1_H1 ;  /* 0x30000011ff197230 */ /* 0x000fc40000004100 */
[----:B------:R-:W-:Y:S01]  /*21c0*/  FADD.FTZ R16, -R22, 1 ;  /* 0x3f80000016107421 */ /* 0x000fe20000010100 */
[----:B------:R-:W-:Y:S01]  /*21d0*/  FMUL.FTZ R105, R88, -1.4426950216293334961 ;  /* 0xbfb8aa3b58697820 */ /* 0x000fe20000410000 */
[----:B------:R-:W-:Y:S01]  /*21e0*/  FADD.FTZ R17, -R18, 1 ;  /* 0x3f80000012117421 */ /* 0x000fe20000010100 */
[----:B------:R-:W-:Y:S01]  /*21f0*/  FMUL.FTZ R50, R99, R50 ;  /* 0x0000003263327220 */ /* 0x000fe20000410000 */
[----:B------:R-:W-:Y:S01]  /*2200*/  FFMA.FTZ R21, R81, R21, 1 ;  /* 0x3f80000051157423 */ /* 0x000fe20000010015 */
[----:B------:R-:W-:Y:S01]  /*2210*/  FFMA.FTZ R16, R107, R16, 1 ;  /* 0x3f8000006b107423 */ /* 0x000fe20000010010 */
[----:B------:R-:W-:Y:S01]  /*2220*/  FFMA.FTZ R17, R80, R17, 1 ;  /* 0x3f80000050117423 */ /* 0x000fe20000010011 */
[----:B------:R-:W-:Y:S01]  /*2230*/  FFMA.FTZ R108, R2, R51, R141 ;  /* 0x00000033026c7223 */ /* 0x000fe2000001008d */
[----:B------:R-:W-:Y:S01]  /*2240*/  FFMA.FTZ R113, R98, R50, R143 ;  /* 0x0000003262717223 */ /* 0x000fe2000001008f */
[----:B------:R-:W1:Y:S01]  /*2250*/  MUFU.EX2 R105, R105 ;  /* 0x0000006900697308 */ /* 0x000e620000000800 */
[----:B------:R-:W-:Y:S01]  /*2260*/  FMUL.FTZ R21, R19, R21 ;  /* 0x0000001513157220 */ /* 0x000fe20000410000 */
[----:B------:R-:W-:Y:S01]  /*2270*/  FMUL.FTZ R19, R22, R16 ;  /* 0x0000001016137220 */ /* 0x000fe20000410000 */
[----:B------:R-:W-:Y:S01]  /*2280*/  FMUL.FTZ R46, R99, R46 ;  /* 0x0000002e632e7220 */ /* 0x000fe20000410000 */
[----:B------:R-:W-:Y:S01]  /*2290*/  FMUL.FTZ R17, R18, R17 ;  /* 0x0000001112117220 */ /* 0x000fe20000410000 */
[----:B-----5:R-:W-:-:S02]  /*22a0*/  HADD2.F32 R22, -RZ, R12.H0_H0 ;  /* 0x2000000cff167230 */ /* 0x020fc40000004100 */
[----:B------:R-:W-:Y:S01]  /*22b0*/  FMUL.FTZ R111, R108, -1.4426950216293334961 ;  /* 0xbfb8aa3b6c6f7820 */ /* 0x000fe20000410000 */
[----:B------:R-:W5:Y:S01]  /*22c0*/  MUFU.RCP R20, R100 ;  /* 0x0000006400147308 */ /* 0x000f620000001000 */
[----:B------:R-:W-:Y:S01]  /*22d0*/  FMUL.FTZ R114, R113, -1.4426950216293334961 ;  /* 0xbfb8aa3b71727820 */ /* 0x000fe20000410000 */
[----:B------:R-:W-:Y:S01]  /*22e0*/  IADD3 R80, P4, R159, UR26, RZ ;  /* 0x0000001a9f507c10 */ /* 0x000fe2000ff9e0ff */
[----:B0-----:R-:W-:Y:S01]  /*22f0*/  FADD.FTZ R107, R24, 1 ;  /* 0x3f800000186b7421 */ /* 0x001fe20000010000 */
[----:B------:R-:W-:Y:S01]  /*2300*/  FFMA.FTZ R122, R98, R46, R143 ;  /* 0x0000002e627a7223 */ /* 0x000fe2000001008f */
[----:B------:R-:W-:Y:S01]  /*2310*/  FMUL.FTZ R24, R22, R17 ;  /* 0x0000001116187220 */ /* 0x000fe20000410000 */
[----:B------:R-:W-:Y:S02]  /*2320*/  IADD3.X R81, R160, UR27, RZ, P4, !PT ;  /* 0x0000001ba0517c10 */ /* 0x000fe4000a7fe4ff */
[----:B------:R-:W0:Y:S01]  /*2330*/  MUFU.RCP R17, R107 ;  /* 0x0000006b00117308 */ /* 0x000e220000001000 */
[----:B------:R-:W-:Y:S01]  /*2340*/  FMUL.FTZ R87, R122, -1.4426950216293334961 ;  /* 0xbfb8aa3b7a577820 */ /* 0x000fe20000410000 */
[----:B------:R-:W-:Y:S01]  /*2350*/  FADD.FTZ R28, -R82, R103 ;  /* 0x00000067521c7221 */ /* 0x000fe20000010100 */
[----:B------:R-:W-:Y:S01]  /*2360*/  HADD2.F32 R23, -RZ, R15.H0_H0 ;  /* 0x2000000fff177230 */ /* 0x000fe20000004100 */
[----:B------:R-:W3:Y:S04]  /*2370*/  LDG.E.64.CONSTANT R80, desc[UR18][R80.64] ;  /* 0x0000001250507981 */ /* 0x000ee8000c1e9b00 */
[----:B------:R-:W0:Y:S01]  /*2380*/  MUFU.EX2 R111, R111 ;  /* 0x0000006f006f7308 */ /* 0x000e220000000800 */
[----:B------:R-:W-:-:S07]  /*2390*/  FMUL.FTZ R30, R99, R28 ;  /* 0x0000001c631e7220 */ /* 0x000fce0000410000 */
[----:B------:R-:W0:Y:S01]  /*23a0*/  MUFU.EX2 R114, R114 ;  /* 0x0000007200727308 */ /* 0x000e220000000800 */
[----:B-1----:R-:W-:Y:S01]  /*23b0*/  FADD.FTZ R126, R105, 1 ;  /* 0x3f800000697e7421 */ /* 0x002fe20000010000 */
[----:B------:R-:W-:Y:S01]  /*23c0*/  FADD.FTZ R28, -R82, R23 ;  /* 0x00000017521c7221 */ /* 0x000fe20000010100 */
[----:B-----5:R-:W-:Y:S01]  /*23d0*/  FADD.FTZ R23, -R20, 1 ;  /* 0x3f80000014177421 */ /* 0x020fe20000010100 */
[----:B------:R-:W-:-:S04]  /*23e0*/  HADD2.F32 R12, -RZ, R12.H1_H1 ;  /* 0x3000000cff0c7230 */ /* 0x000fc80000004100 */
[----:B------:R-:W1:Y:S01]  /*23f0*/  MUFU.EX2 R87, R87 ;  /* 0x0000005700577308 */ /* 0x000e620000000800 */
[----:B------:R-:W-:Y:S01]  /*2400*/  FFMA.FTZ R110, R110, R23, 1 ;  /* 0x3f8000006e6e7423 */ /* 0x000fe20000010017 */
[----:B------:R-:W-:Y:S02]  /*2410*/  HADD2.F32 R15, -RZ, R15.H1_H1 ;  /* 0x3000000fff0f7230 */ /* 0x000fe40000004100 */
[----:B------:R-:W-:Y:S01]  /*2420*/  FMUL.FTZ R21, R12, R21 ;  /* 0x000000150c157220 */ /* 0x000fe20000410000 */
[----:B------:R-:W-:Y:S01]  /*2430*/  FFMA.FTZ R124, R2, R47, R141 ;  /* 0x0000002f027c7223 */ /* 0x000fe2000001008d */
[----:B------:R-:W-:Y:S01]  /*2440*/  FMUL.FTZ R25, R25, R14 ;  /* 0x0000000e19197220 */ /* 0x000fe20000410000 */
[----:B0-----:R-:W-:Y:S01]  /*2450*/  FADD.FTZ R12, -R17, 1 ;  /* 0x3f800000110c7421 */ /* 0x001fe20000010100 */
[----:B------:R-:W0:Y:S01]  /*2460*/  MUFU.RCP R126, R126 ;  /* 0x0000007e007e7308 */ /* 0x000e220000001000 */
[----:B------:R-:W-:Y:S01]  /*2470*/  FADD.FTZ R14, R111, 1 ;  /* 0x3f8000006f0e7421 */ /* 0x000fe20000010000 */
[----:B------:R-:W-:Y:S01]  /*2480*/  FADD.FTZ R114, R114, 1 ;  /* 0x3f80000072727421 */ /* 0x000fe20000010000 */
[----:B------:R-:W-:Y:S01]  /*2490*/  FMUL.FTZ R18, R20, R110 ;  /* 0x0000006e14127220 */ /* 0x000fe20000410000 */
[----:B------:R-:W-:Y:S01]  /*24a0*/  FADD.FTZ R20, -R82, R15 ;  /* 0x0000000f52147221 */ /* 0x000fe20000010100 */
[----:B------:R-:W-:Y:S01]  /*24b0*/  FMUL.FTZ R89, R124, -1.4426950216293334961 ;  /* 0xbfb8aa3b7c597820 */ /* 0x000fe20000410000 */
[----:B------:R-:W-:Y:S01]  /*24c0*/  FFMA.FTZ R12, R86, R12, 1 ;  /* 0x3f800000560c7423 */ /* 0x000fe2000001000c */
[----:B------:R-:W-:Y:S01]  /*24d0*/  IADD3.X R154, RZ, R121, RZ, P3, !PT ;  /* 0x00000079ff9a7210 */ /* 0x000fe20001ffe4ff */
[----:B------:R-:W5:Y:S01]  /*24e0*/  MUFU.RCP R16, R114 ;  /* 0x0000007200107308 */ /* 0x000f620000001000 */
[----:B------:R-:W-:Y:S01]  /*24f0*/  IADD3 R86, P3, R157, UR26, RZ ;  /* 0x0000001a9d567c10 */ /* 0x000fe2000ff7e0ff */
[----:B------:R-:W-:Y:S01]  /*2500*/  FMUL.FTZ R23, R99, R20 ;  /* 0x0000001463177220 */ /* 0x000fe20000410000 */
[----:B------:R-:W-:-:S02]  /*2510*/  HADD2.F32 R22, -RZ, R10.H0_H0 ;  /* 0x2000000aff167230 */ /* 0x000fc40000004100 */
[----:B-1----:R-:W-:Y:S01]  /*2520*/  FADD.FTZ R125, R87, 1 ;  /* 0x3f800000577d7421 */ /* 0x002fe20000010000 */
[----:B------:R-:W-:Y:S01]  /*2530*/  HADD2.F32 R20, -RZ, R10.H1_H1 ;  /* 0x3000000aff147230 */ /* 0x000fe20000004100 */
[----:B------:R-:W-:Y:S01]  /*2540*/  IADD3.X R87, R158, UR27, RZ, P3, !PT ;  /* 0x0000001b9e577c10 */ /* 0x000fe20009ffe4ff */
[----:B------:R-:W1:Y:S01]  /*2550*/  MUFU.RCP R14, R14 ;  /* 0x0000000e000e7308 */ /* 0x000e620000001000 */
[--C-:B------:R-:W-:Y:S02]  /*2560*/  HADD2.F32 R10, -RZ, R13.reuse.H0_H0 ;  /* 0x2000000dff0a7230 */ /* 0x100fe40000004100 */
[----:B------:R-:W-:Y:S02]  /*2570*/  FMUL.FTZ R44, R99, R44 ;  /* 0x0000002c632c7220 */ /* 0x000fe40000410000 */
[----:B------:R-:W3:Y:S03]  /*2580*/  LDG.E.64.CONSTANT R86, desc[UR18][R86.64] ;  /* 0x0000001256567981 */ /* 0x000ee6000c1e9b00 */
[----:B------:R-:W1:Y:S01]  /*2590*/  MUFU.EX2 R89, R89 ;  /* 0x0000005900597308 */ /* 0x000e620000000800 */
[----:B------:R-:W-:Y:S01]  /*25a0*/  FFMA.FTZ R95, R67, R44, R69 ;  /* 0x0000002c435f7223 */ /* 0x000fe20000010045 */
[----:B------:R-:W-:Y:S01]  /*25b0*/  FMUL.FTZ R19, R10, R19 ;  /* 0x000000130a137220 */ /* 0x000fe20000410000 */
[----:B0-----:R-:W-:Y:S01]  /*25c0*/  FADD.FTZ R10, -R126, 1 ;  /* 0x3f8000007e0a7421 */ /* 0x001fe20000010100 */
[----:B------:R-:W-:-:S02]  /*25d0*/  HADD2.F32 R13, -RZ, R13.H1_H1 ;  /* 0x3000000dff0d7230 */ /* 0x000fc40000004100 */
[----:B------:R-:W-:Y:S01]  /*25e0*/  FMUL.FTZ R109, R95, -1.4426950216293334961 ;  /* 0xbfb8aa3b5f6d7820 */ /* 0x000fe20000410000 */
[C---:B------:R-:W-:Y:S01]  /*25f0*/  SHF.L.U64.HI R154, R153.reuse, 0x1, R154 ;  /* 0x00000001999a7819 */ /* 0x040fe2000001029a */
[----:B------:R-:W-:Y:S01]  /*2600*/  FFMA.FTZ R88, R88, R10, 1 ;  /* 0x3f80000058587423 */ /* 0x000fe2000001000a */
[----:B------:R-:W-:Y:S01]  /*2610*/  SHF.L.U32 R153, R153, 0x1, RZ ;  /* 0x0000000199997819 */ /* 0x000fe200000006ff */
[----:B------:R-:W-:Y:S01]  /*2620*/  FMUL.FTZ R18, R13, R18 ;  /* 0x000000120d127220 */ /* 0x000fe20000410000 */
[----:B-----5:R-:W-:Y:S01]  /*2630*/  FADD.FTZ R13, -R16, 1 ;  /* 0x3f800000100d7421 */ /* 0x020fe20000010100 */
[----:B------:R-:W-:Y:S01]  /*2640*/  FMUL.FTZ R126, R126, R88 ;  /* 0x000000587e7e7220 */ /* 0x000fe20000410000 */
[----:B------:R-:W0:Y:S01]  /*2650*/  MUFU.EX2 R109, R109 ;  /* 0x0000006d006d7308 */ /* 0x000e220000000800 */
[----:B-1----:R-:W-:Y:S01]  /*2660*/  FADD.FTZ R15, -R14, 1 ;  /* 0x3f8000000e0f7421 */ /* 0x002fe20000010100 */
[----:B------:R-:W-:Y:S01]  /*2670*/  IADD3 R88, P4, R153, UR24, RZ ;  /* 0x0000001899587c10 */ /* 0x000fe2000ff9e0ff */
[----:B------:R-:W-:Y:S01]  /*2680*/  FFMA.FTZ R113, R113, R13, 1 ;  /* 0x3f80000071717423 */ /* 0x000fe2000001000d */
[----:B------:R-:W-:-:S02]  /*2690*/  HADD2.F32 R13, -RZ, R11.H0_H0 ;  /* 0x2000000bff0d7230 */ /* 0x000fc40000004100 */
[----:B------:R-:W-:Y:S01]  /*26a0*/  FADD.FTZ R10, R89, 1 ;  /* 0x3f800000590a7421 */ /* 0x000fe20000010000 */
[----:B------:R-:W-:Y:S01]  /*26b0*/  FFMA.FTZ R15, R108, R15, 1 ;  /* 0x3f8000006c0f7423 */ /* 0x000fe2000001000f */
[----:B------:R-:W-:Y:S01]  /*26c0*/  IADD3.X R89, R154, UR25, RZ, P4, !PT ;  /* 0x000000199a597c10 */ /* 0x000fe2000a7fe4ff */
[----:B------:R-:W-:Y:S02]  /*26d0*/  HADD2.F32 R11, -RZ, R11.H1_H1 ;  /* 0x3000000bff0b7230 */ /* 0x000fe40000004100 */
[----:B------:R-:W-:Y:S01]  /*26e0*/  FFMA.FTZ R102, R2, R43, R141 ;  /* 0x0000002b02667223 */ /* 0x000fe2000001008d */
[----:B------:R-:W-:Y:S01]  /*26f0*/  FMUL.FTZ R15, R14, R15 ;  /* 0x0000000f0e0f7220 */ /* 0x000fe20000410000 */
[----:B------:R-:W-:Y:S01]  /*2700*/  FMUL.FTZ R14, R16, R113 ;  /* 0x00000071100e7220 */ /* 0x000fe20000410000 */
[C---:B------:R-:W-:Y:S01]  /*2710*/  FADD.FTZ R13, -R82.reuse, R13 ;  /* 0x0000000d520d7221 */ /* 0x040fe20000010100 */
[----:B------:R-:W5:Y:S01]  /*2720*/  LDG.E.64.CONSTANT R88, desc[UR18][R88.64] ;  /* 0x0000001258587981 */ /* 0x000f62000c1e9b00 */
[----:B------:R-:W-:Y:S01]  /*2730*/  FADD.FTZ R16, -R82, R11 ;  /* 0x0000000b52107221 */ /* 0x000fe20000010100 */
[----:B------:R-:W-:Y:S01]  /*2740*/  FMUL.FTZ R94, R102, -1.4426950216293334961 ;  /* 0xbfb8aa3b665e7820 */ /* 0x000fe20000410000 */
[----:B------:R-:W1:Y:S01]  /*2750*/  MUFU.RCP R125, R125 ;  /* 0x0000007d007d7308 */ /* 0x000e620000001000 */
[----:B------:R-:W-:-:S02]  /*2760*/  HADD2.F32 R11, -RZ, R4.H0_H0 ;  /* 0x20000004ff0b7230 */ /* 0x000fc40000004100 */
[----:B------:R-:W-:Y:S01]  /*2770*/  FMUL.FTZ R12, R17, R12 ;  /* 0x0000000c110c7220 */ /* 0x000fe20000410000 */
[----:B------:R-:W-:Y:S01]  /*2780*/  FMUL.FTZ R17, R99, R13 ;  /* 0x0000000d63117220 */ /* 0x000fe20000410000 */
[----:B------:R-:W-:Y:S02]  /*2790*/  HADD2.F32 R13, -RZ, R8.H0_H0 ;  /* 0x20000008ff0d7230 */ /* 0x000fe40000004100 */
[----:B0-----:R-:W-:Y:S01]  /*27a0*/  FADD.FTZ R109, R109, 1 ;  /* 0x3f8000006d6d7421 */ /* 0x001fe20000010000 */
[----:B------:R-:W-:Y:S01]  /*27b0*/  FADD.FTZ R11, -R82, R11 ;  /* 0x0000000b520b7221 */ /* 0x000fe20000010100 */
[----:B------:R-:W0:Y:S01]  /*27c0*/  MUFU.RCP R10, R10 ;  /* 0x0000000a000a7308 */ /* 0x000e220000001000 */
[----:B------:R-:W-:Y:S02]  /*27d0*/  FMUL.FTZ R15, R13, R15 ;  /* 0x0000000f0d0f7220 */ /* 0x000fe40000410000 */
[----:B------:R-:W-:Y:S01]  /*27e0*/  FMUL.FTZ R13, R99, R11 ;  /* 0x0000000b630d7220 */ /* 0x000fe20000410000 */
[----:B------:R-:W-:-:S04]  /*27f0*/  HADD2.F32 R11, -RZ, R9.H0_H0 ;  /* 0x20000009ff0b7230 */ /* 0x000fc80000004100 */
[----:B------:R-:W0:Y:S01]  /*2800*/  MUFU.EX2 R94, R94 ;  /* 0x0000005e005e7308 */ /* 0x000e220000000800 */
[----:B------:R-:W-:Y:S01]  /*2810*/  FFMA.FTZ R123, R83, R45, R70 ;  /* 0x0000002d537b7223 */ /* 0x000fe20000010046 */
[----:B------:R-:W-:Y:S02]  /*2820*/  HADD2.F32 R9, -RZ, R9.H1_H1 ;  /* 0x30000009ff097230 */ /* 0x000fe40000004100 */
[----:B------:R-:W-:-:S04]  /*2830*/  FMUL.FTZ R12, R11, R12 ;  /* 0x0000000c0b0c7220 */ /* 0x000fc80000410000 */
[----:B------:R-:W2:Y:S01]  /*2840*/  MUFU.RCP R128, R109 ;  /* 0x0000006d00807308 */ /* 0x000ea20000001000 */
[----:B------:R-:W-:Y:S01]  /*2850*/  FMUL.FTZ R112, R123, -1.4426950216293334961 ;  /* 0xbfb8aa3b7b707820 */ /* 0x000fe20000410000 */
[----:B------:R-:W-:Y:S02]  /*2860*/  HADD2.F32 R8, -RZ, R8.H1_H1 ;  /* 0x30000008ff087230 */ /* 0x000fe40000004100 */
[----:B------:R-:W-:Y:S01]  /*2870*/  FMUL.FTZ R11, R9, R126 ;  /* 0x0000007e090b7220 */ /* 0x000fe20000410000 */
[----:B-1----:R-:W-:Y:S02]  /*2880*/  FADD.FTZ R126, -R125, 1 ;  /* 0x3f8000007d7e7421 */ /* 0x002fe40000010100 */
[----:B------:R-:W-:Y:S01]  /*2890*/  FMUL.FTZ R14, R8, R14 ;  /* 0x0000000e080e7220 */ /* 0x000fe20000410000 */
[----:B------:R-:W1:Y:S01]  /*28a0*/  MUFU.EX2 R112, R112 ;  /* 0x0000007000707308 */ /* 0x000e620000000800 */
[----:B------:R-:W-:Y:S01]  /*28b0*/  FFMA.FTZ R122, R122, R126, 1 ;  /* 0x3f8000007a7a7423 */ /* 0x000fe2000001007e */
[----:B0-----:R-:W-:Y:S01]  /*28c0*/  FADD.FTZ R8, -R10, 1 ;  /* 0x3f8000000a087421 */ /* 0x001fe20000010100 */
[----:B------:R-:W-:-:S02]  /*28d0*/  FADD.FTZ R94, R94, 1 ;  /* 0x3f8000005e5e7421 */ /* 0x000fc40000010000 */
[----:B------:R-:W-:Y:S01]  /*28e0*/  FMUL.FTZ R125, R125, R122 ;  /* 0x0000007a7d7d7220 */ /* 0x000fe20000410000 */
[----:B------:R-:W-:Y:S02]  /*28f0*/  FFMA.FTZ R124, R124, R8, 1 ;  /* 0x3f8000007c7c7423 */ /* 0x000fe40000010008 */
[----:B------:R0:W-:Y:S01]  /*2900*/  MUFU.RCP R122, R94 ;  /* 0x0000005e007a7308 */ /* 0x0001e20000001000 */
[----:B--2---:R-:W-:Y:S01]  /*2910*/  FADD.FTZ R8, -R128, 1 ;  /* 0x3f80000080087421 */ /* 0x004fe20000010100 */
[----:B------:R-:W-:-:S03]  /*2920*/  FMUL.FTZ R40, R99, R40 ;  /* 0x0000002863287220 */ /* 0x000fc60000410000 */
[----:B------:R-:W-:Y:S01]  /*2930*/  FFMA.FTZ R8, R95, R8, 1 ;  /* 0x3f8000005f087423 */ /* 0x000fe20000010008 */
[----:B0-----:R-:W-:Y:S01]  /*2940*/  IADD3 R94, P3, R155, UR26, RZ ;  /* 0x0000001a9b5e7c10 */ /* 0x001fe2000ff7e0ff */
[----:B------:R-:W-:-:S03]  /*2950*/  FFMA.FTZ R96, R83, R41, R70 ;  /* 0x0000002953607223 */ /* 0x000fc60000010046 */
[----:B------:R-:W-:Y:S01]  /*2960*/  IADD3.X R95, R156, UR27, RZ, P3, !PT ;  /* 0x0000001b9c5f7c10 */ /* 0x000fe20009ffe4ff */
[----:B------:R-:W-:Y:S01]  /*2970*/  FFMA.FTZ R97, R67, R40, R69 ;  /* 0x0000002843617223 */ /* 0x000fe20000010045 */
[----:B------:R-:W-:Y:S01]  /*2980*/  FMUL.FTZ R118, R96, -1.4426950216293334961 ;  /* 0xbfb8aa3b60767820 */ /* 0x000fe20000410000 */
[----:B-1----:R-:W-:Y:S01]  /*2990*/  FADD.FTZ R112, R112, 1 ;  /* 0x3f80000070707421 */ /* 0x002fe20000010000 */
[----:B------:R-:W-:Y:S02]  /*29a0*/  FMUL.FTZ R42, R99, R42 ;  /* 0x0000002a632a7220 */ /* 0x000fe40000410000 */
[----:B------:R-:W2:Y:S01]  /*29b0*/  LDG.E.64.CONSTANT R94, desc[UR18][R94.64] ;  /* 0x000000125e5e7981 */ /* 0x000ea2000c1e9b00 */
[----:B------:R-:W-:Y:S01]  /*29c0*/  FMUL.FTZ R116, R97, -1.4426950216293334961 ;  /* 0xbfb8aa3b61747820 */ /* 0x000fe20000410000 */
[----:B------:R-:W0:Y:S01]  /*29d0*/  MUFU.RCP R127, R112 ;  /* 0x00000070007f7308 */ /* 0x000e220000001000 */
[----:B------:R-:W-:-:S04]  /*29e0*/  FFMA.FTZ R117, R98, R42, R143 ;  /* 0x0000002a62757223 */ /* 0x000fc8000001008f */
[----:B------:R-:W-:-:S03]  /*29f0*/  FMUL.FTZ R120, R117, -1.4426950216293334961 ;  /* 0xbfb8aa3b75787820 */ /* 0x000fc60000410000 */
[----:B------:R-:W1:Y:S08]  /*2a00*/  MUFU.EX2 R118, R118 ;  /* 0x0000007600767308 */ /* 0x000e700000000800 */
[----:B------:R-:W1:Y:S01]  /*2a10*/  MUFU.EX2 R116, R116 ;  /* 0x0000007400747308 */ /* 0x000e620000000800 */
[----:B0-----:R-:W-:-:S07]  /*2a20*/  FADD.FTZ R9, -R127, 1 ;  /* 0x3f8000007f097421 */ /* 0x001fce0000010100 */
[----:B------:R-:W0:Y:S01]  /*2a30*/  MUFU.EX2 R120, R120 ;  /* 0x0000007800787308 */ /* 0x000e220000000800 */
[----:B-1----:R-:W-:Y:S01]  /*2a40*/  FADD.FTZ R118, R118, 1 ;  /* 0x3f80000076767421 */ /* 0x002fe20000010000 */
[----:B------:R-:W-:Y:S01]  /*2a50*/  FMUL.FTZ R10, R10, R124 ;  /* 0x0000007c0a0a7220 */ /* 0x000fe20000410000 */
[----:B------:R-:W-:Y:S01]  /*2a60*/  FFMA.FTZ R9, R123, R9, 1 ;  /* 0x3f8000007b097423 */ /* 0x000fe20000010009 */
[----:B------:R-:W-:-:S04]  /*2a70*/  FADD.FTZ R124, R116, 1 ;  /* 0x3f800000747c7421 */ /* 0x000fc80000010000 */
[----:B------:R-:W1:Y:S01]  /*2a80*/  MUFU.RCP R123, R118 ;  /* 0x00000076007b7308 */ /* 0x000e620000001000 */
[----:B------:R-:W-:Y:S01]  /*2a90*/  FMUL.FTZ R127, R127, R9 ;  /* 0x000000097f7f7220 */ /* 0x000fe20000410000 */
[--C-:B------:R-:W-:Y:S02]  /*2aa0*/  HADD2.F32 R9, -RZ, R6.reuse.H0_H0 ;  /* 0x20000006ff097230 */ /* 0x100fe40000004100 */
[----:B------:R-:W-:Y:S02]  /*2ab0*/  HADD2.F32 R6, -RZ, R6.H1_H1 ;  /* 0x30000006ff067230 */ /* 0x000fe40000004100 */
[----:B------:R-:W-:Y:S01]  /*2ac0*/  FMUL.FTZ R28, R99, R28 ;  /* 0x0000001c631c7220 */ /* 0x000fe20000410000 */
[----:B0-----:R-:W-:Y:S01]  /*2ad0*/  FADD.FTZ R120, R120, 1 ;  /* 0x3f80000078787421 */ /* 0x001fe20000010000 */
[----:B------:R-:W0:Y:S01]  /*2ae0*/  MUFU.RCP R124, R124 ;  /* 0x0000007c007c7308 */ /* 0x000e220000001000 */
[----:B------:R-:W-:Y:S01]  /*2af0*/  FMUL.FTZ R10, R9, R10 ;  /* 0x0000000a090a7220 */ /* 0x000fe20000410000 */
[----:B------:R-:W-:Y:S01]  /*2b00*/  FMUL.FTZ R9, R6, R125 ;  /* 0x0000007d06097220 */ /* 0x000fe20000410000 */
[----:B------:R-:W-:Y:S01]  /*2b10*/  FFMA.FTZ R103, R83, R28, R70 ;  /* 0x0000001c53677223 */ /* 0x000fe20000010046 */
[----:B------:R-:W-:-:S02]  /*2b20*/  HADD2.F32 R125, -RZ, R7.H1_H1 ;  /* 0x30000007ff7d7230 */ /* 0x000fc40000004100 */
[----:B------:R-:W-:Y:S01]  /*2b30*/  FMUL.FTZ R128, R128, R8 ;  /* 0x0000000880807220 */ /* 0x000fe20000410000 */
[----:B------:R-:W-:Y:S01]  /*2b40*/  IADD3.X R152, RZ, R121, RZ, P2, !PT ;  /* 0x00000079ff987210 */ /* 0x000fe200017fe4ff */
[----:B------:R-:W0:Y:S01]  /*2b50*/  MUFU.RCP R120, R120 ;  /* 0x0000007800787308 */ /* 0x000e220000001000 */
[----:B------:R-:W-:Y:S01]  /*2b60*/  FMUL.FTZ R100, R103, -1.4426950216293334961 ;  /* 0xbfb8aa3b67647820 */ /* 0x000fe20000410000 */
[--C-:B------:R-:W-:Y:S02]  /*2b70*/  HADD2.F32 R6, -RZ, R5.reuse.H0_H0 ;  /* 0x20000005ff067230 */ /* 0x100fe40000004100 */
[----:B------:R-:W-:Y:S02]  /*2b80*/  HADD2.F32 R116, -RZ, R5.H1_H1 ;  /* 0x30000005ff747230 */ /* 0x000fe40000004100 */
[----:B------:R-:W-:Y:S01]  /*2b90*/  FMUL.FTZ R5, R125, R128 ;  /* 0x000000807d057220 */ /* 0x000fe20000410000 */
[----:B------:R-:W-:Y:S01]  /*2ba0*/  FADD.FTZ R125, -R122, 1 ;  /* 0x3f8000007a7d7421 */ /* 0x000fe20000010100 */
[----:B-1----:R-:W-:Y:S01]  /*2bb0*/  FADD.FTZ R126, -R123, 1 ;  /* 0x3f8000007b7e7421 */ /* 0x002fe20000010100 */
[----:B------:R-:W-:-:S02]  /*2bc0*/  SHF.L.U64.HI R152, R150, 0x1, R152 ;  /* 0x0000000196987819 */ /* 0x000fc40000010298 */
[----:B------:R-:W-:Y:S01]  /*2bd0*/  SHF.L.U32 R150, R150, 0x1, RZ ;  /* 0x0000000196967819 */ /* 0x000fe200000006ff */
[----:B------:R-:W1:Y:S01]  /*2be0*/  MUFU.EX2 R100, R100 ;  /* 0x0000006400647308 */ /* 0x000e620000000800 */
[----:B------:R-:W-:Y:S01]  /*2bf0*/  FFMA.FTZ R102, R102, R125, 1 ;  /* 0x3f80000066667423 */ /* 0x000fe2000001007d */
[----:B0-----:R-:W-:Y:S01]  /*2c00*/  FADD.FTZ R125, -R124, 1 ;  /* 0x3f8000007c7d7421 */ /* 0x001fe20000010100 */
[----:B------:R-:W-:Y:S01]  /*2c10*/  FFMA.FTZ R126, R96, R126, 1 ;  /* 0x3f800000607e7423 */ /* 0x000fe2000001007e */
[----:B------:R-:W-:Y:S02]  /*2c20*/  IADD3 R96, P2, R150, UR24, RZ ;  /* 0x0000001896607c10 */ /* 0x000fe4000ff5e0ff */
[----:B------:R-:W-:Y:S02]  /*2c30*/  FFMA.FTZ R125, R97, R125, 1 ;  /* 0x3f800000617d7423 */ /* 0x000fe4000001007d */
[----:B------:R-:W-:Y:S01]  /*2c40*/  IADD3.X R97, R152, UR25, RZ, P2, !PT ;  /* 0x0000001998617c10 */ /* 0x000fe200097fe4ff */
[----:B------:R-:W-:Y:S01]  /*2c50*/  FADD.FTZ R128, -R120, 1 ;  /* 0x3f80000078807421 */ /* 0x000fe20000010100 */
[----:B------:R-:W-:-:S03]  /*2c60*/  FADD.FTZ R136, R3, 1 ;  /* 0x3f80000003887421 */ /* 0x000fc60000010000 */
[----:B------:R-:W-:Y:S01]  /*2c70*/  FFMA.FTZ R128, R117, R128, 1 ;  /* 0x3f80000075807423 */ /* 0x000fe20000010080 */
[----:B------:R-:W2:Y:S01]  /*2c80*/  LDG.E.64.CONSTANT R96, desc[UR18][R96.64] ;  /* 0x0000001260607981 */ /* 0x000ea2000c1e9b00 */
[----:B------:R-:W-:Y:S01]  /*2c90*/  FMUL.FTZ R122, R122, R102 ;  /* 0x000000667a7a7220 */ /* 0x000fe20000410000 */
[----:B------:R-:W0:Y:S01]  /*2ca0*/  MUFU.RCP R136, R136 ;  /* 0x0000008800887308 */ /* 0x000e220000001000 */
[----:B------:R-:W-:Y:S01]  /*2cb0*/  FMUL.FTZ R102, R120, R128 ;  /* 0x0000008078667220 */ /* 0x000fe20000410000 */
[----:B------:R-:W-:Y:S02]  /*2cc0*/  HADD2.F32 R3, -RZ, R90.H0_H0 ;  /* 0x2000005aff037230 */ /* 0x000fe40000004100 */
[----:B------:R-:W-:Y:S01]  /*2cd0*/  FMUL.FTZ R120, R124, R125 ;  /* 0x0000007d7c787220 */ /* 0x000fe20000410000 */
[----:B-1----:R-:W-:Y:S01]  /*2ce0*/  FADD.FTZ R100, R100, 1 ;  /* 0x3f80000064647421 */ /* 0x002fe20000010000 */
[----:B------:R-:W-:Y:S02]  /*2cf0*/  HADD2.F32 R124, -RZ, R78.H0_H0 ;  /* 0x2000004eff7c7230 */ /* 0x000fe40000004100 */
[----:B------:R-:W-:Y:S01]  /*2d00*/  FFMA.FTZ R105, R67, R23, R69 ;  /* 0x0000001743697223 */ /* 0x000fe20000010045 */
[----:B------:R-:W-:Y:S01]  /*2d10*/  FMUL.FTZ R3, R3, R122 ;  /* 0x0000007a03037220 */ /* 0x000fe20000410000 */
[----:B------:R1:W4:Y:S01]  /*2d20*/  MUFU.RCP R125, R100 ;  /* 0x00000064007d7308 */ /* 0x0003220000001000 */
[----:B------:R-:W-:-:S02]  /*2d30*/  HADD2.F32 R90, -RZ, R90.H1_H1 ;  /* 0x3000005aff5a7230 */ /* 0x000fc40000004100 */
[----:B------:R-:W-:Y:S01]  /*2d40*/  FADD.FTZ R122, -R82, R124 ;  /* 0x0000007c527a7221 */ /* 0x000fe20000010100 */
[----:B------:R-:W-:Y:S02]  /*2d50*/  HADD2.F32 R124, -RZ, R78.H1_H1 ;  /* 0x3000004eff7c7230 */ /* 0x000fe40000004100 */
[----:B------:R-:W-:Y:S01]  /*2d60*/  FMUL.FTZ R119, R105, -1.4426950216293334961 ;  /* 0xbfb8aa3b69777820 */ /* 0x000fe20000410000 */
[--C-:B------:R-:W-:Y:S02]  /*2d70*/  HADD2.F32 R78, -RZ, R91.reuse.H0_H0 ;  /* 0x2000005bff4e7230 */ /* 0x100fe40000004100 */
[----:B------:R-:W-:Y:S01]  /*2d80*/  FMUL.FTZ R123, R123, R126 ;  /* 0x0000007e7b7b7220 */ /* 0x000fe20000410000 */
[----:B------:R-:W-:Y:S01]  /*2d90*/  FFMA.FTZ R104, R98, R30, R143 ;  /* 0x0000001e62687223 */ /* 0x000fe2000001008f */
[----:B-1----:R-:W-:Y:S02]  /*2da0*/  FMUL.FTZ R100, R90, R102 ;  /* 0x000000665a647220 */ /* 0x002fe40000410000 */
[----:B------:R-:W-:Y:S01]  /*2db0*/  FMUL.FTZ R102, R78, R123 ;  /* 0x0000007b4e667220 */ /* 0x000fe20000410000 */
[----:B------:R-:W-:Y:S01]  /*2dc0*/  FMUL.FTZ R101, R104, -1.4426950216293334961 ;  /* 0xbfb8aa3b68657820 */ /* 0x000fe20000410000 */
[----:B------:R-:W-:-:S02]  /*2dd0*/  HADD2.F32 R91, -RZ, R91.H1_H1 ;  /* 0x3000005bff5b7230 */ /* 0x000fc40000004100 */
[----:B0-----:R-:W-:Y:S01]  /*2de0*/  FADD.FTZ R78, -R136, 1 ;  /* 0x3f800000884e7421 */ /* 0x001fe20000010100 */
[----:B------:R-:W0:Y:S03]  /*2df0*/  MUFU.EX2 R119, R119 ;  /* 0x0000007700777308 */ /* 0x000e260000000800 */
[----:B------:R-:W-:Y:S01]  /*2e00*/  FFMA.FTZ R78, R106, R78, 1 ;  /* 0x3f8000006a4e7423 */ /* 0x000fe2000001004e */
[----:B------:R-:W-:Y:S01]  /*2e10*/  FMUL.FTZ R91, R91, R120 ;  /* 0x000000785b5b7220 */ /* 0x000fe20000410000 */
[--C-:B------:R-:W-:Y:S02]  /*2e20*/  HADD2.F32 R120, -RZ, R79.reuse.H0_H0 ;  /* 0x2000004fff787230 */ /* 0x100fe40000004100 */
[----:B----4-:R-:W-:Y:S01]  /*2e30*/  FADD.FTZ R138, -R125, 1 ;  /* 0x3f8000007d8a7421 */ /* 0x010fe20000010100 */
[----:B------:R-:W-:Y:S01]  /*2e40*/  HADD2.F32 R79, -RZ, R79.H1_H1 ;  /* 0x3000004fff4f7230 */ /* 0x000fe20000004100 */
[----:B------:R-:W1:Y:S01]  /*2e50*/  MUFU.EX2 R101, R101 ;  /* 0x0000006500657308 */ /* 0x000e620000000800 */
[----:B------:R-:W-:Y:S01]  /*2e60*/  FMUL.FTZ R136, R136, R78 ;  /* 0x0000004e88887220 */ /* 0x000fe20000410000 */
[C---:B------:R-:W-:Y:S01]  /*2e70*/  FADD.FTZ R22, -R82.reuse, R22 ;  /* 0x0000001652167221 */ /* 0x040fe20000010100 */
[----:B------:R-:W-:Y:S01]  /*2e80*/  IADD3 R78, P2, R153, UR26, RZ ;  /* 0x0000001a994e7c10 */ /* 0x000fe2000ff5e0ff */
[----:B------:R-:W-:Y:S01]  /*2e90*/  FFMA.FTZ R138, R103, R138, 1 ;  /* 0x3f800000678a7423 */ /* 0x000fe2000001008a */
[----:B------:R-:W-:Y:S01]  /*2ea0*/  FADD.FTZ R103, -R82, R79 ;  /* 0x0000004f52677221 */ /* 0x000fe20000010100 */
[----:B------:R-:W-:Y:S01]  /*2eb0*/  FMUL.FTZ R22, R99, R22 ;  /* 0x0000001663167220 */ /* 0x000fe20000410000 */
[----:B------:R-:W-:Y:S01]  /*2ec0*/  IADD3.X R79, R154, UR27, RZ, P2, !PT ;  /* 0x0000001b9a4f7c10 */ /* 0x000fe200097fe4ff */
[----:B------:R-:W-:Y:S01]  /*2ed0*/  FADD.FTZ R20, -R82, R20 ;  /* 0x0000001452147221 */ /* 0x000fe20000010100 */
[----:B0-----:R-:W-:Y:S01]  /*2ee0*/  FADD.FTZ R119, R119, 1 ;  /* 0x3f80000077777421 */ /* 0x001fe20000010000 */
[----:B------:R-:W-:-:S03]  /*2ef0*/  FFMA.FTZ R111, R2, R22, R141 ;  /* 0x00000016026f7223 */ /* 0x000fc6000001008d */
[----:B------:R-:W4:Y:S01]  /*2f00*/  LDG.E.64.CONSTANT R78, desc[UR18][R78.64] ;  /* 0x000000124e4e7981 */ /* 0x000f22000c1e9b00 */
[----:B------:R-:W-:Y:S01]  /*2f10*/  FMUL.FTZ R107, R111, -1.4426950216293334961 ;  /* 0xbfb8aa3b6f6b7820 */ /* 0x000fe20000410000 */
[----:B------:R-:W0:Y:S01]  /*2f20*/  MUFU.RCP R137, R119 ;  /* 0x0000007700897308 */ /* 0x000e220000001000 */
[----:B------:R-:W-:Y:S01]  /*2f30*/  FMUL.FTZ R20, R99, R20 ;  /* 0x0000001463147220 */ /* 0x000fe20000410000 */
[----:B-1----:R-:W-:-:S03]  /*2f40*/  FADD.FTZ R101, R101, 1 ;  /* 0x3f80000065657421 */ /* 0x002fc60000010000 */
[----:B------:R-:W-:-:S03]  /*2f50*/  FFMA.FTZ R110, R98, R20, R143 ;  /* 0x00000014626e7223 */ /* 0x000fc6000001008f */
[----:B------:R-:W1:Y:S01]  /*2f60*/  MUFU.EX2 R107, R107 ;  /* 0x0000006b006b7308 */ /* 0x000e620000000800 */
[----:B------:R-:W-:Y:S01]  /*2f70*/  FMUL.FTZ R108, R110, -1.4426950216293334961 ;  /* 0xbfb8aa3b6e6c7820 */ /* 0x000fe20000410000 */
[----:B------:R-:W-:-:S06]  /*2f80*/  FFMA.FTZ R112, R83, R17, R70 ;  /* 0x0000001153707223 */ /* 0x000fcc0000010046 */
[----:B------:R-:W1:Y:S01]  /*2f90*/  MUFU.RCP R134, R101 ;  /* 0x0000006500867308 */ /* 0x000e620000001000 */
[----:B------:R-:W-:Y:S01]  /*2fa0*/  FMUL.FTZ R16, R99, R16 ;  /* 0x0000001063107220 */ /* 0x000fe20000410000 */
[----:B------:R-:W-:Y:S01]  /*2fb0*/  FMUL.FTZ R109, R112, -1.4426950216293334961 ;  /* 0xbfb8aa3b706d7820 */ /* 0x000fe20000410000 */
[----:B0-----:R-:W-:Y:S02]  /*2fc0*/  FADD.FTZ R133, -R137, 1 ;  /* 0x3f80000089857421 */ /* 0x001fe40000010100 */
[----:B------:R-:W-:-:S03]  /*2fd0*/  FFMA.FTZ R113, R67, R16, R69 ;  /* 0x0000001043717223 */ /* 0x000fc60000010045 */
[----:B------:R-:W0:Y:S01]  /*2fe0*/  MUFU.EX2 R108, R108 ;  /* 0x0000006c006c7308 */ /* 0x000e220000000800 */
[----:B------:R-:W-:Y:S01]  /*2ff0*/  FMUL.FTZ R114, R113, -1.4426950216293334961 ;  /* 0xbfb8aa3b71727820 */ /* 0x000fe20000410000 */
[----:B------:R-:W-:Y:S01]  /*3000*/  FFMA.FTZ R105, R105, R133, 1 ;  /* 0x3f80000069697423 */ /* 0x000fe20000010085 */
[----:B-1----:R-:W-:-:S05]  /*3010*/  FADD.FTZ R107, R107, 1 ;  /* 0x3f8000006b6b7421 */ /* 0x002fca0000010000 */
[----:B------:R-:W1:Y:S01]  /*3020*/  MUFU.EX2 R109, R109 ;  /* 0x0000006d006d7308 */ /* 0x000e620000000800 */
[----:B------:R-:W-:Y:S01]  /*3030*/  FADD.FTZ R106, -R134, 1 ;  /* 0x3f800000866a7421 */ /* 0x000fe20000010100 */
[----:B------:R-:W-:Y:S01]  /*3040*/  FMUL.FTZ R137, R137, R105 ;  /* 0x0000006989897220 */ /* 0x000fe20000410000 */
[----:B------:R-:W-:Y:S02]  /*3050*/  HADD2.F32 R105, -RZ, R74.H0_H0 ;  /* 0x2000004aff697230 */ /* 0x000fe40000004100 */
[----:B------:R-:W-:-:S03]  /*3060*/  FFMA.FTZ R106, R104, R106, 1 ;  /* 0x3f800000686a7423 */ /* 0x000fc6000001006a */
[----:B------:R-:W1:Y:S01]  /*3070*/  MUFU.RCP R135, R107 ;  /* 0x0000006b00877308 */ /* 0x000e620000001000 */
[----:B------:R-:W-:Y:S02]  /*3080*/  HADD2.F32 R8, -RZ, R4.H1_H1 ;  /* 0x30000004ff087230 */ /* 0x000fe40000004100 */
[----:B------:R-:W-:Y:S01]  /*3090*/  FMUL.FTZ R134, R134, R106 ;  /* 0x0000006a86867220 */ /* 0x000fe20000410000 */
[----:B------:R-:W-:Y:S02]  /*30a0*/  HADD2.F32 R4, -RZ, R7.H0_H0 ;  /* 0x20000007ff047230 */ /* 0x000fe40000004100 */
[----:B------:R-:W-:Y:S01]  /*30b0*/  FMUL.FTZ R105, R105, R136 ;  /* 0x0000008869697220 */ /* 0x000fe20000410000 */
[----:B------:R-:W-:Y:S01]  /*30c0*/  HADD2.F32 R74, -RZ, R74.H1_H1 ;  /* 0x3000004aff4a7230 */ /* 0x000fe20000004100 */
[----:B------:R-:W3:Y:S01]  /*30d0*/  MUFU.EX2 R114, R114 ;  /* 0x0000007200727308 */ /* 0x000ee20000000800 */
[----:B0-----:R-:W-:Y:S01]  /*30e0*/  FADD.FTZ R136, R108, 1 ;  /* 0x3f8000006c887421 */ /* 0x001fe20000010000 */
[----:B------:R-:W-:-:S02]  /*30f0*/  FMUL.FTZ R7, R4, R127 ;  /* 0x0000007f04077220 */ /* 0x000fc40000410000 */
[----:B------:R-:W-:Y:S01]  /*3100*/  FMUL.FTZ R108, R74, R134 ;  /* 0x000000864a6c7220 */ /* 0x000fe20000410000 */
[----:B------:R-:W-:Y:S01]  /*3110*/  FFMA.FTZ R115, R2, R13, R141 ;  /* 0x0000000d02737223 */ /* 0x000fe2000001008d */
[C---:B------:R-:W-:Y:S01]  /*3120*/  FADD.FTZ R8, -R82.reuse, R8 ;  /* 0x0000000852087221 */ /* 0x040fe20000010100 */
[C---:B------:R-:W-:Y:S01]  /*3130*/  FADD.FTZ R4, -R82.reuse, R116 ;  /* 0x0000007452047221 */ /* 0x040fe20000010100 */
[----:B------:R1:W0:Y:S01]  /*3140*/  MUFU.RCP R134, R136 ;  /* 0x0000008800867308 */ /* 0x0002220000001000 */
[----:B------:R-:W-:Y:S01]  /*3150*/  FADD.FTZ R6, -R82, R6 ;  /* 0x0000000652067221 */ /* 0x000fe20000010100 */
[----:B------:R-:W-:Y:S01]  /*3160*/  IADD3.X R149, RZ, R121, RZ, P1, !PT ;  /* 0x00000079ff957210 */ /* 0x000fe20000ffe4ff */
[----:B------:R-:W-:Y:S01]  /*3170*/  FMUL.FTZ R132, R115, -1.4426950216293334961 ;  /* 0xbfb8aa3b73847820 */ /* 0x000fe20000410000 */
[C---:B------:R-:W-:Y:S01]  /*3180*/  FMUL.FTZ R8, R99.reuse, R8 ;  /* 0x0000000863087220 */ /* 0x040fe20000410000 */
[----:B------:R-:W-:Y:S01]  /*3190*/  FMUL.FTZ R4, R99, R4 ;  /* 0x0000000463047220 */ /* 0x000fe20000410000 */
[----:B-1----:R-:W-:Y:S01]  /*31a0*/  FADD.FTZ R136, R109, 1 ;  /* 0x3f8000006d887421 */ /* 0x002fe20000010000 */
[----:B------:R-:W-:-:S02]  /*31b0*/  HADD2.F32 R109, -RZ, R75.H1_H1 ;  /* 0x3000004bff6d7230 */ /* 0x000fc40000004100 */
[----:B------:R-:W-:Y:S01]  /*31c0*/  FMUL.FTZ R6, R99, R6 ;  /* 0x0000000663067220 */ /* 0x000fe20000410000 */
[----:B------:R-:W-:Y:S01]  /*31d0*/  HADD2.F32 R107, -RZ, R75.H0_H0 ;  /* 0x2000004bff6b7230 */ /* 0x000fe20000004100 */
[----:B------:R-:W-:Y:S01]  /*31e0*/  SHF.L.U64.HI R149, R148, 0x1, R149 ;  /* 0x0000000194957819 */ /* 0x000fe20000010295 */
[----:B------:R-:W-:Y:S01]  /*31f0*/  FADD.FTZ R75, -R135, 1 ;  /* 0x3f800000874b7421 */ /* 0x000fe20000010100 */
[----:B------:R-:W1:Y:S01]  /*3200*/  MUFU.RCP R136, R136 ;  /* 0x0000008800887308 */ /* 0x000e620000001000 */
[----:B------:R-:W-:Y:S01]  /*3210*/  FFMA.FTZ R118, R98, R8, R143 ;  /* 0x0000000862767223 */ /* 0x000fe2000001008f */
[----:B------:R-:W-:Y:S01]  /*3220*/  FFMA.FTZ R117, R67, R4, R69 ;  /* 0x0000000443757223 */ /* 0x000fe20000010045 */
[----:B------:R-:W-:Y:S01]  /*3230*/  SHF.L.U32 R148, R148, 0x1, RZ ;  /* 0x0000000194947819 */ /* 0x000fe200000006ff */
[----:B---3--:R-:W-:Y:S01]  /*3240*/  FADD.FTZ R114, R114, 1 ;  /* 0x3f80000072727421 */ /* 0x008fe20000010000 */
[----:B------:R-:W-:Y:S01]  /*3250*/  FMUL.FTZ R109, R109, R137 ;  /* 0x000000896d6d7220 */ /* 0x000fe20000410000 */
[----:B------:R-:W-:Y:S01]  /*3260*/  FFMA.FTZ R116, R83, R6, R70 ;  /* 0x0000000653747223 */ /* 0x000fe20000010046 */
[----:B------:R-:W-:Y:S01]  /*3270*/  FFMA.FTZ R137, R111, R75, 1 ;  /* 0x3f8000006f897423 */ /* 0x000fe2000001004b */
[----:B------:R-:W3:Y:S01]  /*3280*/  MUFU.EX2 R132, R132 ;  /* 0x0000008400847308 */ /* 0x000ee20000000800 */
[----:B------:R-:W-:Y:S01]  /*3290*/  FMUL.FTZ R129, R118, -1.4426950216293334961 ;  /* 0xbfb8aa3b76817820 */ /* 0x000fe20000410000 */
[----:B------:R-:W-:Y:S01]  /*32a0*/  FMUL.FTZ R127, R117, -1.4426950216293334961 ;  /* 0xbfb8aa3b757f7820 */ /* 0x000fe20000410000 */
[----:B------:R-:W-:Y:S01]  /*32b0*/  IADD3 R74, P1, R148, UR24, RZ ;  /* 0x00000018944a7c10 */ /* 0x000fe2000ff3e0ff */
[----:B------:R-:W-:-:S04]  /*32c0*/  FMUL.FTZ R130, R116, -1.4426950216293334961 ;  /* 0xbfb8aa3b74827820 */ /* 0x000fc80000410000 */
[----:B------:R0:W5:Y:S01]  /*32d0*/  MUFU.RCP R111, R114 ;  /* 0x00000072006f7308 */ /* 0x0001620000001000 */
[----:B------:R-:W-:-:S06]  /*32e0*/  IADD3.X R75, R149, UR25, RZ, P1, !PT ;  /* 0x00000019954b7c10 */ /* 0x000fcc0008ffe4ff */
[----:B------:R-:W4:Y:S01]  /*32f0*/  LDG.E.64.CONSTANT R74, desc[UR18][R74.64] ;  /* 0x000000124a4a7981 */ /* 0x000f22000c1e9b00 */
[----:B------:R-:W5:Y:S01]  /*3300*/  MUFU.EX2 R129, R129 ;  /* 0x0000008100817308 */ /* 0x000f620000000800 */
[----:B0-----:R-:W-:-:S07]  /*3310*/  FADD.FTZ R114, -R134, 1 ;  /* 0x3f80000086727421 */ /* 0x001fce0000010100 */
[----:B------:R-:W0:Y:S01]  /*3320*/  MUFU.EX2 R127, R127 ;  /* 0x0000007f007f7308 */ /* 0x000e220000000800 */
[----:B------:R-:W-:Y:S01]  /*3330*/  FFMA.FTZ R110, R110, R114, 1 ;  /* 0x3f8000006e6e7423 */ /* 0x000fe20000010072 */
[----:B-1----:R-:W-:-:S06]  /*3340*/  FADD.FTZ R114, -R136, 1 ;  /* 0x3f80000088727421 */ /* 0x002fcc0000010100 */
[----:B------:R-:W1:Y:S01]  /*3350*/  MUFU.EX2 R130, R130 ;  /* 0x0000008200827308 */ /* 0x000e620000000800 */
[----:B---3--:R-:W-:Y:S01]  /*3360*/  FADD.FTZ R132, R132, 1 ;  /* 0x3f80000084847421 */ /* 0x008fe20000010000 */
[----:B------:R-:W-:Y:S01]  /*3370*/  FFMA.FTZ R112, R112, R114, 1 ;  /* 0x3f80000070707423 */ /* 0x000fe20000010072 */
[----:B-----5:R-:W-:Y:S01]  /*3380*/  FADD.FTZ R114, -R111, 1 ;  /* 0x3f8000006f727421 */ /* 0x020fe20000010100 */
[----:B------:R-:W-:Y:S01]  /*3390*/  FADD.FTZ R120, -R82, R120 ;  /* 0x0000007852787221 */ /* 0x000fe20000010100 */
[----:B------:R-:W-:Y:S02]  /*33a0*/  FADD.FTZ R129, R129, 1 ;  /* 0x3f80000081817421 */ /* 0x000fe40000010000 */
[----:B------:R-:W-:Y:S01]  /*33b0*/  FFMA.FTZ R113, R113, R114, 1 ;  /* 0x3f80000071717423 */ /* 0x000fe20000010072 */
[----:B------:R-:W3:Y:S01]  /*33c0*/  MUFU.RCP R132, R132 ;  /* 0x0000008400847308 */ /* 0x000ee20000001000 */
[----:B------:R-:W-:Y:S01]  /*33d0*/  FMUL.FTZ R114, R134, R110 ;  /* 0x0000006e86727220 */ /* 0x000fe20000410000 */
[----:B0-----:R-:W-:Y:S01]  /*33e0*/  FADD.FTZ R134, R127, 1 ;  /* 0x3f8000007f867421 */ /* 0x001fe20000010000 */
[----:B------:R-:W-:Y:S01]  /*33f0*/  FADD.FTZ R124, -R82, R124 ;  /* 0x0000007c527c7221 */ /* 0x000fe20000010100 */
[----:B------:R-:W-:Y:S01]  /*3400*/  FMUL.FTZ R104, R99, R120 ;  /* 0x0000007863687220 */ /* 0x000fe20000410000 */
[----:B-1----:R-:W-:-:S03]  /*3410*/  FADD.FTZ R130, R130, 1 ;  /* 0x3f80000082827421 */ /* 0x002fc60000010000 */
[----:B------:R-:W0:Y:S01]  /*3420*/  MUFU.RCP R129, R129 ;  /* 0x0000008100817308 */ /* 0x000e220000001000 */
[C---:B------:R-:W-:Y:S01]  /*3430*/  FMUL.FTZ R90, R99.reuse, R124 ;  /* 0x0000007c635a7220 */ /* 0x040fe20000410000 */
[----:B------:R-:W-:Y:S01]  /*3440*/  FMUL.FTZ R101, R99, R122 ;  /* 0x0000007a63657220 */ /* 0x000fe20000410000 */
[----:B------:R-:W-:Y:S01]  /*3450*/  FFMA.FTZ R124, R83, R104, R70 ;  /* 0x00000068537c7223 */ /* 0x000fe20000010046 */
[----:B------:R-:W-:-:S04]  /*3460*/  HADD2.F32 R127, -RZ, R76.H0_H0 ;  /* 0x2000004cff7f7230 */ /* 0x000fc80000004100 */
[----:B------:R-:W1:Y:S01]  /*3470*/  MUFU.RCP R134, R134 ;  /* 0x0000008600867308 */ /* 0x000e620000001000 */
[----:B------:R-:W-:Y:S02]  /*3480*/  HADD2.F32 R76, -RZ, R76.H1_H1 ;  /* 0x3000004cff4c7230 */ /* 0x000fe40000004100 */
[----:B------:R-:W-:Y:S01]  /*3490*/  FFMA.FTZ R122, R2, R101, R141 ;  /* 0x00000065027a7223 */ /* 0x000fe2000001008d */
[----:B------:R-:W-:Y:S01]  /*34a0*/  FMUL.FTZ R120, R124, -1.4426950216293334961 ;  /* 0xbfb8aa3b7c787820 */ /* 0x000fe20000410000 */
[----:B------:R-:W-:-:S03]  /*34b0*/  FMUL.FTZ R103, R99, R103 ;  /* 0x0000006763677220 */ /* 0x000fc60000410000 */
[----:B------:R-:W5:Y:S01]  /*34c0*/  MUFU.RCP R130, R130 ;  /* 0x0000008200827308 */ /* 0x000f620000001000 */
[----:B------:R-:W-:Y:S01]  /*34d0*/  FMUL.FTZ R112, R136, R112 ;  /* 0x0000007088707220 */ /* 0x000fe20000410000 */
[----:B------:R-:W-:Y:S01]  /*34e0*/  FMUL.FTZ R114, R76, R114 ;  /* 0x000000724c727220 */ /* 0x000fe20000410000 */
[----:B------:R-:W-:Y:S02]  /*34f0*/  HADD2.F32 R119, -RZ, R84.H0_H0 ;  /* 0x20000054ff777230 */ /* 0x000fe40000004100 */
[----:B------:R-:W-:Y:S01]  /*3500*/  FMUL.FTZ R136, R111, R113 ;  /* 0x000000716f887220 */ /* 0x000fe20000410000 */
[----:B---3--:R-:W-:Y:S01]  /*3510*/  FADD.FTZ R76, -R132, 1 ;  /* 0x3f800000844c7421 */ /* 0x008fe20000010100 */
[----:B------:R-:W-:Y:S01]  /*3520*/  FMUL.FTZ R128, R122, -1.4426950216293334961 ;  /* 0xbfb8aa3b7a807820 */ /* 0x000fe20000410000 */
[--C-:B------:R-:W-:Y:S02]  /*3530*/  HADD2.F32 R113, -RZ, R77.reuse.H0_H0 ;  /* 0x2000004dff717230 */ /* 0x100fe40000004100 */
[----:B------:R-:W-:Y:S01]  /*3540*/  FFMA.FTZ R123, R98, R90, R143 ;  /* 0x0000005a627b7223 */ /* 0x000fe2000001008f */
[----:B------:R-:W-:Y:S01]  /*3550*/  FFMA.FTZ R126, R67, R103, R69 ;  /* 0x00000067437e7223 */ /* 0x000fe20000010045 */
[----:B------:R-:W-:Y:S01]  /*3560*/  HADD2.F32 R77, -RZ, R77.H1_H1 ;  /* 0x3000004dff4d7230 */ /* 0x000fe20000004100 */
[----:B------:R-:W3:Y:S01]  /*3570*/  MUFU.EX2 R120, R120 ;  /* 0x0000007800787308 */ /* 0x000ee20000000800 */
[----:B------:R-:W-:Y:S01]  /*3580*/  FMUL.FTZ R135, R135, R137 ;  /* 0x0000008987877220 */ /* 0x000fe20000410000 */
[----:B------:R-:W-:Y:S01]  /*3590*/  FFMA.FTZ R76, R115, R76, 1 ;  /* 0x3f800000734c7423 */ /* 0x000fe2000001004c */
[----:B------:R-:W-:Y:S01]  /*35a0*/  FADD.FTZ R106, -R82, R119 ;  /* 0x00000077526a7221 */ /* 0x000fe20000010100 */
[----:B------:R-:W-:Y:S01]  /*35b0*/  FMUL.FTZ R131, R123, -1.4426950216293334961 ;  /* 0xbfb8aa3b7b837820 */ /* 0x000fe20000410000 */
[----:B------:R-:W-:Y:S01]  /*35c0*/  FMUL.FTZ R119, R126, -1.4426950216293334961 ;  /* 0xbfb8aa3b7e777820 */ /* 0x000fe20000410000 */
[----:B------:R-:W-:Y:S01]  /*35d0*/  FMUL.FTZ R113, R113, R112 ;  /* 0x0000007071717220 */ /* 0x000fe20000410000 */
[----:B------:R-:W-:Y:S01]  /*35e0*/  FMUL.FTZ R111, R127, R135 ;  /* 0x000000877f6f7220 */ /* 0x000fe20000410000 */
[----:B------:R-:W3:Y:S01]  /*35f0*/  MUFU.EX2 R128, R128 ;  /* 0x0000008000807308 */ /* 0x000ee20000000800 */
[----:B------:R-:W-:Y:S01]  /*3600*/  FMUL.FTZ R112, R77, R136 ;  /* 0x000000884d707220 */ /* 0x000fe20000410000 */
[----:B0-----:R-:W-:Y:S01]  /*3610*/  FADD.FTZ R135, -R129, 1 ;  /* 0x3f80000081877421 */ /* 0x001fe20000010100 */
[----:B-1----:R-:W-:Y:S01]  /*3620*/  FADD.FTZ R77, -R134, 1 ;  /* 0x3f800000864d7421 */ /* 0x002fe20000010100 */
[----:B------:R-:W-:Y:S01]  /*3630*/  FMUL.FTZ R136, R132, R76 ;  /* 0x0000004c84887220 */ /* 0x000fe20000410000 */
[----:B------:R-:W-:Y:S01]  /*3640*/  IADD3 R76, P1, R150, UR26, RZ ;  /* 0x0000001a964c7c10 */ /* 0x000fe2000ff3e0ff */
[----:B-----5:R-:W-:Y:S01]  /*3650*/  FADD.FTZ R115, -R130, 1 ;  /* 0x3f80000082737421 */ /* 0x020fe20000010100 */
[----:B------:R-:W-:Y:S01]  /*3660*/  FFMA.FTZ R118, R118, R135, 1 ;  /* 0x3f80000076767423 */ /* 0x000fe20000010087 */
[----:B------:R-:W0:Y:S01]  /*3670*/  MUFU.EX2 R131, R131 ;  /* 0x0000008300837308 */ /* 0x000e220000000800 */
[----:B------:R-:W-:Y:S01]  /*3680*/  FFMA.FTZ R117, R117, R77, 1 ;  /* 0x3f80000075757423 */ /* 0x000fe2000001004d */
[----:B------:R-:W-:Y:S01]  /*3690*/  IADD3.X R77, R152, UR27, RZ, P1, !PT ;  /* 0x0000001b984d7c10 */ /* 0x000fe20008ffe4ff */
[----:B------:R-:W-:Y:S01]  /*36a0*/  FFMA.FTZ R115, R116, R115, 1 ;  /* 0x3f80000074737423 */ /* 0x000fe20000010073 */
[----:B------:R-:W-:-:S04]  /*36b0*/  FMUL.FTZ R106, R99, R106 ;  /* 0x0000006a636a7220 */ /* 0x000fc80000410000 */
[----:B------:R-:W1:Y:S01]  /*36c0*/  MUFU.EX2 R119, R119 ;  /* 0x0000007700777308 */ /* 0x000e620000000800 */
[----:B------:R-:W-:Y:S01]  /*36d0*/  FMUL.FTZ R116, R129, R118 ;  /* 0x0000007681747220 */ /* 0x000fe20000410000 */
[----:B------:R-:W-:Y:S02]  /*36e0*/  HADD2.F32 R129, -RZ, R85.H0_H0 ;  /* 0x20000055ff817230 */ /* 0x000fe40000004100 */
[----:B------:R-:W-:Y:S01]  /*36f0*/  FMUL.FTZ R138, R125, R138 ;  /* 0x0000008a7d8a7220 */ /* 0x000fe20000410000 */
[----:B------:R-:W5:Y:S01]  /*3700*/  LDG.E.64.CONSTANT R76, desc[UR18][R76.64] ;  /* 0x000000124c4c7981 */ /* 0x000f62000c1e9b00 */
[----:B------:R-:W-:Y:S01]  /*3710*/  FFMA.FTZ R125, R2, R106, R141 ;  /* 0x0000006a027d7223 */ /* 0x000fe2000001008d */
[----:B---3--:R-:W-:Y:S01]  /*3720*/  FADD.FTZ R132, R120, 1 ;  /* 0x3f80000078847421 */ /* 0x008fe20000010000 */
[----:B------:R-:W-:Y:S01]  /*3730*/  FMUL.FTZ R120, R130, R115 ;  /* 0x0000007382787220 */ /* 0x000fe20000410000 */
[----:B------:R-:W-:Y:S01]  /*3740*/  FADD.FTZ R115, -R82, R129 ;  /* 0x0000008152737221 */ /* 0x000fe20000010100 */
[----:B------:R-:W-:-:S02]  /*3750*/  HADD2.F32 R84, -RZ, R84.H1_H1 ;  /* 0x30000054ff547230 */ /* 0x000fc40000004100 */
[----:B------:R-:W-:Y:S01]  /*3760*/  FMUL.FTZ R133, R125, -1.4426950216293334961 ;  /* 0xbfb8aa3b7d857820 */ /* 0x000fe20000410000 */
[----:B------:R-:W-:Y:S02]  /*3770*/  HADD2.F32 R118, -RZ, R85.H1_H1 ;  /* 0x30000055ff767230 */ /* 0x000fe40000004100 */
[----:B------:R-:W-:Y:S01]  /*3780*/  FADD.FTZ R128, R128, 1 ;  /* 0x3f80000080807421 */ /* 0x000fe20000010000 */
[----:B------:R-:W-:Y:S01]  /*3790*/  FMUL.FTZ R115, R99, R115 ;  /* 0x0000007363737220 */ /* 0x000fe20000410000 */
[C---:B------:R-:W-:Y:S01]  /*37a0*/  FADD.FTZ R84, -R82.reuse, R84 ;  /* 0x0000005452547221 */ /* 0x040fe20000010100 */
[----:B0-----:R-:W-:Y:S01]  /*37b0*/  FADD.FTZ R131, R131, 1 ;  /* 0x3f80000083837421 */ /* 0x001fe20000010000 */
[----:B------:R-:W-:Y:S01]  /*37c0*/  FADD.FTZ R118, -R82, R118 ;  /* 0x0000007652767221 */ /* 0x000fe20000010100 */
[----:B-1----:R-:W-:Y:S01]  /*37d0*/  FADD.FTZ R119, R119, 1 ;  /* 0x3f80000077777421 */ /* 0x002fe20000010000 */
[----:B------:R-:W-:Y:S01]  /*37e0*/  MUFU.EX2 R133, R133 ;  /* 0x0000008500857308 */ /* 0x000fe20000000800 */
[----:B------:R-:W-:-:S02]  /*37f0*/  HADD2.F32 R129, -RZ, R80.H0_H0 ;  /* 0x20000050ff817230 */ /* 0x000fc40000004100 */
[----:B------:R-:W-:Y:S01]  /*3800*/  FFMA.FTZ R85, R83, R115, R70 ;  /* 0x0000007353557223 */ /* 0x000fe20000010046 */
[C---:B------:R-:W-:Y:S01]  /*3810*/  FMUL.FTZ R110, R99.reuse, R84 ;  /* 0x00000054636e7220 */ /* 0x040fe20000410000 */
[----:B------:R-:W-:Y:S01]  /*3820*/  FMUL.FTZ R118, R99, R118 ;  /* 0x0000007663767220 */ /* 0x000fe20000410000 */
[----:B------:R-:W-:Y:S02]  /*3830*/  HADD2.F32 R130, -RZ, R80.H1_H1 ;  /* 0x30000050ff827230 */ /* 0x000fe40000004100 */
[----:B------:R-:W0:Y:S01]  /*3840*/  MUFU.RCP R128, R128 ;  /* 0x0000008000807308 */ /* 0x000e220000001000 */
[----:B------:R-:W-:Y:S01]  /*3850*/  FMUL.FTZ R80, R85, -1.4426950216293334961 ;  /* 0xbfb8aa3b55507820 */ /* 0x000fe20000410000 */
[----:B------:R-:W-:-:S06]  /*3860*/  FFMA.FTZ R84, R98, R110, R143 ;  /* 0x0000006e62547223 */ /* 0x000fcc000001008f */
[----:B------:R-:W1:Y:S01]  /*3870*/  MUFU.RCP R132, R132 ;  /* 0x0000008400847308 */ /* 0x000e620000001000 */
[----:B------:R-:W-:-:S07]  /*3880*/  FMUL.FTZ R116, R130, R116 ;  /* 0x0000007482747220 */ /* 0x000fce0000410000 */
[----:B------:R3:W2:Y:S01]  /*3890*/  MUFU.RCP R135, R119 ;  /* 0x0000007700877308 */ /* 0x0006a20000001000 */
[----:B------:R-:W-:-:S07]  /*38a0*/  FMUL.FTZ R127, R84, -1.4426950216293334961 ;  /* 0xbfb8aa3b547f7820 */ /* 0x000fce0000410000 */
[----:B------:R-:W2:Y:S01]  /*38b0*/  MUFU.RCP R131, R131 ;  /* 0x0000008300837308 */ /* 0x000ea20000001000 */
[----:B---3--:R-:W-:Y:S01]  /*38c0*/  FMUL.FTZ R119, R134, R117 ;  /* 0x0000007586777220 */ /* 0x008fe20000410000 */
[----:B------:R-:W-:Y:S01]  /*38d0*/  FMUL.FTZ R117, R129, R136 ;  /* 0x0000008881757220 */ /* 0x000fe20000410000 */
[----:B------:R-:W-:Y:S01]  /*38e0*/  FFMA.FTZ R129, R67, R118, R69 ;  /* 0x0000007643817223 */ /* 0x000fe20000010045 */
[----:B------:R-:W-:-:S03]  /*38f0*/  HADD2.F32 R134, -RZ, R81.H0_H0 ;  /* 0x20000051ff867230 */ /* 0x000fc60000004100 */
[----:B------:R-:W-:Y:S01]  /*3900*/  FMUL.FTZ R130, R129, -1.4426950216293334961 ;  /* 0xbfb8aa3b81827820 */ /* 0x000fe20000410000 */
[----:B------:R-:W3:Y:S01]  /*3910*/  MUFU.EX2 R80, R80 ;  /* 0x0000005000507308 */ /* 0x000ee20000000800 */
[----:B------:R-:W-:Y:S01]  /*3920*/  FMUL.FTZ R120, R134, R120 ;  /* 0x0000007886787220 */ /* 0x000fe20000410000 */
[----:B------:R-:W-:Y:S02]  /*3930*/  HADD2.F32 R81, -RZ, R81.H1_H1 ;  /* 0x30000051ff517230 */ /* 0x000fe40000004100 */
[----:B0-----:R-:W-:-:S04]  /*3940*/  FADD.FTZ R136, -R128, 1 ;  /* 0x3f80000080887421 */ /* 0x001fc80000010100 */
[----:B------:R0:W3:Y:S01]  /*3950*/  MUFU.EX2 R134, R130 ;  /* 0x0000008200867308 */ /* 0x0000e20000000800 */
[----:B------:R-:W-:Y:S01]  /*3960*/  IADD3.X R147, RZ, R121, RZ, P0, !PT ;  /* 0x00000079ff937210 */ /* 0x000fe200007fe4ff */
[----:B------:R-:W-:Y:S01]  /*3970*/  FMUL.FTZ R119, R81, R119 ;  /* 0x0000007751777220 */ /* 0x000fe20000410000 */
[----:B------:R-:W-:-:S05]  /*3980*/  FFMA.FTZ R122, R122, R136, 1 ;  /* 0x3f8000007a7a7423 */ /* 0x000fca0000010088 */
[----:B------:R-:W3:Y:S01]  /*3990*/  MUFU.EX2 R127, R127 ;  /* 0x0000007f007f7308 */ /* 0x000ee20000000800 */
[----:B0-----:R-:W-:Y:S01]  /*39a0*/  FADD.FTZ R130, R133, 1 ;  /* 0x3f80000085827421 */ /* 0x001fe20000010000 */
[----:B-1----:R-:W-:Y:S01]  /*39b0*/  FADD.FTZ R133, -R132, 1 ;  /* 0x3f80000084857421 */ /* 0x002fe20000010100 */
[----:B--2---:R-:W-:Y:S01]  /*39c0*/  FADD.FTZ R81, -R135, 1 ;  /* 0x3f80000087517421 */ /* 0x004fe20000010100 */
[----:B------:R-:W-:Y:S01]  /*39d0*/  FADD.FTZ R136, -R131, 1 ;  /* 0x3f80000083887421 */ /* 0x000fe20000010100 */
[----:B------:R-:W-:Y:S01]  /*39e0*/  SHF.L.U64.HI R147, R146, 0x1, R147 ;  /* 0x0000000192937819 */ /* 0x000fe20000010293 */
[----:B------:R-:W-:Y:S01]  /*39f0*/  FFMA.FTZ R124, R124, R133, 1 ;  /* 0x3f8000007c7c7423 */ /* 0x000fe20000010085 */
[----:B------:R-:W-:Y:S01]  /*3a00*/  SHF.L.U32 R146, R146, 0x1, RZ ;  /* 0x0000000192927819 */ /* 0x000fe200000006ff */
[----:B------:R-:W-:Y:S01]  /*3a10*/  FFMA.FTZ R126, R126, R81, 1 ;  /* 0x3f8000007e7e7423 */ /* 0x000fe20000010051 */
[----:B------:R-:W-:Y:S01]  /*3a20*/  FFMA.FTZ R123, R123, R136, 1 ;  /* 0x3f8000007b7b7423 */ /* 0x000fe20000010088 */
[----:B------:R-:W-:Y:S01]  /*3a30*/  FMUL.FTZ R124, R132, R124 ;  /* 0x0000007c847c7220 */ /* 0x000fe20000410000 */
[----:B------:R-:W-:-:S02]  /*3a40*/  HADD2.F32 R81, -RZ, R86.H0_H0 ;  /* 0x20000056ff517230 */ /* 0x000fc40000004100 */
[----:B------:R-:W-:Y:S01]  /*3a50*/  FMUL.FTZ R122, R128, R122 ;  /* 0x0000007a807a7220 */ /* 0x000fe20000410000 */
[----:B---3--:R-:W-:Y:S01]  /*3a60*/  FADD.FTZ R132, R80, 1 ;  /* 0x3f80000050847421 */ /* 0x008fe20000010000 */
[----:B------:R-:W-:Y:S01]  /*3a70*/  IADD3 R80, P0, R146, UR24, RZ ;  /* 0x0000001892507c10 */ /* 0x000fe2000ff1e0ff */
[----:B------:R-:W-:Y:S01]  /*3a80*/  FMUL.FTZ R121, R131, R123 ;  /* 0x0000007b83797220 */ /* 0x000fe20000410000 */
[----:B------:R-:W-:Y:S01]  /*3a90*/  FMUL.FTZ R122, R81, R122 ;  /* 0x0000007a517a7220 */ /* 0x000fe20000410000 */
[----:B------:R-:W-:Y:S01]  /*3aa0*/  FADD.FTZ R131, R134, 1 ;  /* 0x3f80000086837421 */ /* 0x000fe20000010000 */
[----:B------:R-:W-:Y:S01]  /*3ab0*/  IADD3.X R81, R147, UR25, RZ, P0, !PT ;  /* 0x0000001993517c10 */ /* 0x000fe200087fe4ff */
[----:B------:R-:W0:Y:S01]  /*3ac0*/  MUFU.RCP R130, R130 ;  /* 0x0000008200827308 */ /* 0x000e220000001000 */
[----:B------:R-:W-:Y:S01]  /*3ad0*/  FADD.FTZ R127, R127, 1 ;  /* 0x3f8000007f7f7421 */ /* 0x000fe20000010000 */
[----:B------:R-:W-:-:S03]  /*3ae0*/  HADD2.F32 R86, -RZ, R86.H1_H1 ;  /* 0x30000056ff567230 */ /* 0x000fc60000004100 */
[----:B------:R-:W2:Y:S03]  /*3af0*/  LDG.E.64.CONSTANT R80, desc[UR18][R80.64] ;  /* 0x0000001250507981 */ /* 0x000ea6000c1e9b00 */
[----:B------:R-:W1:Y:S01]  /*3b00*/  MUFU.RCP R128, R127 ;  /* 0x0000007f00807308 */ /* 0x000e620000001000 */
[----:B------:R-:W-:-:S07]  /*3b10*/  FMUL.FTZ R123, R135, R126 ;  /* 0x0000007e877b7220 */ /* 0x000fce0000410000 */
[----:B------:R-:W3:Y:S01]  /*3b20*/  MUFU.RCP R131, R131 ;  /* 0x0000008300837308 */ /* 0x000ee20000001000 */
[--C-:B------:R-:W-:Y:S02]  /*3b30*/  HADD2.F32 R126, -RZ, R88.reuse.H0_H0 ;  /* 0x20000058ff7e7230 */ /* 0x100fe40000004100 */
[----:B------:R-:W-:Y:S01]  /*3b40*/  FMUL.FTZ R121, R86, R121 ;  /* 0x0000007956797220 */ /* 0x000fe20000410000 */
[----:B------:R-:W-:-:S04]  /*3b50*/  HADD2.F32 R88, -RZ, R88.H1_H1 ;  /* 0x30000058ff587230 */ /* 0x000fc80000004100 */
[----:B------:R-:W3:Y:S01]  /*3b60*/  MUFU.RCP R132, R132 ;  /* 0x0000008400847308 */ /* 0x000ee20000001000 */
[--C-:B------:R-:W-:Y:S02]  /*3b70*/  HADD2.F32 R86, -RZ, R87.reuse.H0_H0 ;  /* 0x20000057ff567230 */ /* 0x100fe40000004100 */
[----:B------:R-:W-:Y:S02]  /*3b80*/  HADD2.F32 R87, -RZ, R87.H1_H1 ;  /* 0x30000057ff577230 */ /* 0x000fe40000004100 */
[----:B0-----:R-:W-:Y:S01]  /*3b90*/  FADD.FTZ R136, -R130, 1 ;  /* 0x3f80000082887421 */ /* 0x001fe20000010100 */
[C---:B------:R-:W-:Y:S01]  /*3ba0*/  FADD.FTZ R126, -R82.reuse, R126 ;  /* 0x0000007e527e7221 */ /* 0x040fe20000010100 */
[----:B------:R-:W-:Y:S01]  /*3bb0*/  FADD.FTZ R88, -R82, R88 ;  /* 0x0000005852587221 */ /* 0x000fe20000010100 */
[----:B------:R-:W-:Y:S01]  /*3bc0*/  FMUL.FTZ R124, R86, R124 ;  /* 0x0000007c567c7220 */ /* 0x000fe20000410000 */
[----:B------:R-:W-:Y:S01]  /*3bd0*/  FMUL.FTZ R123, R87, R123 ;  /* 0x0000007b577b7220 */ /* 0x000fe20000410000 */
[----:B-1----:R-:W-:Y:S01]  /*3be0*/  FADD.FTZ R86, -R128, 1 ;  /* 0x3f80000080567421 */ /* 0x002fe20000010100 */
[----:B------:R-:W-:Y:S01]  /*3bf0*/  FFMA.FTZ R136, R125, R136, 1 ;  /* 0x3f8000007d887423 */ /* 0x000fe20000010088 */
[----:B---3--:R-:W-:Y:S01]  /*3c00*/  FADD.FTZ R87, -R131, 1 ;  /* 0x3f80000083577421 */ /* 0x008fe20000010100 */
[C---:B------:R-:W-:Y:S01]  /*3c10*/  FMUL.FTZ R125, R99.reuse, R126 ;  /* 0x0000007e637d7220 */ /* 0x040fe20000410000 */
[----:B------:R-:W-:Y:S01]  /*3c20*/  FMUL.FTZ R88, R99, R88 ;  /* 0x0000005863587220 */ /* 0x000fe20000410000 */
[----:B------:R-:W-:Y:S01]  /*3c30*/  FFMA.FTZ R84, R84, R86, 1 ;  /* 0x3f80000054547423 */ /* 0x000fe20000010056 */
[----:B------:R-:W-:Y:S01]  /*3c40*/  FFMA.FTZ R129, R129, R87, 1 ;  /* 0x3f80000081817423 */ /* 0x000fe20000010057 */
[----:B------:R-:W-:Y:S01]  /*3c50*/  FFMA.FTZ R86, R2, R125, R141 ;  /* 0x0000007d02567223 */ /* 0x000fe2000001008d */
[----:B------:R-:W-:Y:S01]  /*3c60*/  FADD.FTZ R135, -R132, 1 ;  /* 0x3f80000084877421 */ /* 0x000fe20000010100 */
[----:B------:R-:W-:Y:S01]  /*3c70*/  FFMA.FTZ R87, R98, R88, R143 ;  /* 0x0000005862577223 */ /* 0x000fe2000001008f */
[----:B------:R-:W-:-:S02]  /*3c80*/  HADD2.F32 R126, -RZ, R89.H0_H0 ;  /* 0x20000059ff7e7230 */ /* 0x000fc40000004100 */
[----:B------:R-:W-:Y:S01]  /*3c90*/  FMUL.FTZ R127, R86, -1.4426950216293334961 ;  /* 0xbfb8aa3b567f7820 */ /* 0x000fe20000410000 */
[----:B------:R-:W-:Y:S01]  /*3ca0*/  FFMA.FTZ R135, R85, R135, 1 ;  /* 0x3f80000055877423 */ /* 0x000fe20000010087 */
[----:B------:R-:W-:Y:S01]  /*3cb0*/  FMUL.FTZ R85, R87, -1.4426950216293334961 ;  /* 0xbfb8aa3b57557820 */ /* 0x000fe20000410000 */
[----:B------:R-:W-:Y:S01]  /*3cc0*/  FMUL.FTZ R128, R128, R84 ;  /* 0x0000005480807220 */ /* 0x000fe20000410000 */
[----:B------:R-:W-:Y:S01]  /*3cd0*/  FADD.FTZ R126, -R82, R126 ;  /* 0x0000007e527e7221 */ /* 0x000fe20000010100 */
[----:B------:R-:W-:Y:S01]  /*3ce0*/  FMUL.FTZ R135, R132, R135 ;  /* 0x0000008784877220 */ /* 0x000fe20000410000 */
[----:B------:R-:W-:Y:S01]  /*3cf0*/  IADD3 R84, P0, R148, UR26, RZ ;  /* 0x0000001a94547c10 */ /* 0x000fe2000ff1e0ff */
[----:B------:R0:W1:Y:S01]  /*3d00*/  MUFU.EX2 R132, R85 ;  /* 0x0000005500847308 */ /* 0x0000620000000800 */
[----:B------:R-:W-:Y:S01]  /*3d10*/  FMUL.FTZ R126, R99, R126 ;  /* 0x0000007e637e7220 */ /* 0x000fe20000410000 */
[----:B------:R-:W-:-:S06]  /*3d20*/  FMUL.FTZ R136, R130, R136 ;  /* 0x0000008882887220 */ /* 0x000fcc0000410000 */
[----:B------:R-:W3:Y:S01]  /*3d30*/  MUFU.EX2 R127, R127 ;  /* 0x0000007f007f7308 */ /* 0x000ee20000000800 */
[----:B0-----:R-:W-:Y:S01]  /*3d40*/  IADD3.X R85, R149, UR27, RZ, P0, !PT ;  /* 0x0000001b95557c10 */ /* 0x001fe200087fe4ff */
[----:B------:R-:W-:-:S05]  /*3d50*/  FFMA.FTZ R130, R83, R126, R70 ;  /* 0x0000007e53827223 */ /* 0x000fca0000010046 */
[----:B------:R-:W2:Y:S01]  /*3d60*/  LDG.E.64.CONSTANT R84, desc[UR18][R84.64] ;  /* 0x0000001254547981 */ /* 0x000ea2000c1e9b00 */
[----:B------:R-:W-:Y:S01]  /*3d70*/  FMUL.FTZ R133, R130, -1.4426950216293334961 ;  /* 0xbfb8aa3b82857820 */ /* 0x000fe20000410000 */
[----:B------:R-:W-:Y:S02]  /*3d80*/  HADD2.F32 R137, -RZ, R94.H0_H0 ;  /* 0x2000005eff897230 */ /* 0x000fe40000004100 */
[----:B-1----:R-:W-:Y:S01]  /*3d90*/  FADD.FTZ R132, R132, 1 ;  /* 0x3f80000084847421 */ /* 0x002fe20000010000 */
[----:B------:R-:W-:Y:S01]  /*3da0*/  FMUL.FTZ R107, R107, R138 ;  /* 0x0000008a6b6b7220 */ /* 0x000fe20000410000 */
[----:B------:R-:W-:Y:S01]  /*3db0*/  HADD2.F32 R89, -RZ, R89.H1_H1 ;  /* 0x30000059ff597230 */ /* 0x000fe20000004100 */
[----:B------:R-:W0:Y:S01]  /*3dc0*/  MUFU.EX2 R133, R133 ;  /* 0x0000008500857308 */ /* 0x000e220000000800 */
[----:B---3--:R-:W-:Y:S01]  /*3dd0*/  FADD.FTZ R138, R127, 1 ;  /* 0x3f8000007f8a7421 */ /* 0x008fe20000010000 */
[----:B------:R-:W-:Y:S02]  /*3de0*/  FMUL.FTZ R127, R137, R136 ;  /* 0x00000088897f7220 */ /* 0x000fe40000410000 */
[----:B------:R-:W-:-:S04]  /*3df0*/  FADD.FTZ R89, -R82, R89 ;  /* 0x0000005952597221 */ /* 0x000fc80000010100 */
[----:B------:R-:W1:Y:S01]  /*3e00*/  MUFU.RCP R136, R138 ;  /* 0x0000008a00887308 */ /* 0x000e620000001000 */
[----:B------:R-:W-:Y:S02]  /*3e10*/  HADD2.F32 R94, -RZ, R94.H1_H1 ;  /* 0x3000005eff5e7230 */ /* 0x000fe40000004100 */
[----:B------:R-:W-:-:S05]  /*3e20*/  FMUL.FTZ R89, R99, R89 ;  /* 0x0000005963597220 */ /* 0x000fca0000410000 */
[----:B------:R-:W3:Y:S01]  /*3e30*/  MUFU.RCP R132, R132 ;  /* 0x0000008400847308 */ /* 0x000ee20000001000 */
[----:B------:R-:W-:Y:S01]  /*3e40*/  FMUL.FTZ R131, R131, R129 ;  /* 0x0000008183837220 */ /* 0x000fe20000410000 */
[----:B------:R-:W-:Y:S01]  /*3e50*/  FMUL.FTZ R128, R94, R128 ;  /* 0x000000805e807220 */ /* 0x000fe20000410000 */
[----:B------:R-:W-:Y:S01]  /*3e60*/  FFMA.FTZ R129, R67, R89, R69 ;  /* 0x0000005943817223 */ /* 0x000fe20000010045 */
[--C-:B------:R-:W-:Y:S02]  /*3e70*/  HADD2.F32 R94, -RZ, R95.reuse.H0_H0 ;  /* 0x2000005fff5e7230 */ /* 0x100fe40000004100 */
[----:B0-----:R-:W-:Y:S01]  /*3e80*/  FADD.FTZ R133, R133, 1 ;  /* 0x3f80000085857421 */ /* 0x001fe20000010000 */
[----:B------:R-:W-:Y:S02]  /*3e90*/  HADD2.F32 R95, -RZ, R95.H1_H1 ;  /* 0x3000005fff5f7230 */ /* 0x000fe40000004100 */
[----:B------:R-:W-:Y:S01]  /*3ea0*/  FMUL.FTZ R134, R129, -1.4426950216293334961 ;  /* 0xbfb8aa3b81867820 */ /* 0x000fe20000410000 */
[----:B------:R3:W-:Y:S02]  /*3eb0*/  MUFU.RCP R137, R133 ;  /* 0x0000008500897308 */ /* 0x0007e40000001000 */
[----:B------:R-:W-:Y:S01]  /*3ec0*/  FMUL.FTZ R95, R95, R131 ;  /* 0x000000835f5f7220 */ /* 0x000fe20000410000 */
[----:B-1----:R-:W-:Y:S01]  /*3ed0*/  FADD.FTZ R131, -R136, 1 ;  /* 0x3f80000088837421 */ /* 0x002fe20000010100 */
[----:B---3--:R-:W-:-:S04]  /*3ee0*/  FADD.FTZ R133, -R132, 1 ;  /* 0x3f80000084857421 */ /* 0x008fc80000010100 */
[----:B------:R-:W0:Y:S01]  /*3ef0*/  MUFU.EX2 R134, R134 ;  /* 0x0000008600867308 */ /* 0x000e220000000800 */
[----:B------:R-:W-:Y:S01]  /*3f00*/  FFMA.FTZ R131, R86, R131, 1 ;  /* 0x3f80000056837423 */ /* 0x000fe20000010083 */
[----:B------:R-:W-:Y:S01]  /*3f10*/  IADD3 R86, P0, R146, UR26, RZ ;  /* 0x0000001a92567c10 */ /* 0x000fe2000ff1e0ff */
[----:B------:R-:W-:-:S04]  /*3f20*/  FFMA.FTZ R87, R87, R133, 1 ;  /* 0x3f80000057577423 */ /* 0x000fc80000010085 */
[----:B------:R-:W-:Y:S01]  /*3f30*/  FMUL.FTZ R132, R132, R87 ;  /* 0x0000005784847220 */ /* 0x000fe20000410000 */
[----:B------:R-:W-:-:S06]  /*3f40*/  IADD3.X R87, R147, UR27, RZ, P0, !PT ;  /* 0x0000001b93577c10 */ /* 0x000fcc00087fe4ff */
[----:B------:R-:W3:Y:S01]  /*3f50*/  LDG.E.64.CONSTANT R86, desc[UR18][R86.64] ;  /* 0x0000001256567981 */ /* 0x000ee2000c1e9b00 */
[----:B0-----:R-:W-:-:S04]  /*3f60*/  FADD.FTZ R134, R134, 1 ;  /* 0x3f80000086867421 */ /* 0x001fc80000010000 */
[----:B------:R-:W0:Y:S01]  /*3f70*/  MUFU.RCP R139, R134 ;  /* 0x00000086008b7308 */ /* 0x000e220000001000 */
[----:B------:R-:W-:Y:S01]  /*3f80*/  FMUL.FTZ R136, R136, R131 ;  /* 0x0000008388887220 */ /* 0x000fe20000410000 */
[----:B------:R-:W-:-:S04]  /*3f90*/  FADD.FTZ R131, -R137, 1 ;  /* 0x3f80000089837421 */ /* 0x000fc80000010100 */
[----:B------:R-:W-:Y:S01]  /*3fa0*/  FFMA.FTZ R130, R130, R131, 1 ;  /* 0x3f80000082827423 */ /* 0x000fe20000010083 */
[--C-:B------:R-:W-:Y:S02]  /*3fb0*/  HADD2.F32 R131, -RZ, R96.reuse.H0_H0 ;  /* 0x20000060ff837230 */ /* 0x100fe40000004100 */
[----:B------:R-:W-:Y:S02]  /*3fc0*/  HADD2.F32 R96, -RZ, R96.H1_H1 ;  /* 0x30000060ff607230 */ /* 0x000fe40000004100 */
[----:B------:R-:W-:Y:S01]  /*3fd0*/  FMUL.FTZ R137, R137, R130 ;  /* 0x0000008289897220 */ /* 0x000fe20000410000 */
[C---:B------:R-:W-:Y:S02]  /*3fe0*/  FADD.FTZ R131, -R82.reuse, R131 ;  /* 0x0000008352837221 */ /* 0x040fe40000010100 */
[----:B------:R-:W-:Y:S01]  /*3ff0*/  FADD.FTZ R96, -R82, R96 ;  /* 0x0000006052607221 */ /* 0x000fe20000010100 */
[----:B0-----:R-:W-:Y:S01]  /*4000*/  FADD.FTZ R130, -R139, 1 ;  /* 0x3f8000008b827421 */ /* 0x001fe20000010100 */
[----:B------:R-:W-:-:S03]  /*4010*/  FMUL.FTZ R131, R99, R131 ;  /* 0x0000008363837220 */ /* 0x000fc60000410000 */
[----:B------:R-:W-:Y:S01]  /*4020*/  FFMA.FTZ R129, R129, R130, 1 ;  /* 0x3f80000081817423 */ /* 0x000fe20000010082 */
[----:B------:R-:W-:Y:S01]  /*4030*/  FMUL.FTZ R130, R99, R96 ;  /* 0x0000006063827220 */ /* 0x000fe20000410000 */
[----:B------:R-:W-:Y:S02]  /*4040*/  FFMA.FTZ R134, R2, R131, R141 ;  /* 0x0000008302867223 */ /* 0x000fe4000001008d */
[----:B------:R-:W-:Y:S01]  /*4050*/  FMUL.FTZ R139, R139, R129 ;  /* 0x000000818b8b7220 */ /* 0x000fe20000410000 */
[----:B------:R-:W-:Y:S02]  /*4060*/  HADD2.F32 R129, -RZ, R97.H0_H0 ;  /* 0x20000061ff817230 */ /* 0x000fe40000004100 */
[----:B------:R-:W-:Y:S01]  /*4070*/  FMUL.FTZ R94, R94, R135 ;  /* 0x000000875e5e7220 */ /* 0x000fe20000410000 */
[----:B------:R-:W-:Y:S01]  /*4080*/  FFMA.FTZ R135, R98, R130, R143 ;  /* 0x0000008262877223 */ /* 0x000fe2000001008f */
[----:B------:R-:W-:Y:S01]  /*4090*/  FMUL.FTZ R142, R134, -1.4426950216293334961 ;  /* 0xbfb8aa3b868e7820 */ /* 0x000fe20000410000 */
[----:B------:R-:W-:-:S02]  /*40a0*/  FADD.FTZ R129, -R82, R129 ;  /* 0x0000008152817221 */ /* 0x000fc40000010100 */
[----:B------:R-:W-:-:S03]  /*40b0*/  FMUL.FTZ R138, R135, -1.4426950216293334961 ;  /* 0xbfb8aa3b878a7820 */ /* 0x000fc60000410000 */
[----:B------:R-:W0:Y:S01]  /*40c0*/  MUFU.EX2 R142, R142 ;  /* 0x0000008e008e7308 */ /* 0x000e220000000800 */
[----:B------:R-:W-:-:S04]  /*40d0*/  FMUL.FTZ R129, R99, R129 ;  /* 0x0000008163817220 */ /* 0x000fc80000410000 */
[----:B------:R-:W-:-:S03]  /*40e0*/  FFMA.FTZ R133, R83, R129, R70 ;  /* 0x0000008153857223 */ /* 0x000fc60000010046 */
[----:B------:R-:W1:Y:S01]  /*40f0*/  MUFU.EX2 R138, R138 ;  /* 0x0000008a008a7308 */ /* 0x000e620000000800 */
[----:B------:R-:W-:Y:S01]  /*4100*/  FMUL.FTZ R140, R133, -1.4426950216293334961 ;  /* 0xbfb8aa3b858c7820 */ /* 0x000fe20000410000 */
[----:B----4-:R-:W-:-:S06]  /*4110*/  HADD2.F32 R96, -RZ, R78.H0_H0 ;  /* 0x2000004eff607230 */ /* 0x010fcc0000004100 */
[----:B------:R-:W4:Y:S01]  /*4120*/  MUFU.EX2 R140, R140 ;  /* 0x0000008c008c7308 */ /* 0x000f220000000800 */
[----:B0-----:R-:W-:Y:S01]  /*4130*/  FADD.FTZ R142, R142, 1 ;  /* 0x3f8000008e8e7421 */ /* 0x001fe20000010000 */
[----:B------:R-:W-:Y:S01]  /*4140*/  FMUL.FTZ R96, R96, R136 ;  /* 0x0000008860607220 */ /* 0x000fe20000410000 */
[----:B------:R-:W-:-:S05]  /*4150*/  HADD2.F32 R78, -RZ, R78.H1_H1 ;  /* 0x3000004eff4e7230 */ /* 0x000fca0000004100 */
[----:B------:R-:W0:Y:S01]  /*4160*/  MUFU.RCP R136, R142 ;  /* 0x0000008e00887308 */ /* 0x000e220000001000 */
[----:B-1----:R-:W-:Y:S01]  /*4170*/  FADD.FTZ R138, R138, 1 ;  /* 0x3f8000008a8a7421 */ /* 0x002fe20000010000 */
[----:B------:R-:W-:-:S06]  /*4180*/  FMUL.FTZ R132, R78, R132 ;  /* 0x000000844e847220 */ /* 0x000fcc0000410000 */
[----:B------:R-:W1:Y:S01]  /*4190*/  MUFU.RCP R138, R138 ;  /* 0x0000008a008a7308 */ /* 0x000e620000001000 */
[----:B----4-:R-:W-:Y:S01]  /*41a0*/  FADD.FTZ R140, R140, 1 ;  /* 0x3f8000008c8c7421 */ /* 0x010fe20000010000 */
[----:B------:R-:W-:-:S06]  /*41b0*/  HADD2.F32 R78, -RZ, R79.H0_H0 ;  /* 0x2000004fff4e7230 */ /* 0x000fcc0000004100 */
[----:B------:R-:W4:Y:S01]  /*41c0*/  MUFU.RCP R164, R140 ;  /* 0x0000008c00a47308 */ /* 0x000f220000001000 */
[----:B------:R-:W-:Y:S01]  /*41d0*/  FMUL.FTZ R78, R78, R137 ;  /* 0x000000894e4e7220 */ /* 0x000fe20000410000 */
[----:B0-----:R-:W-:-:S04]  /*41e0*/  FADD.FTZ R137, -R136, 1 ;  /* 0x3f80000088897421 */ /* 0x001fc80000010100 */
[----:B------:R-:W-:Y:S01]  /*41f0*/  FFMA.FTZ R134, R134, R137, 1 ;  /* 0x3f80000086867423 */ /* 0x000fe20000010089 */
[----:B-1----:R-:W-:Y:S01]  /*4200*/  FADD.FTZ R137, -R138, 1 ;  /* 0x3f8000008a897421 */ /* 0x002fe20000010100 */
[----:B------:R-:W-:-:S03]  /*4210*/  HADD2.F32 R97, -RZ, R97.H1_H1 ;  /* 0x30000061ff617230 */ /* 0x000fc60000004100 */
[----:B------:R-:W-:Y:S02]  /*4220*/  FFMA.FTZ R135, R135, R137, 1 ;  /* 0x3f80000087877423 */ /* 0x000fe40000010089 */
[----:B------:R-:W-:Y:S02]  /*4230*/  FADD.FTZ R97, -R82, R97 ;  /* 0x0000006152617221 */ /* 0x000fe40000010100 */
[----:B------:R-:W-:Y:S01]  /*4240*/  FMUL.FTZ R138, R138, R135 ;  /* 0x000000878a8a7220 */ /* 0x000fe20000410000 */
[----:B----4-:R-:W-:Y:S01]  /*4250*/  FADD.FTZ R135, -R164, 1 ;  /* 0x3f800000a4877421 */ /* 0x010fe20000010100 */
[----:B------:R-:W-:-:S03]  /*4260*/  HADD2.F32 R79, -RZ, R79.H1_H1 ;  /* 0x3000004fff4f7230 */ /* 0x000fc60000004100 */
[----:B------:R-:W-:Y:S01]  /*4270*/  FFMA.FTZ R135, R133, R135, 1 ;  /* 0x3f80000085877423 */ /* 0x000fe20000010087 */
[----:B------:R-:W-:Y:S01]  /*4280*/  FMUL.FTZ R133, R99, R97 ;  /* 0x0000006163857220 */ /* 0x000fe20000410000 */
[----:B------:R-:W-:-:S03]  /*4290*/  FMUL.FTZ R79, R79, R139 ;  /* 0x0000008b4f4f7220 */ /* 0x000fc60000410000 */
[----:B------:R-:W-:-:S04]  /*42a0*/  FFMA.FTZ R139, R67, R133, R69 ;  /* 0x00000085438b7223 */ /* 0x000fc80000010045 */
[----:B------:R-:W-:Y:S01]  /*42b0*/  FMUL.FTZ R142, R139, -1.4426950216293334961 ;  /* 0xbfb8aa3b8b8e7820 */ /* 0x000fe20000410000 */
[----:B------:R-:W-:-:S05]  /*42c0*/  HADD2.F32 R97, -RZ, R74.H0_H0 ;  /* 0x2000004aff617230 */ /* 0x000fca0000004100 */
[----:B------:R-:W0:Y:S01]  /*42d0*/  MUFU.EX2 R142, R142 ;  /* 0x0000008e008e7308 */ /* 0x000e220000000800 */
[----:B------:R-:W-:-:S04]  /*42e0*/  FADD.FTZ R97, -R82, R97 ;  /* 0x0000006152617221 */ /* 0x000fc80000010100 */
[----:B------:R-:W-:-:S04]  /*42f0*/  FMUL.FTZ R97, R99, R97 ;  /* 0x0000006163617220 */ /* 0x000fc80000410000 */
[----:B------:R-:W-:Y:S01]  /*4300*/  FFMA.FTZ R144, R2, R97, R141 ;  /* 0x0000006102907223 */ /* 0x000fe2000001008d */
[----:B------:R-:W-:Y:S01]  /*4310*/  FMUL.FTZ R134, R136, R134 ;  /* 0x0000008688867220 */ /* 0x000fe20000410000 */
[----:B0-----:R-:W-:Y:S02]  /*4320*/  FADD.FTZ R142, R142, 1 ;  /* 0x3f8000008e8e7421 */ /* 0x001fe40000010000 */
[----:B------:R-:W-:Y:S01]  /*4330*/  FMUL.FTZ R151, R144, -1.4426950216293334961 ;  /* 0xbfb8aa3b90977820 */ /* 0x000fe20000410000 */
[----:B------:R-:W-:Y:S02]  /*4340*/  HADD2.F32 R136, -RZ, R74.H1_H1 ;  /* 0x3000004aff887230 */ /* 0x000fe40000004100 */
[----:B------:R-:W-:Y:S01]  /*4350*/  FMUL.FTZ R164, R164, R135 ;  /* 0x00000087a4a47220 */ /* 0x000fe20000410000 */
[----:B------:R-:W0:Y:S01]  /*4360*/  MUFU.RCP R142, R142 ;  /* 0x0000008e008e7308 */ /* 0x000e220000001000 */
[----:B------:R-:W-:Y:S02]  /*4370*/  HADD2.F32 R135, -RZ, R75.H0_H0 ;  /* 0x2000004bff877230 */ /* 0x000fe40000004100 */
[----:B------:R-:W-:-:S05]  /*4380*/  FADD.FTZ R136, -R82, R136 ;  /* 0x0000008852887221 */ /* 0x000fca0000010100 */
[----:B------:R-:W1:Y:S01]  /*4390*/  MUFU.EX2 R151, R151 ;  /* 0x0000009700977308 */ /* 0x000e620000000800 */
[----:B------:R-:W-:Y:S01]  /*43a0*/  FADD.FTZ R135, -R82, R135 ;  /* 0x0000008752877221 */ /* 0x000fe20000010100 */
[----:B------:R-:W-:-:S03]  /*43b0*/  FMUL.FTZ R136, R99, R136 ;  /* 0x0000008863887220 */ /* 0x000fc60000410000 */
[----:B------:R-:W-:Y:S01]  /*43c0*/  FMUL.FTZ R135, R99, R135 ;  /* 0x0000008763877220 */ /* 0x000fe20000410000 */
[----:B------:R-:W-:-:S03]  /*43d0*/  FFMA.FTZ R140, R98, R136, R143 ;  /* 0x00000088628c7223 */ /* 0x000fc6000001008f */
[----:B------:R-:W-:Y:S01]  /*43e0*/  FFMA.FTZ R74, R83, R135, R70 ;  /* 0x00000087534a7223 */ /* 0x000fe20000010046 */
[----:B0-----:R-:W-:Y:S01]  /*43f0*/  FADD.FTZ R165, -R142, 1 ;  /* 0x3f8000008ea57421 */ /* 0x001fe20000010100 */
[----:B------:R-:W-:Y:S02]  /*4400*/  FMUL.FTZ R145, R140, -1.4426950216293334961 ;  /* 0xbfb8aa3b8c917820 */ /* 0x000fe40000410000 */
[----:B------:R-:W-:Y:S01]  /*4410*/  FMUL.FTZ R137, R74, -1.4426950216293334961 ;  /* 0xbfb8aa3b4a897820 */ /* 0x000fe20000410000 */
[----:B------:R-:W-:Y:S01]  /*4420*/  FFMA.FTZ R139, R139, R165, 1 ;  /* 0x3f8000008b8b7423 */ /* 0x000fe200000100a5 */
[----:B-1----:R-:W-:Y:S02]  /*4430*/  FADD.FTZ R151, R151, 1 ;  /* 0x3f80000097977421 */ /* 0x002fe40000010000 */
[----:B------:R-:W0:Y:S01]  /*4440*/  MUFU.EX2 R145, R145 ;  /* 0x0000009100917308 */ /* 0x000e220000000800 */
[----:B------:R-:W-:-:S07]  /*4450*/  FMUL.FTZ R139, R142, R139 ;  /* 0x0000008b8e8b7220 */ /* 0x000fce0000410000 */
[----:B------:R-:W1:Y:S08]  /*4460*/  MUFU.EX2 R137, R137 ;  /* 0x0000008900897308 */ /* 0x000e700000000800 */
[----:B------:R5:W4:Y:S02]  /*4470*/  MUFU.RCP R142, R151 ;  /* 0x00000097008e7308 */ /* 0x000b240000001000 */
[----:B-----5:R-:W-:-:S02]  /*4480*/  HADD2.F32 R151, -RZ, R76.H0_H0 ;  /* 0x2000004cff977230 */ /* 0x020fc40000004100 */
[----:B------:R-:W-:-:S03]  /*4490*/  HADD2.F32 R76, -RZ, R76.H1_H1 ;  /* 0x3000004cff4c7230 */ /* 0x000fc60000004100 */
[----:B------:R-:W-:Y:S01]  /*44a0*/  FMUL.FTZ R134, R151, R134 ;  /* 0x0000008697867220 */ /* 0x000fe20000410000 */
[----:B------:R-:W-:Y:S02]  /*44b0*/  HADD2.F32 R151, -RZ, R75.H1_H1 ;  /* 0x3000004bff977230 */ /* 0x000fe40000004100 */
[----:B0-----:R-:W-:Y:S01]  /*44c0*/  FADD.FTZ R75, R145, 1 ;  /* 0x3f800000914b7421 */ /* 0x001fe20000010000 */
[----:B------:R-:W-:Y:S02]  /*44d0*/  FMUL.FTZ R138, R76, R138 ;  /* 0x0000008a4c8a7220 */ /* 0x000fe40000410000 */
[----:B------:R-:W-:Y:S01]  /*44e0*/  FADD.FTZ R151, -R82, R151 ;  /* 0x0000009752977221 */ /* 0x000fe20000010100 */
[----:B-1----:R-:W-:Y:S01]  /*44f0*/  FADD.FTZ R145, R137, 1 ;  /* 0x3f80000089917421 */ /* 0x002fe20000010000 */
[----:B----4-:R-:W-:Y:S02]  /*4500*/  FADD.FTZ R76, -R142, 1 ;  /* 0x3f8000008e4c7421 */ /* 0x010fe40000010100 */
[----:B------:R-:W-:Y:S01]  /*4510*/  FMUL.FTZ R137, R99, R151 ;  /* 0x0000009763897220 */ /* 0x000fe20000410000 */
[----:B------:R-:W0:Y:S01]  /*4520*/  MUFU.RCP R75, R75 ;  /* 0x0000004b004b7308 */ /* 0x000e220000001000 */
[----:B------:R-:W-:-:S02]  /*4530*/  FFMA.FTZ R144, R144, R76, 1 ;  /* 0x3f80000090907423 */ /* 0x000fc4000001004c */
[----:B------:R-:W-:-:S04]  /*4540*/  FFMA.FTZ R76, R67, R137, R69 ;  /* 0x00000089434c7223 */ /* 0x000fc80000010045 */
[----:B------:R-:W-:Y:S01]  /*4550*/  FMUL.FTZ R151, R76, -1.4426950216293334961 ;  /* 0xbfb8aa3b4c977820 */ /* 0x000fe20000410000 */
[----:B------:R-:W1:Y:S01]  /*4560*/  MUFU.RCP R145, R145 ;  /* 0x0000009100917308 */ /* 0x000e620000001000 */
[----:B------:R-:W-:Y:S01]  /*4570*/  STL [R1+0x8], R72 ;  /* 0x0000084801007387 */ /* 0x000fe20000100800 */
[----:B------:R-:W-:-:S06]  /*4580*/  HADD2.F32 R165, -RZ, R77.H1_H1 ;  /* 0x3000004dffa57230 */ /* 0x000fcc0000004100 */
[----:B------:R-:W4:Y:S01]  /*4590*/  MUFU.EX2 R151, R151 ;  /* 0x0000009700977308 */ /* 0x000f220000000800 */
[----:B------:R5:W-:Y:S02]  /*45a0*/  STL [R1], R71 ;  /* 0x0000004701007387 */ /* 0x000be40000100800 */
[----:B-----5:R-:W-:Y:S02]  /*45b0*/  HADD2.F32 R71, -RZ, R77.H0_H0 ;  /* 0x2000004dff477230 */ /* 0x020fe40000004100 */
[----:B0-----:R-:W-:-:S04]  /*45c0*/  FADD.FTZ R77, -R75, 1 ;  /* 0x3f8000004b4d7421 */ /* 0x001fc80000010100 */
[----:B------:R-:W-:Y:S01]  /*45d0*/  FFMA.FTZ R77, R140, R77, 1 ;  /* 0x3f8000008c4d7423 */ /* 0x000fe2000001004d */
[----:B------:R-:W-:-:S03]  /*45e0*/  FMUL.FTZ R140, R71, R164 ;  /* 0x000000a4478c7220 */ /* 0x000fc60000410000 */
[----:B------:R-:W-:Y:S01]  /*45f0*/  FMUL.FTZ R71, R75, R77 ;  /* 0x0000004d4b477220 */ /* 0x000fe20000410000 */
[----:B-1----:R-:W-:Y:S01]  /*4600*/  FADD.FTZ R75, -R145, 1 ;  /* 0x3f800000914b7421 */ /* 0x002fe20000010100 */
[----:B----4-:R-:W-:Y:S01]  /*4610*/  FADD.FTZ R151, R151, 1 ;  /* 0x3f80000097977421 */ /* 0x010fe20000010000 */
[----:B------:R-:W-:Y:S02]  /*4620*/  FMUL.FTZ R139, R165, R139 ;  /* 0x0000008ba58b7220 */ /* 0x000fe40000410000 */
[----:B------:R-:W-:Y:S01]  /*4630*/  FFMA.FTZ R75, R74, R75, 1 ;  /* 0x3f8000004a4b7423 */ /* 0x000fe2000001004b */
[--C-:B--2---:R-:W-:Y:S01]  /*4640*/  HADD2.F32 R74, -RZ, R80.reuse.H0_H0 ;  /* 0x20000050ff4a7230 */ /* 0x104fe20000004100 */
[----:B------:R-:W0:Y:S01]  /*4650*/  MUFU.RCP R165, R151 ;  /* 0x0000009700a57308 */ /* 0x000e220000001000 */
[----:B------:R-:W-:Y:S01]  /*4660*/  MOV R164, R70 ;  /* 0x0000004600a47202 */ /* 0x000fe20000000f00 */
[----:B------:R-:W-:Y:S01]  /*4670*/  FMUL.FTZ R70, R142, R144 ;  /* 0x000000908e467220 */ /* 0x000fe20000410000 */
[----:B------:R-:W-:-:S02]  /*4680*/  HADD2.F32 R142, -RZ, R80.H1_H1 ;  /* 0x30000050ff8e7230 */ /* 0x000fc40000004100 */
[----:B------:R-:W-:Y:S01]  /*4690*/  FADD.FTZ R80, -R82, R74 ;  /* 0x0000004a52507221 */ /* 0x000fe20000010100 */
[----:B------:R-:W-:-:S03]  /*46a0*/  HADD2.F32 R77, -RZ, R81.H0_H0 ;  /* 0x20000051ff4d7230 */ /* 0x000fc60000004100 */
[C---:B------:R-:W-:Y:S01]  /*46b0*/  FMUL.FTZ R80, R99.reuse, R80 ;  /* 0x0000005063507220 */ /* 0x040fe20000410000 */
[----:B------:R-:W-:Y:S01]  /*46c0*/  FADD.FTZ R142, -R82, R142 ;  /* 0x0000008e528e7221 */ /* 0x000fe20000010100 */
[----:B------:R-:W-:Y:S02]  /*46d0*/  HADD2.F32 R81, -RZ, R81.H1_H1 ;  /* 0x30000051ff517230 */ /* 0x000fe40000004100 */
[----:B------:R-:W-:Y:S01]  /*46e0*/  FFMA.FTZ R74, R2, R80, R141 ;  /* 0x00000050024a7223 */ /* 0x000fe2000001008d */
[----:B------:R-:W-:Y:S01]  /*46f0*/  FMUL.FTZ R142, R99, R142 ;  /* 0x0000008e638e7220 */ /* 0x000fe20000410000 */
[C---:B------:R-:W-:Y:S01]  /*4700*/  FADD.FTZ R77, -R82.reuse, R77 ;  /* 0x0000004d524d7221 */ /* 0x040fe20000010100 */
[----:B------:R-:W-:Y:S01]  /*4710*/  FADD.FTZ R82, -R82, R81 ;  /* 0x0000005152527221 */ /* 0x000fe20000010100 */
[----:B------:R-:W-:Y:S01]  /*4720*/  FMUL.FTZ R72, R145, R75 ;  /* 0x0000004b91487220 */ /* 0x000fe20000410000 */
[----:B------:R-:W-:Y:S01]  /*4730*/  FMUL.FTZ R81, R74, -1.4426950216293334961 ;  /* 0xbfb8aa3b4a517820 */ /* 0x000fe20000410000 */
[----:B0-----:R-:W-:Y:S01]  /*4740*/  FADD.FTZ R144, -R165, 1 ;  /* 0x3f800000a5907421 */ /* 0x001fe20000010100 */
[----:B------:R-:W-:Y:S01]  /*4750*/  FFMA.FTZ R75, R98, R142, R143 ;  /* 0x0000008e624b7223 */ /* 0x000fe2000001008f */
[----:B------:R-:W-:-:S02]  /*4760*/  FMUL.FTZ R141, R99, R77 ;  /* 0x0000004d638d7220 */ /* 0x000fc40000410000 */
[----:B------:R-:W-:Y:S01]  /*4770*/  FFMA.FTZ R144, R76, R144, 1 ;  /* 0x3f8000004c907423 */ /* 0x000fe20000010090 */
[----:B------:R-:W-:Y:S01]  /*4780*/  FMUL.FTZ R143, R75, -1.4426950216293334961 ;  /* 0xbfb8aa3b4b8f7820 */ /* 0x000fe20000410000 */
[----:B------:R-:W0:Y:S01]  /*4790*/  MUFU.EX2 R81, R81 ;  /* 0x0000005100517308 */ /* 0x000e220000000800 */
[----:B------:R-:W-:Y:S01]  /*47a0*/  FFMA.FTZ R76, R83, R141, R164 ;  /* 0x0000008d534c7223 */ /* 0x000fe200000100a4 */
[----:B------:R-:W-:-:S03]  /*47b0*/  FMUL.FTZ R82, R99, R82 ;  /* 0x0000005263527220 */ /* 0x000fc60000410000 */
[----:B------:R-:W-:Y:S01]  /*47c0*/  FMUL.FTZ R164, R76, -1.4426950216293334961 ;  /* 0xbfb8aa3b4ca47820 */ /* 0x000fe20000410000 */
[----:B------:R-:W-:Y:S02]  /*47d0*/  FFMA.FTZ R77, R67, R82, R69 ;  /* 0x00000052434d7223 */ /* 0x000fe40000010045 */
[----:B------:R-:W1:Y:S01]  /*47e0*/  MUFU.EX2 R143, R143 ;  /* 0x0000008f008f7308 */ /* 0x000e620000000800 */
[----:B------:R-:W-:Y:S01]  /*47f0*/  FMUL.FTZ R165, R165, R144 ;  /* 0x00000090a5a57220 */ /* 0x000fe20000410000 */
[----:B------:R-:W-:Y:S01]  /*4800*/  FMUL.FTZ R144, R77, -1.4426950216293334961 ;  /* 0xbfb8aa3b4d907820 */ /* 0x000fe20000410000 */
[--C-:B------:R-:W-:Y:S01]  /*4810*/  HADD2.F32 R151, -RZ, R84.reuse.H0_H0 ;  /* 0x20000054ff977230 */ /* 0x100fe20000004100 */
[----:B------:R-:W2:Y:S04]  /*4820*/  LDL.LU R69, [R1+0x78] ;  /* 0x0000780001457983 */ /* 0x000ea80000300800 */
[----:B------:R-:W4:Y:S01]  /*4830*/  MUFU.EX2 R164, R164 ;  /* 0x000000a400a47308 */ /* 0x000f220000000800 */
[----:B0-----:R-:W-:Y:S01]  /*4840*/  FADD.FTZ R145, R81, 1 ;  /* 0x3f80000051917421 */ /* 0x001fe20000010000 */
[----:B------:R-:W-:-:S06]  /*4850*/  HADD2.F32 R84, -RZ, R84.H1_H1 ;  /* 0x30000054ff547230 */ /* 0x000fcc0000004100 */
[----:B------:R-:W0:Y:S01]  /*4860*/  MUFU.EX2 R144, R144 ;  /* 0x0000009000907308 */ /* 0x000e220000000800 */
[----:B------:R-:W-:Y:S01]  /*4870*/  FMUL.FTZ R81, R151, R70 ;  /* 0x0000004697517220 */ /* 0x000fe20000410000 */
[----:B-1----:R-:W-:Y:S01]  /*4880*/  FADD.FTZ R151, R143, 1 ;  /* 0x3f8000008f977421 */ /* 0x002fe20000010000 */
[----:B------:R-:W-:Y:S01]  /*4890*/  FMUL.FTZ R143, R84, R71 ;  /* 0x00000047548f7220 */ /* 0x000fe20000410000 */
[--C-:B------:R-:W-:Y:S01]  /*48a0*/  HADD2.F32 R84, -RZ, R85.reuse.H0_H0 ;  /* 0x20000055ff547230 */ /* 0x100fe20000004100 */
[----:B------:R-:W5:Y:S03]  /*48b0*/  LDL.LU R70, [R1+0x74] ;  /* 0x0000740001467983 */ /* 0x000f660000300800 */
[----:B------:R-:W1:Y:S01]  /*48c0*/  MUFU.RCP R145, R145 ;  /* 0x0000009100917308 */ /* 0x000e620000001000 */
[----:B----4-:R-:W-:Y:S01]  /*48d0*/  FADD.FTZ R164, R164, 1 ;  /* 0x3f800000a4a47421 */ /* 0x010fe20000010000 */
[----:B------:R-:W-:Y:S01]  /*48e0*/  FMUL.FTZ R84, R84, R72 ;  /* 0x0000004854547220 */ /* 0x000fe20000410000 */
[----:B------:R-:W-:Y:S01]  /*48f0*/  HADD2.F32 R72, -RZ, R85.H1_H1 ;  /* 0x30000055ff487230 */ /* 0x000fe20000004100 */
[----:B------:R-:W4:Y:S04]  /*4900*/  LDL.LU R71, [R1+0x70] ;  /* 0x0000700001477983 */ /* 0x000f280000300800 */
[----:B------:R-:W3:Y:S01]  /*4910*/  MUFU.RCP R151, R151 ;  /* 0x0000009700977308 */ /* 0x000ee20000001000 */
[----:B0-----:R-:W-:Y:S01]  /*4920*/  FADD.FTZ R85, R144, 1 ;  /* 0x3f80000090557421 */ /* 0x001fe20000010000 */
[----:B------:R-:W-:-:S02]  /*4930*/  FMUL.FTZ R144, R72, R165 ;  /* 0x000000a548907220 */ /* 0x000fc40000410000 */
[----:B------:R-:W4:Y:S04]  /*4940*/  LDL.LU R72, [R1+0x6c] ;  /* 0x00006c0001487983 */ /* 0x000f280000300800 */
        /* <DEDUP_REMOVED lines=10> */
[----:B------:R-:W-:Y:S01]  /*49f0*/  FFMA.FTZ R76, R77, R76, 1 ;  /* 0x3f8000004d4c7423 */ /* 0x000fe2000001004c */
[--C-:B------:R-:W-:Y:S02]  /*4a00*/  HADD2.F32 R77, -RZ, R87.reuse.H0_H0 ;  /* 0x20000057ff4d7230 */ /* 0x100fe40000004100 */
[----:B------:R-:W-:Y:S01]  /*4a10*/  FMUL.FTZ R165, R145, R165 ;  /* 0x000000a591a57220 */ /* 0x000fe20000410000 */
[----:B------:R-:W-:Y:S01]  /*4a20*/  FMUL.FTZ R76, R85, R76 ;  /* 0x0000004c554c7220 */ /* 0x000fe20000410000 */
[--C-:B------:R-:W-:Y:S02]  /*4a30*/  HADD2.F32 R85, -RZ, R86.reuse.H0_H0 ;  /* 0x20000056ff557230 */ /* 0x100fe40000004100 */
[----:B------:R-:W-:Y:S01]  /*4a40*/  FMUL.FTZ R74, R151, R74 ;  /* 0x0000004a974a7220 */ /* 0x000fe20000410000 */
[----:B------:R-:W-:Y:S02]  /*4a50*/  HADD2.F32 R86, -RZ, R86.H1_H1 ;  /* 0x30000056ff567230 */ /* 0x000fe40000004100 */
[----:B------:R-:W-:-:S02]  /*4a60*/  HADD2.F32 R145, -RZ, R87.H1_H1 ;  /* 0x30000057ff917230 */ /* 0x000fc40000004100 */
[----:B------:R-:W-:Y:S01]  /*4a70*/  FMUL.FTZ R87, R77, R75 ;  /* 0x0000004b4d577220 */ /* 0x000fe20000410000 */
[----:B------:R-:W-:Y:S01]  /*4a80*/  FMUL.FTZ R75, R2, R39 ;  /* 0x00000027024b7220 */ /* 0x000fe20000410000 */
[----:B------:R-:W-:Y:S01]  /*4a90*/  FMUL.FTZ R86, R86, R74 ;  /* 0x0000004a56567220 */ /* 0x000fe20000410000 */
[----:B------:R-:W-:Y:S02]  /*4aa0*/  FMUL.FTZ R74, R98, R38 ;  /* 0x00000026624a7220 */ /* 0x000fe40000410000 */
[----:B------:R-:W-:Y:S01]  /*4ab0*/  FFMA.FTZ R75, R0, R75, RZ ;  /* 0x0000004b004b7223 */ /* 0x000fe200000100ff */
[----:B------:R-:W-:Y:S01]  /*4ac0*/  FMUL.FTZ R145, R145, R76 ;  /* 0x0000004c91917220 */ /* 0x000fe20000410000 */
[----:B------:R-:W-:Y:S02]  /*4ad0*/  FMUL.FTZ R76, R83, R37 ;  /* 0x00000025534c7220 */ /* 0x000fe40000410000 */
[----:B------:R-:W-:-:S04]  /*4ae0*/  FFMA.FTZ R75, R66, R74, R75 ;  /* 0x0000004a424b7223 */ /* 0x000fc8000001004b */
[----:B------:R-:W-:Y:S01]  /*4af0*/  FFMA.FTZ R75, R65, R76, R75 ;  /* 0x0000004c414b7223 */ /* 0x000fe2000001004b */
[----:B------:R-:W-:-:S04]  /*4b00*/  FMUL.FTZ R76, R67, R36 ;  /* 0x00000024434c7220 */ /* 0x000fc80000410000 */
        /* <DEDUP_REMOVED lines=17> */
[C---:B------:R-:W-:Y:S01]  /*4c20*/  FMUL.FTZ R76, R2.reuse, R24 ;  /* 0x00000018024c7220 */ /* 0x040fe20000410000 */
[----:B------:R-:W-:-:S03]  /*4c30*/  FFMA.FTZ R74, R2, R39, RZ ;  /* 0x00000027024a7223 */ /* 0x000fc600000100ff */
[----:B------:R-:W-:Y:S01]  /*4c40*/  FFMA.FTZ R75, R55, R76, R75 ;  /* 0x0000004c374b7223 */ /* 0x000fe2000001004b */
[C---:B------:R-:W-:Y:S01]  /*4c50*/  FMUL.FTZ R76, R98.reuse, R21 ;  /* 0x00000015624c7220 */ /* 0x040fe20000410000 */
[----:B------:R-:W-:-:S03]  /*4c60*/  FFMA.FTZ R74, R98, R38, R74 ;  /* 0x00000026624a7223 */ /* 0x000fc6000001004a */
        /* <DEDUP_REMOVED lines=16> */
[C---:B------:R-:W-:Y:S01]  /*4d70*/  FFMA.FTZ R74, R67.reuse, R31, R74 ;  /* 0x0000001f434a7223 */ /* 0x040fe2000001004a */
[----:B------:R-:W-:-:S03]  /*4d80*/  FMUL.FTZ R76, R67, R11 ;  /* 0x0000000b434c7220 */ /* 0x000fc60000410000 */
[----:B------:R-:W-:Y:S01]  /*4d90*/  FFMA.FTZ R74, R2, R29, R74 ;  /* 0x0000001d024a7223 */ /* 0x000fe2000001004a */
[----:B------:R-:W-:Y:S01]  /*4da0*/  FFMA.FTZ R75, R48, R76, R75 ;  /* 0x0000004c304b7223 */ /* 0x000fe2000001004b */
[----:B------:R-:W-:Y:S02]  /*4db0*/  FMUL.FTZ R76, R2, R10 ;  /* 0x0000000a024c7220 */ /* 0x000fe40000410000 */
[C---:B------:R-:W-:Y:S02]  /*4dc0*/  FFMA.FTZ R74, R98.reuse, R27, R74 ;  /* 0x0000001b624a7223 */ /* 0x040fe4000001004a */
[----:B------:R-:W-:Y:S01]  /*4dd0*/  FFMA.FTZ R75, R47, R76, R75 ;  /* 0x0000004c2f4b7223 */ /* 0x000fe2000001004b */
[----:B------:R-:W-:Y:S01]  /*4de0*/  FMUL.FTZ R76, R98, R9 ;  /* 0x00000009624c7220 */ /* 0x000fe20000410000 */
[----:B------:R-:W-:-:S03]  /*4df0*/  FFMA.FTZ R74, R83, R26, R74 ;  /* 0x0000001a534a7223 */ /* 0x000fc6000001004a */
[----:B------:R-:W-:Y:S01]  /*4e00*/  FFMA.FTZ R75, R46, R76, R75 ;  /* 0x0000004c2e4b7223 */ /* 0x000fe2000001004b */
[----:B------:R-:W-:Y:S01]  /*4e10*/  FMUL.FTZ R76, R83, R7 ;  /* 0x00000007534c7220 */ /* 0x000fe20000410000 */
[----:B------:R-:W-:-:S03]  /*4e20*/  FFMA.FTZ R74, R67, R25, R74 ;  /* 0x00000019434a7223 */ /* 0x000fc6000001004a */
[----:B------:R-:W-:Y:S01]  /*4e30*/  FFMA.FTZ R75, R45, R76, R75 ;  /* 0x0000004c2d4b7223 */ /* 0x000fe2000001004b */
[----:B------:R-:W-:Y:S01]  /*4e40*/  FFMA.FTZ R74, R2, R24, R74 ;  /* 0x00000018024a7223 */ /* 0x000fe2000001004a */
[----:B------:R-:W-:-:S03]  /*4e50*/  FMUL.FTZ R76, R67, R5 ;  /* 0x00000005434c7220 */ /* 0x000fc60000410000 */
[----:B------:R-:W-:Y:S01]  /*4e60*/  FFMA.FTZ R74, R98, R21, R74 ;  /* 0x00000015624a7223 */ /* 0x000fe2000001004a */
[----:B------:R-:W-:Y:S01]  /*4e70*/  FFMA.FTZ R75, R44, R76, R75 ;  /* 0x0000004c2c4b7223 */ /* 0x000fe2000001004b */
[----:B------:R-:W-:Y:S02]  /*4e80*/  FMUL.FTZ R76, R2, R3 ;  /* 0x00000003024c7220 */ /* 0x000fe40000410000 */
[----:B------:R-:W-:Y:S02]  /*4e90*/  FFMA.FTZ R74, R83, R19, R74 ;  /* 0x00000013534a7223 */ /* 0x000fe4000001004a */
        /* <DEDUP_REMOVED lines=24> */
[C---:B------:R-:W-:Y:S02]  /*5020*/  FMUL.FTZ R76, R2.reuse, R111 ;  /* 0x0000006f024c7220 */ /* 0x040fe40000410000 */
[----:B------:R-:W-:Y:S02]  /*5030*/  FFMA.FTZ R74, R2, R3, R74 ;  /* 0x00000003024a7223 */ /* 0x000fe4000001004a */
        /* <DEDUP_REMOVED lines=61> */
[C---:B------:R-:W-:Y:S01]  /*5410*/  FFMA.FTZ R74, R2.reuse, R96, R74 ;  /* 0x00000060024a7223 */ /* 0x040fe2000001004a */
        /* <DEDUP_REMOVED lines=21> */
[----:B------:R-:W-:Y:S01]  /*5570*/  FFMA.FTZ R74, R2, R81, R74 ;  /* 0x00000051024a7223 */ /* 0x000fe2000001004a */
[----:B------:R-:W-:Y:S02]  /*5580*/  FMUL.FTZ R85, R85, R165 ;  /* 0x000000a555557220 */ /* 0x000fe40000410000 */
[----:B------:R-:W-:Y:S01]  /*5590*/  FFMA.FTZ R75, R135, R76, R75 ;  /* 0x0000004c874b7223 */ /* 0x000fe2000001004b */
[----:B------:R-:W-:Y:S01]  /*55a0*/  FFMA.FTZ R74, R98, R143, R74 ;  /* 0x0000008f624a7223 */ /* 0x000fe2000001004a */
[----:B------:R-:W-:-:S03]  /*55b0*/  FMUL.FTZ R76, R67, R144 ;  /* 0x00000090434c7220 */ /* 0x000fc60000410000 */
[----:B------:R-:W-:Y:S01]  /*55c0*/  FFMA.FTZ R74, R83, R84, R74 ;  /* 0x00000054534a7223 */ /* 0x000fe2000001004a */
[----:B------:R-:W-:Y:S01]  /*55d0*/  FFMA.FTZ R75, R137, R76, R75 ;  /* 0x0000004c894b7223 */ /* 0x000fe2000001004b */
[-C--:B------:R-:W-:Y:S02]  /*55e0*/  FMUL.FTZ R76, R2, R85.reuse ;  /* 0x00000055024c7220 */ /* 0x080fe40000410000 */
        /* <DEDUP_REMOVED lines=11> */
[----:B------:R-:W-:-:S05]  /*56a0*/  FFMA.FTZ R75, R82, R76, R75 ;  /* 0x0000004c524b7223 */ /* 0x000fca000001004b */
[----:B------:R0:W-:Y:S04]  /*56b0*/  STS.64 [R73], R74 ;  /* 0x0000004a49007388 */ /* 0x0001e80000000a00 */
[----:B0-----:R-:W3:Y:S01]  /*56c0*/  LDL.LU R73, [R1+0x68] ;  /* 0x0000680001497983 */ /* 0x001ee20000300800 */
[----:B------:R-:W-:Y:S01]  /*56d0*/  FFMA.FTZ R92, R0, R39, R92 ;  /* 0x00000027005c7223 */ /* 0x000fe2000001005c */
[----:B------:R-:W-:Y:S01]  /*56e0*/  FADD.FTZ R93, R39, R93 ;  /* 0x0000005d275d7221 */ /* 0x000fe20000010000 */
[----:B------:R-:W-:Y:S01]  /*56f0*/  FFMA.FTZ R68, R66, R38, R68 ;  /* 0x0000002642447223 */ /* 0x000fe20000010044 */
[----:B--2---:R-:W-:Y:S01]  /*5700*/  FADD.FTZ R69, R38, R69 ;  /* 0x0000004526457221 */ /* 0x004fe20000010000 */
[----:B-----5:R-:W-:Y:S01]  /*5710*/  FFMA.FTZ R70, R65, R37, R70 ;  /* 0x0000002541467223 */ /* 0x020fe20000010046 */
[----:B----4-:R-:W-:Y:S01]  /*5720*/  FADD.FTZ R71, R37, R71 ;  /* 0x0000004725477221 */ /* 0x010fe20000010000 */
[----:B------:R-:W-:Y:S01]  /*5730*/  FFMA.FTZ R72, R64, R36, R72 ;  /* 0x0000002440487223 */ /* 0x000fe20000010048 */
        /* <DEDUP_REMOVED lines=42> */
[----:B------:R-:W0:Y:S01]  /*59e0*/  S2R R151, SR_TID.X ;  /* 0x0000000000977919 */ /* 0x000e220000002100 */
[----:B------:R-:W-:Y:S01]  /*59f0*/  FFMA.FTZ R92, R35, R105, R92 ;  /* 0x00000069235c7223 */ /* 0x000fe2000001005c */
[----:B------:R-:W-:Y:S01]  /*5a00*/  FADD.FTZ R93, R93, R105 ;  /* 0x000000695d5d7221 */ /* 0x000fe20000010000 */
[----:B------:R-:W-:Y:S01]  /*5a10*/  FFMA.FTZ R68, R30, R108, R68 ;  /* 0x0000006c1e447223 */ /* 0x000fe20000010044 */
[----:B------:R-:W-:Y:S01]  /*5a20*/  FADD.FTZ R69, R69, R108 ;  /* 0x0000006c45457221 */ /* 0x000fe20000010000 */
[----:B------:R-:W-:Y:S01]  /*5a30*/  FFMA.FTZ R70, R28, R107, R70 ;  /* 0x0000006b1c467223 */ /* 0x000fe20000010046 */
[----:B------:R-:W-:Y:S01]  /*5a40*/  FADD.FTZ R71, R71, R107 ;  /* 0x0000006b47477221 */ /* 0x000fe20000010000 */
[----:B------:R-:W-:Y:S01]  /*5a50*/  FFMA.FTZ R72, R23, R109, R72 ;  /* 0x0000006d17487223 */ /* 0x000fe20000010048 */
[----:B------:R-:W-:Y:S01]  /*5a60*/  UIADD3 UR15, UP0, UR10, 0x8, URZ ;  /* 0x000000080a0f7890 */ /* 0x000fe2000ff1e03f */
[----:B------:R-:W-:Y:S01]  /*5a70*/  FFMA.FTZ R92, R22, R111, R92 ;  /* 0x0000006f165c7223 */ /* 0x000fe2000001005c */
[----:B------:R-:W-:Y:S01]  /*5a80*/  FADD.FTZ R93, R93, R111 ;  /* 0x0000006f5d5d7221 */ /* 0x000fe20000010000 */
[----:B------:R-:W-:Y:S01]  /*5a90*/  FFMA.FTZ R68, R20, R114, R68 ;  /* 0x0000007214447223 */ /* 0x000fe20000010044 */
[----:B------:R-:W-:Y:S01]  /*5aa0*/  FADD.FTZ R69, R69, R114 ;  /* 0x0000007245457221 */ /* 0x000fe20000010000 */
        /* <DEDUP_REMOVED lines=8> */
[----:B------:R-:W-:Y:S01]  /*5b30*/  FADD.FTZ R69, R69, R116 ;  /* 0x0000007445457221 */ /* 0x000fe20000010000 */
[----:B------:R-:W-:Y:S01]  /*5b40*/  FFMA.FTZ R70, R6, R120, R70 ;  /* 0x0000007806467223 */ /* 0x000fe20000010046 */
[----:B------:R-:W-:Y:S01]  /*5b50*/  FADD.FTZ R71, R71, R120 ;  /* 0x0000007847477221 */ /* 0x000fe20000010000 */
[----:B------:R-:W-:Y:S01]  /*5b60*/  FFMA.FTZ R72, R4, R119, R72 ;  /* 0x0000007704487223 */ /* 0x000fe20000010048 */
[----:B------:R-:W-:Y:S01]  /*5b70*/  UISETP.GE.AND.EX UP0, UPT, UR16, UR11, UPT, UP0 ;  /* 0x0000000b1000728c */ /* 0x000fe2000bf06300 */
        /* <DEDUP_REMOVED lines=14> */
[----:B------:R-:W-:Y:S01]  /*5c60*/  PLOP3.LUT P0, PT, PT, PT, UP0, 0x80, 0x0 ;  /* 0x000000000000781c */ /* 0x000fe20003f0f008 */
        /* <DEDUP_REMOVED lines=21> */
[----:B0-----:R-:W-:Y:S01]  /*5dc0*/  ISETP.GT.U32.AND P1, PT, R151, 0x1f, PT ;  /* 0x0000001f9700780c */ /* 0x001fe20003f24070 */
[----:B------:R-:W-:Y:S01]  /*5dd0*/  FFMA.FTZ R92, R80, R85, R92 ;  /* 0x00000055505c7223 */ /* 0x000fe2000001005c */
[----:B------:R-:W-:Y:S01]  /*5de0*/  FADD.FTZ R93, R93, R85 ;  /* 0x000000555d5d7221 */ /* 0x000fe20000010000 */
[----:B------:R-:W-:Y:S01]  /*5df0*/  FFMA.FTZ R68, R142, R86, R68 ;  /* 0x000000568e447223 */ /* 0x000fe20000010044 */
[----:B------:R-:W-:Y:S01]  /*5e00*/  FADD.FTZ R69, R69, R86 ;  /* 0x0000005645457221 */ /* 0x000fe20000010000 */
[----:B------:R-:W-:Y:S01]  /*5e10*/  FFMA.FTZ R70, R141, R87, R70 ;  /* 0x000000578d467223 */ /* 0x000fe20000010046 */
[----:B------:R-:W-:Y:S01]  /*5e20*/  FADD.FTZ R71, R71, R87 ;  /* 0x0000005747477221 */ /* 0x000fe20000010000 */
[----:B------:R-:W-:Y:S01]  /*5e30*/  FFMA.FTZ R72, R82, R145, R72 ;  /* 0x0000009152487223 */ /* 0x000fe20000010048 */
[----:B---3--:R-:W-:-:S04]  /*5e40*/  FADD.FTZ R73, R36, R73 ;  /* 0x0000004924497221 */ /* 0x008fc80000010000 */
[----:B------:R-:W-:-:S04]  /*5e50*/  FADD.FTZ R73, R73, R31 ;  /* 0x0000001f49497221 */ /* 0x000fc80000010000 */
        /* <DEDUP_REMOVED lines=13> */
[----:B------:R-:W-:Y:S01]  /*5f30*/  FADD.FTZ R73, R73, R145 ;  /* 0x0000009149497221 */ /* 0x000fe20000010000 */
[----:B------:R-:W-:Y:S06]  /*5f40*/  BAR.SYNC.DEFER_BLOCKING 0x0 ;  /* 0x0000000000007b1d */ /* 0x000fec0000010000 */
[----:B------:R-:W-:Y:S05]  /*5f50*/  @!P0 BRA `(.L_x_2912) ;  /* 0x0000000000bc8947 */ /* 0x000fea0003800000 */
[----:B------:R0:W-:Y:S04]  /*5f60*/  STL [R1+0x6c], R2 ;  /* 0x00006c0201007387 */ /* 0x0001e80000100800 */
[----:B------:R1:W-:Y:S04]  /*5f70*/  STL [R1+0x68], R0 ;  /* 0x0000680001007387 */ /* 0x0003e80000100800 */
[----:B------:R-:W2:Y:S01]  /*5f80*/  LDL R76, [R1+0x50] ;  /* 0x00005000014c7983 */ /* 0x000ea20000100800 */
[----:B0-----:R-:W0:Y:S03]  /*5f90*/  S2R R2, SR_TID.X ;  /* 0x0000000000027919 */ /* 0x001e260000002100 */
[----:B-1----:R-:W3:Y:S04]  /*5fa0*/  LDL R0, [R1+0x5c] ;  /* 0x00005c0001007983 */ /* 0x002ee80000100800 */
[----:B------:R-:W4:Y:S04]  /*5fb0*/  LDL R77, [R1+0x54] ;  /* 0x00005400014d7983 */ /* 0x000f280000100800 */
[----:B------:R-:W4:Y:S04]  /*5fc0*/  LDL R75, [R1+0x4c] ;  /* 0x00004c00014b7983 */ /* 0x000f280000100800 */
[----:B------:R-:W4:Y:S01]  /*5fd0*/  LDL R165, [R1+0x48] ;  /* 0x0000480001a57983 */ /* 0x000f220000100800 */
        /* <DEDUP_REMOVED lines=18> */
[----:B-1----:R-:W-:-:S05]  /*6100*/  LEA R74, R75, R151, 0x3 ;  /* 0x000000974b4a7211 */ /* 0x002fca00078e18ff */
        /* <DEDUP_REMOVED lines=18> */
[----:B-1----:R-:W-:-:S05]  /*6230*/  IMAD.WIDE.U32 R76, R76, 0x4, R164 ;  /* 0x000000044c4c7825 */ /* 0x002fca00078e00a4 */
[----:B------:R0:W-:Y:S02]  /*6240*/  STG.E.64 desc[UR18][R76.64+0x4000], R74 ;  /* 0x0040004a4c007986 */ /* 0x0001e4000c101b12 */
.L_x_2912:
[----:B------:R-:W1:Y:S01]  /*6250*/  S2R R165, SR_TID.X ;  /* 0x0000000000a57919 */ /* 0x000e620000002100 */
[----:B------:R-:W-:Y:S01]  /*6260*/  BSSY B0, `(.L_x_2913) ;  /* 0x000006f000007945 */ /* 0x000fe20003800000 */
[----:B0-----:R-:W-:-:S03]  /*6270*/  CS2R R74, SRZ ;  /* 0x00000000004a7805 */ /* 0x001fc6000001ff00 */
[----:B------:R-:W-:Y:S05]  /*6280*/  @P1 BRA `(.L_x_2914) ;  /* 0x0000000400b01947 */ /* 0x000fea0003800000 */
[----:B------:R-:W0:Y:S01]  /*6290*/  S2R R76, SR_TID.X ;  /* 0x00000000004c7919 */ /* 0x000e220000002100 */
[----:B------:R-:W-:Y:S01]  /*62a0*/  USHF.L.U32 UR5, UR10, 0x3, URZ ;  /* 0x000000030a057899 */ /* 0x000fe2000800063f */
[----:B------:R-:W-:Y:S01]  /*62b0*/  HFMA2.MMA R74, -RZ, RZ, 0, 2.384185791015625e-06 ;  /* 0x00000028ff4a7435 */ /* 0x000fe200000001ff */
[----:B------:R-:W-:Y:S02]  /*62c0*/  MOV R75, 0x28 ;  /* 0x00000028004b7802 */ /* 0x000fe40000000f00 */
[----:B------:R-:W-:Y:S01]  /*62d0*/  ULOP3.LUT UR5, UR5, 0x8, URZ, 0xc0, !UPT ;  /* 0x0000000805057892 */ /* 0x000fe2000f8ec03f */
[----:B-1----:R-:W-:-:S04]  /*62e0*/  SHF.L.U32 R164, R165, 0x3, RZ ;  /* 0x00000003a5a47819 */ /* 0x002fc800000006ff */
[----:B------:R-:W-:Y:S02]  /*62f0*/  LOP3.LUT R164, R164, 0x18, RZ, 0xc0, !PT ;  /* 0x00000018a4a47812 */ /* 0x000fe400078ec0ff */
        /* <DEDUP_REMOVED lines=9> */
[----:B------:R-:W-:-:S04]  /*6390*/  LEA.HI R76, R76, R75, RZ, 0x2 ;  /* 0x0000004b4c4c7211 */ /* 0x000fc800078f10ff */
[----:B------:R-:W-:Y:S01]  /*63a0*/  SHF.R.S32.HI R75, RZ, 0x2, R76 ;  /* 0x00000002ff4b7819 */ /* 0x000fe2000001144c */
[----:B------:R-:W-:-:S10]  /*63b0*/  HFMA2.MMA R76, -RZ, RZ, 0, 2.384185791015625e-06 ;  /* 0x00000028ff4c7435 */ /* 0x000fd400000001ff */
[----:B------:R-:W-:Y:S01]  /*63c0*/  IMAD R75, R75, R76, UR14 ;  /* 0x0000000e4b4b7e24 */ /* 0x000fe2000f8e024c */
        /* <DEDUP_REMOVED lines=88> */
.L_x_2914:
[----:B------:R-:W-:Y:S05]  /*6950*/  BSYNC B0 ;  /* 0x0000000000007941 */ /* 0x000fea0003800000 */
.L_x_2913:
[----:B-1----:R-:W-:Y:S01]  /*6960*/  LOP3.LUT P1, RZ, R165, 0xffffffe3, RZ, 0xc0, !PT ;  /* 0xffffffe3a5ff7812 */ /* 0x002fe2000782c0ff */
[----:B------:R-:W0:Y:S04]  /*6970*/  SHFL.BFLY PT, R77, R75, 0x2, 0x1f ;  /* 0x0c401f004b4d7f89 */ /* 0x000e2800000e0000 */
[----:B-----5:R1:W-:Y:S04]  /*6980*/  STL.64 [R1+0x68], R2 ;  /* 0x0000680201007387 */ /* 0x0203e80000100a00 */
[----:B------:R-:W2:Y:S04]  /*6990*/  SHFL.BFLY PT, R151, R74, 0x2, 0x1f ;  /* 0x0c401f004a977f89 */ /* 0x000ea800000e0000 */
[----:B------:R-:W3:Y:S08]  /*69a0*/  @!P1 LDC R76, c[0x0][0x10] ;  /* 0x00000400ff4c9b82 */ /* 0x000ef00000000800 */
[----:B-1----:R-:W1:Y:S01]  /*69b0*/  @!P1 LDC.64 R2, c[0x0][0x260] ;  /* 0x00009800ff029b82 */ /* 0x002e620000000a00 */
[----:B0-----:R-:W-:Y:S01]  /*69c0*/  FADD.FTZ R75, R77, R75 ;  /* 0x0000004b4d4b7221 */ /* 0x001fe20000010000 */
[----:B------:R-:W-:Y:S01]  /*69d0*/  MOV R77, UR4 ;  /* 0x00000004004d7c02 */ /* 0x000fe20008000f00 */
[----:B--2---:R-:W-:-:S03]  /*69e0*/  FADD.FTZ R74, R151, R74 ;  /* 0x0000004a974a7221 */ /* 0x004fc60000010000 */
[----:B------:R-:W-:Y:S01]  /*69f0*/  SHFL.BFLY PT, R151, R75, 0x1, 0x1f ;  /* 0x0c201f004b977f89 */ /* 0x000fe200000e0000 */
[----:B---3--:R-:W-:-:S03]  /*6a00*/  @!P1 IMAD R76, R76, R77, UR13 ;  /* 0x0000000d4c4c9e24 */ /* 0x008fc6000f8e024d */
[----:B------:R-:W2:Y:S04]  /*6a10*/  LDL R77, [R1+0x60] ;  /* 0x00006000014d7983 */ /* 0x000ea80000100800 */
[----:B------:R-:W0:Y:S01]  /*6a20*/  SHFL.BFLY PT, R164, R74, 0x1, 0x1f ;  /* 0x0c201f004aa47f89 */ /* 0x000e2200000e0000 */
[----:B------:R-:W-:-:S04]  /*6a30*/  UISETP.GE.U32.AND UP0, UPT, UR15, UR21, UPT ;  /* 0x000000150f00728c */ /* 0x000fc8000bf06070 */
[----:B------:R-:W-:Y:S01]  /*6a40*/  UISETP.GE.AND.EX UP0, UPT, UR16, UR11, UPT, UP0 ;  /* 0x0000000b1000728c */ /* 0x000fe2000bf06300 */
[----:B--2---:R-:W-:-:S04]  /*6a50*/  @!P1 LEA R76, R76, R77, 0x7 ;  /* 0x0000004d4c4c9211 */ /* 0x004fc800078e38ff */
[----:B------:R-:W-:-:S05]  /*6a60*/  @!P1 SHF.L.U32 R76, R76, 0x1, RZ ;  /* 0x000000014c4c9819 */ /* 0x000fca00000006ff */
[----:B-1----:R-:W-:Y:S02]  /*6a70*/  @!P1 IMAD.WIDE.U32 R76, R76, 0x4, R2 ;  /* 0x000000044c4c9825 */ /* 0x002fe400078e0002 */
[----:B------:R1:W5:Y:S02]  /*6a80*/  LDL.LU.64 R2, [R1+0x68] ;  /* 0x0000680001027983 */ /* 0x0003640000300a00 */
[----:B0-----:R-:W-:Y:S01]  /*6a90*/  FADD.FTZ R74, R74, R164 ;  /* 0x000000a44a4a7221 */ /* 0x001fe20000010000 */
[----:B------:R-:W-:-:S05]  /*6aa0*/  FADD.FTZ R75, R75, R151 ;  /* 0x000000974b4b7221 */ /* 0x000fca0000010000 */
[----:B------:R1:W-:Y:S01]  /*6ab0*/  @!P1 STG.E.64 desc[UR18][R76.64], R74 ;  /* 0x0000004a4c009986 */ /* 0x0003e2000c101b12 */
[----:B------:R-:W-:-:S13]  /*6ac0*/  PLOP3.LUT P1, PT, PT, PT, UP0, 0x80, 0x0 ;  /* 0x000000000000781c */ /* 0x000fda0003f2f008 */
[----:B-1----:R-:W-:Y:S05]  /*6ad0*/  @P1 BRA `(.L_x_2915) ;  /* 0x00000000005c1947 */ /* 0x002fea0003800000 */
        /* <DEDUP_REMOVED lines=12> */
.L_x_2917:
        /* <DEDUP_REMOVED lines=8> */
.L_x_2916:
[----:B------:R-:W-:Y:S05]  /*6c20*/  WARPSYNC.ALL ;  /* 0x0000000000007948 */ /* 0x000fea0003800000 */
[----:B------:R-:W-:Y:S06]  /*6c30*/  BAR.SYNC.DEFER_BLOCKING 0x0 ;  /* 0x0000000000007b1d */ /* 0x000fec0000010000 */
[----:B------:R-:W-:Y:S05]  /*6c40*/  BRA `(.L_x_2918) ;  /* 0x0000000000547947 */ /* 0x000fea0003800000 */
.L_x_2915:
        /* <DEDUP_REMOVED lines=11> */
.L_x_2920:
        /* <DEDUP_REMOVED lines=8> */
.L_x_2919:
[----:B------:R-:W-:Y:S05]  /*6d80*/  WARPSYNC.ALL ;  /* 0x0000000000007948 */ /* 0x000fea0003800000 */
[----:B------:R-:W-:Y:S06]  /*6d90*/  BAR.SYNC.DEFER_BLOCKING 0x0 ;  /* 0x0000000000007b1d */ /* 0x000fec0000010000 */
.L_x_2918:
[----:B------:R-:W0:Y:S01]  /*6da0*/  S2R R164, SR_TID.X ;  /* 0x0000000000a47919 */ /* 0x000e220000002100 */
[----:B------:R-:W2:Y:S01]  /*6db0*/  LDL.LU R151, [R1+0x3c] ;  /* 0x00003c0001977983 */ /* 0x000ea20000300800 */
[----:B------:R-:W1:Y:S01]  /*6dc0*/  S2UR UR17, SR_CgaCtaId ;  /* 0x00000000001179c3 */ /* 0x000e620000008800 */
[----:B------:R-:W-:Y:S01]  /*6dd0*/  USHF.L.U32 UR10, UR10, 0x3, URZ ;  /* 0x000000030a0a7899 */ /* 0x000fe2000800063f */
[----:B------:R-:W-:Y:S01]  /*6de0*/  ULDC.64 UR24, c[0x0][0x210] ;  /* 0x0000840000187ab9 */ /* 0x000fe20000000a00 */
[----:B0-----:R-:W-:-:S13]  /*6df0*/  ISETP.GT.U32.AND P1, PT, R164, 0x7f, PT ;  /* 0x0000007fa400780c */ /* 0x001fda0003f24070 */
[----:B------:R-:W-:Y:S01]  /*6e00*/  VOTEU.ALL UP0, P1 ;  /* 0x00000000003f7886 */ /* 0x000fe20000800000 */
[----:B------:R-:W0:Y:S01]  /*6e10*/  @!P1 LDC.64 R76, c[0x0][0x260] ;  /* 0x00009800ff4c9b82 */ /* 0x000e220000000a00 */
[----:B------:R-:W-:-:S03]  /*6e20*/  @!P1 LOP3.LUT R74, R164, 0x7ffffff0, RZ, 0xc0, !PT ;  /* 0x7ffffff0a44a9812 */ /* 0x000fc600078ec0ff */
[----:B------:R-:W-:Y:S02]  /*6e30*/  @!UP0 ULDC UR5, c[0x0][0x10] ;  /* 0x0000040000058ab9 */ /* 0x000fe40000000800 */
[----:B------:R-:W-:-:S06]  /*6e40*/  @!UP0 UIMAD UR5, UR5, UR4, UR13 ;  /* 0x00000004050582a4 */ /* 0x000fcc000f8e020d */
[----:B------:R-:W-:-:S04]  /*6e50*/  MOV R75, UR5 ;  /* 0x00000005004b7c02 */ /* 0x000fc80008000f00 */
[----:B------:R-:W-:Y:S02]  /*6e60*/  @!P1 LEA R74, R75, R74, 0x7 ;  /* 0x0000004a4b4a9211 */ /* 0x000fe400078e38ff */
[----:B------:R-:W-:-:S04]  /*6e70*/  @!P1 LOP3.LUT R75, R164, 0xf, RZ, 0xc0, !PT ;  /* 0x0000000fa44b9812 */ /* 0x000fc800078ec0ff */
[----:B------:R-:W-:-:S04]  /*6e80*/  @!P1 IADD3 R74, R74, R75, RZ ;  /* 0x0000004b4a4a9210 */ /* 0x000fc80007ffe0ff */
[----:B------:R-:W-:-:S05]  /*6e90*/  @!P1 SHF.L.U32 R74, R74, 0x1, RZ ;  /* 0x000000014a4a9819 */ /* 0x000fca00000006ff */
[----:B0-----:R-:W-:-:S06]  /*6ea0*/  @!P1 IMAD.WIDE.U32 R74, R74, 0x4, R76 ;  /* 0x000000044a4a9825 */ /* 0x001fcc00078e004c */
[----:B------:R-:W3:Y:S01]  /*6eb0*/  @!P1 LDG.E.64 R74, desc[UR18][R74.64] ;  /* 0x000000124a4a9981 */ /* 0x000ee2000c1e1b00 */
[----:B------:R-:W-:Y:S01]  /*6ec0*/  HFMA2.MMA R76, -RZ, RZ, 0, 0 ;  /* 0x00000000ff4c7435 */ /* 0x000fe200000001ff */
[----:B------:R-:W-:Y:S01]  /*6ed0*/  UMOV UR5, 0x400 ;  /* 0x0000040000057882 */ /* 0x000fe20000000000 */
[----:B------:R-:W-:Y:S02]  /*6ee0*/  ULOP3.LUT UR10, UR10, 0x8, URZ, 0xc0, !UPT ;  /* 0x000000080a0a7892 */ /* 0x000fe4000f8ec03f */
[----:B------:R-:W-:-:S04]  /*6ef0*/  UIADD3 UR5, UR5, 0x3480, URZ ;  /* 0x0000348005057890 */ /* 0x000fc8000fffe03f */
[----:B-1----:R-:W-:Y:S01]  /*6f00*/  ULEA UR5, UR17, UR5, 0x18 ;  /* 0x0000000511057291 */ /* 0x002fe2000f8ec03f */
[----:B---3--:R-:W-:Y:S01]  /*6f10*/  @!P1 FADD.FTZ R76, RZ, R74 ;  /* 0x0000004aff4c9221 */ /* 0x008fe20000010000 */
[----:B------:R-:W-:Y:S01]  /*6f20*/  MOV R74, RZ ;  /* 0x000000ff004a7202 */ /* 0x000fe20000000f00 */
[----:B------:R-:W-:Y:S01]  /*6f30*/  @!P1 FADD.FTZ R74, RZ, R75 ;  /* 0x0000004bff4a9221 */ /* 0x000fe20000010000 */
[----:B------:R-:W-:Y:S02]  /*6f40*/  LOP3.LUT P1, RZ, R164, 0xffffff8f, RZ, 0xc0, !PT ;  /* 0xffffff8fa4ff7812 */ /* 0x000fe4000782c0ff */
        /* <DEDUP_REMOVED lines=17> */
[----:B------:R-:W-:-:S02]  /*7060*/  @!P1 SHF.R.U32.HI R76, RZ, 0x1, R164 ;  /* 0x00000001ff4c9819 */ /* 0x000fc400000116a4 */
[----:B------:R-:W3:Y:S01]  /*7070*/  LDL.LU R164, [R1+0x34] ;  /* 0x0000340001a47983 */ /* 0x000ee20000300800 */
[----:B------:R-:W-:Y:S01]  /*7080*/  @!P1 FMUL.FTZ R75, R75, 2.4414062863797880709e-05 ;  /* 0x37cccccd4b4b9820 */ /* 0x000fe20000410000 */
[----:B------:R-:W-:-:S05]  /*7090*/  @!P1 LOP3.LUT R76, R76, 0x7ffffff8, RZ, 0xc0, !PT ;  /* 0x7ffffff84c4c9812 */ /* 0x000fca00078ec0ff */
[----:B------:R2:W-:Y:S02]  /*70a0*/  @!P1 STS.64 [R76+UR5], R74 ;  /* 0x0000004a4c009988 */ /* 0x0005e40008000a05 */
[----:B--2---:R-:W-:Y:S02]  /*70b0*/  IADD3 R74, R151, -UR10, RZ ;  /* 0x8000000a974a7c10 */ /* 0x004fe4000fffe0ff */
[----:B------:R-:W2:Y:S02]  /*70c0*/  LDL.LU R151, [R1+0x38] ;  /* 0x0000380001977983 */ /* 0x000ea40000300800 */
[----:B------:R-:W-:Y:S01]  /*70d0*/  LEA R74, R74, UR5, 0x3 ;  /* 0x000000054a4a7c11 */ /* 0x000fe2000f8e18ff */
[----:B------:R-:W-:Y:S06]  /*70e0*/  BAR.SYNC.DEFER_BLOCKING 0x0 ;  /* 0x0000000000007b1d */ /* 0x000fec0000010000 */
[----:B------:R-:W0:Y:S02]  /*70f0*/  LDS.64 R76, [R74] ;  /* 0x000000004a4c7984 */ /* 0x000e240000000a00 */
[C-C-:B0-----:R-:W-:Y:S01]  /*7100*/  FFMA.FTZ R36, R67.reuse, R36, -R76.reuse ;  /* 0x0000002443247223 */ /* 0x141fe2000001084c */
[--C-:B------:R-:W-:Y:S01]  /*7110*/  FFMA.FTZ R33, R98, R33, -R76.reuse ;  /* 0x0000002162217223 */ /* 0x100fe2000001084c */
[----:B------:R-:W-:-:S02]  /*7120*/  FFMA.FTZ R31, R67, R31, -R76 ;  /* 0x0000001f431f7223 */ /* 0x000fc4000001084c */
[-C--:B------:R-:W-:Y:S02]  /*7130*/  FFMA.FTZ R36, R64, -R77.reuse, R36 ;  /* 0x8000004d40247223 */ /* 0x080fe40000010024 */
[----:B------:R-:W4:Y:S01]  /*7140*/  LDL.LU R64, [R1+0x2c] ;  /* 0x00002c0001407983 */ /* 0x000f220000300800 */
[----:B------:R-:W-:Y:S01]  /*7150*/  FFMA.FTZ R33, R62, -R77, R33 ;  /* 0x8000004d3e217223 */ /* 0x000fe20000010021 */
[----:B------:R-:W-:Y:S01]  /*7160*/  FFMA.FTZ R27, R98, R27, -R76 ;  /* 0x0000001b621b7223 */ /* 0x000fe2000001084c */
[-C--:B------:R-:W-:Y:S01]  /*7170*/  FFMA.FTZ R31, R60, -R77.reuse, R31 ;  /* 0x8000004d3c1f7223 */ /* 0x080fe2000001001f */
[----:B------:R-:W4:Y:S04]  /*7180*/  LDL.LU R62, [R1+0x30] ;  /* 0x00003000013e7983 */ /* 0x000f280000300800 */
[----:B------:R-:W4:Y:S01]  /*7190*/  LDL.LU R60, [R1+0x24] ;  /* 0x00002400013c7983 */ /* 0x000f220000300800 */
[----:B------:R-:W-:-:S03]  /*71a0*/  FFMA.FTZ R27, R58, -R77, R27 ;  /* 0x8000004d3a1b7223 */ /* 0x000fc6000001001b */
[----:B------:R-:W4:Y:S01]  /*71b0*/  LDL.LU R58, [R1+0x28] ;  /* 0x00002800013a7983 */ /* 0x000f220000300800 */
[--C-:B-----5:R-:W-:Y:S01]  /*71c0*/  FFMA.FTZ R39, R2, R39, -R76.reuse ;  /* 0x0000002702277223 */ /* 0x120fe2000001084c */
[--C-:B------:R-:W-:Y:S01]  /*71d0*/  FFMA.FTZ R38, R98, R38, -R76.reuse ;  /* 0x0000002662267223 */ /* 0x100fe2000001084c */
[C-C-:B------:R-:W-:Y:S01]  /*71e0*/  FFMA.FTZ R37, R83.reuse, R37, -R76.reuse ;  /* 0x0000002553257223 */ /* 0x140fe2000001084c */
[----:B------:R-:W-:Y:S01]  /*71f0*/  FFMA.FTZ R7, R83, R7, -R76 ;  /* 0x0000000753077223 */ /* 0x000fe2000001084c */
        /* <DEDUP_REMOVED lines=20> */
[-C--:B------:R-:W-:Y:S01]  /*7340*/  FFMA.FTZ R37, R65, -R77.reuse, R37 ;  /* 0x8000004d41257223 */ /* 0x080fe20000010025 */
[----:B------:R-:W-:Y:S01]  /*7350*/  FFMA.FTZ R0, R45, -R77, R7 ;  /* 0x8000004d2d007223 */ /* 0x000fe20000010007 */
[--C-:B------:R-:W-:Y:S01]  /*7360*/  FFMA.FTZ R123, R67, R123, -R76.reuse ;  /* 0x0000007b437b7223 */ /* 0x100fe2000001084c */
[C---:B------:R-:W-:Y:S01]  /*7370*/  FMUL.FTZ R7, R99.reuse, R39 ;  /* 0x0000002763077220 */ /* 0x040fe20000410000 */
[----:B------:R-:W-:Y:S01]  /*7380*/  FMUL.FTZ R38, R99, R38 ;  /* 0x0000002663267220 */ /* 0x000fe20000410000 */
[--C-:B------:R-:W-:Y:S01]  /*7390*/  FFMA.FTZ R32, R83, R32, -R76.reuse ;  /* 0x0000002053207223 */ /* 0x100fe2000001084c */
[--C-:B------:R-:W-:Y:S01]  /*73a0*/  FFMA.FTZ R119, R67, R119, -R76.reuse ;  /* 0x0000007743777223 */ /* 0x100fe2000001084c */
[C-C-:B------:R-:W-:Y:S01]  /*73b0*/  FFMA.FTZ R14, R98.reuse, R14, -R76.reuse ;  /* 0x0000000e620e7223 */ /* 0x140fe2000001084c */
[----:B------:R-:W-:Y:S01]  /*73c0*/  FFMA.FTZ R116, R98, R116, -R76 ;  /* 0x0000007462747223 */ /* 0x000fe2000001084c */
[-C--:B------:R-:W-:Y:S01]  /*73d0*/  FFMA.FTZ R34, R63, -R77.reuse, R34 ;  /* 0x8000004d3f227223 */ /* 0x080fe20000010022 */
[-C--:B------:R-:W-:Y:S01]  /*73e0*/  FFMA.FTZ R25, R56, -R77.reuse, R25 ;  /* 0x8000004d38197223 */ /* 0x080fe20000010019 */
[----:B------:R-:W-:Y:S01]  /*73f0*/  FFMA.FTZ R44, R44, -R77, R5 ;  /* 0x8000004d2c2c7223 */ /* 0x000fe20000010005 */
[--C-:B------:R-:W-:Y:S01]  /*7400*/  FFMA.FTZ R12, R83, R12, -R76.reuse ;  /* 0x0000000c530c7223 */ /* 0x100fe2000001084c */
[----:B------:R-:W-:Y:S01]  /*7410*/  FFMA.FTZ R79, R67, R79, -R76 ;  /* 0x0000004f434f7223 */ /* 0x000fe2000001084c */
[-C--:B------:R-:W-:Y:S01]  /*7420*/  FFMA.FTZ R120, R6, -R77.reuse, R120 ;  /* 0x8000004d06787223 */ /* 0x080fe20000010078 */
[----:B------:R-:W-:Y:S01]  /*7430*/  FFMA.FTZ R80, R80, -R77, R2 ;  /* 0x8000004d50507223 */ /* 0x000fe20000010002 */
[C---:B------:R-:W-:Y:S01]  /*7440*/  FMUL.FTZ R5, R99.reuse, R37 ;  /* 0x0000002563057220 */ /* 0x040fe20000410000 */
[----:B------:R-:W-:Y:S01]  /*7450*/  FMUL.FTZ R56, R99, R36 ;  /* 0x0000002463387220 */ /* 0x000fe20000410000 */
[----:B------:R-:W-:Y:S01]  /*7460*/  FFMA.FTZ R6, R103, -R77, R123 ;  /* 0x8000004d67067223 */ /* 0x000fe2000001007b */
[--C-:B------:R-:W-:Y:S01]  /*7470*/  FFMA.FTZ R108, R98, R108, -R76.reuse ;  /* 0x0000006c626c7223 */ /* 0x100fe2000001084c */
[--C-:B------:R-:W-:Y:S01]  /*7480*/  FFMA.FTZ R26, R83, R26, -R76.reuse ;  /* 0x0000001a531a7223 */ /* 0x100fe2000001084c */
[----:B------:R-:W-:Y:S01]  /*7490*/  FFMA.FTZ R91, R67, R91, -R76 ;  /* 0x0000005b435b7223 */ /* 0x000fe2000001084c */
[-C--:B------:R-:W-:Y:S01]  /*74a0*/  FFMA.FTZ R32, R61, -R77.reuse, R32 ;  /* 0x8000004d3d207223 */ /* 0x080fe20000010020 */
[----:B------:R-:W-:Y:S01]  /*74b0*/  FFMA.FTZ R4, R4, -R77, R119 ;  /* 0x8000004d04047223 */ /* 0x000fe20000010077 */
[----:B------:R-:W-:Y:S01]  /*74c0*/  F2FP.F16.F32.PACK_AB R7, R38, R7 ;  /* 0x000000072607723e */ /* 0x000fe200000000ff */
[----:B------:R-:W-:Y:S01]  /*74d0*/  FFMA.FTZ R109, R67, R109, -R76 ;  /* 0x0000006d436d7223 */ /* 0x000fe2000001084c */
[-C--:B------:R-:W-:Y:S01]  /*74e0*/  FFMA.FTZ R29, R59, -R77.reuse, R29 ;  /* 0x8000004d3b1d7223 */ /* 0x080fe2000001001d */
[-C--:B------:R-:W-:Y:S01]  /*74f0*/  FFMA.FTZ R14, R50, -R77.reuse, R14 ;  /* 0x8000004d320e7223 */ /* 0x080fe2000001000e */
[----:B------:R-:W-:Y:S01]  /*7500*/  FFMA.FTZ R116, R8, -R77, R116 ;  /* 0x8000004d08747223 */ /* 0x000fe20000010074 */
[C---:B------:R-:W-:Y:S01]  /*7510*/  FMUL.FTZ R34, R99.reuse, R34 ;  /* 0x0000002263227220 */ /* 0x040fe20000410000 */
[----:B------:R-:W-:Y:S01]  /*7520*/  FMUL.FTZ R33, R99, R33 ;  /* 0x0000002163217220 */ /* 0x000fe20000410000 */
[-C--:B------:R-:W-:Y:S01]  /*7530*/  FFMA.FTZ R12, R49, -R77.reuse, R12 ;  /* 0x8000004d310c7223 */ /* 0x080fe2000001000c */
[-C--:B------:R-:W-:Y:S01]  /*7540*/  FFMA.FTZ R50, R43, -R77.reuse, R3 ;  /* 0x8000004d2b327223 */ /* 0x080fe20000010003 */
[----:B------:R-:W-:Y:S01]  /*7550*/  FFMA.FTZ R8, R89, -R77, R79 ;  /* 0x8000004d59087223 */ /* 0x000fe2000001004f */
[----:B------:R-:W-:Y:S01]  /*7560*/  F2FP.F16.F32.PACK_AB R5, R56, R5 ;  /* 0x000000053805723e */ /* 0x000fe200000000ff */
[----:B------:R-:W-:Y:S01]  /*7570*/  FMUL.FTZ R49, R99, R6 ;  /* 0x0000000663317220 */ /* 0x000fe20000410000 */
[-C--:B------:R-:W-:Y:S01]  /*7580*/  FFMA.FTZ R26, R57, -R77.reuse, R26 ;  /* 0x8000004d391a7223 */ /* 0x080fe2000001001a */
[-C--:B------:R-:W-:Y:S01]  /*7590*/  FFMA.FTZ R40, R40, -R77.reuse, R91 ;  /* 0x8000004d28287223 */ /* 0x080fe2000001005b */
[----:B------:R-:W-:Y:S01]  /*75a0*/  FFMA.FTZ R108, R30, -R77, R108 ;  /* 0x8000004d1e6c7223 */ /* 0x000fe2000001006c */
[C---:B------:R-:W-:Y:S01]  /*75b0*/  FMUL.FTZ R32, R99.reuse, R32 ;  /* 0x0000002063207220 */ /* 0x040fe20000410000 */
[C---:B------:R-:W-:Y:S01]  /*75c0*/  FMUL.FTZ R31, R99.reuse, R31 ;  /* 0x0000001f631f7220 */ /* 0x040fe20000410000 */
[----:B------:R-:W-:Y:S01]  /*75d0*/  FMUL.FTZ R45, R99, R4 ;  /* 0x00000004632d7220 */ /* 0x000fe20000410000 */
[----:B------:R-:W-:Y:S01]  /*75e0*/  PRMT R6, R7, 0x7632, R6 ;  /* 0x0000763207067816 */ /* 0x000fe20000000006 */
[----:B------:R-:W-:Y:S01]  /*75f0*/  FFMA.FTZ R30, R23, -R77, R109 ;  /* 0x8000004d171e7223 */ /* 0x000fe2000001006d */
[C---:B------:R-:W-:Y:S01]  /*7600*/  FMUL.FTZ R29, R99.reuse, R29 ;  /* 0x0000001d631d7220 */ /* 0x040fe20000410000 */
[C---:B------:R-:W-:Y:S01]  /*7610*/  FMUL.FTZ R38, R99.reuse, R27 ;  /* 0x0000001b63267220 */ /* 0x040fe20000410000 */
[----:B------:R-:W4:Y:S01]  /*7620*/  LDL.LU R56, [R1+0x1c] ;  /* 0x00001c0001387983 */ /* 0x000f220000300800 */
[----:B------:R-:W-:Y:S01]  /*7630*/  FMUL.FTZ R57, R99, R8 ;  /* 0x0000000863397220 */ /* 0x000fe20000410000 */
[----:B------:R-:W-:Y:S01]  /*7640*/  F2FP.F16.F32.PACK_AB R33, R33, R34 ;  /* 0x000000222121723e */ /* 0x000fe200000000ff */
[----:B------:R-:W-:Y:S01]  /*7650*/  FFMA.FTZ R21, R98, R21, -R76 ;  /* 0x0000001562157223 */ /* 0x000fe2000001084c */
[----:B------:R-:W-:Y:S01]  /*7660*/  PRMT R8, R5, 0x7632, R8 ;  /* 0x0000763205087816 */ /* 0x000fe20000000008 */
[C---:B------:R-:W-:Y:S01]  /*7670*/  FMUL.FTZ R26, R99.reuse, R26 ;  /* 0x0000001a631a7220 */ /* 0x040fe20000410000 */
[C---:B------:R-:W-:Y:S01]  /*7680*/  FMUL.FTZ R25, R99.reuse, R25 ;  /* 0x0000001963197220 */ /* 0x040fe20000410000 */
[C---:B------:R-:W-:Y:S01]  /*7690*/  FMUL.FTZ R27, R99.reuse, R40 ;  /* 0x00000028631b7220 */ /* 0x040fe20000410000 */
[----:B------:R-:W-:Y:S01]  /*76a0*/  FMUL.FTZ R37, R99, R30 ;  /* 0x0000001e63257220 */ /* 0x000fe20000410000 */
[----:B------:R-:W-:Y:S01]  /*76b0*/  F2FP.F16.F32.PACK_AB R31, R31, R32 ;  /* 0x000000201f1f723e */ /* 0x000fe200000000ff */
[----:B------:R-:W4:Y:S01]  /*76c0*/  LDL.LU R40, [R1+0x20] ;  /* 0x0000200001287983 */ /* 0x000f220000300800 */
[----:B------:R-:W-:Y:S01]  /*76d0*/  PRMT R30, R33, 0x7632, R30 ;  /* 0x00007632211e7816 */ /* 0x000fe2000000001e */
[--C-:B------:R-:W-:Y:S01]  /*76e0*/  FFMA.FTZ R19, R83, R19, -R76.reuse ;  /* 0x0000001353137223 */ /* 0x100fe2000001084c */
[----:B------:R-:W-:Y:S01]  /*76f0*/  F2FP.F16.F32.PACK_AB R29, R38, R29 ;  /* 0x0000001d261d723e */ /* 0x000fe200000000ff */
[----:B------:R-:W-:Y:S01]  /*7700*/  FFMA.FTZ R18, R67, R18, -R76 ;  /* 0x0000001243127223 */ /* 0x000fe2000001084c */
[-C--:B------:R-:W-:Y:S01]  /*7710*/  FFMA.FTZ R24, R55, -R77.reuse, R24 ;  /* 0x8000004d37187223 */ /* 0x080fe20000010018 */
[-C--:B------:R-:W-:Y:S01]  /*7720*/  FFMA.FTZ R21, R54, -R77.reuse, R21 ;  /* 0x8000004d36157223 */ /* 0x080fe20000010015 */
[----:B------:R-:W4:Y:S01]  /*7730*/  LDL.LU R34, [R1+0x14] ;  /* 0x0000140001227983 */ /* 0x000f220000300800 */
[----:B------:R-:W-:Y:S01]  /*7740*/  F2FP.F16.F32.PACK_AB R25, R25, R26 ;  /* 0x0000001a1919723e */ /* 0x000fe200000000ff */
[-C--:B------:R-:W-:Y:S01]  /*7750*/  FFMA.FTZ R19, R53, -R77.reuse, R19 ;  /* 0x8000004d35137223 */ /* 0x080fe20000010013 */
[----:B------:R-:W-:Y:S01]  /*7760*/  PRMT R26, R29, 0x7632, R26 ;  /* 0x000076321d1a7816 */ /* 0x000fe2000000001a */
[----:B------:R-:W-:Y:S01]  /*7770*/  FFMA.FTZ R18, R52, -R77, R18 ;  /* 0x8000004d34127223 */ /* 0x000fe20000010012 */
[C---:B------:R-:W-:Y:S01]  /*7780*/  FMUL.FTZ R24, R99.reuse, R24 ;  /* 0x0000001863187220 */ /* 0x040fe20000410000 */
[C---:B------:R-:W-:Y:S01]  /*7790*/  FMUL.FTZ R21, R99.reuse, R21 ;  /* 0x0000001563157220 */ /* 0x040fe20000410000 */
[----:B------:R-:W4:Y:S01]  /*77a0*/  LDL.LU R32, [R1+0x18] ;  /* 0x0000180001207983 */ /* 0x000f220000300800 */
[C---:B------:R-:W-:Y:S01]  /*77b0*/  FMUL.FTZ R19, R99.reuse, R19 ;  /* 0x0000001363137220 */ /* 0x040fe20000410000 */
[----:B------:R-:W-:Y:S01]  /*77c0*/  FMUL.FTZ R18, R99, R18 ;  /* 0x0000001263127220 */ /* 0x000fe20000410000 */
[----:B------:R-:W-:Y:S01]  /*77d0*/  FFMA.FTZ R15, R51, -R77, R15 ;  /* 0x8000004d330f7223 */ /* 0x000fe2000001000f */
[----:B------:R-:W-:Y:S01]  /*77e0*/  F2FP.F16.F32.PACK_AB R21, R21, R24 ;  /* 0x000000181515723e */ /* 0x000fe200000000ff */
[----:B------:R-:W-:-:S02]  /*77f0*/  FMUL.FTZ R14, R99, R14 ;  /* 0x0000000e630e7220 */ /* 0x000fc40000410000 */
[----:B------:R-:W-:Y:S01]  /*7800*/  FMUL.FTZ R15, R99, R15 ;  /* 0x0000000f630f7220 */ /* 0x000fe20000410000 */
[----:B------:R-:W-:-:S04]  /*7810*/  F2FP.F16.F32.PACK_AB R18, R18, R19 ;  /* 0x000000131212723e */ /* 0x000fc800000000ff */
[----:B------:R-:W-:Y:S02]  /*7820*/  F2FP.F16.F32.PACK_AB R14, R14, R15 ;  /* 0x0000000f0e0e723e */ /* 0x000fe400000000ff */
[----:B---3--:R-:W-:-:S04]  /*7830*/  IADD3 R2, P1, R164, UR24, RZ ;  /* 0x00000018a4027c10 */ /* 0x008fc8000ff3e0ff */
[----:B--2---:R-:W-:-:S05]  /*7840*/  IADD3.X R3, R151, UR25, RZ, P1, !PT ;  /* 0x0000001997037c10 */ /* 0x004fca0008ffe4ff */
[----:B------:R-:W-:Y:S04]  /*7850*/  STG.E.U16 desc[UR18][R2.64+0x4], R5 ;  /* 0x0000040502007986 */ /* 0x000fe8000c101512 */
[----:B------:R-:W-:Y:S04]  /*7860*/  STG.E.U16 desc[UR18][R2.64+0x2], R6 ;  /* 0x0000020602007986 */ /* 0x000fe8000c101512 */
[----:B------:R-:W-:Y:S04]  /*7870*/  STG.E.U16 desc[UR18][R2.64], R7 ;  /* 0x0000000702007986 */ /* 0x000fe8000c101512 */
[----:B------:R0:W-:Y:S02]  /*7880*/  STG.E.U16 desc[UR18][R2.64+0x6], R8 ;  /* 0x0000060802007986 */ /* 0x0001e4000c101512 */
[----:B0-----:R-:W-:-:S02]  /*7890*/  PRMT R3, R31, 0x7632, R3 ;  /* 0x000076321f037816 */ /* 0x001fc40000000003 */
[----:B----4-:R-:W-:-:S04]  /*78a0*/  IADD3 R4, P1, R64, UR24, RZ ;  /* 0x0000001840047c10 */ /* 0x010fc8000ff3e0ff */
[----:B------:R-:W-:Y:S02]  /*78b0*/  IADD3.X R5, R62, UR25, RZ, P1, !PT ;  /* 0x000000193e057c10 */ /* 0x000fe40008ffe4ff */
[----:B------:R-:W-:-:S03]  /*78c0*/  IADD3 R6, P1, R60, UR24, RZ ;  /* 0x000000183c067c10 */ /* 0x000fc6000ff3e0ff */
[----:B------:R0:W-:Y:S01]  /*78d0*/  STG.E.U16 desc[UR18][R4.64+0x2], R30 ;  /* 0x0000021e04007986 */ /* 0x0001e2000c101512 */
[----:B------:R-:W-:-:S03]  /*78e0*/  IADD3.X R7, R58, UR25, RZ, P1, !PT ;  /* 0x000000193a077c10 */ /* 0x000fc60008ffe4ff */
[----:B------:R-:W-:Y:S04]  /*78f0*/  STG.E.U16 desc[UR18][R4.64], R33 ;  /* 0x0000002104007986 */ /* 0x000fe8000c101512 */
[----:B------:R-:W-:Y:S04]  /*7900*/  STG.E.U16 desc[UR18][R4.64+0x4], R31 ;  /* 0x0000041f04007986 */ /* 0x000fe8000c101512 */
[----:B0-----:R-:W2:Y:S04]  /*7910*/  LDL.LU R30, [R1+0xc] ;  /* 0x00000c00011e7983 */ /* 0x001ea80000300800 */
[----:B------:R-:W-:Y:S04]  /*7920*/  STG.E.U16 desc[UR18][R4.64+0x6], R3 ;  /* 0x0000060304007986 */ /* 0x000fe8000c101512 */
[----:B------:R0:W-:Y:S04]  /*7930*/  STG.E.U16 desc[UR18][R6.64+0x2], R26 ;  /* 0x0000021a06007986 */ /* 0x0001e8000c101512 */
[----:B0-----:R-:W3:Y:S04]  /*7940*/  LDL.LU R26, [R1+0x10] ;  /* 0x00001000011a7983 */ /* 0x001ee80000300800 */
[----:B------:R-:W4:Y:S04]  /*7950*/  LDL.LU R24, [R1+0x4] ;  /* 0x0000040001187983 */ /* 0x000f280000300800 */
[----:B------:R-:W4:Y:S04]  /*7960*/  LDL.LU R19, [R1+0x8] ;  /* 0x0000080001137983 */ /* 0x000f280000300800 */
[----:B------:R-:W4:Y:S01]  /*7970*/  LDL.LU R15, [R1] ;  /* 0x00000000010f7983 */ /* 0x000f220000300800 */
[--C-:B------:R-:W-:Y:S01]  /*7980*/  FFMA.FTZ R11, R67, R11, -R76.reuse ;  /* 0x0000000b430b7223 */ /* 0x100fe2000001084c */
[----:B------:R-:W-:Y:S01]  /*7990*/  PRMT R5, R25, 0x7632, R5 ;  /* 0x0000763219057816 */ /* 0x000fe20000000005 */
[----:B------:R-:W-:-:S02]  /*79a0*/  FFMA.FTZ R9, R98, R9, -R76 ;  /* 0x0000000962097223 */ /* 0x000fc4000001084c */
[----:B------:R-:W-:Y:S01]  /*79b0*/  FFMA.FTZ R48, R48, -R77, R11 ;  /* 0x8000004d30307223 */ /* 0x000fe2000001000b */
[--C-:B------:R-:W-:Y:S01]  /*79c0*/  FFMA.FTZ R114, R98, R114, -R76.reuse ;  /* 0x0000007262727223 */ /* 0x100fe2000001084c */
[----:B------:R-:W-:Y:S01]  /*79d0*/  FMUL.FTZ R12, R99, R12 ;  /* 0x0000000c630c7220 */ /* 0x000fe20000410000 */
[----:B------:R-:W-:Y:S01]  /*79e0*/  FFMA.FTZ R113, R83, R113, -R76 ;  /* 0x0000007153717223 */ /* 0x000fe2000001084c */
[----:B------:R-:W-:Y:S01]  /*79f0*/  FMUL.FTZ R11, R99, R48 ;  /* 0x00000030630b7220 */ /* 0x000fe20000410000 */
[-C--:B------:R-:W-:Y:S01]  /*7a00*/  FFMA.FTZ R10, R47, -R77.reuse, R10 ;  /* 0x8000004d2f0a7223 */ /* 0x080fe2000001000a */
[-C--:B------:R-:W-:Y:S01]  /*7a10*/  FFMA.FTZ R46, R46, -R77.reuse, R9 ;  /* 0x8000004d2e2e7223 */ /* 0x080fe20000010009 */
[----:B------:R-:W-:Y:S01]  /*7a20*/  STG.E.U16 desc[UR18][R6.64], R29 ;  /* 0x0000001d06007986 */ /* 0x000fe2000c101512 */
[--C-:B------:R-:W-:Y:S01]  /*7a30*/  FFMA.FTZ R100, R98, R100, -R76.reuse ;  /* 0x0000006462647223 */ /* 0x100fe2000001084c */
[----:B------:R-:W-:Y:S01]  /*7a40*/  FFMA.FTZ R102, R83, R102, -R76 ;  /* 0x0000006653667223 */ /* 0x000fe2000001084c */
[----:B------:R-:W-:Y:S01]  /*7a50*/  PRMT R8, R21, 0x7632, R8 ;  /* 0x0000763215087816 */ /* 0x000fe20000000008 */
[----:B------:R-:W-:Y:S01]  /*7a60*/  STG.E.U16 desc[UR18][R6.64+0x4], R25 ;  /* 0x0000041906007986 */ /* 0x000fe2000c101512 */
[----:B------:R-:W-:-:S03]  /*7a70*/  FFMA.FTZ R114, R20, -R77, R114 ;  /* 0x8000004d14727223 */ /* 0x000fc60000010072 */
[----:B------:R0:W-:Y:S01]  /*7a80*/  STG.E.U16 desc[UR18][R6.64+0x6], R5 ;  /* 0x0000060506007986 */ /* 0x0001e2000c101512 */
[----:B------:R-:W-:Y:S01]  /*7a90*/  FFMA.FTZ R112, R67, R112, -R76 ;  /* 0x0000007043707223 */ /* 0x000fe2000001084c */
[-C--:B------:R-:W-:Y:S01]  /*7aa0*/  FFMA.FTZ R20, R17, -R77.reuse, R113 ;  /* 0x8000004d11147223 */ /* 0x080fe20000010071 */
[----:B------:R-:W-:Y:S02]  /*7ab0*/  IADD3 R2, P1, R56, UR24, RZ ;  /* 0x0000001838027c10 */ /* 0x000fe4000ff3e0ff */
[----:B0-----:R-:W-:Y:S01]  /*7ac0*/  PRMT R7, R18, 0x7632, R7 ;  /* 0x0000763212077816 */ /* 0x001fe20000000007 */
[----:B------:R-:W-:Y:S01]  /*7ad0*/  FMUL.FTZ R10, R99, R10 ;  /* 0x0000000a630a7220 */ /* 0x000fe20000410000 */
[----:B------:R-:W-:Y:S01]  /*7ae0*/  F2FP.F16.F32.PACK_AB R11, R11, R12 ;  /* 0x0000000c0b0b723e */ /* 0x000fe200000000ff */
[C---:B------:R-:W-:Y:S01]  /*7af0*/  FMUL.FTZ R9, R99.reuse, R46 ;  /* 0x0000002e63097220 */ /* 0x040fe20000410000 */
[----:B------:R-:W-:Y:S01]  /*7b00*/  IADD3.X R3, R40, UR25, RZ, P1, !PT ;  /* 0x0000001928037c10 */ /* 0x000fe20008ffe4ff */
[C---:B------:R-:W-:Y:S01]  /*7b10*/  FMUL.FTZ R0, R99.reuse, R0 ;  /* 0x0000000063007220 */ /* 0x040fe20000410000 */
[----:B------:R-:W-:Y:S01]  /*7b20*/  FMUL.FTZ R17, R99, R44 ;  /* 0x0000002c63117220 */ /* 0x000fe20000410000 */
[----:B------:R-:W-:Y:S01]  /*7b30*/  IADD3 R4, P1, R34, UR24, RZ ;  /* 0x0000001822047c10 */ /* 0x000fe2000ff3e0ff */
[-C--:B------:R-:W-:Y:S01]  /*7b40*/  FFMA.FTZ R100, R42, -R77.reuse, R100 ;  /* 0x8000004d2a647223 */ /* 0x080fe20000010064 */
[-C--:B------:R-:W-:Y:S01]  /*7b50*/  FFMA.FTZ R102, R41, -R77.reuse, R102 ;  /* 0x8000004d29667223 */ /* 0x080fe20000010066 */
[----:B------:R-:W-:Y:S01]  /*7b60*/  FFMA.FTZ R42, R35, -R77, R105 ;  /* 0x8000004d232a7223 */ /* 0x000fe20000010069 */
[----:B------:R-:W-:Y:S01]  /*7b70*/  STG.E.U16 desc[UR18][R2.64], R21 ;  /* 0x0000001502007986 */ /* 0x000fe2000c101512 */
[----:B------:R-:W-:-:S03]  /*7b80*/  IADD3.X R5, R32, UR25, RZ, P1, !PT ;  /* 0x0000001920057c10 */ /* 0x000fc60008ffe4ff */
[----:B------:R-:W-:Y:S01]  /*7b90*/  STG.E.U16 desc[UR18][R2.64+0x2], R8 ;  /* 0x0000020802007986 */ /* 0x000fe2000c101512 */
[----:B------:R-:W-:Y:S01]  /*7ba0*/  FFMA.FTZ R107, R83, R107, -R76 ;  /* 0x0000006b536b7223 */ /* 0x000fe2000001084c */
[-C--:B------:R-:W-:Y:S01]  /*7bb0*/  FFMA.FTZ R112, R16, -R77.reuse, R112 ;  /* 0x8000004d10707223 */ /* 0x080fe20000010070 */
[----:B------:R-:W-:Y:S01]  /*7bc0*/  PRMT R12, R14, 0x7632, R12 ;  /* 0x000076320e0c7816 */ /* 0x000fe2000000000c */
[----:B------:R-:W-:Y:S01]  /*7bd0*/  STG.E.U16 desc[UR18][R2.64+0x4], R18 ;  /* 0x0000041202007986 */ /* 0x000fe2000c101512 */
[----:B------:R-:W-:-:S03]  /*7be0*/  FFMA.FTZ R16, R13, -R77, R117 ;  /* 0x8000004d0d107223 */ /* 0x000fc60000010075 */
[----:B------:R0:W-:Y:S01]  /*7bf0*/  STG.E.U16 desc[UR18][R2.64+0x6], R7 ;  /* 0x0000060702007986 */ /* 0x0001e2000c101512 */
[C---:B------:R-:W-:Y:S01]  /*7c00*/  FMUL.FTZ R50, R99.reuse, R50 ;  /* 0x0000003263327220 */ /* 0x040fe20000410000 */
[C---:B------:R-:W-:Y:S01]  /*7c10*/  FMUL.FTZ R13, R99.reuse, R100 ;  /* 0x00000064630d7220 */ /* 0x040fe20000410000 */
[----:B------:R-:W-:Y:S01]  /*7c20*/  FMUL.FTZ R102, R99, R102 ;  /* 0x0000006663667220 */ /* 0x000fe20000410000 */
[----:B------:R-:W-:Y:S01]  /*7c30*/  F2FP.F16.F32.PACK_AB R9, R9, R10 ;  /* 0x0000000a0909723e */ /* 0x000fe200000000ff */
[----:B------:R-:W-:Y:S01]  /*7c40*/  FMUL.FTZ R42, R99, R42 ;  /* 0x0000002a632a7220 */ /* 0x000fe20000410000 */
[----:B------:R-:W-:Y:S01]  /*7c50*/  F2FP.F16.F32.PACK_AB R0, R17, R0 ;  /* 0x000000001100723e */ /* 0x000fe200000000ff */
[----:B------:R-:W-:Y:S01]  /*7c60*/  FMUL.FTZ R23, R99, R108 ;  /* 0x0000006c63177220 */ /* 0x000fe20000410000 */
[----:B------:R-:W-:Y:S01]  /*7c70*/  FFMA.FTZ R28, R28, -R77, R107 ;  /* 0x8000004d1c1c7223 */ /* 0x000fe2000001006b */
[----:B0-----:R-:W-:Y:S01]  /*7c80*/  PRMT R3, R11, 0x7632, R3 ;  /* 0x000076320b037816 */ /* 0x001fe20000000003 */
[----:B------:R-:W-:Y:S01]  /*7c90*/  STG.E.U16 desc[UR18][R4.64], R14 ;  /* 0x0000000e04007986 */ /* 0x000fe2000c101512 */
[----:B------:R-:W-:-:S03]  /*7ca0*/  PRMT R8, R9, 0x7632, R8 ;  /* 0x0000763209087816 */ /* 0x000fc60000000008 */
[----:B------:R-:W-:Y:S01]  /*7cb0*/  STG.E.U16 desc[UR18][R4.64+0x2], R12 ;  /* 0x0000020c04007986 */ /* 0x000fe2000c101512 */
[----:B------:R-:W-:-:S03]  /*7cc0*/  F2FP.F16.F32.PACK_AB R13, R13, R50 ;  /* 0x000000320d0d723e */ /* 0x000fc600000000ff */
[----:B------:R-:W-:Y:S01]  /*7cd0*/  STG.E.U16 desc[UR18][R4.64+0x4], R11 ;  /* 0x0000040b04007986 */ /* 0x000fe2000c101512 */
[----:B------:R-:W-:-:S03]  /*7ce0*/  F2FP.F16.F32.PACK_AB R27, R27, R102 ;  /* 0x000000661b1b723e */ /* 0x000fc600000000ff */
[----:B------:R0:W-:Y:S01]  /*7cf0*/  STG.E.U16 desc[UR18][R4.64+0x6], R3 ;  /* 0x0000060304007986 */ /* 0x0001e2000c101512 */
[----:B------:R-:W-:Y:S01]  /*7d00*/  FMUL.FTZ R28, R99, R28 ;  /* 0x0000001c631c7220 */ /* 0x000fe20000410000 */
[----:B------:R-:W-:Y:S01]  /*7d10*/  F2FP.F16.F32.PACK_AB R23, R23, R42 ;  /* 0x0000002a1717723e */ /* 0x000fe200000000ff */
[----:B------:R-:W-:Y:S01]  /*7d20*/  FFMA.FTZ R22, R22, -R77, R111 ;  /* 0x8000004d16167223 */ /* 0x000fe2000001006f */
[----:B------:R-:W-:Y:S01]  /*7d30*/  PRMT R10, R13, 0x7632, R10 ;  /* 0x000076320d0a7816 */ /* 0x000fe2000000000a */
[C---:B------:R-:W-:Y:S01]  /*7d40*/  FMUL.FTZ R35, R99.reuse, R114 ;  /* 0x0000007263237220 */ /* 0x040fe20000410000 */
[----:B0-----:R-:W-:Y:S01]  /*7d50*/  PRMT R5, R0, 0x7632, R5 ;  /* 0x0000763200057816 */ /* 0x001fe20000000005 */
[C---:B------:R-:W-:Y:S01]  /*7d60*/  FMUL.FTZ R22, R99.reuse, R22 ;  /* 0x0000001663167220 */ /* 0x040fe20000410000 */
[C---:B------:R-:W-:Y:S01]  /*7d70*/  FMUL.FTZ R20, R99.reuse, R20 ;  /* 0x0000001463147220 */ /* 0x040fe20000410000 */
[----:B------:R-:W-:Y:S01]  /*7d80*/  FMUL.FTZ R41, R99, R112 ;  /* 0x0000007063297220 */ /* 0x000fe20000410000 */
[----:B------:R-:W-:Y:S01]  /*7d90*/  F2FP.F16.F32.PACK_AB R28, R37, R28 ;  /* 0x0000001c251c723e */ /* 0x000fe200000000ff */
[C---:B------:R-:W-:Y:S01]  /*7da0*/  FMUL.FTZ R16, R99.reuse, R16 ;  /* 0x0000001063107220 */ /* 0x040fe20000410000 */
[----:B------:R-:W-:Y:S01]  /*7db0*/  FMUL.FTZ R39, R99, R116 ;  /* 0x0000007463277220 */ /* 0x000fe20000410000 */
[C-C-:B------:R-:W-:Y:S01]  /*7dc0*/  FFMA.FTZ R121, R98.reuse, R121, -R76.reuse ;  /* 0x0000007962797223 */ /* 0x140fe2000001084c */
[--C-:B------:R-:W-:Y:S01]  /*7dd0*/  FFMA.FTZ R124, R83, R124, -R76.reuse ;  /* 0x0000007c537c7223 */ /* 0x100fe2000001084c */
[----:B------:R-:W-:Y:S01]  /*7de0*/  FFMA.FTZ R128, R98, R128, -R76 ;  /* 0x0000008062807223 */ /* 0x000fe2000001084c */
[----:B------:R-:W-:Y:S01]  /*7df0*/  F2FP.F16.F32.PACK_AB R22, R35, R22 ;  /* 0x000000162316723e */ /* 0x000fe200000000ff */
[----:B------:R-:W-:Y:S01]  /*7e00*/  FMUL.FTZ R120, R99, R120 ;  /* 0x0000007863787220 */ /* 0x000fe20000410000 */
[----:B------:R-:W-:Y:S01]  /*7e10*/  F2FP.F16.F32.PACK_AB R20, R41, R20 ;  /* 0x000000142914723e */ /* 0x000fe200000000ff */
[-C--:B------:R-:W-:Y:S01]  /*7e20*/  FFMA.FTZ R122, R101, -R77.reuse, R122 ;  /* 0x8000004d657a7223 */ /* 0x080fe2000001007a */
[----:B------:R-:W-:Y:S01]  /*7e30*/  F2FP.F16.F32.PACK_AB R16, R39, R16 ;  /* 0x000000102710723e */ /* 0x000fe200000000ff */
[-C--:B------:R-:W-:Y:S01]  /*7e40*/  FFMA.FTZ R90, R90, -R77.reuse, R121 ;  /* 0x8000004d5a5a7223 */ /* 0x080fe20000010079 */
[-C--:B------:R-:W-:Y:S01]  /*7e50*/  FFMA.FTZ R124, R104, -R77.reuse, R124 ;  /* 0x8000004d687c7223 */ /* 0x080fe2000001007c */
[-C--:B------:R-:W-:Y:S01]  /*7e60*/  FFMA.FTZ R106, R106, -R77.reuse, R127 ;  /* 0x8000004d6a6a7223 */ /* 0x080fe2000001007f */
[----:B------:R-:W-:Y:S01]  /*7e70*/  FFMA.FTZ R128, R110, -R77, R128 ;  /* 0x8000004d6e807223 */ /* 0x000fe20000010080 */
[C---:B------:R-:W-:Y:S01]  /*7e80*/  FMUL.FTZ R122, R99.reuse, R122 ;  /* 0x0000007a637a7220 */ /* 0x040fe20000410000 */
[C---:B------:R-:W-:Y:S01]  /*7e90*/  FMUL.FTZ R43, R99.reuse, R90 ;  /* 0x0000005a632b7220 */ /* 0x040fe20000410000 */
[----:B------:R-:W-:Y:S01]  /*7ea0*/  FMUL.FTZ R124, R99, R124 ;  /* 0x0000007c637c7220 */ /* 0x000fe20000410000 */
[----:B------:R-:W-:Y:S01]  /*7eb0*/  F2FP.F16.F32.PACK_AB R45, R45, R120 ;  /* 0x000000782d2d723e */ /* 0x000fe200000000ff */
[--C-:B------:R-:W-:Y:S01]  /*7ec0*/  FFMA.FTZ R94, R83, R94, -R76.reuse ;  /* 0x0000005e535e7223 */ /* 0x100fe2000001084c */
[--C-:B------:R-:W-:Y:S01]  /*7ed0*/  FFMA.FTZ R95, R67, R95, -R76.reuse ;  /* 0x0000005f435f7223 */ /* 0x100fe2000001084c */
[C---:B------:R-:W-:Y:S01]  /*7ee0*/  FMUL.FTZ R106, R99.reuse, R106 ;  /* 0x0000006a636a7220 */ /* 0x040fe20000410000 */
[----:B------:R-:W-:Y:S01]  /*7ef0*/  FMUL.FTZ R47, R99, R128 ;  /* 0x00000080632f7220 */ /* 0x000fe20000410000 */
[----:B------:R-:W-:Y:S01]  /*7f00*/  FFMA.FTZ R132, R98, R132, -R76 ;  /* 0x0000008462847223 */ /* 0x000fe2000001084c */
[-C--:B------:R-:W-:Y:S01]  /*7f10*/  FFMA.FTZ R94, R115, -R77.reuse, R94 ;  /* 0x8000004d735e7223 */ /* 0x080fe2000001005e */
[-C--:B------:R-:W-:Y:S01]  /*7f20*/  FFMA.FTZ R118, R118, -R77.reuse, R95 ;  /* 0x8000004d76767223 */ /* 0x080fe2000001005f */
[----:B------:R-:W-:Y:S01]  /*7f30*/  F2FP.F16.F32.PACK_AB R43, R43, R122 ;  /* 0x0000007a2b2b723e */ /* 0x000fe200000000ff */
[-C--:B------:R-:W-:Y:S01]  /*7f40*/  FFMA.FTZ R96, R125, -R77.reuse, R96 ;  /* 0x8000004d7d607223 */ /* 0x080fe20000010060 */
[----:B------:R-:W-:Y:S01]  /*7f50*/  F2FP.F16.F32.PACK_AB R49, R49, R124 ;  /* 0x0000007c3131723e */ /* 0x000fe200000000ff */
[----:B------:R-:W-:Y:S01]  /*7f60*/  FFMA.FTZ R132, R88, -R77, R132 ;  /* 0x8000004d58847223 */ /* 0x000fe20000010084 */
[----:B------:R-:W-:Y:S01]  /*7f70*/  F2FP.F16.F32.PACK_AB R47, R47, R106 ;  /* 0x0000006a2f2f723e */ /* 0x000fe200000000ff */
[C-C-:B------:R-:W-:Y:S01]  /*7f80*/  FFMA.FTZ R78, R83.reuse, R78, -R76.reuse ;  /* 0x0000004e534e7223 */ /* 0x140fe2000001084c */
[--C-:B------:R-:W-:Y:S01]  /*7f90*/  FFMA.FTZ R140, R83, R140, -R76.reuse ;  /* 0x0000008c538c7223 */ /* 0x100fe2000001084c */
[----:B------:R-:W-:Y:S01]  /*7fa0*/  FFMA.FTZ R139, R67, R139, -R76 ;  /* 0x0000008b438b7223 */ /* 0x000fe2000001084c */
[C---:B------:R-:W-:Y:S01]  /*7fb0*/  FMUL.FTZ R94, R99.reuse, R94 ;  /* 0x0000005e635e7220 */ /* 0x040fe20000410000 */
[C---:B------:R-:W-:Y:S01]  /*7fc0*/  FMUL.FTZ R53, R99.reuse, R118 ;  /* 0x0000007663357220 */ /* 0x040fe20000410000 */
[C---:B------:R-:W-:Y:S01]  /*7fd0*/  FMUL.FTZ R96, R99.reuse, R96 ;  /* 0x0000006063607220 */ /* 0x040fe20000410000 */
[----:B------:R-:W-:Y:S01]  /*7fe0*/  FMUL.FTZ R51, R99, R132 ;  /* 0x0000008463337220 */ /* 0x000fe20000410000 */
[-C--:B------:R-:W-:Y:S01]  /*7ff0*/  FFMA.FTZ R78, R126, -R77.reuse, R78 ;  /* 0x8000004d7e4e7223 */ /* 0x080fe2000001004e */
[C-C-:B------:R-:W-:Y:S01]  /*8000*/  FFMA.FTZ R138, R98.reuse, R138, -R76.reuse ;  /* 0x0000008a628a7223 */ /* 0x140fe2000001084c */
[----:B------:R-:W-:Y:S01]  /*8010*/  FFMA.FTZ R84, R83, R84, -R76 ;  /* 0x0000005453547223 */ /* 0x000fe2000001084c */
[-C--:B------:R-:W-:Y:S01]  /*8020*/  FFMA.FTZ R140, R129, -R77.reuse, R140 ;  /* 0x8000004d818c7223 */ /* 0x080fe2000001008c */
[----:B------:R-:W-:Y:S01]  /*8030*/  FFMA.FTZ R52, R133, -R77, R139 ;  /* 0x8000004d85347223 */ /* 0x000fe2000001008b */
[C-C-:B------:R-:W-:Y:S01]  /*8040*/  FFMA.FTZ R143, R98.reuse, R143, -R76.reuse ;  /* 0x0000008f628f7223 */ /* 0x140fe2000001084c */
[--C-:B------:R-:W-:Y:S01]  /*8050*/  FFMA.FTZ R86, R98, R86, -R76.reuse ;  /* 0x0000005662567223 */ /* 0x100fe2000001084c */
[--C-:B------:R-:W-:Y:S01]  /*8060*/  FFMA.FTZ R83, R83, R87, -R76.reuse ;  /* 0x0000005753537223 */ /* 0x100fe2000001084c */
[C-C-:B------:R-:W-:Y:S01]  /*8070*/  FFMA.FTZ R144, R67.reuse, R144, -R76.reuse ;  /* 0x0000009043907223 */ /* 0x140fe2000001084c */
[----:B------:R-:W-:Y:S01]  /*8080*/  FFMA.FTZ R67, R67, R145, -R76 ;  /* 0x0000009143437223 */ /* 0x000fe2000001084c */
[----:B------:R-:W-:Y:S01]  /*8090*/  F2FP.F16.F32.PACK_AB R53, R53, R94 ;  /* 0x0000005e3535723e */ /* 0x000fe200000000ff */
[----:B------:R-:W-:Y:S01]  /*80a0*/  FMUL.FTZ R78, R99, R78 ;  /* 0x0000004e634e7220 */ /* 0x000fe20000410000 */
[----:B------:R-:W-:Y:S01]  /*80b0*/  F2FP.F16.F32.PACK_AB R51, R51, R96 ;  /* 0x000000603333723e */ /* 0x000fe200000000ff */
[-C--:B------:R-:W-:Y:S01]  /*80c0*/  FFMA.FTZ R134, R131, -R77.reuse, R134 ;  /* 0x8000004d83867223 */ /* 0x080fe20000010086 */
[-C--:B------:R-:W-:Y:S01]  /*80d0*/  FFMA.FTZ R138, R130, -R77.reuse, R138 ;  /* 0x8000004d828a7223 */ /* 0x080fe2000001008a */
        /* <DEDUP_REMOVED lines=9> */
[C---:B------:R-:W-:Y:S01]  /*8170*/  FMUL.FTZ R134, R99.reuse, R134 ;  /* 0x0000008663867220 */ /* 0x040fe20000410000 */
[----:B------:R-:W-:Y:S01]  /*8180*/  FMUL.FTZ R55, R99, R138 ;  /* 0x0000008a63377220 */ /* 0x000fe20000410000 */
        /* <DEDUP_REMOVED lines=12> */
[----:B------:R-:W-:Y:S02]  /*8250*/  F2FP.F16.F32.PACK_AB R63, R63, R84 ;  /* 0x000000543f3f723e */ /* 0x000fe400000000ff */
[----:B------:R-:W-:Y:S02]  /*8260*/  F2FP.F16.F32.PACK_AB R61, R61, R80 ;  /* 0x000000503d3d723e */ /* 0x000fe400000000ff */
[----:B------:R-:W-:Y:S02]  /*8270*/  F2FP.F16.F32.PACK_AB R36, R99, R36 ;  /* 0x000000246324723e */ /* 0x000fe400000000ff */
[----:B------:R-:W-:Y:S02]  /*8280*/  PRMT R75, R55, 0x7632, R75 ;  /* 0x00007632374b7816 */ /* 0x000fe4000000004b */
[----:B------:R-:W-:-:S02]  /*8290*/  PRMT R74, R54, 0x7632, R74 ;  /* 0x00007632364a7816 */ /* 0x000fc4000000004a */
[----:B--2---:R-:W-:-:S04]  /*82a0*/  IADD3 R6, P1, R30, UR24, RZ ;  /* 0x000000181e067c10 */ /* 0x004fc8000ff3e0ff */
[----:B---3--:R-:W-:Y:S02]  /*82b0*/  IADD3.X R7, R26, UR25, RZ, P1, !PT ;  /* 0x000000191a077c10 */ /* 0x008fe40008ffe4ff */
[----:B----4-:R-:W-:-:S03]  /*82c0*/  IADD3 R2, P1, R24, UR24, RZ ;  /* 0x0000001818027c10 */ /* 0x010fc6000ff3e0ff */
[----:B------:R0:W-:Y:S01]  /*82d0*/  STG.E.U16 desc[UR18][R6.64+0x4], R0 ;  /* 0x0000040006007986 */ /* 0x0001e2000c101512 */
[----:B------:R-:W-:Y:S02]  /*82e0*/  IADD3.X R3, R19, UR25, RZ, P1, !PT ;  /* 0x0000001913037c10 */ /* 0x000fe40008ffe4ff */
[----:B------:R-:W-:Y:S01]  /*82f0*/  IADD3 R4, P1, R163, UR24, RZ ;  /* 0x00000018a3047c10 */ /* 0x000fe2000ff3e0ff */
[----:B------:R-:W-:Y:S04]  /*8300*/  STG.E.U16 desc[UR18][R6.64], R9 ;  /* 0x0000000906007986 */ /* 0x000fe8000c101512 */
[----:B------:R-:W-:Y:S01]  /*8310*/  STG.E.U16 desc[UR18][R6.64+0x2], R8 ;  /* 0x0000020806007986 */ /* 0x000fe2000c101512 */
[----:B0-----:R-:W-:-:S03]  /*8320*/  PRMT R0, R27, 0x7632, R0 ;  /* 0x000076321b007816 */ /* 0x001fc60000000000 */
[----:B------:R0:W-:Y:S04]  /*8330*/  STG.E.U16 desc[UR18][R6.64+0x6], R5 ;  /* 0x0000060506007986 */ /* 0x0001e8000c101512 */
[----:B------:R-:W-:Y:S04]  /*8340*/  STG.E.U16 desc[UR18][R2.64], R13 ;  /* 0x0000000d02007986 */ /* 0x000fe8000c101512 */
[----:B------:R-:W-:Y:S01]  /*8350*/  STG.E.U16 desc[UR18][R2.64+0x2], R10 ;  /* 0x0000020a02007986 */ /* 0x000fe2000c101512 */
[----:B0-----:R-:W-:Y:S02]  /*8360*/  IADD3.X R5, R15, UR25, RZ, P1, !PT ;  /* 0x000000190f057c10 */ /* 0x001fe40008ffe4ff */
[----:B------:R-:W-:-:S02]  /*8370*/  PRMT R7, R23, 0x7632, R7 ;  /* 0x0000763217077816 */ /* 0x000fc40000000007 */
[----:B------:R-:W-:Y:S01]  /*8380*/  IADD3 R6, P1, R161, UR24, RZ ;  /* 0x00000018a1067c10 */ /* 0x000fe2000ff3e0ff */
[----:B------:R-:W-:Y:S04]  /*8390*/  STG.E.U16 desc[UR18][R2.64+0x4], R27 ;  /* 0x0000041b02007986 */ /* 0x000fe8000c101512 */
[----:B------:R0:W-:Y:S04]  /*83a0*/  STG.E.U16 desc[UR18][R2.64+0x6], R0 ;  /* 0x0000060002007986 */ /* 0x0001e8000c101512 */
[----:B------:R1:W-:Y:S01]  /*83b0*/  STG.E.U16 desc[UR18][R4.64+0x2], R7 ;  /* 0x0000020704007986 */ /* 0x0003e2000c101512 */
[----:B------:R-:W-:-:S02]  /*83c0*/  PRMT R8, R22, 0x7632, R8 ;  /* 0x0000763216087816 */ /* 0x000fc40000000008 */
[----:B0-----:R-:W-:Y:S02]  /*83d0*/  PRMT R3, R28, 0x7632, R3 ;  /* 0x000076321c037816 */ /* 0x001fe40000000003 */
[----:B-1----:R-:W-:Y:S02]  /*83e0*/  IADD3.X R7, R162, UR25, RZ, P1, !PT ;  /* 0x00000019a2077c10 */ /* 0x002fe40008ffe4ff */
[----:B------:R-:W-:Y:S01]  /*83f0*/  IADD3 R2, P1, R159, UR24, RZ ;  /* 0x000000189f027c10 */ /* 0x000fe2000ff3e0ff */
[----:B------:R-:W-:Y:S01]  /*8400*/  STG.E.U16 desc[UR18][R4.64], R23 ;  /* 0x0000001704007986 */ /* 0x000fe2000c101512 */
[----:B------:R-:W-:-:S03]  /*8410*/  PRMT R0, R20, 0x7632, R0 ;  /* 0x0000763214007816 */ /* 0x000fc60000000000 */
[----:B------:R-:W-:Y:S04]  /*8420*/  STG.E.U16 desc[UR18][R4.64+0x4], R28 ;  /* 0x0000041c04007986 */ /* 0x000fe8000c101512 */
[----:B------:R0:W-:Y:S04]  /*8430*/  STG.E.U16 desc[UR18][R4.64+0x6], R3 ;  /* 0x0000060304007986 */ /* 0x0001e8000c101512 */
[----:B------:R-:W-:Y:S04]  /*8440*/  STG.E.U16 desc[UR18][R6.64], R22 ;  /* 0x0000001606007986 */ /* 0x000fe8000c101512 */
[----:B------:R1:W-:Y:S01]  /*8450*/  STG.E.U16 desc[UR18][R6.64+0x2], R8 ;  /* 0x0000020806007986 */ /* 0x0003e2000c101512 */
[----:B0-----:R-:W-:-:S02]  /*8460*/  IADD3.X R3, R160, UR25, RZ, P1, !PT ;  /* 0x00000019a0037c10 */ /* 0x001fc40008ffe4ff */
[----:B------:R-:W-:Y:S02]  /*8470*/  PRMT R5, R16, 0x7632, R5 ;  /* 0x0000763210057816 */ /* 0x000fe40000000005 */
[----:B------:R-:W-:Y:S01]  /*8480*/  IADD3 R4, P1, R157, UR24, RZ ;  /* 0x000000189d047c10 */ /* 0x000fe2000ff3e0ff */
[----:B------:R-:W-:Y:S04]  /*8490*/  STG.E.U16 desc[UR18][R6.64+0x4], R20 ;  /* 0x0000041406007986 */ /* 0x000fe8000c101512 */
[----:B------:R0:W-:Y:S04]  /*84a0*/  STG.E.U16 desc[UR18][R6.64+0x6], R0 ;  /* 0x0000060006007986 */ /* 0x0001e8000c101512 */
[----:B------:R2:W-:Y:S01]  /*84b0*/  STG.E.U16 desc[UR18][R2.64+0x2], R5 ;  /* 0x0000020502007986 */ /* 0x0005e2000c101512 */
[----:B-1----:R-:W-:-:S02]  /*84c0*/  PRMT R8, R43, 0x7632, R8 ;  /* 0x000076322b087816 */ /* 0x002fc40000000008 */
[----:B0-----:R-:W-:Y:S02]  /*84d0*/  PRMT R7, R45, 0x7632, R7 ;  /* 0x000076322d077816 */ /* 0x001fe40000000007 */
[----:B--2---:R-:W-:Y:S02]  /*84e0*/  IADD3.X R5, R158, UR25, RZ, P1, !PT ;  /* 0x000000199e057c10 */ /* 0x004fe40008ffe4ff */
[----:B------:R-:W-:Y:S01]  /*84f0*/  IADD3 R6, P1, R155, UR24, RZ ;  /* 0x000000189b067c10 */ /* 0x000fe2000ff3e0ff */
[----:B------:R-:W-:Y:S01]  /*8500*/  STG.E.U16 desc[UR18][R2.64], R16 ;  /* 0x0000001002007986 */ /* 0x000fe2000c101512 */
[----:B------:R-:W-:-:S03]  /*8510*/  PRMT R0, R49, 0x7632, R0 ;  /* 0x0000763231007816 */ /* 0x000fc60000000000 */
[----:B------:R-:W-:Y:S04]  /*8520*/  STG.E.U16 desc[UR18][R2.64+0x4], R45 ;  /* 0x0000042d02007986 */ /* 0x000fe8000c101512 */
[----:B------:R0:W-:Y:S04]  /*8530*/  STG.E.U16 desc[UR18][R2.64+0x6], R7 ;  /* 0x0000060702007986 */ /* 0x0001e8000c101512 */
[----:B------:R-:W-:Y:S04]  /*8540*/  STG.E.U16 desc[UR18][R4.64], R43 ;  /* 0x0000002b04007986 */ /* 0x000fe8000c101512 */
[----:B------:R-:W-:Y:S01]  /*8550*/  STG.E.U16 desc[UR18][R4.64+0x2], R8 ;  /* 0x0000020804007986 */ /* 0x000fe2000c101512 */
[----:B0-----:R-:W-:-:S02]  /*8560*/  IADD3.X R7, R156, UR25, RZ, P1, !PT ;  /* 0x000000199c077c10 */ /* 0x001fc40008ffe4ff */
[----:B------:R-:W-:Y:S02]  /*8570*/  PRMT R3, R47, 0x7632, R3 ;  /* 0x000076322f037816 */ /* 0x000fe40000000003 */
[----:B------:R-:W-:Y:S01]  /*8580*/  IADD3 R2, P1, R153, UR24, RZ ;  /* 0x0000001899027c10 */ /* 0x000fe2000ff3e0ff */
[----:B------:R-:W-:Y:S04]  /*8590*/  STG.E.U16 desc[UR18][R4.64+0x4], R49 ;  /* 0x0000043104007986 */ /* 0x000fe8000c101512 */
[----:B------:R0:W-:Y:S04]  /*85a0*/  STG.E.U16 desc[UR18][R4.64+0x6], R0 ;  /* 0x0000060004007986 */ /* 0x0001e8000c101512 */
[----:B------:R1:W-:Y:S01]  /*85b0*/  STG.E.U16 desc[UR18][R6.64+0x2], R3 ;  /* 0x0000020306007986 */ /* 0x0003e2000c101512 */
[----:B0-----:R-:W-:-:S02]  /*85c0*/  PRMT R5, R53, 0x7632, R5 ;  /* 0x0000763235057816 */ /* 0x001fc40000000005 */
[----:B-1----:R-:W-:Y:S02]  /*85d0*/  IADD3.X R3, R154, UR25, RZ, P1, !PT ;  /* 0x000000199a037c10 */ /* 0x002fe40008ffe4ff */
[----:B------:R-:W-:Y:S02]  /*85e0*/  IADD3 R150, P1, R150, UR24, RZ ;  /* 0x0000001896967c10 */ /* 0x000fe4000ff3e0ff */
[----:B------:R-:W-:Y:S02]  /*85f0*/  PRMT R0, R51, 0x7632, R0 ;  /* 0x0000763233007816 */ /* 0x000fe40000000000 */
[----:B------:R-:W-:Y:S01]  /*8600*/  IADD3.X R151, R152, UR25, RZ, P1, !PT ;  /* 0x0000001998977c10 */ /* 0x000fe20008ffe4ff */
[----:B------:R-:W-:Y:S01]  /*8610*/  STG.E.U16 desc[UR18][R6.64], R47 ;  /* 0x0000002f06007986 */ /* 0x000fe2000c101512 */
[----:B------:R-:W-:Y:S02]  /*8620*/  IADD3 R148, P1, R148, UR24, RZ ;  /* 0x0000001894947c10 */ /* 0x000fe4000ff3e0ff */
[----:B------:R-:W-:Y:S01]  /*8630*/  PRMT R4, R57, 0x7632, R4 ;  /* 0x0000763239047816 */ /* 0x000fe20000000004 */
[----:B------:R-:W-:Y:S01]  /*8640*/  STG.E.U16 desc[UR18][R6.64+0x4], R53 ;  /* 0x0000043506007986 */ /* 0x000fe2000c101512 */
[----:B------:R-:W-:-:S03]  /*8650*/  IADD3.X R149, R149, UR25, RZ, P1, !PT ;  /* 0x0000001995957c10 */ /* 0x000fc60008ffe4ff */
[----:B------:R-:W-:Y:S01]  /*8660*/  STG.E.U16 desc[UR18][R6.64+0x6], R5 ;  /* 0x0000060506007986 */ /* 0x000fe2000c101512 */
[----:B------:R-:W-:-:S03]  /*8670*/  IADD3 R146, P1, R146, UR24, RZ ;  /* 0x0000001892927c10 */ /* 0x000fc6000ff3e0ff */
[----:B------:R0:W-:Y:S01]  /*8680*/  STG.E.U16 desc[UR18][R2.64+0x2], R0 ;  /* 0x0000020002007986 */ /* 0x0001e2000c101512 */
[----:B------:R-:W-:-:S03]  /*8690*/  IADD3.X R147, R147, UR25, RZ, P1, !PT ;  /* 0x0000001993937c10 */ /* 0x000fc60008ffe4ff */
[----:B------:R-:W-:Y:S04]  /*86a0*/  STG.E.U16 desc[UR18][R2.64], R51 ;  /* 0x0000003302007986 */ /* 0x000fe8000c101512 */
[----:B------:R-:W-:Y:S01]  /*86b0*/  STG.E.U16 desc[UR18][R2.64+0x4], R57 ;  /* 0x0000043902007986 */ /* 0x000fe2000c101512 */
[----:B0-----:R-:W-:-:S03]  /*86c0*/  PRMT R0, R59, 0x7632, R0 ;  /* 0x000076323b007816 */ /* 0x001fc60000000000 */
[----:B------:R0:W-:Y:S04]  /*86d0*/  STG.E.U16 desc[UR18][R2.64+0x6], R4 ;  /* 0x0000060402007986 */ /* 0x0001e8000c101512 */
[----:B------:R1:W-:Y:S04]  /*86e0*/  STG.E.U16 desc[UR18][R150.64+0x6], R0 ;  /* 0x0000060096007986 */ /* 0x0003e8000c101512 */
[----:B------:R2:W-:Y:S01]  /*86f0*/  STG.E.U16 desc[UR18][R150.64], R55 ;  /* 0x0000003796007986 */ /* 0x0005e2000c101512 */
[----:B0-----:R-:W-:Y:S02]  /*8700*/  PRMT R2, R63, 0x7632, R2 ;  /* 0x000076323f027816 */ /* 0x001fe40000000002 */
[----:B------:R-:W-:-:S02]  /*8710*/  PRMT R3, R36, 0x7632, R3 ;  /* 0x0000763224037816 */ /* 0x000fc40000000003 */
        /* <DEDUP_REMOVED lines=12> */
[----:B------:R-:W-:Y:S01]  /*87e0*/  UMOV UR5, UR16 ;  /* 0x0000001000057c82 */ /* 0x000fe20008000000 */
[----:B------:R-:W-:Y:S01]  /*87f0*/  UMOV UR10, UR15 ;  /* 0x0000000f000a7c82 */ /* 0x000fe20008000000 */
[----:B------:R-:W-:Y:S09]  /*8800*/  @!P0 BRA `(.L_x_2921) ;  /* 0xffffff7c00c08947 */ /* 0x000ff2000383ffff */
.L_x_2911:
        /* <DEDUP_REMOVED lines=81> */
.L_x_2938:
        /* <DEDUP_REMOVED lines=42> */
.L_x_2925:
[----:B------:R-:W-:Y:S05]  /*8fc0*/  BSYNC B1 ;  /* 0x0000000000017941 */ /* 0x000fea0003800000 */
.L_x_2924:
        /* <DEDUP_REMOVED lines=18> */
.L_x_2928:
        /* <DEDUP_REMOVED lines=55> */
.L_x_2927:
[----:B------:R-:W-:Y:S05]  /*9460*/  BSYNC B1 ;  /* 0x0000000000017941 */ /* 0x000fea0003800000 */
.L_x_2926:
        /* <DEDUP_REMOVED lines=35> */
.L_x_2930:
[----:B------:R-:W-:Y:S05]  /*96a0*/  BSYNC B1 ;  /* 0x0000000000017941 */ /* 0x000fea0003800000 */
.L_x_2929:
        /* <DEDUP_REMOVED lines=15> */
.L_x_2923:
[----:B------:R-:W-:Y:S05]  /*97a0*/  BSYNC B0 ;  /* 0x0000000000007941 */ /* 0x000fea0003800000 */
.L_x_2922:
        /* <DEDUP_REMOVED lines=39> */
.L_x_2947:
        /* <DEDUP_REMOVED lines=43> */
.L_x_2957:
        /* <DEDUP_REMOVED lines=38> */
.L_x_2967:
[----:B0-----:R-:W-:Y:S01]  /*9f30*/  FADD.FTZ R30, R25, R30 ;  /* 0x0000001e191e7221 */ /* 0x001fe20000010000 */
[----:B------:R-:W-:-:S04]  /*9f40*/  @!P2 F2FP.F16.F32.PACK_AB R25, RZ, R35 ;  /* 0x00000023ff19a23e */ /* 0x000fc800000000ff */
[----:B------:R-:W-:Y:S02]  /*9f50*/  PRMT R31, R25, 0x7610, R31 ;  /* 0x00007610191f7816 */ /* 0x000fe4000000001f */
[----:B------:R-:W-:Y:S02]  /*9f60*/  @!P2 F2FP.F16.F32.PACK_AB R30, RZ, R30 ;  /* 0x0000001eff1ea23e */ /* 0x000fe400000000ff */
[----:B------:R-:W-:Y:S01]  /*9f70*/  MOV R25, R18 ;  /* 0x0000001200197202 */ /* 0x000fe20000000f00 */
[----:B------:R3:W-:Y:S04]  /*9f80*/  @!P2 STG.E.U16 desc[UR18][R26.64+0x50], R31 ;  /* 0x0000501f1a00a986 */ /* 0x0007e8000c101512 */
[----:B------:R3:W-:Y:S02]  /*9f90*/  @!P2 STG.E.U16 desc[UR18][R28.64+0x50], R30 ;  /* 0x0000501e1c00a986 */ /* 0x0007e4000c101512 */
.L_x_2933:
[----:B------:R-:W-:Y:S05]  /*9fa0*/  BSYNC B0 ;  /* 0x0000000000007941 */ /* 0x000fea0003800000 */
.L_x_2932:
        /* <DEDUP_REMOVED lines=145> */
.L_x_3001:
[----:B-12---:R-:W-:Y:S01]  /*a8c0*/  FADD.FTZ R30, R46, R25 ;  /* 0x000000192e1e7221 */ /* 0x006fe20000010000 */
[----:B------:R-:W-:-:S04]  /*a8d0*/  @!P0 F2FP.F16.F32.PACK_AB R25, RZ, R34 ;  /* 0x00000022ff19823e */ /* 0x000fc800000000ff */
[----:B------:R-:W-:Y:S01]  /*a8e0*/  @!P0 F2FP.F16.F32.PACK_AB R30, RZ, R30 ;  /* 0x0000001eff1e823e */ /* 0x000fe200000000ff */
[----:B------:R4:W-:Y:S04]  /*a8f0*/  @!P0 STG.E.U16 desc[UR18][R26.64+0x78], R25 ;  /* 0x000078191a008986 */ /* 0x0009e8000c101512 */
[----:B------:R4:W-:Y:S02]  /*a900*/  @!P0 STG.E.U16 desc[UR18][R28.64+0x78], R30 ;  /* 0x0000781e1c008986 */ /* 0x0009e4000c101512 */
.L_x_2931:
[----:B------:R-:W-:Y:S05]  /*a910*/  WARPSYNC.ALL ;  /* 0x0000000000007948 */ /* 0x000fea0003800000 */
[----:B------:R-:W-:Y:S01]  /*a920*/  IADD3 R22, R22, 0x800, RZ ;  /* 0x0000080016167810 */ /* 0x000fe20007ffe0ff */
[----:B------:R-:W-:Y:S03]  /*a930*/  BAR.SYNC.DEFER_BLOCKING 0x0 ;  /* 0x0000000000007b1d */ /* 0x000fe60000010000 */
[----:B------:R-:W-:-:S13]  /*a940*/  ISETP.GE.AND P0, PT, R22, UR17, PT ;  /* 0x0000001116007c0c */ /* 0x000fda000bf06270 */
[----:B------:R-:W-:Y:S05]  /*a950*/  @!P0 BRA `(.L_x_2938) ;  /* 0xffffffe000f08947 */ /* 0x000fea000383ffff */
[----:B------:R-:W-:Y:S05]  /*a960*/  EXIT ;  /* 0x000000000000794d */ /* 0x000fea0003800000 */
.L_x_2934:
[----:B-1----:R-:W-:Y:S02]  /*a970*/  MOV R52, R25 ;  /* 0x0000001900347202 */ /* 0x002fe40000000f00 */
[----:B------:R-:W-:Y:S02]  /*a980*/  MOV R53, 0x8 ;  /* 0x0000000800357802 */ /* 0x000fe40000000f00 */
[----:B------:R-:W-:Y:S02]  /*a990*/  MOV R54, 0x101f ;  /* 0x0000101f00367802 */ /* 0x000fe40000000f00 */
[----:B------:R-:W-:-:S07]  /*a9a0*/  MOV R51, 0xffff ;  /* 0x0000ffff00337802 */ /* 0x000fce0000000f00 */
[----:B0-2---:R-:W-:Y:S05]  /*a9b0*/  WARPSYNC.COLLECTIVE R51, `(.L_x_2939) ;  /* 0x0000000033087348 */ /* 0x005fea0003c00000 */
[----:B------:R1:W3:Y:S02]  /*a9c0*/  SHFL.BFLY P3, R49, R52, R53, R54 ;  /* 0x0c00003534317389 */ /* 0x0002e40000060036 */
[----:B0123--:R-:W-:Y:S01]  /*a9d0*/  ENDCOLLECTIVE ;  /* 0x000000000000791b */ /* 0x00ffe20003800000 */
.L_x_2939:
[----:B------:R-:W-:Y:S02]  /*a9e0*/  MOV R52, R26 ;  /* 0x0000001a00347202 */ /* 0x000fe40000000f00 */
[----:B------:R-:W-:-:S07]  /*a9f0*/  MOV R28, R49 ;  /* 0x00000031001c7202 */ /* 0x000fce0000000f00 */
[----:B------:R-:W-:Y:S05]  /*aa00*/  WARPSYNC.COLLECTIVE R51, `(.L_x_2940) ;  /* 0x0000000033087348 */ /* 0x000fea0003c00000 */
[----:B------:R0:W1:Y:S02]  /*aa10*/  SHFL.BFLY P3, R49, R52, R53, R54 ;  /* 0x0c00003534317389 */ /* 0x0000640000060036 */
[----:B01----:R-:W-:Y:S01]  /*aa20*/  ENDCOLLECTIVE ;  /* 0x000000000000791b */ /* 0x003fe20003800000 */
.L_x_2940:
[----:B------:R-:W-:-:S05]  /*aa30*/  FADD.FTZ R28, R28, R25 ;  /* 0x000000191c1c7221 */ /* 0x000fca0000010000 */
[----:B------:R-:W-:Y:S02]  /*aa40*/  MOV R52, R28 ;  /* 0x0000001c00347202 */ /* 0x000fe40000000f00 */
[----:B------:R-:W-:Y:S02]  /*aa50*/  MOV R53, 0x4 ;  /* 0x0000000400357802 */ /* 0x000fe40000000f00 */
[----:B------:R-:W-:-:S07]  /*aa60*/  MOV R27, R49 ;  /* 0x00000031001b7202 */ /* 0x000fce0000000f00 */
[----:B------:R-:W-:Y:S05]  /*aa70*/  WARPSYNC.COLLECTIVE R51, `(.L_x_2941) ;  /* 0x0000000033087348 */ /* 0x000fea0003c00000 */
[----:B------:R0:W1:Y:S02]  /*aa80*/  SHFL.BFLY P3, R49, R52, R53, R54 ;  /* 0x0c00003534317389 */ /* 0x0000640000060036 */
[----:B01----:R-:W-:Y:S01]  /*aa90*/  ENDCOLLECTIVE ;  /* 0x000000000000791b */ /* 0x003fe20003800000 */
.L_x_2941:
[----:B------:R-:W-:-:S05]  /*aaa0*/  FADD.FTZ R27, R27, R26 ;  /* 0x0000001a1b1b7221 */ /* 0x000fca0000010000 */
[----:B------:R-:W-:Y:S02]  /*aab0*/  MOV R52, R27 ;  /* 0x0000001b00347202 */ /* 0x000fe40000000f00 */
[----:B------:R-:W-:-:S07]  /*aac0*/  MOV R29, R49 ;  /* 0x00000031001d7202 */ /* 0x000fce0000000f00 */
[----:B------:R-:W-:Y:S05]  /*aad0*/  WARPSYNC.COLLECTIVE R51, `(.L_x_2942) ;  /* 0x0000000033087348 */ /* 0x000fea0003c00000 */
[----:B------:R0:W1:Y:S02]  /*aae0*/  SHFL.BFLY P3, R49, R52, R53, R54 ;  /* 0x0c00003534317389 */ /* 0x0000640000060036 */
[----:B01----:R-:W-:Y:S01]  /*aaf0*/  ENDCOLLECTIVE ;  /* 0x000000000000791b */ /* 0x003fe20003800000 */
.L_x_2942:
[----:B------:R-:W-:-:S05]  /*ab00*/  FADD.FTZ R29, R28, R29 ;  /* 0x0000001d1c1d7221 */ /* 0x000fca0000010000 */
[----:B------:R-:W-:Y:S02]  /*ab10*/  MOV R52, R29 ;  /* 0x0000001d00347202 */ /* 0x000fe40000000f00 */
[----:B------:R-:W-:Y:S02]  /*ab20*/  MOV R53, 0x2 ;  /* 0x0000000200357802 */ /* 0x000fe40000000f00 */
[----:B------:R-:W-:-:S07]  /*ab30*/  MOV R30, R49 ;  /* 0x00000031001e7202 */ /* 0x000fce0000000f00 */
[----:B------:R-:W-:Y:S05]  /*ab40*/  WARPSYNC.COLLECTIVE R51, `(.L_x_2943) ;  /* 0x0000000033087348 */ /* 0x000fea0003c00000 */
[----:B------:R0:W1:Y:S02]  /*ab50*/  SHFL.BFLY P3, R49, R52, R53, R54 ;  /* 0x0c00003534317389 */ /* 0x0000640000060036 */
[----:B01----:R-:W-:Y:S01]  /*ab60*/  ENDCOLLECTIVE ;  /* 0x000000000000791b */ /* 0x003fe20003800000 */
.L_x_2943:
[----:B------:R-:W-:-:S05]  /*ab70*/  FADD.FTZ R30, R27, R30 ;  /* 0x0000001e1b1e7221 */ /* 0x000fca0000010000 */
[----:B------:R-:W-:Y:S02]  /*ab80*/  MOV R52, R30 ;  /* 0x0000001e00347202 */ /* 0x000fe40000000f00 */
[----:B------:R-:W-:-:S07]  /*ab90*/  MOV R32, R49 ;  /* 0x0000003100207202 */ /* 0x000fce0000000f00 */
[----:B------:R-:W-:Y:S05]  /*aba0*/  WARPSYNC.COLLECTIVE R51, `(.L_x_2944) ;  /* 0x0000000033087348 */ /* 0x000fea0003c00000 */
[----:B------:R0:W1:Y:S02]  /*abb0*/  SHFL.BFLY P3, R49, R52, R53, R54 ;  /* 0x0c00003534317389 */ /* 0x0000640000060036 */
[----:B01----:R-:W-:Y:S01]  /*abc0*/  ENDCOLLECTIVE ;  /* 0x000000000000791b */ /* 0x003fe20003800000 */
.L_x_2944:
[----:B------:R-:W-:-:S05]  /*abd0*/  FADD.FTZ R32, R29, R32 ;  /* 0x000000201d207221 */ /* 0x000fca0000010000 */
[----:B------:R-:W-:Y:S02]  /*abe0*/  MOV R52, R32 ;  /* 0x0000002000347202 */ /* 0x000fe40000000f00 */
[----:B------:R-:W-:Y:S02]  /*abf0*/  MOV R53, 0x1 ;  /* 0x0000000100357802 */ /* 0x000fe40000000f00 */
[----:B------:R-:W-:-:S07]  /*ac00*/  MOV R25, R49 ;  /* 0x0000003100197202 */ /* 0x000fce0000000f00 */
[----:B------:R-:W-:Y:S05]  /*ac10*/  WARPSYNC.COLLECTIVE R51, `(.L_x_2945) ;  /* 0x0000000033087348 */ /* 0x000fea0003c00000 */
[----:B------:R0:W1:Y:S02]  /*ac20*/  SHFL.BFLY P3, R49, R52, R53, R54 ;  /* 0x0c00003534317389 */ /* 0x0000640000060036 */
[----:B01----:R-:W-:Y:S01]  /*ac30*/  ENDCOLLECTIVE ;  /* 0x000000000000791b */ /* 0x003fe20003800000 */
.L_x_2945:
[----:B------:R-:W-:-:S05]  /*ac40*/  FADD.FTZ R25, R30, R25 ;  /* 0x000000191e197221 */ /* 0x000fca0000010000 */
[----:B------:R-:W-:Y:S02]  /*ac50*/  MOV R52, R25 ;  /* 0x0000001900347202 */ /* 0x000fe40000000f00 */
[----:B------:R-:W-:-:S07]  /*ac60*/  MOV R31, R49 ;  /* 0x00000031001f7202 */ /* 0x000fce0000000f00 */
[----:B------:R-:W-:Y:S05]  /*ac70*/  WARPSYNC.COLLECTIVE R51, `(.L_x_2946) ;  /* 0x0000000033087348 */ /* 0x000fea0003c00000 */
[----:B------:R0:W1:Y:S02]  /*ac80*/  SHFL.BFLY P3, R49, R52, R53, R54 ;  /* 0x0c00003534317389 */ /* 0x0000640000060036 */
[----:B01----:R-:W-:Y:S01]  /*ac90*/  ENDCOLLECTIVE ;  /* 0x000000000000791b */ /* 0x003fe20003800000 */
.L_x_2946:
[----:B------:R-:W-:Y:S01]  /*aca0*/  FADD.FTZ R31, R32, R31 ;  /* 0x0000001f201f7221 */ /* 0x000fe20000010000 */
[----:B------:R-:W-:Y:S01]  /*acb0*/  MOV R34, R49 ;  /* 0x0000003100227202 */ /* 0x000fe20000000f00 */
[----:B------:R-:W-:Y:S06]  /*acc0*/  BRA `(.L_x_2947) ;  /* 0xffffffec00547947 */ /* 0x000fec000383ffff */
.L_x_2935:
        /* <DEDUP_REMOVED lines=8> */
.L_x_2949:
[----:B------:R-:W-:Y:S05]  /*ad50*/  BSYNC B1 ;  /* 0x0000000000017941 */ /* 0x000fea0003800000 */
.L_x_2948:
        /* <DEDUP_REMOVED lines=8> */
.L_x_2950:
[----:B------:R-:W-:Y:S01]  /*ade0*/  FADD.FTZ R32, R32, R25 ;  /* 0x0000001920207221 */ /* 0x000fe20000010000 */
[----:B------:R-:W-:-:S04]  /*adf0*/  HFMA2.MMA R53, -RZ, RZ, 0, 2.384185791015625e-07 ;  /* 0x00000004ff357435 */ /* 0x000fc800000001ff */
[----:B------:R-:W-:Y:S02]  /*ae00*/  MOV R52, R32 ;  /* 0x0000002000347202 */ /* 0x000fe40000000f00 */
[----:B------:R-:W-:-:S07]  /*ae10*/  MOV R31, R49 ;  /* 0x00000031001f7202 */ /* 0x000fce0000000f00 */
[----:B------:R-:W-:Y:S05]  /*ae20*/  WARPSYNC.COLLECTIVE R51, `(.L_x_2951) ;  /* 0x0000000033087348 */ /* 0x000fea0003c00000 */
[----:B------:R0:W1:Y:S02]  /*ae30*/  SHFL.BFLY P3, R49, R52, R53, R54 ;  /* 0x0c00003534317389 */ /* 0x0000640000060036 */
[----:B01----:R-:W-:Y:S01]  /*ae40*/  ENDCOLLECTIVE ;  /* 0x000000000000791b */ /* 0x003fe20003800000 */
.L_x_2951:
[----:B------:R-:W-:-:S05]  /*ae50*/  FADD.FTZ R31, R31, R30 ;  /* 0x0000001e1f1f7221 */ /* 0x000fca0000010000 */
[----:B------:R-:W-:Y:S02]  /*ae60*/  MOV R52, R31 ;  /* 0x0000001f00347202 */ /* 0x000fe40000000f00 */
[----:B------:R-:W-:-:S07]  /*ae70*/  MOV R33, R49 ;  /* 0x0000003100217202 */ /* 0x000fce0000000f00 */
[----:B------:R-:W-:Y:S05]  /*ae80*/  WARPSYNC.COLLECTIVE R51, `(.L_x_2952) ;  /* 0x0000000033087348 */ /* 0x000fea0003c00000 */
[----:B------:R0:W1:Y:S02]  /*ae90*/  SHFL.BFLY P3, R49, R52, R53, R54 ;  /* 0x0c00003534317389 */ /* 0x0000640000060036 */
[----:B01----:R-:W-:Y:S01]  /*aea0*/  ENDCOLLECTIVE ;  /* 0x000000000000791b */ /* 0x003fe20003800000 */
.L_x_2952:
[----:B------:R-:W-:Y:S01]  /*aeb0*/  FADD.FTZ R33, R32, R33 ;  /* 0x0000002120217221 */ /* 0x000fe20000010000 */
[----:B------:R-:W-:-:S04]  /*aec0*/  HFMA2.MMA R53, -RZ, RZ, 0, 1.1920928955078125e-07 ;  /* 0x00000002ff357435 */ /* 0x000fc800000001ff */
[----:B------:R-:W-:Y:S02]  /*aed0*/  MOV R52, R33 ;  /* 0x0000002100347202 */ /* 0x000fe40000000f00 */
[----:B------:R-:W-:-:S07]  /*aee0*/  MOV R34, R49 ;  /* 0x0000003100227202 */ /* 0x000fce0000000f00 */
[----:B------:R-:W-:Y:S05]  /*aef0*/  WARPSYNC.COLLECTIVE R51, `(.L_x_2953) ;  /* 0x0000000033087348 */ /* 0x000fea0003c00000 */
[----:B------:R0:W1:Y:S02]  /*af00*/  SHFL.BFLY P3, R49, R52, R53, R54 ;  /* 0x0c00003534317389 */ /* 0x0000640000060036 */
[----:B01----:R-:W-:Y:S01]  /*af10*/  ENDCOLLECTIVE ;  /* 0x000000000000791b */ /* 0x003fe20003800000 */
.L_x_2953:
[----:B------:R-:W-:-:S05]  /*af20*/  FADD.FTZ R34, R31, R34 ;  /* 0x000000221f227221 */ /* 0x000fca0000010000 */
[----:B------:R-:W-:Y:S02]  /*af30*/  MOV R52, R34 ;  /* 0x0000002200347202 */ /* 0x000fe40000000f00 */
[----:B------:R-:W-:-:S07]  /*af40*/  MOV R36, R49 ;  /* 0x0000003100247202 */ /* 0x000fce0000000f00 */
[----:B------:R-:W-:Y:S05]  /*af50*/  WARPSYNC.COLLECTIVE R51, `(.L_x_2954) ;  /* 0x0000000033087348 */ /* 0x000fea0003c00000 */
[----:B------:R0:W1:Y:S02]  /*af60*/  SHFL.BFLY P3, R49, R52, R53, R54 ;  /* 0x0c00003534317389 */ /* 0x0000640000060036 */
[----:B01----:R-:W-:Y:S01]  /*af70*/  ENDCOLLECTIVE ;  /* 0x000000000000791b */ /* 0x003fe20003800000 */
.L_x_2954:
[----:B------:R-:W-:Y:S01]  /*af80*/  FADD.FTZ R36, R33, R36 ;  /* 0x0000002421247221 */ /* 0x000fe20000010000 */
[----:B------:R-:W-:-:S04]  /*af90*/  HFMA2.MMA R53, -RZ, RZ, 0, 5.9604644775390625e-08 ;  /* 0x00000001ff357435 */ /* 0x000fc800000001ff */
[----:B------:R-:W-:Y:S02]  /*afa0*/  MOV R52, R36 ;  /* 0x0000002400347202 */ /* 0x000fe40000000f00 */
[----:B------:R-:W-:-:S07]  /*afb0*/  MOV R25, R49 ;  /* 0x0000003100197202 */ /* 0x000fce0000000f00 */
[----:B------:R-:W-:Y:S05]  /*afc0*/  WARPSYNC.COLLECTIVE R51, `(.L_x_2955) ;  /* 0x0000000033087348 */ /* 0x000fea0003c00000 */
[----:B------:R0:W1:Y:S02]  /*afd0*/  SHFL.BFLY P3, R49, R52, R53, R54 ;  /* 0x0c00003534317389 */ /* 0x0000640000060036 */
[----:B01----:R-:W-:Y:S01]  /*afe0*/  ENDCOLLECTIVE ;  /* 0x000000000000791b */ /* 0x003fe20003800000 */
.L_x_2955:
[----:B------:R-:W-:-:S05]  /*aff0*/  FADD.FTZ R25, R34, R25 ;  /* 0x0000001922197221 */ /* 0x000fca0000010000 */
[----:B------:R-:W-:Y:S02]  /*b000*/  MOV R52, R25 ;  /* 0x0000001900347202 */ /* 0x000fe40000000f00 */
[----:B------:R-:W-:-:S07]  /*b010*/  MOV R35, R49 ;  /* 0x0000003100237202 */ /* 0x000fce0000000f00 */
[----:B------:R-:W-:Y:S05]  /*b020*/  WARPSYNC.COLLECTIVE R51, `(.L_x_2956) ;  /* 0x0000000033087348 */ /* 0x000fea0003c00000 */
[----:B------:R0:W1:Y:S02]  /*b030*/  SHFL.BFLY P3, R49, R52, R53, R54 ;  /* 0x0c00003534317389 */ /* 0x0000640000060036 */
[----:B01----:R-:W-:Y:S01]  /*b040*/  ENDCOLLECTIVE ;  /* 0x000000000000791b */ /* 0x003fe20003800000 */
.L_x_2956:
[----:B------:R-:W-:Y:S01]  /*b050*/  FADD.FTZ R35, R36, R35 ;  /* 0x0000002324237221 */ /* 0x000fe20000010000 */
[----:B------:R-:W-:Y:S01]  /*b060*/  MOV R30, R49 ;  /* 0x00000031001e7202 */ /* 0x000fe20000000f00 */
[----:B------:R-:W-:Y:S06]  /*b070*/  BRA `(.L_x_2957) ;  /* 0xffffffec00147947 */ /* 0x000fec000383ffff */
.L_x_2936:
        /* <DEDUP_REMOVED lines=8> */
.L_x_2959:
[----:B------:R-:W-:Y:S05]  /*b100*/  BSYNC B1 ;  /* 0x0000000000017941 */ /* 0x000fea0003800000 */
.L_x_2958:
        /* <DEDUP_REMOVED lines=8> */
.L_x_2960:
[----:B------:R-:W-:Y:S01]  /*b190*/  FADD.FTZ R32, R32, R25 ;  /* 0x0000001920207221 */ /* 0x000fe20000010000 */
[----:B------:R-:W-:-:S04]  /*b1a0*/  HFMA2.MMA R53, -RZ, RZ, 0, 2.384185791015625e-07 ;  /* 0x00000004ff357435 */ /* 0x000fc800000001ff */
[----:B------:R-:W-:Y:S02]  /*b1b0*/  MOV R52, R32 ;  /* 0x0000002000347202 */ /* 0x000fe40000000f00 */
[----:B------:R-:W-:-:S07]  /*b1c0*/  MOV R31, R49 ;  /* 0x00000031001f7202 */ /* 0x000fce0000000f00 */
[----:B------:R-:W-:Y:S05]  /*b1d0*/  WARPSYNC.COLLECTIVE R51, `(.L_x_2961) ;  /* 0x0000000033087348 */ /* 0x000fea0003c00000 */
[----:B------:R0:W1:Y:S02]  /*b1e0*/  SHFL.BFLY P3, R49, R52, R53, R54 ;  /* 0x0c00003534317389 */ /* 0x0000640000060036 */
[----:B01----:R-:W-:Y:S01]  /*b1f0*/  ENDCOLLECTIVE ;  /* 0x000000000000791b */ /* 0x003fe20003800000 */
.L_x_2961:
[----:B------:R-:W-:-:S05]  /*b200*/  FADD.FTZ R31, R31, R30 ;  /* 0x0000001e1f1f7221 */ /* 0x000fca0000010000 */
[----:B------:R-:W-:Y:S02]  /*b210*/  MOV R52, R31 ;  /* 0x0000001f00347202 */ /* 0x000fe40000000f00 */
[----:B------:R-:W-:-:S07]  /*b220*/  MOV R33, R49 ;  /* 0x0000003100217202 */ /* 0x000fce0000000f00 */
[----:B------:R-:W-:Y:S05]  /*b230*/  WARPSYNC.COLLECTIVE R51, `(.L_x_2962) ;  /* 0x0000000033087348 */ /* 0x000fea0003c00000 */
[----:B------:R0:W1:Y:S02]  /*b240*/  SHFL.BFLY P3, R49, R52, R53, R54 ;  /* 0x0c00003534317389 */ /* 0x0000640000060036 */
[----:B01----:R-:W-:Y:S01]  /*b250*/  ENDCOLLECTIVE ;  /* 0x000000000000791b */ /* 0x003fe20003800000 */
.L_x_2962:
[----:B------:R-:W-:Y:S01]  /*b260*/  FADD.FTZ R33, R32, R33 ;  /* 0x0000002120217221 */ /* 0x000fe20000010000 */
[----:B------:R-:W-:-:S04]  /*b270*/  HFMA2.MMA R53, -RZ, RZ, 0, 1.1920928955078125e-07 ;  /* 0x00000002ff357435 */ /* 0x000fc800000001ff */
[----:B------:R-:W-:Y:S02]  /*b280*/  MOV R52, R33 ;  /* 0x0000002100347202 */ /* 0x000fe40000000f00 */
[----:B------:R-:W-:-:S07]  /*b290*/  MOV R34, R49 ;  /* 0x0000003100227202 */ /* 0x000fce0000000f00 */
[----:B------:R-:W-:Y:S05]  /*b2a0*/  WARPSYNC.COLLECTIVE R51, `(.L_x_2963) ;  /* 0x0000000033087348 */ /* 0x000fea0003c00000 */
[----:B------:R0:W1:Y:S02]  /*b2b0*/  SHFL.BFLY P3, R49, R52, R53, R54 ;  /* 0x0c00003534317389 */ /* 0x0000640000060036 */
[----:B01----:R-:W-:Y:S01]  /*b2c0*/  ENDCOLLECTIVE ;  /* 0x000000000000791b */ /* 0x003fe20003800000 */
.L_x_2963:
[----:B------:R-:W-:-:S05]  /*b2d0*/  FADD.FTZ R34, R31, R34 ;  /* 0x000000221f227221 */ /* 0x000fca0000010000 */
[----:B------:R-:W-:Y:S02]  /*b2e0*/  MOV R52, R34 ;  /* 0x0000002200347202 */ /* 0x000fe40000000f00 */
[----:B------:R-:W-:-:S07]  /*b2f0*/  MOV R36, R49 ;  /* 0x0000003100247202 */ /* 0x000fce0000000f00 */
[----:B------:R-:W-:Y:S05]  /*b300*/  WARPSYNC.COLLECTIVE R51, `(.L_x_2964) ;  /* 0x0000000033087348 */ /* 0x000fea0003c00000 */
[----:B------:R0:W1:Y:S02]  /*b310*/  SHFL.BFLY P3, R49, R52, R53, R54 ;  /* 0x0c00003534317389 */ /* 0x0000640000060036 */
[----:B01----:R-:W-:Y:S01]  /*b320*/  ENDCOLLECTIVE ;  /* 0x000000000000791b */ /* 0x003fe20003800000 */
.L_x_2964:
[----:B------:R-:W-:Y:S01]  /*b330*/  FADD.FTZ R36, R33, R36 ;  /* 0x0000002421247221 */ /* 0x000fe20000010000 */
[----:B------:R-:W-:-:S04]  /*b340*/  HFMA2.MMA R53, -RZ, RZ, 0, 5.9604644775390625e-08 ;  /* 0x00000001ff357435 */ /* 0x000fc800000001ff */
[----:B------:R-:W-:Y:S02]  /*b350*/  MOV R52, R36 ;  /* 0x0000002400347202 */ /* 0x000fe40000000f00 */
[----:B------:R-:W-:-:S07]  /*b360*/  MOV R25, R49 ;  /* 0x0000003100197202 */ /* 0x000fce0000000f00 */
[----:B------:R-:W-:Y:S05]  /*b370*/  WARPSYNC.COLLECTIVE R51, `(.L_x_2965) ;  /* 0x0000000033087348 */ /* 0x000fea0003c00000 */
[----:B------:R0:W1:Y:S02]  /*b380*/  SHFL.BFLY P3, R49, R52, R53, R54 ;  /* 0x0c00003534317389 */ /* 0x0000640000060036 */
[----:B01----:R-:W-:Y:S01]  /*b390*/  ENDCOLLECTIVE ;  /* 0x000000000000791b */ /* 0x003fe20003800000 */
.L_x_2965:
[----:B------:R-:W-:-:S05]  /*b3a0*/  FADD.FTZ R25, R34, R25 ;  /* 0x0000001922197221 */ /* 0x000fca0000010000 */
[----:B------:R-:W-:Y:S02]  /*b3b0*/  MOV R52, R25 ;  /* 0x0000001900347202 */ /* 0x000fe40000000f00 */
[----:B------:R-:W-:-:S07]  /*b3c0*/  MOV R35, R49 ;  /* 0x0000003100237202 */ /* 0x000fce0000000f00 */
[----:B------:R-:W-:Y:S05]  /*b3d0*/  WARPSYNC.COLLECTIVE R51, `(.L_x_2966) ;  /* 0x0000000033087348 */ /* 0x000fea0003c00000 */
[----:B------:R0:W1:Y:S02]  /*b3e0*/  SHFL.BFLY P3, R49, R52, R53, R54 ;  /* 0x0c00003534317389 */ /* 0x0000640000060036 */
[----:B01----:R-:W-:Y:S01]  /*b3f0*/  ENDCOLLECTIVE ;  /* 0x000000000000791b */ /* 0x003fe20003800000 */
.L_x_2966:
[----:B------:R-:W-:Y:S01]  /*b400*/  FADD.FTZ R35, R36, R35 ;  /* 0x0000002324237221 */ /* 0x000fe20000010000 */
[----:B------:R-:W-:Y:S01]  /*b410*/  MOV R30, R49 ;  /* 0x00000031001e7202 */ /* 0x000fe20000000f00 */
[----:B------:R-:W-:Y:S06]  /*b420*/  BRA `(.L_x_2967) ;  /* 0xffffffe800c07947 */ /* 0x000fec000383ffff */
.L_x_2937:
        /* <DEDUP_REMOVED lines=8> */
.L_x_2969:
[----:B------:R-:W-:Y:S05]  /*b4b0*/  BSYNC B0 ;  /* 0x0000000000007941 */ /* 0x000fea0003800000 */
.L_x_2968:
        /* <DEDUP_REMOVED lines=11> */
.L_x_2970:
        /* <DEDUP_REMOVED lines=19> */
.L_x_2971:
        /* <DEDUP_REMOVED lines=8> */
.L_x_2972:
        /* <DEDUP_REMOVED lines=11> */
.L_x_2973:
[----:B------:R-:W-:-:S05]  /*b7d0*/  FADD.FTZ R27, R28, R27 ;  /* 0x0000001b1c1b7221 */ /* 0x000fca0000010000 */
[----:B------:R-:W-:Y:S02]  /*b7e0*/  MOV R52, R27 ;  /* 0x0000001b00347202 */ /* 0x000fe40000000f00 */
[----:B------:R-:W-:-:S07]  /*b7f0*/  MOV R29, R49 ;  /* 0x00000031001d7202 */ /* 0x000fce0000000f00 */
[----:B------:R-:W-:Y:S05]  /*b800*/  WARPSYNC.COLLECTIVE R51, `(.L_x_2974) ;  /* 0x0000000033087348 */ /* 0x000fea0003c00000 */
[----:B------:R0:W1:Y:S02]  /*b810*/  SHFL.BFLY P3, R49, R52, R53, R54 ;  /* 0x0c00003534317389 */ /* 0x0000640000060036 */
[----:B01----:R-:W-:Y:S01]  /*b820*/  ENDCOLLECTIVE ;  /* 0x000000000000791b */ /* 0x003fe20003800000 */
.L_x_2974:
        /* <DEDUP_REMOVED lines=8> */
.L_x_2975:
        /* <DEDUP_REMOVED lines=13> */
.L_x_2976:
        /* <DEDUP_REMOVED lines=8> */
.L_x_2977:
        /* <DEDUP_REMOVED lines=10> */
.L_x_2978:
        /* <DEDUP_REMOVED lines=12> */
.L_x_2979:
[----:B------:R-:W-:-:S05]  /*bb60*/  FADD.FTZ R36, R36, R35 ;  /* 0x0000002324247221 */ /* 0x000fca0000010000 */
[----:B------:R-:W-:Y:S02]  /*bb70*/  MOV R52, R36 ;  /* 0x0000002400347202 */ /* 0x000fe40000000f00 */
[----:B------:R-:W-:-:S07]  /*bb80*/  MOV R34, R49 ;  /* 0x0000003100227202 */ /* 0x000fce0000000f00 */
[----:B------:R-:W-:Y:S05]  /*bb90*/  WARPSYNC.COLLECTIVE R51, `(.L_x_2980) ;  /* 0x0000000033087348 */ /* 0x000fea0003c00000 */
[----:B------:R0:W1:Y:S02]  /*bba0*/  SHFL.BFLY P3, R49, R52, R53, R54 ;  /* 0x0c00003534317389 */ /* 0x0000640000060036 */
[----:B01----:R-:W-:Y:S01]  /*bbb0*/  ENDCOLLECTIVE ;  /* 0x000000000000791b */ /* 0x003fe20003800000 */
.L_x_2980:
[----:B------:R-:W-:Y:S01]  /*bbc0*/  FADD.FTZ R34, R37, R34 ;  /* 0x0000002225227221 */ /* 0x000fe20000010000 */
[----:B------:R-:W-:-:S04]  /*bbd0*/  HFMA2.MMA R53, -RZ, RZ, 0, 1.1920928955078125e-07 ;  /* 0x00000002ff357435 */ /* 0x000fc800000001ff */
[----:B------:R-:W-:Y:S02]  /*bbe0*/  MOV R52, R34 ;  /* 0x0000002200347202 */ /* 0x000fe40000000f00 */
[----:B------:R-:W-:-:S07]  /*bbf0*/  MOV R35, R49 ;  /* 0x0000003100237202 */ /* 0x000fce0000000f00 */
[----:B------:R-:W-:Y:S05]  /*bc00*/  WARPSYNC.COLLECTIVE R51, `(.L_x_2981) ;  /* 0x0000000033087348 */ /* 0x000fea0003c00000 */
[----:B------:R0:W1:Y:S02]  /*bc10*/  SHFL.BFLY P3, R49, R52, R53, R54 ;  /* 0x0c00003534317389 */ /* 0x0000640000060036 */
[----:B01----:R-:W-:Y:S01]  /*bc20*/  ENDCOLLECTIVE ;  /* 0x000000000000791b */ /* 0x003fe20003800000 */
.L_x_2981:
[----:B------:R-:W-:-:S05]  /*bc30*/  FADD.FTZ R35, R36, R35 ;  /* 0x0000002324237221 */ /* 0x000fca0000010000 */
[----:B------:R-:W-:Y:S02]  /*bc40*/  MOV R52, R35 ;  /* 0x0000002300347202 */ /* 0x000fe40000000f00 */
[----:B------:R-:W-:-:S07]  /*bc50*/  MOV R37, R49 ;  /* 0x0000003100257202 */ /* 0x000fce0000000f00 */
[----:B------:R-:W-:Y:S05]  /*bc60*/  WARPSYNC.COLLECTIVE R51, `(.L_x_2982) ;  /* 0x0000000033087348 */ /* 0x000fea0003c00000 */
[----:B------:R0:W1:Y:S02]  /*bc70*/  SHFL.BFLY P3, R49, R52, R53, R54 ;  /* 0x0c00003534317389 */ /* 0x0000640000060036 */
[----:B01----:R-:W-:Y:S01]  /*bc80*/  ENDCOLLECTIVE ;  /* 0x000000000000791b */ /* 0x003fe20003800000 */
.L_x_2982:
[----:B------:R-:W-:Y:S01]  /*bc90*/  FADD.FTZ R37, R34, R37 ;  /* 0x0000002522257221 */ /* 0x000fe20000010000 */
[----:B------:R-:W-:-:S04]  /*bca0*/  HFMA2.MMA R53, -RZ, RZ, 0, 5.9604644775390625e-08 ;  /* 0x00000001ff357435 */ /* 0x000fc800000001ff */
[----:B------:R-:W-:Y:S02]  /*bcb0*/  MOV R52, R37 ;  /* 0x0000002500347202 */ /* 0x000fe40000000f00 */
[----:B------:R-:W-:-:S07]  /*bcc0*/  MOV R36, R49 ;  /* 0x0000003100247202 */ /* 0x000fce0000000f00 */
[----:B------:R-:W-:Y:S05]  /*bcd0*/  WARPSYNC.COLLECTIVE R51, `(.L_x_2983) ;  /* 0x0000000033087348 */ /* 0x000fea0003c00000 */
[----:B------:R0:W1:Y:S02]  /*bce0*/  SHFL.BFLY P3, R49, R52, R53, R54 ;  /* 0x0c00003534317389 */ /* 0x0000640000060036 */
[----:B01----:R-:W-:Y:S01]  /*bcf0*/  ENDCOLLECTIVE ;  /* 0x000000000000791b */ /* 0x003fe20003800000 */
.L_x_2983:
[----:B------:R-:W-:-:S05]  /*bd00*/  FADD.FTZ R36, R35, R36 ;  /* 0x0000002423247221 */ /* 0x000fca0000010000 */
[----:B------:R-:W-:Y:S02]  /*bd10*/  MOV R52, R36 ;  /* 0x0000002400347202 */ /* 0x000fe40000000f00 */
[----:B------:R-:W-:-:S07]  /*bd20*/  MOV R34, R49 ;  /* 0x0000003100227202 */ /* 0x000fce0000000f00 */
[----:B------:R-:W-:Y:S05]  /*bd30*/  WARPSYNC.COLLECTIVE R51, `(.L_x_2984) ;  /* 0x0000000033087348 */ /* 0x000fea0003c00000 */
[----:B------:R0:W1:Y:S02]  /*bd40*/  SHFL.BFLY P3, R49, R52, R53, R54 ;  /* 0x0c00003534317389 */ /* 0x0000640000060036 */
[----:B01----:R-:W-:Y:S01]  /*bd50*/  ENDCOLLECTIVE ;  /* 0x000000000000791b */ /* 0x003fe20003800000 */
.L_x_2984:
        /* <DEDUP_REMOVED lines=8> */
.L_x_2985:
        /* <DEDUP_REMOVED lines=8> */
.L_x_2986:
[----:B------:R-:W-:Y:S01]  /*be60*/  FADD.FTZ R44, R44, R41 ;  /* 0x000000292c2c7221 */ /* 0x000fe20000010000 */
[----:B------:R-:W-:-:S04]  /*be70*/  HFMA2.MMA R53, -RZ, RZ, 0, 2.384185791015625e-07 ;  /* 0x00000004ff357435 */ /* 0x000fc800000001ff */
[----:B------:R-:W-:Y:S02]  /*be80*/  MOV R52, R44 ;  /* 0x0000002c00347202 */ /* 0x000fe40000000f00 */
[----:B------:R-:W-:-:S07]  /*be90*/  MOV R43, R49 ;  /* 0x00000031002b7202 */ /* 0x000fce0000000f00 */
[----:B------:R-:W-:Y:S05]  /*bea0*/  WARPSYNC.COLLECTIVE R51, `(.L_x_2987) ;  /* 0x0000000033087348 */ /* 0x000fea0003c00000 */
[----:B------:R0:W1:Y:S02]  /*beb0*/  SHFL.BFLY P3, R49, R52, R53, R54 ;  /* 0x0c00003534317389 */ /* 0x0000640000060036 */
[----:B01----:R-:W-:Y:S01]  /*bec0*/  ENDCOLLECTIVE ;  /* 0x000000000000791b */ /* 0x003fe20003800000 */
.L_x_2987:
[----:B------:R-:W-:-:S05]  /*bed0*/  FADD.FTZ R43, R43, R42 ;  /* 0x0000002a2b2b7221 */ /* 0x000fca0000010000 */
[----:B------:R-:W-:Y:S02]  /*bee0*/  MOV R52, R43 ;  /* 0x0000002b00347202 */ /* 0x000fe40000000f00 */
[----:B------:R-:W-:-:S07]  /*bef0*/  MOV R41, R49 ;  /* 0x0000003100297202 */ /* 0x000fce0000000f00 */
[----:B------:R-:W-:Y:S05]  /*bf00*/  WARPSYNC.COLLECTIVE R51, `(.L_x_2988) ;  /* 0x0000000033087348 */ /* 0x000fea0003c00000 */
[----:B------:R0:W1:Y:S02]  /*bf10*/  SHFL.BFLY P3, R49, R52, R53, R54 ;  /* 0x0c00003534317389 */ /* 0x0000640000060036 */
[----:B01----:R-:W-:Y:S01]  /*bf20*/  ENDCOLLECTIVE ;  /* 0x000000000000791b */ /* 0x003fe20003800000 */
.L_x_2988:
[----:B------:R-:W-:Y:S01]  /*bf30*/  FADD.FTZ R41, R44, R41 ;  /* 0x000000292c297221 */ /* 0x000fe20000010000 */
[----:B------:R-:W-:-:S04]  /*bf40*/  HFMA2.MMA R53, -RZ, RZ, 0, 1.1920928955078125e-07 ;  /* 0x00000002ff357435 */ /* 0x000fc800000001ff */
[----:B------:R-:W-:Y:S02]  /*bf50*/  MOV R52, R41 ;  /* 0x0000002900347202 */ /* 0x000fe40000000f00 */
[----:B------:R-:W-:-:S07]  /*bf60*/  MOV R42, R49 ;  /* 0x00000031002a7202 */ /* 0x000fce0000000f00 */
[----:B------:R-:W-:Y:S05]  /*bf70*/  WARPSYNC.COLLECTIVE R51, `(.L_x_2989) ;  /* 0x0000000033087348 */ /* 0x000fea0003c00000 */
[----:B------:R0:W1:Y:S02]  /*bf80*/  SHFL.BFLY P3, R49, R52, R53, R54 ;  /* 0x0c00003534317389 */ /* 0x0000640000060036 */
[----:B01----:R-:W-:Y:S01]  /*bf90*/  ENDCOLLECTIVE ;  /* 0x000000000000791b */ /* 0x003fe20003800000 */
.L_x_2989:
[----:B------:R-:W-:-:S05]  /*bfa0*/  FADD.FTZ R42, R43, R42 ;  /* 0x0000002a2b2a7221 */ /* 0x000fca0000010000 */
[----:B------:R-:W-:Y:S02]  /*bfb0*/  MOV R52, R42 ;  /* 0x0000002a00347202 */ /* 0x000fe40000000f00 */
[----:B------:R-:W-:-:S07]  /*bfc0*/  MOV R44, R49 ;  /* 0x00000031002c7202 */ /* 0x000fce0000000f00 */
[----:B------:R-:W-:Y:S05]  /*bfd0*/  WARPSYNC.COLLECTIVE R51, `(.L_x_2990) ;  /* 0x0000000033087348 */ /* 0x000fea0003c00000 */
[----:B------:R0:W1:Y:S02]  /*bfe0*/  SHFL.BFLY P3, R49, R52, R53, R54 ;  /* 0x0c00003534317389 */ /* 0x0000640000060036 */
[----:B01----:R-:W-:Y:S01]  /*bff0*/  ENDCOLLECTIVE ;  /* 0x000000000000791b */ /* 0x003fe20003800000 */
.L_x_2990:
[----:B------:R-:W-:Y:S01]  /*c000*/  FADD.FTZ R44, R41, R44 ;  /* 0x0000002c292c7221 */ /* 0x000fe20000010000 */
[----:B------:R-:W-:-:S04]  /*c010*/  HFMA2.MMA R53, -RZ, RZ, 0, 5.9604644775390625e-08 ;  /* 0x00000001ff357435 */ /* 0x000fc800000001ff */
[----:B------:R-:W-:Y:S02]  /*c020*/  MOV R52, R44 ;  /* 0x0000002c00347202 */ /* 0x000fe40000000f00 */
[----:B------:R-:W-:-:S07]  /*c030*/  MOV R43, R49 ;  /* 0x00000031002b7202 */ /* 0x000fce0000000f00 */
[----:B------:R-:W-:Y:S05]  /*c040*/  WARPSYNC.COLLECTIVE R51, `(.L_x_2991) ;  /* 0x0000000033087348 */ /* 0x000fea0003c00000 */
[----:B------:R0:W1:Y:S02]  /*c050*/  SHFL.BFLY P3, R49, R52, R53, R54 ;  /* 0x0c00003534317389 */ /* 0x0000640000060036 */
[----:B01----:R-:W-:Y:S01]  /*c060*/  ENDCOLLECTIVE ;  /* 0x000000000000791b */ /* 0x003fe20003800000 */
.L_x_2991:
[----:B------:R-:W-:-:S05]  /*c070*/  FADD.FTZ R42, R42, R43 ;  /* 0x0000002b2a2a7221 */ /* 0x000fca0000010000 */
[----:B------:R-:W-:Y:S02]  /*c080*/  MOV R52, R42 ;  /* 0x0000002a00347202 */ /* 0x000fe40000000f00 */
[----:B------:R-:W-:-:S07]  /*c090*/  MOV R41, R49 ;  /* 0x0000003100297202 */ /* 0x000fce0000000f00 */
[----:B------:R-:W-:Y:S05]  /*c0a0*/  WARPSYNC.COLLECTIVE R51, `(.L_x_2992) ;  /* 0x0000000033087348 */ /* 0x000fea0003c00000 */
[----:B------:R0:W1:Y:S02]  /*c0b0*/  SHFL.BFLY P3, R49, R52, R53, R54 ;  /* 0x0c00003534317389 */ /* 0x0000640000060036 */
[----:B01----:R-:W-:Y:S01]  /*c0c0*/  ENDCOLLECTIVE ;  /* 0x000000000000791b */ /* 0x003fe20003800000 */
.L_x_2992:
[----:B------:R-:W-:Y:S01]  /*c0d0*/  HFMA2.MMA R53, -RZ, RZ, 0, 4.76837158203125e-07 ;  /* 0x00000008ff357435 */ /* 0x000fe200000001ff */
[----:B------:R-:W-:Y:S02]  /*c0e0*/  MOV R52, R45 ;  /* 0x0000002d00347202 */ /* 0x000fe40000000f00 */
[----:B------:R-:W-:-:S08]  /*c0f0*/  MOV R43, R49 ;  /* 0x00000031002b7202 */ /* 0x000fd00000000f00 */
[----:B------:R-:W-:Y:S05]  /*c100*/  WARPSYNC.COLLECTIVE R51, `(.L_x_2993) ;  /* 0x0000000033087348 */ /* 0x000fea0003c00000 */
[----:B------:R0:W1:Y:S02]  /*c110*/  SHFL.BFLY P3, R49, R52, R53, R54 ;  /* 0x0c00003534317389 */ /* 0x0000640000060036 */
[----:B01----:R-:W-:Y:S01]  /*c120*/  ENDCOLLECTIVE ;  /* 0x000000000000791b */ /* 0x003fe20003800000 */
.L_x_2993:
[----:B------:R-:W-:-:S05]  /*c130*/  FADD.FTZ R32, R42, R43 ;  /* 0x0000002b2a207221 */ /* 0x000fca0000010000 */
[----:B------:R-:W-:Y:S02]  /*c140*/  @!P0 F2FP.F16.F32.PACK_AB R32, RZ, R32 ;  /* 0x00000020ff20823e */ /* 0x000fe400000000ff */
[----:B------:R-:W-:Y:S02]  /*c150*/  MOV R52, R46 ;  /* 0x0000002e00347202 */ /* 0x000fe40000000f00 */
[----:B------:R-:W-:-:S07]  /*c160*/  MOV R50, R49 ;  /* 0x0000003100327202 */ /* 0x000fce0000000f00 */
[----:B------:R-:W-:Y:S05]  /*c170*/  WARPSYNC.COLLECTIVE R51, `(.L_x_2994) ;  /* 0x0000000033087348 */ /* 0x000fea0003c00000 */
[----:B------:R0:W1:Y:S02]  /*c180*/  SHFL.BFLY P3, R49, R52, R53, R54 ;  /* 0x0c00003534317389 */ /* 0x0000640000060036 */
[----:B01----:R-:W-:Y:S01]  /*c190*/  ENDCOLLECTIVE ;  /* 0x000000000000791b */ /* 0x003fe20003800000 */
.L_x_2994:
[----:B------:R-:W-:Y:S01]  /*c1a0*/  FADD.FTZ R50, R50, R45 ;  /* 0x0000002d32327221 */ /* 0x000fe20000010000 */
[----:B------:R-:W-:-:S04]  /*c1b0*/  HFMA2.MMA R53, -RZ, RZ, 0, 2.384185791015625e-07 ;  /* 0x00000004ff357435 */ /* 0x000fc800000001ff */
[----:B------:R-:W-:Y:S02]  /*c1c0*/  MOV R52, R50 ;  /* 0x0000003200347202 */ /* 0x000fe40000000f00 */
[----:B------:R-:W-:-:S07]  /*c1d0*/  MOV R47, R49 ;  /* 0x00000031002f7202 */ /* 0x000fce0000000f00 */
[----:B------:R-:W-:Y:S05]  /*c1e0*/  WARPSYNC.COLLECTIVE R51, `(.L_x_2995) ;  /* 0x0000000033087348 */ /* 0x000fea0003c00000 */
[----:B------:R0:W1:Y:S02]  /*c1f0*/  SHFL.BFLY P3, R49, R52, R53, R54 ;  /* 0x0c00003534317389 */ /* 0x0000640000060036 */
[----:B01----:R-:W-:Y:S01]  /*c200*/  ENDCOLLECTIVE ;  /* 0x000000000000791b */ /* 0x003fe20003800000 */
.L_x_2995:
[----:B------:R-:W-:-:S05]  /*c210*/  FADD.FTZ R47, R47, R46 ;  /* 0x0000002e2f2f7221 */ /* 0x000fca0000010000 */
[----:B------:R-:W-:Y:S02]  /*c220*/  MOV R52, R47 ;  /* 0x0000002f00347202 */ /* 0x000fe40000000f00 */
[----:B------:R-:W-:-:S07]  /*c230*/  MOV R45, R49 ;  /* 0x00000031002d7202 */ /* 0x000fce0000000f00 */
[----:B------:R-:W-:Y:S05]  /*c240*/  WARPSYNC.COLLECTIVE R51, `(.L_x_2996) ;  /* 0x0000000033087348 */ /* 0x000fea0003c00000 */
[----:B------:R0:W1:Y:S02]  /*c250*/  SHFL.BFLY P3, R49, R52, R53, R54 ;  /* 0x0c00003534317389 */ /* 0x0000640000060036 */
[----:B01----:R-:W-:Y:S01]  /*c260*/  ENDCOLLECTIVE ;  /* 0x000000000000791b */ /* 0x003fe20003800000 */
.L_x_2996:
[----:B------:R-:W-:Y:S01]  /*c270*/  FADD.FTZ R45, R50, R45 ;  /* 0x0000002d322d7221 */ /* 0x000fe20000010000 */
[----:B------:R-:W-:-:S04]  /*c280*/  HFMA2.MMA R53, -RZ, RZ, 0, 1.1920928955078125e-07 ;  /* 0x00000002ff357435 */ /* 0x000fc800000001ff */
[----:B------:R-:W-:Y:S02]  /*c290*/  MOV R52, R45 ;  /* 0x0000002d00347202 */ /* 0x000fe40000000f00 */
[----:B------:R-:W-:-:S07]  /*c2a0*/  MOV R46, R49 ;  /* 0x00000031002e7202 */ /* 0x000fce0000000f00 */
[----:B------:R-:W-:Y:S05]  /*c2b0*/  WARPSYNC.COLLECTIVE R51, `(.L_x_2997) ;  /* 0x0000000033087348 */ /* 0x000fea0003c00000 */
[----:B------:R0:W1:Y:S02]  /*c2c0*/  SHFL.BFLY P3, R49, R52, R53, R54 ;  /* 0x0c00003534317389 */ /* 0x0000640000060036 */
[----:B01----:R-:W-:Y:S01]  /*c2d0*/  ENDCOLLECTIVE ;  /* 0x000000000000791b */ /* 0x003fe20003800000 */
.L_x_2997:
[----:B------:R-:W-:-:S05]  /*c2e0*/  FADD.FTZ R46, R47, R46 ;  /* 0x0000002e2f2e7221 */ /* 0x000fca0000010000 */
[----:B------:R-:W-:Y:S02]  /*c2f0*/  MOV R52, R46 ;  /* 0x0000002e00347202 */ /* 0x000fe40000000f00 */
[----:B------:R-:W-:-:S07]  /*c300*/  MOV R48, R49 ;  /* 0x0000003100307202 */ /* 0x000fce0000000f00 */
[----:B------:R-:W-:Y:S05]  /*c310*/  WARPSYNC.COLLECTIVE R51, `(.L_x_2998) ;  /* 0x0000000033087348 */ /* 0x000fea0003c00000 */
[----:B------:R0:W1:Y:S02]  /*c320*/  SHFL.BFLY P3, R49, R52, R53, R54 ;  /* 0x0c00003534317389 */ /* 0x0000640000060036 */
[----:B01----:R-:W-:Y:S01]  /*c330*/  ENDCOLLECTIVE ;  /* 0x000000000000791b */ /* 0x003fe20003800000 */
.L_x_2998:
        /* <DEDUP_REMOVED lines=12> */
.L_x_2999:
        /* <DEDUP_REMOVED lines=9> */
.L_x_3000:
[----:B------:R-:W-:Y:S01]  /*c490*/  FADD.FTZ R34, R45, R34 ;  /* 0x000000222d227221 */ /* 0x000fe20000010000 */
[----:B------:R-:W-:Y:S01]  /*c4a0*/  MOV R25, R49 ;  /* 0x0000003100197202 */ /* 0x000fe20000000f00 */
[----:B------:R-:W-:Y:S06]  /*c4b0*/  BRA `(.L_x_3001) ;  /* 0xffffffe400007947 */ /* 0x000fec000383ffff */
.L_x_3002:
        /* <DEDUP_REMOVED lines=12> */
.L_x_3512:


//--------------------- .text._ZN13group_norm_v218gn_bwd_cuda_kernelI6__halfLi320ELi2ELi16ELi40ELi1024ELb1ELb1ELi32ELi320ELi320ELi4ELb1ELi8ELb0ELb0ELNS_15WgradSyncMethodE3ENS_16CompileConditionILi900EEEEEvPT_S6_S6_PKS5_S8_S8_S8_PKfflPfPj --------------------------
	.section	.text._ZN13group_norm_v218gn_bwd_cuda_kernelI6__halfLi320ELi2ELi16ELi40ELi1024ELb1ELb1ELi32ELi320ELi320ELi4ELb1ELi8ELb0ELb0ELNS_15WgradSyncMethodE3ENS_16CompileConditionILi900EEEEEvPT_S6_S6_PKS5_S8_S8_S8_PKfflPfPj,"ax",@progbits
	.align	128
        .global         _ZN13group_norm_v218gn_bwd_cuda_kernelI6__halfLi320ELi2ELi16ELi40ELi1024ELb1ELb1ELi32ELi320ELi320ELi4ELb1ELi8ELb0ELb0ELNS_15WgradSyncMethodE3ENS_16CompileConditionILi900EEEEEvPT_S6_S6_PKS5_S8_S8_S8_PKfflPfPj
        .type           _ZN13group_norm_v218gn_bwd_cuda_kernelI6__halfLi320ELi2ELi16ELi40ELi1024ELb1ELb1ELi32ELi320ELi320ELi4ELb1ELi8ELb0ELb0ELNS_15WgradSyncMethodE3ENS_16CompileConditionILi900EEEEEvPT_S6_S6_PKS5_S8_S8_S8_PKfflPfPj,@function
        .size           _ZN13group_norm_v218gn_bwd_cuda_kernelI6__halfLi320ELi2ELi16ELi40ELi1024ELb1ELb1ELi32ELi320ELi320ELi4ELb1ELi8ELb0ELb0ELNS_15WgradSyncMethodE3ENS_16CompileConditionILi900EEEEEvPT_S6_S6_PKS5_S8_S8_S8_PKfflPfPj,(.L_x_3513 - _ZN13group_norm_v218gn_bwd_cuda_kernelI6__halfLi320ELi2ELi16ELi40ELi1024ELb1ELb1ELi32ELi320ELi320ELi4ELb1ELi8ELb0ELb0ELNS_15WgradSyncMethodE3ENS_16CompileConditionILi900EEEEEvPT_S6_S6_PKS5_S8_S8_S8_PKfflPfPj)
        .other          _ZN13group_norm_v218gn_bwd_cuda_kernelI6__halfLi320ELi2ELi16ELi40ELi1024ELb1ELb1ELi32ELi320ELi320ELi4ELb1ELi8ELb0ELb0ELNS_15WgradSyncMethodE3ENS_16CompileConditionILi900EEEEEvPT_S6_S6_PKS5_S8_S8_S8_PKfflPfPj,@"STO_CUDA_ENTRY STV_DEFAULT"
_ZN13group_norm_v218gn_bwd_cuda_kernelI6__halfLi320ELi2ELi16ELi40ELi1024ELb1ELb1ELi32ELi320ELi320ELi4ELb1ELi8ELb0ELb0ELNS_15WgradSyncMethodE3ENS_16CompileConditionILi900EEEEEvPT_S6_S6_PKS5_S8_S8_S8_PKfflPfPj:
.text._ZN13group_norm_v218gn_bwd_cuda_kernelI6__halfLi320ELi2ELi16ELi40ELi1024ELb1ELb1ELi32ELi320ELi320ELi4ELb1ELi8ELb0ELb0ELNS_15WgradSyncMethodE3ENS_16CompileConditionILi900EEEEEvPT_S6_S6_PKS5_S8_S8_S8_PKfflPfPj:
        /* <DEDUP_REMOVED lines=32> */
.L_x_3005:
[----:B------:R-:W2:Y:S04]  /*0200*/  LD.E.STRONG.GPU R0, desc[UR12][R2.64] ;  /* 0x0000000c02007980 */ /* 0x000ea8000c10f900 */
[----:B--2---:R-:W-:Y:S01]  /*0210*/  CCTL.IVALL ;  /* 0x00000000ff00798f */ /* 0x004fe20002000000 */
[----:B------:R-:W-:Y:S05]  /*0220*/  YIELD ;  /* 0x0000000000007946 */ /* 0x000fea0003800000 */
[----:B-----5:R-:W-:-:S04]  /*0230*/  LOP3.LUT R0, R0, R5, RZ, 0x3c, !PT ;  /* 0x0000000500007212 */ /* 0x020fc800078e3cff */
[----:B------:R-:W-:-:S13]  /*0240*/  ISETP.GT.AND P0, PT, R0, -0x1, PT ;  /* 0xffffffff0000780c */ /* 0x000fda0003f04270 */
[----:B------:R-:W-:Y:S05]  /*0250*/  @P0 BRA `(.L_x_3005) ;  /* 0xfffffffc00e80947 */ /* 0x000fea000383ffff */
.L_x_3004:
[----:B------:R-:W-:Y:S05]  /*0260*/  WARPSYNC.ALL ;  /* 0x0000000000007948 */ /* 0x000fea0003800000 */
[----:B------:R-:W-:Y:S06]  /*0270*/  BAR.SYNC.DEFER_BLOCKING 0x0 ;  /* 0x0000000000007b1d */ /* 0x000fec0000010000 */
[----:B------:R-:W-:Y:S05]  /*0280*/  BRA `(.L_x_3006) ;  /* 0x0000004c00dc7947 */ /* 0x000fea0003800000 */
.L_x_3003:
        /* <DEDUP_REMOVED lines=37> */
.L_x_3018:
[----:B-1----:R-:W0:Y:S01]  /*04e0*/  S2R R0, SR_TID.X ;  /* 0x0000000000007919 */ /* 0x002e220000002100 */
[----:B------:R-:W-:Y:S01]  /*04f0*/  ULOP3.LUT UR9, UR11, 0x1, URZ, 0xc0, !UPT ;  /* 0x000000010b097892 */ /* 0x000fe2000f8ec03f */
[----:B--2---:R-:W1:Y:S01]  /*0500*/  LDC.64 R4, c[0x0][0x238] ;  /* 0x00008e00ff047b82 */ /* 0x004e620000000a00 */
[----:B------:R-:W-:Y:S01]  /*0510*/  USHF.L.U32 UR10, UR17, 0x5, URZ ;  /* 0x00000005110a7899 */ /* 0x000fe2000800063f */
[----:B------:R-:W-:Y:S01]  /*0520*/  STL [R1+0x48], R43 ;  /* 0x0000482b01007387 */ /* 0x000fe20000100800 */
[----:B------:R-:W-:Y:S02]  /*0530*/  UIMAD UR14, UR9, 0x140, URZ ;  /* 0x00000140090e78a4 */ /* 0x000fe4000f8e023f */
[----:B------:R-:W-:Y:S01]  /*0540*/  USHF.R.U64 UR15, UR11, 0x1, UR5 ;  /* 0x000000010b0f7899 */ /* 0x000fe20008001205 */
[----:B------:R-:W-:Y:S01]  /*0550*/  STL [R1+0x44], R44 ;  /* 0x0000442c01007387 */ /* 0x000fe20000100800 */
[----:B------:R-:W-:Y:S01]  /*0560*/  ULOP3.LUT UR10, UR10, 0x3e0, URZ, 0xc0, !UPT ;  /* 0x000003e00a0a7892 */ /* 0x000fe2000f8ec03f */
[----:B------:R-:W2:Y:S01]  /*0570*/  LDC.64 R8, c[0x0][0x240] ;  /* 0x00009000ff087b82 */ /* 0x000ea20000000a00 */
[----:B------:R-:W-:Y:S01]  /*0580*/  USHF.R.U32.HI UR9, URZ, 0x1, UR5 ;  /* 0x000000013f097899 */ /* 0x000fe20008011605 */
[----:B------:R-:W-:Y:S01]  /*0590*/  STL [R1+0x40], R45 ;  /* 0x0000402d01007387 */ /* 0x000fe20000100800 */
[----:B------:R-:W-:Y:S01]  /*05a0*/  MOV R7, UR15 ;  /* 0x0000000f00077c02 */ /* 0x000fe20008000f00 */
[----:B------:R-:W-:Y:S01]  /*05b0*/  ULDC.64 UR18, c[0x0][0x248] ;  /* 0x0000920000127ab9 */ /* 0x000fe20000000a00 */
[----:B------:R-:W-:Y:S01]  /*05c0*/  ULDC.64 UR20, c[0x0][0x228] ;  /* 0x00008a0000147ab9 */ /* 0x000fe20000000a00 */
[----:B------:R-:W-:Y:S04]  /*05d0*/  STL [R1+0x3c], R46 ;  /* 0x00003c2e01007387 */ /* 0x000fe80000100800 */
[----:B------:R-:W-:Y:S04]  /*05e0*/  STL [R1+0x38], R47 ;  /* 0x0000382f01007387 */ /* 0x000fe80000100800 */
[----:B------:R-:W-:Y:S04]  /*05f0*/  STL [R1+0x34], R48 ;  /* 0x0000343001007387 */ /* 0x000fe80000100800 */
        /* <DEDUP_REMOVED lines=10> */
[----:B------:R-:W-:-:S04]  /*06a0*/  IMAD.WIDE.U32 R2, R26, -0x33333333, RZ ;  /* 0xcccccccd1a027825 */ /* 0x000fc800078e00ff */
[----:B------:R-:W-:Y:S01]  /*06b0*/  IMAD.WIDE.U32 R18, R7, 0xa0000, R26 ;  /* 0x000a000007127825 */ /* 0x000fe200078e001a */
[----:B------:R-:W-:-:S04]  /*06c0*/  SHF.R.U32.HI R6, RZ, 0x5, R3 ;  /* 0x00000005ff067819 */ /* 0x000fc80000011603 */
[----:B------:R-:W-:Y:S01]  /*06d0*/  LEA R2, P0, R7, R6, 0x4 ;  /* 0x0000000607027211 */ /* 0x000fe200078020ff */
[----:B------:R0:W-:Y:S01]  /*06e0*/  STL [R1+0x1c], R6 ;  /* 0x00001c0601007387 */ /* 0x0001e20000100800 */
[----:B------:R-:W-:Y:S01]  /*06f0*/  IADD3 R3, R19, UR9, RZ ;  /* 0x0000000913037c10 */ /* 0x000fe2000fffe0ff */
[----:B-1----:R-:W-:Y:S01]  /*0700*/  IMAD.WIDE R4, R26, 0x2, R4 ;  /* 0x000000021a047825 */ /* 0x002fe200078e0204 */
[----:B------:R-:W-:Y:S01]  /*0710*/  LEA.HI.X R7, R7, RZ, R0, 0x4, P0 ;  /* 0x000000ff07077211 */ /* 0x000fe200000f2400 */
[----:B------:R-:W-:Y:S01]  /*0720*/  ULDC UR9, c[0x0][0x250] ;  /* 0x0000940000097ab9 */ /* 0x000fe20000000800 */
[----:B------:R-:W-:Y:S02]  /*0730*/  LEA R38, P0, R2, UR18, 0x3 ;  /* 0x0000001202267c11 */ /* 0x000fe4000f8018ff */
[----:B------:R-:W-:Y:S01]  /*0740*/  IADD3 R0, P1, R29, R18, RZ ;  /* 0x000000121d007210 */ /* 0x000fe20007f3e0ff */
[----:B--2---:R-:W-:Y:S01]  /*0750*/  IMAD.WIDE R26, R26, 0x2, R8 ;  /* 0x000000021a1a7825 */ /* 0x004fe200078e0208 */
[----:B------:R-:W-:Y:S01]  /*0760*/  LEA.HI.X R39, R2, UR19, R7, 0x3, P0 ;  /* 0x0000001302277c11 */ /* 0x000fe200080f1c07 */
[----:B------:R-:W-:Y:S01]  /*0770*/  ULDC.64 UR18, c[0x0][0x230] ;  /* 0x00008c0000127ab9 */ /* 0x000fe20000000a00 */
[----:B------:R-:W-:Y:S01]  /*0780*/  IADD3.X R7, RZ, R3, RZ, P1, !PT ;  /* 0x00000003ff077210 */ /* 0x000fe20000ffe4ff */
[----:B------:R-:W2:Y:S01]  /*0790*/  LDG.E.64.CONSTANT R4, desc[UR12][R4.64] ;  /* 0x0000000c04047981 */ /* 0x000ea2000c1e9b00 */
[----:B------:R-:W-:-:S02]  /*07a0*/  SHF.L.U32 R13, R0, 0x1, RZ ;  /* 0x00000001000d7819 */ /* 0x000fc400000006ff */
[----:B------:R-:W-:Y:S01]  /*07b0*/  SHF.L.U64.HI R12, R0, 0x1, R7 ;  /* 0x00000001000c7819 */ /* 0x000fe20000010207 */
[----:B------:R-:W3:Y:S01]  /*07c0*/  LDG.E.64.CONSTANT R38, desc[UR12][R38.64] ;  /* 0x0000000c26267981 */ /* 0x000ee2000c1e9b00 */
[----:B0-----:R-:W-:Y:S02]  /*07d0*/  IADD3 R6, P0, R13, UR18, RZ ;  /* 0x000000120d067c10 */ /* 0x001fe4000ff1e0ff */
[----:B------:R-:W-:Y:S01]  /*07e0*/  IADD3 R9, R29, 0xa00, RZ ;  /* 0x00000a001d097810 */ /* 0x000fe20007ffe0ff */
[----:B------:R-:W4:Y:S01]  /*07f0*/  LDG.E.64.CONSTANT R26, desc[UR12][R26.64] ;  /* 0x0000000c1a1a7981 */ /* 0x000f22000c1e9b00 */
[----:B------:R-:W-:-:S03]  /*0800*/  IADD3.X R7, R12, UR19, RZ, P0, !PT ;  /* 0x000000130c077c10 */ /* 0x000fc600087fe4ff */
[----:B------:R-:W-:Y:S04]  /*0810*/  STL [R1+0x14], R13 ;  /* 0x0000140d01007387 */ /* 0x000fe80000100800 */
[----:B------:R-:W5:Y:S01]  /*0820*/  LDG.E.64.CONSTANT R6, desc[UR12][R6.64] ;  /* 0x0000000c06067981 */ /* 0x000f62000c1e9b00 */
[----:B------:R-:W-:-:S04]  /*0830*/  IADD3 R9, P0, R9, R18, RZ ;  /* 0x0000001209097210 */ /* 0x000fc80007f1e0ff */
[----:B------:R-:W-:Y:S02]  /*0840*/  IADD3.X R0, RZ, R3, RZ, P0, !PT ;  /* 0x00000003ff007210 */ /* 0x000fe400007fe4ff */
[C---:B------:R-:W-:Y:S02]  /*0850*/  SHF.L.U32 R11, R9.reuse, 0x1, RZ ;  /* 0x00000001090b7819 */ /* 0x040fe400000006ff */
[----:B------:R-:W-:Y:S02]  /*0860*/  SHF.L.U64.HI R10, R9, 0x1, R0 ;  /* 0x00000001090a7819 */ /* 0x000fe40000010200 */
[----:B------:R-:W-:-:S04]  /*0870*/  IADD3 R24, P0, R11, UR18, RZ ;  /* 0x000000120b187c10 */ /* 0x000fc8000ff1e0ff */
[----:B------:R-:W-:-:S06]  /*0880*/  IADD3.X R25, R10, UR19, RZ, P0, !PT ;  /* 0x000000130a197c10 */ /* 0x000fcc00087fe4ff */
[----:B------:R-:W2:Y:S01]  /*0890*/  LDG.E.64.CONSTANT R24, desc[UR12][R24.64] ;  /* 0x0000000c18187981 */ /* 0x000ea2000c1e9b00 */
[----:B------:R-:W-:-:S04]  /*08a0*/  IADD3 R9, R29, 0x1400, RZ ;  /* 0x000014001d097810 */ /* 0x000fc80007ffe0ff */
[----:B------:R-:W-:-:S04]  /*08b0*/  IADD3 R9, P0, R9, R18, RZ ;  /* 0x0000001209097210 */ /* 0x000fc80007f1e0ff */
[----:B------:R-:W-:Y:S02]  /*08c0*/  IADD3.X R0, RZ, R3, RZ, P0, !PT ;  /* 0x00000003ff007210 */ /* 0x000fe400007fe4ff */
[C---:B------:R-:W-:Y:S02]  /*08d0*/  SHF.L.U32 R23, R9.reuse, 0x1, RZ ;  /* 0x0000000109177819 */ /* 0x040fe400000006ff */
[----:B------:R-:W-:Y:S02]  /*08e0*/  SHF.L.U64.HI R22, R9, 0x1, R0 ;  /* 0x0000000109167819 */ /* 0x000fe40000010200 */
[----:B------:R-:W-:-:S04]  /*08f0*/  IADD3 R20, P0, R23, UR18, RZ ;  /* 0x0000001217147c10 */ /* 0x000fc8000ff1e0ff */
[----:B------:R-:W-:-:S06]  /*0900*/  IADD3.X R21, R22, UR19, RZ, P0, !PT ;  /* 0x0000001316157c10 */ /* 0x000fcc00087fe4ff */
[----:B------:R-:W2:Y:S01]  /*0910*/  LDG.E.64.CONSTANT R20, desc[UR12][R20.64] ;  /* 0x0000000c14147981 */ /* 0x000ea2000c1e9b00 */
[----:B------:R-:W-:-:S04]  /*0920*/  IADD3 R16, P0, R13, UR20, RZ ;  /* 0x000000140d107c10 */ /* 0x000fc8000ff1e0ff */
[----:B------:R-:W-:-:S06]  /*0930*/  IADD3.X R17, R12, UR21, RZ, P0, !PT ;  /* 0x000000150c117c10 */ /* 0x000fcc00087fe4ff */
[----:B------:R-:W2:Y:S01]  /*0940*/  LDG.E.64.CONSTANT R16, desc[UR12][R16.64] ;  /* 0x0000000c10107981 */ /* 0x000ea2000c1e9b00 */
[----:B------:R-:W-:Y:S02]  /*0950*/  IADD3 R14, P0, R11, UR20, RZ ;  /* 0x000000140b0e7c10 */ /* 0x000fe4000ff1e0ff */
[----:B------:R-:W-:Y:S02]  /*0960*/  IADD3 R9, R29, 0x1e00, RZ ;  /* 0x00001e001d097810 */ /* 0x000fe40007ffe0ff */
[----:B------:R-:W-:Y:S02]  /*0970*/  IADD3.X R15, R10, UR21, RZ, P0, !PT ;  /* 0x000000150a0f7c10 */ /* 0x000fe400087fe4ff */
[----:B------:R-:W-:Y:S01]  /*0980*/  IADD3 R9, P1, R9, R18, RZ ;  /* 0x0000001209097210 */ /* 0x000fe20007f3e0ff */
[----:B------:R0:W-:Y:S03]  /*0990*/  STL [R1+0x18], R12 ;  /* 0x0000180c01007387 */ /* 0x0001e60000100800 */
[----:B------:R-:W-:Y:S01]  /*09a0*/  IADD3.X R0, RZ, R3, RZ, P1, !PT ;  /* 0x00000003ff007210 */ /* 0x000fe20000ffe4ff */
[----:B------:R-:W2:Y:S01]  /*09b0*/  LDG.E.64.CONSTANT R14, desc[UR12][R14.64] ;  /* 0x0000000c0e0e7981 */ /* 0x000ea2000c1e9b00 */
[----:B------:R-:W-:-:S02]  /*09c0*/  SHF.L.U32 R91, R9, 0x1, RZ ;  /* 0x00000001095b7819 */ /* 0x000fc400000006ff */
[----:B------:R-:W-:Y:S02]  /*09d0*/  SHF.L.U64.HI R28, R9, 0x1, R0 ;  /* 0x00000001091c7819 */ /* 0x000fe40000010200 */
[----:B0-----:R-:W-:-:S04]  /*09e0*/  IADD3 R12, P0, R91, UR18, RZ ;  /* 0x000000125b0c7c10 */ /* 0x001fc8000ff1e0ff */
[----:B------:R-:W-:-:S06]  /*09f0*/  IADD3.X R13, R28, UR19, RZ, P0, !PT ;  /* 0x000000131c0d7c10 */ /* 0x000fcc00087fe4ff */
[----:B------:R-:W2:Y:S01]  /*0a00*/  LDG.E.64.CONSTANT R12, desc[UR12][R12.64] ;  /* 0x0000000c0c0c7981 */ /* 0x000ea2000c1e9b00 */
[----:B------:R-:W-:-:S04]  /*0a10*/  IADD3 R9, R29, 0x2800, RZ ;  /* 0x000028001d097810 */ /* 0x000fc80007ffe0ff */
[----:B------:R-:W-:Y:S01]  /*0a20*/  IADD3 R9, P0, R9, R18, RZ ;  /* 0x0000001209097210 */ /* 0x000fe20007f1e0ff */
[----:B------:R-:W-:Y:S03]  /*0a30*/  STL [R1+0xc], R11 ;  /* 0x00000c0b01007387 */ /* 0x000fe60000100800 */
[----:B------:R-:W-:Y:S02]  /*0a40*/  IADD3.X R90, RZ, R3, RZ, P0, !PT ;  /* 0x00000003ff5a7210 */ /* 0x000fe400007fe4ff */
[C---:B------:R-:W-:Y:S01]  /*0a50*/  SHF.L.U32 R89, R9.reuse, 0x1, RZ ;  /* 0x0000000109597819 */ /* 0x040fe200000006ff */
[----:B------:R0:W-:Y:S01]  /*0a60*/  STL [R1+0x10], R10 ;  /* 0x0000100a01007387 */ /* 0x0001e20000100800 */
[----:B------:R-:W-:Y:S02]  /*0a70*/  SHF.L.U64.HI R90, R9, 0x1, R90 ;  /* 0x00000001095a7819 */ /* 0x000fe4000001025a */
[----:B0-----:R-:W-:-:S04]  /*0a80*/  IADD3 R10, P0, R89, UR18, RZ ;  /* 0x00000012590a7c10 */ /* 0x001fc8000ff1e0ff */
[----:B------:R-:W-:Y:S02]  /*0a90*/  IADD3.X R11, R90, UR19, RZ, P0, !PT ;  /* 0x000000135a0b7c10 */ /* 0x000fe400087fe4ff */
[----:B------:R-:W-:-:S04]  /*0aa0*/  IADD3 R8, P0, R23, UR20, RZ ;  /* 0x0000001417087c10 */ /* 0x000fc8000ff1e0ff */
[----:B------:R-:W2:Y:S01]  /*0ab0*/  LDG.E.64.CONSTANT R10, desc[UR12][R10.64] ;  /* 0x0000000c0a0a7981 */ /* 0x000ea2000c1e9b00 */
[----:B------:R-:W-:-:S06]  /*0ac0*/  IADD3.X R9, R22, UR21, RZ, P0, !PT ;  /* 0x0000001516097c10 */ /* 0x000fcc00087fe4ff */
[----:B------:R-:W2:Y:S04]  /*0ad0*/  LDG.E.64.CONSTANT R8, desc[UR12][R8.64] ;  /* 0x0000000c08087981 */ /* 0x000ea8000c1e9b00 */
[----:B------:R0:W-:Y:S04]  /*0ae0*/  STL [R1+0x4], R23 ;  /* 0x0000041701007387 */ /* 0x0001e80000100800 */
[----:B------:R-:W-:Y:S04]  /*0af0*/  STL [R1+0x8], R22 ;  /* 0x0000081601007387 */ /* 0x000fe80000100800 */
[----:B------:R1:W-:Y:S01]  /*0b00*/  STL [R1], R28 ;  /* 0x0000001c01007387 */ /* 0x0003e20000100800 */
[----:B------:R-:W-:-:S02]  /*0b10*/  IADD3 R86, R29, 0x3c00, RZ ;  /* 0x00003c001d567810 */ /* 0x000fc40007ffe0ff */
[----:B------:R-:W-:Y:S01]  /*0b20*/  IADD3 R83, R29, 0x4600, RZ ;  /* 0x000046001d537810 */ /* 0x000fe20007ffe0ff */
[----:B---3--:R-:W-:Y:S01]  /*0b30*/  FADD.FTZ R2, R39, UR9 ;  /* 0x0000000927027e21 */ /* 0x008fe20008010000 */
[--C-:B-----5:R-:W-:Y:S02]  /*0b40*/  HADD2.F32 R33, -RZ, R7.reuse.H0_H0 ;  /* 0x20000007ff217230 */ /* 0x120fe40000004100 */
[----:B------:R-:W-:Y:S01]  /*0b50*/  HADD2.F32 R35, -RZ, R7.H1_H1 ;  /* 0x30000007ff237230 */ /* 0x000fe20000004100 */
[----:B------:R-:W-:Y:S01]  /*0b60*/  IADD3 R7, R29, 0x3200, RZ ;  /* 0x000032001d077810 */ /* 0x000fe20007ffe0ff */
[--C-:B------:R-:W-:Y:S02]  /*0b70*/  HADD2.F32 R19, -RZ, R6.reuse.H0_H0 ;  /* 0x20000006ff137230 */ /* 0x100fe40000004100 */
[----:B------:R-:W-:Y:S01]  /*0b80*/  HADD2.F32 R31, -RZ, R6.H1_H1 ;  /* 0x30000006ff1f7230 */ /* 0x000fe20000004100 */
[----:B------:R-:W-:Y:S02]  /*0b90*/  IADD3 R6, P0, R91, UR20, RZ ;  /* 0x000000145b067c10 */ /* 0x000fe4000ff1e0ff */
[----:B------:R-:W-:Y:S01]  /*0ba0*/  IADD3 R87, P1, R7, R18, RZ ;  /* 0x0000001207577210 */ /* 0x000fe20007f3e0ff */
[----:B------:R-:W3:Y:S01]  /*0bb0*/  MUFU.RSQ R2, R2 ;  /* 0x0000000200027308 */ /* 0x000ee20000001400 */
[----:B------:R-:W-:-:S02]  /*0bc0*/  IADD3.X R7, R28, UR21, RZ, P0, !PT ;  /* 0x000000151c077c10 */ /* 0x000fc400087fe4ff */
[----:B------:R-:W-:-:S04]  /*0bd0*/  IADD3.X R88, RZ, R3, RZ, P1, !PT ;  /* 0x00000003ff587210 */ /* 0x000fc80000ffe4ff */
[----:B------:R-:W5:Y:S01]  /*0be0*/  LDG.E.64.CONSTANT R6, desc[UR12][R6.64] ;  /* 0x0000000c06067981 */ /* 0x000f62000c1e9b00 */
[C---:B------:R-:W-:Y:S02]  /*0bf0*/  SHF.L.U64.HI R88, R87.reuse, 0x1, R88 ;  /* 0x0000000157587819 */ /* 0x040fe40000010258 */
[----:B------:R-:W-:Y:S01]  /*0c00*/  SHF.L.U32 R87, R87, 0x1, RZ ;  /* 0x0000000157577819 */ /* 0x000fe200000006ff */
[--C-:B----4-:R-:W-:Y:S02]  /*0c10*/  HADD2.F32 R93, -RZ, R26.reuse.H0_H0 ;  /* 0x2000001aff5d7230 */ /* 0x110fe40000004100 */
[----:B------:R-:W-:Y:S01]  /*0c20*/  HADD2.F32 R43, -RZ, R26.H1_H1 ;  /* 0x3000001aff2b7230 */ /* 0x000fe20000004100 */
[----:B------:R-:W-:Y:S01]  /*0c30*/  IADD3 R26, P0, R87, UR18, RZ ;  /* 0x00000012571a7c10 */ /* 0x000fe2000ff1e0ff */
[----:B------:R-:W-:Y:S01]  /*0c40*/  FADD.FTZ R31, -R38, R31 ;  /* 0x0000001f261f7221 */ /* 0x000fe20000010100 */
[--C-:B------:R-:W-:Y:S02]  /*0c50*/  HADD2.F32 R53, -RZ, R27.reuse.H0_H0 ;  /* 0x2000001bff357230 */ /* 0x100fe40000004100 */
[----:B------:R-:W-:-:S02]  /*0c60*/  HADD2.F32 R46, -RZ, R27.H1_H1 ;  /* 0x3000001bff2e7230 */ /* 0x000fc40000004100 */
[----:B------:R-:W-:Y:S01]  /*0c70*/  HADD2.F32 R47, -RZ, R27.H0_H0 ;  /* 0x2000001bff2f7230 */ /* 0x000fe20000004100 */
[----:B------:R-:W-:Y:S01]  /*0c80*/  IADD3.X R27, R88, UR19, RZ, P0, !PT ;  /* 0x00000013581b7c10 */ /* 0x000fe200087fe4ff */
[----:B---3--:R-:W-:Y:S01]  /*0c90*/  FMUL.FTZ R80, R2, R31 ;  /* 0x0000001f02507220 */ /* 0x008fe20000410000 */
[C---:B------:R-:W-:Y:S01]  /*0ca0*/  FADD.FTZ R33, -R38.reuse, R33 ;  /* 0x0000002126217221 */ /* 0x040fe20000010100 */
[----:B--2---:R-:W-:Y:S02]  /*0cb0*/  HADD2.F32 R31, -RZ, R24.H1_H1 ;  /* 0x30000018ff1f7230 */ /* 0x004fe40000004100 */
[----:B------:R-:W-:Y:S01]  /*0cc0*/  FADD.FTZ R19, -R38, R19 ;  /* 0x0000001326137221 */ /* 0x000fe20000010100 */
[C---:B------:R-:W-:Y:S01]  /*0cd0*/  FMUL.FTZ R82, R2.reuse, R33 ;  /* 0x0000002102527220 */ /* 0x040fe20000410000 */
[----:B------:R-:W2:Y:S01]  /*0ce0*/  LDG.E.64.CONSTANT R26, desc[UR12][R26.64] ;  /* 0x0000000c1a1a7981 */ /* 0x000ea2000c1e9b00 */
[--C-:B------:R-:W-:Y:S02]  /*0cf0*/  HADD2.F32 R33, -RZ, R25.reuse.H0_H0 ;  /* 0x20000019ff217230 */ /* 0x100fe40000004100 */
[----:B------:R-:W-:Y:S01]  /*0d00*/  FMUL.FTZ R81, R2, R19 ;  /* 0x0000001302517220 */ /* 0x000fe20000410000 */
[----:B------:R-:W-:Y:S01]  /*0d10*/  FADD.FTZ R31, -R38, R31 ;  /* 0x0000001f261f7221 */ /* 0x000fe20000010100 */
[----:B------:R-:W-:-:S02]  /*0d20*/  HADD2.F32 R25, -RZ, R25.H1_H1 ;  /* 0x30000019ff197230 */ /* 0x000fc40000004100 */
[----:B------:R-:W-:Y:S01]  /*0d30*/  HADD2.F32 R19, -RZ, R24.H0_H0 ;  /* 0x20000018ff137230 */ /* 0x000fe20000004100 */
[----:B------:R-:W-:Y:S01]  /*0d40*/  IADD3 R24, P0, R89, UR20, RZ ;  /* 0x0000001459187c10 */ /* 0x000fe2000ff1e0ff */
[----:B------:R-:W-:Y:S01]  /*0d50*/  FMUL.FTZ R76, R2, R31 ;  /* 0x0000001f024c7220 */ /* 0x000fe20000410000 */
[----:B------:R-:W-:Y:S02]  /*0d60*/  FADD.FTZ R31, -R38, R25 ;  /* 0x00000019261f7221 */ /* 0x000fe40000010100 */
[----:B------:R-:W-:-:S06]  /*0d70*/  IADD3.X R25, R90, UR21, RZ, P0, !PT ;  /* 0x000000155a197c10 */ /* 0x000fcc00087fe4ff */
[----:B------:R-:W3:Y:S01]  /*0d80*/  LDG.E.64.CONSTANT R24, desc[UR12][R24.64] ;  /* 0x0000000c18187981 */ /* 0x000ee2000c1e9b00 */
[----:B------:R-:W-:Y:S02]  /*0d90*/  HADD2.F32 R44, -RZ, R5.H0_H0 ;  /* 0x20000005ff2c7230 */ /* 0x000fe40000004100 */
[--C-:B------:R-:W-:Y:S02]  /*0da0*/  HADD2.F32 R0, -RZ, R4.reuse.H0_H0 ;  /* 0x20000004ff007230 */ /* 0x100fe40000004100 */
[----:B0-----:R-:W-:Y:S02]  /*0db0*/  HADD2.F32 R23, -RZ, R4.H1_H1 ;  /* 0x30000004ff177230 */ /* 0x001fe40000004100 */
[----:B------:R-:W-:Y:S01]  /*0dc0*/  FFMA.FTZ R53, R82, R44, R53 ;  /* 0x0000002c52357223 */ /* 0x000fe20000010035 */
[----:B------:R-:W-:-:S03]  /*0dd0*/  FFMA.FTZ R32, R81, R0, R93 ;  /* 0x0000000051207223 */ /* 0x000fc6000001005d */
[----:B------:R-:W-:Y:S01]  /*0de0*/  FMUL.FTZ R39, R53, -1.4426950216293334961 ;  /* 0xbfb8aa3b35277820 */ /* 0x000fe20000410000 */
[----:B------:R-:W-:Y:S01]  /*0df0*/  FFMA.FTZ R30, R23, R76, R43 ;  /* 0x0000004c171e7223 */ /* 0x000fe2000001002b */
[----:B------:R-:W-:-:S03]  /*0e00*/  FMUL.FTZ R55, R32, -1.4426950216293334961 ;  /* 0xbfb8aa3b20377820 */ /* 0x000fc60000410000 */
[----:B-1----:R-:W-:Y:S01]  /*0e10*/  FMUL.FTZ R28, R30, -1.4426950216293334961 ;  /* 0xbfb8aa3b1e1c7820 */ /* 0x002fe20000410000 */
[----:B------:R-:W0:Y:S01]  /*0e20*/  MUFU.EX2 R39, R39 ;  /* 0x0000002700277308 */ /* 0x000e220000000800 */
[----:B------:R-:W-:Y:S01]  /*0e30*/  FMUL.FTZ R74, R2, R31 ;  /* 0x0000001f024a7220 */ /* 0x000fe20000410000 */
[----:B------:R-:W-:-:S06]  /*0e40*/  HADD2.F32 R31, -RZ, R20.H1_H1 ;  /* 0x30000014ff1f7230 */ /* 0x000fcc0000004100 */
[----:B------:R-:W1:Y:S01]  /*0e50*/  MUFU.EX2 R55, R55 ;  /* 0x0000003700377308 */ /* 0x000e620000000800 */
[----:B------:R-:W-:Y:S01]  /*0e60*/  FFMA.FTZ R54, R80, R23, R43 ;  /* 0x0000001750367223 */ /* 0x000fe2000001002b */
[C---:B------:R-:W-:Y:S01]  /*0e70*/  FADD.FTZ R33, -R38.reuse, R33 ;  /* 0x0000002126217221 */ /* 0x040fe20000010100 */
[----:B------:R-:W-:Y:S01]  /*0e80*/  FADD.FTZ R57, -R38, R31 ;  /* 0x0000001f26397221 */ /* 0x000fe20000010100 */
[----:B------:R-:W-:-:S04]  /*0e90*/  HADD2.F32 R31, -RZ, R21.H0_H0 ;  /* 0x20000015ff1f7230 */ /* 0x000fc80000004100 */
[----:B------:R-:W4:Y:S01]  /*0ea0*/  MUFU.EX2 R28, R28 ;  /* 0x0000001c001c7308 */ /* 0x000f220000000800 */
[----:B------:R-:W-:Y:S02]  /*0eb0*/  HADD2.F32 R21, -RZ, R21.H1_H1 ;  /* 0x30000015ff157230 */ /* 0x000fe40000004100 */
[----:B------:R-:W-:Y:S01]  /*0ec0*/  FMUL.FTZ R51, R54, -1.4426950216293334961 ;  /* 0xbfb8aa3b36337820 */ /* 0x000fe20000410000 */
[----:B------:R-:W-:Y:S01]  /*0ed0*/  FADD.FTZ R35, -R38, R35 ;  /* 0x0000002326237221 */ /* 0x000fe20000010100 */
[--C-:B------:R-:W-:Y:S02]  /*0ee0*/  HADD2.F32 R52, -RZ, R5.reuse.H0_H0 ;  /* 0x20000005ff347230 */ /* 0x100fe40000004100 */
[----:B------:R-:W-:Y:S01]  /*0ef0*/  FMUL.FTZ R75, R2, R33 ;  /* 0x00000021024b7220 */ /* 0x000fe20000410000 */
[----:B------:R-:W-:Y:S01]  /*0f00*/  IADD3 R86, P0, R86, R18, RZ ;  /* 0x0000001256567210 */ /* 0x000fe20007f1e0ff */
[----:B------:R-:W-:Y:S01]  /*0f10*/  FMUL.FTZ R78, R2, R35 ;  /* 0x00000023024e7220 */ /* 0x000fe20000410000 */
[----:B------:R-:W-:Y:S01]  /*0f20*/  FADD.FTZ R70, -R38, R21 ;  /* 0x0000001526467221 */ /* 0x000fe20000010100 */
[----:B------:R-:W-:Y:S01]  /*0f30*/  FFMA.FTZ R35, R52, R75, R47 ;  /* 0x0000004b34237223 */ /* 0x000fe2000001002f */
[----:B0-----:R-:W-:Y:S01]  /*0f40*/  FADD.FTZ R21, R39, 1 ;  /* 0x3f80000027157421 */ /* 0x001fe20000010000 */
[----:B------:R-:W0:Y:S01]  /*0f50*/  MUFU.EX2 R51, R51 ;  /* 0x0000003300337308 */ /* 0x000e220000000800 */
[----:B------:R-:W-:Y:S01]  /*0f60*/  IADD3.X R39, RZ, R3, RZ, P0, !PT ;  /* 0x00000003ff277210 */ /* 0x000fe200007fe4ff */
[----:B------:R-:W-:-:S02]  /*0f70*/  HADD2.F32 R22, -RZ, R5.H1_H1 ;  /* 0x30000005ff167230 */ /* 0x000fc40000004100 */
[----:B-1----:R-:W-:Y:S01]  /*0f80*/  FADD.FTZ R55, R55, 1 ;  /* 0x3f80000037377421 */ /* 0x002fe20000010000 */
[----:B------:R-:W-:Y:S01]  /*0f90*/  SHF.L.U32 R85, R86, 0x1, RZ ;  /* 0x0000000156557819 */ /* 0x000fe200000006ff */
[----:B------:R-:W-:Y:S01]  /*0fa0*/  FMUL.FTZ R33, R35, -1.4426950216293334961 ;  /* 0xbfb8aa3b23217820 */ /* 0x000fe20000410000 */
[----:B------:R-:W-:Y:S01]  /*0fb0*/  FADD.FTZ R77, -R38, R19 ;  /* 0x00000013264d7221 */ /* 0x000fe20000010100 */
[----:B------:R-:W-:Y:S01]  /*0fc0*/  SHF.L.U64.HI R86, R86, 0x1, R39 ;  /* 0x0000000156567819 */ /* 0x000fe20000010227 */
[----:B------:R-:W-:Y:S01]  /*0fd0*/  MUFU.RCP R58, R55 ;  /* 0x00000037003a7308 */ /* 0x000fe20000001000 */
[----:B----4-:R-:W-:Y:S01]  /*0fe0*/  FADD.FTZ R39, R28, 1 ;  /* 0x3f8000001c277421 */ /* 0x010fe20000010000 */
[----:B------:R-:W-:Y:S01]  /*0ff0*/  FFMA.FTZ R19, R78, R22, R46 ;  /* 0x000000164e137223 */ /* 0x000fe2000001002e */
[----:B------:R-:W-:Y:S01]  /*1000*/  IADD3 R28, P0, R85, UR18, RZ ;  /* 0x00000012551c7c10 */ /* 0x000fe2000ff1e0ff */
[----:B------:R-:W-:Y:S02]  /*1010*/  FMUL.FTZ R77, R2, R77 ;  /* 0x0000004d024d7220 */ /* 0x000fe40000410000 */
[----:B------:R-:W-:Y:S01]  /*1020*/  FMUL.FTZ R41, R19, -1.4426950216293334961 ;  /* 0xbfb8aa3b13297820 */ /* 0x000fe20000410000 */
[----:B------:R-:W-:Y:S01]  /*1030*/  IADD3.X R29, R86, UR19, RZ, P0, !PT ;  /* 0x00000013561d7c10 */ /* 0x000fe200087fe4ff */
[----:B------:R-:W1:Y:S01]  /*1040*/  MUFU.EX2 R33, R33 ;  /* 0x0000002100217308 */ /* 0x000e620000000800 */
[----:B------:R-:W-:Y:S01]  /*1050*/  FFMA.FTZ R36, R0, R77, R93 ;  /* 0x0000004d00247223 */ /* 0x000fe2000001005d */
[----:B------:R-:W-:-:S02]  /*1060*/  HADD2.F32 R37, -RZ, R20.H0_H0 ;  /* 0x20000014ff257230 */ /* 0x000fc40000004100 */
[----:B0-----:R-:W-:Y:S01]  /*1070*/  FADD.FTZ R51, R51, 1 ;  /* 0x3f80000033337421 */ /* 0x001fe20000010000 */
[----:B------:R-:W-:Y:S01]  /*1080*/  FMUL.FTZ R61, R36, -1.4426950216293334961 ;  /* 0xbfb8aa3b243d7820 */ /* 0x000fe20000410000 */
[----:B------:R-:W4:Y:S02]  /*1090*/  LDG.E.64.CONSTANT R28, desc[UR12][R28.64] ;  /* 0x0000000c1c1c7981 */ /* 0x000f24000c1e9b00 */
[----:B------:R-:W0:Y:S01]  /*10a0*/  MUFU.EX2 R41, R41 ;  /* 0x0000002900297308 */ /* 0x000e220000000800 */
[----:B------:R-:W-:Y:S01]  /*10b0*/  FADD.FTZ R73, -R38, R37 ;  /* 0x0000002526497221 */ /* 0x000fe20000010100 */
[----:B------:R-:W-:Y:S01]  /*10c0*/  FFMA.FTZ R37, R22, R74, R46 ;  /* 0x0000004a16257223 */ /* 0x000fe2000001002e */
[----:B------:R-:W-:Y:S01]  /*10d0*/  FMUL.FTZ R72, R2, R57 ;  /* 0x0000003902487220 */ /* 0x000fe20000410000 */
[----:B------:R-:W-:-:S04]  /*10e0*/  IADD3 R83, P1, R83, R18, RZ ;  /* 0x0000001253537210 */ /* 0x000fc80007f3e0ff */
[----:B------:R0:W-:Y:S01]  /*10f0*/  MUFU.RCP R59, R51 ;  /* 0x00000033003b7308 */ /* 0x0001e20000001000 */
[----:B-1----:R-:W-:Y:S01]  /*1100*/  FADD.FTZ R33, R33, 1 ;  /* 0x3f80000021217421 */ /* 0x002fe20000010000 */
[----:B------:R-:W-:-:S06]  /*1110*/  FMUL.FTZ R60, R37, -1.4426950216293334961 ;  /* 0xbfb8aa3b253c7820 */ /* 0x000fcc0000410000 */
[----:B------:R-:W1:Y:S01]  /*1120*/  MUFU.EX2 R61, R61 ;  /* 0x0000003d003d7308 */ /* 0x000e620000000800 */
[----:B0-----:R-:W-:Y:S01]  /*1130*/  FADD.FTZ R51, -R58, 1 ;  /* 0x3f8000003a337421 */ /* 0x001fe20000010100 */
[----:B------:R-:W-:-:S03]  /*1140*/  FADD.FTZ R71, -R38, R31 ;  /* 0x0000001f26477221 */ /* 0x000fc60000010100 */
[----:B------:R-:W-:Y:S01]  /*1150*/  FFMA.FTZ R18, R32, R51, 1 ;  /* 0x3f80000020127423 */ /* 0x000fe20000010033 */
[----:B------:R-:W-:Y:S01]  /*1160*/  IADD3 R32, P0, R87, UR20, RZ ;  /* 0x0000001457207c10 */ /* 0x000fe2000ff1e0ff */
[----:B------:R-:W-:Y:S01]  /*1170*/  FFMA.FTZ R31, R23, R72, R43 ;  /* 0x00000048171f7223 */ /* 0x000fe2000001002b */
[C---:B------:R-:W-:Y:S01]  /*1180*/  FMUL.FTZ R73, R2.reuse, R73 ;  /* 0x0000004902497220 */ /* 0x040fe20000410000 */
[----:B------:R0:W-:Y:S01]  /*1190*/  MUFU.RCP R51, R33 ;  /* 0x0000002100337308 */ /* 0x0001e20000001000 */
[----:B------:R-:W-:Y:S01]  /*11a0*/  FMUL.FTZ R71, R2, R71 ;  /* 0x0000004702477220 */ /* 0x000fe20000410000 */
[----:B------:R-:W-:Y:S01]  /*11b0*/  FMUL.FTZ R20, R31, -1.4426950216293334961 ;  /* 0xbfb8aa3b1f147820 */ /* 0x000fe20000410000 */
[----:B------:R-:W-:Y:S01]  /*11c0*/  FADD.FTZ R41, R41, 1 ;  /* 0x3f80000029297421 */ /* 0x000fe20000010000 */
[----:B------:R-:W-:-:S04]  /*11d0*/  FFMA.FTZ R4, R0, R73, R93 ;  /* 0x0000004900047223 */ /* 0x000fc8000001005d */
[----:B------:R-:W1:Y:S01]  /*11e0*/  MUFU.RCP R21, R21 ;  /* 0x0000001500157308 */ /* 0x000e620000001000 */
[----:B0-----:R-:W-:Y:S01]  /*11f0*/  IADD3.X R33, R88, UR21, RZ, P0, !PT ;  /* 0x0000001558217c10 */ /* 0x001fe200087fe4ff */
[----:B------:R-:W-:Y:S01]  /*1200*/  FFMA.FTZ R34, R52, R71, R47 ;  /* 0x0000004734227223 */ /* 0x000fe2000001002f */
[----:B------:R-:W-:-:S04]  /*1210*/  FMUL.FTZ R56, R4, -1.4426950216293334961 ;  /* 0xbfb8aa3b04387820 */ /* 0x000fc80000410000 */
[----:B------:R-:W4:Y:S01]  /*1220*/  LDG.E.64.CONSTANT R32, desc[UR12][R32.64] ;  /* 0x0000000c20207981 */ /* 0x000f22000c1e9b00 */
[----:B------:R-:W0:Y:S01]  /*1230*/  MUFU.EX2 R60, R60 ;  /* 0x0000003c003c7308 */ /* 0x000e220000000800 */
[----:B------:R-:W-:-:S07]  /*1240*/  FMUL.FTZ R50, R34, -1.4426950216293334961 ;  /* 0xbfb8aa3b22327820 */ /* 0x000fce0000410000 */
[----:B------:R1:W0:Y:S08]  /*1250*/  MUFU.RCP R55, R41 ;  /* 0x0000002900377308 */ /* 0x0002300000001000 */
[----:B------:R-:W0:Y:S01]  /*1260*/  MUFU.EX2 R20, R20 ;  /* 0x0000001400147308 */ /* 0x000e220000000800 */
[----:B-1----:R-:W-:Y:S01]  /*1270*/  FADD.FTZ R41, R61, 1 ;  /* 0x3f8000003d297421 */ /* 0x002fe20000010000 */
[----:B------:R-:W-:Y:S01]  /*1280*/  FADD.FTZ R63, -R59, 1 ;  /* 0x3f8000003b3f7421 */ /* 0x000fe20000010100 */
[----:B------:R-:W-:-:S05]  /*1290*/  FADD.FTZ R61, -R21, 1 ;  /* 0x3f800000153d7421 */ /* 0x000fca0000010100 */
[----:B------:R-:W1:Y:S01]  /*12a0*/  MUFU.EX2 R56, R56 ;  /* 0x0000003800387308 */ /* 0x000e620000000800 */
[----:B0-----:R-:W-:-:S07]  /*12b0*/  FADD.FTZ R62, R60, 1 ;  /* 0x3f8000003c3e7421 */ /* 0x001fce0000010000 */
[----:B------:R-:W-:Y:S01]  /*12c0*/  MUFU.RCP R41, R41 ;  /* 0x0000002900297308 */ /* 0x000fe20000001000 */
[----:B------:R-:W-:Y:S01]  /*12d0*/  FFMA.FTZ R60, R54, R63, 1 ;  /* 0x3f800000363c7423 */ /* 0x000fe2000001003f */
[----:B------:R-:W-:-:S06]  /*12e0*/  FFMA.FTZ R54, R53, R61, 1 ;  /* 0x3f80000035367423 */ /* 0x000fcc000001003d */
[----:B------:R-:W0:Y:S01]  /*12f0*/  MUFU.EX2 R50, R50 ;  /* 0x0000003200327308 */ /* 0x000e220000000800 */
[----:B------:R-:W-:Y:S01]  /*1300*/  FADD.FTZ R61, -R55, 1 ;  /* 0x3f800000373d7421 */ /* 0x000fe20000010100 */
[----:B------:R-:W-:Y:S01]  /*1310*/  FMUL.FTZ R18, R58, R18 ;  /* 0x000000123a127220 */ /* 0x000fe20000410000 */
[----:B------:R-:W-:-:S05]  /*1320*/  HADD2.F32 R58, -RZ, R16.H0_H0 ;  /* 0x20000010ff3a7230 */ /* 0x000fca0000004100 */
[----:B------:R-:W0:Y:S01]  /*1330*/  MUFU.RCP R39, R39 ;  /* 0x0000002700277308 */ /* 0x000e220000001000 */
[----:B------:R-:W-:Y:S02]  /*1340*/  HADD2.F32 R16, -RZ, R16.H1_H1 ;  /* 0x30000010ff107230 */ /* 0x000fe40000004100 */
[----:B------:R-:W-:Y:S01]  /*1350*/  FADD.FTZ R20, R20, 1 ;  /* 0x3f80000014147421 */ /* 0x000fe20000010000 */
[----:B------:R-:W-:Y:S01]  /*1360*/  FMUL.FTZ R60, R59, R60 ;  /* 0x0000003c3b3c7220 */ /* 0x000fe20000410000 */
[----:B------:R-:W-:-:S03]  /*1370*/  FFMA.FTZ R61, R19, R61, 1 ;  /* 0x3f800000133d7423 */ /* 0x000fc6000001003d */
[----:B------:R-:W0:Y:S01]  /*1380*/  MUFU.RCP R53, R62 ;  /* 0x0000003e00357308 */ /* 0x000e220000001000 */
[----:B------:R-:W-:Y:S01]  /*1390*/  FMUL.FTZ R19, R21, R54 ;  /* 0x0000003615137220 */ /* 0x000fe20000410000 */
[----:B-1----:R-:W-:Y:S01]  /*13a0*/  FADD.FTZ R56, R56, 1 ;  /* 0x3f80000038387421 */ /* 0x002fe20000010000 */
[----:B------:R-:W-:Y:S01]  /*13b0*/  FMUL.FTZ R21, R58, R18 ;  /* 0x000000123a157220 */ /* 0x000fe20000410000 */
[----:B------:R-:W-:-:S04]  /*13c0*/  HADD2.F32 R18, -RZ, R17.H0_H0 ;  /* 0x20000011ff127230 */ /* 0x000fc80000004100 */
[----:B------:R1:W-:Y:S01]  /*13d0*/  MUFU.RCP R54, R20 ;  /* 0x0000001400367308 */ /* 0x0003e20000001000 */
[----:B0-----:R-:W-:Y:S01]  /*13e0*/  FADD.FTZ R50, R50, 1 ;  /* 0x3f80000032327421 */ /* 0x001fe20000010000 */
[----:B------:R-:W-:Y:S02]  /*13f0*/  HADD2.F32 R17, -RZ, R17.H1_H1 ;  /* 0x30000011ff117230 */ /* 0x000fe40000004100 */
[----:B------:R-:W-:Y:S01]  /*1400*/  FMUL.FTZ R61, R55, R61 ;  /* 0x0000003d373d7220 */ /* 0x000fe20000410000 */
[----:B-1----:R-:W-:Y:S01]  /*1410*/  FMUL.FTZ R20, R16, R60 ;  /* 0x0000003c10147220 */ /* 0x002fe20000410000 */
[----:B------:R-:W-:Y:S02]  /*1420*/  FADD.FTZ R16, -R41, 1 ;  /* 0x3f80000029107421 */ /* 0x000fe40000010100 */
[----:B------:R-:W0:Y:S02]  /*1430*/  MUFU.RCP R56, R56 ;  /* 0x0000003800387308 */ /* 0x000e240000001000 */
[----:B------:R-:W-:Y:S01]  /*1440*/  FFMA.FTZ R36, R36, R16, 1 ;  /* 0x3f80000024247423 */ /* 0x000fe20000010010 */
[----:B------:R-:W-:Y:S01]  /*1450*/  FADD.FTZ R16, -R39, 1 ;  /* 0x3f80000027107421 */ /* 0x000fe20000010100 */
[----:B------:R-:W-:Y:S01]  /*1460*/  FMUL.FTZ R19, R18, R19 ;  /* 0x0000001312137220 */ /* 0x000fe20000410000 */
[----:B------:R-:W-:-:S03]  /*1470*/  FMUL.FTZ R18, R17, R61 ;  /* 0x0000003d11127220 */ /* 0x000fc60000410000 */
[----:B------:R1:W0:Y:S01]  /*1480*/  MUFU.RCP R58, R50 ;  /* 0x00000032003a7308 */ /* 0x0002220000001000 */
[----:B------:R-:W-:Y:S01]  /*1490*/  FADD.FTZ R17, -R53, 1 ;  /* 0x3f80000035117421 */ /* 0x000fe20000010100 */
[----:B------:R-:W-:Y:S01]  /*14a0*/  FFMA.FTZ R16, R30, R16, 1 ;  /* 0x3f8000001e107423 */ /* 0x000fe20000010010 */
[----:B-1----:R-:W-:Y:S02]  /*14b0*/  FADD.FTZ R50, -R51, 1 ;  /* 0x3f80000033327421 */ /* 0x002fe40000010100 */
[----:B------:R-:W-:Y:S01]  /*14c0*/  FFMA.FTZ R17, R37, R17, 1 ;  /* 0x3f80000025117423 */ /* 0x000fe20000010011 */
[----:B------:R-:W-:Y:S01]  /*14d0*/  FMUL.FTZ R16, R39, R16 ;  /* 0x0000001027107220 */ /* 0x000fe20000410000 */
[----:B------:R-:W-:Y:S01]  /*14e0*/  FFMA.FTZ R50, R35, R50, 1 ;  /* 0x3f80000023327423 */ /* 0x000fe20000010032 */
[--C-:B------:R-:W-:Y:S02]  /*14f0*/  HADD2.F32 R39, -RZ, R14.reuse.H0_H0 ;  /* 0x2000000eff277230 */ /* 0x100fe40000004100 */
[----:B------:R-:W-:-:S02]  /*1500*/  HADD2.F32 R37, -RZ, R14.H1_H1 ;  /* 0x3000000eff257230 */ /* 0x000fc40000004100 */
[----:B------:R-:W-:Y:S01]  /*1510*/  FMUL.FTZ R50, R51, R50 ;  /* 0x0000003233327220 */ /* 0x000fe20000410000 */
[--C-:B------:R-:W-:Y:S02]  /*1520*/  HADD2.F32 R14, -RZ, R15.reuse.H0_H0 ;  /* 0x2000000fff0e7230 */ /* 0x100fe40000004100 */
[----:B------:R-:W-:Y:S01]  /*1530*/  FMUL.FTZ R53, R53, R17 ;  /* 0x0000001135357220 */ /* 0x000fe20000410000 */
[----:B------:R-:W-:Y:S02]  /*1540*/  HADD2.F32 R35, -RZ, R15.H1_H1 ;  /* 0x3000000fff237230 */ /* 0x000fe40000004100 */
[----:B------:R-:W-:Y:S01]  /*1550*/  FMUL.FTZ R16, R37, R16 ;  /* 0x0000001025107220 */ /* 0x000fe20000410000 */
[----:B------:R-:W-:Y:S02]  /*1560*/  FMUL.FTZ R15, R14, R50 ;  /* 0x000000320e0f7220 */ /* 0x000fe40000410000 */
[----:B------:R-:W-:Y:S01]  /*1570*/  FMUL.FTZ R14, R35, R53 ;  /* 0x00000035230e7220 */ /* 0x000fe20000410000 */
[----:B0-----:R-:W-:Y:S01]  /*1580*/  FADD.FTZ R35, -R56, 1 ;  /* 0x3f80000038237421 */ /* 0x001fe20000010100 */
[----:B------:R-:W-:Y:S01]  /*1590*/  FMUL.FTZ R36, R41, R36 ;  /* 0x0000002429247220 */ /* 0x000fe20000410000 */
[----:B------:R-:W-:-:S02]  /*15a0*/  FADD.FTZ R37, -R58, 1 ;  /* 0x3f8000003a257421 */ /* 0x000fc40000010100 */
[----:B------:R-:W-:Y:S01]  /*15b0*/  FFMA.FTZ R35, R4, R35, 1 ;  /* 0x3f80000004237423 */ /* 0x000fe20000010023 */
[----:B------:R-:W-:Y:S01]  /*15c0*/  FMUL.FTZ R17, R39, R36 ;  /* 0x0000002427117220 */ /* 0x000fe20000410000 */
[----:B------:R-:W-:Y:S01]  /*15d0*/  FFMA.FTZ R4, R34, R37, 1 ;  /* 0x3f80000022047423 */ /* 0x000fe20000010025 */
[--C-:B------:R-:W-:Y:S02]  /*15e0*/  HADD2.F32 R36, -RZ, R12.reuse.H0_H0 ;  /* 0x2000000cff247230 */ /* 0x100fe40000004100 */
[----:B------:R-:W-:Y:S01]  /*15f0*/  HADD2.F32 R37, -RZ, R12.H1_H1 ;  /* 0x3000000cff257230 */ /* 0x000fe20000004100 */
[----:B------:R-:W-:Y:S02]  /*1600*/  IADD3.X R84, RZ, R3, RZ, P1, !PT ;  /* 0x00000003ff547210 */ /* 0x000fe40000ffe4ff */
[C---:B------:R-:W-:Y:S01]  /*1610*/  FADD.FTZ R69, -R38.reuse, R36 ;  /* 0x0000002426457221 */ /* 0x040fe20000010100 */
[----:B------:R-:W-:Y:S01]  /*1620*/  IADD3 R36, P0, R85, UR20, RZ ;  /* 0x0000001455247c10 */ /* 0x000fe2000ff1e0ff */
[----:B------:R-:W-:Y:S01]  /*1630*/  FADD.FTZ R37, -R38, R37 ;  /* 0x0000002526257221 */ /* 0x000fe20000010100 */
[----:B------:R-:W-:-:S02]  /*1640*/  SHF.L.U64.HI R84, R83, 0x1, R84 ;  /* 0x0000000153547819 */ /* 0x000fc40000010254 */
[----:B------:R-:W-:Y:S01]  /*1650*/  SHF.L.U32 R83, R83, 0x1, RZ ;  /* 0x0000000153537819 */ /* 0x000fe200000006ff */
[----:B------:R-:W-:Y:S01]  /*1660*/  FMUL.FTZ R68, R2, R37 ;  /* 0x0000002502447220 */ /* 0x000fe20000410000 */
[----:B------:R-:W-:Y:S01]  /*1670*/  IADD3.X R37, R86, UR21, RZ, P0, !PT ;  /* 0x0000001556257c10 */ /* 0x000fe200087fe4ff */
[----:B------:R-:W-:Y:S01]  /*1680*/  FMUL.FTZ R70, R2, R70 ;  /* 0x0000004602467220 */ /* 0x000fe20000410000 */
[----:B------:R-:W-:-:S03]  /*1690*/  IADD3 R50, P1, R83, UR18, RZ ;  /* 0x0000001253327c10 */ /* 0x000fc6000ff3e0ff */
[----:B------:R-:W-:Y:S01]  /*16a0*/  FFMA.FTZ R57, R22, R70, R46 ;  /* 0x0000004616397223 */ /* 0x000fe2000001002e */
[----:B------:R-:W4:Y:S01]  /*16b0*/  LDG.E.64.CONSTANT R36, desc[UR12][R36.64] ;  /* 0x0000000c24247981 */ /* 0x000f22000c1e9b00 */
[----:B------:R-:W-:Y:S02]  /*16c0*/  IADD3.X R51, R84, UR19, RZ, P1, !PT ;  /* 0x0000001354337c10 */ /* 0x000fe40008ffe4ff */
[----:B------:R-:W-:-:S04]  /*16d0*/  FMUL.FTZ R40, R57, -1.4426950216293334961 ;  /* 0xbfb8aa3b39287820 */ /* 0x000fc80000410000 */
[----:B------:R-:W4:Y:S02]  /*16e0*/  LDG.E.64.CONSTANT R50, desc[UR12][R50.64] ;  /* 0x0000000c32327981 */ /* 0x000f24000c1e9b00 */
[----:B------:R-:W0:Y:S01]  /*16f0*/  MUFU.EX2 R40, R40 ;  /* 0x0000002800287308 */ /* 0x000e220000000800 */
[----:B------:R-:W-:Y:S01]  /*1700*/  FMUL.FTZ R69, R2, R69 ;  /* 0x0000004502457220 */ /* 0x000fe20000410000 */
[----:B------:R-:W-:Y:S02]  /*1710*/  HADD2.F32 R67, -RZ, R13.H0_H0 ;  /* 0x2000000dff437230 */ /* 0x000fe40000004100 */
[----:B0-----:R-:W-:Y:S01]  /*1720*/  FADD.FTZ R30, R40, 1 ;  /* 0x3f800000281e7421 */ /* 0x001fe20000010000 */
[----:B------:R-:W-:-:S05]  /*1730*/  FADD.FTZ R40, -R54, 1 ;  /* 0x3f80000036287421 */ /* 0x000fca0000010100 */
[----:B------:R-:W0:Y:S01]  /*1740*/  MUFU.RCP R30, R30 ;  /* 0x0000001e001e7308 */ /* 0x000e220000001000 */
[----:B------:R-:W-:-:S04]  /*1750*/  FFMA.FTZ R31, R31, R40, 1 ;  /* 0x3f8000001f1f7423 */ /* 0x000fc80000010028 */
[----:B------:R-:W-:Y:S01]  /*1760*/  FMUL.FTZ R12, R54, R31 ;  /* 0x0000001f360c7220 */ /* 0x000fe20000410000 */
[----:B------:R-:W-:Y:S01]  /*1770*/  FFMA.FTZ R31, R0, R69, R93 ;  /* 0x00000045001f7223 */ /* 0x000fe2000001005d */
[----:B------:R-:W-:Y:S01]  /*1780*/  FADD.FTZ R67, -R38, R67 ;  /* 0x0000004326437221 */ /* 0x000fe20000010100 */
[----:B------:R-:W-:Y:S01]  /*1790*/  FMUL.FTZ R56, R56, R35 ;  /* 0x0000002338387220 */ /* 0x000fe20000410000 */
[----:B------:R-:W-:Y:S01]  /*17a0*/  FFMA.FTZ R35, R23, R68, R43 ;  /* 0x0000004417237223 */ /* 0x000fe2000001002b */
[----:B------:R-:W-:Y:S01]  /*17b0*/  FMUL.FTZ R54, R31, -1.4426950216293334961 ;  /* 0xbfb8aa3b1f367820 */ /* 0x000fe20000410000 */
[----:B------:R-:W-:Y:S02]  /*17c0*/  HADD2.F32 R66, -RZ, R13.H1_H1 ;  /* 0x3000000dff427230 */ /* 0x000fe40000004100 */
[----:B------:R-:W-:Y:S01]  /*17d0*/  FMUL.FTZ R67, R2, R67 ;  /* 0x0000004302437220 */ /* 0x000fe20000410000 */
[----:B------:R-:W-:Y:S01]  /*17e0*/  FMUL.FTZ R34, R35, -1.4426950216293334961 ;  /* 0xbfb8aa3b23227820 */ /* 0x000fe20000410000 */
[----:B0-----:R-:W-:Y:S01]  /*17f0*/  FADD.FTZ R39, -R30, 1 ;  /* 0x3f8000001e277421 */ /* 0x001fe20000010100 */
[----:B------:R-:W0:Y:S01]  /*1800*/  MUFU.EX2 R54, R54 ;  /* 0x0000003600367308 */ /* 0x000e220000000800 */
[----:B------:R-:W-:-:S02]  /*1810*/  FADD.FTZ R66, -R38, R66 ;  /* 0x0000004226427221 */ /* 0x000fc40000010100 */
[----:B------:R-:W-:Y:S01]  /*1820*/  FFMA.FTZ R57, R57, R39, 1 ;  /* 0x3f80000039397423 */ /* 0x000fe20000010027 */
[----:B------:R-:W-:Y:S01]  /*1830*/  FFMA.FTZ R39, R52, R67, R47 ;  /* 0x0000004334277223 */ /* 0x000fe2000001002f */
[----:B------:R-:W-:-:S03]  /*1840*/  FMUL.FTZ R66, R2, R66 ;  /* 0x0000004202427220 */ /* 0x000fc60000410000 */
[----:B------:R-:W1:Y:S01]  /*1850*/  MUFU.EX2 R34, R34 ;  /* 0x0000002200227308 */ /* 0x000e620000000800 */
[----:B------:R-:W-:Y:S01]  /*1860*/  FMUL.FTZ R41, R39, -1.4426950216293334961 ;  /* 0xbfb8aa3b27297820 */ /* 0x000fe20000410000 */
[--C-:B------:R-:W-:Y:S02]  /*1870*/  HADD2.F32 R65, -RZ, R10.reuse.H0_H0 ;  /* 0x2000000aff417230 */ /* 0x100fe40000004100 */
[----:B------:R-:W-:Y:S01]  /*1880*/  FFMA.FTZ R40, R22, R66, R46 ;  /* 0x0000004216287223 */ /* 0x000fe2000001002e */
[----:B------:R-:W-:Y:S02]  /*1890*/  HADD2.F32 R64, -RZ, R10.H1_H1 ;  /* 0x3000000aff407230 */ /* 0x000fe40000004100 */
[----:B------:R-:W-:Y:S01]  /*18a0*/  HADD2.F32 R10, -RZ, R11.H0_H0 ;  /* 0x2000000bff0a7230 */ /* 0x000fe20000004100 */
[----:B------:R-:W5:Y:S01]  /*18b0*/  MUFU.EX2 R41, R41 ;  /* 0x0000002900297308 */ /* 0x000f620000000800 */
[----:B------:R-:W-:Y:S01]  /*18c0*/  FADD.FTZ R65, -R38, R65 ;  /* 0x0000004126417221 */ /* 0x000fe20000010100 */
[----:B------:R-:W-:Y:S01]  /*18d0*/  FMUL.FTZ R53, R40, -1.4426950216293334961 ;  /* 0xbfb8aa3b28357820 */ /* 0x000fe20000410000 */
[----:B------:R-:W-:-:S02]  /*18e0*/  HADD2.F32 R13, -RZ, R8.H0_H0 ;  /* 0x20000008ff0d7230 */ /* 0x000fc40000004100 */
[----:B------:R-:W-:Y:S02]  /*18f0*/  HADD2.F32 R11, -RZ, R11.H1_H1 ;  /* 0x3000000bff0b7230 */ /* 0x000fe40000004100 */
[----:B------:R-:W-:Y:S02]  /*1900*/  HADD2.F32 R8, -RZ, R8.H1_H1 ;  /* 0x30000008ff087230 */ /* 0x000fe40000004100 */
[----:B------:R-:W-:Y:S01]  /*1910*/  FMUL.FTZ R65, R2, R65 ;  /* 0x0000004102417220 */ /* 0x000fe20000410000 */
[----:B0-----:R-:W-:Y:S01]  /*1920*/  FADD.FTZ R54, R54, 1 ;  /* 0x3f80000036367421 */ /* 0x001fe20000010000 */
[C---:B------:R-:W-:Y:S01]  /*1930*/  FADD.FTZ R64, -R38.reuse, R64 ;  /* 0x0000004026407221 */ /* 0x040fe20000010100 */
[----:B------:R-:W0:Y:S01]  /*1940*/  MUFU.EX2 R53, R53 ;  /* 0x0000003500357308 */ /* 0x000e220000000800 */
[----:B------:R-:W-:Y:S01]  /*1950*/  FADD.FTZ R62, -R38, R11 ;  /* 0x0000000b263e7221 */ /* 0x000fe20000010100 */
[----:B------:R-:W-:Y:S01]  /*1960*/  FMUL.FTZ R58, R58, R4 ;  /* 0x000000043a3a7220 */ /* 0x000fe20000410000 */
[----:B------:R-:W-:Y:S01]  /*1970*/  FMUL.FTZ R12, R8, R12 ;  /* 0x0000000c080c7220 */ /* 0x000fe20000410000 */
[----:B------:R-:W-:-:S02]  /*1980*/  HADD2.F32 R11, -RZ, R9.H0_H0 ;  /* 0x20000009ff0b7230 */ /* 0x000fc40000004100 */
[----:B------:R-:W-:Y:S01]  /*1990*/  FFMA.FTZ R3, R0, R65, R93 ;  /* 0x0000004100037223 */ /* 0x000fe2000001005d */
[----:B------:R-:W-:Y:S01]  /*19a0*/  FMUL.FTZ R64, R2, R64 ;  /* 0x0000004002407220 */ /* 0x000fe20000410000 */
[----:B-1----:R-:W-:Y:S01]  /*19b0*/  FADD.FTZ R34, R34, 1 ;  /* 0x3f80000022227421 */ /* 0x002fe20000010000 */
[----:B------:R-:W1:Y:S01]  /*19c0*/  MUFU.RCP R8, R54 ;  /* 0x0000003600087308 */ /* 0x000e620000001000 */
[----:B------:R-:W-:Y:S01]  /*19d0*/  FMUL.FTZ R55, R3, -1.4426950216293334961 ;  /* 0xbfb8aa3b03377820 */ /* 0x000fe20000410000 */
[----:B------:R-:W-:Y:S01]  /*19e0*/  FMUL.FTZ R11, R11, R58 ;  /* 0x0000003a0b0b7220 */ /* 0x000fe20000410000 */
[----:B------:R-:W-:Y:S01]  /*19f0*/  FFMA.FTZ R4, R23, R64, R43 ;  /* 0x0000004017047223 */ /* 0x000fe2000001002b */
[----:B------:R-:W-:Y:S01]  /*1a00*/  FADD.FTZ R63, -R38, R10 ;  /* 0x0000000a263f7221 */ /* 0x000fe20000010100 */
[----:B------:R-:W-:Y:S02]  /*1a10*/  HADD2.F32 R9, -RZ, R9.H1_H1 ;  /* 0x30000009ff097230 */ /* 0x000fe40000004100 */
[----:B------:R-:W-:Y:S01]  /*1a20*/  FMUL.FTZ R10, R30, R57 ;  /* 0x000000391e0a7220 */ /* 0x000fe20000410000 */
[----:B------:R2:W3:Y:S01]  /*1a30*/  MUFU.RCP R58, R34 ;  /* 0x00000022003a7308 */ /* 0x0004e20000001000 */
[----:B-----5:R-:W-:Y:S01]  /*1a40*/  FADD.FTZ R41, R41, 1 ;  /* 0x3f80000029297421 */ /* 0x020fe20000010000 */
[----:B------:R-:W-:Y:S01]  /*1a50*/  FMUL.FTZ R62, R2, R62 ;  /* 0x0000003e023e7220 */ /* 0x000fe20000410000 */
[----:B------:R-:W-:Y:S01]  /*1a60*/  FMUL.FTZ R57, R4, -1.4426950216293334961 ;  /* 0xbfb8aa3b04397820 */ /* 0x000fe20000410000 */
[----:B------:R-:W-:Y:S01]  /*1a70*/  FMUL.FTZ R63, R2, R63 ;  /* 0x0000003f023f7220 */ /* 0x000fe20000410000 */
[----:B------:R-:W-:-:S03]  /*1a80*/  FMUL.FTZ R10, R9, R10 ;  /* 0x0000000a090a7220 */ /* 0x000fc60000410000 */
[----:B------:R-:W5:Y:S01]  /*1a90*/  MUFU.EX2 R55, R55 ;  /* 0x0000003700377308 */ /* 0x000f620000000800 */
[----:B--2---:R-:W-:Y:S01]  /*1aa0*/  FFMA.FTZ R34, R22, R62, R46 ;  /* 0x0000003e16227223 */ /* 0x004fe2000001002e */
[----:B------:R-:W-:-:S06]  /*1ab0*/  FFMA.FTZ R30, R52, R63, R47 ;  /* 0x0000003f341e7223 */ /* 0x000fcc000001002f */
[----:B------:R0:W2:Y:S01]  /*1ac0*/  MUFU.RCP R9, R41 ;  /* 0x0000002900097308 */ /* 0x0000a20000001000 */
[----:B------:R-:W-:Y:S01]  /*1ad0*/  FMUL.FTZ R54, R34, -1.4426950216293334961 ;  /* 0xbfb8aa3b22367820 */ /* 0x000fe20000410000 */
[----:B------:R-:W-:Y:S01]  /*1ae0*/  FMUL.FTZ R13, R13, R56 ;  /* 0x000000380d0d7220 */ /* 0x000fe20000410000 */
[----:B------:R-:W-:-:S05]  /*1af0*/  FMUL.FTZ R56, R30, -1.4426950216293334961 ;  /* 0xbfb8aa3b1e387820 */ /* 0x000fca0000410000 */
[----:B------:R-:W2:Y:S01]  /*1b00*/  MUFU.EX2 R57, R57 ;  /* 0x0000003900397308 */ /* 0x000ea20000000800 */
[----:B0-----:R-:W-:Y:S01]  /*1b10*/  FADD.FTZ R41, R53, 1 ;  /* 0x3f80000035297421 */ /* 0x001fe20000010000 */
[----:B-1----:R-:W-:-:S04]  /*1b20*/  FADD.FTZ R53, -R8, 1 ;  /* 0x3f80000008357421 */ /* 0x002fc80000010100 */
[----:B------:R-:W-:Y:S01]  /*1b30*/  FFMA.FTZ R53, R31, R53, 1 ;  /* 0x3f8000001f357423 */ /* 0x000fe20000010035 */
[----:B---3--:R-:W-:Y:S01]  /*1b40*/  FADD.FTZ R31, -R58, 1 ;  /* 0x3f8000003a1f7421 */ /* 0x008fe20000010100 */
[----:B------:R-:W0:Y:S03]  /*1b50*/  MUFU.RCP R41, R41 ;  /* 0x0000002900297308 */ /* 0x000e260000001000 */
[----:B------:R-:W-:-:S05]  /*1b60*/  FFMA.FTZ R35, R35, R31, 1 ;  /* 0x3f80000023237423 */ /* 0x000fca000001001f */
[----:B------:R-:W1:Y:S01]  /*1b70*/  MUFU.EX2 R54, R54 ;  /* 0x0000003600367308 */ /* 0x000e620000000800 */
[----:B-----5:R-:W-:Y:S01]  /*1b80*/  FADD.FTZ R31, R55, 1 ;  /* 0x3f800000371f7421 */ /* 0x020fe20000010000 */
[----:B--2---:R-:W-:-:S06]  /*1b90*/  FADD.FTZ R55, -R9, 1 ;  /* 0x3f80000009377421 */ /* 0x004fcc0000010100 */
[----:B------:R-:W2:Y:S01]  /*1ba0*/  MUFU.EX2 R56, R56 ;  /* 0x0000003800387308 */ /* 0x000ea20000000800 */
[----:B------:R-:W-:Y:S01]  /*1bb0*/  FMUL.FTZ R53, R8, R53 ;  /* 0x0000003508357220 */ /* 0x000fe20000410000 */
[----:B------:R-:W-:Y:S01]  /*1bc0*/  FMUL.FTZ R8, R58, R35 ;  /* 0x000000233a087220 */ /* 0x000fe20000410000 */
[----:B------:R-:W-:Y:S01]  /*1bd0*/  FADD.FTZ R35, R57, 1 ;  /* 0x3f80000039237421 */ /* 0x000fe20000010000 */
[----:B------:R-:W-:Y:S01]  /*1be0*/  FFMA.FTZ R55, R39, R55, 1 ;  /* 0x3f80000027377423 */ /* 0x000fe20000010037 */
[----:B0-----:R-:W-:-:S03]  /*1bf0*/  FADD.FTZ R39, -R41, 1 ;  /* 0x3f80000029277421 */ /* 0x001fc60000010100 */
[----:B------:R-:W-:Y:S01]  /*1c00*/  FMUL.FTZ R55, R9, R55 ;  /* 0x0000003709377220 */ /* 0x000fe20000410000 */
[----:B------:R-:W0:Y:S01]  /*1c10*/  MUFU.RCP R31, R31 ;  /* 0x0000001f001f7308 */ /* 0x000e220000001000 */
[--C-:B------:R-:W-:Y:S02]  /*1c20*/  HADD2.F32 R9, -RZ, R6.reuse.H0_H0 ;  /* 0x20000006ff097230 */ /* 0x100fe40000004100 */
[----:B-1----:R-:W-:Y:S01]  /*1c30*/  FADD.FTZ R54, R54, 1 ;  /* 0x3f80000036367421 */ /* 0x002fe20000010000 */
[----:B------:R-:W-:-:S04]  /*1c40*/  HADD2.F32 R6, -RZ, R6.H1_H1 ;  /* 0x30000006ff067230 */ /* 0x000fc80000004100 */
[----:B------:R-:W1:Y:S01]  /*1c50*/  MUFU.RCP R35, R35 ;  /* 0x0000002300237308 */ /* 0x000e620000001000 */
[----:B--2---:R-:W-:Y:S01]  /*1c60*/  FADD.FTZ R57, R56, 1 ;  /* 0x3f80000038397421 */ /* 0x004fe20000010000 */
[----:B------:R-:W-:Y:S01]  /*1c70*/  FFMA.FTZ R56, R40, R39, 1 ;  /* 0x3f80000028387423 */ /* 0x000fe20000010027 */
[----:B------:R-:W-:Y:S01]  /*1c80*/  FMUL.FTZ R9, R9, R53 ;  /* 0x0000003509097220 */ /* 0x000fe20000410000 */
[----:B------:R-:W-:-:S04]  /*1c90*/  IADD3 R40, P0, R83, UR20, RZ ;  /* 0x0000001453287c10 */ /* 0x000fc8000ff1e0ff */
[----:B------:R2:W3:Y:S01]  /*1ca0*/  MUFU.RCP R53, R54 ;  /* 0x0000003600357308 */ /* 0x0004e20000001000 */
[----:B------:R-:W-:Y:S01]  /*1cb0*/  FMUL.FTZ R56, R41, R56 ;  /* 0x0000003829387220 */ /* 0x000fe20000410000 */
[----:B------:R-:W-:Y:S01]  /*1cc0*/  IADD3.X R41, R84, UR21, RZ, P0, !PT ;  /* 0x0000001554297c10 */ /* 0x000fe200087fe4ff */
[----:B------:R-:W-:Y:S01]  /*1cd0*/  FMUL.FTZ R8, R6, R8 ;  /* 0x0000000806087220 */ /* 0x000fe20000410000 */
[----:B------:R-:W-:-:S04]  /*1ce0*/  HADD2.F32 R6, -RZ, R7.H1_H1 ;  /* 0x30000007ff067230 */ /* 0x000fc80000004100 */
[----:B------:R-:W5:Y:S01]  /*1cf0*/  MUFU.RCP R39, R57 ;  /* 0x0000003900277308 */ /* 0x000f620000001000 */
[----:B--2---:R-:W-:Y:S01]  /*1d00*/  HADD2.F32 R54, -RZ, R7.H0_H0 ;  /* 0x20000007ff367230 */ /* 0x004fe20000004100 */
[----:B------:R-:W2:Y:S01]  /*1d10*/  LDG.E.64.CONSTANT R40, desc[UR12][R40.64] ;  /* 0x0000000c28287981 */ /* 0x000ea2000c1e9b00 */
[--C-:B------:R-:W-:Y:S02]  /*1d20*/  HADD2.F32 R61, -RZ, R26.reuse.H0_H0 ;  /* 0x2000001aff3d7230 */ /* 0x100fe40000004100 */
[----:B------:R-:W-:Y:S01]  /*1d30*/  FMUL.FTZ R6, R6, R56 ;  /* 0x0000003806067220 */ /* 0x000fe20000410000 */
[----:B------:R-:W-:Y:S01]  /*1d40*/  FMUL.FTZ R7, R54, R55 ;  /* 0x0000003736077220 */ /* 0x000fe20000410000 */
[----:B0-----:R-:W-:Y:S01]  /*1d50*/  FADD.FTZ R54, -R31, 1 ;  /* 0x3f8000001f367421 */ /* 0x001fe20000010100 */
[----:B-1----:R-:W-:Y:S01]  /*1d60*/  FADD.FTZ R56, -R35, 1 ;  /* 0x3f80000023387421 */ /* 0x002fe20000010100 */
[----:B------:R-:W-:Y:S02]  /*1d70*/  FADD.FTZ R61, -R38, R61 ;  /* 0x0000003d263d7221 */ /* 0x000fe40000010100 */
[----:B------:R-:W-:Y:S01]  /*1d80*/  FFMA.FTZ R3, R3, R54, 1 ;  /* 0x3f80000003037423 */ /* 0x000fe20000010036 */
[----:B------:R-:W-:Y:S01]  /*1d90*/  FFMA.FTZ R54, R4, R56, 1 ;  /* 0x3f80000004367423 */ /* 0x000fe20000010038 */
[----:B---3--:R-:W-:Y:S01]  /*1da0*/  FADD.FTZ R4, -R53, 1 ;  /* 0x3f80000035047421 */ /* 0x008fe20000010100 */
[----:B------:R-:W-:-:S02]  /*1db0*/  HADD2.F32 R26, -RZ, R26.H1_H1 ;  /* 0x3000001aff1a7230 */ /* 0x000fc40000004100 */
[----:B------:R-:W-:Y:S01]  /*1dc0*/  FMUL.FTZ R61, R2, R61 ;  /* 0x0000003d023d7220 */ /* 0x000fe20000410000 */
[----:B------:R-:W-:Y:S01]  /*1dd0*/  FFMA.FTZ R34, R34, R4, 1 ;  /* 0x3f80000022227423 */ /* 0x000fe20000010004 */
[----:B------:R-:W-:Y:S01]  /*1de0*/  FMUL.FTZ R4, R31, R3 ;  /* 0x000000031f047220 */ /* 0x000fe20000410000 */
[----:B------:R-:W-:Y:S01]  /*1df0*/  FADD.FTZ R56, -R38, R26 ;  /* 0x0000001a26387221 */ /* 0x000fe20000010100 */
[----:B------:R-:W-:Y:S01]  /*1e00*/  FMUL.FTZ R3, R35, R54 ;  /* 0x0000003623037220 */ /* 0x000fe20000410000 */
[----:B------:R-:W-:Y:S01]  /*1e10*/  FFMA.FTZ R26, R0, R61, R93 ;  /* 0x0000003d001a7223 */ /* 0x000fe2000001005d */
[--C-:B------:R-:W-:Y:S02]  /*1e20*/  HADD2.F32 R31, -RZ, R27.reuse.H0_H0 ;  /* 0x2000001bff1f7230 */ /* 0x100fe40000004100 */
[----:B-----5:R-:W-:Y:S01]  /*1e30*/  FADD.FTZ R55, -R39, 1 ;  /* 0x3f80000027377421 */ /* 0x020fe20000010100 */
[--C-:B------:R-:W-:Y:S02]  /*1e40*/  HADD2.F32 R54, -RZ, R24.reuse.H0_H0 ;  /* 0x20000018ff367230 */ /* 0x100fe40000004100 */
[----:B------:R-:W-:Y:S01]  /*1e50*/  FMUL.FTZ R35, R26, -1.4426950216293334961 ;  /* 0xbfb8aa3b1a237820 */ /* 0x000fe20000410000 */
[----:B------:R-:W-:Y:S01]  /*1e60*/  FMUL.FTZ R56, R2, R56 ;  /* 0x0000003802387220 */ /* 0x000fe20000410000 */
[----:B------:R-:W-:Y:S01]  /*1e70*/  FFMA.FTZ R30, R30, R55, 1 ;  /* 0x3f8000001e1e7423 */ /* 0x000fe20000010037 */
[----:B------:R-:W-:Y:S01]  /*1e80*/  FADD.FTZ R31, -R38, R31 ;  /* 0x0000001f261f7221 */ /* 0x000fe20000010100 */
[----:B------:R-:W-:Y:S01]  /*1e90*/  FMUL.FTZ R4, R54, R4 ;  /* 0x0000000436047220 */ /* 0x000fe20000410000 */
[----:B------:R-:W-:Y:S01]  /*1ea0*/  FMUL.FTZ R53, R53, R34 ;  /* 0x0000002235357220 */ /* 0x000fe20000410000 */
[----:B------:R-:W-:Y:S01]  /*1eb0*/  HADD2.F32 R54, -RZ, R24.H1_H1 ;  /* 0x30000018ff367230 */ /* 0x000fe20000004100 */
[----:B------:R0:W1:Y:S01]  /*1ec0*/  MUFU.EX2 R34, R35 ;  /* 0x0000002300227308 */ /* 0x0000620000000800 */
[----:B------:R-:W-:Y:S01]  /*1ed0*/  FMUL.FTZ R39, R39, R30 ;  /* 0x0000001e27277220 */ /* 0x000fe20000410000 */
[----:B------:R-:W-:Y:S01]  /*1ee0*/  FMUL.FTZ R55, R2, R31 ;  /* 0x0000001f02377220 */ /* 0x000fe20000410000 */
[----:B------:R-:W-:Y:S01]  /*1ef0*/  FFMA.FTZ R30, R23, R56, R43 ;  /* 0x00000038171e7223 */ /* 0x000fe2000001002b */
[----:B------:R-:W-:Y:S01]  /*1f00*/  FMUL.FTZ R3, R54, R3 ;  /* 0x0000000336037220 */ /* 0x000fe20000410000 */
[----:B------:R-:W-:-:S02]  /*1f10*/  HADD2.F32 R54, -RZ, R27.H1_H1 ;  /* 0x3000001bff367230 */ /* 0x000fc40000004100 */
[----:B------:R-:W-:Y:S01]  /*1f20*/  FFMA.FTZ R31, R52, R55, R47 ;  /* 0x00000037341f7223 */ /* 0x000fe2000001002f */
[----:B0-----:R-:W-:-:S03]  /*1f30*/  FMUL.FTZ R35, R30, -1.4426950216293334961 ;  /* 0xbfb8aa3b1e237820 */ /* 0x001fc60000410000 */
[----:B------:R-:W-:Y:S01]  /*1f40*/  FMUL.FTZ R57, R31, -1.4426950216293334961 ;  /* 0xbfb8aa3b1f397820 */ /* 0x000fe20000410000 */
[----:B------:R-:W-:Y:S01]  /*1f50*/  FADD.FTZ R54, -R38, R54 ;  /* 0x0000003626367221 */ /* 0x000fe20000010100 */
[----:B------:R-:W0:Y:S03]  /*1f60*/  MUFU.EX2 R24, R35 ;  /* 0x0000002300187308 */ /* 0x000e260000000800 */
[----:B------:R-:W-:Y:S01]  /*1f70*/  FMUL.FTZ R54, R2, R54 ;  /* 0x0000003602367220 */ /* 0x000fe20000410000 */
[----:B-1----:R-:W-:-:S04]  /*1f80*/  FADD.FTZ R34, R34, 1 ;  /* 0x3f80000022227421 */ /* 0x002fc80000010000 */
[----:B------:R-:W1:Y:S01]  /*1f90*/  MUFU.EX2 R57, R57 ;  /* 0x0000003900397308 */ /* 0x000e620000000800 */
[----:B------:R-:W-:-:S07]  /*1fa0*/  FFMA.FTZ R27, R22, R54, R46 ;  /* 0x00000036161b7223 */ /* 0x000fce000001002e */
[----:B------:R3:W5:Y:S01]  /*1fb0*/  MUFU.RCP R35, R34 ;  /* 0x0000002200237308 */ /* 0x0007620000001000 */
[----:B0-----:R-:W-:Y:S01]  /*1fc0*/  FADD.FTZ R59, R24, 1 ;  /* 0x3f800000183b7421 */ /* 0x001fe20000010000 */
[----:B---3--:R-:W-:Y:S01]  /*1fd0*/  FMUL.FTZ R34, R27, -1.4426950216293334961 ;  /* 0xbfb8aa3b1b227820 */ /* 0x008fe20000410000 */
[----:B-1----:R-:W-:-:S05]  /*1fe0*/  FADD.FTZ R57, R57, 1 ;  /* 0x3f80000039397421 */ /* 0x002fca0000010000 */
[----:B------:R-:W0:Y:S01]  /*1ff0*/  MUFU.EX2 R34, R34 ;  /* 0x0000002200227308 */ /* 0x000e220000000800 */
[----:B------:R-:W-:-:S07]  /*2000*/  HADD2.F32 R58, -RZ, R25.H0_H0 ;  /* 0x20000019ff3a7230 */ /* 0x000fce0000004100 */
[----:B------:R-:W1:Y:S01]  /*2010*/  MUFU.RCP R59, R59 ;  /* 0x0000003b003b7308 */ /* 0x000e620000001000 */
[----:B------:R-:W-:Y:S01]  /*2020*/  FMUL.FTZ R24, R58, R39 ;  /* 0x000000273a187220 */ /* 0x000fe20000410000 */
[----:B-----5:R-:W-:-:S06]  /*2030*/  FADD.FTZ R39, -R35, 1 ;  /* 0x3f80000023277421 */ /* 0x020fcc0000010100 */
[----:B------:R-:W3:Y:S01]  /*2040*/  MUFU.RCP R57, R57 ;  /* 0x0000003900397308 */ /* 0x000ee20000001000 */
[----:B------:R-:W-:Y:S01]  /*2050*/  FFMA.FTZ R39, R26, R39, 1 ;  /* 0x3f8000001a277423 */ /* 0x000fe20000010027 */
[----:B0-----:R-:W-:-:S03]  /*2060*/  FADD.FTZ R26, R34, 1 ;  /* 0x3f800000221a7421 */ /* 0x001fc60000010000 */
[----:B------:R-:W-:-:S03]  /*2070*/  FMUL.FTZ R34, R35, R39 ;  /* 0x0000002723227220 */ /* 0x000fc60000410000 */
[----:B------:R1:W0:Y:S02]  /*2080*/  MUFU.RCP R39, R26 ;  /* 0x0000001a00277308 */ /* 0x0002240000001000 */
[----:B-1----:R-:W-:-:S04]  /*2090*/  FADD.FTZ R26, -R59, 1 ;  /* 0x3f8000003b1a7421 */ /* 0x002fc80000010100 */
[----:B------:R-:W-:Y:S01]  /*20a0*/  FFMA.FTZ R30, R30, R26, 1 ;  /* 0x3f8000001e1e7423 */ /* 0x000fe2000001001a */
[----:B---3--:R-:W-:-:S04]  /*20b0*/  FADD.FTZ R26, -R57, 1 ;  /* 0x3f800000391a7421 */ /* 0x008fc80000010100 */
[----:B------:R-:W-:Y:S01]  /*20c0*/  FFMA.FTZ R26, R31, R26, 1 ;  /* 0x3f8000001f1a7423 */ /* 0x000fe2000001001a */
[----:B------:R-:W-:Y:S01]  /*20d0*/  FMUL.FTZ R31, R59, R30 ;  /* 0x0000001e3b1f7220 */ /* 0x000fe20000410000 */
[----:B----4-:R-:W-:Y:S02]  /*20e0*/  HADD2.F32 R30, -RZ, R28.H0_H0 ;  /* 0x2000001cff1e7230 */ /* 0x010fe40000004100 */
[----:B------:R-:W-:-:S03]  /*20f0*/  FMUL.FTZ R57, R57, R26 ;  /* 0x0000001a39397220 */ /* 0x000fc60000410000 */
[----:B------:R-:W-:Y:S01]  /*2100*/  FADD.FTZ R26, -R38, R30 ;  /* 0x0000001e261a7221 */ /* 0x000fe20000010100 */
[----:B0-----:R-:W-:-:S03]  /*2110*/  FADD.FTZ R35, -R39, 1 ;  /* 0x3f80000027237421 */ /* 0x001fc60000010100 */
[----:B------:R-:W-:Y:S01]  /*2120*/  FMUL.FTZ R26, R2, R26 ;  /* 0x0000001a021a7220 */ /* 0x000fe20000410000 */
[----:B------:R-:W-:-:S03]  /*2130*/  FFMA.FTZ R30, R27, R35, 1 ;  /* 0x3f8000001b1e7423 */ /* 0x000fc60000010023 */
[----:B------:R-:W-:-:S04]  /*2140*/  FFMA.FTZ R35, R0, R26, R93 ;  /* 0x0000001a00237223 */ /* 0x000fc8000001005d */
[----:B------:R-:W-:Y:S01]  /*2150*/  FMUL.FTZ R58, R35, -1.4426950216293334961 ;  /* 0xbfb8aa3b233a7820 */ /* 0x000fe20000410000 */
[----:B------:R-:W-:Y:S02]  /*2160*/  HADD2.F32 R28, -RZ, R28.H1_H1 ;  /* 0x3000001cff1c7230 */ /* 0x000fe40000004100 */
[----:B------:R-:W-:Y:S02]  /*2170*/  HADD2.F32 R27, -RZ, R32.H0_H0 ;  /* 0x20000020ff1b7230 */ /* 0x000fe40000004100 */
[----:B------:R-:W-:Y:S01]  /*2180*/  FMUL.FTZ R39, R39, R30 ;  /* 0x0000001e27277220 */ /* 0x000fe20000410000 */
[--C-:B------:R-:W-:Y:S01]  /*2190*/  HADD2.F32 R30, -RZ, R29.reuse.H1_H1 ;  /* 0x3000001dff1e7230 */ /* 0x100fe20000004100 */
[----:B------:R-:W0:Y:S01]  /*21a0*/  MUFU.EX2 R58, R58 ;  /* 0x0000003a003a7308 */ /* 0x000e220000000800 */
[----:B------:R-:W-:Y:S01]  /*21b0*/  FADD.FTZ R28, -R38, R28 ;  /* 0x0000001c261c7221 */ /* 0x000fe20000010100 */
[----:B------:R-:W-:Y:S01]  /*21c0*/  FMUL.FTZ R27, R27, R34 ;  /* 0x000000221b1b7220 */ /* 0x000fe20000410000 */
[----:B------:R-:W-:-:S02]  /*21d0*/  HADD2.F32 R34, -RZ, R29.H0_H0 ;  /* 0x2000001dff227230 */ /* 0x000fc40000004100 */
[----:B------:R-:W-:Y:S01]  /*21e0*/  FADD.FTZ R30, -R38, R30 ;  /* 0x0000001e261e7221 */ /* 0x000fe20000010100 */
[----:B------:R-:W-:Y:S02]  /*21f0*/  HADD2.F32 R25, -RZ, R25.H1_H1 ;  /* 0x30000019ff197230 */ /* 0x000fe40000004100 */
[----:B------:R-:W-:Y:S01]  /*2200*/  FMUL.FTZ R28, R2, R28 ;  /* 0x0000001c021c7220 */ /* 0x000fe20000410000 */
[----:B------:R-:W-:Y:S01]  /*2210*/  FADD.FTZ R34, -R38, R34 ;  /* 0x0000002226227221 */ /* 0x000fe20000010100 */
[C---:B------:R-:W-:Y:S01]  /*2220*/  FMUL.FTZ R30, R2.reuse, R30 ;  /* 0x0000001e021e7220 */ /* 0x040fe20000410000 */
[----:B------:R-:W-:Y:S01]  /*2230*/  FMUL.FTZ R25, R25, R53 ;  /* 0x0000003519197220 */ /* 0x000fe20000410000 */
[----:B------:R-:W-:Y:S01]  /*2240*/  FFMA.FTZ R53, R23, R28, R43 ;  /* 0x0000001c17357223 */ /* 0x000fe2000001002b */
[----:B------:R-:W-:Y:S01]  /*2250*/  FMUL.FTZ R29, R2, R34 ;  /* 0x00000022021d7220 */ /* 0x000fe20000410000 */
[----:B------:R-:W-:Y:S02]  /*2260*/  FFMA.FTZ R34, R22, R30, R46 ;  /* 0x0000001e16227223 */ /* 0x000fe4000001002e */
[----:B------:R-:W-:Y:S01]  /*2270*/  FMUL.FTZ R79, R53, -1.4426950216293334961 ;  /* 0xbfb8aa3b354f7820 */ /* 0x000fe20000410000 */
[----:B0-----:R-:W-:Y:S01]  /*2280*/  FADD.FTZ R58, R58, 1 ;  /* 0x3f8000003a3a7421 */ /* 0x001fe20000010000 */
[----:B------:R-:W-:-:S04]  /*2290*/  FMUL.FTZ R60, R34, -1.4426950216293334961 ;  /* 0xbfb8aa3b223c7820 */ /* 0x000fc80000410000 */
[----:B------:R-:W0:Y:S01]  /*22a0*/  MUFU.EX2 R79, R79 ;  /* 0x0000004f004f7308 */ /* 0x000e220000000800 */
[----:B------:R-:W-:Y:S01]  /*22b0*/  FFMA.FTZ R59, R52, R29, R47 ;  /* 0x0000001d343b7223 */ /* 0x000fe2000001002f */
[----:B------:R-:W-:-:S06]  /*22c0*/  HADD2.F32 R32, -RZ, R32.H1_H1 ;  /* 0x30000020ff207230 */ /* 0x000fcc0000004100 */
[----:B------:R-:W1:Y:S08]  /*22d0*/  MUFU.RCP R58, R58 ;  /* 0x0000003a003a7308 */ /* 0x000e700000001000 */
[----:B------:R-:W3:Y:S01]  /*22e0*/  MUFU.EX2 R60, R60 ;  /* 0x0000003c003c7308 */ /* 0x000ee20000000800 */
[----:B------:R-:W-:Y:S01]  /*22f0*/  FMUL.FTZ R92, R59, -1.4426950216293334961 ;  /* 0xbfb8aa3b3b5c7820 */ /* 0x000fe20000410000 */
[----:B------:R-:W-:Y:S01]  /*2300*/  FMUL.FTZ R31, R32, R31 ;  /* 0x0000001f201f7220 */ /* 0x000fe20000410000 */
[----:B------:R-:W-:-:S02]  /*2310*/  HADD2.F32 R32, -RZ, R33.H0_H0 ;  /* 0x20000021ff207230 */ /* 0x000fc40000004100 */
[----:B0-----:R-:W-:-:S03]  /*2320*/  FADD.FTZ R79, R79, 1 ;  /* 0x3f8000004f4f7421 */ /* 0x001fc60000010000 */
[----:B------:R-:W0:Y:S01]  /*2330*/  MUFU.EX2 R92, R92 ;  /* 0x0000005c005c7308 */ /* 0x000e220000000800 */
[----:B------:R-:W-:Y:S01]  /*2340*/  FMUL.FTZ R32, R32, R57 ;  /* 0x0000003920207220 */ /* 0x000fe20000410000 */
[----:B-1----:R-:W-:-:S04]  /*2350*/  FADD.FTZ R57, -R58, 1 ;  /* 0x3f8000003a397421 */ /* 0x002fc80000010100 */
[----:B------:R-:W-:Y:S01]  /*2360*/  FFMA.FTZ R57, R35, R57, 1 ;  /* 0x3f80000023397423 */ /* 0x000fe20000010039 */
[----:B---3--:R-:W-:Y:S01]  /*2370*/  FADD.FTZ R60, R60, 1 ;  /* 0x3f8000003c3c7421 */ /* 0x008fe20000010000 */
[----:B------:R-:W1:Y:S08]  /*2380*/  MUFU.RCP R79, R79 ;  /* 0x0000004f004f7308 */ /* 0x000e700000001000 */
[----:B------:R1:W3:Y:S01]  /*2390*/  MUFU.RCP R35, R60 ;  /* 0x0000003c00237308 */ /* 0x0002e20000001000 */
[----:B0-----:R-:W-:Y:S01]  /*23a0*/  FADD.FTZ R92, R92, 1 ;  /* 0x3f8000005c5c7421 */ /* 0x001fe20000010000 */
[----:B------:R-:W-:-:S05]  /*23b0*/  HADD2.F32 R33, -RZ, R33.H1_H1 ;  /* 0x30000021ff217230 */ /* 0x000fca0000004100 */
[----:B------:R-:W-:Y:S01]  /*23c0*/  FMUL.FTZ R33, R33, R39 ;  /* 0x0000002721217220 */ /* 0x000fe20000410000 */
[----:B------:R-:W0:Y:S01]  /*23d0*/  MUFU.RCP R92, R92 ;  /* 0x0000005c005c7308 */ /* 0x000e220000001000 */
[----:B-1----:R-:W-:-:S04]  /*23e0*/  FADD.FTZ R60, -R79, 1 ;  /* 0x3f8000004f3c7421 */ /* 0x002fc80000010100 */
[----:B------:R-:W-:Y:S01]  /*23f0*/  FFMA.FTZ R60, R53, R60, 1 ;  /* 0x3f800000353c7423 */ /* 0x000fe2000001003c */
[----:B---3--:R-:W-:-:S03]  /*2400*/  FADD.FTZ R39, -R35, 1 ;  /* 0x3f80000023277421 */ /* 0x008fc60000010100 */
[----:B------:R-:W-:Y:S01]  /*2410*/  FMUL.FTZ R60, R79, R60 ;  /* 0x0000003c4f3c7220 */ /* 0x000fe20000410000 */
[----:B------:R-:W-:Y:S01]  /*2420*/  FFMA.FTZ R39, R34, R39, 1 ;  /* 0x3f80000022277423 */ /* 0x000fe20000010027 */
[--C-:B------:R-:W-:Y:S02]  /*2430*/  HADD2.F32 R34, -RZ, R36.reuse.H0_H0 ;  /* 0x20000024ff227230 */ /* 0x100fe40000004100 */
[----:B------:R-:W-:Y:S02]  /*2440*/  HADD2.F32 R36, -RZ, R36.H1_H1 ;  /* 0x30000024ff247230 */ /* 0x000fe40000004100 */
[----:B------:R-:W-:-:S03]  /*2450*/  FMUL.FTZ R45, R35, R39 ;  /* 0x00000027232d7220 */ /* 0x000fc60000410000 */
[----:B------:R-:W-:Y:S01]  /*2460*/  FMUL.FTZ R35, R36, R60 ;  /* 0x0000003c24237220 */ /* 0x000fe20000410000 */
[----:B------:R-:W-:Y:S02]  /*2470*/  HADD2.F32 R60, -RZ, R50.H0_H0 ;  /* 0x20000032ff3c7230 */ /* 0x000fe40000004100 */
[----:B0-----:R-:W-:-:S03]  /*2480*/  FADD.FTZ R53, -R92, 1 ;  /* 0x3f8000005c357421 */ /* 0x001fc60000010100 */
[----:B------:R-:W-:Y:S01]  /*2490*/  FADD.FTZ R60, -R38, R60 ;  /* 0x0000003c263c7221 */ /* 0x000fe20000010100 */
[----:B------:R-:W-:Y:S01]  /*24a0*/  FFMA.FTZ R53, R59, R53, 1 ;  /* 0x3f8000003b357423 */ /* 0x000fe20000010035 */
[----:B------:R-:W-:Y:S02]  /*24b0*/  FMUL.FTZ R57, R58, R57 ;  /* 0x000000393a397220 */ /* 0x000fe40000410000 */
[----:B------:R-:W-:Y:S01]  /*24c0*/  FMUL.FTZ R60, R2, R60 ;  /* 0x0000003c023c7220 */ /* 0x000fe20000410000 */
[----:B------:R-:W-:Y:S01]  /*24d0*/  FMUL.FTZ R53, R92, R53 ;  /* 0x000000355c357220 */ /* 0x000fe20000410000 */
[----:B------:R-:W-:Y:S01]  /*24e0*/  FMUL.FTZ R34, R34, R57 ;  /* 0x0000003922227220 */ /* 0x000fe20000410000 */
[----:B------:R-:W-:Y:S02]  /*24f0*/  HADD2.F32 R59, -RZ, R50.H1_H1 ;  /* 0x30000032ff3b7230 */ /* 0x000fe40000004100 */
[----:B------:R-:W-:Y:S01]  /*2500*/  FFMA.FTZ R92, R0, R60, R93 ;  /* 0x0000003c005c7223 */ /* 0x000fe2000001005d */
[----:B------:R-:W-:-:S02]  /*2510*/  HADD2.F32 R57, -RZ, R51.H1_H1 ;  /* 0x30000033ff397230 */ /* 0x000fc40000004100 */
[----:B------:R-:W-:Y:S02]  /*2520*/  HADD2.F32 R93, -RZ, R37.H0_H0 ;  /* 0x20000025ff5d7230 */ /* 0x000fe40000004100 */
[C---:B------:R-:W-:Y:S01]  /*2530*/  FADD.FTZ R59, -R38.reuse, R59 ;  /* 0x0000003b263b7221 */ /* 0x040fe20000010100 */
[----:B------:R-:W-:Y:S02]  /*2540*/  FADD.FTZ R57, -R38, R57 ;  /* 0x0000003926397221 */ /* 0x000fe40000010100 */
[----:B------:R-:W-:Y:S01]  /*2550*/  FMUL.FTZ R36, R93, R53 ;  /* 0x000000355d247220 */ /* 0x000fe20000410000 */
[----:B------:R-:W-:Y:S01]  /*2560*/  FMUL.FTZ R53, R0, R21 ;  /* 0x0000001500357220 */ /* 0x000fe20000410000 */
[----:B------:R-:W-:Y:S02]  /*2570*/  HADD2.F32 R58, -RZ, R51.H0_H0 ;  /* 0x20000033ff3a7230 */ /* 0x000fe40000004100 */
[C---:B------:R-:W-:Y:S01]  /*2580*/  FMUL.FTZ R59, R2.reuse, R59 ;  /* 0x0000003b023b7220 */ /* 0x040fe20000410000 */
[----:B------:R-:W-:Y:S01]  /*2590*/  FMUL.FTZ R57, R2, R57 ;  /* 0x0000003902397220 */ /* 0x000fe20000410000 */
[----:B------:R-:W-:Y:S01]  /*25a0*/  FFMA.FTZ R53, R81, R53, RZ ;  /* 0x0000003551357223 */ /* 0x000fe200000100ff */
[C---:B------:R-:W-:Y:S01]  /*25b0*/  FMUL.FTZ R93, R23.reuse, R20 ;  /* 0x00000014175d7220 */ /* 0x040fe20000410000 */
[----:B------:R-:W-:Y:S01]  /*25c0*/  FADD.FTZ R58, -R38, R58 ;  /* 0x0000003a263a7221 */ /* 0x000fe20000010100 */
[C---:B------:R-:W-:Y:S01]  /*25d0*/  FFMA.FTZ R38, R23.reuse, R59, R43 ;  /* 0x0000003b17267223 */ /* 0x040fe2000001002b */
[----:B------:R-:W-:Y:S01]  /*25e0*/  FFMA.FTZ R50, R22, R57, R46 ;  /* 0x0000003916327223 */ /* 0x000fe2000001002e */
[----:B------:R-:W-:Y:S01]  /*25f0*/  FFMA.FTZ R46, R80, R93, R53 ;  /* 0x0000005d502e7223 */ /* 0x000fe20000010035 */
[----:B------:R-:W-:Y:S01]  /*2600*/  FFMA.FTZ R53, R0, R21, RZ ;  /* 0x0000001500357223 */ /* 0x000fe200000100ff */
[----:B------:R-:W-:Y:S01]  /*2610*/  FMUL.FTZ R58, R2, R58 ;  /* 0x0000003a023a7220 */ /* 0x000fe20000410000 */
[----:B------:R-:W-:Y:S01]  /*2620*/  FMUL.FTZ R51, R38, -1.4426950216293334961 ;  /* 0xbfb8aa3b26337820 */ /* 0x000fe20000410000 */
[----:B------:R-:W-:Y:S01]  /*2630*/  FMUL.FTZ R79, R92, -1.4426950216293334961 ;  /* 0xbfb8aa3b5c4f7820 */ /* 0x000fe20000410000 */
[----:B------:R-:W-:Y:S01]  /*2640*/  FFMA.FTZ R93, R23, R20, R53 ;  /* 0x00000014175d7223 */ /* 0x000fe20000010035 */
[----:B------:R-:W-:Y:S01]  /*2650*/  FFMA.FTZ R39, R52, R58, R47 ;  /* 0x0000003a34277223 */ /* 0x000fe2000001002f */
[----:B------:R-:W-:Y:S01]  /*2660*/  HADD2.F32 R37, -RZ, R37.H1_H1 ;  /* 0x30000025ff257230 */ /* 0x000fe20000004100 */
[----:B------:R-:W3:Y:S01]  /*2670*/  LDL.LU R43, [R1+0x48] ;  /* 0x00004800012b7983 */ /* 0x000ee20000300800 */
[----:B------:R-:W0:Y:S01]  /*2680*/  MUFU.EX2 R51, R51 ;  /* 0x0000003300337308 */ /* 0x000e220000000800 */
[----:B------:R-:W-:Y:S01]  /*2690*/  FFMA.FTZ R47, R44, R19, R93 ;  /* 0x000000132c2f7223 */ /* 0x000fe2000001005d */
[----:B------:R-:W-:-:S06]  /*26a0*/  FMUL.FTZ R93, R39, -1.4426950216293334961 ;  /* 0xbfb8aa3b275d7820 */ /* 0x000fcc0000410000 */
[----:B------:R-:W1:Y:S01]  /*26b0*/  MUFU.EX2 R93, R93 ;  /* 0x0000005d005d7308 */ /* 0x000e620000000800 */
[----:B0-----:R-:W-:-:S07]  /*26c0*/  FADD.FTZ R51, R51, 1 ;  /* 0x3f80000033337421 */ /* 0x001fce0000010000 */
[----:B------:R-:W0:Y:S08]  /*26d0*/  MUFU.EX2 R79, R79 ;  /* 0x0000004f004f7308 */ /* 0x000e300000000800 */
[----:B------:R4:W-:Y:S01]  /*26e0*/  MUFU.RCP R53, R51 ;  /* 0x0000003300357308 */ /* 0x0009e20000001000 */
[----:B-1----:R-:W-:Y:S01]  /*26f0*/  FADD.FTZ R93, R93, 1 ;  /* 0x3f8000005d5d7421 */ /* 0x002fe20000010000 */
[----:B----4-:R-:W-:Y:S01]  /*2700*/  FMUL.FTZ R51, R44, R19 ;  /* 0x000000132c337220 */ /* 0x010fe20000410000 */
[----:B0-----:R-:W-:Y:S01]  /*2710*/  FADD.FTZ R79, R79, 1 ;  /* 0x3f8000004f4f7421 */ /* 0x001fe20000010000 */
[----:B------:R-:W-:Y:S01]  /*2720*/  FMUL.FTZ R37, R37, R45 ;  /* 0x0000002d25257220 */ /* 0x000fe20000410000 */
[----:B------:R-:W4:Y:S01]  /*2730*/  LDL.LU R44, [R1+0x44] ;  /* 0x00004400012c7983 */ /* 0x000f220000300800 */
[----:B------:R-:W-:-:S02]  /*2740*/  FFMA.FTZ R46, R82, R51, R46 ;  /* 0x00000033522e7223 */ /* 0x000fc4000001002e */
[----:B------:R0:W-:Y:S02]  /*2750*/  MUFU.RCP R51, R93 ;  /* 0x0000005d00337308 */ /* 0x0001e40000001000 */
[----:B0-----:R-:W-:-:S06]  /*2760*/  FMUL.FTZ R93, R50, -1.4426950216293334961 ;  /* 0xbfb8aa3b325d7820 */ /* 0x001fcc0000410000 */
[----:B------:R-:W0:Y:S08]  /*2770*/  MUFU.EX2 R93, R93 ;  /* 0x0000005d005d7308 */ /* 0x000e300000000800 */
[----:B------:R-:W1:Y:S01]  /*2780*/  MUFU.RCP R79, R79 ;  /* 0x0000004f004f7308 */ /* 0x000e620000001000 */
[----:B0-----:R-:W-:-:S07]  /*2790*/  FADD.FTZ R93, R93, 1 ;  /* 0x3f8000005d5d7421 */ /* 0x001fce0000010000 */
[----:B------:R-:W0:Y:S01]  /*27a0*/  MUFU.RCP R93, R93 ;  /* 0x0000005d005d7308 */ /* 0x000e220000001000 */
[----:B-1----:R-:W-:-:S04]  /*27b0*/  FADD.FTZ R45, -R79, 1 ;  /* 0x3f8000004f2d7421 */ /* 0x002fc80000010100 */
[----:B------:R-:W-:Y:S01]  /*27c0*/  FFMA.FTZ R45, R92, R45, 1 ;  /* 0x3f8000005c2d7423 */ /* 0x000fe2000001002d */
[----:B------:R-:W-:-:S04]  /*27d0*/  FADD.FTZ R92, -R53, 1 ;  /* 0x3f800000355c7421 */ /* 0x000fc80000010100 */
[----:B------:R-:W-:Y:S01]  /*27e0*/  FFMA.FTZ R92, R38, R92, 1 ;  /* 0x3f800000265c7423 */ /* 0x000fe2000001005c */
[----:B------:R-:W-:-:S04]  /*27f0*/  FADD.FTZ R38, -R51, 1 ;  /* 0x3f80000033267421 */ /* 0x000fc80000010100 */
[----:B------:R-:W-:Y:S01]  /*2800*/  FFMA.FTZ R38, R39, R38, 1 ;  /* 0x3f80000027267423 */ /* 0x000fe20000010026 */
[----:B0-----:R-:W-:-:S04]  /*2810*/  FADD.FTZ R39, -R93, 1 ;  /* 0x3f8000005d277421 */ /* 0x001fc80000010100 */
[----:B------:R-:W-:Y:S01]  /*2820*/  FFMA.FTZ R39, R50, R39, 1 ;  /* 0x3f80000032277423 */ /* 0x000fe20000010027 */
[----:B------:R-:W-:Y:S01]  /*2830*/  FMUL.FTZ R51, R51, R38 ;  /* 0x0000002633337220 */ /* 0x000fe20000410000 */
[--C-:B--2---:R-:W-:Y:S02]  /*2840*/  HADD2.F32 R38, -RZ, R40.reuse.H0_H0 ;  /* 0x20000028ff267230 */ /* 0x104fe40000004100 */
[----:B------:R-:W-:Y:S01]  /*2850*/  FMUL.FTZ R93, R93, R39 ;  /* 0x000000275d5d7220 */ /* 0x000fe20000410000 */
[----:B------:R-:W-:Y:S02]  /*2860*/  HADD2.F32 R39, -RZ, R40.H1_H1 ;  /* 0x30000028ff277230 */ /* 0x000fe40000004100 */
[----:B------:R-:W-:Y:S02]  /*2870*/  HADD2.F32 R40, -RZ, R41.H0_H0 ;  /* 0x20000029ff287230 */ /* 0x000fe40000004100 */
[----:B------:R-:W-:-:S03]  /*2880*/  FMUL.FTZ R50, R22, R18 ;  /* 0x0000001216327220 */ /* 0x000fc60000410000 */
[----:B------:R-:W-:Y:S01]  /*2890*/  FMUL.FTZ R40, R40, R51 ;  /* 0x0000003328287220 */ /* 0x000fe20000410000 */
        /* <DEDUP_REMOVED lines=13> */
[----:B------:R-:W-:Y:S01]  /*2970*/  FMUL.FTZ R50, R52, R11 ;  /* 0x0000000b34327220 */ /* 0x000fe20000410000 */
[----:B------:R-:W-:Y:S01]  /*2980*/  FMUL.FTZ R92, R53, R92 ;  /* 0x0000005c355c7220 */ /* 0x000fe20000410000 */
[C---:B------:R-:W-:Y:S02]  /*2990*/  FFMA.FTZ R53, R22.reuse, R18, R47 ;  /* 0x0000001216357223 */ /* 0x040fe4000001002f */
[----:B------:R-:W-:Y:S01]  /*29a0*/  FFMA.FTZ R51, R71, R50, R51 ;  /* 0x0000003247337223 */ /* 0x000fe20000010033 */
[----:B------:R-:W-:-:S04]  /*29b0*/  FMUL.FTZ R50, R22, R10 ;  /* 0x0000000a16327220 */ /* 0x000fc80000410000 */
[----:B------:R-:W-:Y:S01]  /*29c0*/  FFMA.FTZ R51, R70, R50, R51 ;  /* 0x0000003246337223 */ /* 0x000fe20000010033 */
[C---:B------:R-:W-:Y:S01]  /*29d0*/  FFMA.FTZ R50, R0.reuse, R17, R53 ;  /* 0x0000001100327223 */ /* 0x040fe20000010035 */
[----:B------:R-:W-:-:S03]  /*29e0*/  FMUL.FTZ R53, R0, R9 ;  /* 0x0000000900357220 */ /* 0x000fc60000410000 */
[----:B------:R-:W-:Y:S01]  /*29f0*/  FFMA.FTZ R50, R23, R16, R50 ;  /* 0x0000001017327223 */ /* 0x000fe20000010032 */
[----:B------:R-:W-:-:S03]  /*2a00*/  FFMA.FTZ R51, R69, R53, R51 ;  /* 0x0000003545337223 */ /* 0x000fc60000010033 */
        /* <DEDUP_REMOVED lines=48> */
[----:B------:R-:W-:Y:S01]  /*2d10*/  FMUL.FTZ R53, R22, R37 ;  /* 0x0000002516357220 */ /* 0x000fe20000410000 */
[----:B------:R-:W-:Y:S01]  /*2d20*/  FMUL.FTZ R38, R38, R79 ;  /* 0x0000004f26267220 */ /* 0x000fe20000410000 */
[----:B------:R-:W-:Y:S01]  /*2d30*/  FMUL.FTZ R39, R39, R92 ;  /* 0x0000005c27277220 */ /* 0x000fe20000410000 */
[C---:B------:R-:W-:Y:S01]  /*2d40*/  FFMA.FTZ R50, R23.reuse, R35, R50 ;  /* 0x0000002317327223 */ /* 0x040fe20000010032 */
[----:B------:R-:W-:Y:S01]  /*2d50*/  FFMA.FTZ R51, R30, R53, R51 ;  /* 0x000000351e337223 */ /* 0x000fe20000010033 */
[----:B------:R-:W-:Y:S01]  /*2d60*/  FMUL.FTZ R53, R0, R38 ;  /* 0x0000002600357220 */ /* 0x000fe20000410000 */
[----:B------:R-:W2:Y:S01]  /*2d70*/  LDL.LU R45, [R1+0x40] ;  /* 0x00004000012d7983 */ /* 0x000ea20000300800 */
[----:B------:R-:W-:Y:S01]  /*2d80*/  FFMA.FTZ R50, R52, R36, R50 ;  /* 0x0000002434327223 */ /* 0x000fe20000010032 */
[----:B------:R-:W-:Y:S01]  /*2d90*/  HFMA2.MMA R79, -RZ, RZ, 0, 2.384185791015625e-06 ;  /* 0x00000028ff4f7435 */ /* 0x000fe200000001ff */
[----:B------:R-:W-:Y:S01]  /*2da0*/  FFMA.FTZ R51, R60, R53, R51 ;  /* 0x000000353c337223 */ /* 0x000fe20000010033 */
[----:B------:R-:W-:Y:S01]  /*2db0*/  FMUL.FTZ R53, R23, R39 ;  /* 0x0000002717357220 */ /* 0x000fe20000410000 */
[----:B------:R-:W-:Y:S01]  /*2dc0*/  FFMA.FTZ R50, R22, R37, R50 ;  /* 0x0000002516327223 */ /* 0x000fe20000010032 */
[----:B------:R-:W5:Y:S02]  /*2dd0*/  LDL.LU R46, [R1+0x3c] ;  /* 0x00003c00012e7983 */ /* 0x000f640000300800 */
[----:B------:R-:W-:Y:S01]  /*2de0*/  FFMA.FTZ R51, R59, R53, R51 ;  /* 0x000000353b337223 */ /* 0x000fe20000010033 */
[----:B------:R-:W-:Y:S01]  /*2df0*/  FFMA.FTZ R53, R0, R38, R50 ;  /* 0x0000002600357223 */ /* 0x000fe20000010032 */
[----:B------:R-:W5:Y:S02]  /*2e00*/  LDL.LU R47, [R1+0x38] ;  /* 0x00003800012f7983 */ /* 0x000f640000300800 */
[----:B------:R-:W-:-:S02]  /*2e10*/  IMAD R79, R48, R79, UR8 ;  /* 0x00000008304f7e24 */ /* 0x000fc4000f8e024f */
[----:B------:R-:W-:Y:S01]  /*2e20*/  FFMA.FTZ R53, R23, R39, R53 ;  /* 0x0000002717357223 */ /* 0x000fe20000010035 */
[CC--:B------:R-:W-:Y:S01]  /*2e30*/  FMUL.FTZ R50, R52.reuse, R40.reuse ;  /* 0x0000002834327220 */ /* 0x0c0fe20000410000 */
[----:B------:R-:W5:Y:S02]  /*2e40*/  LDL.LU R48, [R1+0x34] ;  /* 0x0000340001307983 */ /* 0x000f640000300800 */
[----:B------:R-:W-:Y:S01]  /*2e50*/  FFMA.FTZ R53, R52, R40, R53 ;  /* 0x0000002834357223 */ /* 0x000fe20000010035 */
[----:B------:R-:W-:Y:S02]  /*2e60*/  LEA R52, R49, R79, 0x3 ;  /* 0x0000004f31347211 */ /* 0x000fe400078e18ff */
[----:B------:R-:W5:Y:S01]  /*2e70*/  LDL.LU R49, [R1+0x30] ;  /* 0x0000300001317983 */ /* 0x000f620000300800 */
[----:B------:R-:W-:Y:S01]  /*2e80*/  UIADD3 UR9, UP0, UR11, 0x8, URZ ;  /* 0x000000080b097890 */ /* 0x000fe2000ff1e03f */
[----:B------:R-:W0:Y:S01]  /*2e90*/  S2R R92, SR_TID.X ;  /* 0x00000000005c7919 */ /* 0x000e220000002100 */
[----:B------:R-:W-:-:S02]  /*2ea0*/  FFMA.FTZ R42, R81, R21, R42 ;  /* 0x00000015512a7223 */ /* 0x000fc4000001002a */
[----:B------:R-:W-:Y:S02]  /*2eb0*/  UIADD3.X UR10, URZ, UR5, URZ, UP0, !UPT ;  /* 0x000000053f0a7290 */ /* 0x000fe400087fe43f */
[----:B------:R-:W-:Y:S01]  /*2ec0*/  UISETP.GE.U32.AND UP0, UPT, UR9, UR16, UPT ;  /* 0x000000100900728c */ /* 0x000fe2000bf06070 */
[----:B------:R-:W-:Y:S01]  /*2ed0*/  FFMA.FTZ R42, R77, R17, R42 ;  /* 0x000000114d2a7223 */ /* 0x000fe2000001002a */
[----:B------:R-:W-:Y:S02]  /*2ee0*/  HADD2.F32 R41, -RZ, R41.H1_H1 ;  /* 0x30000029ff297230 */ /* 0x000fe40000004100 */
[----:B------:R-:W-:Y:S01]  /*2ef0*/  UISETP.GE.AND.EX UP0, UPT, UR10, UR7, UPT, UP0 ;  /* 0x000000070a00728c */ /* 0x000fe2000bf06300 */
[----:B------:R-:W-:Y:S02]  /*2f00*/  FFMA.FTZ R42, R73, R13, R42 ;  /* 0x0000000d492a7223 */ /* 0x000fe4000001002a */
[----:B------:R-:W-:Y:S01]  /*2f10*/  FMUL.FTZ R41, R41, R93 ;  /* 0x0000005d29297220 */ /* 0x000fe20000410000 */
[----:B------:R-:W-:Y:S01]  /*2f20*/  FFMA.FTZ R51, R58, R50, R51 ;  /* 0x000000323a337223 */ /* 0x000fe20000010033 */
[----:B------:R-:W-:Y:S01]  /*2f30*/  FFMA.FTZ R42, R69, R9, R42 ;  /* 0x00000009452a7223 */ /* 0x000fe2000001002a */
[----:B------:R-:W-:Y:S01]  /*2f40*/  PLOP3.LUT P0, PT, PT, PT, UP0, 0x80, 0x0 ;  /* 0x000000000000781c */ /* 0x000fe20003f0f008 */
[----:B------:R-:W-:Y:S01]  /*2f50*/  FMUL.FTZ R50, R22, R41 ;  /* 0x0000002916327220 */ /* 0x000fe20000410000 */
[----:B---3--:R-:W-:-:S04]  /*2f60*/  FADD.FTZ R43, R21, R43 ;  /* 0x0000002b152b7221 */ /* 0x008fc80000010000 */
[----:B------:R-:W-:-:S04]  /*2f70*/  FADD.FTZ R43, R43, R17 ;  /* 0x000000112b2b7221 */ /* 0x000fc80000010000 */
[----:B------:R-:W-:-:S04]  /*2f80*/  FADD.FTZ R43, R43, R13 ;  /* 0x0000000d2b2b7221 */ /* 0x000fc80000010000 */
[----:B------:R-:W-:Y:S01]  /*2f90*/  FADD.FTZ R43, R43, R9 ;  /* 0x000000092b2b7221 */ /* 0x000fe20000010000 */
[----:B------:R-:W-:Y:S01]  /*2fa0*/  FFMA.FTZ R42, R65, R4, R42 ;  /* 0x00000004412a7223 */ /* 0x000fe2000001002a */
[----:B------:R-:W-:Y:S02]  /*2fb0*/  FFMA.FTZ R51, R57, R50, R51 ;  /* 0x0000003239337223 */ /* 0x000fe40000010033 */
[----:B------:R-:W-:Y:S01]  /*2fc0*/  FADD.FTZ R43, R43, R4 ;  /* 0x000000042b2b7221 */ /* 0x000fe20000010000 */
[----:B------:R-:W-:Y:S01]  /*2fd0*/  FFMA.FTZ R50, R22, R41, R53 ;  /* 0x0000002916327223 */ /* 0x000fe20000010035 */
[----:B------:R-:W-:Y:S01]  /*2fe0*/  FFMA.FTZ R42, R61, R27, R42 ;  /* 0x0000001b3d2a7223 */ /* 0x000fe2000001002a */
[----:B----4-:R-:W-:-:S04]  /*2ff0*/  FFMA.FTZ R44, R80, R20, R44 ;  /* 0x00000014502c7223 */ /* 0x010fc8000001002c */
[----:B------:R-:W-:-:S04]  /*3000*/  FFMA.FTZ R44, R76, R16, R44 ;  /* 0x000000104c2c7223 */ /* 0x000fc8000001002c */
[----:B------:R-:W-:-:S04]  /*3010*/  FFMA.FTZ R44, R72, R12, R44 ;  /* 0x0000000c482c7223 */ /* 0x000fc8000001002c */
[----:B------:R-:W-:-:S04]  /*3020*/  FFMA.FTZ R44, R68, R8, R44 ;  /* 0x00000008442c7223 */ /* 0x000fc8000001002c */
[----:B------:R-:W-:Y:S01]  /*3030*/  FFMA.FTZ R44, R64, R3, R44 ;  /* 0x00000003402c7223 */ /* 0x000fe2000001002c */
[----:B------:R-:W-:-:S03]  /*3040*/  FADD.FTZ R43, R43, R27 ;  /* 0x0000001b2b2b7221 */ /* 0x000fc60000010000 */
[----:B------:R-:W-:Y:S01]  /*3050*/  FFMA.FTZ R44, R56, R31, R44 ;  /* 0x0000001f382c7223 */ /* 0x000fe2000001002c */
[----:B------:R1:W-:Y:S01]  /*3060*/  STS.64 [R52], R50 ;  /* 0x0000003234007388 */ /* 0x0003e20000000a00 */
[----:B------:R-:W-:Y:S01]  /*3070*/  FFMA.FTZ R42, R26, R34, R42 ;  /* 0x000000221a2a7223 */ /* 0x000fe2000001002a */
[----:B------:R-:W-:Y:S01]  /*3080*/  FADD.FTZ R43, R43, R34 ;  /* 0x000000222b2b7221 */ /* 0x000fe20000010000 */
[----:B------:R-:W-:Y:S01]  /*3090*/  FFMA.FTZ R44, R28, R35, R44 ;  /* 0x000000231c2c7223 */ /* 0x000fe2000001002c */
[----:B0-----:R-:W-:Y:S01]  /*30a0*/  ISETP.GT.U32.AND P1, PT, R92, 0x1f, PT ;  /* 0x0000001f5c00780c */ /* 0x001fe20003f24070 */
[----:B------:R-:W-:Y:S01]  /*30b0*/  FFMA.FTZ R42, R60, R38, R42 ;  /* 0x000000263c2a7223 */ /* 0x000fe2000001002a */
[----:B------:R-:W-:Y:S01]  /*30c0*/  FADD.FTZ R43, R43, R38 ;  /* 0x000000262b2b7221 */ /* 0x000fe20000010000 */
[----:B------:R-:W-:Y:S01]  /*30d0*/  FFMA.FTZ R44, R59, R39, R44 ;  /* 0x000000273b2c7223 */ /* 0x000fe2000001002c */
[----:B--2---:R-:W-:Y:S01]  /*30e0*/  FADD.FTZ R45, R20, R45 ;  /* 0x0000002d142d7221 */ /* 0x004fe20000010000 */
[----:B-----5:R-:W-:Y:S01]  /*30f0*/  FFMA.FTZ R46, R82, R19, R46 ;  /* 0x00000013522e7223 */ /* 0x020fe2000001002e */
[----:B------:R-:W-:-:S02]  /*3100*/  FADD.FTZ R47, R19, R47 ;  /* 0x0000002f132f7221 */ /* 0x000fc40000010000 */
[----:B------:R-:W-:Y:S01]  /*3110*/  FADD.FTZ R45, R45, R16 ;  /* 0x000000102d2d7221 */ /* 0x000fe20000010000 */
[----:B------:R-:W-:Y:S01]  /*3120*/  FFMA.FTZ R48, R78, R18, R48 ;  /* 0x000000124e307223 */ /* 0x000fe20000010030 */
[----:B------:R-:W-:Y:S01]  /*3130*/  FFMA.FTZ R46, R75, R15, R46 ;  /* 0x0000000f4b2e7223 */ /* 0x000fe2000001002e */
[----:B------:R-:W-:Y:S01]  /*3140*/  FADD.FTZ R49, R18, R49 ;  /* 0x0000003112317221 */ /* 0x000fe20000010000 */
[----:B------:R-:W-:Y:S01]  /*3150*/  FADD.FTZ R47, R47, R15 ;  /* 0x0000000f2f2f7221 */ /* 0x000fe20000010000 */
[----:B------:R-:W-:Y:S02]  /*3160*/  FFMA.FTZ R48, R74, R14, R48 ;  /* 0x0000000e4a307223 */ /* 0x000fe40000010030 */
[----:B------:R-:W-:Y:S01]  /*3170*/  FADD.FTZ R49, R49, R14 ;  /* 0x0000000e31317221 */ /* 0x000fe20000010000 */
[----:B------:R-:W-:Y:S01]  /*3180*/  FADD.FTZ R45, R45, R12 ;  /* 0x0000000c2d2d7221 */ /* 0x000fe20000010000 */
        /* <DEDUP_REMOVED lines=30> */
[----:B-1----:R-:W-:Y:S05]  /*3370*/  @!P0 BRA `(.L_x_3007) ;  /* 0x0000000000e08947 */ /* 0x002fea0003800000 */
[----:B------:R-:W0:Y:S01]  /*3380*/  S2UR UR15, SR_CgaCtaId ;  /* 0x00000000000f79c3 */ /* 0x000e220000008800 */
[----:B------:R-:W-:Y:S01]  /*3390*/  UMOV UR5, 0x400 ;  /* 0x0000040000057882 */ /* 0x000fe20000000000 */
[----:B------:R-:W-:Y:S01]  /*33a0*/  SHF.L.U32 R51, R92, 0x1, RZ ;  /* 0x000000015c337819 */ /* 0x000fe200000006ff */
[----:B------:R-:W2:Y:S03]  /*33b0*/  LDL R53, [R1+0x28] ;  /* 0x0000280001357983 */ /* 0x000ea60000100800 */
        /* <DEDUP_REMOVED lines=13> */
[----:B0-----:R-:W5:Y:S01]  /*3490*/  LDL R52, [R1+0x2c] ;  /* 0x00002c0001347983 */ /* 0x001f620000100800 */
        /* <DEDUP_REMOVED lines=14> */
[-C--:B-----5:R-:W-:Y:S02]  /*3580*/  LEA R50, R52, R79.reuse, 0x3 ;  /* 0x0000004f34327211 */ /* 0x0a0fe400078e18ff */
[----:B--2---:R-:W-:-:S04]  /*3590*/  LEA R52, R53, R79, 0x3 ;  /* 0x0000004f35347211 */ /* 0x004fc800078e18ff */
        /* <DEDUP_REMOVED lines=20> */
[----:B0-----:R-:W-:-:S05]  /*36e0*/  IMAD.WIDE.U32 R52, R52, 0x4, R92 ;  /* 0x0000000434347825 */ /* 0x001fca00078e005c */
[----:B------:R0:W-:Y:S02]  /*36f0*/  STG.E.64 desc[UR12][R52.64+0x8000], R50 ;  /* 0x0080003234007986 */ /* 0x0001e4000c101b0c */
.L_x_3007:
[----:B------:R-:W-:Y:S01]  /*3700*/  BSSY B0, `(.L_x_3008) ;  /* 0x000006e000007945 */ /* 0x000fe20003800000 */
[----:B0-----:R-:W-:-:S03]  /*3710*/  CS2R R50, SRZ ;  /* 0x0000000000327805 */ /* 0x001fc6000001ff00 */
[----:B------:R-:W-:Y:S05]  /*3720*/  @P1 BRA `(.L_x_3009) ;  /* 0x0000000400ac1947 */ /* 0x000fea0003800000 */
[----:B------:R-:W0:Y:S01]  /*3730*/  S2R R53, SR_TID.X ;  /* 0x0000000000357919 */ /* 0x000e220000002100 */
[----:B------:R-:W-:Y:S01]  /*3740*/  USHF.L.U32 UR5, UR11, 0x3, URZ ;  /* 0x000000030b057899 */ /* 0x000fe2000800063f */
[----:B------:R-:W-:Y:S01]  /*3750*/  MOV R50, 0x28 ;  /* 0x0000002800327802 */ /* 0x000fe20000000f00 */
[----:B------:R-:W-:Y:S02]  /*3760*/  HFMA2.MMA R51, -RZ, RZ, 0, 2.384185791015625e-06 ;  /* 0x00000028ff337435 */ /* 0x000fe400000001ff */
[----:B------:R-:W-:-:S06]  /*3770*/  ULOP3.LUT UR5, UR5, 0x8, URZ, 0xc0, !UPT ;  /* 0x0000000805057892 */ /* 0x000fcc000f8ec03f */
        /* <DEDUP_REMOVED lines=102> */
.L_x_3009:
[----:B------:R-:W-:Y:S05]  /*3de0*/  BSYNC B0 ;  /* 0x0000000000007941 */ /* 0x000fea0003800000 */
.L_x_3008:
        /* <DEDUP_REMOVED lines=24> */
.L_x_3011:
[----:B------:R-:W-:Y:S05]  /*3f70*/  BSYNC B0 ;  /* 0x0000000000007941 */ /* 0x000fea0003800000 */
.L_x_3010:
        /* <DEDUP_REMOVED lines=17> */
.L_x_3014:
[----:B------:R-:W2:Y:S04]  /*4090*/  LD.E.STRONG.GPU R53, desc[UR12][R50.64] ;  /* 0x0000000c32357980 */ /* 0x000ea8000c10f900 */
[----:B--2---:R-:W-:Y:S01]  /*40a0*/  CCTL.IVALL ;  /* 0x00000000ff00798f */ /* 0x004fe20002000000 */
[----:B------:R-:W-:Y:S05]  /*40b0*/  YIELD ;  /* 0x0000000000007946 */ /* 0x000fea0003800000 */
[----:B-----5:R-:W-:-:S04]  /*40c0*/  LOP3.LUT R53, R53, R52, RZ, 0x3c, !PT ;  /* 0x0000003435357212 */ /* 0x020fc800078e3cff */
[----:B------:R-:W-:-:S13]  /*40d0*/  ISETP.GT.AND P1, PT, R53, -0x1, PT ;  /* 0xffffffff3500780c */ /* 0x000fda0003f24270 */
[----:B------:R-:W-:Y:S05]  /*40e0*/  @P1 BRA `(.L_x_3014) ;  /* 0xfffffffc00e81947 */ /* 0x000fea000383ffff */
.L_x_3013:
[----:B------:R-:W-:Y:S05]  /*40f0*/  WARPSYNC.ALL ;  /* 0x0000000000007948 */ /* 0x000fea0003800000 */
[----:B------:R-:W-:Y:S06]  /*4100*/  BAR.SYNC.DEFER_BLOCKING 0x0 ;  /* 0x0000000000007b1d */ /* 0x000fec0000010000 */
[----:B------:R-:W-:Y:S05]  /*4110*/  BRA `(.L_x_3015) ;  /* 0x0000000000687947 */ /* 0x000fea0003800000 */
.L_x_3012:
        /* <DEDUP_REMOVED lines=18> */
.L_x_3017:
[----:B------:R-:W2:Y:S04]  /*4240*/  LD.E.STRONG.GPU R53, desc[UR12][R50.64] ;  /* 0x0000000c32357980 */ /* 0x000ea8000c10f900 */
[----:B--2---:R-:W-:Y:S01]  /*4250*/  CCTL.IVALL ;  /* 0x00000000ff00798f */ /* 0x004fe20002000000 */
[----:B------:R-:W-:Y:S05]  /*4260*/  YIELD ;  /* 0x0000000000007946 */ /* 0x000fea0003800000 */
[----:B-----5:R-:W-:-:S04]  /*4270*/  LOP3.LUT R53, R53, R52, RZ, 0x3c, !PT ;  /* 0x0000003435357212 */ /* 0x020fc800078e3cff */
[----:B------:R-:W-:-:S13]  /*4280*/  ISETP.GT.AND P1, PT, R53, -0x1, PT ;  /* 0xffffffff3500780c */ /* 0x000fda0003f24270 */
[----:B------:R-:W-:Y:S05]  /*4290*/  @P1 BRA `(.L_x_3017) ;  /* 0xfffffffc00e81947 */ /* 0x000fea000383ffff */
.L_x_3016:
[----:B------:R-:W-:Y:S05]  /*42a0*/  WARPSYNC.ALL ;  /* 0x0000000000007948 */ /* 0x000fea0003800000 */
[----:B------:R-:W-:Y:S06]  /*42b0*/  BAR.SYNC.DEFER_BLOCKING 0x0 ;  /* 0x0000000000007b1d */ /* 0x000fec0000010000 */
.L_x_3015:
        /* <DEDUP_REMOVED lines=12> */
[----:B-1----:R-:W-:-:S06]  /*4380*/  @!P1 IMAD.WIDE.U32 R50, R50, 0x4, R52 ;  /* 0x0000000432329825 */ /* 0x002fcc00078e0034 */
[----:B------:R-:W3:Y:S01]  /*4390*/  @!P1 LDG.E.64 R50, desc[UR12][R50.64] ;  /* 0x0000000c32329981 */ /* 0x000ee2000c1e1b00 */
[----:B------:R-:W-:Y:S01]  /*43a0*/  HFMA2.MMA R52, -RZ, RZ, 0, 0 ;  /* 0x00000000ff347435 */ /* 0x000fe200000001ff */
[----:B------:R-:W0:Y:S01]  /*43b0*/  S2UR UR14, SR_CgaCtaId ;  /* 0x00000000000e79c3 */ /* 0x000e220000008800 */
[----:B------:R-:W-:Y:S01]  /*43c0*/  UMOV UR5, 0x400 ;  /* 0x0000040000057882 */ /* 0x000fe20000000000 */
[----:B------:R-:W-:Y:S02]  /*43d0*/  USHF.L.U32 UR11, UR11, 0x3, URZ ;  /* 0x000000030b0b7899 */ /* 0x000fe4000800063f */
[----:B------:R-:W-:Y:S02]  /*43e0*/  UIADD3 UR5, UR5, 0x3480, URZ ;  /* 0x0000348005057890 */ /* 0x000fe4000fffe03f */
[----:B------:R-:W-:Y:S02]  /*43f0*/  ULOP3.LUT UR11, UR11, 0x8, URZ, 0xc0, !UPT ;  /* 0x000000080b0b7892 */ /* 0x000fe4000f8ec03f */
[----:B0-----:R-:W-:-:S03]  /*4400*/  ULEA UR5, UR14, UR5, 0x18 ;  /* 0x000000050e057291 */ /* 0x001fc6000f8ec03f */
[----:B------:R-:W-:Y:S01]  /*4410*/  ULDC.64 UR14, c[0x0][0x210] ;  /* 0x00008400000e7ab9 */ /* 0x000fe20000000a00 */
        /* <DEDUP_REMOVED lines=25> */
[----:B------:R-:W-:Y:S02]  /*45b0*/  @!P1 SHF.R.U32.HI R52, RZ, 0x2, R92 ;  /* 0x00000002ff349819 */ /* 0x000fe4000001165c */
        /* <DEDUP_REMOVED lines=10> */
[C-C-:B------:R-:W-:Y:S01]  /*4660*/  FFMA.FTZ R17, R0.reuse, R17, -R52.reuse ;  /* 0x0000001100117223 */ /* 0x140fe20000010834 */
[C-C-:B------:R-:W-:Y:S01]  /*4670*/  FFMA.FTZ R13, R0.reuse, R13, -R52.reuse ;  /* 0x0000000d000d7223 */ /* 0x140fe20000010834 */
[C-C-:B------:R-:W-:Y:S01]  /*4680*/  FFMA.FTZ R9, R0.reuse, R9, -R52.reuse ;  /* 0x0000000900097223 */ /* 0x140fe20000010834 */
[C-C-:B------:R-:W-:Y:S01]  /*4690*/  FFMA.FTZ R4, R0.reuse, R4, -R52.reuse ;  /* 0x0000000400047223 */ /* 0x140fe20000010834 */
[C-C-:B------:R-:W-:Y:S01]  /*46a0*/  FFMA.FTZ R27, R0.reuse, R27, -R52.reuse ;  /* 0x0000001b001b7223 */ /* 0x140fe20000010834 */
[C-C-:B------:R-:W-:Y:S01]  /*46b0*/  FFMA.FTZ R34, R0.reuse, R34, -R52.reuse ;  /* 0x0000002200227223 */ /* 0x140fe20000010834 */
[----:B------:R-:W-:Y:S01]  /*46c0*/  FFMA.FTZ R0, R0, R38, -R52 ;  /* 0x0000002600007223 */ /* 0x000fe20000010834 */
[----:B------:R-:W-:-:S02]  /*46d0*/  HADD2.F32 R38, -RZ, R5.H0_H0 ;  /* 0x20000005ff267230 */ /* 0x000fc40000004100 */
[----:B------:R-:W-:Y:S02]  /*46e0*/  HADD2.F32 R5, -RZ, R5.H0_H0 ;  /* 0x20000005ff057230 */ /* 0x000fe40000004100 */
        /* <DEDUP_REMOVED lines=20> */
[C---:B------:R-:W-:Y:S01]  /*4830*/  FMUL.FTZ R0, R2.reuse, R19 ;  /* 0x0000001302007220 */ /* 0x040fe20000410000 */
[----:B------:R-:W-:Y:S01]  /*4840*/  FMUL.FTZ R39, R2, R39 ;  /* 0x0000002702277220 */ /* 0x000fe20000410000 */
[----:B------:R-:W-:-:S02]  /*4850*/  FFMA.FTZ R5, R5, R40, -R52 ;  /* 0x0000002805057223 */ /* 0x000fc40000010834 */
[----:B------:R-:W4:Y:S02]  /*4860*/  LDL.LU R40, [R1+0xc] ;  /* 0x00000c0001287983 */ /* 0x000f240000300800 */
[----:B------:R-:W-:Y:S02]  /*4870*/  F2FP.F16.F32.PACK_AB R0, R39, R0 ;  /* 0x000000002700723e */ /* 0x000fe400000000ff */
[----:B------:R-:W5:Y:S01]  /*4880*/  LDL.LU R39, [R1+0x10] ;  /* 0x0000100001277983 */ /* 0x000f620000300800 */
[----:B------:R-:W-:-:S03]  /*4890*/  FFMA.FTZ R29, R29, -R53, R36 ;  /* 0x800000351d1d7223 */ /* 0x000fc60000010024 */
[----:B------:R-:W5:Y:S04]  /*48a0*/  LDL.LU R38, [R1+0x4] ;  /* 0x0000040001267983 */ /* 0x000f680000300800 */
[----:B------:R-:W5:Y:S01]  /*48b0*/  LDL.LU R36, [R1+0x8] ;  /* 0x0000080001247983 */ /* 0x000f620000300800 */
[-C--:B------:R-:W-:Y:S01]  /*48c0*/  FFMA.FTZ R27, R61, -R53.reuse, R27 ;  /* 0x800000353d1b7223 */ /* 0x080fe2000001001b */
[-C--:B------:R-:W-:Y:S02]  /*48d0*/  FFMA.FTZ R61, R26, -R53.reuse, R34 ;  /* 0x800000351a3d7223 */ /* 0x080fe40000010022 */
[----:B------:R-:W5:Y:S01]  /*48e0*/  LDL.LU R34, [R1] ;  /* 0x0000000001227983 */ /* 0x000f620000300800 */
[-C--:B------:R-:W-:Y:S01]  /*48f0*/  FFMA.FTZ R21, R81, -R53.reuse, R21 ;  /* 0x8000003551157223 */ /* 0x080fe20000010015 */
[----:B------:R-:W-:Y:S01]  /*4900*/  FFMA.FTZ R20, R80, -R53, R20 ;  /* 0x8000003550147223 */ /* 0x000fe20000010014 */
        /* <DEDUP_REMOVED lines=8> */
[----:B------:R-:W-:Y:S01]  /*4990*/  FFMA.FTZ R22, R22, R41, -R52 ;  /* 0x0000002916167223 */ /* 0x000fe20000010834 */
        /* <DEDUP_REMOVED lines=53> */
[----:B------:R-:W-:-:S02]  /*4cf0*/  PRMT R7, R0, 0x7632, R7 ;  /* 0x0000763200077816 */ /* 0x000fc40000000007 */
[----:B------:R-:W-:Y:S02]  /*4d00*/  F2FP.F16.F32.PACK_AB R17, R6, R17 ;  /* 0x000000110611723e */ /* 0x000fe400000000ff */
[----:B------:R-:W-:Y:S02]  /*4d10*/  F2FP.F16.F32.PACK_AB R32, R51, R32 ;  /* 0x000000203320723e */ /* 0x000fe400000000ff */
[----:B------:R-:W-:Y:S02]  /*4d20*/  F2FP.F16.F32.PACK_AB R13, R16, R13 ;  /* 0x0000000d100d723e */ /* 0x000fe400000000ff */
[----:B------:R-:W-:Y:S02]  /*4d30*/  PRMT R23, R17, 0x7632, R23 ;  /* 0x0000763211177816 */ /* 0x000fe40000000017 */
[----:B------:R-:W-:Y:S02]  /*4d40*/  F2FP.F16.F32.PACK_AB R15, R24, R15 ;  /* 0x0000000f180f723e */ /* 0x000fe400000000ff */
[----:B------:R-:W-:-:S02]  /*4d50*/  F2FP.F16.F32.PACK_AB R9, R12, R9 ;  /* 0x000000090c09723e */ /* 0x000fc400000000ff */
[----:B------:R-:W-:Y:S02]  /*4d60*/  F2FP.F16.F32.PACK_AB R11, R26, R11 ;  /* 0x0000000b1a0b723e */ /* 0x000fe400000000ff */
[----:B------:R-:W-:Y:S02]  /*4d70*/  PRMT R12, R9, 0x7632, R12 ;  /* 0x00007632090c7816 */ /* 0x000fe4000000000c */
[----:B------:R-:W-:Y:S02]  /*4d80*/  F2FP.F16.F32.PACK_AB R14, R14, R65 ;  /* 0x000000410e0e723e */ /* 0x000fe400000000ff */
[----:B------:R-:W-:Y:S02]  /*4d90*/  F2FP.F16.F32.PACK_AB R22, R22, R63 ;  /* 0x0000003f1616723e */ /* 0x000fe400000000ff */
[----:B------:R-:W-:Y:S02]  /*4da0*/  F2FP.F16.F32.PACK_AB R10, R10, R27 ;  /* 0x0000001b0a0a723e */ /* 0x000fe400000000ff */
[----:B------:R-:W-:-:S02]  /*4db0*/  F2FP.F16.F32.PACK_AB R20, R20, R55 ;  /* 0x000000371414723e */ /* 0x000fc400000000ff */
[----:B------:R-:W-:Y:S02]  /*4dc0*/  F2FP.F16.F32.PACK_AB R28, R28, R61 ;  /* 0x0000003d1c1c723e */ /* 0x000fe400000000ff */
[----:B------:R-:W-:Y:S02]  /*4dd0*/  F2FP.F16.F32.PACK_AB R18, R18, R29 ;  /* 0x0000001d1212723e */ /* 0x000fe400000000ff */
[----:B------:R-:W-:Y:S02]  /*4de0*/  F2FP.F16.F32.PACK_AB R8, R8, R75 ;  /* 0x0000004b0808723e */ /* 0x000fe400000000ff */
[----:B------:R-:W-:Y:S02]  /*4df0*/  F2FP.F16.F32.PACK_AB R19, R30, R19 ;  /* 0x000000131e13723e */ /* 0x000fe400000000ff */
[----:B---3--:R-:W-:-:S04]  /*4e00*/  IADD3 R4, P1, R92, UR14, RZ ;  /* 0x0000000e5c047c10 */ /* 0x008fc8000ff3e0ff */
[----:B--2---:R-:W-:-:S05]  /*4e10*/  IADD3.X R5, R79, UR15, RZ, P1, !PT ;  /* 0x0000000f4f057c10 */ /* 0x004fca0008ffe4ff */
[----:B------:R-:W-:Y:S04]  /*4e20*/  STG.E.U16 desc[UR12][R4.64+0x2], R3 ;  /* 0x0000020304007986 */ /* 0x000fe8000c10150c */
[----:B------:R0:W-:Y:S04]  /*4e30*/  STG.E.U16 desc[UR12][R4.64+0x4], R0 ;  /* 0x0000040004007986 */ /* 0x0001e8000c10150c */
[----:B------:R-:W-:Y:S04]  /*4e40*/  STG.E.U16 desc[UR12][R4.64], R21 ;  /* 0x0000001504007986 */ /* 0x000fe8000c10150c */
[----:B------:R1:W-:Y:S01]  /*4e50*/  STG.E.U16 desc[UR12][R4.64+0x6], R7 ;  /* 0x0000060704007986 */ /* 0x0003e2000c10150c */
[----:B0-----:R-:W-:-:S02]  /*4e60*/  PRMT R0, R32, 0x7632, R0 ;  /* 0x0000763220007816 */ /* 0x001fc40000000000 */
[----:B-1----:R-:W-:Y:S01]  /*4e70*/  PRMT R5, R13, 0x7632, R5 ;  /* 0x000076320d057816 */ /* 0x002fe20000000005 */
[----:B------:R-:W-:Y:S01]  /*4e80*/  ULOP3.LUT UR4, UR4, 0x1, URZ, 0x3c, !UPT ;  /* 0x0000000104047892 */ /* 0x000fe2000f8e3c3f */
[----:B------:R-:W-:Y:S01]  /*4e90*/  UMOV UR5, UR10 ;  /* 0x0000000a00057c82 */ /* 0x000fe20008000000 */
[----:B------:R-:W-:Y:S01]  /*4ea0*/  UMOV UR11, UR9 ;  /* 0x00000009000b7c82 */ /* 0x000fe20008000000 */
[----:B----4-:R-:W-:-:S04]  /*4eb0*/  IADD3 R2, P1, R40, UR14, RZ ;  /* 0x0000000e28027c10 */ /* 0x010fc8000ff3e0ff */
[----:B-----5:R-:W-:Y:S02]  /*4ec0*/  IADD3.X R3, R39, UR15, RZ, P1, !PT ;  /* 0x0000000f27037c10 */ /* 0x020fe40008ffe4ff */
[----:B------:R-:W-:-:S04]  /*4ed0*/  IADD3 R6, P1, R38, UR14, RZ ;  /* 0x0000000e26067c10 */ /* 0x000fc8000ff3e0ff */
[----:B------:R-:W-:Y:S02]  /*4ee0*/  IADD3.X R7, R36, UR15, RZ, P1, !PT ;  /* 0x0000000f24077c10 */ /* 0x000fe40008ffe4ff */
[----:B------:R-:W-:Y:S01]  /*4ef0*/  IADD3 R4, P1, R91, UR14, RZ ;  /* 0x0000000e5b047c10 */ /* 0x000fe2000ff3e0ff */
[----:B------:R-:W-:Y:S04]  /*4f00*/  STG.E.U16 desc[UR12][R2.64], R17 ;  /* 0x0000001102007986 */ /* 0x000fe8000c10150c */
[----:B------:R-:W-:Y:S04]  /*4f10*/  STG.E.U16 desc[UR12][R2.64+0x2], R23 ;  /* 0x0000021702007986 */ /* 0x000fe8000c10150c */
[----:B------:R-:W-:Y:S04]  /*4f20*/  STG.E.U16 desc[UR12][R2.64+0x4], R32 ;  /* 0x0000042002007986 */ /* 0x000fe8000c10150c */
[----:B------:R0:W-:Y:S04]  /*4f30*/  STG.E.U16 desc[UR12][R2.64+0x6], R0 ;  /* 0x0000060002007986 */ /* 0x0001e8000c10150c */
[----:B------:R1:W-:Y:S01]  /*4f40*/  STG.E.U16 desc[UR12][R6.64+0x2], R5 ;  /* 0x0000020506007986 */ /* 0x0003e2000c10150c */
[----:B0-----:R-:W-:-:S02]  /*4f50*/  PRMT R3, R15, 0x7632, R3 ;  /* 0x000076320f037816 */ /* 0x001fc40000000003 */
[----:B------:R-:W-:Y:S02]  /*4f60*/  PRMT R0, R11, 0x7632, R0 ;  /* 0x000076320b007816 */ /* 0x000fe40000000000 */
[----:B-1----:R-:W-:Y:S02]  /*4f70*/  IADD3.X R5, R34, UR15, RZ, P1, !PT ;  /* 0x0000000f22057c10 */ /* 0x002fe40008ffe4ff */
[----:B------:R-:W-:Y:S01]  /*4f80*/  IADD3 R2, P1, R89, UR14, RZ ;  /* 0x0000000e59027c10 */ /* 0x000fe2000ff3e0ff */
[----:B------:R-:W-:Y:S04]  /*4f90*/  STG.E.U16 desc[UR12][R6.64], R13 ;  /* 0x0000000d06007986 */ /* 0x000fe8000c10150c */
[----:B------:R-:W-:Y:S04]  /*4fa0*/  STG.E.U16 desc[UR12][R6.64+0x4], R15 ;  /* 0x0000040f06007986 */ /* 0x000fe8000c10150c */
[----:B------:R0:W-:Y:S04]  /*4fb0*/  STG.E.U16 desc[UR12][R6.64+0x6], R3 ;  /* 0x0000060306007986 */ /* 0x0001e8000c10150c */
[----:B------:R-:W-:Y:S04]  /*4fc0*/  STG.E.U16 desc[UR12][R4.64], R9 ;  /* 0x0000000904007986 */ /* 0x000fe8000c10150c */
[----:B------:R-:W-:Y:S04]  /*4fd0*/  STG.E.U16 desc[UR12][R4.64+0x2], R12 ;  /* 0x0000020c04007986 */ /* 0x000fe8000c10150c */
[----:B------:R-:W-:Y:S01]  /*4fe0*/  STG.E.U16 desc[UR12][R4.64+0x4], R11 ;  /* 0x0000040b04007986 */ /* 0x000fe2000c10150c */
[----:B0-----:R-:W-:-:S02]  /*4ff0*/  IADD3.X R3, R90, UR15, RZ, P1, !PT ;  /* 0x0000000f5a037c10 */ /* 0x001fc40008ffe4ff */
[----:B------:R-:W-:Y:S01]  /*5000*/  PRMT R7, R14, 0x7632, R7 ;  /* 0x000076320e077816 */ /* 0x000fe20000000007 */
[----:B------:R0:W-:Y:S01]  /*5010*/  STG.E.U16 desc[UR12][R4.64+0x6], R0 ;  /* 0x0000060004007986 */ /* 0x0001e2000c10150c */
[----:B------:R-:W-:-:S03]  /*5020*/  IADD3 R6, P1, R87, UR14, RZ ;  /* 0x0000000e57067c10 */ /* 0x000fc6000ff3e0ff */
[----:B------:R-:W-:Y:S01]  /*5030*/  STG.E.U16 desc[UR12][R2.64], R14 ;  /* 0x0000000e02007986 */ /* 0x000fe2000c10150c */
[----:B0-----:R-:W-:-:S03]  /*5040*/  PRMT R5, R22, 0x7632, R5 ;  /* 0x0000763216057816 */ /* 0x001fc60000000005 */
[----:B------:R0:W-:Y:S01]  /*5050*/  STG.E.U16 desc[UR12][R2.64+0x2], R7 ;  /* 0x0000020702007986 */ /* 0x0001e2000c10150c */
[----:B------:R-:W-:-:S03]  /*5060*/  PRMT R0, R10, 0x7632, R0 ;  /* 0x000076320a007816 */ /* 0x000fc60000000000 */
[----:B------:R-:W-:Y:S04]  /*5070*/  STG.E.U16 desc[UR12][R2.64+0x4], R22 ;  /* 0x0000041602007986 */ /* 0x000fe8000c10150c */
[----:B------:R1:W-:Y:S01]  /*5080*/  STG.E.U16 desc[UR12][R2.64+0x6], R5 ;  /* 0x0000060502007986 */ /* 0x0003e2000c10150c */
[----:B0-----:R-:W-:Y:S02]  /*5090*/  IADD3.X R7, R88, UR15, RZ, P1, !PT ;  /* 0x0000000f58077c10 */ /* 0x001fe40008ffe4ff */
[----:B------:R-:W-:Y:S02]  /*50a0*/  IADD3 R4, P1, R85, UR14, RZ ;  /* 0x0000000e55047c10 */ /* 0x000fe4000ff3e0ff */
[----:B-1----:R-:W-:Y:S01]  /*50b0*/  PRMT R3, R20, 0x7632, R3 ;  /* 0x0000763214037816 */ /* 0x002fe20000000003 */
        /* <DEDUP_REMOVED lines=20> */
.L_x_3006:
        /* <DEDUP_REMOVED lines=56> */
.L_x_3035:
        /* <DEDUP_REMOVED lines=46> */
.L_x_3022:
[----:B------:R-:W-:Y:S05]  /*5860*/  BSYNC B1 ;  /* 0x0000000000017941 */ /* 0x000fea0003800000 */
.L_x_3021:
        /* <DEDUP_REMOVED lines=21> */
.L_x_3025:
        /* <DEDUP_REMOVED lines=55> */
.L_x_3024:
[----:B------:R-:W-:Y:S05]  /*5d30*/  BSYNC B1 ;  /* 0x0000000000017941 */ /* 0x000fea0003800000 */
.L_x_3023:
        /* <DEDUP_REMOVED lines=35> */
.L_x_3027:
[----:B------:R-:W-:Y:S05]  /*5f70*/  BSYNC B1 ;  /* 0x0000000000017941 */ /* 0x000fea0003800000 */
.L_x_3026:
        /* <DEDUP_REMOVED lines=15> */
.L_x_3020:
[----:B------:R-:W-:Y:S05]  /*6070*/  BSYNC B0 ;  /* 0x0000000000007941 */ /* 0x000fea0003800000 */
.L_x_3019:
        /* <DEDUP_REMOVED lines=49> */
.L_x_3044:
        /* <DEDUP_REMOVED lines=45> */
.L_x_3054:
        /* <DEDUP_REMOVED lines=39> */
.L_x_3064:
[----:B--2---:R-:W-:Y:S01]  /*68d0*/  FADD.FTZ R17, R25, R23 ;  /* 0x0000001719117221 */ /* 0x004fe20000010000 */
[----:B------:R-:W-:Y:S02]  /*68e0*/  @!P1 F2FP.F16.F32.PACK_AB R15, RZ, R31 ;  /* 0x0000001fff0f923e */ /* 0x000fe400000000ff */
[----:B------:R-:W-:Y:S02]  /*68f0*/  LEA.HI R26, R16, 0x3c, RZ, 0x1c ;  /* 0x0000003c101a7811 */ /* 0x000fe400078fe0ff */
[----:B------:R-:W-:Y:S01]  /*6900*/  @!P1 F2FP.F16.F32.PACK_AB R17, RZ, R17 ;  /* 0x00000011ff11923e */ /* 0x000fe200000000ff */
[----:B------:R3:W-:Y:S04]  /*6910*/  @!P1 STG.E.U16 desc[UR12][R18.64+0x50], R15 ;  /* 0x0000500f12009986 */ /* 0x0007e8000c10150c */
[----:B------:R3:W-:Y:S02]  /*6920*/  @!P1 STG.E.U16 desc[UR12][R20.64+0x50], R17 ;  /* 0x0000501114009986 */ /* 0x0007e4000c10150c */
.L_x_3030:
[----:B------:R-:W-:Y:S05]  /*6930*/  BSYNC B0 ;  /* 0x0000000000007941 */ /* 0x000fea0003800000 */
.L_x_3029:
        /* <DEDUP_REMOVED lines=161> */
.L_x_3098:
        /* <DEDUP_REMOVED lines=9> */
.L_x_3028:
        /* <DEDUP_REMOVED lines=8> */
.L_x_3031:
[----:B------:R-:W-:Y:S01]  /*7460*/  HFMA2.MMA R17, -RZ, RZ, 0, 4.76837158203125e-07 ;  /* 0x00000008ff117435 */ /* 0x000fe200000001ff */
[----:B-1----:R-:W-:Y:S02]  /*7470*/  MOV R24, R18 ;  /* 0x0000001200187202 */ /* 0x002fe40000000f00 */
[----:B------:R-:W-:Y:S02]  /*7480*/  MOV R22, 0x101f ;  /* 0x0000101f00167802 */ /* 0x000fe40000000f00 */
[----:B0-----:R-:W-:-:S07]  /*7490*/  MOV R15, 0xffff ;  /* 0x0000ffff000f7802 */ /* 0x001fce0000000f00 */
[----:B--2---:R-:W-:Y:S05]  /*74a0*/  WARPSYNC.COLLECTIVE R15, `(.L_x_3036) ;  /* 0x000000000f087348 */ /* 0x004fea0003c00000 */
[----:B------:R0:W1:Y:S02]  /*74b0*/  SHFL.BFLY P2, R23, R24, R17, R22 ;  /* 0x0c00001118177389 */ /* 0x0000640000040016 */
[----:B012---:R-:W-:Y:S01]  /*74c0*/  ENDCOLLECTIVE ;  /* 0x000000000000791b */ /* 0x007fe20003800000 */
.L_x_3036:
[----:B------:R-:W-:Y:S02]  /*74d0*/  MOV R24, R19 ;  /* 0x0000001300187202 */ /* 0x000fe40000000f00 */
[----:B------:R-:W-:-:S07]  /*74e0*/  MOV R21, R23 ;  /* 0x0000001700157202 */ /* 0x000fce0000000f00 */
[----:B------:R-:W-:Y:S05]  /*74f0*/  WARPSYNC.COLLECTIVE R15, `(.L_x_3037) ;  /* 0x000000000f087348 */ /* 0x000fea0003c00000 */
[----:B------:R0:W1:Y:S02]  /*7500*/  SHFL.BFLY P2, R23, R24, R17, R22 ;  /* 0x0c00001118177389 */ /* 0x0000640000040016 */
[----:B01----:R-:W-:Y:S01]  /*7510*/  ENDCOLLECTIVE ;  /* 0x000000000000791b */ /* 0x003fe20003800000 */
.L_x_3037:
[----:B------:R-:W-:Y:S01]  /*7520*/  FADD.FTZ R21, R21, R18 ;  /* 0x0000001215157221 */ /* 0x000fe20000010000 */
[----:B------:R-:W-:-:S04]  /*7530*/  HFMA2.MMA R17, -RZ, RZ, 0, 2.384185791015625e-07 ;  /* 0x00000004ff117435 */ /* 0x000fc800000001ff */
[----:B------:R-:W-:Y:S02]  /*7540*/  MOV R24, R21 ;  /* 0x0000001500187202 */ /* 0x000fe40000000f00 */
[----:B------:R-:W-:-:S07]  /*7550*/  MOV R20, R23 ;  /* 0x0000001700147202 */ /* 0x000fce0000000f00 */
[----:B------:R-:W-:Y:S05]  /*7560*/  WARPSYNC.COLLECTIVE R15, `(.L_x_3038) ;  /* 0x000000000f087348 */ /* 0x000fea0003c00000 */
[----:B------:R0:W1:Y:S02]  /*7570*/  SHFL.BFLY P2, R23, R24, R17, R22 ;  /* 0x0c00001118177389 */ /* 0x0000640000040016 */
[----:B01----:R-:W-:Y:S01]  /*7580*/  ENDCOLLECTIVE ;  /* 0x000000000000791b */ /* 0x003fe20003800000 */
.L_x_3038:
[----:B------:R-:W-:-:S05]  /*7590*/  FADD.FTZ R20, R20, R19 ;  /* 0x0000001314147221 */ /* 0x000fca0000010000 */
[----:B------:R-:W-:Y:S02]  /*75a0*/  MOV R24, R20 ;  /* 0x0000001400187202 */ /* 0x000fe40000000f00 */
[----:B------:R-:W-:-:S07]  /*75b0*/  MOV R26, R23 ;  /* 0x00000017001a7202 */ /* 0x000fce0000000f00 */
[----:B------:R-:W-:Y:S05]  /*75c0*/  WARPSYNC.COLLECTIVE R15, `(.L_x_3039) ;  /* 0x000000000f087348 */ /* 0x000fea0003c00000 */
[----:B------:R0:W1:Y:S02]  /*75d0*/  SHFL.BFLY P2, R23, R24, R17, R22 ;  /* 0x0c00001118177389 */ /* 0x0000640000040016 */
[----:B01----:R-:W-:Y:S01]  /*75e0*/  ENDCOLLECTIVE ;  /* 0x000000000000791b */ /* 0x003fe20003800000 */
.L_x_3039:
[----:B------:R-:W-:Y:S01]  /*75f0*/  FADD.FTZ R26, R21, R26 ;  /* 0x0000001a151a7221 */ /* 0x000fe20000010000 */
[----:B------:R-:W-:-:S04]  /*7600*/  HFMA2.MMA R17, -RZ, RZ, 0, 1.1920928955078125e-07 ;  /* 0x00000002ff117435 */ /* 0x000fc800000001ff */
[----:B------:R-:W-:Y:S02]  /*7610*/  MOV R24, R26 ;  /* 0x0000001a00187202 */ /* 0x000fe40000000f00 */
[----:B------:R-:W-:-:S07]  /*7620*/  MOV R25, R23 ;  /* 0x0000001700197202 */ /* 0x000fce0000000f00 */
[----:B------:R-:W-:Y:S05]  /*7630*/  WARPSYNC.COLLECTIVE R15, `(.L_x_3040) ;  /* 0x000000000f087348 */ /* 0x000fea0003c00000 */
[----:B------:R0:W1:Y:S02]  /*7640*/  SHFL.BFLY P2, R23, R24, R17, R22 ;  /* 0x0c00001118177389 */ /* 0x0000640000040016 */
[----:B01----:R-:W-:Y:S01]  /*7650*/  ENDCOLLECTIVE ;  /* 0x000000000000791b */ /* 0x003fe20003800000 */
.L_x_3040:
[----:B------:R-:W-:-:S05]  /*7660*/  FADD.FTZ R25, R20, R25 ;  /* 0x0000001914197221 */ /* 0x000fca0000010000 */
[----:B------:R-:W-:Y:S02]  /*7670*/  MOV R24, R25 ;  /* 0x0000001900187202 */ /* 0x000fe40000000f00 */
[----:B------:R-:W-:-:S07]  /*7680*/  MOV R27, R23 ;  /* 0x00000017001b7202 */ /* 0x000fce0000000f00 */
[----:B------:R-:W-:Y:S05]  /*7690*/  WARPSYNC.COLLECTIVE R15, `(.L_x_3041) ;  /* 0x000000000f087348 */ /* 0x000fea0003c00000 */
[----:B------:R0:W1:Y:S02]  /*76a0*/  SHFL.BFLY P2, R23, R24, R17, R22 ;  /* 0x0c00001118177389 */ /* 0x0000640000040016 */
[----:B01----:R-:W-:Y:S01]  /*76b0*/  ENDCOLLECTIVE ;  /* 0x000000000000791b */ /* 0x003fe20003800000 */
.L_x_3041:
[----:B------:R-:W-:Y:S01]  /*76c0*/  FADD.FTZ R27, R26, R27 ;  /* 0x0000001b1a1b7221 */ /* 0x000fe20000010000 */
[----:B------:R-:W-:-:S04]  /*76d0*/  HFMA2.MMA R17, -RZ, RZ, 0, 5.9604644775390625e-08 ;  /* 0x00000001ff117435 */ /* 0x000fc800000001ff */
[----:B------:R-:W-:Y:S02]  /*76e0*/  MOV R24, R27 ;  /* 0x0000001b00187202 */ /* 0x000fe40000000f00 */
[----:B------:R-:W-:-:S07]  /*76f0*/  MOV R18, R23 ;  /* 0x0000001700127202 */ /* 0x000fce0000000f00 */
[----:B------:R-:W-:Y:S05]  /*7700*/  WARPSYNC.COLLECTIVE R15, `(.L_x_3042) ;  /* 0x000000000f087348 */ /* 0x000fea0003c00000 */
[----:B------:R0:W1:Y:S02]  /*7710*/  SHFL.BFLY P2, R23, R24, R17, R22 ;  /* 0x0c00001118177389 */ /* 0x0000640000040016 */
[----:B01----:R-:W-:Y:S01]  /*7720*/  ENDCOLLECTIVE ;  /* 0x000000000000791b */ /* 0x003fe20003800000 */
.L_x_3042:
[----:B------:R-:W-:-:S05]  /*7730*/  FADD.FTZ R28, R25, R18 ;  /* 0x00000012191c7221 */ /* 0x000fca0000010000 */
[----:B------:R-:W-:Y:S02]  /*7740*/  MOV R24, R28 ;  /* 0x0000001c00187202 */ /* 0x000fe40000000f00 */
[----:B------:R-:W-:-:S07]  /*7750*/  MOV R30, R23 ;  /* 0x00000017001e7202 */ /* 0x000fce0000000f00 */
[----:B------:R-:W-:Y:S05]  /*7760*/  WARPSYNC.COLLECTIVE R15, `(.L_x_3043) ;  /* 0x000000000f087348 */ /* 0x000fea0003c00000 */
[----:B------:R0:W1:Y:S02]  /*7770*/  SHFL.BFLY P2, R23, R24, R17, R22 ;  /* 0x0c00001118177389 */ /* 0x0000640000040016 */
[----:B01----:R-:W-:Y:S01]  /*7780*/  ENDCOLLECTIVE ;  /* 0x000000000000791b */ /* 0x003fe20003800000 */
.L_x_3043:
[----:B------:R-:W-:Y:S01]  /*7790*/  FADD.FTZ R30, R27, R30 ;  /* 0x0000001e1b1e7221 */ /* 0x000fe20000010000 */
[----:B------:R-:W-:Y:S06]  /*77a0*/  BRA `(.L_x_3044) ;  /* 0xffffffe800f87947 */ /* 0x000fec000383ffff */
.L_x_3032:
        /* <DEDUP_REMOVED lines=8> */
.L_x_3046:
[----:B------:R-:W-:Y:S05]  /*7830*/  BSYNC B1 ;  /* 0x0000000000017941 */ /* 0x000fea0003800000 */
.L_x_3045:
        /* <DEDUP_REMOVED lines=8> */
.L_x_3047:
[----:B------:R-:W-:Y:S01]  /*78c0*/  FADD.FTZ R28, R28, R25 ;  /* 0x000000191c1c7221 */ /* 0x000fe20000010000 */
[----:B------:R-:W-:-:S04]  /*78d0*/  HFMA2.MMA R17, -RZ, RZ, 0, 2.384185791015625e-07 ;  /* 0x00000004ff117435 */ /* 0x000fc800000001ff */
[----:B------:R-:W-:Y:S02]  /*78e0*/  MOV R24, R28 ;  /* 0x0000001c00187202 */ /* 0x000fe40000000f00 */
[----:B------:R-:W-:-:S07]  /*78f0*/  MOV R27, R23 ;  /* 0x00000017001b7202 */ /* 0x000fce0000000f00 */
[----:B------:R-:W-:Y:S05]  /*7900*/  WARPSYNC.COLLECTIVE R15, `(.L_x_3048) ;  /* 0x000000000f087348 */ /* 0x000fea0003c00000 */
[----:B------:R0:W1:Y:S02]  /*7910*/  SHFL.BFLY P2, R23, R24, R17, R22 ;  /* 0x0c00001118177389 */ /* 0x0000640000040016 */
[----:B01----:R-:W-:Y:S01]  /*7920*/  ENDCOLLECTIVE ;  /* 0x000000000000791b */ /* 0x003fe20003800000 */
.L_x_3048:
[----:B------:R-:W-:-:S05]  /*7930*/  FADD.FTZ R27, R27, R26 ;  /* 0x0000001a1b1b7221 */ /* 0x000fca0000010000 */
[----:B------:R-:W-:Y:S02]  /*7940*/  MOV R24, R27 ;  /* 0x0000001b00187202 */ /* 0x000fe40000000f00 */
[----:B------:R-:W-:-:S07]  /*7950*/  MOV R29, R23 ;  /* 0x00000017001d7202 */ /* 0x000fce0000000f00 */
[----:B------:R-:W-:Y:S05]  /*7960*/  WARPSYNC.COLLECTIVE R15, `(.L_x_3049) ;  /* 0x000000000f087348 */ /* 0x000fea0003c00000 */
[----:B------:R0:W1:Y:S02]  /*7970*/  SHFL.BFLY P2, R23, R24, R17, R22 ;  /* 0x0c00001118177389 */ /* 0x0000640000040016 */
[----:B01----:R-:W-:Y:S01]  /*7980*/  ENDCOLLECTIVE ;  /* 0x000000000000791b */ /* 0x003fe20003800000 */
.L_x_3049:
[----:B------:R-:W-:Y:S01]  /*7990*/  FADD.FTZ R29, R28, R29 ;  /* 0x0000001d1c1d7221 */ /* 0x000fe20000010000 */
[----:B------:R-:W-:-:S04]  /*79a0*/  HFMA2.MMA R17, -RZ, RZ, 0, 1.1920928955078125e-07 ;  /* 0x00000002ff117435 */ /* 0x000fc800000001ff */
[----:B------:R-:W-:Y:S02]  /*79b0*/  MOV R24, R29 ;  /* 0x0000001d00187202 */ /* 0x000fe40000000f00 */
[----:B------:R-:W-:-:S07]  /*79c0*/  MOV R30, R23 ;  /* 0x00000017001e7202 */ /* 0x000fce0000000f00 */
[----:B------:R-:W-:Y:S05]  /*79d0*/  WARPSYNC.COLLECTIVE R15, `(.L_x_3050) ;  /* 0x000000000f087348 */ /* 0x000fea0003c00000 */
[----:B------:R0:W1:Y:S02]  /*79e0*/  SHFL.BFLY P2, R23, R24, R17, R22 ;  /* 0x0c00001118177389 */ /* 0x0000640000040016 */
[----:B01----:R-:W-:Y:S01]  /*79f0*/  ENDCOLLECTIVE ;  /* 0x000000000000791b */ /* 0x003fe20003800000 */
.L_x_3050:
[----:B------:R-:W-:-:S05]  /*7a00*/  FADD.FTZ R30, R27, R30 ;  /* 0x0000001e1b1e7221 */ /* 0x000fca0000010000 */
[----:B------:R-:W-:Y:S02]  /*7a10*/  MOV R24, R30 ;  /* 0x0000001e00187202 */ /* 0x000fe40000000f00 */
[----:B------:R-:W-:-:S07]  /*7a20*/  MOV R32, R23 ;  /* 0x0000001700207202 */ /* 0x000fce0000000f00 */
[----:B------:R-:W-:Y:S05]  /*7a30*/  WARPSYNC.COLLECTIVE R15, `(.L_x_3051) ;  /* 0x000000000f087348 */ /* 0x000fea0003c00000 */
[----:B------:R0:W1:Y:S02]  /*7a40*/  SHFL.BFLY P2, R23, R24, R17, R22 ;  /* 0x0c00001118177389 */ /* 0x0000640000040016 */
[----:B01----:R-:W-:Y:S01]  /*7a50*/  ENDCOLLECTIVE ;  /* 0x000000000000791b */ /* 0x003fe20003800000 */
.L_x_3051:
[----:B------:R-:W-:Y:S01]  /*7a60*/  FADD.FTZ R32, R29, R32 ;  /* 0x000000201d207221 */ /* 0x000fe20000010000 */
[----:B------:R-:W-:-:S04]  /*7a70*/  HFMA2.MMA R17, -RZ, RZ, 0, 5.9604644775390625e-08 ;  /* 0x00000001ff117435 */ /* 0x000fc800000001ff */
[----:B------:R-:W-:Y:S02]  /*7a80*/  MOV R24, R32 ;  /* 0x0000002000187202 */ /* 0x000fe40000000f00 */
[----:B------:R-:W-:-:S07]  /*7a90*/  MOV R25, R23 ;  /* 0x0000001700197202 */ /* 0x000fce0000000f00 */
[----:B------:R-:W-:Y:S05]  /*7aa0*/  WARPSYNC.COLLECTIVE R15, `(.L_x_3052) ;  /* 0x000000000f087348 */ /* 0x000fea0003c00000 */
[----:B------:R0:W1:Y:S02]  /*7ab0*/  SHFL.BFLY P2, R23, R24, R17, R22 ;  /* 0x0c00001118177389 */ /* 0x0000640000040016 */
[----:B01----:R-:W-:Y:S01]  /*7ac0*/  ENDCOLLECTIVE ;  /* 0x000000000000791b */ /* 0x003fe20003800000 */
.L_x_3052:
[----:B------:R-:W-:-:S05]  /*7ad0*/  FADD.FTZ R25, R30, R25 ;  /* 0x000000191e197221 */ /* 0x000fca0000010000 */
[----:B------:R-:W-:Y:S02]  /*7ae0*/  MOV R24, R25 ;  /* 0x0000001900187202 */ /* 0x000fe40000000f00 */
[----:B------:R-:W-:-:S07]  /*7af0*/  MOV R31, R23 ;  /* 0x00000017001f7202 */ /* 0x000fce0000000f00 */
[----:B------:R-:W-:Y:S05]  /*7b00*/  WARPSYNC.COLLECTIVE R15, `(.L_x_3053) ;  /* 0x000000000f087348 */ /* 0x000fea0003c00000 */
[----:B------:R0:W1:Y:S02]  /*7b10*/  SHFL.BFLY P2, R23, R24, R17, R22 ;  /* 0x0c00001118177389 */ /* 0x0000640000040016 */
[----:B01----:R-:W-:Y:S01]  /*7b20*/  ENDCOLLECTIVE ;  /* 0x000000000000791b */ /* 0x003fe20003800000 */
.L_x_3053:
[----:B------:R-:W-:Y:S01]  /*7b30*/  FADD.FTZ R31, R32, R31 ;  /* 0x0000001f201f7221 */ /* 0x000fe20000010000 */
[----:B------:R-:W-:Y:S06]  /*7b40*/  BRA `(.L_x_3054) ;  /* 0xffffffe800c47947 */ /* 0x000fec000383ffff */
.L_x_3033:
        /* <DEDUP_REMOVED lines=8> */
.L_x_3056:
[----:B------:R-:W-:Y:S05]  /*7bd0*/  BSYNC B1 ;  /* 0x0000000000017941 */ /* 0x000fea0003800000 */
.L_x_3055:
        /* <DEDUP_REMOVED lines=8> */
.L_x_3057:
[----:B------:R-:W-:Y:S01]  /*7c60*/  FADD.FTZ R28, R28, R25 ;  /* 0x000000191c1c7221 */ /* 0x000fe20000010000 */
[----:B------:R-:W-:-:S04]  /*7c70*/  HFMA2.MMA R17, -RZ, RZ, 0, 2.384185791015625e-07 ;  /* 0x00000004ff117435 */ /* 0x000fc800000001ff */
[----:B------:R-:W-:Y:S02]  /*7c80*/  MOV R24, R28 ;  /* 0x0000001c00187202 */ /* 0x000fe40000000f00 */
[----:B------:R-:W-:-:S07]  /*7c90*/  MOV R27, R23 ;  /* 0x00000017001b7202 */ /* 0x000fce0000000f00 */
[----:B------:R-:W-:Y:S05]  /*7ca0*/  WARPSYNC.COLLECTIVE R15, `(.L_x_3058) ;  /* 0x000000000f087348 */ /* 0x000fea0003c00000 */
[----:B------:R0:W1:Y:S02]  /*7cb0*/  SHFL.BFLY P2, R23, R24, R17, R22 ;  /* 0x0c00001118177389 */ /* 0x0000640000040016 */
[----:B01----:R-:W-:Y:S01]  /*7cc0*/  ENDCOLLECTIVE ;  /* 0x000000000000791b */ /* 0x003fe20003800000 */
.L_x_3058:
[----:B------:R-:W-:-:S05]  /*7cd0*/  FADD.FTZ R27, R27, R26 ;  /* 0x0000001a1b1b7221 */ /* 0x000fca0000010000 */
[----:B------:R-:W-:Y:S02]  /*7ce0*/  MOV R24, R27 ;  /* 0x0000001b00187202 */ /* 0x000fe40000000f00 */
[----:B------:R-:W-:-:S07]  /*7cf0*/  MOV R29, R23 ;  /* 0x00000017001d7202 */ /* 0x000fce0000000f00 */
[----:B------:R-:W-:Y:S05]  /*7d00*/  WARPSYNC.COLLECTIVE R15, `(.L_x_3059) ;  /* 0x000000000f087348 */ /* 0x000fea0003c00000 */
[----:B------:R0:W1:Y:S02]  /*7d10*/  SHFL.BFLY P2, R23, R24, R17, R22 ;  /* 0x0c00001118177389 */ /* 0x0000640000040016 */
[----:B01----:R-:W-:Y:S01]  /*7d20*/  ENDCOLLECTIVE ;  /* 0x000000000000791b */ /* 0x003fe20003800000 */
.L_x_3059:
[----:B------:R-:W-:Y:S01]  /*7d30*/  FADD.FTZ R29, R28, R29 ;  /* 0x0000001d1c1d7221 */ /* 0x000fe20000010000 */
[----:B------:R-:W-:-:S04]  /*7d40*/  HFMA2.MMA R17, -RZ, RZ, 0, 1.1920928955078125e-07 ;  /* 0x00000002ff117435 */ /* 0x000fc800000001ff */
[----:B------:R-:W-:Y:S02]  /*7d50*/  MOV R24, R29 ;  /* 0x0000001d00187202 */ /* 0x000fe40000000f00 */
[----:B------:R-:W-:-:S07]  /*7d60*/  MOV R30, R23 ;  /* 0x00000017001e7202 */ /* 0x000fce0000000f00 */
[----:B------:R-:W-:Y:S05]  /*7d70*/  WARPSYNC.COLLECTIVE R15, `(.L_x_3060) ;  /* 0x000000000f087348 */ /* 0x000fea0003c00000 */
[----:B------:R0:W1:Y:S02]  /*7d80*/  SHFL.BFLY P2, R23, R24, R17, R22 ;  /* 0x0c00001118177389 */ /* 0x0000640000040016 */
[----:B01----:R-:W-:Y:S01]  /*7d90*/  ENDCOLLECTIVE ;  /* 0x000000000000791b */ /* 0x003fe20003800000 */
.L_x_3060:
[----:B------:R-:W-:-:S05]  /*7da0*/  FADD.FTZ R30, R27, R30 ;  /* 0x0000001e1b1e7221 */ /* 0x000fca0000010000 */
[----:B------:R-:W-:Y:S02]  /*7db0*/  MOV R24, R30 ;  /* 0x0000001e00187202 */ /* 0x000fe40000000f00 */
[----:B------:R-:W-:-:S07]  /*7dc0*/  MOV R32, R23 ;  /* 0x0000001700207202 */ /* 0x000fce0000000f00 */
[----:B------:R-:W-:Y:S05]  /*7dd0*/  WARPSYNC.COLLECTIVE R15, `(.L_x_3061) ;  /* 0x000000000f087348 */ /* 0x000fea0003c00000 */
[----:B------:R0:W1:Y:S02]  /*7de0*/  SHFL.BFLY P2, R23, R24, R17, R22 ;  /* 0x0c00001118177389 */ /* 0x0000640000040016 */
[----:B01----:R-:W-:Y:S01]  /*7df0*/  ENDCOLLECTIVE ;  /* 0x000000000000791b */ /* 0x003fe20003800000 */
.L_x_3061:
[----:B------:R-:W-:Y:S01]  /*7e00*/  FADD.FTZ R32, R29, R32 ;  /* 0x000000201d207221 */ /* 0x000fe20000010000 */
[----:B------:R-:W-:-:S04]  /*7e10*/  HFMA2.MMA R17, -RZ, RZ, 0, 5.9604644775390625e-08 ;  /* 0x00000001ff117435 */ /* 0x000fc800000001ff */
[----:B------:R-:W-:Y:S02]  /*7e20*/  MOV R24, R32 ;  /* 0x0000002000187202 */ /* 0x000fe40000000f00 */
[----:B------:R-:W-:-:S07]  /*7e30*/  MOV R25, R23 ;  /* 0x0000001700197202 */ /* 0x000fce0000000f00 */
[----:B------:R-:W-:Y:S05]  /*7e40*/  WARPSYNC.COLLECTIVE R15, `(.L_x_3062) ;  /* 0x000000000f087348 */ /* 0x000fea0003c00000 */
[----:B------:R0:W1:Y:S02]  /*7e50*/  SHFL.BFLY P2, R23, R24, R17, R22 ;  /* 0x0c00001118177389 */ /* 0x0000640000040016 */
[----:B01----:R-:W-:Y:S01]  /*7e60*/  ENDCOLLECTIVE ;  /* 0x000000000000791b */ /* 0x003fe20003800000 */
.L_x_3062:
[----:B------:R-:W-:-:S05]  /*7e70*/  FADD.FTZ R25, R30, R25 ;  /* 0x000000191e197221 */ /* 0x000fca0000010000 */
[----:B------:R-:W-:Y:S02]  /*7e80*/  MOV R24, R25 ;  /* 0x0000001900187202 */ /* 0x000fe40000000f00 */
[----:B------:R-:W-:-:S07]  /*7e90*/  MOV R31, R23 ;  /* 0x00000017001f7202 */ /* 0x000fce0000000f00 */
[----:B------:R-:W-:Y:S05]  /*7ea0*/  WARPSYNC.COLLECTIVE R15, `(.L_x_3063) ;  /* 0x000000000f087348 */ /* 0x000fea0003c00000 */
[----:B------:R0:W1:Y:S02]  /*7eb0*/  SHFL.BFLY P2, R23, R24, R17, R22 ;  /* 0x0c00001118177389 */ /* 0x0000640000040016 */
[----:B01----:R-:W-:Y:S01]  /*7ec0*/  ENDCOLLECTIVE ;  /* 0x000000000000791b */ /* 0x003fe20003800000 */
.L_x_3063:
[----:B------:R-:W-:Y:S01]  /*7ed0*/  FADD.FTZ R31, R32, R31 ;  /* 0x0000001f201f7221 */ /* 0x000fe20000010000 */
[----:B------:R-:W-:Y:S06]  /*7ee0*/  BRA `(.L_x_3064) ;  /* 0xffffffe800787947 */ /* 0x000fec000383ffff */
.L_x_3034:
        /* <DEDUP_REMOVED lines=8> */
.L_x_3066:
[----:B------:R-:W-:Y:S05]  /*7f70*/  BSYNC B0 ;  /* 0x0000000000007941 */ /* 0x000fea0003800000 */
.L_x_3065:
        /* <DEDUP_REMOVED lines=10> */
.L_x_3067:
        /* <DEDUP_REMOVED lines=17> */
.L_x_3068:
[----:B------:R-:W-:Y:S01]  /*8130*/  HFMA2.MMA R25, -RZ, RZ, 0, 0 ;  /* 0x00000000ff197435 */ /* 0x000fe200000001ff */
[----:B------:R-:W-:Y:S02]  /*8140*/  MOV R24, R18 ;  /* 0x0000001200187202 */ /* 0x000fe40000000f00 */
[----:B------:R-:W-:-:S08]  /*8150*/  MOV R20, R23 ;  /* 0x0000001700147202 */ /* 0x000fd00000000f00 */
[----:B------:R-:W-:Y:S05]  /*8160*/  WARPSYNC.COLLECTIVE R15, `(.L_x_3069) ;  /* 0x000000000f087348 */ /* 0x000fea0003c00000 */
[----:B------:R0:W1:Y:S02]  /*8170*/  SHFL.BFLY P2, R23, R24, R17, R22 ;  /* 0x0c00001118177389 */ /* 0x0000640000040016 */
[----:B01----:R-:W-:Y:S01]  /*8180*/  ENDCOLLECTIVE ;  /* 0x000000000000791b */ /* 0x003fe20003800000 */
.L_x_3069:
        /* <DEDUP_REMOVED lines=9> */
.L_x_3070:
[----:B------:R-:W-:Y:S02]  /*8220*/  MOV R24, R21 ;  /* 0x0000001500187202 */ /* 0x000fe40000000f00 */
[----:B------:R-:W-:-:S07]  /*8230*/  MOV R19, R23 ;  /* 0x0000001700137202 */ /* 0x000fce0000000f00 */
[----:B------:R-:W-:Y:S05]  /*8240*/  WARPSYNC.COLLECTIVE R15, `(.L_x_3071) ;  /* 0x000000000f087348 */ /* 0x000fea0003c00000 */
[----:B------:R0:W1:Y:S02]  /*8250*/  SHFL.BFLY P2, R23, R24, R17, R22 ;  /* 0x0c00001118177389 */ /* 0x0000640000040016 */
[----:B01----:R-:W-:Y:S01]  /*8260*/  ENDCOLLECTIVE ;  /* 0x000000000000791b */ /* 0x003fe20003800000 */
.L_x_3071:
        /* <DEDUP_REMOVED lines=9> */
.L_x_3072:
        /* <DEDUP_REMOVED lines=10> */
.L_x_3073:
[----:B------:R-:W-:Y:S01]  /*83a0*/  FADD.FTZ R19, R19, R28 ;  /* 0x0000001c13137221 */ /* 0x000fe20000010000 */
[----:B------:R-:W-:Y:S01]  /*83b0*/  HFMA2.MMA R17, -RZ, RZ, 0, 4.76837158203125e-07 ;  /* 0x00000008ff117435 */ /* 0x000fe200000001ff */
[----:B------:R-:W-:Y:S02]  /*83c0*/  MOV R24, R25 ;  /* 0x0000001900187202 */ /* 0x000fe40000000f00 */
[----:B------:R-:W-:-:S08]  /*83d0*/  MOV R27, R23 ;  /* 0x00000017001b7202 */ /* 0x000fd00000000f00 */
[----:B------:R-:W-:Y:S05]  /*83e0*/  WARPSYNC.COLLECTIVE R15, `(.L_x_3074) ;  /* 0x000000000f087348 */ /* 0x000fea0003c00000 */
[----:B------:R0:W1:Y:S02]  /*83f0*/  SHFL.BFLY P2, R23, R24, R17, R22 ;  /* 0x0c00001118177389 */ /* 0x0000640000040016 */
[----:B01----:R-:W-:Y:S01]  /*8400*/  ENDCOLLECTIVE ;  /* 0x000000000000791b */ /* 0x003fe20003800000 */
.L_x_3074:
[----:B------:R-:W-:Y:S02]  /*8410*/  @!P0 MOV R33, R36 ;  /* 0x0000002400218202 */ /* 0x000fe40000000f00 */
[----:B------:R-:W-:Y:S02]  /*8420*/  @!P0 MOV R31, R35 ;  /* 0x00000023001f8202 */ /* 0x000fe40000000f00 */
[----:B------:R-:W-:Y:S02]  /*8430*/  MOV R24, R29 ;  /* 0x0000001d00187202 */ /* 0x000fe40000000f00 */
[----:B------:R-:W-:-:S07]  /*8440*/  MOV R30, R23 ;  /* 0x00000017001e7202 */ /* 0x000fce0000000f00 */
[----:B------:R-:W-:Y:S05]  /*8450*/  WARPSYNC.COLLECTIVE R15, `(.L_x_3075) ;  /* 0x000000000f087348 */ /* 0x000fea0003c00000 */
[----:B------:R0:W1:Y:S02]  /*8460*/  SHFL.BFLY P2, R23, R24, R17, R22 ;  /* 0x0c00001118177389 */ /* 0x0000640000040016 */
[----:B01----:R-:W-:Y:S01]  /*8470*/  ENDCOLLECTIVE ;  /* 0x000000000000791b */ /* 0x003fe20003800000 */
.L_x_3075:
[----:B------:R-:W-:Y:S01]  /*8480*/  FADD.FTZ R30, R30, R25 ;  /* 0x000000191e1e7221 */ /* 0x000fe20000010000 */
[----:B------:R-:W-:-:S04]  /*8490*/  HFMA2.MMA R17, -RZ, RZ, 0, 2.384185791015625e-07 ;  /* 0x00000004ff117435 */ /* 0x000fc800000001ff */
[----:B------:R-:W-:Y:S02]  /*84a0*/  MOV R24, R30 ;  /* 0x0000001e00187202 */ /* 0x000fe40000000f00 */
[----:B------:R-:W-:-:S07]  /*84b0*/  MOV R32, R23 ;  /* 0x0000001700207202 */ /* 0x000fce0000000f00 */
[----:B------:R-:W-:Y:S05]  /*84c0*/  WARPSYNC.COLLECTIVE R15, `(.L_x_3076) ;  /* 0x000000000f087348 */ /* 0x000fea0003c00000 */
[----:B------:R0:W1:Y:S02]  /*84d0*/  SHFL.BFLY P2, R23, R24, R17, R22 ;  /* 0x0c00001118177389 */ /* 0x0000640000040016 */
[----:B01----:R-:W-:Y:S01]  /*84e0*/  ENDCOLLECTIVE ;  /* 0x000000000000791b */ /* 0x003fe20003800000 */
.L_x_3076:
[----:B------:R-:W-:-:S05]  /*84f0*/  FADD.FTZ R32, R32, R29 ;  /* 0x0000001d20207221 */ /* 0x000fca0000010000 */
[----:B------:R-:W-:Y:S02]  /*8500*/  MOV R24, R32 ;  /* 0x0000002000187202 */ /* 0x000fe40000000f00 */
[----:B------:R-:W-:-:S07]  /*8510*/  MOV R25, R23 ;  /* 0x0000001700197202 */ /* 0x000fce0000000f00 */
[----:B------:R-:W-:Y:S05]  /*8520*/  WARPSYNC.COLLECTIVE R15, `(.L_x_3077) ;  /* 0x000000000f087348 */ /* 0x000fea0003c00000 */
[----:B------:R0:W1:Y:S02]  /*8530*/  SHFL.BFLY P2, R23, R24, R17, R22 ;  /* 0x0c00001118177389 */ /* 0x0000640000040016 */
[----:B01----:R-:W-:Y:S01]  /*8540*/  ENDCOLLECTIVE ;  /* 0x000000000000791b */ /* 0x003fe20003800000 */
.L_x_3077:
[----:B------:R-:W-:Y:S01]  /*8550*/  FADD.FTZ R25, R30, R25 ;  /* 0x000000191e197221 */ /* 0x000fe20000010000 */
[----:B------:R-:W-:-:S04]  /*8560*/  HFMA2.MMA R17, -RZ, RZ, 0, 1.1920928955078125e-07 ;  /* 0x00000002ff117435 */ /* 0x000fc800000001ff */
[----:B------:R-:W-:Y:S02]  /*8570*/  MOV R24, R25 ;  /* 0x0000001900187202 */ /* 0x000fe40000000f00 */
[----:B------:R-:W-:-:S07]  /*8580*/  MOV R29, R23 ;  /* 0x00000017001d7202 */ /* 0x000fce0000000f00 */
[----:B------:R-:W-:Y:S05]  /*8590*/  WARPSYNC.COLLECTIVE R15, `(.L_x_3078) ;  /* 0x000000000f087348 */ /* 0x000fea0003c00000 */
[----:B------:R0:W1:Y:S02]  /*85a0*/  SHFL.BFLY P2, R23, R24, R17, R22 ;  /* 0x0c00001118177389 */ /* 0x0000640000040016 */
[----:B01----:R-:W-:Y:S01]  /*85b0*/  ENDCOLLECTIVE ;  /* 0x000000000000791b */ /* 0x003fe20003800000 */
.L_x_3078:
[----:B------:R-:W-:-:S05]  /*85c0*/  FADD.FTZ R29, R32, R29 ;  /* 0x0000001d201d7221 */ /* 0x000fca0000010000 */
[----:B------:R-:W-:Y:S02]  /*85d0*/  MOV R24, R29 ;  /* 0x0000001d00187202 */ /* 0x000fe40000000f00 */
[----:B------:R-:W-:-:S07]  /*85e0*/  MOV R20, R23 ;  /* 0x0000001700147202 */ /* 0x000fce0000000f00 */
[----:B------:R-:W-:Y:S05]  /*85f0*/  WARPSYNC.COLLECTIVE R15, `(.L_x_3079) ;  /* 0x000000000f087348 */ /* 0x000fea0003c00000 */
[----:B------:R0:W1:Y:S02]  /*8600*/  SHFL.BFLY P2, R23, R24, R17, R22 ;  /* 0x0c00001118177389 */ /* 0x0000640000040016 */
[----:B01----:R-:W-:Y:S01]  /*8610*/  ENDCOLLECTIVE ;  /* 0x000000000000791b */ /* 0x003fe20003800000 */
.L_x_3079:
        /* <DEDUP_REMOVED lines=8> */
.L_x_3080:
[----:B------:R-:W-:-:S05]  /*86a0*/  FADD.FTZ R34, R29, R34 ;  /* 0x000000221d227221 */ /* 0x000fca0000010000 */
[----:B------:R-:W-:Y:S02]  /*86b0*/  MOV R24, R34 ;  /* 0x0000002200187202 */ /* 0x000fe40000000f00 */
[----:B------:R-:W-:-:S07]  /*86c0*/  MOV R36, R23 ;  /* 0x0000001700247202 */ /* 0x000fce0000000f00 */
[----:B------:R-:W-:Y:S05]  /*86d0*/  WARPSYNC.COLLECTIVE R15, `(.L_x_3081) ;  /* 0x000000000f087348 */ /* 0x000fea0003c00000 */
[----:B------:R0:W1:Y:S02]  /*86e0*/  SHFL.BFLY P2, R23, R24, R17, R22 ;  /* 0x0c00001118177389 */ /* 0x0000640000040016 */
[----:B01----:R-:W-:Y:S01]  /*86f0*/  ENDCOLLECTIVE ;  /* 0x000000000000791b */ /* 0x003fe20003800000 */
.L_x_3081:
[----:B------:R-:W-:Y:S01]  /*8700*/  FADD.FTZ R25, R25, R36 ;  /* 0x0000002419197221 */ /* 0x000fe20000010000 */
[----:B------:R-:W-:Y:S01]  /*8710*/  HFMA2.MMA R17, -RZ, RZ, 0, 4.76837158203125e-07 ;  /* 0x00000008ff117435 */ /* 0x000fe200000001ff */
[----:B------:R-:W-:Y:S02]  /*8720*/  MOV R24, R31 ;  /* 0x0000001f00187202 */ /* 0x000fe40000000f00 */
[----:B------:R-:W-:-:S08]  /*8730*/  MOV R35, R23 ;  /* 0x0000001700237202 */ /* 0x000fd00000000f00 */
[----:B------:R-:W-:Y:S05]  /*8740*/  WARPSYNC.COLLECTIVE R15, `(.L_x_3082) ;  /* 0x000000000f087348 */ /* 0x000fea0003c00000 */
[----:B------:R0:W1:Y:S02]  /*8750*/  SHFL.BFLY P2, R23, R24, R17, R22 ;  /* 0x0c00001118177389 */ /* 0x0000640000040016 */
[----:B01----:R-:W-:Y:S01]  /*8760*/  ENDCOLLECTIVE ;  /* 0x000000000000791b */ /* 0x003fe20003800000 */
.L_x_3082:
[----:B------:R-:W-:Y:S02]  /*8770*/  MOV R24, R33 ;  /* 0x0000002100187202 */ /* 0x000fe40000000f00 */
[----:B------:R-:W-:-:S07]  /*8780*/  MOV R38, R23 ;  /* 0x0000001700267202 */ /* 0x000fce0000000f00 */
[----:B------:R-:W-:Y:S05]  /*8790*/  WARPSYNC.COLLECTIVE R15, `(.L_x_3083) ;  /* 0x000000000f087348 */ /* 0x000fea0003c00000 */
[----:B------:R0:W1:Y:S02]  /*87a0*/  SHFL.BFLY P2, R23, R24, R17, R22 ;  /* 0x0c00001118177389 */ /* 0x0000640000040016 */
[----:B01----:R-:W-:Y:S01]  /*87b0*/  ENDCOLLECTIVE ;  /* 0x000000000000791b */ /* 0x003fe20003800000 */
.L_x_3083:
[----:B------:R-:W-:Y:S01]  /*87c0*/  FADD.FTZ R38, R38, R31 ;  /* 0x0000001f26267221 */ /* 0x000fe20000010000 */
[----:B------:R-:W-:-:S04]  /*87d0*/  HFMA2.MMA R17, -RZ, RZ, 0, 2.384185791015625e-07 ;  /* 0x00000004ff117435 */ /* 0x000fc800000001ff */
[----:B------:R-:W-:Y:S02]  /*87e0*/  MOV R24, R38 ;  /* 0x0000002600187202 */ /* 0x000fe40000000f00 */
[----:B------:R-:W-:-:S07]  /*87f0*/  MOV R40, R23 ;  /* 0x0000001700287202 */ /* 0x000fce0000000f00 */
[----:B------:R-:W-:Y:S05]  /*8800*/  WARPSYNC.COLLECTIVE R15, `(.L_x_3084) ;  /* 0x000000000f087348 */ /* 0x000fea0003c00000 */
[----:B------:R0:W1:Y:S02]  /*8810*/  SHFL.BFLY P2, R23, R24, R17, R22 ;  /* 0x0c00001118177389 */ /* 0x0000640000040016 */
[----:B01----:R-:W-:Y:S01]  /*8820*/  ENDCOLLECTIVE ;  /* 0x000000000000791b */ /* 0x003fe20003800000 */
.L_x_3084:
[----:B------:R-:W-:-:S05]  /*8830*/  FADD.FTZ R40, R40, R33 ;  /* 0x0000002128287221 */ /* 0x000fca0000010000 */
[----:B------:R-:W-:Y:S02]  /*8840*/  MOV R24, R40 ;  /* 0x0000002800187202 */ /* 0x000fe40000000f00 */
[----:B------:R-:W-:-:S07]  /*8850*/  MOV R31, R23 ;  /* 0x00000017001f7202 */ /* 0x000fce0000000f00 */
[----:B------:R-:W-:Y:S05]  /*8860*/  WARPSYNC.COLLECTIVE R15, `(.L_x_3085) ;  /* 0x000000000f087348 */ /* 0x000fea0003c00000 */
[----:B------:R0:W1:Y:S02]  /*8870*/  SHFL.BFLY P2, R23, R24, R17, R22 ;  /* 0x0c00001118177389 */ /* 0x0000640000040016 */
[----:B01----:R-:W-:Y:S01]  /*8880*/  ENDCOLLECTIVE ;  /* 0x000000000000791b */ /* 0x003fe20003800000 */
.L_x_3085:
        /* <DEDUP_REMOVED lines=10> */
.L_x_3086:
        /* <DEDUP_REMOVED lines=9> */
.L_x_3087:
        /* <DEDUP_REMOVED lines=8> */
.L_x_3088:
        /* <DEDUP_REMOVED lines=10> */
.L_x_3089:
        /* <DEDUP_REMOVED lines=9> */
.L_x_3090:
[----:B------:R-:W-:Y:S01]  /*8b70*/  FADD.FTZ R41, R41, R42 ;  /* 0x0000002a29297221 */ /* 0x000fe20000010000 */
[----:B------:R-:W-:Y:S02]  /*8b80*/  MOV R24, R39 ;  /* 0x0000002700187202 */ /* 0x000fe40000000f00 */
[----:B------:R-:W-:-:S07]  /*8b90*/  MOV R46, R23 ;  /* 0x00000017002e7202 */ /* 0x000fce0000000f00 */
[----:B------:R-:W-:Y:S05]  /*8ba0*/  WARPSYNC.COLLECTIVE R15, `(.L_x_3091) ;  /* 0x000000000f087348 */ /* 0x000fea0003c00000 */
[----:B------:R0:W1:Y:S02]  /*8bb0*/  SHFL.BFLY P2, R23, R24, R17, R22 ;  /* 0x0c00001118177389 */ /* 0x0000640000040016 */
[----:B01----:R-:W-:Y:S01]  /*8bc0*/  ENDCOLLECTIVE ;  /* 0x000000000000791b */ /* 0x003fe20003800000 */
.L_x_3091:
[----:B------:R-:W-:Y:S01]  /*8bd0*/  FADD.FTZ R46, R46, R37 ;  /* 0x000000252e2e7221 */ /* 0x000fe20000010000 */
[----:B------:R-:W-:-:S04]  /*8be0*/  HFMA2.MMA R17, -RZ, RZ, 0, 2.384185791015625e-07 ;  /* 0x00000004ff117435 */ /* 0x000fc800000001ff */
[----:B------:R-:W-:Y:S02]  /*8bf0*/  MOV R24, R46 ;  /* 0x0000002e00187202 */ /* 0x000fe40000000f00 */
[----:B------:R-:W-:-:S07]  /*8c00*/  MOV R44, R23 ;  /* 0x00000017002c7202 */ /* 0x000fce0000000f00 */
[----:B------:R-:W-:Y:S05]  /*8c10*/  WARPSYNC.COLLECTIVE R15, `(.L_x_3092) ;  /* 0x000000000f087348 */ /* 0x000fea0003c00000 */
[----:B------:R0:W1:Y:S02]  /*8c20*/  SHFL.BFLY P2, R23, R24, R17, R22 ;  /* 0x0c00001118177389 */ /* 0x0000640000040016 */
[----:B01----:R-:W-:Y:S01]  /*8c30*/  ENDCOLLECTIVE ;  /* 0x000000000000791b */ /* 0x003fe20003800000 */
.L_x_3092:
[----:B------:R-:W-:Y:S01]  /*8c40*/  FADD.FTZ R38, R44, R39 ;  /* 0x000000272c267221 */ /* 0x000fe20000010000 */
[----:B------:R-:W-:-:S04]  /*8c50*/  FADD.FTZ R44, R18, R27 ;  /* 0x0000001b122c7221 */ /* 0x000fc80000010000 */
[----:B------:R-:W-:Y:S02]  /*8c60*/  MOV R24, R38 ;  /* 0x0000002600187202 */ /* 0x000fe40000000f00 */
[----:B------:R-:W-:-:S07]  /*8c70*/  MOV R37, R23 ;  /* 0x0000001700257202 */ /* 0x000fce0000000f00 */
[----:B------:R-:W-:Y:S05]  /*8c80*/  WARPSYNC.COLLECTIVE R15, `(.L_x_3093) ;  /* 0x000000000f087348 */ /* 0x000fea0003c00000 */
[----:B------:R0:W1:Y:S02]  /*8c90*/  SHFL.BFLY P2, R23, R24, R17, R22 ;  /* 0x0c00001118177389 */ /* 0x0000640000040016 */
[----:B01----:R-:W-:Y:S01]  /*8ca0*/  ENDCOLLECTIVE ;  /* 0x000000000000791b */ /* 0x003fe20003800000 */
.L_x_3093:
        /* <DEDUP_REMOVED lines=13> */
.L_x_3094:
        /* <DEDUP_REMOVED lines=12> */
.L_x_3095:
        /* <DEDUP_REMOVED lines=19> */
.L_x_3096:
        /* <DEDUP_REMOVED lines=8> */
.L_x_3097:
[----:B------:R-:W-:Y:S01]  /*8ff0*/  FADD.FTZ R33, R46, R33 ;  /* 0x000000212e217221 */ /* 0x000fe20000010000 */
[----:B------:R-:W-:Y:S06]  /*9000*/  BRA `(.L_x_3098) ;  /* 0xffffffe000d07947 */ /* 0x000fec000383ffff */
.L_x_3099:
        /* <DEDUP_REMOVED lines=15> */
.L_x_3513:


//--------------------- .text._ZN13group_norm_v218gn_bwd_cuda_kernelI6__halfLi320ELi3ELi16ELi40ELi1024ELb1ELb1ELi32ELi320ELi320ELi4ELb1ELi10ELb0ELb0ELNS_15WgradSyncMethodE3ENS_16CompileConditionILi900EEEEEvPT_S6_S6_PKS5_S8_S8_S8_PKfflPfPj --------------------------
	.section	.text._ZN13group_norm_v218gn_bwd_cuda_kernelI6__halfLi320ELi3ELi16ELi40ELi1024ELb1ELb1ELi32ELi320ELi320ELi4ELb1ELi10ELb0ELb0ELNS_15WgradSyncMethodE3ENS_16CompileConditionILi900EEEEEvPT_S6_S6_PKS5_S8_S8_S8_PKfflPfPj,"ax",@progbits
	.align	128
        .global         _ZN13group_norm_v218gn_bwd_cuda_kernelI6__halfLi320ELi3ELi16ELi40ELi1024ELb1ELb1ELi32ELi320ELi320ELi4ELb1ELi10ELb0ELb0ELNS_15WgradSyncMethodE3ENS_16CompileConditionILi900EEEEEvPT_S6_S6_PKS5_S8_S8_S8_PKfflPfPj
        .type           _ZN13group_norm_v218gn_bwd_cuda_kernelI6__halfLi320ELi3ELi16ELi40ELi1024ELb1ELb1ELi32ELi320ELi320ELi4ELb1ELi10ELb0ELb0ELNS_15WgradSyncMethodE3ENS_16CompileConditionILi900EEEEEvPT_S6_S6_PKS5_S8_S8_S8_PKfflPfPj,@function
        .size           _ZN13group_norm_v218gn_bwd_cuda_kernelI6__halfLi320ELi3ELi16ELi40ELi1024ELb1ELb1ELi32ELi320ELi320ELi4ELb1ELi10ELb0ELb0ELNS_15WgradSyncMethodE3ENS_16CompileConditionILi900EEEEEvPT_S6_S6_PKS5_S8_S8_S8_PKfflPfPj,(.L_x_3514 - _ZN13group_norm_v218gn_bwd_cuda_kernelI6__halfLi320ELi3ELi16ELi40ELi1024ELb1ELb1ELi32ELi320ELi320ELi4ELb1ELi10ELb0ELb0ELNS_15WgradSyncMethodE3ENS_16CompileConditionILi900EEEEEvPT_S6_S6_PKS5_S8_S8_S8_PKfflPfPj)
        .other          _ZN13group_norm_v218gn_bwd_cuda_kernelI6__halfLi320ELi3ELi16ELi40ELi1024ELb1ELb1ELi32ELi320ELi320ELi4ELb1ELi10ELb0ELb0ELNS_15WgradSyncMethodE3ENS_16CompileConditionILi900EEEEEvPT_S6_S6_PKS5_S8_S8_S8_PKfflPfPj,@"STO_CUDA_ENTRY STV_DEFAULT"
_ZN13group_norm_v218gn_bwd_cuda_kernelI6__halfLi320ELi3ELi16ELi40ELi1024ELb1ELb1ELi32ELi320ELi320ELi4ELb1ELi10ELb0ELb0ELNS_15WgradSyncMethodE3ENS_16CompileConditionILi900EEEEEvPT_S6_S6_PKS5_S8_S8_S8_PKfflPfPj:
.text._ZN13group_norm_v218gn_bwd_cuda_kernelI6__halfLi320ELi3ELi16ELi40ELi1024ELb1ELb1ELi32ELi320ELi320ELi4ELb1ELi10ELb0ELb0ELNS_15WgradSyncMethodE3ENS_16CompileConditionILi900EEEEEvPT_S6_S6_PKS5_S8_S8_S8_PKfflPfPj:
        /* <DEDUP_REMOVED lines=32> */
.L_x_3102:
[----:B------:R-:W2:Y:S04]  /*0200*/  LD.E.STRONG.GPU R0, desc[UR12][R2.64] ;  /* 0x0000000c02007980 */ /* 0x000ea8000c10f900 */
[----:B--2---:R-:W-:Y:S01]  /*0210*/  CCTL.IVALL ;  /* 0x00000000ff00798f */ /* 0x004fe20002000000 */
[----:B------:R-:W-:Y:S05]  /*0220*/  YIELD ;  /* 0x0000000000007946 */ /* 0x000fea0003800000 */
[----:B-----5:R-:W-:-:S04]  /*0230*/  LOP3.LUT R0, R0, R5, RZ, 0x3c, !PT ;  /* 0x0000000500007212 */ /* 0x020fc800078e3cff */
[----:B------:R-:W-:-:S13]  /*0240*/  ISETP.GT.AND P0, PT, R0, -0x1, PT ;  /* 0xffffffff0000780c */ /* 0x000fda0003f04270 */
[----:B------:R-:W-:Y:S05]  /*0250*/  @P0 BRA `(.L_x_3102) ;  /* 0xfffffffc00e80947 */ /* 0x000fea000383ffff */
.L_x_3101:
[----:B------:R-:W-:Y:S05]  /*0260*/  WARPSYNC.ALL ;  /* 0x0000000000007948 */ /* 0x000fea0003800000 */
[----:B------:R-:W-:Y:S06]  /*0270*/  BAR.SYNC.DEFER_BLOCKING 0x0 ;  /* 0x0000000000007b1d */ /* 0x000fec0000010000 */
[----:B------:R-:W-:Y:S05]  /*0280*/  BRA `(.L_x_3103) ;  /* 0x0000005800407947 */ /* 0x000fea0003800000 */
.L_x_3100:
[----:B------:R-:W0:Y:S01]  /*0290*/  S2R R9, SR_TID.X ;  /* 0x0000000000097919 */ /* 0x000e220000002100 */
[----:B------:R-:W1:Y:S01]  /*02a0*/  S2UR UR8, SR_CgaCtaId ;  /* 0x00000000000879c3 */ /* 0x000e620000008800 */
[----:B------:R-:W-:Y:S01]  /*02b0*/  UMOV UR4, 0x400 ;  /* 0x0000040000047882 */ /* 0x000fe20000000000 */
[----:B------:R-:W-:Y:S01]  /*02c0*/  CS2R R28, SRZ ;  /* 0x00000000001c7805 */ /* 0x000fe2000001ff00 */
[----:B------:R-:W-:-:S04]  /*02d0*/  UIADD3 UR4, UR4, 0x2800, URZ ;  /* 0x0000280004047890 */ /* 0x000fc8000fffe03f */
        /* <DEDUP_REMOVED lines=32> */
[----:B------:R1:W-:Y:S04]  /*04e0*/  STL [R1+0x30], RZ ;  /* 0x000030ff01007387 */ /* 0x0003e80000100800 */
[----:B------:R1:W-:Y:S04]  /*04f0*/  STL [R1+0x28], RZ ;  /* 0x000028ff01007387 */ /* 0x0003e80000100800 */
[----:B------:R1:W-:Y:S02]  /*0500*/  STL [R1+0x18], RZ ;  /* 0x000018ff01007387 */ /* 0x0003e40000100800 */
.L_x_3115:
[----:B-12---:R-:W0:Y:S01]  /*0510*/  S2R R0, SR_TID.X ;  /* 0x0000000000007919 */ /* 0x006e220000002100 */
[----:B------:R-:W-:Y:S01]  /*0520*/  ULOP3.LUT UR9, UR11, 0x1, URZ, 0xc0, !UPT ;  /* 0x000000010b097892 */ /* 0x000fe2000f8ec03f */
[----:B------:R-:W1:Y:S01]  /*0530*/  LDC.64 R16, c[0x0][0x240] ;  /* 0x00009000ff107b82 */ /* 0x000e620000000a00 */
[----:B------:R-:W-:Y:S01]  /*0540*/  USHF.L.U32 UR10, UR17, 0x5, URZ ;  /* 0x00000005110a7899 */ /* 0x000fe2000800063f */
[----:B-----5:R-:W-:Y:S01]  /*0550*/  STL [R1+0xf4], R28 ;  /* 0x0000f41c01007387 */ /* 0x020fe20000100800 */
[----:B------:R-:W-:Y:S02]  /*0560*/  UIMAD UR14, UR9, 0x140, URZ ;  /* 0x00000140090e78a4 */ /* 0x000fe4000f8e023f */
[----:B------:R-:W-:Y:S01]  /*0570*/  USHF.R.U64 UR15, UR11, 0x1, UR5 ;  /* 0x000000010b0f7899 */ /* 0x000fe20008001205 */
[----:B------:R-:W-:Y:S01]  /*0580*/  STL [R1+0xf0], R29 ;  /* 0x0000f01d01007387 */ /* 0x000fe20000100800 */
[----:B------:R-:W-:Y:S02]  /*0590*/  ULOP3.LUT UR10, UR10, 0x3e0, URZ, 0xc0, !UPT ;  /* 0x000003e00a0a7892 */ /* 0x000fe4000f8ec03f */
[----:B------:R-:W-:Y:S01]  /*05a0*/  USHF.R.U32.HI UR9, URZ, 0x1, UR5 ;  /* 0x000000013f097899 */ /* 0x000fe20008011605 */
[----:B------:R-:W-:Y:S01]  /*05b0*/  ULDC.64 UR18, c[0x0][0x248] ;  /* 0x0000920000127ab9 */ /* 0x000fe20000000a00 */
[----:B------:R-:W-:Y:S01]  /*05c0*/  ULDC.64 UR20, c[0x0][0x228] ;  /* 0x00008a0000147ab9 */ /* 0x000fe20000000a00 */
[----:B0-----:R-:W-:-:S05]  /*05d0*/  IMAD.WIDE.U32 R2, R0, -0x33333333, RZ ;  /* 0xcccccccd00027825 */ /* 0x001fca00078e00ff */
[----:B------:R-:W-:-:S04]  /*05e0*/  SHF.R.U32.HI R49, RZ, 0x6, R3 ;  /* 0x00000006ff317819 */ /* 0x000fc80000011603 */
        /* <DEDUP_REMOVED lines=8> */
[----:B------:R-:W-:Y:S02]  /*0670*/  SHF.R.U32.HI R6, RZ, 0x5, R5 ;  /* 0x00000005ff067819 */ /* 0x000fe40000011605 */
[----:B------:R-:W-:-:S03]  /*0680*/  MOV R5, UR15 ;  /* 0x0000000f00057c02 */ /* 0x000fc60008000f00 */
[----:B------:R0:W-:Y:S01]  /*0690*/  STL [R1+0xa8], R6 ;  /* 0x0000a80601007387 */ /* 0x0001e20000100800 */
[C---:B------:R-:W-:Y:S01]  /*06a0*/  LEA R8, P0, R5.reuse, R6, 0x4 ;  /* 0x0000000605087211 */ /* 0x040fe200078020ff */
[----:B0-----:R-:W-:-:S03]  /*06b0*/  IMAD.WIDE.U32 R6, R5, 0xa0000, R2 ;  /* 0x000a000005067825 */ /* 0x001fc600078e0002 */
[----:B------:R-:W-:Y:S02]  /*06c0*/  LEA.HI.X R3, R5, RZ, R0, 0x4, P0 ;  /* 0x000000ff05037211 */ /* 0x000fe400000f2400 */
[----:B------:R-:W-:Y:S01]  /*06d0*/  LEA R22, P0, R8, UR18, 0x3 ;  /* 0x0000001208167c11 */ /* 0x000fe2000f8018ff */
[----:B------:R-:W0:Y:S01]  /*06e0*/  LDC.64 R4, c[0x0][0x238] ;  /* 0x00008e00ff047b82 */ /* 0x000e220000000a00 */
[----:B------:R-:W-:Y:S01]  /*06f0*/  IADD3 R26, R7, UR9, RZ ;  /* 0x00000009071a7c10 */ /* 0x000fe2000fffe0ff */
[----:B-1----:R-:W-:Y:S01]  /*0700*/  IMAD.WIDE R16, R2, 0x2, R16 ;  /* 0x0000000202107825 */ /* 0x002fe200078e0210 */
[----:B------:R-:W-:Y:S01]  /*0710*/  IADD3 R0, P1, R33, R6, RZ ;  /* 0x0000000621007210 */ /* 0x000fe20007f3e0ff */
[----:B------:R-:W-:Y:S01]  /*0720*/  ULDC UR9, c[0x0][0x250] ;  /* 0x0000940000097ab9 */ /* 0x000fe20000000800 */
[----:B------:R-:W-:Y:S01]  /*0730*/  LEA.HI.X R23, R8, UR19, R3, 0x3, P0 ;  /* 0x0000001308177c11 */ /* 0x000fe200080f1c03 */
[----:B------:R-:W-:Y:S01]  /*0740*/  ULDC.64 UR18, c[0x0][0x230] ;  /* 0x00008c0000127ab9 */ /* 0x000fe20000000a00 */
[----:B------:R-:W-:Y:S01]  /*0750*/  IADD3.X R3, RZ, R26, RZ, P1, !PT ;  /* 0x0000001aff037210 */ /* 0x000fe20000ffe4ff */
[----:B------:R-:W2:Y:S01]  /*0760*/  LDG.E.64.CONSTANT R16, desc[UR12][R16.64] ;  /* 0x0000000c10107981 */ /* 0x000ea2000c1e9b00 */
[----:B------:R-:W-:-:S02]  /*0770*/  SHF.L.U32 R18, R0, 0x1, RZ ;  /* 0x0000000100127819 */ /* 0x000fc400000006ff */
[----:B------:R-:W-:Y:S01]  /*0780*/  SHF.L.U64.HI R15, R0, 0x1, R3 ;  /* 0x00000001000f7819 */ /* 0x000fe20000010203 */
[----:B------:R-:W3:Y:S01]  /*0790*/  LDG.E.64.CONSTANT R22, desc[UR12][R22.64] ;  /* 0x0000000c16167981 */ /* 0x000ee2000c1e9b00 */
[----:B------:R-:W-:Y:S02]  /*07a0*/  IADD3 R20, P0, R18, UR18, RZ ;  /* 0x0000001212147c10 */ /* 0x000fe4000ff1e0ff */
[----:B------:R-:W-:Y:S01]  /*07b0*/  IADD3 R3, R33, 0xa00, RZ ;  /* 0x00000a0021037810 */ /* 0x000fe20007ffe0ff */
[----:B------:R1:W-:Y:S01]  /*07c0*/  STL [R1+0x78], R18 ;  /* 0x0000781201007387 */ /* 0x0003e20000100800 */
[----:B------:R-:W-:Y:S02]  /*07d0*/  IADD3.X R21, R15, UR19, RZ, P0, !PT ;  /* 0x000000130f157c10 */ /* 0x000fe400087fe4ff */
[----:B------:R-:W-:Y:S01]  /*07e0*/  IADD3 R3, P0, R3, R6, RZ ;  /* 0x0000000603037210 */ /* 0x000fe20007f1e0ff */
[----:B------:R-:W-:Y:S03]  /*07f0*/  STL [R1+0xa0], R15 ;  /* 0x0000a00f01007387 */ /* 0x000fe60000100800 */
[----:B------:R-:W-:Y:S01]  /*0800*/  IADD3.X R0, RZ, R26, RZ, P0, !PT ;  /* 0x0000001aff007210 */ /* 0x000fe200007fe4ff */
[----:B------:R-:W4:Y:S01]  /*0810*/  LDG.E.64.CONSTANT R20, desc[UR12][R20.64] ;  /* 0x0000000c14147981 */ /* 0x000f22000c1e9b00 */
[C---:B------:R-:W-:Y:S01]  /*0820*/  SHF.L.U32 R14, R3.reuse, 0x1, RZ ;  /* 0x00000001030e7819 */ /* 0x040fe200000006ff */
[----:B0-----:R-:W-:Y:S01]  /*0830*/  IMAD.WIDE R4, R2, 0x2, R4 ;  /* 0x0000000202047825 */ /* 0x001fe200078e0204 */
[----:B------:R-:W-:-:S02]  /*0840*/  SHF.L.U64.HI R13, R3, 0x1, R0 ;  /* 0x00000001030d7819 */ /* 0x000fc40000010200 */
[----:B------:R-:W-:Y:S02]  /*0850*/  IADD3 R8, P0, R14, UR18, RZ ;  /* 0x000000120e087c10 */ /* 0x000fe4000ff1e0ff */
[----:B------:R-:W-:Y:S01]  /*0860*/  IADD3 R3, R33, 0x1400, RZ ;  /* 0x0000140021037810 */ /* 0x000fe20007ffe0ff */
[----:B------:R-:W-:Y:S01]  /*0870*/  STL [R1+0x98], R14 ;  /* 0x0000980e01007387 */ /* 0x000fe20000100800 */
[----:B------:R-:W-:Y:S02]  /*0880*/  IADD3.X R9, R13, UR19, RZ, P0, !PT ;  /* 0x000000130d097c10 */ /* 0x000fe400087fe4ff */
[----:B------:R-:W-:Y:S01]  /*0890*/  IADD3 R3, P0, R3, R6, RZ ;  /* 0x0000000603037210 */ /* 0x000fe20007f1e0ff */
[----:B------:R-:W4:Y:S03]  /*08a0*/  LDG.E.64.CONSTANT R4, desc[UR12][R4.64] ;  /* 0x0000000c04047981 */ /* 0x000f26000c1e9b00 */
[----:B------:R-:W-:Y:S01]  /*08b0*/  IADD3.X R0, RZ, R26, RZ, P0, !PT ;  /* 0x0000001aff007210 */ /* 0x000fe200007fe4ff */
[----:B------:R-:W-:Y:S01]  /*08c0*/  STL [R1+0x9c], R13 ;  /* 0x00009c0d01007387 */ /* 0x000fe20000100800 */
[----:B------:R-:W-:-:S02]  /*08d0*/  SHF.L.U32 R11, R3, 0x1, RZ ;  /* 0x00000001030b7819 */ /* 0x000fc400000006ff */
[----:B------:R-:W-:Y:S01]  /*08e0*/  SHF.L.U64.HI R10, R3, 0x1, R0 ;  /* 0x00000001030a7819 */ /* 0x000fe20000010200 */
[----:B------:R-:W4:Y:S01]  /*08f0*/  LDG.E.64.CONSTANT R8, desc[UR12][R8.64] ;  /* 0x0000000c08087981 */ /* 0x000f22000c1e9b00 */
[----:B------:R-:W-:Y:S02]  /*0900*/  IADD3 R24, P0, R11, UR18, RZ ;  /* 0x000000120b187c10 */ /* 0x000fe4000ff1e0ff */
[----:B------:R-:W-:Y:S02]  /*0910*/  IADD3 R3, R33, 0x1e00, RZ ;  /* 0x00001e0021037810 */ /* 0x000fe40007ffe0ff */
[----:B------:R-:W-:Y:S02]  /*0920*/  IADD3.X R25, R10, UR19, RZ, P0, !PT ;  /* 0x000000130a197c10 */ /* 0x000fe400087fe4ff */
[----:B------:R-:W-:-:S04]  /*0930*/  IADD3 R3, P0, R3, R6, RZ ;  /* 0x0000000603037210 */ /* 0x000fc80007f1e0ff */
[----:B------:R-:W-:Y:S01]  /*0940*/  IADD3.X R0, RZ, R26, RZ, P0, !PT ;  /* 0x0000001aff007210 */ /* 0x000fe200007fe4ff */
[----:B------:R-:W-:Y:S01]  /*0950*/  STL [R1+0x90], R11 ;  /* 0x0000900b01007387 */ /* 0x000fe20000100800 */
[C---:B------:R-:W-:Y:S02]  /*0960*/  SHF.L.U32 R12, R3.reuse, 0x1, RZ ;  /* 0x00000001030c7819 */ /* 0x040fe400000006ff */
[----:B------:R-:W-:Y:S01]  /*0970*/  SHF.L.U64.HI R29, R3, 0x1, R0 ;  /* 0x00000001031d7819 */ /* 0x000fe20000010200 */
[----:B------:R-:W4:Y:S01]  /*0980*/  LDG.E.64.CONSTANT R24, desc[UR12][R24.64] ;  /* 0x0000000c18187981 */ /* 0x000f22000c1e9b00 */
[----:B------:R-:W-:-:S04]  /*0990*/  IADD3 R34, P0, R12, UR18, RZ ;  /* 0x000000120c227c10 */ /* 0x000fc8000ff1e0ff */
[----:B------:R-:W-:Y:S02]  /*09a0*/  IADD3.X R35, R29, UR19, RZ, P0, !PT ;  /* 0x000000131d237c10 */ /* 0x000fe400087fe4ff */
[----:B------:R-:W-:Y:S02]  /*09b0*/  IADD3 R42, P0, R18, UR20, RZ ;  /* 0x00000014122a7c10 */ /* 0x000fe4000ff1e0ff */
[----:B------:R-:W-:Y:S02]  /*09c0*/  IADD3 R3, R33, 0x2800, RZ ;  /* 0x0000280021037810 */ /* 0x000fe40007ffe0ff */
[----:B------:R-:W-:Y:S01]  /*09d0*/  IADD3.X R43, R15, UR21, RZ, P0, !PT ;  /* 0x000000150f2b7c10 */ /* 0x000fe200087fe4ff */
[----:B------:R0:W-:Y:S01]  /*09e0*/  STL [R1+0x94], R10 ;  /* 0x0000940a01007387 */ /* 0x0001e20000100800 */
[----:B------:R-:W-:Y:S02]  /*09f0*/  IADD3 R30, P0, R14, UR20, RZ ;  /* 0x000000140e1e7c10 */ /* 0x000fe4000ff1e0ff */
[----:B------:R-:W-:Y:S01]  /*0a00*/  IADD3 R3, P1, R3, R6, RZ ;  /* 0x0000000603037210 */ /* 0x000fe20007f3e0ff */
[----:B------:R-:W4:Y:S01]  /*0a10*/  LDG.E.64.CONSTANT R34, desc[UR12][R34.64] ;  /* 0x0000000c22227981 */ /* 0x000f22000c1e9b00 */
[----:B------:R-:W-:-:S02]  /*0a20*/  IADD3.X R31, R13, UR21, RZ, P0, !PT ;  /* 0x000000150d1f7c10 */ /* 0x000fc400087fe4ff */
[----:B-1----:R-:W-:Y:S01]  /*0a30*/  IADD3 R18, P0, R11, UR20, RZ ;  /* 0x000000140b127c10 */ /* 0x002fe2000ff1e0ff */
[----:B------:R-:W4:Y:S01]  /*0a40*/  LDG.E.64.CONSTANT R42, desc[UR12][R42.64] ;  /* 0x0000000c2a2a7981 */ /* 0x000f22000c1e9b00 */
[----:B------:R-:W-:Y:S02]  /*0a50*/  IADD3.X R0, RZ, R26, RZ, P1, !PT ;  /* 0x0000001aff007210 */ /* 0x000fe40000ffe4ff */
[C---:B------:R-:W-:Y:S01]  /*0a60*/  SHF.L.U32 R27, R3.reuse, 0x1, RZ ;  /* 0x00000001031b7819 */ /* 0x040fe200000006ff */
[----:B------:R1:W-:Y:S01]  /*0a70*/  STL [R1+0x88], R12 ;  /* 0x0000880c01007387 */ /* 0x0003e20000100800 */
[----:B------:R-:W-:Y:S02]  /*0a80*/  IADD3.X R19, R10, UR21, RZ, P0, !PT ;  /* 0x000000150a137c10 */ /* 0x000fe400087fe4ff */
[----:B------:R-:W-:Y:S01]  /*0a90*/  SHF.L.U64.HI R36, R3, 0x1, R0 ;  /* 0x0000000103247819 */ /* 0x000fe20000010200 */
[----:B------:R-:W4:Y:S01]  /*0aa0*/  LDG.E.64.CONSTANT R30, desc[UR12][R30.64] ;  /* 0x0000000c1e1e7981 */ /* 0x000f22000c1e9b00 */
[----:B0-----:R-:W-:-:S03]  /*0ab0*/  IADD3 R10, P0, R27, UR18, RZ ;  /* 0x000000121b0a7c10 */ /* 0x001fc6000ff1e0ff */
[----:B------:R-:W-:Y:S01]  /*0ac0*/  STL [R1+0x8c], R29 ;  /* 0x00008c1d01007387 */ /* 0x000fe20000100800 */
[----:B------:R-:W-:-:S03]  /*0ad0*/  IADD3.X R11, R36, UR19, RZ, P0, !PT ;  /* 0x00000013240b7c10 */ /* 0x000fc600087fe4ff */
[----:B------:R-:W4:Y:S04]  /*0ae0*/  LDG.E.64.CONSTANT R18, desc[UR12][R18.64] ;  /* 0x0000000c12127981 */ /* 0x000f28000c1e9b00 */
[----:B------:R-:W4:Y:S01]  /*0af0*/  LDG.E.64.CONSTANT R10, desc[UR12][R10.64] ;  /* 0x0000000c0a0a7981 */ /* 0x000f22000c1e9b00 */
[----:B------:R-:W-:-:S04]  /*0b00*/  IADD3 R3, R33, 0x3200, RZ ;  /* 0x0000320021037810 */ /* 0x000fc80007ffe0ff */
[----:B------:R-:W-:-:S04]  /*0b10*/  IADD3 R3, P0, R3, R6, RZ ;  /* 0x0000000603037210 */ /* 0x000fc80007f1e0ff */
[----:B------:R-:W-:Y:S02]  /*0b20*/  IADD3.X R0, RZ, R26, RZ, P0, !PT ;  /* 0x0000001aff007210 */ /* 0x000fe400007fe4ff */
[C---:B------:R-:W-:Y:S02]  /*0b30*/  SHF.L.U32 R58, R3.reuse, 0x1, RZ ;  /* 0x00000001033a7819 */ /* 0x040fe400000006ff */
[----:B------:R-:W-:Y:S01]  /*0b40*/  SHF.L.U64.HI R28, R3, 0x1, R0 ;  /* 0x00000001031c7819 */ /* 0x000fe20000010200 */
[----:B------:R-:W-:Y:S04]  /*0b50*/  STL [R1+0x80], R27 ;  /* 0x0000801b01007387 */ /* 0x000fe80000100800 */
[----:B------:R-:W-:Y:S01]  /*0b60*/  STL [R1+0x84], R36 ;  /* 0x0000842401007387 */ /* 0x000fe20000100800 */
[----:B-1----:R-:W-:-:S04]  /*0b70*/  IADD3 R12, P0, R12, UR20, RZ ;  /* 0x000000140c0c7c10 */ /* 0x002fc8000ff1e0ff */
[----:B------:R-:W-:Y:S01]  /*0b80*/  IADD3.X R13, R29, UR21, RZ, P0, !PT ;  /* 0x000000151d0d7c10 */ /* 0x000fe200087fe4ff */
[----:B---3--:R-:W-:Y:S01]  /*0b90*/  FADD.FTZ R2, R23, UR9 ;  /* 0x0000000917027e21 */ /* 0x008fe20008010000 */
[--C-:B--2---:R-:W-:Y:S02]  /*0ba0*/  HADD2.F32 R60, -RZ, R16.reuse.H0_H0 ;  /* 0x20000010ff3c7230 */ /* 0x104fe40000004100 */
[----:B------:R-:W-:Y:S02]  /*0bb0*/  HADD2.F32 R61, -RZ, R16.H1_H1 ;  /* 0x30000010ff3d7230 */ /* 0x000fe40000004100 */
[----:B------:R-:W-:Y:S01]  /*0bc0*/  HADD2.F32 R44, -RZ, R17.H0_H0 ;  /* 0x20000011ff2c7230 */ /* 0x000fe20000004100 */
[----:B------:R-:W0:Y:S01]  /*0bd0*/  MUFU.RSQ R2, R2 ;  /* 0x0000000200027308 */ /* 0x000e220000001400 */
[----:B------:R-:W-:Y:S01]  /*0be0*/  IADD3 R14, P1, R58, UR18, RZ ;  /* 0x000000123a0e7c10 */ /* 0x000fe2000ff3e0ff */
[----:B------:R-:W-:Y:S01]  /*0bf0*/  HFMA2.MMA R57, -RZ, RZ, 0, 2.384185791015625e-06 ;  /* 0x00000028ff397435 */ /* 0x000fe200000001ff */
[----:B------:R-:W2:Y:S01]  /*0c00*/  LDG.E.64.CONSTANT R12, desc[UR12][R12.64] ;  /* 0x0000000c0c0c7981 */ /* 0x000ea2000c1e9b00 */
[----:B----4-:R-:W-:-:S05]  /*0c10*/  HADD2.F32 R3, -RZ, R20.H0_H0 ;  /* 0x20000014ff037230 */ /* 0x010fca0000004100 */
[----:B------:R-:W-:Y:S01]  /*0c20*/  FADD.FTZ R3, -R22, R3 ;  /* 0x0000000316037221 */ /* 0x000fe20000010100 */
[----:B------:R-:W-:-:S03]  /*0c30*/  HADD2.F32 R20, -RZ, R20.H1_H1 ;  /* 0x30000014ff147230 */ /* 0x000fc60000004100 */
[----:B0-----:R-:W-:Y:S01]  /*0c40*/  FMUL.FTZ R7, R2, R3 ;  /* 0x0000000302077220 */ /* 0x001fe20000410000 */
[----:B------:R-:W-:-:S05]  /*0c50*/  HADD2.F32 R0, -RZ, R4.H0_H0 ;  /* 0x20000004ff007230 */ /* 0x000fca0000004100 */
[----:B------:R-:W-:Y:S01]  /*0c60*/  FFMA.FTZ R50, R7, R0, R60 ;  /* 0x0000000007327223 */ /* 0x000fe2000001003c */
[----:B------:R-:W-:Y:S01]  /*0c70*/  FADD.FTZ R20, -R22, R20 ;  /* 0x0000001416147221 */ /* 0x000fe20000010100 */
[----:B------:R-:W-:Y:S02]  /*0c80*/  HADD2.F32 R3, -RZ, R4.H1_H1 ;  /* 0x30000004ff037230 */ /* 0x000fe40000004100 */
[--C-:B------:R-:W-:Y:S02]  /*0c90*/  HADD2.F32 R4, -RZ, R5.reuse.H0_H0 ;  /* 0x20000005ff047230 */ /* 0x100fe40000004100 */
[----:B------:R-:W-:Y:S01]  /*0ca0*/  HADD2.F32 R5, -RZ, R5.H1_H1 ;  /* 0x30000005ff057230 */ /* 0x000fe20000004100 */
[----:B------:R0:W-:Y:S04]  /*0cb0*/  STL [R1+0x118], R11 ;  /* 0x0001180b01007387 */ /* 0x0001e80000100800 */
[----:B------:R-:W-:Y:S04]  /*0cc0*/  STL [R1+0x74], R58 ;  /* 0x0000743a01007387 */ /* 0x000fe80000100800 */
[----:B------:R-:W-:Y:S04]  /*0cd0*/  STL [R1+0x7c], R28 ;  /* 0x00007c1c01007387 */ /* 0x000fe80000100800 */
[----:B------:R1:W-:Y:S01]  /*0ce0*/  STL [R1+0x60], R7 ;  /* 0x0000600701007387 */ /* 0x0003e20000100800 */
[----:B0-----:R-:W-:Y:S01]  /*0cf0*/  FMUL.FTZ R11, R2, R20 ;  /* 0x00000014020b7220 */ /* 0x001fe20000410000 */
[----:B-1----:R-:W-:-:S05]  /*0d00*/  HADD2.F32 R7, -RZ, R21.H0_H0 ;  /* 0x20000015ff077230 */ /* 0x002fca0000004100 */
[----:B------:R-:W-:Y:S01]  /*0d10*/  FADD.FTZ R16, -R22, R7 ;  /* 0x0000000716107221 */ /* 0x000fe20000010100 */
[----:B------:R-:W-:Y:S01]  /*0d20*/  HADD2.F32 R7, -RZ, R21.H1_H1 ;  /* 0x30000015ff077230 */ /* 0x000fe20000004100 */
[----:B------:R0:W-:Y:S01]  /*0d30*/  STL [R1+0x3c], R11 ;  /* 0x00003c0b01007387 */ /* 0x0001e20000100800 */
[----:B------:R-:W-:Y:S01]  /*0d40*/  FFMA.FTZ R46, R11, R3, R61 ;  /* 0x000000030b2e7223 */ /* 0x000fe2000001003d */
[----:B------:R-:W-:Y:S02]  /*0d50*/  FMUL.FTZ R16, R2, R16 ;  /* 0x0000001002107220 */ /* 0x000fe40000410000 */
[----:B------:R-:W-:Y:S01]  /*0d60*/  FADD.FTZ R7, -R22, R7 ;  /* 0x0000000716077221 */ /* 0x000fe20000010100 */
[----:B------:R-:W-:Y:S03]  /*0d70*/  STL [R1], R44 ;  /* 0x0000002c01007387 */ /* 0x000fe60000100800 */
[----:B------:R-:W-:Y:S01]  /*0d80*/  FMUL.FTZ R29, R2, R7 ;  /* 0x00000007021d7220 */ /* 0x000fe20000410000 */
[----:B0-----:R-:W-:Y:S01]  /*0d90*/  HADD2.F32 R11, -RZ, R17.H1_H1 ;  /* 0x30000011ff0b7230 */ /* 0x001fe20000004100 */
[----:B------:R-:W-:Y:S04]  /*0da0*/  STL [R1+0x54], R16 ;  /* 0x0000541001007387 */ /* 0x000fe80000100800 */
[----:B------:R-:W-:Y:S01]  /*0db0*/  STL [R1+0x4], R11 ;  /* 0x0000040b01007387 */ /* 0x000fe20000100800 */
[----:B------:R-:W-:-:S03]  /*0dc0*/  FFMA.FTZ R45, R29, R5, R11 ;  /* 0x000000051d2d7223 */ /* 0x000fc6000001000b */
[----:B------:R-:W-:Y:S04]  /*0dd0*/  STL [R1+0x4c], R29 ;  /* 0x00004c1d01007387 */ /* 0x000fe80000100800 */
[----:B------:R0:W-:Y:S04]  /*0de0*/  STL [R1+0x110], R29 ;  /* 0x0001101d01007387 */ /* 0x0001e80000100800 */
[----:B0-----:R-:W3:Y:S01]  /*0df0*/  LDL.LU R29, [R1+0x4] ;  /* 0x00000400011d7983 */ /* 0x001ee20000300800 */
[----:B------:R-:W-:Y:S01]  /*0e00*/  FMUL.FTZ R53, R50, -1.4426950216293334961 ;  /* 0xbfb8aa3b32357820 */ /* 0x000fe20000410000 */
[----:B------:R-:W-:Y:S01]  /*0e10*/  FFMA.FTZ R41, R16, R4, R44 ;  /* 0x0000000410297223 */ /* 0x000fe2000001002c */
[----:B------:R-:W-:-:S02]  /*0e20*/  HADD2.F32 R16, -RZ, R8.H0_H0 ;  /* 0x20000008ff107230 */ /* 0x000fc40000004100 */
[----:B------:R-:W-:Y:S02]  /*0e30*/  FMUL.FTZ R32, R45, -1.4426950216293334961 ;  /* 0xbfb8aa3b2d207820 */ /* 0x000fe40000410000 */
[----:B------:R-:W0:Y:S01]  /*0e40*/  MUFU.EX2 R53, R53 ;  /* 0x0000003500357308 */ /* 0x000e220000000800 */
[----:B------:R-:W-:Y:S01]  /*0e50*/  FMUL.FTZ R54, R46, -1.4426950216293334961 ;  /* 0xbfb8aa3b2e367820 */ /* 0x000fe20000410000 */
[----:B------:R-:W-:Y:S01]  /*0e60*/  FMUL.FTZ R55, R41, -1.4426950216293334961 ;  /* 0xbfb8aa3b29377820 */ /* 0x000fe20000410000 */
[----:B------:R-:W-:Y:S01]  /*0e70*/  FADD.FTZ R16, -R22, R16 ;  /* 0x0000001016107221 */ /* 0x000fe20000010100 */
[----:B------:R-:W-:-:S04]  /*0e80*/  HADD2.F32 R17, -RZ, R8.H1_H1 ;  /* 0x30000008ff117230 */ /* 0x000fc80000004100 */
[----:B------:R-:W1:Y:S01]  /*0e90*/  MUFU.EX2 R32, R32 ;  /* 0x0000002000207308 */ /* 0x000e620000000800 */
[----:B------:R-:W-:Y:S01]  /*0ea0*/  FMUL.FTZ R11, R2, R16 ;  /* 0x00000010020b7220 */ /* 0x000fe20000410000 */
[----:B------:R-:W-:Y:S01]  /*0eb0*/  IADD3 R16, P0, R27, UR20, RZ ;  /* 0x000000141b107c10 */ /* 0x000fe2000ff1e0ff */
[----:B------:R-:W-:-:S05]  /*0ec0*/  HADD2.F32 R7, -RZ, R9.H0_H0 ;  /* 0x20000009ff077230 */ /* 0x000fca0000004100 */
[----:B------:R-:W4:Y:S01]  /*0ed0*/  MUFU.EX2 R54, R54 ;  /* 0x0000003600367308 */ /* 0x000f220000000800 */
[----:B------:R-:W-:Y:S02]  /*0ee0*/  HADD2.F32 R20, -RZ, R9.H1_H1 ;  /* 0x30000009ff147230 */ /* 0x000fe40000004100 */
[----:B------:R-:W-:-:S05]  /*0ef0*/  FFMA.FTZ R27, R0, R11, R60 ;  /* 0x0000000b001b7223 */ /* 0x000fca000001003c */
[----:B------:R-:W4:Y:S01]  /*0f00*/  MUFU.EX2 R55, R55 ;  /* 0x0000003700377308 */ /* 0x000f220000000800 */
[C---:B------:R-:W-:Y:S01]  /*0f10*/  FADD.FTZ R9, -R22.reuse, R17 ;  /* 0x0000001116097221 */ /* 0x040fe20000010100 */
[----:B0-----:R-:W-:Y:S01]  /*0f20*/  FADD.FTZ R53, R53, 1 ;  /* 0x3f80000035357421 */ /* 0x001fe20000010000 */
[----:B------:R0:W-:Y:S01]  /*0f30*/  STL [R1+0x44], R11 ;  /* 0x0000440b01007387 */ /* 0x0001e20000100800 */
[----:B------:R-:W-:Y:S01]  /*0f40*/  FMUL.FTZ R51, R27, -1.4426950216293334961 ;  /* 0xbfb8aa3b1b337820 */ /* 0x000fe20000410000 */
[----:B------:R-:W-:Y:S01]  /*0f50*/  IADD3 R8, R33, 0x3c00, RZ ;  /* 0x00003c0021087810 */ /* 0x000fe20007ffe0ff */
[C---:B------:R-:W-:Y:S01]  /*0f60*/  FADD.FTZ R20, -R22.reuse, R20 ;  /* 0x0000001416147221 */ /* 0x040fe20000010100 */
[----:B------:R-:W-:Y:S01]  /*0f70*/  FADD.FTZ R7, -R22, R7 ;  /* 0x0000000716077221 */ /* 0x000fe20000010100 */
[----:B------:R-:W-:Y:S01]  /*0f80*/  IADD3.X R15, R28, UR19, RZ, P1, !PT ;  /* 0x000000131c0f7c10 */ /* 0x000fe20008ffe4ff */
[----:B------:R-:W4:Y:S01]  /*0f90*/  MUFU.RCP R53, R53 ;  /* 0x0000003500357308 */ /* 0x000f220000001000 */
[----:B------:R-:W-:Y:S01]  /*0fa0*/  IADD3.X R17, R36, UR21, RZ, P0, !PT ;  /* 0x0000001524117c10 */ /* 0x000fe200087fe4ff */
[----:B0-----:R-:W-:Y:S01]  /*0fb0*/  FMUL.FTZ R11, R2, R9 ;  /* 0x00000009020b7220 */ /* 0x001fe20000410000 */
[----:B------:R-:W-:Y:S01]  /*0fc0*/  IADD3 R8, P1, R8, R6, RZ ;  /* 0x0000000608087210 */ /* 0x000fe20007f3e0ff */
[C---:B------:R-:W-:Y:S01]  /*0fd0*/  FMUL.FTZ R23, R2.reuse, R20 ;  /* 0x0000001402177220 */ /* 0x040fe20000410000 */
[----:B------:R-:W-:Y:S01]  /*0fe0*/  FMUL.FTZ R7, R2, R7 ;  /* 0x0000000702077220 */ /* 0x000fe20000410000 */
[----:B------:R-:W-:-:S02]  /*0ff0*/  FFMA.FTZ R36, R3, R11, R61 ;  /* 0x0000000b03247223 */ /* 0x000fc4000001003d */
[----:B------:R-:W0:Y:S01]  /*1000*/  MUFU.EX2 R51, R51 ;  /* 0x0000003300337308 */ /* 0x000e220000000800 */
[----:B-1----:R-:W-:Y:S01]  /*1010*/  FADD.FTZ R32, R32, 1 ;  /* 0x3f80000020207421 */ /* 0x002fe20000010000 */
[----:B----4-:R-:W-:Y:S01]  /*1020*/  FADD.FTZ R54, R54, 1 ;  /* 0x3f80000036367421 */ /* 0x010fe20000010000 */
[----:B------:R-:W-:Y:S01]  /*1030*/  FADD.FTZ R55, R55, 1 ;  /* 0x3f80000037377421 */ /* 0x000fe20000010000 */
[----:B------:R-:W-:Y:S01]  /*1040*/  IADD3.X R9, RZ, R26, RZ, P1, !PT ;  /* 0x0000001aff097210 */ /* 0x000fe20000ffe4ff */
[----:B------:R-:W-:Y:S01]  /*1050*/  FMUL.FTZ R47, R36, -1.4426950216293334961 ;  /* 0xbfb8aa3b242f7820 */ /* 0x000fe20000410000 */
[----:B------:R1:W-:Y:S01]  /*1060*/  STL [R1+0x5c], R11 ;  /* 0x00005c0b01007387 */ /* 0x0003e20000100800 */
[----:B------:R-:W-:Y:S01]  /*1070*/  FFMA.FTZ R37, R4, R7, R44 ;  /* 0x0000000704257223 */ /* 0x000fe2000001002c */
[----:B------:R4:W-:Y:S01]  /*1080*/  MUFU.RCP R56, R32 ;  /* 0x0000002000387308 */ /* 0x0009e20000001000 */
[----:B------:R-:W-:Y:S01]  /*1090*/  SHF.L.U64.HI R59, R8, 0x1, R9 ;  /* 0x00000001083b7819 */ /* 0x000fe20000010209 */
[----:B------:R0:W-:Y:S01]  /*10a0*/  STL [R1+0x40], R7 ;  /* 0x0000400701007387 */ /* 0x0001e20000100800 */
[----:B------:R-:W-:Y:S01]  /*10b0*/  FMUL.FTZ R9, R37, -1.4426950216293334961 ;  /* 0xbfb8aa3b25097820 */ /* 0x000fe20000410000 */
[----:B------:R-:W-:-:S02]  /*10c0*/  IMAD R52, R52, R57, UR8 ;  /* 0x0000000834347e24 */ /* 0x000fc4000f8e0239 */
[----:B------:R-:W2:Y:S01]  /*10d0*/  LDG.E.64.CONSTANT R14, desc[UR12][R14.64] ;  /* 0x0000000c0e0e7981 */ /* 0x000ea2000c1e9b00 */
[----:B-1----:R-:W-:Y:S01]  /*10e0*/  SHF.L.U32 R11, R8, 0x1, RZ ;  /* 0x00000001080b7819 */ /* 0x002fe200000006ff */
[----:B------:R-:W1:Y:S02]  /*10f0*/  MUFU.RCP R54, R54 ;  /* 0x0000003600367308 */ /* 0x000e640000001000 */
[----:B------:R-:W2:Y:S01]  /*1100*/  LDG.E.64.CONSTANT R16, desc[UR12][R16.64] ;  /* 0x0000000c10107981 */ /* 0x000ea2000c1e9b00 */
[--C-:B0-----:R-:W-:Y:S01]  /*1110*/  HADD2.F32 R7, -RZ, R24.reuse.H0_H0 ;  /* 0x20000018ff077230 */ /* 0x101fe20000004100 */
[----:B------:R-:W-:Y:S02]  /*1120*/  IADD3 R20, P0, R11, UR18, RZ ;  /* 0x000000120b147c10 */ /* 0x000fe4000ff1e0ff */
[----:B------:R-:W-:Y:S02]  /*1130*/  STL [R1+0x70], R11 ;  /* 0x0000700b01007387 */ /* 0x000fe40000100800 */
[----:B------:R-:W0:Y:S02]  /*1140*/  MUFU.RCP R55, R55 ;  /* 0x0000003700377308 */ /* 0x000e240000001000 */
[----:B------:R-:W-:Y:S01]  /*1150*/  STL [R1+0x6c], R59 ;  /* 0x00006c3b01007387 */ /* 0x000fe20000100800 */
[----:B------:R-:W-:Y:S01]  /*1160*/  HADD2.F32 R8, -RZ, R24.H1_H1 ;  /* 0x30000018ff087230 */ /* 0x000fe20000004100 */
[----:B------:R-:W-:-:S04]  /*1170*/  IADD3.X R21, R59, UR19, RZ, P0, !PT ;  /* 0x000000133b157c10 */ /* 0x000fc800087fe4ff */
[----:B------:R-:W0:Y:S01]  /*1180*/  MUFU.EX2 R47, R47 ;  /* 0x0000002f002f7308 */ /* 0x000e220000000800 */
[----:B------:R-:W-:Y:S01]  /*1190*/  STL [R1+0x58], R23 ;  /* 0x0000581701007387 */ /* 0x000fe20000100800 */
[----:B------:R-:W-:Y:S01]  /*11a0*/  FADD.FTZ R7, -R22, R7 ;  /* 0x0000000716077221 */ /* 0x000fe20000010100 */
[----:B----4-:R-:W-:Y:S01]  /*11b0*/  IADD3 R32, P0, R58, UR20, RZ ;  /* 0x000000143a207c10 */ /* 0x010fe2000ff1e0ff */
[----:B------:R-:W-:Y:S01]  /*11c0*/  FADD.FTZ R58, -R53, 1 ;  /* 0x3f800000353a7421 */ /* 0x000fe20000010100 */
[----:B------:R-:W-:-:S03]  /*11d0*/  FADD.FTZ R51, R51, 1 ;  /* 0x3f80000033337421 */ /* 0x000fc60000010000 */
[----:B------:R-:W4:Y:S01]  /*11e0*/  MUFU.EX2 R9, R9 ;  /* 0x0000000900097308 */ /* 0x000f220000000800 */
[----:B------:R-:W-:Y:S01]  /*11f0*/  FADD.FTZ R8, -R22, R8 ;  /* 0x0000000816087221 */ /* 0x000fe20000010100 */
[----:B------:R-:W-:Y:S01]  /*1200*/  FMUL.FTZ R7, R2, R7 ;  /* 0x0000000702077220 */ /* 0x000fe20000410000 */
[----:B------:R-:W-:Y:S01]  /*1210*/  IADD3 R57, R33, 0x4600, RZ ;  /* 0x0000460021397810 */ /* 0x000fe20007ffe0ff */
[----:B------:R-:W-:Y:S01]  /*1220*/  FFMA.FTZ R58, R50, R58, 1 ;  /* 0x3f800000323a7423 */ /* 0x000fe2000001003a */
[----:B------:R-:W-:Y:S01]  /*1230*/  FMUL.FTZ R8, R2, R8 ;  /* 0x0000000802087220 */ /* 0x000fe20000410000 */
[----:B------:R-:W-:Y:S01]  /*1240*/  IADD3.X R33, R28, UR21, RZ, P0, !PT ;  /* 0x000000151c217c10 */ /* 0x000fe200087fe4ff */
[----:B------:R-:W2:Y:S01]  /*1250*/  LDG.E.64.CONSTANT R20, desc[UR12][R20.64] ;  /* 0x0000000c14147981 */ /* 0x000ea2000c1e9b00 */
[----:B------:R4:W-:Y:S01]  /*1260*/  MUFU.RCP R50, R51 ;  /* 0x0000003300327308 */ /* 0x0009e20000001000 */
[----:B------:R-:W-:Y:S01]  /*1270*/  LEA R28, R49, R52, 0x3 ;  /* 0x00000034311c7211 */ /* 0x000fe200078e18ff */
[----:B-1----:R-:W-:Y:S01]  /*1280*/  FADD.FTZ R52, -R54, 1 ;  /* 0x3f80000036347421 */ /* 0x002fe20000010100 */
[----:B------:R1:W-:Y:S01]  /*1290*/  STL [R1+0x50], R7 ;  /* 0x0000500701007387 */ /* 0x0003e20000100800 */
[----:B------:R-:W-:Y:S01]  /*12a0*/  IADD3 R49, P0, R57, R6, RZ ;  /* 0x0000000639317210 */ /* 0x000fe20007f1e0ff */
[----:B0-----:R-:W-:Y:S01]  /*12b0*/  FADD.FTZ R6, -R55, 1 ;  /* 0x3f80000037067421 */ /* 0x001fe20000010100 */
[----:B------:R-:W-:Y:S01]  /*12c0*/  FADD.FTZ R47, R47, 1 ;  /* 0x3f8000002f2f7421 */ /* 0x000fe20000010000 */
[----:B----4-:R-:W-:Y:S01]  /*12d0*/  FADD.FTZ R9, R9, 1 ;  /* 0x3f80000009097421 */ /* 0x010fe20000010000 */
[----:B------:R-:W-:Y:S01]  /*12e0*/  FADD.FTZ R51, -R56, 1 ;  /* 0x3f80000038337421 */ /* 0x000fe20000010100 */
[----:B------:R0:W-:Y:S01]  /*12f0*/  STL [R1+0x48], R8 ;  /* 0x0000480801007387 */ /* 0x0001e20000100800 */
[----:B-1----:R-:W-:-:S02]  /*1300*/  FFMA.FTZ R7, R0, R7, R60 ;  /* 0x0000000700077223 */ /* 0x002fc4000001003c */
[----:B------:R-:W-:Y:S01]  /*1310*/  FFMA.FTZ R51, R45, R51, 1 ;  /* 0x3f8000002d337423 */ /* 0x000fe20000010033 */
[----:B------:R-:W-:Y:S01]  /*1320*/  FFMA.FTZ R52, R46, R52, 1 ;  /* 0x3f8000002e347423 */ /* 0x000fe20000010034 */
[----:B------:R-:W-:Y:S01]  /*1330*/  FFMA.FTZ R6, R41, R6, 1 ;  /* 0x3f80000029067423 */ /* 0x000fe20000010006 */
[----:B------:R-:W-:Y:S01]  /*1340*/  FMUL.FTZ R39, R7, -1.4426950216293334961 ;  /* 0xbfb8aa3b07277820 */ /* 0x000fe20000410000 */
[----:B------:R-:W-:Y:S01]  /*1350*/  MUFU.RCP R46, R47 ;  /* 0x0000002f002e7308 */ /* 0x000fe20000001000 */
[----:B------:R-:W-:Y:S02]  /*1360*/  HADD2.F32 R45, -RZ, R34.H0_H0 ;  /* 0x20000022ff2d7230 */ /* 0x000fe40000004100 */
[----:B------:R-:W-:Y:S01]  /*1370*/  FMUL.FTZ R41, R56, R51 ;  /* 0x0000003338297220 */ /* 0x000fe20000410000 */
[----:B------:R-:W-:Y:S01]  /*1380*/  FMUL.FTZ R55, R55, R6 ;  /* 0x0000000637377220 */ /* 0x000fe20000410000 */
[--C-:B------:R-:W-:Y:S02]  /*1390*/  HADD2.F32 R6, -RZ, R42.reuse.H0_H0 ;  /* 0x2000002aff067230 */ /* 0x100fe40000004100 */
[----:B------:R-:W-:Y:S01]  /*13a0*/  FMUL.FTZ R58, R53, R58 ;  /* 0x0000003a353a7220 */ /* 0x000fe20000410000 */
[----:B------:R-:W-:Y:S01]  /*13b0*/  FADD.FTZ R45, -R22, R45 ;  /* 0x0000002d162d7221 */ /* 0x000fe20000010100 */
[----:B------:R-:W4:Y:S01]  /*13c0*/  LDG.E.64.CONSTANT R32, desc[UR12][R32.64] ;  /* 0x0000000c20207981 */ /* 0x000f22000c1e9b00 */
[----:B------:R-:W-:Y:S01]  /*13d0*/  MUFU.EX2 R39, R39 ;  /* 0x0000002700277308 */ /* 0x000fe20000000800 */
[----:B------:R-:W-:Y:S01]  /*13e0*/  FMUL.FTZ R6, R6, R58 ;  /* 0x0000003a06067220 */ /* 0x000fe20000410000 */
[----:B------:R-:W-:-:S06]  /*13f0*/  HADD2.F32 R42, -RZ, R42.H1_H1 ;  /* 0x3000002aff2a7230 */ /* 0x000fcc0000004100 */
[----:B------:R-:W1:Y:S01]  /*1400*/  MUFU.RCP R47, R9 ;  /* 0x00000009002f7308 */ /* 0x000e620000001000 */
[----:B0-----:R-:W-:Y:S01]  /*1410*/  FFMA.FTZ R8, R3, R8, R61 ;  /* 0x0000000803087223 */ /* 0x001fe2000001003d */
[----:B------:R-:W-:Y:S01]  /*1420*/  FMUL.FTZ R52, R54, R52 ;  /* 0x0000003436347220 */ /* 0x000fe20000410000 */
[----:B------:R-:W-:Y:S02]  /*1430*/  IADD3.X R26, RZ, R26, RZ, P0, !PT ;  /* 0x0000001aff1a7210 */ /* 0x000fe400007fe4ff */
[----:B------:R-:W-:Y:S02]  /*1440*/  FMUL.FTZ R40, R8, -1.4426950216293334961 ;  /* 0xbfb8aa3b08287820 */ /* 0x000fe40000410000 */
[----:B------:R-:W-:-:S04]  /*1450*/  SHF.L.U64.HI R53, R49, 0x1, R26 ;  /* 0x0000000131357819 */ /* 0x000fc8000001021a */
[----:B------:R-:W-:Y:S01]  /*1460*/  MUFU.EX2 R40, R40 ;  /* 0x0000002800287308 */ /* 0x000fe20000000800 */
[----:B------:R-:W-:Y:S01]  /*1470*/  SHF.L.U32 R54, R49, 0x1, RZ ;  /* 0x0000000131367819 */ /* 0x000fe200000006ff */
[----:B-1----:R-:W-:-:S04]  /*1480*/  FADD.FTZ R26, -R47, 1 ;  /* 0x3f8000002f1a7421 */ /* 0x002fc80000010100 */
[----:B------:R-:W-:Y:S01]  /*1490*/  FFMA.FTZ R49, R37, R26, 1 ;  /* 0x3f80000025317423 */ /* 0x000fe2000001001a */
[----:B------:R-:W-:-:S05]  /*14a0*/  HADD2.F32 R34, -RZ, R34.H1_H1 ;  /* 0x30000022ff227230 */ /* 0x000fca0000004100 */
[----:B------:R-:W-:Y:S01]  /*14b0*/  FADD.FTZ R34, -R22, R34 ;  /* 0x0000002216227221 */ /* 0x000fe20000010100 */
[----:B------:R-:W-:Y:S01]  /*14c0*/  IADD3 R26, P0, R54, UR18, RZ ;  /* 0x00000012361a7c10 */ /* 0x000fe2000ff1e0ff */
[----:B---3--:R-:W-:-:S04]  /*14d0*/  FFMA.FTZ R38, R5, R23, R29 ;  /* 0x0000001705267223 */ /* 0x008fc8000001001d */
[----:B------:R-:W-:Y:S01]  /*14e0*/  FMUL.FTZ R48, R38, -1.4426950216293334961 ;  /* 0xbfb8aa3b26307820 */ /* 0x000fe20000410000 */
[----:B------:R-:W-:-:S05]  /*14f0*/  HADD2.F32 R23, -RZ, R25.H0_H0 ;  /* 0x20000019ff177230 */ /* 0x000fca0000004100 */
[----:B------:R-:W0:Y:S01]  /*1500*/  MUFU.EX2 R48, R48 ;  /* 0x0000003000307308 */ /* 0x000e220000000800 */
[----:B------:R-:W-:Y:S01]  /*1510*/  FADD.FTZ R23, -R22, R23 ;  /* 0x0000001716177221 */ /* 0x000fe20000010100 */
[----:B------:R-:W-:-:S03]  /*1520*/  HADD2.F32 R25, -RZ, R25.H1_H1 ;  /* 0x30000019ff197230 */ /* 0x000fc60000004100 */
[----:B------:R-:W-:Y:S02]  /*1530*/  FMUL.FTZ R23, R2, R23 ;  /* 0x0000001702177220 */ /* 0x000fe40000410000 */
[----:B------:R-:W-:-:S03]  /*1540*/  FADD.FTZ R25, -R22, R25 ;  /* 0x0000001916197221 */ /* 0x000fc60000010100 */
[----:B------:R1:W-:Y:S01]  /*1550*/  STL [R1+0x38], R23 ;  /* 0x0000381701007387 */ /* 0x0003e20000100800 */
[----:B------:R-:W-:Y:S01]  /*1560*/  FMUL.FTZ R24, R2, R25 ;  /* 0x0000001902187220 */ /* 0x000fe20000410000 */
[----:B0-----:R-:W-:Y:S01]  /*1570*/  FADD.FTZ R51, R48, 1 ;  /* 0x3f80000030337421 */ /* 0x001fe20000010000 */
[----:B-1----:R-:W-:-:S03]  /*1580*/  FFMA.FTZ R23, R4, R23, R44 ;  /* 0x0000001704177223 */ /* 0x002fc6000001002c */
[----:B------:R0:W-:Y:S01]  /*1590*/  STL [R1+0x24], R24 ;  /* 0x0000241801007387 */ /* 0x0001e20000100800 */
[----:B------:R-:W-:Y:S01]  /*15a0*/  FMUL.FTZ R44, R23, -1.4426950216293334961 ;  /* 0xbfb8aa3b172c7820 */ /* 0x000fe20000410000 */
[----:B------:R-:W1:Y:S02]  /*15b0*/  MUFU.RCP R51, R51 ;  /* 0x0000003300337308 */ /* 0x000e640000001000 */
[----:B------:R3:W-:Y:S01]  /*15c0*/  STL [R1+0xa4], R28 ;  /* 0x0000a41c01007387 */ /* 0x0007e20000100800 */
[----:B0-----:R-:W-:-:S05]  /*15d0*/  FFMA.FTZ R24, R5, R24, R29 ;  /* 0x0000001805187223 */ /* 0x001fca000001001d */
[----:B------:R-:W0:Y:S01]  /*15e0*/  MUFU.EX2 R44, R44 ;  /* 0x0000002c002c7308 */ /* 0x000e220000000800 */
[----:B---3--:R-:W-:Y:S01]  /*15f0*/  FMUL.FTZ R28, R2, R45 ;  /* 0x0000002d021c7220 */ /* 0x008fe20000410000 */
[----:B------:R-:W-:Y:S01]  /*1600*/  FMUL.FTZ R25, R24, -1.4426950216293334961 ;  /* 0xbfb8aa3b18197820 */ /* 0x000fe20000410000 */
[--C-:B------:R-:W-:Y:S02]  /*1610*/  HADD2.F32 R45, -RZ, R43.reuse.H0_H0 ;  /* 0x2000002bff2d7230 */ /* 0x100fe40000004100 */
[----:B------:R-:W-:Y:S01]  /*1620*/  HADD2.F32 R48, -RZ, R43.H1_H1 ;  /* 0x3000002bff307230 */ /* 0x000fe20000004100 */
[----:B------:R-:W-:Y:S01]  /*1630*/  STL [R1+0x20], R28 ;  /* 0x0000201c01007387 */ /* 0x000fe20000100800 */
[----:B------:R-:W-:Y:S01]  /*1640*/  FMUL.FTZ R43, R42, R52 ;  /* 0x000000342a2b7220 */ /* 0x000fe20000410000 */
[----:B------:R-:W3:Y:S02]  /*1650*/  MUFU.EX2 R25, R25 ;  /* 0x0000001900197308 */ /* 0x000ee40000000800 */
[----:B------:R1:W-:Y:S01]  /*1660*/  STL [R1+0x114], R6 ;  /* 0x0001140601007387 */ /* 0x0003e20000100800 */
[----:B------:R-:W-:-:S04]  /*1670*/  FADD.FTZ R52, -R46, 1 ;  /* 0x3f8000002e347421 */ /* 0x000fc80000010100 */
[----:B------:R-:W-:Y:S01]  /*1680*/  FFMA.FTZ R52, R36, R52, 1 ;  /* 0x3f80000024347423 */ /* 0x000fe20000010034 */
[----:B-1----:R-:W4:Y:S01]  /*1690*/  LDL.LU R6, [R1] ;  /* 0x0000000001067983 */ /* 0x002f220000300800 */
[----:B------:R-:W-:Y:S01]  /*16a0*/  FADD.FTZ R36, R39, 1 ;  /* 0x3f80000027247421 */ /* 0x000fe20000010000 */
[----:B------:R-:W-:Y:S01]  /*16b0*/  FADD.FTZ R39, -R51, 1 ;  /* 0x3f80000033277421 */ /* 0x000fe20000010100 */
[----:B0-----:R-:W-:-:S03]  /*16c0*/  FADD.FTZ R44, R44, 1 ;  /* 0x3f8000002c2c7421 */ /* 0x001fc60000010000 */
[----:B------:R-:W-:Y:S01]  /*16d0*/  FFMA.FTZ R37, R38, R39, 1 ;  /* 0x3f80000026257423 */ /* 0x000fe20000010027 */
[----:B------:R-:W0:Y:S01]  /*16e0*/  MUFU.RCP R36, R36 ;  /* 0x0000002400247308 */ /* 0x000e220000001000 */
[----:B------:R-:W-:Y:S01]  /*16f0*/  FMUL.FTZ R39, R46, R52 ;  /* 0x000000342e277220 */ /* 0x000fe20000410000 */
[----:B------:R-:W-:Y:S01]  /*1700*/  FMUL.FTZ R41, R48, R41 ;  /* 0x0000002930297220 */ /* 0x000fe20000410000 */
[----:B------:R-:W-:Y:S01]  /*1710*/  FADD.FTZ R48, -R50, 1 ;  /* 0x3f80000032307421 */ /* 0x000fe20000010100 */
[----:B------:R-:W-:-:S04]  /*1720*/  FMUL.FTZ R38, R47, R49 ;  /* 0x000000312f267220 */ /* 0x000fc80000410000 */
[----:B------:R1:W2:Y:S01]  /*1730*/  MUFU.RCP R46, R44 ;  /* 0x0000002c002e7308 */ /* 0x0002a20000001000 */
[----:B---3--:R-:W-:Y:S01]  /*1740*/  FADD.FTZ R25, R25, 1 ;  /* 0x3f80000019197421 */ /* 0x008fe20000010000 */
[--C-:B------:R-:W-:Y:S02]  /*1750*/  HADD2.F32 R47, -RZ, R35.reuse.H1_H1 ;  /* 0x30000023ff2f7230 */ /* 0x100fe40000004100 */
[----:B------:R-:W-:Y:S01]  /*1760*/  FFMA.FTZ R27, R27, R48, 1 ;  /* 0x3f8000001b1b7423 */ /* 0x000fe20000010030 */
[----:B------:R-:W-:Y:S01]  /*1770*/  FADD.FTZ R48, R40, 1 ;  /* 0x3f80000028307421 */ /* 0x000fe20000010000 */
[----:B------:R-:W-:Y:S02]  /*1780*/  HADD2.F32 R49, -RZ, R35.H0_H0 ;  /* 0x20000023ff317230 */ /* 0x000fe40000004100 */
[----:B------:R-:W-:Y:S01]  /*1790*/  FADD.FTZ R47, -R22, R47 ;  /* 0x0000002f162f7221 */ /* 0x000fe20000010100 */
[----:B------:R-:W-:Y:S01]  /*17a0*/  FMUL.FTZ R40, R50, R27 ;  /* 0x0000001b32287220 */ /* 0x000fe20000410000 */
[----:B------:R-:W3:Y:S01]  /*17b0*/  MUFU.RCP R25, R25 ;  /* 0x0000001900197308 */ /* 0x000ee20000001000 */
[----:B------:R-:W-:Y:S01]  /*17c0*/  FFMA.FTZ R9, R0, R28, R60 ;  /* 0x0000001c00097223 */ /* 0x000fe2000001003c */
[----:B------:R-:W-:-:S02]  /*17d0*/  HADD2.F32 R50, -RZ, R31.H1_H1 ;  /* 0x3000001fff327230 */ /* 0x000fc40000004100 */
[----:B------:R-:W-:Y:S01]  /*17e0*/  FMUL.FTZ R37, R51, R37 ;  /* 0x0000002533257220 */ /* 0x000fe20000410000 */
[C---:B------:R-:W-:Y:S01]  /*17f0*/  FMUL.FTZ R28, R2.reuse, R34 ;  /* 0x00000022021c7220 */ /* 0x040fe20000410000 */
[----:B------:R-:W-:Y:S01]  /*1800*/  FMUL.FTZ R51, R2, R47 ;  /* 0x0000002f02337220 */ /* 0x000fe20000410000 */
[--C-:B------:R-:W-:Y:S02]  /*1810*/  HADD2.F32 R34, -RZ, R30.reuse.H0_H0 ;  /* 0x2000001eff227230 */ /* 0x100fe40000004100 */
[----:B------:R-:W-:Y:S01]  /*1820*/  FADD.FTZ R49, -R22, R49 ;  /* 0x0000003116317221 */ /* 0x000fe20000010100 */
[----:B------:R-:W-:Y:S01]  /*1830*/  HADD2.F32 R47, -RZ, R31.H0_H0 ;  /* 0x2000001fff2f7230 */ /* 0x000fe20000004100 */
[----:B------:R-:W-:Y:S01]  /*1840*/  STL [R1+0x68], R53 ;  /* 0x0000683501007387 */ /* 0x000fe20000100800 */
[----:B------:R-:W-:Y:S02]  /*1850*/  HADD2.F32 R30, -RZ, R30.H1_H1 ;  /* 0x3000001eff1e7230 */ /* 0x000fe40000004100 */
[----:B0-----:R-:W-:Y:S01]  /*1860*/  FADD.FTZ R31, -R36, 1 ;  /* 0x3f800000241f7421 */ /* 0x001fe20000010100 */
[----:B------:R-:W-:Y:S01]  /*1870*/  FMUL.FTZ R37, R50, R37 ;  /* 0x0000002532257220 */ /* 0x000fe20000410000 */
[----:B------:R-:W-:Y:S01]  /*1880*/  STL [R1+0x64], R54 ;  /* 0x0000643601007387 */ /* 0x000fe20000100800 */
[----:B-1----:R-:W-:Y:S01]  /*1890*/  FFMA.FTZ R44, R3, R28, R61 ;  /* 0x0000001c032c7223 */ /* 0x002fe2000001003d */
[----:B--2---:R-:W-:-:S02]  /*18a0*/  FADD.FTZ R50, -R46, 1 ;  /* 0x3f8000002e327421 */ /* 0x004fc40000010100 */
[----:B------:R0:W-:Y:S01]  /*18b0*/  STL [R1+0x14], R28 ;  /* 0x0000141c01007387 */ /* 0x0001e20000100800 */
[----:B------:R-:W-:Y:S01]  /*18c0*/  FFMA.FTZ R31, R7, R31, 1 ;  /* 0x3f800000071f7423 */ /* 0x000fe2000001001f */
[----:B------:R-:W-:Y:S01]  /*18d0*/  FMUL.FTZ R39, R30, R39 ;  /* 0x000000271e277220 */ /* 0x000fe20000410000 */
[----:B------:R-:W-:Y:S01]  /*18e0*/  FFMA.FTZ R50, R23, R50, 1 ;  /* 0x3f80000017327423 */ /* 0x000fe20000010032 */
[----:B------:R-:W-:Y:S02]  /*18f0*/  HADD2.F32 R23, -RZ, R18.H0_H0 ;  /* 0x20000012ff177230 */ /* 0x000fe40000004100 */
[----:B------:R-:W-:Y:S01]  /*1900*/  FMUL.FTZ R36, R36, R31 ;  /* 0x0000001f24247220 */ /* 0x000fe20000410000 */
[----:B0-----:R-:W-:Y:S01]  /*1910*/  FMUL.FTZ R28, R2, R49 ;  /* 0x00000031021c7220 */ /* 0x001fe20000410000 */
[----:B------:R-:W-:Y:S01]  /*1920*/  FFMA.FTZ R30, R5, R51, R29 ;  /* 0x00000033051e7223 */ /* 0x000fe2000001001d */
[----:B------:R-:W-:-:S03]  /*1930*/  FMUL.FTZ R38, R47, R38 ;  /* 0x000000262f267220 */ /* 0x000fc60000410000 */
[----:B------:R-:W-:Y:S01]  /*1940*/  STL [R1+0x10], R28 ;  /* 0x0000101c01007387 */ /* 0x000fe20000100800 */
[----:B------:R-:W-:-:S03]  /*1950*/  FMUL.FTZ R36, R23, R36 ;  /* 0x0000002417247220 */ /* 0x000fc60000410000 */
[----:B------:R-:W-:Y:S04]  /*1960*/  STL [R1+0xf8], R28 ;  /* 0x0000f81c01007387 */ /* 0x000fe80000100800 */
[----:B------:R-:W-:Y:S04]  /*1970*/  STL [R1+0x10c], R39 ;  /* 0x00010c2701007387 */ /* 0x000fe80000100800 */
[----:B------:R3:W-:Y:S01]  /*1980*/  STL [R1+0xc], R51 ;  /* 0x00000c3301007387 */ /* 0x0007e20000100800 */
[----:B------:R-:W-:-:S03]  /*1990*/  IADD3.X R27, R53, UR19, RZ, P0, !PT ;  /* 0x00000013351b7c10 */ /* 0x000fc600087fe4ff */
[----:B------:R-:W-:Y:S01]  /*19a0*/  STL [R1+0x108], R38 ;  /* 0x0001082601007387 */ /* 0x000fe20000100800 */
[----:B---3--:R-:W-:-:S03]  /*19b0*/  FADD.FTZ R51, -R25, 1 ;  /* 0x3f80000019337421 */ /* 0x008fc60000010100 */
[----:B------:R-:W-:Y:S01]  /*19c0*/  STL [R1+0x104], R36 ;  /* 0x0001042401007387 */ /* 0x000fe20000100800 */
[----:B------:R-:W-:Y:S01]  /*19d0*/  FFMA.FTZ R51, R24, R51, 1 ;  /* 0x3f80000018337423 */ /* 0x000fe20000010033 */
[----:B------:R-:W-:Y:S02]  /*19e0*/  IADD3 R24, P0, R11, UR20, RZ ;  /* 0x000000140b187c10 */ /* 0x000fe4000ff1e0ff */
[----:B------:R-:W2:Y:S04]  /*19f0*/  LDG.E.64.CONSTANT R26, desc[UR12][R26.64] ;  /* 0x0000000c1a1a7981 */ /* 0x000ea8000c1e9b00 */
[----:B------:R-:W3:Y:S01]  /*1a00*/  LDL.LU R11, [R1+0x118] ;  /* 0x00011800010b7983 */ /* 0x000ee20000300800 */
[----:B------:R-:W0:Y:S01]  /*1a10*/  MUFU.RCP R48, R48 ;  /* 0x0000003000307308 */ /* 0x000e220000001000 */
[----:B------:R-:W-:Y:S01]  /*1a20*/  FMUL.FTZ R42, R45, R55 ;  /* 0x000000372d2a7220 */ /* 0x000fe20000410000 */
[----:B------:R-:W-:Y:S01]  /*1a30*/  FMUL.FTZ R45, R9, -1.4426950216293334961 ;  /* 0xbfb8aa3b092d7820 */ /* 0x000fe20000410000 */
[----:B------:R-:W-:Y:S01]  /*1a40*/  FMUL.FTZ R40, R34, R40 ;  /* 0x0000002822287220 */ /* 0x000fe20000410000 */
[----:B------:R-:W-:-:S04]  /*1a50*/  FMUL.FTZ R35, R44, -1.4426950216293334961 ;  /* 0xbfb8aa3b2c237820 */ /* 0x000fc80000410000 */
[----:B------:R-:W1:Y:S01]  /*1a60*/  MUFU.EX2 R45, R45 ;  /* 0x0000002d002d7308 */ /* 0x000e620000000800 */
[----:B------:R-:W-:Y:S01]  /*1a70*/  FMUL.FTZ R47, R30, -1.4426950216293334961 ;  /* 0xbfb8aa3b1e2f7820 */ /* 0x000fe20000410000 */
[----:B0-----:R-:W-:-:S06]  /*1a80*/  FADD.FTZ R7, -R48, 1 ;  /* 0x3f80000030077421 */ /* 0x001fcc0000010100 */
[----:B------:R-:W0:Y:S01]  /*1a90*/  MUFU.EX2 R35, R35 ;  /* 0x0000002300237308 */ /* 0x000e220000000800 */
[----:B------:R-:W-:Y:S01]  /*1aa0*/  FFMA.FTZ R7, R8, R7, 1 ;  /* 0x3f80000008077423 */ /* 0x000fe20000010007 */
[----:B------:R-:W-:Y:S01]  /*1ab0*/  FMUL.FTZ R8, R25, R51 ;  /* 0x0000003319087220 */ /* 0x000fe20000410000 */
[----:B------:R-:W-:-:S05]  /*1ac0*/  IADD3.X R25, R59, UR21, RZ, P0, !PT ;  /* 0x000000153b197c10 */ /* 0x000fca00087fe4ff */
[----:B------:R-:W0:Y:S01]  /*1ad0*/  MUFU.EX2 R47, R47 ;  /* 0x0000002f002f7308 */ /* 0x000e220000000800 */
[----:B------:R-:W2:Y:S01]  /*1ae0*/  LDG.E.64.CONSTANT R24, desc[UR12][R24.64] ;  /* 0x0000000c18187981 */ /* 0x000ea2000c1e9b00 */
[----:B-1----:R-:W-:Y:S01]  /*1af0*/  FADD.FTZ R45, R45, 1 ;  /* 0x3f8000002d2d7421 */ /* 0x002fe20000010000 */
[----:B------:R-:W-:Y:S01]  /*1b00*/  FMUL.FTZ R7, R48, R7 ;  /* 0x0000000730077220 */ /* 0x000fe20000410000 */
[----:B------:R-:W-:-:S04]  /*1b10*/  HADD2.F32 R18, -RZ, R18.H1_H1 ;  /* 0x30000012ff127230 */ /* 0x000fc80000004100 */
[----:B------:R-:W1:Y:S01]  /*1b20*/  MUFU.RCP R48, R45 ;  /* 0x0000002d00307308 */ /* 0x000e620000001000 */
[----:B0-----:R-:W-:Y:S01]  /*1b30*/  FADD.FTZ R31, R35, 1 ;  /* 0x3f800000231f7421 */ /* 0x001fe20000010000 */
[----:B------:R-:W-:Y:S01]  /*1b40*/  FMUL.FTZ R50, R46, R50 ;  /* 0x000000322e327220 */ /* 0x000fe20000410000 */
[----:B------:R-:W-:Y:S01]  /*1b50*/  FMUL.FTZ R35, R18, R7 ;  /* 0x0000000712237220 */ /* 0x000fe20000410000 */
[----:B------:R-:W-:Y:S02]  /*1b60*/  HADD2.F32 R18, -RZ, R10.H0_H0 ;  /* 0x2000000aff127230 */ /* 0x000fe40000004100 */
[----:B------:R-:W-:-:S03]  /*1b70*/  HADD2.F32 R23, -RZ, R19.H0_H0 ;  /* 0x20000013ff177230 */ /* 0x000fc60000004100 */
[----:B------:R-:W-:Y:S01]  /*1b80*/  FADD.FTZ R18, -R22, R18 ;  /* 0x0000001216127221 */ /* 0x000fe20000010100 */
[----:B------:R-:W-:Y:S01]  /*1b90*/  FADD.FTZ R47, R47, 1 ;  /* 0x3f8000002f2f7421 */ /* 0x000fe20000010000 */
[----:B------:R-:W-:Y:S02]  /*1ba0*/  HADD2.F32 R19, -RZ, R19.H1_H1 ;  /* 0x30000013ff137230 */ /* 0x000fe40000004100 */
[----:B------:R-:W-:-:S03]  /*1bb0*/  HADD2.F32 R59, -RZ, R10.H1_H1 ;  /* 0x3000000aff3b7230 */ /* 0x000fc60000004100 */
[----:B------:R-:W-:Y:S01]  /*1bc0*/  FMUL.FTZ R8, R19, R8 ;  /* 0x0000000813087220 */ /* 0x000fe20000410000 */
[----:B------:R-:W-:Y:S01]  /*1bd0*/  MUFU.RCP R47, R47 ;  /* 0x0000002f002f7308 */ /* 0x000fe20000001000 */
[----:B-1----:R-:W-:Y:S01]  /*1be0*/  FADD.FTZ R45, -R48, 1 ;  /* 0x3f800000302d7421 */ /* 0x002fe20000010100 */
[----:B------:R-:W-:-:S03]  /*1bf0*/  FADD.FTZ R59, -R22, R59 ;  /* 0x0000003b163b7221 */ /* 0x000fc60000010100 */
[----:B------:R-:W-:-:S03]  /*1c00*/  FFMA.FTZ R45, R9, R45, 1 ;  /* 0x3f800000092d7423 */ /* 0x000fc6000001002d */
[----:B------:R-:W0:Y:S01]  /*1c10*/  MUFU.RCP R31, R31 ;  /* 0x0000001f001f7308 */ /* 0x000e220000001000 */
[----:B------:R-:W-:Y:S01]  /*1c20*/  FMUL.FTZ R59, R2, R59 ;  /* 0x0000003b023b7220 */ /* 0x000fe20000410000 */
[----:B------:R-:W-:-:S03]  /*1c30*/  FMUL.FTZ R7, R23, R50 ;  /* 0x0000003217077220 */ /* 0x000fc60000410000 */
[----:B------:R-:W-:Y:S01]  /*1c40*/  FFMA.FTZ R23, R3, R59, R61 ;  /* 0x0000003b03177223 */ /* 0x000fe2000001003d */
[----:B------:R-:W-:Y:S01]  /*1c50*/  FMUL.FTZ R48, R48, R45 ;  /* 0x0000002d30307220 */ /* 0x000fe20000410000 */
[----:B0-----:R-:W-:-:S04]  /*1c60*/  FADD.FTZ R10, -R31, 1 ;  /* 0x3f8000001f0a7421 */ /* 0x001fc80000010100 */
[----:B------:R-:W-:-:S04]  /*1c70*/  FFMA.FTZ R10, R44, R10, 1 ;  /* 0x3f8000002c0a7423 */ /* 0x000fc8000001000a */
[----:B------:R-:W-:Y:S01]  /*1c80*/  FMUL.FTZ R10, R31, R10 ;  /* 0x0000000a1f0a7220 */ /* 0x000fe20000410000 */
[----:B------:R-:W-:-:S05]  /*1c90*/  HADD2.F32 R50, -RZ, R14.H0_H0 ;  /* 0x2000000eff327230 */ /* 0x000fca0000004100 */
[----:B------:R-:W-:-:S04]  /*1ca0*/  FADD.FTZ R50, -R22, R50 ;  /* 0x0000003216327221 */ /* 0x000fc80000010100 */
[----:B------:R-:W-:Y:S01]  /*1cb0*/  FMUL.FTZ R56, R2, R50 ;  /* 0x0000003202387220 */ /* 0x000fe20000410000 */
[----:B----4-:R-:W-:-:S04]  /*1cc0*/  FFMA.FTZ R34, R4, R28, R6 ;  /* 0x0000001c04227223 */ /* 0x010fc80000010006 */
[----:B------:R-:W-:-:S06]  /*1cd0*/  FMUL.FTZ R49, R34, -1.4426950216293334961 ;  /* 0xbfb8aa3b22317820 */ /* 0x000fcc0000410000 */
[----:B------:R-:W0:Y:S01]  /*1ce0*/  MUFU.EX2 R49, R49 ;  /* 0x0000003100317308 */ /* 0x000e220000000800 */
[----:B------:R-:W-:Y:S01]  /*1cf0*/  FMUL.FTZ R28, R2, R18 ;  /* 0x00000012021c7220 */ /* 0x000fe20000410000 */
[----:B0-----:R-:W-:-:S06]  /*1d00*/  FADD.FTZ R46, R49, 1 ;  /* 0x3f800000312e7421 */ /* 0x001fcc0000010000 */
[----:B------:R-:W0:Y:S01]  /*1d10*/  MUFU.RCP R46, R46 ;  /* 0x0000002e002e7308 */ /* 0x000e220000001000 */
[----:B------:R-:W-:-:S04]  /*1d20*/  FFMA.FTZ R19, R0, R28, R60 ;  /* 0x0000001c00137223 */ /* 0x000fc8000001003c */
[----:B------:R-:W-:-:S06]  /*1d30*/  FMUL.FTZ R9, R19, -1.4426950216293334961 ;  /* 0xbfb8aa3b13097820 */ /* 0x000fcc0000410000 */
[----:B------:R-:W1:Y:S01]  /*1d40*/  MUFU.EX2 R9, R9 ;  /* 0x0000000900097308 */ /* 0x000e620000000800 */
[----:B0-----:R-:W-:Y:S01]  /*1d50*/  FADD.FTZ R18, -R46, 1 ;  /* 0x3f8000002e127421 */ /* 0x001fe20000010100 */
[----:B------:R-:W-:-:S04]  /*1d60*/  FADD.FTZ R49, -R47, 1 ;  /* 0x3f8000002f317421 */ /* 0x000fc80000010100 */
[----:B------:R-:W-:-:S04]  /*1d70*/  FFMA.FTZ R49, R30, R49, 1 ;  /* 0x3f8000001e317423 */ /* 0x000fc80000010031 */
[----:B------:R-:W-:Y:S01]  /*1d80*/  FMUL.FTZ R47, R47, R49 ;  /* 0x000000312f2f7220 */ /* 0x000fe20000410000 */
[--C-:B------:R-:W-:Y:S02]  /*1d90*/  HADD2.F32 R49, -RZ, R12.reuse.H0_H0 ;  /* 0x2000000cff317230 */ /* 0x100fe40000004100 */
[----:B-1----:R-:W-:Y:S01]  /*1da0*/  FADD.FTZ R51, R9, 1 ;  /* 0x3f80000009337421 */ /* 0x002fe20000010000 */
[----:B------:R-:W-:Y:S02]  /*1db0*/  HADD2.F32 R12, -RZ, R12.H1_H1 ;  /* 0x3000000cff0c7230 */ /* 0x000fe40000004100 */
[----:B------:R-:W-:Y:S01]  /*1dc0*/  FMUL.FTZ R9, R49, R48 ;  /* 0x0000003031097220 */ /* 0x000fe20000410000 */
[--C-:B---3--:R-:W-:Y:S02]  /*1dd0*/  HADD2.F32 R58, -RZ, R11.reuse.H0_H0 ;  /* 0x2000000bff3a7230 */ /* 0x108fe40000004100 */
[----:B------:R-:W-:Y:S02]  /*1de0*/  HADD2.F32 R57, -RZ, R11.H1_H1 ;  /* 0x3000000bff397230 */ /* 0x000fe40000004100 */
[----:B------:R-:W-:Y:S01]  /*1df0*/  FFMA.FTZ R11, R34, R18, 1 ;  /* 0x3f800000220b7423 */ /* 0x000fe20000010012 */
[----:B------:R-:W-:Y:S01]  /*1e00*/  FADD.FTZ R58, -R22, R58 ;  /* 0x0000003a163a7221 */ /* 0x000fe20000010100 */
[----:B------:R-:W-:-:S03]  /*1e10*/  FMUL.FTZ R18, R23, -1.4426950216293334961 ;  /* 0xbfb8aa3b17127820 */ /* 0x000fc60000410000 */
[----:B------:R-:W-:Y:S01]  /*1e20*/  FMUL.FTZ R58, R2, R58 ;  /* 0x0000003a023a7220 */ /* 0x000fe20000410000 */
[----:B------:R-:W-:Y:S02]  /*1e30*/  FADD.FTZ R57, -R22, R57 ;  /* 0x0000003916397221 */ /* 0x000fe40000010100 */
[----:B------:R-:W0:Y:S01]  /*1e40*/  MUFU.EX2 R18, R18 ;  /* 0x0000001200127308 */ /* 0x000e220000000800 */
[----:B------:R-:W-:Y:S01]  /*1e50*/  FFMA.FTZ R34, R4, R58, R6 ;  /* 0x0000003a04227223 */ /* 0x000fe20000010006 */
[----:B------:R-:W-:-:S03]  /*1e60*/  FMUL.FTZ R57, R2, R57 ;  /* 0x0000003902397220 */ /* 0x000fc60000410000 */
[----:B------:R-:W-:Y:S01]  /*1e70*/  FMUL.FTZ R45, R34, -1.4426950216293334961 ;  /* 0xbfb8aa3b222d7820 */ /* 0x000fe20000410000 */
[----:B------:R-:W-:Y:S01]  /*1e80*/  FFMA.FTZ R44, R5, R57, R29 ;  /* 0x00000039052c7223 */ /* 0x000fe2000001001d */
[----:B------:R-:W-:Y:S01]  /*1e90*/  FMUL.FTZ R11, R46, R11 ;  /* 0x0000000b2e0b7220 */ /* 0x000fe20000410000 */
[----:B------:R-:W-:Y:S02]  /*1ea0*/  MUFU.RCP R48, R51 ;  /* 0x0000003300307308 */ /* 0x000fe40000001000 */
[----:B------:R-:W-:Y:S01]  /*1eb0*/  FMUL.FTZ R46, R44, -1.4426950216293334961 ;  /* 0xbfb8aa3b2c2e7820 */ /* 0x000fe20000410000 */
[----:B------:R-:W-:Y:S01]  /*1ec0*/  FMUL.FTZ R10, R12, R10 ;  /* 0x0000000a0c0a7220 */ /* 0x000fe20000410000 */
[----:B------:R-:W-:-:S04]  /*1ed0*/  HADD2.F32 R12, -RZ, R13.H0_H0 ;  /* 0x2000000dff0c7230 */ /* 0x000fc80000004100 */
[----:B------:R-:W1:Y:S01]  /*1ee0*/  MUFU.EX2 R45, R45 ;  /* 0x0000002d002d7308 */ /* 0x000e620000000800 */
[----:B0-----:R-:W-:Y:S01]  /*1ef0*/  FADD.FTZ R18, R18, 1 ;  /* 0x3f80000012127421 */ /* 0x001fe20000010000 */
[----:B------:R-:W-:Y:S01]  /*1f00*/  FMUL.FTZ R11, R12, R11 ;  /* 0x0000000b0c0b7220 */ /* 0x000fe20000410000 */
[----:B------:R-:W-:-:S05]  /*1f10*/  HADD2.F32 R12, -RZ, R13.H1_H1 ;  /* 0x3000000dff0c7230 */ /* 0x000fca0000004100 */
[----:B------:R-:W0:Y:S01]  /*1f20*/  MUFU.EX2 R46, R46 ;  /* 0x0000002e002e7308 */ /* 0x000e220000000800 */
[----:B------:R-:W-:Y:S01]  /*1f30*/  FMUL.FTZ R12, R12, R47 ;  /* 0x0000002f0c0c7220 */ /* 0x000fe20000410000 */
[----:B------:R-:W-:-:S06]  /*1f40*/  HADD2.F32 R47, -RZ, R14.H1_H1 ;  /* 0x3000000eff2f7230 */ /* 0x000fcc0000004100 */
[----:B------:R3:W4:Y:S01]  /*1f50*/  MUFU.RCP R49, R18 ;  /* 0x0000001200317308 */ /* 0x0007220000001000 */
[----:B-1----:R-:W-:Y:S01]  /*1f60*/  FADD.FTZ R14, R45, 1 ;  /* 0x3f8000002d0e7421 */ /* 0x002fe20000010000 */
[----:B------:R-:W-:Y:S01]  /*1f70*/  FADD.FTZ R45, -R48, 1 ;  /* 0x3f800000302d7421 */ /* 0x000fe20000010100 */
[----:B------:R-:W-:-:S03]  /*1f80*/  FADD.FTZ R47, -R22, R47 ;  /* 0x0000002f162f7221 */ /* 0x000fc60000010100 */
[----:B------:R-:W-:Y:S01]  /*1f90*/  FFMA.FTZ R45, R19, R45, 1 ;  /* 0x3f800000132d7423 */ /* 0x000fe2000001002d */
[----:B---3--:R-:W-:Y:S01]  /*1fa0*/  FFMA.FTZ R18, R0, R56, R60 ;  /* 0x0000003800127223 */ /* 0x008fe2000001003c */
[----:B------:R-:W1:Y:S01]  /*1fb0*/  MUFU.RCP R14, R14 ;  /* 0x0000000e000e7308 */ /* 0x000e620000001000 */
[----:B0-----:R-:W-:Y:S02]  /*1fc0*/  FADD.FTZ R46, R46, 1 ;  /* 0x3f8000002e2e7421 */ /* 0x001fe40000010000 */
[----:B------:R-:W-:Y:S01]  /*1fd0*/  FMUL.FTZ R13, R18, -1.4426950216293334961 ;  /* 0xbfb8aa3b120d7820 */ /* 0x000fe20000410000 */
[----:B------:R-:W-:Y:S01]  /*1fe0*/  FMUL.FTZ R55, R2, R47 ;  /* 0x0000002f02377220 */ /* 0x000fe20000410000 */
[----:B------:R-:W-:-:S03]  /*1ff0*/  FMUL.FTZ R48, R48, R45 ;  /* 0x0000002d30307220 */ /* 0x000fc60000410000 */
[----:B------:R4:W0:Y:S01]  /*2000*/  MUFU.RCP R45, R46 ;  /* 0x0000002e002d7308 */ /* 0x0008220000001000 */
[----:B------:R-:W-:-:S07]  /*2010*/  FFMA.FTZ R19, R3, R55, R61 ;  /* 0x0000003703137223 */ /* 0x000fce000001003d */
[----:B------:R-:W3:Y:S01]  /*2020*/  MUFU.EX2 R13, R13 ;  /* 0x0000000d000d7308 */ /* 0x000ee20000000800 */
[----:B----4-:R-:W-:-:S04]  /*2030*/  FADD.FTZ R46, -R49, 1 ;  /* 0x3f800000312e7421 */ /* 0x010fc80000010100 */
[----:B------:R-:W-:Y:S01]  /*2040*/  FFMA.FTZ R46, R23, R46, 1 ;  /* 0x3f800000172e7423 */ /* 0x000fe2000001002e */
[----:B------:R-:W-:-:S03]  /*2050*/  FMUL.FTZ R23, R19, -1.4426950216293334961 ;  /* 0xbfb8aa3b13177820 */ /* 0x000fc60000410000 */
[----:B------:R-:W-:Y:S01]  /*2060*/  FMUL.FTZ R49, R49, R46 ;  /* 0x0000002e31317220 */ /* 0x000fe20000410000 */
[----:B-1----:R-:W-:Y:S02]  /*2070*/  FADD.FTZ R46, -R14, 1 ;  /* 0x3f8000000e2e7421 */ /* 0x002fe40000010100 */
[----:B------:R-:W1:Y:S02]  /*2080*/  MUFU.EX2 R23, R23 ;  /* 0x0000001700177308 */ /* 0x000e640000000800 */
[----:B------:R-:W-:Y:S01]  /*2090*/  FFMA.FTZ R46, R34, R46, 1 ;  /* 0x3f800000222e7423 */ /* 0x000fe2000001002e */
[----:B0-----:R-:W-:Y:S01]  /*20a0*/  FADD.FTZ R34, -R45, 1 ;  /* 0x3f8000002d227421 */ /* 0x001fe20000010100 */
[----:B---3--:R-:W-:-:S03]  /*20b0*/  FADD.FTZ R13, R13, 1 ;  /* 0x3f8000000d0d7421 */ /* 0x008fc60000010000 */
[----:B------:R-:W-:Y:S02]  /*20c0*/  FFMA.FTZ R44, R44, R34, 1 ;  /* 0x3f8000002c2c7423 */ /* 0x000fe40000010022 */
[----:B------:R0:W3:Y:S01]  /*20d0*/  MUFU.RCP R34, R13 ;  /* 0x0000000d00227308 */ /* 0x0000e20000001000 */
[----:B------:R-:W-:Y:S01]  /*20e0*/  FMUL.FTZ R46, R14, R46 ;  /* 0x0000002e0e2e7220 */ /* 0x000fe20000410000 */
[----:B------:R-:W-:Y:S01]  /*20f0*/  FMUL.FTZ R45, R45, R44 ;  /* 0x0000002c2d2d7220 */ /* 0x000fe20000410000 */
[--C-:B------:R-:W-:Y:S02]  /*2100*/  HADD2.F32 R14, -RZ, R16.reuse.H0_H0 ;  /* 0x20000010ff0e7230 */ /* 0x100fe40000004100 */
[----:B0-----:R-:W-:Y:S02]  /*2110*/  HADD2.F32 R13, -RZ, R15.H0_H0 ;  /* 0x2000000fff0d7230 */ /* 0x001fe40000004100 */
[----:B-1----:R-:W-:Y:S01]  /*2120*/  FADD.FTZ R44, R23, 1 ;  /* 0x3f800000172c7421 */ /* 0x002fe20000010000 */
[----:B------:R-:W-:-:S02]  /*2130*/  HADD2.F32 R23, -RZ, R16.H1_H1 ;  /* 0x30000010ff177230 */ /* 0x000fc40000004100 */
[----:B------:R-:W-:Y:S01]  /*2140*/  FADD.FTZ R13, -R22, R13 ;  /* 0x0000000d160d7221 */ /* 0x000fe20000010100 */
[----:B------:R-:W-:Y:S02]  /*2150*/  IADD3 R30, P0, R54, UR20, RZ ;  /* 0x00000014361e7c10 */ /* 0x000fe4000ff1e0ff */
[----:B------:R-:W0:Y:S01]  /*2160*/  MUFU.RCP R44, R44 ;  /* 0x0000002c002c7308 */ /* 0x000e220000001000 */
[----:B------:R-:W-:Y:S01]  /*2170*/  FMUL.FTZ R54, R2, R13 ;  /* 0x0000000d02367220 */ /* 0x000fe20000410000 */
[----:B------:R-:W-:Y:S01]  /*2180*/  FMUL.FTZ R13, R14, R48 ;  /* 0x000000300e0d7220 */ /* 0x000fe20000410000 */
[----:B------:R-:W-:Y:S02]  /*2190*/  FMUL.FTZ R14, R23, R49 ;  /* 0x00000031170e7220 */ /* 0x000fe40000410000 */
[----:B------:R-:W-:Y:S01]  /*21a0*/  FFMA.FTZ R23, R4, R54, R6 ;  /* 0x0000003604177223 */ /* 0x000fe20000010006 */
[----:B------:R-:W-:-:S03]  /*21b0*/  HADD2.F32 R16, -RZ, R17.H0_H0 ;  /* 0x20000011ff107230 */ /* 0x000fc60000004100 */
[----:B------:R-:W-:Y:S01]  /*21c0*/  FMUL.FTZ R47, R23, -1.4426950216293334961 ;  /* 0xbfb8aa3b172f7820 */ /* 0x000fe20000410000 */
[----:B------:R-:W-:Y:S01]  /*21d0*/  IADD3.X R31, R53, UR21, RZ, P0, !PT ;  /* 0x00000015351f7c10 */ /* 0x000fe200087fe4ff */
[----:B------:R-:W-:Y:S02]  /*21e0*/  HADD2.F32 R53, -RZ, R15.H1_H1 ;  /* 0x3000000fff357230 */ /* 0x000fe40000004100 */
[----:B------:R-:W-:Y:S01]  /*21f0*/  FMUL.FTZ R15, R16, R46 ;  /* 0x0000002e100f7220 */ /* 0x000fe20000410000 */
[----:B---3--:R-:W-:Y:S01]  /*2200*/  FADD.FTZ R46, -R34, 1 ;  /* 0x3f800000222e7421 */ /* 0x008fe20000010100 */
[----:B------:R-:W1:Y:S01]  /*2210*/  MUFU.EX2 R47, R47 ;  /* 0x0000002f002f7308 */ /* 0x000e620000000800 */
[----:B------:R-:W-:Y:S01]  /*2220*/  FADD.FTZ R53, -R22, R53 ;  /* 0x0000003516357221 */ /* 0x000fe20000010100 */
[----:B------:R-:W-:Y:S02]  /*2230*/  HADD2.F32 R16, -RZ, R17.H1_H1 ;  /* 0x30000011ff107230 */ /* 0x000fe40000004100 */
[----:B------:R-:W-:Y:S01]  /*2240*/  FFMA.FTZ R17, R18, R46, 1 ;  /* 0x3f80000012117423 */ /* 0x000fe2000001002e */
[----:B0-----:R-:W-:Y:S01]  /*2250*/  FADD.FTZ R18, -R44, 1 ;  /* 0x3f8000002c127421 */ /* 0x001fe20000010100 */
[----:B------:R-:W-:Y:S01]  /*2260*/  FMUL.FTZ R53, R2, R53 ;  /* 0x0000003502357220 */ /* 0x000fe20000410000 */
[--C-:B------:R-:W-:Y:S01]  /*2270*/  HADD2.F32 R51, -RZ, R20.reuse.H1_H1 ;  /* 0x30000014ff337230 */ /* 0x100fe20000004100 */
[----:B------:R-:W-:Y:S01]  /*2280*/  STL [R1+0x100], R7 ;  /* 0x0001000701007387 */ /* 0x000fe20000100800 */
[----:B------:R-:W-:Y:S01]  /*2290*/  FFMA.FTZ R18, R19, R18, 1 ;  /* 0x3f80000013127423 */ /* 0x000fe20000010012 */
[----:B------:R-:W-:-:S02]  /*22a0*/  HADD2.F32 R19, -RZ, R20.H0_H0 ;  /* 0x20000014ff137230 */ /* 0x000fc40000004100 */
[----:B------:R-:W-:Y:S01]  /*22b0*/  FFMA.FTZ R46, R5, R53, R29 ;  /* 0x00000035052e7223 */ /* 0x000fe2000001001d */
[----:B------:R-:W-:Y:S01]  /*22c0*/  FMUL.FTZ R17, R34, R17 ;  /* 0x0000001122117220 */ /* 0x000fe20000410000 */
[----:B------:R-:W-:Y:S01]  /*22d0*/  HADD2.F32 R49, -RZ, R21.H0_H0 ;  /* 0x20000015ff317230 */ /* 0x000fe20000004100 */
[----:B------:R-:W3:Y:S01]  /*22e0*/  LDG.E.64.CONSTANT R30, desc[UR12][R30.64] ;  /* 0x0000000c1e1e7981 */ /* 0x000ee2000c1e9b00 */
[----:B------:R-:W-:Y:S01]  /*22f0*/  FMUL.FTZ R34, R46, -1.4426950216293334961 ;  /* 0xbfb8aa3b2e227820 */ /* 0x000fe20000410000 */
[----:B------:R-:W-:Y:S01]  /*2300*/  FADD.FTZ R19, -R22, R19 ;  /* 0x0000001316137221 */ /* 0x000fe20000010100 */
[----:B-1----:R-:W-:-:S03]  /*2310*/  FADD.FTZ R47, R47, 1 ;  /* 0x3f8000002f2f7421 */ /* 0x002fc60000010000 */
[----:B------:R-:W-:Y:S01]  /*2320*/  FMUL.FTZ R52, R2, R19 ;  /* 0x0000001302347220 */ /* 0x000fe20000410000 */
[----:B------:R-:W0:Y:S08]  /*2330*/  MUFU.EX2 R34, R34 ;  /* 0x0000002200227308 */ /* 0x000e300000000800 */
[----:B------:R-:W1:Y:S01]  /*2340*/  MUFU.RCP R19, R47 ;  /* 0x0000002f00137308 */ /* 0x000e620000001000 */
[----:B------:R-:W-:Y:S01]  /*2350*/  FADD.FTZ R51, -R22, R51 ;  /* 0x0000003316337221 */ /* 0x000fe20000010100 */
[----:B------:R-:W-:Y:S01]  /*2360*/  FMUL.FTZ R18, R44, R18 ;  /* 0x000000122c127220 */ /* 0x000fe20000410000 */
[----:B------:R-:W-:-:S02]  /*2370*/  FFMA.FTZ R44, R0, R52, R60 ;  /* 0x00000034002c7223 */ /* 0x000fc4000001003c */
[----:B------:R-:W-:Y:S01]  /*2380*/  FMUL.FTZ R51, R2, R51 ;  /* 0x0000003302337220 */ /* 0x000fe20000410000 */
[----:B------:R-:W-:Y:S01]  /*2390*/  FMUL.FTZ R16, R16, R45 ;  /* 0x0000002d10107220 */ /* 0x000fe20000410000 */
[----:B------:R-:W-:Y:S01]  /*23a0*/  FMUL.FTZ R45, R44, -1.4426950216293334961 ;  /* 0xbfb8aa3b2c2d7820 */ /* 0x000fe20000410000 */
[----:B0-----:R-:W-:Y:S01]  /*23b0*/  FADD.FTZ R20, R34, 1 ;  /* 0x3f80000022147421 */ /* 0x001fe20000010000 */
[----:B------:R-:W-:Y:S01]  /*23c0*/  FFMA.FTZ R34, R3, R51, R61 ;  /* 0x0000003303227223 */ /* 0x000fe2000001003d */
[----:B-1----:R-:W-:-:S03]  /*23d0*/  FADD.FTZ R47, -R19, 1 ;  /* 0x3f800000132f7421 */ /* 0x002fc60000010100 */
[----:B------:R-:W0:Y:S01]  /*23e0*/  MUFU.EX2 R45, R45 ;  /* 0x0000002d002d7308 */ /* 0x000e220000000800 */
[----:B------:R-:W-:Y:S01]  /*23f0*/  FFMA.FTZ R47, R23, R47, 1 ;  /* 0x3f800000172f7423 */ /* 0x000fe2000001002f */
[----:B------:R-:W-:-:S06]  /*2400*/  FMUL.FTZ R23, R34, -1.4426950216293334961 ;  /* 0xbfb8aa3b22177820 */ /* 0x000fcc0000410000 */
[----:B------:R-:W1:Y:S08]  /*2410*/  MUFU.RCP R20, R20 ;  /* 0x0000001400147308 */ /* 0x000e700000001000 */
[----:B------:R-:W4:Y:S01]  /*2420*/  MUFU.EX2 R23, R23 ;  /* 0x0000001700177308 */ /* 0x000f220000000800 */
[----:B0-----:R-:W-:Y:S01]  /*2430*/  FADD.FTZ R45, R45, 1 ;  /* 0x3f8000002d2d7421 */ /* 0x001fe20000010000 */
[----:B------:R-:W-:-:S06]  /*2440*/  FMUL.FTZ R19, R19, R47 ;  /* 0x0000002f13137220 */ /* 0x000fcc0000410000 */
[----:B------:R-:W0:Y:S01]  /*2450*/  MUFU.RCP R45, R45 ;  /* 0x0000002d002d7308 */ /* 0x000e220000001000 */
[----:B-1----:R-:W-:-:S04]  /*2460*/  FADD.FTZ R47, -R20, 1 ;  /* 0x3f800000142f7421 */ /* 0x002fc80000010100 */
[----:B------:R-:W-:Y:S01]  /*2470*/  FFMA.FTZ R47, R46, R47, 1 ;  /* 0x3f8000002e2f7423 */ /* 0x000fe2000001002f */
[----:B----4-:R-:W-:Y:S01]  /*2480*/  FADD.FTZ R23, R23, 1 ;  /* 0x3f80000017177421 */ /* 0x010fe20000010000 */
[--C-:B------:R-:W-:Y:S02]  /*2490*/  HADD2.F32 R46, -RZ, R32.reuse.H0_H0 ;  /* 0x20000020ff2e7230 */ /* 0x100fe40000004100 */
[----:B------:R-:W-:-:S03]  /*24a0*/  HADD2.F32 R32, -RZ, R32.H1_H1 ;  /* 0x30000020ff207230 */ /* 0x000fc60000004100 */
[----:B------:R-:W1:Y:S02]  /*24b0*/  MUFU.RCP R23, R23 ;  /* 0x0000001700177308 */ /* 0x000e640000001000 */
[----:B------:R-:W-:Y:S01]  /*24c0*/  FMUL.FTZ R18, R32, R18 ;  /* 0x0000001220127220 */ /* 0x000fe20000410000 */
[----:B------:R-:W-:Y:S02]  /*24d0*/  HADD2.F32 R32, -RZ, R33.H0_H0 ;  /* 0x20000021ff207230 */ /* 0x000fe40000004100 */
[----:B------:R-:W-:-:S03]  /*24e0*/  FADD.FTZ R49, -R22, R49 ;  /* 0x0000003116317221 */ /* 0x000fc60000010100 */
[----:B------:R-:W-:Y:S01]  /*24f0*/  FMUL.FTZ R19, R32, R19 ;  /* 0x0000001320137220 */ /* 0x000fe20000410000 */
[----:B0-----:R-:W-:Y:S01]  /*2500*/  FADD.FTZ R32, -R45, 1 ;  /* 0x3f8000002d207421 */ /* 0x001fe20000010100 */
[----:B------:R-:W-:Y:S01]  /*2510*/  FMUL.FTZ R49, R2, R49 ;  /* 0x0000003102317220 */ /* 0x000fe20000410000 */
[----:B------:R-:W-:Y:S02]  /*2520*/  FMUL.FTZ R20, R20, R47 ;  /* 0x0000002f14147220 */ /* 0x000fe40000410000 */
[----:B------:R-:W-:Y:S01]  /*2530*/  FFMA.FTZ R44, R44, R32, 1 ;  /* 0x3f8000002c2c7423 */ /* 0x000fe20000010020 */
[----:B------:R-:W-:Y:S01]  /*2540*/  FFMA.FTZ R47, R4, R49, R6 ;  /* 0x00000031042f7223 */ /* 0x000fe20000010006 */
[----:B-1----:R-:W-:Y:S01]  /*2550*/  FADD.FTZ R32, -R23, 1 ;  /* 0x3f80000017207421 */ /* 0x002fe20000010100 */
[----:B------:R-:W-:-:S03]  /*2560*/  HADD2.F32 R21, -RZ, R21.H1_H1 ;  /* 0x30000015ff157230 */ /* 0x000fc60000004100 */
[----:B------:R-:W-:Y:S01]  /*2570*/  FFMA.FTZ R34, R34, R32, 1 ;  /* 0x3f80000022227423 */ /* 0x000fe20000010020 */
[----:B------:R-:W-:Y:S01]  /*2580*/  FMUL.FTZ R32, R47, -1.4426950216293334961 ;  /* 0xbfb8aa3b2f207820 */ /* 0x000fe20000410000 */
[----:B------:R-:W-:-:S05]  /*2590*/  FADD.FTZ R21, -R22, R21 ;  /* 0x0000001516157221 */ /* 0x000fca0000010100 */
[----:B------:R-:W0:Y:S01]  /*25a0*/  MUFU.EX2 R32, R32 ;  /* 0x0000002000207308 */ /* 0x000e220000000800 */
[----:B------:R-:W-:Y:S01]  /*25b0*/  FMUL.FTZ R50, R2, R21 ;  /* 0x0000001502327220 */ /* 0x000fe20000410000 */
[----:B------:R1:W-:Y:S03]  /*25c0*/  STL [R1+0xfc], R8 ;  /* 0x0000fc0801007387 */ /* 0x0003e60000100800 */
[----:B------:R-:W-:Y:S01]  /*25d0*/  FFMA.FTZ R21, R5, R50, R29 ;  /* 0x0000003205157223 */ /* 0x000fe2000001001d */
[----:B-1----:R-:W-:-:S03]  /*25e0*/  FMUL.FTZ R8, R23, R34 ;  /* 0x0000002217087220 */ /* 0x002fc60000410000 */
[----:B------:R-:W-:Y:S01]  /*25f0*/  FMUL.FTZ R23, R21, -1.4426950216293334961 ;  /* 0xbfb8aa3b15177820 */ /* 0x000fe20000410000 */
[----:B0-----:R-:W-:-:S05]  /*2600*/  FADD.FTZ R32, R32, 1 ;  /* 0x3f80000020207421 */ /* 0x001fca0000010000 */
[----:B------:R-:W0:Y:S01]  /*2610*/  MUFU.EX2 R23, R23 ;  /* 0x0000001700177308 */ /* 0x000e220000000800 */
[--C-:B--2---:R-:W-:Y:S02]  /*2620*/  HADD2.F32 R48, -RZ, R26.reuse.H0_H0 ;  /* 0x2000001aff307230 */ /* 0x104fe40000004100 */
[----:B------:R-:W-:Y:S01]  /*2630*/  FMUL.FTZ R17, R46, R17 ;  /* 0x000000112e117220 */ /* 0x000fe20000410000 */
[----:B------:R-:W-:-:S04]  /*2640*/  HADD2.F32 R46, -RZ, R26.H1_H1 ;  /* 0x3000001aff2e7230 */ /* 0x000fc80000004100 */
[----:B------:R-:W1:Y:S01]  /*2650*/  MUFU.RCP R32, R32 ;  /* 0x0000002000207308 */ /* 0x000e620000001000 */
[C---:B------:R-:W-:Y:S01]  /*2660*/  FADD.FTZ R48, -R22.reuse, R48 ;  /* 0x0000003016307221 */ /* 0x040fe20000010100 */
[----:B------:R-:W-:Y:S01]  /*2670*/  FADD.FTZ R46, -R22, R46 ;  /* 0x0000002e162e7221 */ /* 0x000fe20000010100 */
[----:B------:R2:W-:Y:S01]  /*2680*/  STL [R1+0x8], R28 ;  /* 0x0000081c01007387 */ /* 0x0005e20000100800 */
[----:B------:R-:W-:Y:S02]  /*2690*/  HADD2.F32 R33, -RZ, R33.H1_H1 ;  /* 0x30000021ff217230 */ /* 0x000fe40000004100 */
[C---:B------:R-:W-:Y:S01]  /*26a0*/  FMUL.FTZ R48, R2.reuse, R48 ;  /* 0x0000003002307220 */ /* 0x040fe20000410000 */
[----:B------:R-:W-:-:S03]  /*26b0*/  FMUL.FTZ R46, R2, R46 ;  /* 0x0000002e022e7220 */ /* 0x000fc60000410000 */
[----:B------:R-:W-:Y:S01]  /*26c0*/  FFMA.FTZ R26, R0, R48, R60 ;  /* 0x00000030001a7223 */ /* 0x000fe2000001003c */
[----:B0-----:R-:W-:Y:S01]  /*26d0*/  FADD.FTZ R23, R23, 1 ;  /* 0x3f80000017177421 */ /* 0x001fe20000010000 */
[----:B--2---:R-:W-:Y:S01]  /*26e0*/  FMUL.FTZ R28, R45, R44 ;  /* 0x0000002c2d1c7220 */ /* 0x004fe20000410000 */
[--C-:B------:R-:W-:Y:S02]  /*26f0*/  HADD2.F32 R45, -RZ, R27.reuse.H0_H0 ;  /* 0x2000001bff2d7230 */ /* 0x100fe40000004100 */
[----:B------:R-:W-:Y:S02]  /*2700*/  HADD2.F32 R27, -RZ, R27.H1_H1 ;  /* 0x3000001bff1b7230 */ /* 0x000fe40000004100 */
[----:B------:R-:W-:Y:S01]  /*2710*/  FMUL.FTZ R20, R33, R20 ;  /* 0x0000001421147220 */ /* 0x000fe20000410000 */
[----:B------:R-:W-:Y:S01]  /*2720*/  FFMA.FTZ R33, R3, R46, R61 ;  /* 0x0000002e03217223 */ /* 0x000fe2000001003d */
[----:B------:R-:W-:Y:S01]  /*2730*/  FADD.FTZ R45, -R22, R45 ;  /* 0x0000002d162d7221 */ /* 0x000fe20000010100 */
[----:B------:R-:W-:Y:S01]  /*2740*/  FMUL.FTZ R60, R26, -1.4426950216293334961 ;  /* 0xbfb8aa3b1a3c7820 */ /* 0x000fe20000410000 */
[----:B------:R-:W-:Y:S01]  /*2750*/  FADD.FTZ R27, -R22, R27 ;  /* 0x0000001b161b7221 */ /* 0x000fe20000010100 */
[----:B------:R0:W-:Y:S01]  /*2760*/  MUFU.RCP R61, R23 ;  /* 0x00000017003d7308 */ /* 0x0001e20000001000 */
[----:B-1----:R-:W-:Y:S01]  /*2770*/  FADD.FTZ R22, -R32, 1 ;  /* 0x3f80000020167421 */ /* 0x002fe20000010100 */
[C---:B------:R-:W-:Y:S01]  /*2780*/  FMUL.FTZ R45, R2.reuse, R45 ;  /* 0x0000002d022d7220 */ /* 0x040fe20000410000 */
[----:B------:R-:W-:-:S02]  /*2790*/  FMUL.FTZ R44, R2, R27 ;  /* 0x0000001b022c7220 */ /* 0x000fc40000410000 */
[----:B------:R-:W-:Y:S01]  /*27a0*/  FFMA.FTZ R47, R47, R22, 1 ;  /* 0x3f8000002f2f7423 */ /* 0x000fe20000010016 */
[----:B------:R-:W-:Y:S02]  /*27b0*/  FMUL.FTZ R22, R33, -1.4426950216293334961 ;  /* 0xbfb8aa3b21167820 */ /* 0x000fe40000410000 */
[----:B------:R-:W1:Y:S01]  /*27c0*/  MUFU.EX2 R60, R60 ;  /* 0x0000003c003c7308 */ /* 0x000e620000000800 */
[----:B------:R-:W-:Y:S01]  /*27d0*/  FFMA.FTZ R34, R4, R45, R6 ;  /* 0x0000002d04227223 */ /* 0x000fe20000010006 */
[----:B------:R-:W-:Y:S01]  /*27e0*/  FFMA.FTZ R27, R5, R44, R29 ;  /* 0x0000002c051b7223 */ /* 0x000fe2000001001d */
[----:B------:R-:W-:Y:S01]  /*27f0*/  FMUL.FTZ R47, R32, R47 ;  /* 0x0000002f202f7220 */ /* 0x000fe20000410000 */
[----:B------:R-:W2:Y:S01]  /*2800*/  LDL.LU R6, [R1+0x114] ;  /* 0x0001140001067983 */ /* 0x000ea20000300800 */
[----:B0-----:R-:W-:Y:S01]  /*2810*/  FMUL.FTZ R23, R34, -1.4426950216293334961 ;  /* 0xbfb8aa3b22177820 */ /* 0x001fe20000410000 */
[----:B------:R-:W-:Y:S02]  /*2820*/  FMUL.FTZ R32, R27, -1.4426950216293334961 ;  /* 0xbfb8aa3b1b207820 */ /* 0x000fe40000410000 */
[----:B------:R-:W0:Y:S08]  /*2830*/  MUFU.EX2 R22, R22 ;  /* 0x0000001600167308 */ /* 0x000e300000000800 */
[----:B------:R4:W-:Y:S01]  /*2840*/  MUFU.EX2 R7, R32 ;  /* 0x0000002000077308 */ /* 0x0009e20000000800 */
[----:B-1----:R-:W-:-:S07]  /*2850*/  FADD.FTZ R60, R60, 1 ;  /* 0x3f8000003c3c7421 */ /* 0x002fce0000010000 */
[----:B------:R-:W1:Y:S01]  /*2860*/  MUFU.EX2 R23, R23 ;  /* 0x0000001700177308 */ /* 0x000e620000000800 */
[----:B----4-:R-:W-:-:S04]  /*2870*/  FADD.FTZ R32, -R61, 1 ;  /* 0x3f8000003d207421 */ /* 0x010fc80000010100 */
[----:B------:R-:W-:Y:S01]  /*2880*/  FFMA.FTZ R32, R21, R32, 1 ;  /* 0x3f80000015207423 */ /* 0x000fe20000010020 */
[----:B------:R4:W-:Y:S01]  /*2890*/  STL [R1+0xbc], R2 ;  /* 0x0000bc0201007387 */ /* 0x0009e20000100800 */
[----:B0-----:R-:W-:Y:S01]  /*28a0*/  FADD.FTZ R22, R22, 1 ;  /* 0x3f80000016167421 */ /* 0x001fe20000010000 */
[--C-:B------:R-:W-:Y:S02]  /*28b0*/  HADD2.F32 R21, -RZ, R24.reuse.H0_H0 ;  /* 0x20000018ff157230 */ /* 0x100fe40000004100 */
[----:B------:R-:W-:Y:S01]  /*28c0*/  HADD2.F32 R24, -RZ, R24.H1_H1 ;  /* 0x30000018ff187230 */ /* 0x000fe20000004100 */
[----:B------:R-:W2:Y:S01]  /*28d0*/  LDL R29, [R1+0x54] ;  /* 0x00005400011d7983 */ /* 0x000ea20000100800 */
[----:B----4-:R-:W-:Y:S01]  /*28e0*/  FMUL.FTZ R2, R61, R32 ;  /* 0x000000203d027220 */ /* 0x010fe20000410000 */
[----:B-1----:R-:W-:Y:S01]  /*28f0*/  FADD.FTZ R23, R23, 1 ;  /* 0x3f80000017177421 */ /* 0x002fe20000010000 */
[----:B------:R-:W0:Y:S01]  /*2900*/  MUFU.RCP R32, R60 ;  /* 0x0000003c00207308 */ /* 0x000e220000001000 */
[----:B------:R-:W4:Y:S04]  /*2910*/  LDL R39, [R1+0x44] ;  /* 0x0000440001277983 */ /* 0x000f280000100800 */
[----:B------:R-:W4:Y:S03]  /*2920*/  LDL R38, [R1+0x5c] ;  /* 0x00005c0001267983 */ /* 0x000f260000100800 */
[----:B------:R1:W0:Y:S01]  /*2930*/  MUFU.RCP R60, R22 ;  /* 0x00000016003c7308 */ /* 0x0002220000001000 */
[----:B------:R-:W4:Y:S01]  /*2940*/  LDL R36, [R1+0x58] ;  /* 0x0000580001247983 */ /* 0x000f220000100800 */
[----:B-1----:R-:W-:Y:S01]  /*2950*/  FMUL.FTZ R22, R24, R8 ;  /* 0x0000000818167220 */ /* 0x002fe20000410000 */
[----:B------:R-:W-:-:S05]  /*2960*/  HADD2.F32 R24, -RZ, R25.H0_H0 ;  /* 0x20000019ff187230 */ /* 0x000fca0000004100 */
[----:B------:R1:W0:Y:S01]  /*2970*/  MUFU.RCP R61, R23 ;  /* 0x00000017003d7308 */ /* 0x0002220000001000 */
[----:B------:R-:W-:Y:S01]  /*2980*/  FMUL.FTZ R21, R21, R28 ;  /* 0x0000001c15157220 */ /* 0x000fe20000410000 */
[----:B------:R-:W-:Y:S01]  /*2990*/  HADD2.F32 R25, -RZ, R25.H1_H1 ;  /* 0x30000019ff197230 */ /* 0x000fe20000004100 */
[----:B------:R-:W4:Y:S04]  /*29a0*/  LDL R8, [R1+0x38] ;  /* 0x0000380001087983 */ /* 0x000f280000100800 */
[----:B------:R-:W4:Y:S01]  /*29b0*/  LDL R28, [R1+0x24] ;  /* 0x00002400011c7983 */ /* 0x000f220000100800 */
[----:B-1----:R-:W-:Y:S01]  /*29c0*/  FMUL.FTZ R23, R24, R47 ;  /* 0x0000002f18177220 */ /* 0x002fe20000410000 */
[----:B0-----:R-:W-:Y:S01]  /*29d0*/  FADD.FTZ R47, -R32, 1 ;  /* 0x3f800000202f7421 */ /* 0x001fe20000010100 */
[----:B------:R-:W-:-:S02]  /*29e0*/  FADD.FTZ R24, R7, 1 ;  /* 0x3f80000007187421 */ /* 0x000fc40000010000 */
[----:B------:R-:W4:Y:S01]  /*29f0*/  LDL R7, [R1+0x48] ;  /* 0x0000480001077983 */ /* 0x000f220000100800 */
[----:B------:R-:W-:Y:S02]  /*2a00*/  FFMA.FTZ R26, R26, R47, 1 ;  /* 0x3f8000001a1a7423 */ /* 0x000fe4000001002f */
[----:B------:R0:W1:Y:S02]  /*2a10*/  MUFU.RCP R47, R24 ;  /* 0x00000018002f7308 */ /* 0x0000640000001000 */
[----:B0-----:R-:W-:-:S04]  /*2a20*/  FADD.FTZ R24, -R60, 1 ;  /* 0x3f8000003c187421 */ /* 0x001fc80000010100 */
[----:B------:R-:W-:Y:S01]  /*2a30*/  FFMA.FTZ R33, R33, R24, 1 ;  /* 0x3f80000021217423 */ /* 0x000fe20000010018 */
[----:B------:R-:W-:-:S04]  /*2a40*/  FADD.FTZ R24, -R61, 1 ;  /* 0x3f8000003d187421 */ /* 0x000fc80000010100 */
[----:B------:R-:W-:Y:S01]  /*2a50*/  FFMA.FTZ R34, R34, R24, 1 ;  /* 0x3f80000022227423 */ /* 0x000fe20000010018 */
[----:B------:R-:W-:Y:S01]  /*2a60*/  FMUL.FTZ R24, R25, R2 ;  /* 0x0000000219187220 */ /* 0x000fe20000410000 */
[----:B------:R-:W-:Y:S01]  /*2a70*/  FMUL.FTZ R25, R32, R26 ;  /* 0x0000001a20197220 */ /* 0x000fe20000410000 */
[----:B------:R-:W-:Y:S01]  /*2a80*/  FMUL.FTZ R26, R60, R33 ;  /* 0x000000213c1a7220 */ /* 0x000fe20000410000 */
[----:B------:R-:W-:Y:S01]  /*2a90*/  FMUL.FTZ R34, R61, R34 ;  /* 0x000000223d227220 */ /* 0x000fe20000410000 */
[----:B------:R-:W4:Y:S04]  /*2aa0*/  LDL R60, [R1+0x60] ;  /* 0x00006000013c7983 */ /* 0x000f280000100800 */
[----:B------:R-:W4:Y:S01]  /*2ab0*/  LDL R33, [R1+0x3c] ;  /* 0x00003c0001217983 */ /* 0x000f220000100800 */
[----:B-1----:R-:W-:-:S03]  /*2ac0*/  FADD.FTZ R32, -R47, 1 ;  /* 0x3f8000002f207421 */ /* 0x002fc60000010100 */
[----:B------:R-:W4:Y:S01]  /*2ad0*/  LDL R2, [R1+0xc] ;  /* 0x00000c0001027983 */ /* 0x000f220000100800 */
[----:B------:R-:W-:-:S03]  /*2ae0*/  FFMA.FTZ R32, R27, R32, 1 ;  /* 0x3f8000001b207423 */ /* 0x000fc60000010020 */
[----:B------:R-:W4:Y:S01]  /*2af0*/  LDL R61, [R1+0x8] ;  /* 0x00000800013d7983 */ /* 0x000f220000100800 */
[----:B------:R-:W-:-:S03]  /*2b00*/  FMUL.FTZ R47, R47, R32 ;  /* 0x000000202f2f7220 */ /* 0x000fc60000410000 */
[----:B------:R-:W4:Y:S01]  /*2b10*/  LDL R32, [R1+0x40] ;  /* 0x0000400001207983 */ /* 0x000f220000100800 */
[--C-:B---3--:R-:W-:Y:S02]  /*2b20*/  HADD2.F32 R27, -RZ, R30.reuse.H0_H0 ;  /* 0x2000001eff1b7230 */ /* 0x108fe40000004100 */
[----:B------:R-:W-:-:S03]  /*2b30*/  HADD2.F32 R30, -RZ, R30.H1_H1 ;  /* 0x3000001eff1e7230 */ /* 0x000fc60000004100 */
[----:B------:R-:W-:Y:S02]  /*2b40*/  FMUL.FTZ R25, R27, R25 ;  /* 0x000000191b197220 */ /* 0x000fe40000410000 */
[----:B------:R-:W-:Y:S01]  /*2b50*/  FMUL.FTZ R26, R30, R26 ;  /* 0x0000001a1e1a7220 */ /* 0x000fe20000410000 */
[----:B------:R-:W-:Y:S01]  /*2b60*/  FMUL.FTZ R30, R3, R43 ;  /* 0x0000002b031e7220 */ /* 0x000fe20000410000 */
[----:B--2---:R-:W-:-:S04]  /*2b70*/  FMUL.FTZ R27, R0, R6 ;  /* 0x00000006001b7220 */ /* 0x004fc80000410000 */
[----:B----4-:R-:W-:-:S04]  /*2b80*/  FFMA.FTZ R27, R60, R27, RZ ;  /* 0x0000001b3c1b7223 */ /* 0x010fc800000100ff */
[----:B------:R-:W-:Y:S01]  /*2b90*/  FFMA.FTZ R27, R33, R30, R27 ;  /* 0x0000001e211b7223 */ /* 0x000fe2000001001b */
[----:B------:R-:W-:-:S04]  /*2ba0*/  FMUL.FTZ R30, R4, R42 ;  /* 0x0000002a041e7220 */ /* 0x000fc80000410000 */
[----:B------:R-:W-:Y:S02]  /*2bb0*/  FFMA.FTZ R27, R29, R30, R27 ;  /* 0x0000001e1d1b7223 */ /* 0x000fe4000001001b */
[----:B------:R-:W2:Y:S01]  /*2bc0*/  LDL.LU R29, [R1+0x110] ;  /* 0x00011000011d7983 */ /* 0x000ea20000300800 */
[----:B------:R-:W-:-:S04]  /*2bd0*/  FMUL.FTZ R30, R5, R41 ;  /* 0x00000029051e7220 */ /* 0x000fc80000410000 */
[----:B--2---:R-:W-:Y:S01]  /*2be0*/  FFMA.FTZ R27, R29, R30, R27 ;  /* 0x0000001e1d1b7223 */ /* 0x004fe2000001001b */
[----:B------:R-:W-:-:S04]  /*2bf0*/  FMUL.FTZ R30, R0, R40 ;  /* 0x00000028001e7220 */ /* 0x000fc80000410000 */
[----:B------:R-:W-:Y:S02]  /*2c00*/  FFMA.FTZ R27, R39, R30, R27 ;  /* 0x0000001e271b7223 */ /* 0x000fe4000001001b */
[----:B------:R-:W2:Y:S02]  /*2c10*/  LDL.LU R39, [R1+0x10c] ;  /* 0x00010c0001277983 */ /* 0x000ea40000300800 */
[----:B--2---:R-:W-:-:S04]  /*2c20*/  FMUL.FTZ R30, R3, R39 ;  /* 0x00000027031e7220 */ /* 0x004fc80000410000 */
[----:B------:R-:W-:Y:S02]  /*2c30*/  FFMA.FTZ R30, R38, R30, R27 ;  /* 0x0000001e261e7223 */ /* 0x000fe4000001001b */
[----:B------:R-:W2:Y:S02]  /*2c40*/  LDL.LU R38, [R1+0x108] ;  /* 0x0001080001267983 */ /* 0x000ea40000300800 */
[----:B--2---:R-:W-:-:S04]  /*2c50*/  FMUL.FTZ R27, R4, R38 ;  /* 0x00000026041b7220 */ /* 0x004fc80000410000 */
[----:B------:R-:W-:Y:S01]  /*2c60*/  FFMA.FTZ R30, R32, R27, R30 ;  /* 0x0000001b201e7223 */ /* 0x000fe2000001001e */
[----:B------:R-:W-:-:S04]  /*2c70*/  FMUL.FTZ R32, R5, R37 ;  /* 0x0000002505207220 */ /* 0x000fc80000410000 */
[----:B------:R-:W-:Y:S02]  /*2c80*/  FFMA.FTZ R30, R36, R32, R30 ;  /* 0x00000020241e7223 */ /* 0x000fe4000001001e */
[----:B------:R-:W2:Y:S04]  /*2c90*/  LDL.LU R36, [R1+0x104] ;  /* 0x0001040001247983 */ /* 0x000ea80000300800 */
[----:B------:R-:W3:Y:S01]  /*2ca0*/  LDL R32, [R1+0x50] ;  /* 0x0000500001207983 */ /* 0x000ee20000100800 */
[----:B------:R-:W-:-:S05]  /*2cb0*/  HADD2.F32 R27, -RZ, R31.H0_H0 ;  /* 0x2000001fff1b7230 */ /* 0x000fca0000004100 */
[----:B------:R-:W-:Y:S01]  /*2cc0*/  FMUL.FTZ R27, R27, R34 ;  /* 0x000000221b1b7220 */ /* 0x000fe20000410000 */
[----:B------:R-:W-:-:S05]  /*2cd0*/  HADD2.F32 R34, -RZ, R31.H1_H1 ;  /* 0x3000001fff227230 */ /* 0x000fca0000004100 */
[----:B------:R-:W-:Y:S02]  /*2ce0*/  FMUL.FTZ R34, R34, R47 ;  /* 0x0000002f22227220 */ /* 0x000fe40000410000 */
[----:B------:R-:W4:Y:S01]  /*2cf0*/  LDL R47, [R1+0x14] ;  /* 0x00001400012f7983 */ /* 0x000f220000100800 */
[----:B--2---:R-:W-:-:S04]  /*2d00*/  FMUL.FTZ R31, R0, R36 ;  /* 0x00000024001f7220 */ /* 0x004fc80000410000 */
[----:B---3--:R-:W-:Y:S01]  /*2d10*/  FFMA.FTZ R31, R32, R31, R30 ;  /* 0x0000001f201f7223 */ /* 0x008fe2000001001e */
[----:B------:R-:W-:-:S04]  /*2d20*/  FMUL.FTZ R32, R3, R35 ;  /* 0x0000002303207220 */ /* 0x000fc80000410000 */
[----:B------:R-:W-:Y:S02]  /*2d30*/  FFMA.FTZ R31, R7, R32, R31 ;  /* 0x00000020071f7223 */ /* 0x000fe4000001001f */
[----:B------:R-:W2:Y:S01]  /*2d40*/  LDL.LU R7, [R1+0x100] ;  /* 0x0001000001077983 */ /* 0x000ea20000300800 */
[----:B------:R-:W-:Y:S01]  /*2d50*/  FFMA.FTZ R30, R0, R6, RZ ;  /* 0x00000006001e7223 */ /* 0x000fe200000100ff */
[----:B--2---:R-:W-:-:S04]  /*2d60*/  FMUL.FTZ R32, R4, R7 ;  /* 0x0000000704207220 */ /* 0x004fc80000410000 */
[----:B------:R-:W-:Y:S02]  /*2d70*/  FFMA.FTZ R32, R8, R32, R31 ;  /* 0x0000002008207223 */ /* 0x000fe4000001001f */
[----:B------:R-:W2:Y:S01]  /*2d80*/  LDL.LU R8, [R1+0xfc] ;  /* 0x0000fc0001087983 */ /* 0x000ea20000300800 */
[----:B------:R-:W-:-:S04]  /*2d90*/  FFMA.FTZ R30, R3, R43, R30 ;  /* 0x0000002b031e7223 */ /* 0x000fc8000001001e */
[----:B------:R-:W-:-:S04]  /*2da0*/  FFMA.FTZ R30, R4, R42, R30 ;  /* 0x0000002a041e7223 */ /* 0x000fc8000001001e */
[----:B------:R-:W-:-:S04]  /*2db0*/  FFMA.FTZ R30, R5, R41, R30 ;  /* 0x00000029051e7223 */ /* 0x000fc8000001001e */
[----:B------:R-:W-:Y:S01]  /*2dc0*/  FFMA.FTZ R30, R0, R40, R30 ;  /* 0x00000028001e7223 */ /* 0x000fe2000001001e */
[----:B--2---:R-:W-:-:S04]  /*2dd0*/  FMUL.FTZ R31, R5, R8 ;  /* 0x00000008051f7220 */ /* 0x004fc80000410000 */
[----:B------:R-:W-:Y:S02]  /*2de0*/  FFMA.FTZ R31, R28, R31, R32 ;  /* 0x0000001f1c1f7223 */ /* 0x000fe40000010020 */
[----:B------:R-:W2:Y:S04]  /*2df0*/  LDL.LU R28, [R1+0xf8] ;  /* 0x0000f800011c7983 */ /* 0x000ea80000300800 */
[----:B------:R0:W-:Y:S04]  /*2e00*/  STL [R1+0xec], R40 ;  /* 0x0000ec2801007387 */ /* 0x0001e80000100800 */
[----:B0-----:R-:W3:Y:S01]  /*2e10*/  LDL R40, [R1+0x20] ;  /* 0x0000200001287983 */ /* 0x001ee20000100800 */
[----:B------:R-:W-:Y:S01]  /*2e20*/  FMUL.FTZ R32, R0, R9 ;  /* 0x0000000900207220 */ /* 0x000fe20000410000 */
[----:B------:R-:W-:-:S04]  /*2e30*/  FFMA.FTZ R30, R3, R39, R30 ;  /* 0x00000027031e7223 */ /* 0x000fc8000001001e */
[----:B------:R-:W-:Y:S01]  /*2e40*/  FFMA.FTZ R30, R4, R38, R30 ;  /* 0x00000026041e7223 */ /* 0x000fe2000001001e */
[----:B------:R0:W-:Y:S03]  /*2e50*/  STL [R1+0xe8], R39 ;  /* 0x0000e82701007387 */ /* 0x0001e60000100800 */
[----:B------:R-:W-:Y:S01]  /*2e60*/  FFMA.FTZ R30, R5, R37, R30 ;  /* 0x00000025051e7223 */ /* 0x000fe2000001001e */
[----:B------:R1:W-:Y:S04]  /*2e70*/  STL [R1+0xe4], R38 ;  /* 0x0000e42601007387 */ /* 0x0003e80000100800 */
[----:B------:R1:W-:Y:S01]  /*2e80*/  STL [R1+0xe0], R37 ;  /* 0x0000e02501007387 */ /* 0x0003e20000100800 */
[----:B------:R-:W-:-:S04]  /*2e90*/  FFMA.FTZ R30, R0, R36, R30 ;  /* 0x00000024001e7223 */ /* 0x000fc8000001001e */
[----:B------:R-:W-:-:S04]  /*2ea0*/  FFMA.FTZ R30, R3, R35, R30 ;  /* 0x00000023031e7223 */ /* 0x000fc8000001001e */
[----:B------:R-:W-:-:S04]  /*2eb0*/  FFMA.FTZ R30, R4, R7, R30 ;  /* 0x00000007041e7223 */ /* 0x000fc8000001001e */
[----:B------:R-:W-:-:S04]  /*2ec0*/  FFMA.FTZ R30, R5, R8, R30 ;  /* 0x00000008051e7223 */ /* 0x000fc8000001001e */
[----:B------:R-:W-:-:S04]  /*2ed0*/  FFMA.FTZ R30, R0, R9, R30 ;  /* 0x00000009001e7223 */ /* 0x000fc8000001001e */
[----:B------:R-:W-:-:S04]  /*2ee0*/  FFMA.FTZ R30, R3, R10, R30 ;  /* 0x0000000a031e7223 */ /* 0x000fc8000001001e */
[----:B------:R-:W-:Y:S01]  /*2ef0*/  FFMA.FTZ R30, R4, R11, R30 ;  /* 0x0000000b041e7223 */ /* 0x000fe2000001001e */
[----:B---3--:R-:W-:Y:S01]  /*2f00*/  FFMA.FTZ R31, R40, R32, R31 ;  /* 0x00000020281f7223 */ /* 0x008fe2000001001f */
[----:B------:R-:W-:-:S04]  /*2f10*/  FMUL.FTZ R32, R3, R10 ;  /* 0x0000000a03207220 */ /* 0x000fc80000410000 */
[----:B----4-:R-:W-:Y:S01]  /*2f20*/  FFMA.FTZ R32, R47, R32, R31 ;  /* 0x000000202f207223 */ /* 0x010fe2000001001f */
[----:B------:R-:W-:-:S04]  /*2f30*/  FMUL.FTZ R31, R4, R11 ;  /* 0x0000000b041f7220 */ /* 0x000fc80000410000 */
[----:B--2---:R-:W-:Y:S01]  /*2f40*/  FFMA.FTZ R31, R28, R31, R32 ;  /* 0x0000001f1c1f7223 */ /* 0x004fe20000010020 */
[----:B------:R-:W-:Y:S01]  /*2f50*/  FMUL.FTZ R32, R5, R12 ;  /* 0x0000000c05207220 */ /* 0x000fe20000410000 */
[----:B------:R-:W2:Y:S04]  /*2f60*/  LDL.LU R28, [R1+0x28] ;  /* 0x00002800011c7983 */ /* 0x000ea80000300800 */
[----:B------:R-:W3:Y:S01]  /*2f70*/  LDL.LU R40, [R1+0x18] ;  /* 0x0000180001287983 */ /* 0x000ee20000300800 */
[----:B------:R-:W-:-:S03]  /*2f80*/  FFMA.FTZ R31, R2, R32, R31 ;  /* 0x00000020021f7223 */ /* 0x000fc6000001001f */
[----:B------:R-:W3:Y:S04]  /*2f90*/  LDL R47, [R1+0x54] ;  /* 0x00005400012f7983 */ /* 0x000ee80000100800 */
[----:B0-----:R-:W4:Y:S04]  /*2fa0*/  LDL R39, [R1+0x44] ;  /* 0x0000440001277983 */ /* 0x001f280000100800 */
[----:B-1----:R-:W4:Y:S04]  /*2fb0*/  LDL R38, [R1+0x5c] ;  /* 0x00005c0001267983 */ /* 0x002f280000100800 */
[----:B------:R-:W4:Y:S01]  /*2fc0*/  LDL R37, [R1+0x40] ;  /* 0x0000400001257983 */ /* 0x000f220000100800 */
[----:B------:R-:W-:-:S03]  /*2fd0*/  FMUL.FTZ R32, R0, R13 ;  /* 0x0000000d00207220 */ /* 0x000fc60000410000 */
[----:B------:R0:W-:Y:S01]  /*2fe0*/  STL [R1+0xdc], R36 ;  /* 0x0000dc2401007387 */ /* 0x0001e20000100800 */
[----:B------:R-:W-:Y:S01]  /*2ff0*/  FFMA.FTZ R32, R61, R32, R31 ;  /* 0x000000203d207223 */ /* 0x000fe2000001001f */
[----:B------:R-:W-:Y:S02]  /*3000*/  FMUL.FTZ R31, R3, R14 ;  /* 0x0000000e031f7220 */ /* 0x000fe40000410000 */
[----:B0-----:R-:W4:Y:S04]  /*3010*/  LDL R36, [R1+0x58] ;  /* 0x0000580001247983 */ /* 0x001f280000100800 */
[----:B------:R0:W-:Y:S01]  /*3020*/  STL [R1+0xd8], R35 ;  /* 0x0000d82301007387 */ /* 0x0001e20000100800 */
[----:B------:R-:W-:-:S03]  /*3030*/  FFMA.FTZ R31, R59, R31, R32 ;  /* 0x0000001f3b1f7223 */ /* 0x000fc60000010020 */
[----:B0-----:R-:W4:Y:S04]  /*3040*/  LDL R35, [R1+0x50] ;  /* 0x0000500001237983 */ /* 0x001f280000100800 */
[----:B------:R0:W-:Y:S04]  /*3050*/  STL [R1+0xc0], R2 ;  /* 0x0000c00201007387 */ /* 0x0001e80000100800 */
[----:B0-----:R-:W3:Y:S04]  /*3060*/  LDL.LU R2, [R1+0x30] ;  /* 0x0000300001027983 */ /* 0x001ee80000300800 */
[----:B------:R0:W-:Y:S04]  /*3070*/  STL [R1+0xd4], R7 ;  /* 0x0000d40701007387 */ /* 0x0001e80000100800 */
[----:B0-----:R-:W4:Y:S04]  /*3080*/  LDL R7, [R1+0x48] ;  /* 0x0000480001077983 */ /* 0x001f280000100800 */
[----:B------:R0:W-:Y:S04]  /*3090*/  STL [R1+0xc4], R61 ;  /* 0x0000c43d01007387 */ /* 0x0001e80000100800 */
[----:B0-----:R-:W4:Y:S04]  /*30a0*/  LDL.LU R61, [R1+0xa4] ;  /* 0x0000a400013d7983 */ /* 0x001f280000300800 */
[----:B------:R0:W-:Y:S04]  /*30b0*/  STL [R1+0xd0], R8 ;  /* 0x0000d00801007387 */ /* 0x0001e80000100800 */
[----:B0-----:R-:W4:Y:S04]  /*30c0*/  LDL R8, [R1+0x38] ;  /* 0x0000380001087983 */ /* 0x001f280000100800 */
[----:B------:R0:W-:Y:S04]  /*30d0*/  STL [R1+0xc8], R59 ;  /* 0x0000c83b01007387 */ /* 0x0001e80000100800 */
[----:B0-----:R-:W4:Y:S01]  /*30e0*/  LDL R59, [R1+0x20] ;  /* 0x00002000013b7983 */ /* 0x001f220000100800 */
[----:B------:R-:W-:Y:S01]  /*30f0*/  FMUL.FTZ R32, R4, R15 ;  /* 0x0000000f04207220 */ /* 0x000fe20000410000 */
[----:B------:R-:W-:-:S03]  /*3100*/  FFMA.FTZ R30, R5, R12, R30 ;  /* 0x0000000c051e7223 */ /* 0x000fc6000001001e */
[----:B------:R-:W-:Y:S01]  /*3110*/  FFMA.FTZ R31, R58, R32, R31 ;  /* 0x000000203a1f7223 */ /* 0x000fe2000001001f */
        /* <DEDUP_REMOVED lines=32> */
[CC--:B------:R-:W-:Y:S02]  /*3320*/  FMUL.FTZ R31, R3.reuse, R26.reuse ;  /* 0x0000001a031f7220 */ /* 0x0c0fe40000410000 */
        /* <DEDUP_REMOVED lines=9> */
[----:B--2---:R-:W-:Y:S01]  /*33c0*/  FFMA.FTZ R33, R33, R43, R28 ;  /* 0x0000002b21217223 */ /* 0x004fe2000001001c */
[----:B---3--:R-:W-:-:S03]  /*33d0*/  FFMA.FTZ R60, R60, R6, R2 ;  /* 0x000000063c3c7223 */ /* 0x008fc60000010002 */
[----:B----4-:R-:W-:Y:S04]  /*33e0*/  STS.64 [R61], R30 ;  /* 0x0000001e3d007388 */ /* 0x010fe80000000a00 */
[----:B------:R0:W-:Y:S04]  /*33f0*/  STL [R1+0xcc], R59 ;  /* 0x0000cc3b01007387 */ /* 0x0001e80000100800 */
[----:B0-----:R-:W2:Y:S04]  /*3400*/  LDL R59, [R1+0x24] ;  /* 0x00002400013b7983 */ /* 0x001ea80000100800 */
[----:B------:R-:W3:Y:S04]  /*3410*/  LDL.LU R32, [R1+0x1c] ;  /* 0x00001c0001207983 */ /* 0x000ee80000300800 */
[----:B------:R-:W4:Y:S04]  /*3420*/  LDL.LU R30, [R1+0x34] ;  /* 0x00003400011e7983 */ /* 0x000f280000300800 */
[----:B------:R-:W3:Y:S04]  /*3430*/  LDL.LU R31, [R1+0x2c] ;  /* 0x00002c00011f7983 */ /* 0x000ee80000300800 */
[----:B------:R-:W4:Y:S04]  /*3440*/  LDL R61, [R1+0x14] ;  /* 0x00001400013d7983 */ /* 0x000f280000100800 */
[----:B------:R-:W3:Y:S04]  /*3450*/  LDL R2, [R1+0x10] ;  /* 0x0000100001027983 */ /* 0x000ee80000100800 */
[----:B------:R-:W2:Y:S01]  /*3460*/  LDL.LU R28, [R1+0xf4] ;  /* 0x0000f400011c7983 */ /* 0x000ea20000300800 */
[----:B------:R-:W-:-:S02]  /*3470*/  FFMA.FTZ R47, R47, R42, R40 ;  /* 0x0000002a2f2f7223 */ /* 0x000fc40000010028 */
[----:B------:R-:W0:Y:S01]  /*3480*/  S2R R40, SR_TID.X ;  /* 0x0000000000287919 */ /* 0x000e220000002100 */
[----:B------:R-:W-:Y:S01]  /*3490*/  BAR.SYNC.DEFER_BLOCKING 0x0 ;  /* 0x0000000000007b1d */ /* 0x000fe20000010000 */
[----:B0-----:R-:W-:Y:S01]  /*34a0*/  ISETP.GT.U32.AND P1, PT, R40, 0x1f, PT ;  /* 0x0000001f2800780c */ /* 0x001fe20003f24070 */
[----:B--2---:R-:W-:-:S04]  /*34b0*/  FFMA.FTZ R28, R29, R41, R28 ;  /* 0x000000291d1c7223 */ /* 0x004fc8000001001c */
[----:B------:R-:W2:Y:S04]  /*34c0*/  LDL.LU R29, [R1+0xf0] ;  /* 0x0000f000011d7983 */ /* 0x000ea80000300800 */
[----:B------:R-:W4:Y:S02]  /*34d0*/  LDL.LU R40, [R1+0xec] ;  /* 0x0000ec0001287983 */ /* 0x000f240000300800 */
[----:B----4-:R-:W-:Y:S02]  /*34e0*/  FFMA.FTZ R60, R39, R40, R60 ;  /* 0x00000028273c7223 */ /* 0x010fe4000001003c */
[----:B------:R-:W4:Y:S02]  /*34f0*/  LDL.LU R39, [R1+0xe8] ;  /* 0x0000e80001277983 */ /* 0x000f240000300800 */
[----:B----4-:R-:W-:-:S02]  /*3500*/  FFMA.FTZ R33, R38, R39, R33 ;  /* 0x0000002726217223 */ /* 0x010fc40000010021 */
[----:B------:R-:W4:Y:S02]  /*3510*/  LDL.LU R38, [R1+0xe4] ;  /* 0x0000e40001267983 */ /* 0x000f240000300800 */
[----:B----4-:R-:W-:Y:S02]  /*3520*/  FFMA.FTZ R47, R37, R38, R47 ;  /* 0x00000026252f7223 */ /* 0x010fe4000001002f */
        /* <DEDUP_REMOVED lines=10> */
[----:B------:R-:W4:Y:S01]  /*35d0*/  LDL.LU R59, [R1+0xcc] ;  /* 0x0000cc00013b7983 */ /* 0x000f220000300800 */
[----:B------:R-:W-:Y:S01]  /*35e0*/  FFMA.FTZ R33, R61, R10, R33 ;  /* 0x0000000a3d217223 */ /* 0x000fe20000010021 */
[----:B---3--:R-:W-:Y:S01]  /*35f0*/  FFMA.FTZ R47, R2, R11, R47 ;  /* 0x0000000b022f7223 */ /* 0x008fe2000001002f */
[----:B------:R-:W-:Y:S01]  /*3600*/  FADD.FTZ R30, R6, R30 ;  /* 0x0000001e061e7221 */ /* 0x000fe20000010000 */
[----:B------:R-:W-:Y:S01]  /*3610*/  FADD.FTZ R31, R43, R31 ;  /* 0x0000001f2b1f7221 */ /* 0x000fe20000010000 */
[----:B------:R-:W-:Y:S02]  /*3620*/  FADD.FTZ R32, R42, R32 ;  /* 0x000000202a207221 */ /* 0x000fe40000010000 */
[----:B------:R-:W-:Y:S01]  /*3630*/  FADD.FTZ R30, R30, R40 ;  /* 0x000000281e1e7221 */ /* 0x000fe20000010000 */
[----:B----4-:R-:W-:Y:S02]  /*3640*/  FFMA.FTZ R60, R59, R9, R60 ;  /* 0x000000093b3c7223 */ /* 0x010fe4000001003c */
[----:B------:R-:W3:Y:S04]  /*3650*/  LDL.LU R59, [R1+0xc8] ;  /* 0x0000c800013b7983 */ /* 0x000ee80000300800 */
[----:B------:R-:W4:Y:S04]  /*3660*/  LDL.LU R61, [R1+0xc4] ;  /* 0x0000c400013d7983 */ /* 0x000f280000300800 */
[----:B------:R-:W4:Y:S01]  /*3670*/  LDL.LU R2, [R1+0xc0] ;  /* 0x0000c00001027983 */ /* 0x000f220000300800 */
[----:B------:R-:W-:Y:S01]  /*3680*/  FADD.FTZ R31, R31, R39 ;  /* 0x000000271f1f7221 */ /* 0x000fe20000010000 */
[----:B------:R-:W-:Y:S01]  /*3690*/  FADD.FTZ R32, R32, R38 ;  /* 0x0000002620207221 */ /* 0x000fe20000010000 */
[----:B------:R-:W-:-:S02]  /*36a0*/  FADD.FTZ R30, R30, R36 ;  /* 0x000000241e1e7221 */ /* 0x000fc40000010000 */
[----:B------:R-:W-:Y:S01]  /*36b0*/  FADD.FTZ R31, R31, R35 ;  /* 0x000000231f1f7221 */ /* 0x000fe20000010000 */
[----:B------:R-:W-:Y:S01]  /*36c0*/  FADD.FTZ R32, R32, R7 ;  /* 0x0000000720207221 */ /* 0x000fe20000010000 */
[----:B------:R-:W-:Y:S02]  /*36d0*/  FADD.FTZ R30, R30, R9 ;  /* 0x000000091e1e7221 */ /* 0x000fe40000010000 */
[----:B------:R-:W-:Y:S01]  /*36e0*/  FADD.FTZ R31, R31, R10 ;  /* 0x0000000a1f1f7221 */ /* 0x000fe20000010000 */
[----:B------:R-:W-:Y:S01]  /*36f0*/  FADD.FTZ R32, R32, R11 ;  /* 0x0000000b20207221 */ /* 0x000fe20000010000 */
[----:B------:R-:W-:Y:S01]  /*3700*/  FADD.FTZ R30, R30, R13 ;  /* 0x0000000d1e1e7221 */ /* 0x000fe20000010000 */
[----:B------:R-:W-:Y:S01]  /*3710*/  FFMA.FTZ R47, R58, R15, R47 ;  /* 0x0000000f3a2f7223 */ /* 0x000fe2000001002f */
        /* <DEDUP_REMOVED lines=8> */
[----:B------:R-:W-:Y:S01]  /*37a0*/  UIADD3 UR9, UP0, UR11, 0xa, URZ ;  /* 0x0000000a0b097890 */ /* 0x000fe2000ff1e03f */
[----:B------:R-:W-:Y:S01]  /*37b0*/  FADD.FTZ R31, R31, R22 ;  /* 0x000000161f1f7221 */ /* 0x000fe20000010000 */
[----:B------:R-:W-:Y:S01]  /*37c0*/  FADD.FTZ R32, R32, R23 ;  /* 0x0000001720207221 */ /* 0x000fe20000010000 */
[----:B------:R-:W-:Y:S01]  /*37d0*/  FADD.FTZ R30, R30, R25 ;  /* 0x000000191e1e7221 */ /* 0x000fe20000010000 */
[----:B--2---:R-:W-:Y:S01]  /*37e0*/  FADD.FTZ R29, R41, R29 ;  /* 0x0000001d291d7221 */ /* 0x004fe20000010000 */
[----:B------:R-:W-:Y:S01]  /*37f0*/  FFMA.FTZ R47, R45, R27, R47 ;  /* 0x0000001b2d2f7223 */ /* 0x000fe2000001002f */
[----:B------:R-:W-:Y:S01]  /*3800*/  UIADD3.X UR10, URZ, UR5, URZ, UP0, !UPT ;  /* 0x000000053f0a7290 */ /* 0x000fe200087fe43f */
[----:B------:R-:W-:Y:S01]  /*3810*/  FADD.FTZ R32, R32, R27 ;  /* 0x0000001b20207221 */ /* 0x000fe20000010000 */
[----:B------:R-:W-:Y:S01]  /*3820*/  UISETP.GE.U32.AND UP0, UPT, UR9, UR16, UPT ;  /* 0x000000100900728c */ /* 0x000fe2000bf06070 */
[----:B------:R-:W-:-:S03]  /*3830*/  FADD.FTZ R29, R29, R37 ;  /* 0x000000251d1d7221 */ /* 0x000fc60000010000 */
[----:B------:R-:W-:Y:S01]  /*3840*/  UISETP.GE.AND.EX UP0, UPT, UR10, UR7, UPT, UP0 ;  /* 0x000000070a00728c */ /* 0x000fe2000bf06300 */
[----:B------:R-:W-:-:S04]  /*3850*/  FADD.FTZ R29, R29, R8 ;  /* 0x000000081d1d7221 */ /* 0x000fc80000010000 */
[----:B------:R-:W-:Y:S01]  /*3860*/  FADD.FTZ R29, R29, R12 ;  /* 0x0000000c1d1d7221 */ /* 0x000fe20000010000 */
[----:B------:R-:W-:-:S03]  /*3870*/  PLOP3.LUT P0, PT, PT, PT, UP0, 0x80, 0x0 ;  /* 0x000000000000781c */ /* 0x000fc60003f0f008 */
[----:B------:R-:W-:-:S04]  /*3880*/  FADD.FTZ R29, R29, R16 ;  /* 0x000000101d1d7221 */ /* 0x000fc80000010000 */
[----:B------:R-:W-:-:S04]  /*3890*/  FADD.FTZ R29, R29, R20 ;  /* 0x000000141d1d7221 */ /* 0x000fc80000010000 */
[----:B------:R-:W-:-:S04]  /*38a0*/  FADD.FTZ R29, R29, R24 ;  /* 0x000000181d1d7221 */ /* 0x000fc80000010000 */
[----:B------:R-:W-:Y:S01]  /*38b0*/  FADD.FTZ R29, R29, R34 ;  /* 0x000000221d1d7221 */ /* 0x000fe20000010000 */
[----:B---3--:R-:W-:Y:S01]  /*38c0*/  FFMA.FTZ R33, R59, R14, R33 ;  /* 0x0000000e3b217223 */ /* 0x008fe20000010021 */
[----:B----4-:R-:W-:-:S04]  /*38d0*/  FFMA.FTZ R60, R61, R13, R60 ;  /* 0x0000000d3d3c7223 */ /* 0x010fc8000001003c */
[----:B------:R-:W-:Y:S01]  /*38e0*/  FFMA.FTZ R60, R56, R17, R60 ;  /* 0x00000011383c7223 */ /* 0x000fe2000001003c */
[----:B------:R-:W-:-:S03]  /*38f0*/  FFMA.FTZ R33, R55, R18, R33 ;  /* 0x0000001237217223 */ /* 0x000fc60000010021 */
[----:B------:R-:W-:Y:S01]  /*3900*/  FFMA.FTZ R60, R52, R21, R60 ;  /* 0x00000015343c7223 */ /* 0x000fe2000001003c */
[----:B------:R-:W-:-:S03]  /*3910*/  FFMA.FTZ R33, R51, R22, R33 ;  /* 0x0000001633217223 */ /* 0x000fc60000010021 */
[----:B------:R-:W-:Y:S01]  /*3920*/  FFMA.FTZ R61, R48, R25, R60 ;  /* 0x00000019303d7223 */ /* 0x000fe2000001003c */
[----:B------:R-:W-:Y:S01]  /*3930*/  FFMA.FTZ R28, R2, R12, R28 ;  /* 0x0000000c021c7223 */ /* 0x000fe2000001001c */
[----:B------:R-:W-:Y:S01]  /*3940*/  FFMA.FTZ R60, R46, R26, R33 ;  /* 0x0000001a2e3c7223 */ /* 0x000fe20000010021 */
[----:B------:R0:W5:Y:S04]  /*3950*/  LDL.LU R2, [R1+0xbc] ;  /* 0x0000bc0001027983 */ /* 0x0001680000300800 */
[----:B------:R1:W-:Y:S04]  /*3960*/  STL [R1+0x30], R61 ;  /* 0x0000303d01007387 */ /* 0x0003e80000100800 */
[----:B------:R0:W-:Y:S01]  /*3970*/  STL [R1+0x34], R30 ;  /* 0x0000341e01007387 */ /* 0x0001e20000100800 */
[----:B-1----:R-:W-:-:S03]  /*3980*/  FADD.FTZ R61, R31, R26 ;  /* 0x0000001a1f3d7221 */ /* 0x002fc60000010000 */
[----:B------:R0:W-:Y:S04]  /*3990*/  STL [R1+0x28], R60 ;  /* 0x0000283c01007387 */ /* 0x0001e80000100800 */
[----:B------:R0:W-:Y:S04]  /*39a0*/  STL [R1+0x18], R47 ;  /* 0x0000182f01007387 */ /* 0x0001e80000100800 */
[----:B------:R0:W-:Y:S04]  /*39b0*/  STL [R1+0x2c], R61 ;  /* 0x00002c3d01007387 */ /* 0x0001e80000100800 */
[----:B------:R0:W-:Y:S01]  /*39c0*/  STL [R1+0x1c], R32 ;  /* 0x00001c2001007387 */ /* 0x0001e20000100800 */
[----:B------:R-:W-:-:S04]  /*39d0*/  FFMA.FTZ R28, R57, R16, R28 ;  /* 0x00000010391c7223 */ /* 0x000fc8000001001c */
[----:B------:R-:W-:-:S04]  /*39e0*/  FFMA.FTZ R28, R53, R20, R28 ;  /* 0x00000014351c7223 */ /* 0x000fc8000001001c */
[----:B------:R-:W-:-:S04]  /*39f0*/  FFMA.FTZ R28, R50, R24, R28 ;  /* 0x00000018321c7223 */ /* 0x000fc8000001001c */
[----:B------:R-:W-:Y:S01]  /*3a00*/  FFMA.FTZ R28, R44, R34, R28 ;  /* 0x000000222c1c7223 */ /* 0x000fe2000001001c */
[----:B0-----:R-:W-:Y:S06]  /*3a10*/  @!P0 BRA `(.L_x_3104) ;  /* 0x0000000400048947 */ /* 0x001fec0003800000 */
[----:B------:R0:W-:Y:S04]  /*3a20*/  STL.64 [R1+0xc8], R4 ;  /* 0x0000c80401007387 */ /* 0x0001e80000100a00 */
[----:B0-----:R-:W2:Y:S01]  /*3a30*/  LDL R4, [R1+0x30] ;  /* 0x0000300001047983 */ /* 0x001ea20000100800 */
[----:B------:R-:W-:Y:S01]  /*3a40*/  MOV R5, R30 ;  /* 0x0000001e00057202 */ /* 0x000fe20000000f00 */
[----:B------:R-:W0:Y:S01]  /*3a50*/  S2UR UR15, SR_CgaCtaId ;  /* 0x00000000000f79c3 */ /* 0x000e220000008800 */
[----:B------:R-:W-:Y:S01]  /*3a60*/  UMOV UR5, 0x400 ;  /* 0x0000040000057882 */ /* 0x000fe20000000000 */
[----:B------:R-:W1:Y:S01]  /*3a70*/  S2R R30, SR_TID.X ;  /* 0x00000000001e7919 */ /* 0x000e620000002100 */
[----:B-----5:R3:W-:Y:S04]  /*3a80*/  STL.64 [R1+0xc0], R2 ;  /* 0x0000c00201007387 */ /* 0x0207e80000100a00 */
[----:B------:R-:W4:Y:S01]  /*3a90*/  LDL R33, [R1+0xb4] ;  /* 0x0000b40001217983 */ /* 0x000f220000100800 */
[----:B---3--:R-:W-:-:S02]  /*3aa0*/  MOV R3, R32 ;  /* 0x0000002000037202 */ /* 0x008fc40000000f00 */
[----:B------:R-:W-:Y:S01]  /*3ab0*/  MOV R2, R47 ;  /* 0x0000002f00027202 */ /* 0x000fe20000000f00 */
[----:B0-----:R-:W-:Y:S01]  /*3ac0*/  ULEA UR5, UR15, UR5, 0x18 ;  /* 0x000000050f057291 */ /* 0x001fe2000f8ec03f */
[----:B-1----:R-:W-:-:S05]  /*3ad0*/  SHF.L.U32 R31, R30, 0x1, RZ ;  /* 0x000000011e1f7819 */ /* 0x002fca00000006ff */
[----:B------:R-:W-:Y:S02]  /*3ae0*/  LEA R30, R30, UR5, 0x5 ;  /* 0x000000051e1e7c11 */ /* 0x000fe4000f8e28ff */
[----:B------:R-:W-:-:S04]  /*3af0*/  LOP3.LUT R31, R31, 0x18, RZ, 0xc0, !PT ;  /* 0x000000181f1f7812 */ /* 0x000fc800078ec0ff */
[----:B------:R-:W-:-:S05]  /*3b00*/  IADD3 R32, R30, R31, RZ ;  /* 0x0000001f1e207210 */ /* 0x000fca0007ffe0ff */
[----:B--2---:R0:W-:Y:S02]  /*3b10*/  STS.64 [R32], R4 ;  /* 0x0000000420007388 */ /* 0x0041e40000000a00 */
[----:B0-----:R-:W-:Y:S02]  /*3b20*/  LOP3.LUT R32, R31, 0x8, RZ, 0x3c, !PT ;  /* 0x000000081f207812 */ /* 0x001fe400078e3cff */
[----:B------:R0:W5:Y:S02]  /*3b30*/  LDL.LU.64 R4, [R1+0xc8] ;  /* 0x0000c80001047983 */ /* 0x0001640000300a00 */
[----:B------:R-:W-:-:S05]  /*3b40*/  IADD3 R32, R30, R32, RZ ;  /* 0x000000201e207210 */ /* 0x000fca0007ffe0ff */
[----:B------:R1:W-:Y:S02]  /*3b50*/  STS.64 [R32], R60 ;  /* 0x0000003c20007388 */ /* 0x0003e40000000a00 */
[----:B-1----:R-:W-:Y:S02]  /*3b60*/  LOP3.LUT R32, R31, 0x10, RZ, 0x3c, !PT ;  /* 0x000000101f207812 */ /* 0x002fe400078e3cff */
[----:B------:R-:W2:Y:S02]  /*3b70*/  LDL R61, [R1+0xb0] ;  /* 0x0000b000013d7983 */ /* 0x000ea40000100800 */
[----:B------:R-:W-:-:S05]  /*3b80*/  IADD3 R32, R30, R32, RZ ;  /* 0x000000201e207210 */ /* 0x000fca0007ffe0ff */
[----:B------:R1:W-:Y:S04]  /*3b90*/  STS.64 [R32], R2 ;  /* 0x0000000220007388 */ /* 0x0003e80000000a00 */
[----:B-1----:R0:W5:Y:S04]  /*3ba0*/  LDL.LU.64 R2, [R1+0xc0] ;  /* 0x0000c00001027983 */ /* 0x0021680000300a00 */
[----:B------:R-:W3:Y:S04]  /*3bb0*/  LDL R32, [R1+0xb8] ;  /* 0x0000b80001207983 */ /* 0x000ee80000100800 */
[----:B------:R-:W2:Y:S01]  /*3bc0*/  LDL R60, [R1+0xac] ;  /* 0x0000ac00013c7983 */ /* 0x000ea20000100800 */
[----:B------:R-:W1:Y:S02]  /*3bd0*/  S2R R31, SR_TID.X ;  /* 0x00000000001f7919 */ /* 0x000e640000002100 */
[----:B-1----:R-:W-:-:S04]  /*3be0*/  SHF.R.S32.HI R47, RZ, 0x1f, R31 ;  /* 0x0000001fff2f7819 */ /* 0x002fc8000001141f */
        /* <DEDUP_REMOVED lines=12> */
[-C--:B---3--:R-:W-:Y:S02]  /*3cb0*/  LEA R30, R32, R47.reuse, 0x3 ;  /* 0x0000002f201e7211 */ /* 0x088fe400078e18ff */
[----:B----4-:R-:W-:-:S04]  /*3cc0*/  LEA R32, R33, R47, 0x3 ;  /* 0x0000002f21207211 */ /* 0x010fc800078e18ff */
[----:B------:R-:W1:Y:S04]  /*3cd0*/  LDS.64 R30, [R30] ;  /* 0x000000001e1e7984 */ /* 0x000e680000000a00 */
[----:B------:R-:W3:Y:S01]  /*3ce0*/  LDS.64 R32, [R32+0xa00] ;  /* 0x000a000020207984 */ /* 0x000ee20000000a00 */
[----:B-1----:R-:W-:Y:S01]  /*3cf0*/  FADD.FTZ R30, RZ, R30 ;  /* 0x0000001eff1e7221 */ /* 0x002fe20000010000 */
[----:B------:R-:W-:-:S03]  /*3d00*/  FADD.FTZ R31, RZ, R31 ;  /* 0x0000001fff1f7221 */ /* 0x000fc60000010000 */
[----:B---3--:R-:W-:Y:S01]  /*3d10*/  FADD.FTZ R32, R30, R32 ;  /* 0x000000201e207221 */ /* 0x008fe20000010000 */
[----:B--2---:R-:W-:Y:S01]  /*3d20*/  LEA R30, R61, R47, 0x3 ;  /* 0x0000002f3d1e7211 */ /* 0x004fe200078e18ff */
[----:B------:R-:W-:-:S05]  /*3d30*/  FADD.FTZ R33, R31, R33 ;  /* 0x000000211f217221 */ /* 0x000fca0000010000 */
[----:B------:R-:W1:Y:S02]  /*3d40*/  LDS.64 R30, [R30+0x1400] ;  /* 0x001400001e1e7984 */ /* 0x000e640000000a00 */
[----:B-1----:R-:W-:Y:S01]  /*3d50*/  FADD.FTZ R32, R32, R30 ;  /* 0x0000001e20207221 */ /* 0x002fe20000010000 */
[----:B------:R-:W-:Y:S01]  /*3d60*/  LEA R30, R60, R47, 0x3 ;  /* 0x0000002f3c1e7211 */ /* 0x000fe200078e18ff */
[----:B------:R-:W-:Y:S01]  /*3d70*/  FADD.FTZ R33, R33, R31 ;  /* 0x0000001f21217221 */ /* 0x000fe20000010000 */
[----:B------:R-:W1:Y:S04]  /*3d80*/  LDC.64 R60, c[0x0][0x260] ;  /* 0x00009800ff3c7b82 */ /* 0x000e680000000a00 */
[----:B------:R-:W2:Y:S01]  /*3d90*/  LDS.64 R30, [R30+0x1e00] ;  /* 0x001e00001e1e7984 */ /* 0x000ea20000000a00 */
[----:B------:R-:W3:Y:S01]  /*3da0*/  S2R R47, SR_TID.X ;  /* 0x00000000002f7919 */ /* 0x000ee20000002100 */
[----:B--2---:R-:W-:Y:S01]  /*3db0*/  FADD.FTZ R30, R32, R30 ;  /* 0x0000001e201e7221 */ /* 0x004fe20000010000 */
[----:B------:R-:W-:-:S05]  /*3dc0*/  MOV R32, UR5 ;  /* 0x0000000500207c02 */ /* 0x000fca0008000f00 */
[----:B---3--:R-:W-:-:S05]  /*3dd0*/  IMAD R32, R32, 0x280, R47 ;  /* 0x0000028020207824 */ /* 0x008fca00078e022f */
[----:B------:R-:W-:-:S04]  /*3de0*/  IADD3 R32, R32, UR14, RZ ;  /* 0x0000000e20207c10 */ /* 0x000fc8000fffe0ff */
[----:B------:R-:W-:Y:S01]  /*3df0*/  SHF.L.U32 R32, R32, 0x1, RZ ;  /* 0x0000000120207819 */ /* 0x000fe200000006ff */
[----:B------:R-:W-:-:S04]  /*3e00*/  FADD.FTZ R31, R33, R31 ;  /* 0x0000001f211f7221 */ /* 0x000fc80000010000 */
[----:B-1----:R-:W-:-:S05]  /*3e10*/  IMAD.WIDE.U32 R32, R32, 0x4, R60 ;  /* 0x0000000420207825 */ /* 0x002fca00078e003c */
[----:B------:R0:W-:Y:S02]  /*3e20*/  STG.E.64 desc[UR12][R32.64+0xa000], R30 ;  /* 0x00a0001e20007986 */ /* 0x0001e4000c101b0c */
.L_x_3104:
[----:B------:R-:W-:Y:S01]  /*3e30*/  BSSY B0, `(.L_x_3105) ;  /* 0x000006e000007945 */ /* 0x000fe20003800000 */
[----:B0-----:R-:W-:-:S03]  /*3e40*/  CS2R R30, SRZ ;  /* 0x00000000001e7805 */ /* 0x001fc6000001ff00 */
[----:B------:R-:W-:Y:S05]  /*3e50*/  @P1 BRA `(.L_x_3106) ;  /* 0x0000000400ac1947 */ /* 0x000fea0003800000 */
[----:B------:R-:W0:Y:S01]  /*3e60*/  S2R R33, SR_TID.X ;  /* 0x0000000000217919 */ /* 0x000e220000002100 */
[----:B------:R-:W-:Y:S01]  /*3e70*/  USHF.L.U32 UR5, UR11, 0x3, URZ ;  /* 0x000000030b057899 */ /* 0x000fe2000800063f */
[----:B------:R-:W-:Y:S01]  /*3e80*/  MOV R30, 0x28 ;  /* 0x00000028001e7802 */ /* 0x000fe20000000f00 */
[----:B------:R-:W-:Y:S02]  /*3e90*/  HFMA2.MMA R31, -RZ, RZ, 0, 2.384185791015625e-06 ;  /* 0x00000028ff1f7435 */ /* 0x000fe400000001ff */
[----:B------:R-:W-:Y:S01]  /*3ea0*/  ULOP3.LUT UR5, UR5, 0x8, URZ, 0xc0, !UPT ;  /* 0x0000000805057892 */ /* 0x000fe2000f8ec03f */
[----:B------:R-:W-:-:S05]  /*3eb0*/  HFMA2.MMA R61, -RZ, RZ, 0, 2.384185791015625e-06 ;  /* 0x00000028ff3d7435 */ /* 0x000fca00000001ff */
        /* <DEDUP_REMOVED lines=101> */
.L_x_3106:
[----:B------:R-:W-:Y:S05]  /*4510*/  BSYNC B0 ;  /* 0x0000000000007941 */ /* 0x000fea0003800000 */
.L_x_3105:
        /* <DEDUP_REMOVED lines=24> */
.L_x_3108:
[----:B------:R-:W-:Y:S05]  /*46a0*/  BSYNC B0 ;  /* 0x0000000000007941 */ /* 0x000fea0003800000 */
.L_x_3107:
        /* <DEDUP_REMOVED lines=17> */
.L_x_3111:
[----:B------:R-:W2:Y:S04]  /*47c0*/  LD.E.STRONG.GPU R33, desc[UR12][R30.64] ;  /* 0x0000000c1e217980 */ /* 0x000ea8000c10f900 */
[----:B--2---:R-:W-:Y:S01]  /*47d0*/  CCTL.IVALL ;  /* 0x00000000ff00798f */ /* 0x004fe20002000000 */
[----:B------:R-:W-:Y:S05]  /*47e0*/  YIELD ;  /* 0x0000000000007946 */ /* 0x000fea0003800000 */
[----:B-----5:R-:W-:-:S04]  /*47f0*/  LOP3.LUT R33, R33, R32, RZ, 0x3c, !PT ;  /* 0x0000002021217212 */ /* 0x020fc800078e3cff */
[----:B------:R-:W-:-:S13]  /*4800*/  ISETP.GT.AND P1, PT, R33, -0x1, PT ;  /* 0xffffffff2100780c */ /* 0x000fda0003f24270 */
[----:B------:R-:W-:Y:S05]  /*4810*/  @P1 BRA `(.L_x_3111) ;  /* 0xfffffffc00e81947 */ /* 0x000fea000383ffff */
.L_x_3110:
[----:B------:R-:W-:Y:S05]  /*4820*/  WARPSYNC.ALL ;  /* 0x0000000000007948 */ /* 0x000fea0003800000 */
[----:B------:R-:W-:Y:S06]  /*4830*/  BAR.SYNC.DEFER_BLOCKING 0x0 ;  /* 0x0000000000007b1d */ /* 0x000fec0000010000 */
[----:B------:R-:W-:Y:S05]  /*4840*/  BRA `(.L_x_3112) ;  /* 0x0000000000687947 */ /* 0x000fea0003800000 */
.L_x_3109:
        /* <DEDUP_REMOVED lines=18> */
.L_x_3114:
[----:B------:R-:W2:Y:S04]  /*4970*/  LD.E.STRONG.GPU R33, desc[UR12][R30.64] ;  /* 0x0000000c1e217980 */ /* 0x000ea8000c10f900 */
[----:B--2---:R-:W-:Y:S01]  /*4980*/  CCTL.IVALL ;  /* 0x00000000ff00798f */ /* 0x004fe20002000000 */
[----:B------:R-:W-:Y:S05]  /*4990*/  YIELD ;  /* 0x0000000000007946 */ /* 0x000fea0003800000 */
[----:B-----5:R-:W-:-:S04]  /*49a0*/  LOP3.LUT R33, R33, R32, RZ, 0x3c, !PT ;  /* 0x0000002021217212 */ /* 0x020fc800078e3cff */
[----:B------:R-:W-:-:S13]  /*49b0*/  ISETP.GT.AND P1, PT, R33, -0x1, PT ;  /* 0xffffffff2100780c */ /* 0x000fda0003f24270 */
[----:B------:R-:W-:Y:S05]  /*49c0*/  @P1 BRA `(.L_x_3114) ;  /* 0xfffffffc00e81947 */ /* 0x000fea000383ffff */
.L_x_3113:
[----:B------:R-:W-:Y:S05]  /*49d0*/  WARPSYNC.ALL ;  /* 0x0000000000007948 */ /* 0x000fea0003800000 */
[----:B------:R-:W-:Y:S06]  /*49e0*/  BAR.SYNC.DEFER_BLOCKING 0x0 ;  /* 0x0000000000007b1d */ /* 0x000fec0000010000 */
.L_x_3112:
[----:B------:R-:W1:Y:S01]  /*49f0*/  S2R R60, SR_TID.X ;  /* 0x00000000003c7919 */ /* 0x000e620000002100 */
[----:B------:R-:W2:Y:S01]  /*4a00*/  LDL.LU R47, [R1+0xa8] ;  /* 0x0000a800012f7983 */ /* 0x000ea20000300800 */
[----:B0-----:R-:W-:Y:S01]  /*4a10*/  MOV R31, UR4 ;  /* 0x00000004001f7c02 */ /* 0x001fe20008000f00 */
[----:B------:R-:W0:Y:S01]  /*4a20*/  S2UR UR14, SR_CgaCtaId ;  /* 0x00000000000e79c3 */ /* 0x000e220000008800 */
[----:B------:R-:W-:Y:S01]  /*4a30*/  UMOV UR5, 0x400 ;  /* 0x0000040000057882 */ /* 0x000fe20000000000 */
[----:B------:R-:W-:Y:S01]  /*4a40*/  USHF.L.U32 UR11, UR11, 0x3, URZ ;  /* 0x000000030b0b7899 */ /* 0x000fe2000800063f */
[----:B------:R-:W-:Y:S01]  /*4a50*/  STL [R1+0xd4], R48 ;  /* 0x0000d43001007387 */ /* 0x000fe20000100800 */
[----:B-1----:R-:W-:Y:S01]  /*4a60*/  ISETP.GT.U32.AND P1, PT, R60, 0xff, PT ;  /* 0x000000ff3c00780c */ /* 0x002fe20003f24070 */
[----:B------:R-:W-:Y:S02]  /*4a70*/  UIADD3 UR5, UR5, 0x3480, URZ ;  /* 0x0000348005057890 */ /* 0x000fe4000fffe03f */
[----:B------:R-:W-:Y:S10]  /*4a80*/  STL [R1+0xd0], R46 ;  /* 0x0000d02e01007387 */ /* 0x000ff40000100800 */
[----:B------:R-:W1:Y:S08]  /*4a90*/  @!P1 LDC R30, c[0x0][0x10] ;  /* 0x00000400ff1e9b82 */ /* 0x000e700000000800 */
[----:B------:R-:W3:Y:S01]  /*4aa0*/  @!P1 LDC.64 R32, c[0x0][0x260] ;  /* 0x00009800ff209b82 */ /* 0x000ee20000000a00 */
[----:B0-----:R-:W-:Y:S01]  /*4ab0*/  ULEA UR5, UR14, UR5, 0x18 ;  /* 0x000000050e057291 */ /* 0x001fe2000f8ec03f */
[----:B-----5:R-:W-:Y:S01]  /*4ac0*/  STL [R1+0xcc], R2 ;  /* 0x0000cc0201007387 */ /* 0x020fe20000100800 */
[----:B------:R-:W-:Y:S01]  /*4ad0*/  ULOP3.LUT UR11, UR11, 0x8, URZ, 0xc0, !UPT ;  /* 0x000000080b0b7892 */ /* 0x000fe2000f8ec03f */
[----:B------:R-:W-:-:S02]  /*4ae0*/  ULDC.64 UR14, c[0x0][0x210] ;  /* 0x00008400000e7ab9 */ /* 0x000fc40000000a00 */
[----:B------:R-:W-:Y:S04]  /*4af0*/  STL [R1+0xc8], R45 ;  /* 0x0000c82d01007387 */ /* 0x000fe80000100800 */
[----:B------:R-:W-:Y:S04]  /*4b00*/  STL [R1+0xc4], R44 ;  /* 0x0000c42c01007387 */ /* 0x000fe80000100800 */
[----:B------:R-:W-:Y:S01]  /*4b10*/  STL [R1+0xc0], R29 ;  /* 0x0000c01d01007387 */ /* 0x000fe20000100800 */
[----:B-1----:R-:W-:Y:S01]  /*4b20*/  @!P1 IMAD R30, R30, R31, UR6 ;  /* 0x000000061e1e9e24 */ /* 0x002fe2000f8e021f */
[----:B------:R-:W-:-:S02]  /*4b30*/  @!P1 LOP3.LUT R31, R60, 0x7fffffe0, RZ, 0xc0, !PT ;  /* 0x7fffffe03c1f9812 */ /* 0x000fc400078ec0ff */
[----:B------:R-:W-:Y:S02]  /*4b40*/  STL [R1+0xbc], R28 ;  /* 0x0000bc1c01007387 */ /* 0x000fe40000100800 */
[----:B------:R-:W-:Y:S02]  /*4b50*/  @!P1 LEA R30, R30, R31, 0x8 ;  /* 0x0000001f1e1e9211 */ /* 0x000fe400078e40ff */
[----:B------:R-:W-:-:S04]  /*4b60*/  @!P1 LOP3.LUT R31, R60, 0x1f, RZ, 0xc0, !PT ;  /* 0x0000001f3c1f9812 */ /* 0x000fc800078ec0ff */
[----:B------:R-:W-:-:S04]  /*4b70*/  @!P1 IADD3 R30, R30, R31, RZ ;  /* 0x0000001f1e1e9210 */ /* 0x000fc80007ffe0ff */
[----:B------:R-:W-:-:S05]  /*4b80*/  @!P1 SHF.L.U32 R30, R30, 0x1, RZ ;  /* 0x000000011e1e9819 */ /* 0x000fca00000006ff */
[----:B---3--:R-:W-:-:S06]  /*4b90*/  @!P1 IMAD.WIDE.U32 R30, R30, 0x4, R32 ;  /* 0x000000041e1e9825 */ /* 0x008fcc00078e0020 */
[----:B------:R-:W3:Y:S01]  /*4ba0*/  @!P1 LDG.E.64 R30, desc[UR12][R30.64] ;  /* 0x0000000c1e1e9981 */ /* 0x000ee2000c1e1b00 */
[----:B------:R-:W-:-:S06]  /*4bb0*/  HFMA2.MMA R32, -RZ, RZ, 0, 0 ;  /* 0x00000000ff207435 */ /* 0x000fcc00000001ff */
        /* <DEDUP_REMOVED lines=29> */
[----:B--2---:R-:W-:Y:S02]  /*4d90*/  IADD3 R30, R47, -UR11, RZ ;  /* 0x8000000b2f1e7c10 */ /* 0x004fe4000fffe0ff */
[----:B------:R-:W2:Y:S02]  /*4da0*/  LDL.LU R47, [R1+0x60] ;  /* 0x00006000012f7983 */ /* 0x000ea40000300800 */
[----:B------:R-:W-:Y:S01]  /*4db0*/  LEA R30, R30, UR5, 0x3 ;  /* 0x000000051e1e7c11 */ /* 0x000fe2000f8e18ff */
[----:B------:R-:W-:Y:S06]  /*4dc0*/  BAR.SYNC.DEFER_BLOCKING 0x0 ;  /* 0x0000000000007b1d */ /* 0x000fec0000010000 */
[----:B------:R-:W3:Y:S04]  /*4dd0*/  LDL.LU R31, [R1+0x3c] ;  /* 0x00003c00011f7983 */ /* 0x000ee80000300800 */
[----:B------:R-:W4:Y:S04]  /*4de0*/  LDL.LU R48, [R1+0x54] ;  /* 0x0000540001307983 */ /* 0x000f280000300800 */
[----:B------:R-:W4:Y:S04]  /*4df0*/  LDL.LU R46, [R1+0x4c] ;  /* 0x00004c00012e7983 */ /* 0x000f280000300800 */
[----:B------:R-:W4:Y:S04]  /*4e00*/  LDL.LU R2, [R1+0x44] ;  /* 0x0000440001027983 */ /* 0x000f280000300800 */
[----:B------:R0:W1:Y:S04]  /*4e10*/  LDS.64 R32, [R30] ;  /* 0x000000001e207984 */ /* 0x0000680000000a00 */
[----:B------:R-:W4:Y:S04]  /*4e20*/  LDL.LU R45, [R1+0x5c] ;  /* 0x00005c00012d7983 */ /* 0x000f280000300800 */
[----:B------:R-:W4:Y:S04]  /*4e30*/  LDL.LU R44, [R1+0x40] ;  /* 0x00004000012c7983 */ /* 0x000f280000300800 */
[----:B------:R-:W4:Y:S04]  /*4e40*/  LDL.LU R29, [R1+0x58] ;  /* 0x00005800011d7983 */ /* 0x000f280000300800 */
[----:B------:R-:W4:Y:S04]  /*4e50*/  LDL.LU R28, [R1+0x50] ;  /* 0x00005000011c7983 */ /* 0x000f280000300800 */
[----:B0-----:R-:W4:Y:S01]  /*4e60*/  LDL.LU R30, [R1+0x38] ;  /* 0x00003800011e7983 */ /* 0x001f220000300800 */
[C-C-:B-1----:R-:W-:Y:S01]  /*4e70*/  FFMA.FTZ R6, R0.reuse, R6, -R32.reuse ;  /* 0x0000000600067223 */ /* 0x142fe20000010820 */
[C-C-:B------:R-:W-:Y:S01]  /*4e80*/  FFMA.FTZ R40, R0.reuse, R40, -R32.reuse ;  /* 0x0000002800287223 */ /* 0x140fe20000010820 */
[C-C-:B------:R-:W-:Y:S01]  /*4e90*/  FFMA.FTZ R36, R0.reuse, R36, -R32.reuse ;  /* 0x0000002400247223 */ /* 0x140fe20000010820 */
[C-C-:B------:R-:W-:Y:S01]  /*4ea0*/  FFMA.FTZ R9, R0.reuse, R9, -R32.reuse ;  /* 0x0000000900097223 */ /* 0x140fe20000010820 */
[C-C-:B------:R-:W-:Y:S01]  /*4eb0*/  FFMA.FTZ R13, R0.reuse, R13, -R32.reuse ;  /* 0x0000000d000d7223 */ /* 0x140fe20000010820 */
[C-C-:B------:R-:W-:Y:S01]  /*4ec0*/  FFMA.FTZ R17, R0.reuse, R17, -R32.reuse ;  /* 0x0000001100117223 */ /* 0x140fe20000010820 */
[C-C-:B------:R-:W-:Y:S01]  /*4ed0*/  FFMA.FTZ R21, R0.reuse, R21, -R32.reuse ;  /* 0x0000001500157223 */ /* 0x140fe20000010820 */
[----:B------:R-:W-:-:S02]  /*4ee0*/  FFMA.FTZ R0, R0, R25, -R32 ;  /* 0x0000001900007223 */ /* 0x000fc40000010820 */
        /* <DEDUP_REMOVED lines=9> */
[----:B------:R-:W4:Y:S01]  /*4f80*/  LDL.LU R60, [R1+0x20] ;  /* 0x00002000013c7983 */ /* 0x000f220000300800 */
        /* <DEDUP_REMOVED lines=17> */
[----:B--2---:R-:W-:-:S02]  /*50a0*/  FFMA.FTZ R6, R47, -R33, R6 ;  /* 0x800000212f067223 */ /* 0x004fc40000010006 */
[----:B------:R-:W2:Y:S04]  /*50b0*/  LDL.LU R47, [R1+0x14] ;  /* 0x00001400012f7983 */ /* 0x000ea80000300800 */
[----:B------:R-:W2:Y:S04]  /*50c0*/  LDL.LU R34, [R1+0x10] ;  /* 0x0000100001227983 */ /* 0x000ea80000300800 */
[----:B------:R-:W2:Y:S01]  /*50d0*/  LDL.LU R32, [R1+0xc] ;  /* 0x00000c0001207983 */ /* 0x000ea20000300800 */
[----:B---3--:R-:W-:-:S03]  /*50e0*/  FFMA.FTZ R43, R31, -R33, R43 ;  /* 0x800000211f2b7223 */ /* 0x008fc6000001002b */
[----:B------:R-:W3:Y:S01]  /*50f0*/  LDL.LU R31, [R1+0x8] ;  /* 0x00000800011f7983 */ /* 0x000ee20000300800 */
[----:B----4-:R-:W-:-:S03]  /*5100*/  FFMA.FTZ R42, R48, -R33, R42 ;  /* 0x80000021302a7223 */ /* 0x010fc6000001002a */
[----:B------:R-:W4:Y:S01]  /*5110*/  LDL.LU R48, [R1+0xd4] ;  /* 0x0000d40001307983 */ /* 0x000f220000300800 */
[----:B------:R-:W-:-:S03]  /*5120*/  FFMA.FTZ R41, R46, -R33, R41 ;  /* 0x800000212e297223 */ /* 0x000fc60000010029 */
        /* <DEDUP_REMOVED lines=8> */
[----:B------:R0:W5:Y:S01]  /*51b0*/  LDL.LU R29, [R1+0xc0] ;  /* 0x0000c000011d7983 */ /* 0x0001620000300800 */
[----:B------:R-:W-:-:S03]  /*51c0*/  FFMA.FTZ R36, R28, -R33, R36 ;  /* 0x800000211c247223 */ /* 0x000fc60000010024 */
[----:B------:R0:W5:Y:S01]  /*51d0*/  LDL.LU R28, [R1+0xbc] ;  /* 0x0000bc00011c7983 */ /* 0x0001620000300800 */
[----:B------:R-:W-:-:S03]  /*51e0*/  FFMA.FTZ R7, R30, -R33, R7 ;  /* 0x800000211e077223 */ /* 0x000fc60000010007 */
[----:B------:R-:W4:Y:S01]  /*51f0*/  LDL.LU R30, [R1+0x78] ;  /* 0x00007800011e7983 */ /* 0x000f220000300800 */
[----:B------:R-:W-:-:S03]  /*5200*/  FFMA.FTZ R35, R25, -R33, R35 ;  /* 0x8000002119237223 */ /* 0x000fc60000010023 */
[----:B------:R-:W4:Y:S01]  /*5210*/  LDL.LU R25, [R1+0xa0] ;  /* 0x0000a00001197983 */ /* 0x000f220000300800 */
[----:B--2---:R-:W-:-:S03]  /*5220*/  FFMA.FTZ R11, R34, -R33, R11 ;  /* 0x80000021220b7223 */ /* 0x004fc6000001000b */
[----:B------:R-:W2:Y:S01]  /*5230*/  LDL.LU R34, [R1+0x98] ;  /* 0x0000980001227983 */ /* 0x000ea20000300800 */
[----:B------:R-:W-:-:S03]  /*5240*/  FFMA.FTZ R12, R32, -R33, R12 ;  /* 0x80000021200c7223 */ /* 0x000fc6000001000c */
[----:B------:R-:W2:Y:S01]  /*5250*/  LDL.LU R32, [R1+0x9c] ;  /* 0x00009c0001207983 */ /* 0x000ea20000300800 */
[----:B---3--:R-:W-:-:S03]  /*5260*/  FFMA.FTZ R13, R31, -R33, R13 ;  /* 0x800000211f0d7223 */ /* 0x008fc6000001000d */
[----:B------:R-:W3:Y:S01]  /*5270*/  LDL.LU R31, [R1+0x90] ;  /* 0x00009000011f7983 */ /* 0x000ee20000300800 */
[-C--:B------:R-:W-:Y:S01]  /*5280*/  FFMA.FTZ R8, R61, -R33.reuse, R8 ;  /* 0x800000213d087223 */ /* 0x080fe20000010008 */
[-C--:B------:R-:W-:Y:S01]  /*5290*/  FFMA.FTZ R9, R60, -R33.reuse, R9 ;  /* 0x800000213c097223 */ /* 0x080fe20000010009 */
[-C--:B------:R-:W-:Y:S01]  /*52a0*/  FFMA.FTZ R10, R47, -R33.reuse, R10 ;  /* 0x800000212f0a7223 */ /* 0x080fe2000001000a */
[-C--:B------:R-:W-:Y:S01]  /*52b0*/  FFMA.FTZ R14, R59, -R33.reuse, R14 ;  /* 0x800000213b0e7223 */ /* 0x080fe2000001000e */
[-C--:B------:R-:W-:Y:S01]  /*52c0*/  FFMA.FTZ R15, R58, -R33.reuse, R15 ;  /* 0x800000213a0f7223 */ /* 0x080fe2000001000f */
[-C--:B------:R-:W-:Y:S01]  /*52d0*/  FFMA.FTZ R16, R57, -R33.reuse, R16 ;  /* 0x8000002139107223 */ /* 0x080fe20000010010 */
[----:B------:R-:W-:Y:S01]  /*52e0*/  FFMA.FTZ R17, R56, -R33, R17 ;  /* 0x8000002138117223 */ /* 0x000fe20000010011 */
[C---:B----4-:R-:W-:Y:S01]  /*52f0*/  FMUL.FTZ R42, R2.reuse, R42 ;  /* 0x0000002a022a7220 */ /* 0x050fe20000410000 */
        /* <DEDUP_REMOVED lines=18> */
[----:B------:R-:W-:Y:S01]  /*5420*/  FMUL.FTZ R37, R2, R37 ;  /* 0x0000002502257220 */ /* 0x000fe20000410000 */
[----:B------:R-:W-:-:S02]  /*5430*/  IADD3 R4, P1, R30, UR14, RZ ;  /* 0x0000000e1e047c10 */ /* 0x000fc4000ff3e0ff */
[----:B------:R-:W4:Y:S01]  /*5440*/  LDL.LU R30, [R1+0x94] ;  /* 0x00009400011e7983 */ /* 0x000f220000300800 */
[C---:B------:R-:W-:Y:S01]  /*5450*/  FMUL.FTZ R36, R2.reuse, R36 ;  /* 0x0000002402247220 */ /* 0x040fe20000410000 */
[C---:B------:R-:W-:Y:S02]  /*5460*/  FMUL.FTZ R35, R2.reuse, R35 ;  /* 0x0000002302237220 */ /* 0x040fe40000410000 */
[----:B------:R-:W4:Y:S01]  /*5470*/  LDL.LU R42, [R1+0x88] ;  /* 0x00008800012a7983 */ /* 0x000f220000300800 */
        /* <DEDUP_REMOVED lines=21> */
[----:B------:R-:W-:Y:S01]  /*55d0*/  IADD3.X R5, R25, UR15, RZ, P1, !PT ;  /* 0x0000000f19057c10 */ /* 0x000fe20008ffe4ff */
[----:B------:R-:W-:Y:S01]  /*55e0*/  FMUL.FTZ R25, R2, R3 ;  /* 0x0000000302197220 */ /* 0x000fe20000410000 */
[----:B--2---:R-:W-:-:S02]  /*55f0*/  IADD3 R2, P1, R34, UR14, RZ ;  /* 0x0000000e22027c10 */ /* 0x004fc4000ff3e0ff */
[----:B------:R-:W2:Y:S01]  /*5600*/  LDL.LU R34, [R1+0x8c] ;  /* 0x00008c0001227983 */ /* 0x000ea20000300800 */
[----:B------:R-:W-:Y:S02]  /*5610*/  F2FP.F16.F32.PACK_AB R6, R43, R6 ;  /* 0x000000062b06723e */ /* 0x000fe400000000ff */
[----:B------:R-:W-:Y:S02]  /*5620*/  PRMT R26, R41, 0x7632, R26 ;  /* 0x00007632291a7816 */ /* 0x000fe4000000001a */
[----:B------:R-:W-:Y:S02]  /*5630*/  PRMT R3, R6, 0x7632, R3 ;  /* 0x0000763206037816 */ /* 0x000fe40000000003 */
[----:B------:R-:W-:Y:S02]  /*5640*/  F2FP.F16.F32.PACK_AB R39, R39, R40 ;  /* 0x000000282727723e */ /* 0x000fe400000000ff */
[----:B------:R-:W-:Y:S01]  /*5650*/  F2FP.F16.F32.PACK_AB R37, R37, R38 ;  /* 0x000000262525723e */ /* 0x000fe200000000ff */
[----:B------:R1:W-:Y:S01]  /*5660*/  STG.E.U16 desc[UR12][R4.64+0x2], R3 ;  /* 0x0000020304007986 */ /* 0x0003e2000c10150c */
[----:B------:R-:W-:-:S03]  /*5670*/  PRMT R27, R39, 0x7632, R27 ;  /* 0x00007632271b7816 */ /* 0x000fc6000000001b */
[----:B------:R0:W-:Y:S04]  /*5680*/  STG.E.U16 desc[UR12][R4.64], R6 ;  /* 0x0000000604007986 */ /* 0x0001e8000c10150c */
[----:B------:R-:W-:Y:S01]  /*5690*/  STG.E.U16 desc[UR12][R4.64+0x4], R41 ;  /* 0x0000042904007986 */ /* 0x000fe2000c10150c */
[----:B-1----:R-:W-:-:S03]  /*56a0*/  IADD3.X R3, R32, UR15, RZ, P1, !PT ;  /* 0x0000000f20037c10 */ /* 0x002fc60008ffe4ff */
[----:B------:R3:W-:Y:S01]  /*56b0*/  STG.E.U16 desc[UR12][R4.64+0x6], R26 ;  /* 0x0000061a04007986 */ /* 0x0007e2000c10150c */
[----:B0-----:R-:W-:-:S03]  /*56c0*/  PRMT R6, R37, 0x7632, R6 ;  /* 0x0000763225067816 */ /* 0x001fc60000000006 */
[----:B------:R-:W2:Y:S01]  /*56d0*/  LDL.LU R32, [R1+0x80] ;  /* 0x0000800001207983 */ /* 0x000ea20000300800 */
[----:B------:R-:W-:Y:S02]  /*56e0*/  F2FP.F16.F32.PACK_AB R35, R35, R36 ;  /* 0x000000242323723e */ /* 0x000fe400000000ff */
[----:B------:R-:W-:Y:S01]  /*56f0*/  F2FP.F16.F32.PACK_AB R7, R8, R7 ;  /* 0x000000070807723e */ /* 0x000fe200000000ff */
[----:B------:R-:W-:Y:S01]  /*5700*/  STG.E.U16 desc[UR12][R2.64], R39 ;  /* 0x0000002702007986 */ /* 0x000fe2000c10150c */
[----:B---3--:R-:W-:-:S03]  /*5710*/  IADD3 R4, P1, R31, UR14, RZ ;  /* 0x0000000e1f047c10 */ /* 0x008fc6000ff3e0ff */
[----:B------:R0:W-:Y:S01]  /*5720*/  STG.E.U16 desc[UR12][R2.64+0x2], R27 ;  /* 0x0000021b02007986 */ /* 0x0001e2000c10150c */
[----:B------:R-:W-:-:S03]  /*5730*/  F2FP.F16.F32.PACK_AB R9, R10, R9 ;  /* 0x000000090a09723e */ /* 0x000fc600000000ff */
[----:B------:R-:W3:Y:S01]  /*5740*/  LDL.LU R31, [R1+0x84] ;  /* 0x00008400011f7983 */ /* 0x000ee20000300800 */
[----:B----4-:R-:W-:-:S03]  /*5750*/  IADD3.X R5, R30, UR15, RZ, P1, !PT ;  /* 0x0000000f1e057c10 */ /* 0x010fc60008ffe4ff */
[----:B------:R-:W-:Y:S04]  /*5760*/  STG.E.U16 desc[UR12][R2.64+0x4], R37 ;  /* 0x0000042502007986 */ /* 0x000fe8000c10150c */
[----:B------:R1:W-:Y:S01]  /*5770*/  STG.E.U16 desc[UR12][R2.64+0x6], R6 ;  /* 0x0000060602007986 */ /* 0x0003e2000c10150c */
[----:B------:R-:W-:-:S03]  /*5780*/  PRMT R8, R35, 0x7632, R8 ;  /* 0x0000763223087816 */ /* 0x000fc60000000008 */
[----:B------:R-:W4:Y:S01]  /*5790*/  LDL.LU R30, [R1+0x74] ;  /* 0x00007400011e7983 */ /* 0x000f220000300800 */
[----:B------:R-:W-:Y:S02]  /*57a0*/  PRMT R10, R7, 0x7632, R10 ;  /* 0x00007632070a7816 */ /* 0x000fe4000000000a */
[----:B------:R-:W-:Y:S01]  /*57b0*/  F2FP.F16.F32.PACK_AB R11, R12, R11 ;  /* 0x0000000b0c0b723e */ /* 0x000fe200000000ff */
[----:B0-----:R-:W4:Y:S01]  /*57c0*/  LDL.LU R27, [R1+0x7c] ;  /* 0x00007c00011b7983 */ /* 0x001f220000300800 */
[----:B-1----:R-:W-:-:S03]  /*57d0*/  IADD3 R2, P1, R42, UR14, RZ ;  /* 0x0000000e2a027c10 */ /* 0x002fc6000ff3e0ff */
[----:B------:R-:W4:Y:S01]  /*57e0*/  LDL.LU R26, [R1+0x70] ;  /* 0x00007000011a7983 */ /* 0x000f220000300800 */
[----:B------:R-:W-:-:S03]  /*57f0*/  PRMT R12, R9, 0x7632, R12 ;  /* 0x00007632090c7816 */ /* 0x000fc6000000000c */
[----:B------:R-:W-:Y:S04]  /*5800*/  STG.E.U16 desc[UR12][R4.64], R35 ;  /* 0x0000002304007986 */ /* 0x000fe8000c10150c */
[----:B------:R-:W-:Y:S04]  /*5810*/  STG.E.U16 desc[UR12][R4.64+0x2], R8 ;  /* 0x0000020804007986 */ /* 0x000fe8000c10150c */
[----:B------:R0:W-:Y:S04]  /*5820*/  STG.E.U16 desc[UR12][R4.64+0x4], R7 ;  /* 0x0000040704007986 */ /* 0x0001e8000c10150c */
[----:B------:R-:W-:Y:S01]  /*5830*/  STG.E.U16 desc[UR12][R4.64+0x6], R10 ;  /* 0x0000060a04007986 */ /* 0x000fe2000c10150c */
[----:B0-----:R-:W-:-:S02]  /*5840*/  PRMT R7, R11, 0x7632, R7 ;  /* 0x000076320b077816 */ /* 0x001fc40000000007 */
[----:B--2---:R-:W-:-:S05]  /*5850*/  IADD3.X R3, R34, UR15, RZ, P1, !PT ;  /* 0x0000000f22037c10 */ /* 0x004fca0008ffe4ff */
[----:B------:R0:W-:Y:S04]  /*5860*/  STG.E.U16 desc[UR12][R2.64+0x2], R12 ;  /* 0x0000020c02007986 */ /* 0x0001e8000c10150c */
[----:B------:R1:W-:Y:S04]  /*5870*/  STG.E.U16 desc[UR12][R2.64+0x4], R11 ;  /* 0x0000040b02007986 */ /* 0x0003e8000c10150c */
[----:B0-----:R-:W2:Y:S04]  /*5880*/  LDL.LU R12, [R1+0x6c] ;  /* 0x00006c00010c7983 */ /* 0x001ea80000300800 */
[----:B-1----:R-:W2:Y:S04]  /*5890*/  LDL.LU R11, [R1+0x64] ;  /* 0x00006400010b7983 */ /* 0x002ea80000300800 */
[----:B------:R-:W2:Y:S01]  /*58a0*/  LDL.LU R10, [R1+0x68] ;  /* 0x00006800010a7983 */ /* 0x000ea20000300800 */
[----:B------:R-:W-:-:S02]  /*58b0*/  F2FP.F16.F32.PACK_AB R13, R14, R13 ;  /* 0x0000000d0e0d723e */ /* 0x000fc400000000ff */
[----:B------:R-:W-:Y:S02]  /*58c0*/  IADD3 R4, P1, R32, UR14, RZ ;  /* 0x0000000e20047c10 */ /* 0x000fe4000ff3e0ff */
[----:B------:R-:W-:Y:S01]  /*58d0*/  F2FP.F16.F32.PACK_AB R15, R16, R15 ;  /* 0x0000000f100f723e */ /* 0x000fe200000000ff */
[----:B------:R-:W-:Y:S01]  /*58e0*/  STG.E.U16 desc[UR12][R2.64], R9 ;  /* 0x0000000902007986 */ /* 0x000fe2000c10150c */
[----:B------:R-:W-:-:S03]  /*58f0*/  PRMT R8, R13, 0x7632, R8 ;  /* 0x000076320d087816 */ /* 0x000fc60000000008 */
[----:B------:R0:W-:Y:S01]  /*5900*/  STG.E.U16 desc[UR12][R2.64+0x6], R7 ;  /* 0x0000060702007986 */ /* 0x0001e2000c10150c */
[----:B------:R-:W-:Y:S02]  /*5910*/  F2FP.F16.F32.PACK_AB R17, R18, R17 ;  /* 0x000000111211723e */ /* 0x000fe400000000ff */
[----:B------:R-:W-:Y:S02]  /*5920*/  F2FP.F16.F32.PACK_AB R19, R20, R19 ;  /* 0x000000131413723e */ /* 0x000fe400000000ff */
[----:B---3--:R-:W-:Y:S02]  /*5930*/  IADD3.X R5, R31, UR15, RZ, P1, !PT ;  /* 0x0000000f1f057c10 */ /* 0x008fe40008ffe4ff */
[----:B0-----:R-:W-:-:S03]  /*5940*/  PRMT R3, R15, 0x7632, R3 ;  /* 0x000076320f037816 */ /* 0x001fc60000000003 */
[----:B------:R-:W-:Y:S01]  /*5950*/  STG.E.U16 desc[UR12][R4.64], R13 ;  /* 0x0000000d04007986 */ /* 0x000fe2000c10150c */
[----:B----4-:R-:W-:-:S03]  /*5960*/  IADD3 R6, P1, R30, UR14, RZ ;  /* 0x0000000e1e067c10 */ /* 0x010fc6000ff3e0ff */
[----:B------:R-:W-:Y:S01]  /*5970*/  STG.E.U16 desc[UR12][R4.64+0x2], R8 ;  /* 0x0000020804007986 */ /* 0x000fe2000c10150c */
[----:B------:R-:W-:Y:S02]  /*5980*/  PRMT R9, R17, 0x7632, R9 ;  /* 0x0000763211097816 */ /* 0x000fe40000000009 */
[----:B------:R-:W-:Y:S01]  /*5990*/  IADD3.X R7, R27, UR15, RZ, P1, !PT ;  /* 0x0000000f1b077c10 */ /* 0x000fe20008ffe4ff */
[----:B------:R-:W-:Y:S01]  /*59a0*/  STG.E.U16 desc[UR12][R4.64+0x4], R15 ;  /* 0x0000040f04007986 */ /* 0x000fe2000c10150c */
[----:B------:R-:W-:-:S03]  /*59b0*/  F2FP.F16.F32.PACK_AB R21, R22, R21 ;  /* 0x000000151615723e */ /* 0x000fc600000000ff */
[----:B------:R0:W-:Y:S01]  /*59c0*/  STG.E.U16 desc[UR12][R4.64+0x6], R3 ;  /* 0x0000060304007986 */ /* 0x0001e2000c10150c */
[----:B------:R-:W-:Y:S02]  /*59d0*/  IADD3 R2, P1, R26, UR14, RZ ;  /* 0x0000000e1a027c10 */ /* 0x000fe4000ff3e0ff */
[----:B------:R-:W-:Y:S01]  /*59e0*/  F2FP.F16.F32.PACK_AB R23, R24, R23 ;  /* 0x000000171817723e */ /* 0x000fe200000000ff */
[----:B------:R-:W-:Y:S01]  /*59f0*/  STG.E.U16 desc[UR12][R6.64], R17 ;  /* 0x0000001106007986 */ /* 0x000fe2000c10150c */
[----:B0-----:R-:W-:-:S03]  /*5a00*/  PRMT R5, R19, 0x7632, R5 ;  /* 0x0000763213057816 */ /* 0x001fc60000000005 */
[----:B------:R-:W-:Y:S01]  /*5a10*/  STG.E.U16 desc[UR12][R6.64+0x2], R9 ;  /* 0x0000020906007986 */ /* 0x000fe2000c10150c */
[----:B------:R-:W-:-:S03]  /*5a20*/  PRMT R8, R23, 0x7632, R8 ;  /* 0x0000763217087816 */ /* 0x000fc60000000008 */
[----:B------:R-:W-:Y:S01]  /*5a30*/  STG.E.U16 desc[UR12][R6.64+0x4], R19 ;  /* 0x0000041306007986 */ /* 0x000fe2000c10150c */
[----:B------:R-:W-:-:S03]  /*5a40*/  F2FP.F16.F32.PACK_AB R0, R25, R0 ;  /* 0x000000001900723e */ /* 0x000fc600000000ff */
[----:B------:R0:W-:Y:S01]  /*5a50*/  STG.E.U16 desc[UR12][R6.64+0x6], R5 ;  /* 0x0000060506007986 */ /* 0x0001e2000c10150c */
[----:B------:R-:W-:Y:S02]  /*5a60*/  F2FP.F16.F32.PACK_AB R33, R33, R45 ;  /* 0x0000002d2121723e */ /* 0x000fe400000000ff */
[----:B0-----:R-:W-:Y:S02]  /*5a70*/  PRMT R7, R21, 0x7632, R7 ;  /* 0x0000763215077816 */ /* 0x001fe40000000007 */
[----:B------:R-:W-:Y:S01]  /*5a80*/  PRMT R6, R33, 0x7632, R6 ;  /* 0x0000763221067816 */ /* 0x000fe20000000006 */
[----:B------:R-:W-:Y:S01]  /*5a90*/  ULOP3.LUT UR4, UR4, 0x1, URZ, 0x3c, !UPT ;  /* 0x0000000104047892 */ /* 0x000fe2000f8e3c3f */
[----:B------:R-:W-:Y:S01]  /*5aa0*/  UMOV UR5, UR10 ;  /* 0x0000000a00057c82 */ /* 0x000fe20008000000 */
[----:B------:R-:W-:Y:S01]  /*5ab0*/  UMOV UR11, UR9 ;  /* 0x00000009000b7c82 */ /* 0x000fe20008000000 */
[----:B--2---:R-:W-:Y:S02]  /*5ac0*/  IADD3.X R3, R12, UR15, RZ, P1, !PT ;  /* 0x0000000f0c037c10 */ /* 0x004fe40008ffe4ff */
[----:B------:R-:W-:-:S03]  /*5ad0*/  IADD3 R4, P1, R11, UR14, RZ ;  /* 0x0000000e0b047c10 */ /* 0x000fc6000ff3e0ff */
[----:B------:R-:W-:Y:S01]  /*5ae0*/  STG.E.U16 desc[UR12][R2.64], R21 ;  /* 0x0000001502007986 */ /* 0x000fe2000c10150c */
[----:B------:R-:W-:-:S03]  /*5af0*/  IADD3.X R5, R10, UR15, RZ, P1, !PT ;  /* 0x0000000f0a057c10 */ /* 0x000fc60008ffe4ff */
[----:B------:R-:W-:Y:S04]  /*5b00*/  STG.E.U16 desc[UR12][R2.64+0x2], R7 ;  /* 0x0000020702007986 */ /* 0x000fe8000c10150c */
        /* <DEDUP_REMOVED lines=8> */
.L_x_3103:
        /* <DEDUP_REMOVED lines=56> */
.L_x_3132:
        /* <DEDUP_REMOVED lines=45> */
.L_x_3119:
[----:B------:R-:W-:Y:S05]  /*61e0*/  BSYNC B1 ;  /* 0x0000000000017941 */ /* 0x000fea0003800000 */
.L_x_3118:
        /* <DEDUP_REMOVED lines=21> */
.L_x_3122:
[----:B------:R-:W2:Y:S04]  /*6340*/  LDG.E.64 R16, desc[UR12][R14.64+-0x19000] ;  /* 0xfe70000c0e107981 */ /* 0x000ea8000c1e1b00 */
[----:B------:R-:W3:Y:S04]  /*6350*/  LDG.E.64 R18, desc[UR12][R14.64+-0xc800] ;  /* 0xff38000c0e127981 */ /* 0x000ee8000c1e1b00 */
[----:B------:R-:W4:Y:S04]  /*6360*/  LDG.E.64 R20, desc[UR12][R14.64] ;  /* 0x0000000c0e147981 */ /* 0x000f28000c1e1b00 */
        /* <DEDUP_REMOVED lines=52> */
.L_x_3121:
[----:B------:R-:W-:Y:S05]  /*66b0*/  BSYNC B1 ;  /* 0x0000000000017941 */ /* 0x000fea0003800000 */
.L_x_3120:
        /* <DEDUP_REMOVED lines=11> */
[----:B------:R-:W4:Y:S04]  /*6770*/  LDG.E.64 R26, desc[UR12][R14.64+0x25800] ;  /* 0x0258000c0e1a7981 */ /* 0x000f28000c1e1b00 */
[----:B-----5:R-:W4:Y:S04]  /*6780*/  LDG.E.64 R28, desc[UR12][R14.64+0x32000] ;  /* 0x0320000c0e1c7981 */ /* 0x020f28000c1e1b00 */
[----:B------:R0:W4:Y:S01]  /*6790*/  LDG.E.64 R30, desc[UR12][R14.64+0x3e800] ;  /* 0x03e8000c0e1e7981 */ /* 0x000122000c1e1b00 */
        /* <DEDUP_REMOVED lines=21> */
.L_x_3124:
[----:B------:R-:W-:Y:S05]  /*68f0*/  BSYNC B1 ;  /* 0x0000000000017941 */ /* 0x000fea0003800000 */
.L_x_3123:
        /* <DEDUP_REMOVED lines=15> */
.L_x_3117:
[----:B------:R-:W-:Y:S05]  /*69f0*/  BSYNC B0 ;  /* 0x0000000000007941 */ /* 0x000fea0003800000 */
.L_x_3116:
        /* <DEDUP_REMOVED lines=50> */
.L_x_3141:
        /* <DEDUP_REMOVED lines=28> */
[----:B-----5:R-:W-:Y:S01]  /*6ee0*/  MOV R29, 0xffff ;  /* 0x0000ffff001d7802 */ /* 0x020fe20000000f00 */
        /* <DEDUP_REMOVED lines=17> */
.L_x_3151:
        /* <DEDUP_REMOVED lines=41> */
.L_x_3161:
[----:B--2---:R-:W-:Y:S01]  /*7290*/  FADD.FTZ R15, R14, R30 ;  /* 0x0000001e0e0f7221 */ /* 0x004fe20000010000 */
[----:B------:R-:W-:-:S04]  /*72a0*/  @!P1 F2FP.F16.F32.PACK_AB R14, RZ, R24 ;  /* 0x00000018ff0e923e */ /* 0x000fc800000000ff */
[----:B------:R-:W-:Y:S01]  /*72b0*/  @!P1 F2FP.F16.F32.PACK_AB R15, RZ, R15 ;  /* 0x0000000fff0f923e */ /* 0x000fe200000000ff */
[----:B------:R3:W-:Y:S03]  /*72c0*/  @!P1 STG.E.U16 desc[UR12][R16.64+0x50], R14 ;  /* 0x0000500e10009986 */ /* 0x0007e6000c10150c */
[----:B------:R-:W-:Y:S02]  /*72d0*/  PRMT R20, R15, 0x7610, R20 ;  /* 0x000076100f147816 */ /* 0x000fe40000000014 */
[----:B------:R-:W-:-:S03]  /*72e0*/  LEA.HI R15, R56, 0x3c, RZ, 0x1c ;  /* 0x0000003c380f7811 */ /* 0x000fc600078fe0ff */
[----:B------:R3:W-:Y:S04]  /*72f0*/  @!P1 STG.E.U16 desc[UR12][R18.64+0x50], R20 ;  /* 0x0000501412009986 */ /* 0x0007e8000c10150c */
.L_x_3127:
[----:B------:R-:W-:Y:S05]  /*7300*/  BSYNC B0 ;  /* 0x0000000000007941 */ /* 0x000fea0003800000 */
.L_x_3126:
        /* <DEDUP_REMOVED lines=38> */
[----:B-----5:R-:W-:Y:S02]  /*7570*/  MOV R29, 0xffff ;  /* 0x0000ffff001d7802 */ /* 0x020fe40000000f00 */
        /* <DEDUP_REMOVED lines=22> */
[----:B------:R-:W3:Y:S01]  /*76e0*/  SHFL.BFLY PT, R30, R17, 0x4, 0x101f ;  /* 0x0c901f00111e7f89 */ /* 0x000ee200000e0000 */
        /* <DEDUP_REMOVED lines=103> */
.L_x_3195:
        /* <DEDUP_REMOVED lines=9> */
.L_x_3125:
        /* <DEDUP_REMOVED lines=8> */
.L_x_3128:
[----:B-----5:R-:W-:Y:S01]  /*7e70*/  HFMA2.MMA R28, -RZ, RZ, 0, 4.76837158203125e-07 ;  /* 0x00000008ff1c7435 */ /* 0x020fe200000001ff */
[----:B-1----:R-:W-:Y:S02]  /*7e80*/  MOV R29, R14 ;  /* 0x0000000e001d7202 */ /* 0x002fe40000000f00 */
[----:B------:R-:W-:Y:S02]  /*7e90*/  MOV R27, 0x101f ;  /* 0x0000101f001b7802 */ /* 0x000fe40000000f00 */
[----:B------:R-:W-:-:S07]  /*7ea0*/  MOV R26, 0xffff ;  /* 0x0000ffff001a7802 */ /* 0x000fce0000000f00 */
[----:B0-2---:R-:W-:Y:S05]  /*7eb0*/  WARPSYNC.COLLECTIVE R26, `(.L_x_3133) ;  /* 0x000000001a087348 */ /* 0x005fea0003c00000 */
[----:B------:R1:W3:Y:S02]  /*7ec0*/  SHFL.BFLY P2, R30, R29, R28, R27 ;  /* 0x0c00001c1d1e7389 */ /* 0x0002e4000004001b */
[----:B0123--:R-:W-:Y:S01]  /*7ed0*/  ENDCOLLECTIVE ;  /* 0x000000000000791b */ /* 0x00ffe20003800000 */
.L_x_3133:
[----:B------:R-:W-:Y:S02]  /*7ee0*/  MOV R29, R15 ;  /* 0x0000000f001d7202 */ /* 0x000fe40000000f00 */
[----:B------:R-:W-:-:S07]  /*7ef0*/  MOV R17, R30 ;  /* 0x0000001e00117202 */ /* 0x000fce0000000f00 */
[----:B------:R-:W-:Y:S05]  /*7f00*/  WARPSYNC.COLLECTIVE R26, `(.L_x_3134) ;  /* 0x000000001a087348 */ /* 0x000fea0003c00000 */
[----:B------:R0:W1:Y:S02]  /*7f10*/  SHFL.BFLY P2, R30, R29, R28, R27 ;  /* 0x0c00001c1d1e7389 */ /* 0x000064000004001b */
[----:B01----:R-:W-:Y:S01]  /*7f20*/  ENDCOLLECTIVE ;  /* 0x000000000000791b */ /* 0x003fe20003800000 */
.L_x_3134:
[----:B------:R-:W-:Y:S01]  /*7f30*/  FADD.FTZ R17, R17, R14 ;  /* 0x0000000e11117221 */ /* 0x000fe20000010000 */
[----:B------:R-:W-:-:S04]  /*7f40*/  HFMA2.MMA R28, -RZ, RZ, 0, 2.384185791015625e-07 ;  /* 0x00000004ff1c7435 */ /* 0x000fc800000001ff */
[----:B------:R-:W-:Y:S02]  /*7f50*/  MOV R29, R17 ;  /* 0x00000011001d7202 */ /* 0x000fe40000000f00 */
[----:B------:R-:W-:-:S07]  /*7f60*/  MOV R16, R30 ;  /* 0x0000001e00107202 */ /* 0x000fce0000000f00 */
[----:B------:R-:W-:Y:S05]  /*7f70*/  WARPSYNC.COLLECTIVE R26, `(.L_x_3135) ;  /* 0x000000001a087348 */ /* 0x000fea0003c00000 */
[----:B------:R0:W1:Y:S02]  /*7f80*/  SHFL.BFLY P2, R30, R29, R28, R27 ;  /* 0x0c00001c1d1e7389 */ /* 0x000064000004001b */
[----:B01----:R-:W-:Y:S01]  /*7f90*/  ENDCOLLECTIVE ;  /* 0x000000000000791b */ /* 0x003fe20003800000 */
.L_x_3135:
[----:B------:R-:W-:-:S05]  /*7fa0*/  FADD.FTZ R16, R16, R15 ;  /* 0x0000000f10107221 */ /* 0x000fca0000010000 */
[----:B------:R-:W-:Y:S02]  /*7fb0*/  MOV R29, R16 ;  /* 0x00000010001d7202 */ /* 0x000fe40000000f00 */
[----:B------:R-:W-:-:S07]  /*7fc0*/  MOV R18, R30 ;  /* 0x0000001e00127202 */ /* 0x000fce0000000f00 */
[----:B------:R-:W-:Y:S05]  /*7fd0*/  WARPSYNC.COLLECTIVE R26, `(.L_x_3136) ;  /* 0x000000001a087348 */ /* 0x000fea0003c00000 */
[----:B------:R0:W1:Y:S02]  /*7fe0*/  SHFL.BFLY P2, R30, R29, R28, R27 ;  /* 0x0c00001c1d1e7389 */ /* 0x000064000004001b */
[----:B01----:R-:W-:Y:S01]  /*7ff0*/  ENDCOLLECTIVE ;  /* 0x000000000000791b */ /* 0x003fe20003800000 */
.L_x_3136:
[----:B------:R-:W-:Y:S01]  /*8000*/  FADD.FTZ R18, R17, R18 ;  /* 0x0000001211127221 */ /* 0x000fe20000010000 */
[----:B------:R-:W-:-:S04]  /*8010*/  HFMA2.MMA R28, -RZ, RZ, 0, 1.1920928955078125e-07 ;  /* 0x00000002ff1c7435 */ /* 0x000fc800000001ff */
[----:B------:R-:W-:Y:S02]  /*8020*/  MOV R29, R18 ;  /* 0x00000012001d7202 */ /* 0x000fe40000000f00 */
[----:B------:R-:W-:-:S07]  /*8030*/  MOV R19, R30 ;  /* 0x0000001e00137202 */ /* 0x000fce0000000f00 */
[----:B------:R-:W-:Y:S05]  /*8040*/  WARPSYNC.COLLECTIVE R26, `(.L_x_3137) ;  /* 0x000000001a087348 */ /* 0x000fea0003c00000 */
[----:B------:R0:W1:Y:S02]  /*8050*/  SHFL.BFLY P2, R30, R29, R28, R27 ;  /* 0x0c00001c1d1e7389 */ /* 0x000064000004001b */
[----:B01----:R-:W-:Y:S01]  /*8060*/  ENDCOLLECTIVE ;  /* 0x000000000000791b */ /* 0x003fe20003800000 */
.L_x_3137:
[----:B------:R-:W-:-:S05]  /*8070*/  FADD.FTZ R19, R16, R19 ;  /* 0x0000001310137221 */ /* 0x000fca0000010000 */
[----:B------:R-:W-:Y:S02]  /*8080*/  MOV R29, R19 ;  /* 0x00000013001d7202 */ /* 0x000fe40000000f00 */
[----:B------:R-:W-:-:S07]  /*8090*/  MOV R21, R30 ;  /* 0x0000001e00157202 */ /* 0x000fce0000000f00 */
[----:B------:R-:W-:Y:S05]  /*80a0*/  WARPSYNC.COLLECTIVE R26, `(.L_x_3138) ;  /* 0x000000001a087348 */ /* 0x000fea0003c00000 */
[----:B------:R0:W1:Y:S02]  /*80b0*/  SHFL.BFLY P2, R30, R29, R28, R27 ;  /* 0x0c00001c1d1e7389 */ /* 0x000064000004001b */
[----:B01----:R-:W-:Y:S01]  /*80c0*/  ENDCOLLECTIVE ;  /* 0x000000000000791b */ /* 0x003fe20003800000 */
.L_x_3138:
[----:B------:R-:W-:Y:S01]  /*80d0*/  FADD.FTZ R21, R18, R21 ;  /* 0x0000001512157221 */ /* 0x000fe20000010000 */
[----:B------:R-:W-:-:S04]  /*80e0*/  HFMA2.MMA R28, -RZ, RZ, 0, 5.9604644775390625e-08 ;  /* 0x00000001ff1c7435 */ /* 0x000fc800000001ff */
[----:B------:R-:W-:Y:S02]  /*80f0*/  MOV R29, R21 ;  /* 0x00000015001d7202 */ /* 0x000fe40000000f00 */
[----:B------:R-:W-:-:S07]  /*8100*/  MOV R14, R30 ;  /* 0x0000001e000e7202 */ /* 0x000fce0000000f00 */
[----:B------:R-:W-:Y:S05]  /*8110*/  WARPSYNC.COLLECTIVE R26, `(.L_x_3139) ;  /* 0x000000001a087348 */ /* 0x000fea0003c00000 */
[----:B------:R0:W1:Y:S02]  /*8120*/  SHFL.BFLY P2, R30, R29, R28, R27 ;  /* 0x0c00001c1d1e7389 */ /* 0x000064000004001b */
[----:B01----:R-:W-:Y:S01]  /*8130*/  ENDCOLLECTIVE ;  /* 0x000000000000791b */ /* 0x003fe20003800000 */
.L_x_3139:
[----:B------:R-:W-:-:S05]  /*8140*/  FADD.FTZ R14, R19, R14 ;  /* 0x0000000e130e7221 */ /* 0x000fca0000010000 */
[----:B------:R-:W-:Y:S02]  /*8150*/  MOV R29, R14 ;  /* 0x0000000e001d7202 */ /* 0x000fe40000000f00 */
[----:B------:R-:W-:-:S07]  /*8160*/  MOV R20, R30 ;  /* 0x0000001e00147202 */ /* 0x000fce0000000f00 */
[----:B------:R-:W-:Y:S05]  /*8170*/  WARPSYNC.COLLECTIVE R26, `(.L_x_3140) ;  /* 0x000000001a087348 */ /* 0x000fea0003c00000 */
[----:B------:R0:W1:Y:S02]  /*8180*/  SHFL.BFLY P2, R30, R29, R28, R27 ;  /* 0x0c00001c1d1e7389 */ /* 0x000064000004001b */
[----:B01----:R-:W-:Y:S01]  /*8190*/  ENDCOLLECTIVE ;  /* 0x000000000000791b */ /* 0x003fe20003800000 */
.L_x_3140:
[----:B------:R-:W-:Y:S01]  /*81a0*/  FADD.FTZ R20, R21, R20 ;  /* 0x0000001415147221 */ /* 0x000fe20000010000 */
[----:B------:R-:W-:Y:S06]  /*81b0*/  BRA `(.L_x_3141) ;  /* 0xffffffe800d87947 */ /* 0x000fec000383ffff */
.L_x_3129:
[----:B-----5:R-:W-:Y:S01]  /*81c0*/  HFMA2.MMA R28, -RZ, RZ, 0, 4.76837158203125e-07 ;  /* 0x00000008ff1c7435 */ /* 0x020fe200000001ff */
[----:B------:R-:W-:Y:S01]  /*81d0*/  BSSY B1, `(.L_x_3142) ;  /* 0x0000007000017945 */ /* 0x000fe20003800000 */
[----:B-1----:R-:W-:Y:S02]  /*81e0*/  MOV R29, R14 ;  /* 0x0000000e001d7202 */ /* 0x002fe40000000f00 */
[----:B------:R-:W-:Y:S02]  /*81f0*/  MOV R27, 0x101f ;  /* 0x0000101f001b7802 */ /* 0x000fe40000000f00 */
[----:B------:R-:W-:-:S07]  /*8200*/  MOV R26, 0xffff ;  /* 0x0000ffff001a7802 */ /* 0x000fce0000000f00 */
[----:B0-2---:R-:W-:Y:S05]  /*8210*/  WARPSYNC.COLLECTIVE R26, `(.L_x_3143) ;  /* 0x000000001a087348 */ /* 0x005fea0003c00000 */
[----:B------:R1:W3:Y:S02]  /*8220*/  SHFL.BFLY P2, R30, R29, R28, R27 ;  /* 0x0c00001c1d1e7389 */ /* 0x0002e4000004001b */
[----:B0123--:R-:W-:Y:S01]  /*8230*/  ENDCOLLECTIVE ;  /* 0x000000000000791b */ /* 0x00ffe20003800000 */
.L_x_3143:
[----:B------:R-:W-:Y:S05]  /*8240*/  BSYNC B1 ;  /* 0x0000000000017941 */ /* 0x000fea0003800000 */
.L_x_3142:
        /* <DEDUP_REMOVED lines=8> */
.L_x_3144:
[----:B------:R-:W-:Y:S01]  /*82d0*/  FADD.FTZ R21, R21, R14 ;  /* 0x0000000e15157221 */ /* 0x000fe20000010000 */
[----:B------:R-:W-:-:S04]  /*82e0*/  HFMA2.MMA R28, -RZ, RZ, 0, 2.384185791015625e-07 ;  /* 0x00000004ff1c7435 */ /* 0x000fc800000001ff */
[----:B------:R-:W-:Y:S02]  /*82f0*/  MOV R29, R21 ;  /* 0x00000015001d7202 */ /* 0x000fe40000000f00 */
[----:B------:R-:W-:-:S07]  /*8300*/  MOV R20, R30 ;  /* 0x0000001e00147202 */ /* 0x000fce0000000f00 */
[----:B------:R-:W-:Y:S05]  /*8310*/  WARPSYNC.COLLECTIVE R26, `(.L_x_3145) ;  /* 0x000000001a087348 */ /* 0x000fea0003c00000 */
[----:B------:R0:W1:Y:S02]  /*8320*/  SHFL.BFLY P2, R30, R29, R28, R27 ;  /* 0x0c00001c1d1e7389 */ /* 0x000064000004001b */
[----:B01----:R-:W-:Y:S01]  /*8330*/  ENDCOLLECTIVE ;  /* 0x000000000000791b */ /* 0x003fe20003800000 */
.L_x_3145:
[----:B------:R-:W-:-:S05]  /*8340*/  FADD.FTZ R20, R20, R15 ;  /* 0x0000000f14147221 */ /* 0x000fca0000010000 */
[----:B------:R-:W-:Y:S02]  /*8350*/  MOV R29, R20 ;  /* 0x00000014001d7202 */ /* 0x000fe40000000f00 */
[----:B------:R-:W-:-:S07]  /*8360*/  MOV R22, R30 ;  /* 0x0000001e00167202 */ /* 0x000fce0000000f00 */
[----:B------:R-:W-:Y:S05]  /*8370*/  WARPSYNC.COLLECTIVE R26, `(.L_x_3146) ;  /* 0x000000001a087348 */ /* 0x000fea0003c00000 */
[----:B------:R0:W1:Y:S02]  /*8380*/  SHFL.BFLY P2, R30, R29, R28, R27 ;  /* 0x0c00001c1d1e7389 */ /* 0x000064000004001b */
[----:B01----:R-:W-:Y:S01]  /*8390*/  ENDCOLLECTIVE ;  /* 0x000000000000791b */ /* 0x003fe20003800000 */
.L_x_3146:
[----:B------:R-:W-:Y:S01]  /*83a0*/  FADD.FTZ R22, R21, R22 ;  /* 0x0000001615167221 */ /* 0x000fe20000010000 */
[----:B------:R-:W-:-:S04]  /*83b0*/  HFMA2.MMA R28, -RZ, RZ, 0, 1.1920928955078125e-07 ;  /* 0x00000002ff1c7435 */ /* 0x000fc800000001ff */
[----:B------:R-:W-:Y:S02]  /*83c0*/  MOV R29, R22 ;  /* 0x00000016001d7202 */ /* 0x000fe40000000f00 */
[----:B------:R-:W-:-:S07]  /*83d0*/  MOV R23, R30 ;  /* 0x0000001e00177202 */ /* 0x000fce0000000f00 */
[----:B------:R-:W-:Y:S05]  /*83e0*/  WARPSYNC.COLLECTIVE R26, `(.L_x_3147) ;  /* 0x000000001a087348 */ /* 0x000fea0003c00000 */
[----:B------:R0:W1:Y:S02]  /*83f0*/  SHFL.BFLY P2, R30, R29, R28, R27 ;  /* 0x0c00001c1d1e7389 */ /* 0x000064000004001b */
[----:B01----:R-:W-:Y:S01]  /*8400*/  ENDCOLLECTIVE ;  /* 0x000000000000791b */ /* 0x003fe20003800000 */
.L_x_3147:
[----:B------:R-:W-:-:S05]  /*8410*/  FADD.FTZ R23, R20, R23 ;  /* 0x0000001714177221 */ /* 0x000fca0000010000 */
[----:B------:R-:W-:Y:S02]  /*8420*/  MOV R29, R23 ;  /* 0x00000017001d7202 */ /* 0x000fe40000000f00 */
[----:B------:R-:W-:-:S07]  /*8430*/  MOV R25, R30 ;  /* 0x0000001e00197202 */ /* 0x000fce0000000f00 */
[----:B------:R-:W-:Y:S05]  /*8440*/  WARPSYNC.COLLECTIVE R26, `(.L_x_3148) ;  /* 0x000000001a087348 */ /* 0x000fea0003c00000 */
[----:B------:R0:W1:Y:S02]  /*8450*/  SHFL.BFLY P2, R30, R29, R28, R27 ;  /* 0x0c00001c1d1e7389 */ /* 0x000064000004001b */
[----:B01----:R-:W-:Y:S01]  /*8460*/  ENDCOLLECTIVE ;  /* 0x000000000000791b */ /* 0x003fe20003800000 */
.L_x_3148:
[----:B------:R-:W-:Y:S01]  /*8470*/  FADD.FTZ R25, R22, R25 ;  /* 0x0000001916197221 */ /* 0x000fe20000010000 */
[----:B------:R-:W-:-:S04]  /*8480*/  HFMA2.MMA R28, -RZ, RZ, 0, 5.9604644775390625e-08 ;  /* 0x00000001ff1c7435 */ /* 0x000fc800000001ff */
[----:B------:R-:W-:Y:S02]  /*8490*/  MOV R29, R25 ;  /* 0x00000019001d7202 */ /* 0x000fe40000000f00 */
[----:B------:R-:W-:-:S07]  /*84a0*/  MOV R14, R30 ;  /* 0x0000001e000e7202 */ /* 0x000fce0000000f00 */
[----:B------:R-:W-:Y:S05]  /*84b0*/  WARPSYNC.COLLECTIVE R26, `(.L_x_3149) ;  /* 0x000000001a087348 */ /* 0x000fea0003c00000 */
[----:B------:R0:W1:Y:S02]  /*84c0*/  SHFL.BFLY P2, R30, R29, R28, R27 ;  /* 0x0c00001c1d1e7389 */ /* 0x000064000004001b */
[----:B01----:R-:W-:Y:S01]  /*84d0*/  ENDCOLLECTIVE ;  /* 0x000000000000791b */ /* 0x003fe20003800000 */
.L_x_3149:
[----:B------:R-:W-:-:S05]  /*84e0*/  FADD.FTZ R14, R23, R14 ;  /* 0x0000000e170e7221 */ /* 0x000fca0000010000 */
[----:B------:R-:W-:Y:S02]  /*84f0*/  MOV R29, R14 ;  /* 0x0000000e001d7202 */ /* 0x000fe40000000f00 */
[----:B------:R-:W-:-:S07]  /*8500*/  MOV R24, R30 ;  /* 0x0000001e00187202 */ /* 0x000fce0000000f00 */
[----:B------:R-:W-:Y:S05]  /*8510*/  WARPSYNC.COLLECTIVE R26, `(.L_x_3150) ;  /* 0x000000001a087348 */ /* 0x000fea0003c00000 */
[----:B------:R0:W1:Y:S02]  /*8520*/  SHFL.BFLY P2, R30, R29, R28, R27 ;  /* 0x0c00001c1d1e7389 */ /* 0x000064000004001b */
[----:B01----:R-:W-:Y:S01]  /*8530*/  ENDCOLLECTIVE ;  /* 0x000000000000791b */ /* 0x003fe20003800000 */
.L_x_3150:
[----:B------:R-:W-:Y:S01]  /*8540*/  FADD.FTZ R24, R25, R24 ;  /* 0x0000001819187221 */ /* 0x000fe20000010000 */
[----:B------:R-:W-:Y:S06]  /*8550*/  BRA `(.L_x_3151) ;  /* 0xffffffe800a87947 */ /* 0x000fec000383ffff */
.L_x_3130:
        /* <DEDUP_REMOVED lines=8> */
.L_x_3153:
[----:B------:R-:W-:Y:S05]  /*85e0*/  BSYNC B1 ;  /* 0x0000000000017941 */ /* 0x000fea0003800000 */
.L_x_3152:
        /* <DEDUP_REMOVED lines=8> */
.L_x_3154:
[----:B------:R-:W-:Y:S01]  /*8670*/  FADD.FTZ R21, R21, R14 ;  /* 0x0000000e15157221 */ /* 0x000fe20000010000 */
[----:B------:R-:W-:-:S04]  /*8680*/  HFMA2.MMA R28, -RZ, RZ, 0, 2.384185791015625e-07 ;  /* 0x00000004ff1c7435 */ /* 0x000fc800000001ff */
[----:B------:R-:W-:Y:S02]  /*8690*/  MOV R29, R21 ;  /* 0x00000015001d7202 */ /* 0x000fe40000000f00 */
[----:B------:R-:W-:-:S07]  /*86a0*/  MOV R20, R30 ;  /* 0x0000001e00147202 */ /* 0x000fce0000000f00 */
[----:B------:R-:W-:Y:S05]  /*86b0*/  WARPSYNC.COLLECTIVE R26, `(.L_x_3155) ;  /* 0x000000001a087348 */ /* 0x000fea0003c00000 */
[----:B------:R0:W1:Y:S02]  /*86c0*/  SHFL.BFLY P2, R30, R29, R28, R27 ;  /* 0x0c00001c1d1e7389 */ /* 0x000064000004001b */
[----:B01----:R-:W-:Y:S01]  /*86d0*/  ENDCOLLECTIVE ;  /* 0x000000000000791b */ /* 0x003fe20003800000 */
.L_x_3155:
[----:B------:R-:W-:-:S05]  /*86e0*/  FADD.FTZ R20, R20, R15 ;  /* 0x0000000f14147221 */ /* 0x000fca0000010000 */
[----:B------:R-:W-:Y:S02]  /*86f0*/  MOV R29, R20 ;  /* 0x00000014001d7202 */ /* 0x000fe40000000f00 */
[----:B------:R-:W-:-:S07]  /*8700*/  MOV R22, R30 ;  /* 0x0000001e00167202 */ /* 0x000fce0000000f00 */
[----:B------:R-:W-:Y:S05]  /*8710*/  WARPSYNC.COLLECTIVE R26, `(.L_x_3156) ;  /* 0x000000001a087348 */ /* 0x000fea0003c00000 */
[----:B------:R0:W1:Y:S02]  /*8720*/  SHFL.BFLY P2, R30, R29, R28, R27 ;  /* 0x0c00001c1d1e7389 */ /* 0x000064000004001b */
[----:B01----:R-:W-:Y:S01]  /*8730*/  ENDCOLLECTIVE ;  /* 0x000000000000791b */ /* 0x003fe20003800000 */
.L_x_3156:
[----:B------:R-:W-:Y:S01]  /*8740*/  FADD.FTZ R22, R21, R22 ;  /* 0x0000001615167221 */ /* 0x000fe20000010000 */
[----:B------:R-:W-:-:S04]  /*8750*/  HFMA2.MMA R28, -RZ, RZ, 0, 1.1920928955078125e-07 ;  /* 0x00000002ff1c7435 */ /* 0x000fc800000001ff */
[----:B------:R-:W-:Y:S02]  /*8760*/  MOV R29, R22 ;  /* 0x00000016001d7202 */ /* 0x000fe40000000f00 */
[----:B------:R-:W-:-:S07]  /*8770*/  MOV R23, R30 ;  /* 0x0000001e00177202 */ /* 0x000fce0000000f00 */
[----:B------:R-:W-:Y:S05]  /*8780*/  WARPSYNC.COLLECTIVE R26, `(.L_x_3157) ;  /* 0x000000001a087348 */ /* 0x000fea0003c00000 */
[----:B------:R0:W1:Y:S02]  /*8790*/  SHFL.BFLY P2, R30, R29, R28, R27 ;  /* 0x0c00001c1d1e7389 */ /* 0x000064000004001b */
[----:B01----:R-:W-:Y:S01]  /*87a0*/  ENDCOLLECTIVE ;  /* 0x000000000000791b */ /* 0x003fe20003800000 */
.L_x_3157:
[----:B------:R-:W-:-:S05]  /*87b0*/  FADD.FTZ R23, R20, R23 ;  /* 0x0000001714177221 */ /* 0x000fca0000010000 */
[----:B------:R-:W-:Y:S02]  /*87c0*/  MOV R29, R23 ;  /* 0x00000017001d7202 */ /* 0x000fe40000000f00 */
[----:B------:R-:W-:-:S07]  /*87d0*/  MOV R25, R30 ;  /* 0x0000001e00197202 */ /* 0x000fce0000000f00 */
[----:B------:R-:W-:Y:S05]  /*87e0*/  WARPSYNC.COLLECTIVE R26, `(.L_x_3158) ;  /* 0x000000001a087348 */ /* 0x000fea0003c00000 */
[----:B------:R0:W1:Y:S02]  /*87f0*/  SHFL.BFLY P2, R30, R29, R28, R27 ;  /* 0x0c00001c1d1e7389 */ /* 0x000064000004001b */
[----:B01----:R-:W-:Y:S01]  /*8800*/  ENDCOLLECTIVE ;  /* 0x000000000000791b */ /* 0x003fe20003800000 */
.L_x_3158:
[----:B------:R-:W-:Y:S01]  /*8810*/  FADD.FTZ R25, R22, R25 ;  /* 0x0000001916197221 */ /* 0x000fe20000010000 */
[----:B------:R-:W-:-:S04]  /*8820*/  HFMA2.MMA R28, -RZ, RZ, 0, 5.9604644775390625e-08 ;  /* 0x00000001ff1c7435 */ /* 0x000fc800000001ff */
[----:B------:R-:W-:Y:S02]  /*8830*/  MOV R29, R25 ;  /* 0x00000019001d7202 */ /* 0x000fe40000000f00 */
[----:B------:R-:W-:-:S07]  /*8840*/  MOV R14, R30 ;  /* 0x0000001e000e7202 */ /* 0x000fce0000000f00 */
[----:B------:R-:W-:Y:S05]  /*8850*/  WARPSYNC.COLLECTIVE R26, `(.L_x_3159) ;  /* 0x000000001a087348 */ /* 0x000fea0003c00000 */
[----:B------:R0:W1:Y:S02]  /*8860*/  SHFL.BFLY P2, R30, R29, R28, R27 ;  /* 0x0c00001c1d1e7389 */ /* 0x000064000004001b */
[----:B01----:R-:W-:Y:S01]  /*8870*/  ENDCOLLECTIVE ;  /* 0x000000000000791b */ /* 0x003fe20003800000 */
.L_x_3159:
[----:B------:R-:W-:-:S05]  /*8880*/  FADD.FTZ R14, R23, R14 ;  /* 0x0000000e170e7221 */ /* 0x000fca0000010000 */
[----:B------:R-:W-:Y:S02]  /*8890*/  MOV R29, R14 ;  /* 0x0000000e001d7202 */ /* 0x000fe40000000f00 */
[----:B------:R-:W-:-:S07]  /*88a0*/  MOV R24, R30 ;  /* 0x0000001e00187202 */ /* 0x000fce0000000f00 */
[----:B------:R-:W-:Y:S05]  /*88b0*/  WARPSYNC.COLLECTIVE R26, `(.L_x_3160) ;  /* 0x000000001a087348 */ /* 0x000fea0003c00000 */
[----:B------:R0:W1:Y:S02]  /*88c0*/  SHFL.BFLY P2, R30, R29, R28, R27 ;  /* 0x0c00001c1d1e7389 */ /* 0x000064000004001b */
[----:B01----:R-:W-:Y:S01]  /*88d0*/  ENDCOLLECTIVE ;  /* 0x000000000000791b */ /* 0x003fe20003800000 */
.L_x_3160:
[----:B------:R-:W-:Y:S01]  /*88e0*/  FADD.FTZ R24, R25, R24 ;  /* 0x0000001819187221 */ /* 0x000fe20000010000 */
[----:B------:R-:W-:Y:S06]  /*88f0*/  BRA `(.L_x_3161) ;  /* 0xffffffe800647947 */ /* 0x000fec000383ffff */
.L_x_3131:
        /* <DEDUP_REMOVED lines=8> */
.L_x_3163:
[----:B------:R-:W-:Y:S05]  /*8980*/  BSYNC B0 ;  /* 0x0000000000007941 */ /* 0x000fea0003800000 */
.L_x_3162:
        /* <DEDUP_REMOVED lines=10> */
.L_x_3164:
        /* <DEDUP_REMOVED lines=17> */
.L_x_3165:
[----:B------:R-:W-:Y:S02]  /*8b40*/  MOV R29, R17 ;  /* 0x00000011001d7202 */ /* 0x000fe40000000f00 */
[----:B------:R-:W-:-:S07]  /*8b50*/  MOV R16, R30 ;  /* 0x0000001e00107202 */ /* 0x000fce0000000f00 */
[----:B------:R-:W-:Y:S05]  /*8b60*/  WARPSYNC.COLLECTIVE R26, `(.L_x_3166) ;  /* 0x000000001a087348 */ /* 0x000fea0003c00000 */
[----:B------:R0:W1:Y:S02]  /*8b70*/  SHFL.BFLY P2, R30, R29, R28, R27 ;  /* 0x0c00001c1d1e7389 */ /* 0x000064000004001b */
[----:B01----:R-:W-:Y:S01]  /*8b80*/  ENDCOLLECTIVE ;  /* 0x000000000000791b */ /* 0x003fe20003800000 */
.L_x_3166:
        /* <DEDUP_REMOVED lines=13> */
.L_x_3167:
[----:B------:R0:W1:Y:S04]  /*8c60*/  @!P0 LDS R37, [R22] ;  /* 0x0000000016258984 */ /* 0x0000680000000800 */
[----:B------:R0:W2:Y:S01]  /*8c70*/  @!P0 LDS R38, [R22+0x500] ;  /* 0x0005000016268984 */ /* 0x0000a20000000800 */
[----:B------:R-:W-:Y:S02]  /*8c80*/  MOV R29, R14 ;  /* 0x0000000e001d7202 */ /* 0x000fe40000000f00 */
[----:B------:R-:W-:-:S07]  /*8c90*/  MOV R16, R30 ;  /* 0x0000001e00107202 */ /* 0x000fce0000000f00 */
[----:B012---:R-:W-:Y:S05]  /*8ca0*/  WARPSYNC.COLLECTIVE R26, `(.L_x_3168) ;  /* 0x000000001a087348 */ /* 0x007fea0003c00000 */
[----:B------:R3:W4:Y:S02]  /*8cb0*/  SHFL.BFLY P2, R30, R29, R28, R27 ;  /* 0x0c00001c1d1e7389 */ /* 0x000724000004001b */
[----:B01234-:R-:W-:Y:S01]  /*8cc0*/  ENDCOLLECTIVE ;  /* 0x000000000000791b */ /* 0x01ffe20003800000 */
.L_x_3168:
        /* <DEDUP_REMOVED lines=9> */
.L_x_3169:
[----:B------:R-:W-:Y:S02]  /*8d60*/  MOV R29, R17 ;  /* 0x00000011001d7202 */ /* 0x000fe40000000f00 */
[----:B------:R-:W-:-:S07]  /*8d70*/  MOV R19, R30 ;  /* 0x0000001e00137202 */ /* 0x000fce0000000f00 */
[----:B------:R-:W-:Y:S05]  /*8d80*/  WARPSYNC.COLLECTIVE R26, `(.L_x_3170) ;  /* 0x000000001a087348 */ /* 0x000fea0003c00000 */
[----:B------:R0:W1:Y:S02]  /*8d90*/  SHFL.BFLY P2, R30, R29, R28, R27 ;  /* 0x0c00001c1d1e7389 */ /* 0x000064000004001b */
[----:B01----:R-:W-:Y:S01]  /*8da0*/  ENDCOLLECTIVE ;  /* 0x000000000000791b */ /* 0x003fe20003800000 */
.L_x_3170:
[----:B------:R-:W-:Y:S01]  /*8db0*/  FADD.FTZ R16, R16, R19 ;  /* 0x0000001310107221 */ /* 0x000fe20000010000 */
[----:B------:R-:W-:Y:S01]  /*8dc0*/  HFMA2.MMA R28, -RZ, RZ, 0, 4.76837158203125e-07 ;  /* 0x00000008ff1c7435 */ /* 0x000fe200000001ff */
[----:B------:R-:W-:Y:S02]  /*8dd0*/  MOV R29, R32 ;  /* 0x00000020001d7202 */ /* 0x000fe40000000f00 */
[----:B------:R-:W-:-:S08]  /*8de0*/  MOV R14, R30 ;  /* 0x0000001e000e7202 */ /* 0x000fd00000000f00 */
[----:B------:R-:W-:Y:S05]  /*8df0*/  WARPSYNC.COLLECTIVE R26, `(.L_x_3171) ;  /* 0x000000001a087348 */ /* 0x000fea0003c00000 */
[----:B------:R0:W1:Y:S02]  /*8e00*/  SHFL.BFLY P2, R30, R29, R28, R27 ;  /* 0x0c00001c1d1e7389 */ /* 0x000064000004001b */
[----:B01----:R-:W-:Y:S01]  /*8e10*/  ENDCOLLECTIVE ;  /* 0x000000000000791b */ /* 0x003fe20003800000 */
.L_x_3171:
[----:B------:R-:W-:Y:S01]  /*8e20*/  FADD.FTZ R44, R17, R14 ;  /* 0x0000000e112c7221 */ /* 0x000fe20000010000 */
[----:B------:R-:W-:Y:S02]  /*8e30*/  MOV R29, R34 ;  /* 0x00000022001d7202 */ /* 0x000fe40000000f00 */
[----:B------:R-:W-:-:S07]  /*8e40*/  MOV R31, R30 ;  /* 0x0000001e001f7202 */ /* 0x000fce0000000f00 */
[----:B------:R-:W-:Y:S05]  /*8e50*/  WARPSYNC.COLLECTIVE R26, `(.L_x_3172) ;  /* 0x000000001a087348 */ /* 0x000fea0003c00000 */
[----:B------:R0:W1:Y:S02]  /*8e60*/  SHFL.BFLY P2, R30, R29, R28, R27 ;  /* 0x0c00001c1d1e7389 */ /* 0x000064000004001b */
[----:B01----:R-:W-:Y:S01]  /*8e70*/  ENDCOLLECTIVE ;  /* 0x000000000000791b */ /* 0x003fe20003800000 */
.L_x_3172:
[----:B------:R-:W-:Y:S01]  /*8e80*/  FADD.FTZ R31, R31, R32 ;  /* 0x000000201f1f7221 */ /* 0x000fe20000010000 */
[----:B------:R-:W-:-:S04]  /*8e90*/  HFMA2.MMA R28, -RZ, RZ, 0, 2.384185791015625e-07 ;  /* 0x00000004ff1c7435 */ /* 0x000fc800000001ff */
[----:B------:R-:W-:Y:S02]  /*8ea0*/  MOV R29, R31 ;  /* 0x0000001f001d7202 */ /* 0x000fe40000000f00 */
[----:B------:R-:W-:-:S07]  /*8eb0*/  MOV R33, R30 ;  /* 0x0000001e00217202 */ /* 0x000fce0000000f00 */
[----:B------:R-:W-:Y:S05]  /*8ec0*/  WARPSYNC.COLLECTIVE R26, `(.L_x_3173) ;  /* 0x000000001a087348 */ /* 0x000fea0003c00000 */
[----:B------:R0:W1:Y:S02]  /*8ed0*/  SHFL.BFLY P2, R30, R29, R28, R27 ;  /* 0x0c00001c1d1e7389 */ /* 0x000064000004001b */
[----:B01----:R-:W-:Y:S01]  /*8ee0*/  ENDCOLLECTIVE ;  /* 0x000000000000791b */ /* 0x003fe20003800000 */
.L_x_3173:
[----:B------:R-:W-:-:S05]  /*8ef0*/  FADD.FTZ R33, R33, R34 ;  /* 0x0000002221217221 */ /* 0x000fca0000010000 */
[----:B------:R-:W-:Y:S02]  /*8f00*/  MOV R29, R33 ;  /* 0x00000021001d7202 */ /* 0x000fe40000000f00 */
[----:B------:R-:W-:-:S07]  /*8f10*/  MOV R20, R30 ;  /* 0x0000001e00147202 */ /* 0x000fce0000000f00 */
[----:B------:R-:W-:Y:S05]  /*8f20*/  WARPSYNC.COLLECTIVE R26, `(.L_x_3174) ;  /* 0x000000001a087348 */ /* 0x000fea0003c00000 */
[----:B------:R0:W1:Y:S02]  /*8f30*/  SHFL.BFLY P2, R30, R29, R28, R27 ;  /* 0x0c00001c1d1e7389 */ /* 0x000064000004001b */
[----:B01----:R-:W-:Y:S01]  /*8f40*/  ENDCOLLECTIVE ;  /* 0x000000000000791b */ /* 0x003fe20003800000 */
.L_x_3174:
[----:B------:R-:W-:Y:S01]  /*8f50*/  FADD.FTZ R35, R31, R20 ;  /* 0x000000141f237221 */ /* 0x000fe20000010000 */
[----:B------:R-:W-:-:S04]  /*8f60*/  HFMA2.MMA R28, -RZ, RZ, 0, 1.1920928955078125e-07 ;  /* 0x00000002ff1c7435 */ /* 0x000fc800000001ff */
[----:B------:R-:W-:Y:S02]  /*8f70*/  MOV R29, R35 ;  /* 0x00000023001d7202 */ /* 0x000fe40000000f00 */
[----:B------:R-:W-:-:S07]  /*8f80*/  MOV R36, R30 ;  /* 0x0000001e00247202 */ /* 0x000fce0000000f00 */
[----:B------:R-:W-:Y:S05]  /*8f90*/  WARPSYNC.COLLECTIVE R26, `(.L_x_3175) ;  /* 0x000000001a087348 */ /* 0x000fea0003c00000 */
[----:B------:R0:W1:Y:S02]  /*8fa0*/  SHFL.BFLY P2, R30, R29, R28, R27 ;  /* 0x0c00001c1d1e7389 */ /* 0x000064000004001b */
[----:B01----:R-:W-:Y:S01]  /*8fb0*/  ENDCOLLECTIVE ;  /* 0x000000000000791b */ /* 0x003fe20003800000 */
.L_x_3175:
[----:B------:R-:W-:-:S05]  /*8fc0*/  FADD.FTZ R36, R33, R36 ;  /* 0x0000002421247221 */ /* 0x000fca0000010000 */
[----:B------:R-:W-:Y:S02]  /*8fd0*/  MOV R29, R36 ;  /* 0x00000024001d7202 */ /* 0x000fe40000000f00 */
[----:B------:R-:W-:-:S07]  /*8fe0*/  MOV R18, R30 ;  /* 0x0000001e00127202 */ /* 0x000fce0000000f00 */
[----:B------:R-:W-:Y:S05]  /*8ff0*/  WARPSYNC.COLLECTIVE R26, `(.L_x_3176) ;  /* 0x000000001a087348 */ /* 0x000fea0003c00000 */
[----:B------:R0:W1:Y:S02]  /*9000*/  SHFL.BFLY P2, R30, R29, R28, R27 ;  /* 0x0c00001c1d1e7389 */ /* 0x000064000004001b */
[----:B01----:R-:W-:Y:S01]  /*9010*/  ENDCOLLECTIVE ;  /* 0x000000000000791b */ /* 0x003fe20003800000 */
.L_x_3176:
        /* <DEDUP_REMOVED lines=8> */
.L_x_3177:
[----:B------:R-:W-:Y:S01]  /*90a0*/  FADD.FTZ R36, R36, R21 ;  /* 0x0000001524247221 */ /* 0x000fe20000010000 */
[----:B------:R-:W-:-:S04]  /*90b0*/  HFMA2.MMA R21, -RZ, RZ, 0, 0 ;  /* 0x00000000ff157435 */ /* 0x000fc800000001ff */
[----:B------:R-:W-:Y:S02]  /*90c0*/  MOV R29, R36 ;  /* 0x00000024001d7202 */ /* 0x000fe40000000f00 */
[----:B------:R-:W-:-:S07]  /*90d0*/  MOV R34, R30 ;  /* 0x0000001e00227202 */ /* 0x000fce0000000f00 */
[----:B------:R-:W-:Y:S05]  /*90e0*/  WARPSYNC.COLLECTIVE R26, `(.L_x_3178) ;  /* 0x000000001a087348 */ /* 0x000fea0003c00000 */
[----:B------:R0:W1:Y:S02]  /*90f0*/  SHFL.BFLY P2, R30, R29, R28, R27 ;  /* 0x0c00001c1d1e7389 */ /* 0x000064000004001b */
[----:B01----:R-:W-:Y:S01]  /*9100*/  ENDCOLLECTIVE ;  /* 0x000000000000791b */ /* 0x003fe20003800000 */
.L_x_3178:
[----:B------:R-:W-:Y:S01]  /*9110*/  FADD.FTZ R34, R35, R34 ;  /* 0x0000002223227221 */ /* 0x000fe20000010000 */
[----:B------:R-:W-:Y:S01]  /*9120*/  HFMA2.MMA R28, -RZ, RZ, 0, 4.76837158203125e-07 ;  /* 0x00000008ff1c7435 */ /* 0x000fe200000001ff */
[----:B------:R-:W-:Y:S02]  /*9130*/  MOV R29, R24 ;  /* 0x00000018001d7202 */ /* 0x000fe40000000f00 */
[----:B------:R-:W-:-:S08]  /*9140*/  MOV R33, R30 ;  /* 0x0000001e00217202 */ /* 0x000fd00000000f00 */
[----:B------:R-:W-:Y:S05]  /*9150*/  WARPSYNC.COLLECTIVE R26, `(.L_x_3179) ;  /* 0x000000001a087348 */ /* 0x000fea0003c00000 */
[----:B------:R0:W1:Y:S02]  /*9160*/  SHFL.BFLY P2, R30, R29, R28, R27 ;  /* 0x0c00001c1d1e7389 */ /* 0x000064000004001b */
[----:B01----:R-:W-:Y:S01]  /*9170*/  ENDCOLLECTIVE ;  /* 0x000000000000791b */ /* 0x003fe20003800000 */
.L_x_3179:
[----:B------:R-:W-:Y:S01]  /*9180*/  FADD.FTZ R33, R36, R33 ;  /* 0x0000002124217221 */ /* 0x000fe20000010000 */
[----:B------:R-:W-:Y:S02]  /*9190*/  MOV R29, R23 ;  /* 0x00000017001d7202 */ /* 0x000fe40000000f00 */
[----:B------:R-:W-:-:S07]  /*91a0*/  MOV R37, R30 ;  /* 0x0000001e00257202 */ /* 0x000fce0000000f00 */
[----:B------:R-:W-:Y:S05]  /*91b0*/  WARPSYNC.COLLECTIVE R26, `(.L_x_3180) ;  /* 0x000000001a087348 */ /* 0x000fea0003c00000 */
[----:B------:R0:W1:Y:S02]  /*91c0*/  SHFL.BFLY P2, R30, R29, R28, R27 ;  /* 0x0c00001c1d1e7389 */ /* 0x000064000004001b */
[----:B01----:R-:W-:Y:S01]  /*91d0*/  ENDCOLLECTIVE ;  /* 0x000000000000791b */ /* 0x003fe20003800000 */
.L_x_3180:
        /* <DEDUP_REMOVED lines=8> */
.L_x_3181:
        /* <DEDUP_REMOVED lines=8> */
.L_x_3182:
        /* <DEDUP_REMOVED lines=10> */
.L_x_3183:
[----:B------:R0:W1:Y:S04]  /*9380*/  @!P0 LDS R22, [R39] ;  /* 0x0000000027168984 */ /* 0x0000680000000800 */
[----:B------:R0:W2:Y:S01]  /*9390*/  @!P0 LDS R20, [R39+0x500] ;  /* 0x0005000027148984 */ /* 0x0000a20000000800 */
[----:B------:R-:W-:Y:S02]  /*93a0*/  MOV R29, R37 ;  /* 0x00000025001d7202 */ /* 0x000fe40000000f00 */
[----:B------:R-:W-:-:S07]  /*93b0*/  MOV R23, R30 ;  /* 0x0000001e00177202 */ /* 0x000fce0000000f00 */
[----:B012---:R-:W-:Y:S05]  /*93c0*/  WARPSYNC.COLLECTIVE R26, `(.L_x_3184) ;  /* 0x000000001a087348 */ /* 0x007fea0003c00000 */
[----:B------:R3:W4:Y:S02]  /*93d0*/  SHFL.BFLY P2, R30, R29, R28, R27 ;  /* 0x0c00001c1d1e7389 */ /* 0x000724000004001b */
[----:B01234-:R-:W-:Y:S01]  /*93e0*/  ENDCOLLECTIVE ;  /* 0x000000000000791b */ /* 0x01ffe20003800000 */
.L_x_3184:
        /* <DEDUP_REMOVED lines=9> */
.L_x_3185:
        /* <DEDUP_REMOVED lines=9> */
.L_x_3186:
[----:B------:R-:W-:Y:S01]  /*9510*/  FADD.FTZ R38, R38, R39 ;  /* 0x0000002726267221 */ /* 0x000fe20000010000 */
[----:B------:R-:W-:Y:S01]  /*9520*/  HFMA2.MMA R28, -RZ, RZ, 0, 4.76837158203125e-07 ;  /* 0x00000008ff1c7435 */ /* 0x000fe200000001ff */
[----:B------:R-:W-:Y:S02]  /*9530*/  MOV R29, R21 ;  /* 0x00000015001d7202 */ /* 0x000fe40000000f00 */
[----:B------:R-:W-:-:S08]  /*9540*/  MOV R40, R30 ;  /* 0x0000001e00287202 */ /* 0x000fd00000000f00 */
[----:B------:R-:W-:Y:S05]  /*9550*/  WARPSYNC.COLLECTIVE R26, `(.L_x_3187) ;  /* 0x000000001a087348 */ /* 0x000fea0003c00000 */
[----:B------:R0:W1:Y:S02]  /*9560*/  SHFL.BFLY P2, R30, R29, R28, R27 ;  /* 0x0c00001c1d1e7389 */ /* 0x000064000004001b */
[----:B01----:R-:W-:Y:S01]  /*9570*/  ENDCOLLECTIVE ;  /* 0x000000000000791b */ /* 0x003fe20003800000 */
.L_x_3187:
[----:B------:R-:W-:Y:S01]  /*9580*/  FADD.FTZ R37, R37, R40 ;  /* 0x0000002825257221 */ /* 0x000fe20000010000 */
[----:B------:R-:W-:Y:S02]  /*9590*/  MOV R29, R18 ;  /* 0x00000012001d7202 */ /* 0x000fe40000000f00 */
[----:B------:R-:W-:-:S07]  /*95a0*/  MOV R42, R30 ;  /* 0x0000001e002a7202 */ /* 0x000fce0000000f00 */
[----:B------:R-:W-:Y:S05]  /*95b0*/  WARPSYNC.COLLECTIVE R26, `(.L_x_3188) ;  /* 0x000000001a087348 */ /* 0x000fea0003c00000 */
[----:B------:R0:W1:Y:S02]  /*95c0*/  SHFL.BFLY P2, R30, R29, R28, R27 ;  /* 0x0c00001c1d1e7389 */ /* 0x000064000004001b */
[----:B01----:R-:W-:Y:S01]  /*95d0*/  ENDCOLLECTIVE ;  /* 0x000000000000791b */ /* 0x003fe20003800000 */
.L_x_3188:
[----:B------:R-:W-:Y:S01]  /*95e0*/  FADD.FTZ R42, R42, R21 ;  /* 0x000000152a2a7221 */ /* 0x000fe20000010000 */
[----:B------:R-:W-:-:S04]  /*95f0*/  HFMA2.MMA R28, -RZ, RZ, 0, 2.384185791015625e-07 ;  /* 0x00000004ff1c7435 */ /* 0x000fc800000001ff */
[----:B------:R-:W-:Y:S02]  /*9600*/  MOV R29, R42 ;  /* 0x0000002a001d7202 */ /* 0x000fe40000000f00 */
[----:B------:R-:W-:-:S07]  /*9610*/  MOV R23, R30 ;  /* 0x0000001e00177202 */ /* 0x000fce0000000f00 */
[----:B------:R-:W-:Y:S05]  /*9620*/  WARPSYNC.COLLECTIVE R26, `(.L_x_3189) ;  /* 0x000000001a087348 */ /* 0x000fea0003c00000 */
[----:B------:R0:W1:Y:S02]  /*9630*/  SHFL.BFLY P2, R30, R29, R28, R27 ;  /* 0x0c00001c1d1e7389 */ /* 0x000064000004001b */
[----:B01----:R-:W-:Y:S01]  /*9640*/  ENDCOLLECTIVE ;  /* 0x000000000000791b */ /* 0x003fe20003800000 */
.L_x_3189:
        /* <DEDUP_REMOVED lines=8> */
.L_x_3190:
        /* <DEDUP_REMOVED lines=12> */
.L_x_3191:
        /* <DEDUP_REMOVED lines=13> */
.L_x_3192:
        /* <DEDUP_REMOVED lines=14> */
.L_x_3193:
        /* <DEDUP_REMOVED lines=11> */
.L_x_3194:
[----:B------:R-:W-:Y:S01]  /*99f0*/  FADD.FTZ R35, R42, R35 ;  /* 0x000000232a237221 */ /* 0x000fe20000010000 */
[----:B------:R-:W-:Y:S06]  /*9a00*/  BRA `(.L_x_3195) ;  /* 0xffffffe000d47947 */ /* 0x000fec000383ffff */
.L_x_3196:
        /* <DEDUP_REMOVED lines=15> */
.L_x_3514:


//--------------------- .text._ZN13group_norm_v218gn_bwd_cuda_kernelI6__halfLi320ELi3ELi16ELi40ELi1024ELb1ELb1ELi32ELi320ELi320ELi4ELb1ELi12ELb0ELb0ELNS_15WgradSyncMethodE3ENS_16CompileConditionILi900EEEEEvPT_S6_S6_PKS5_S8_S8_S8_PKfflPfPj --------------------------
	.section	.text._ZN13group_norm_v218gn_bwd_cuda_kernelI6__halfLi320ELi3ELi16ELi40ELi1024ELb1ELb1ELi32ELi320ELi320ELi4ELb1ELi12ELb0ELb0ELNS_15WgradSyncMethodE3ENS_16CompileConditionILi900EEEEEvPT_S6_S6_PKS5_S8_S8_S8_PKfflPfPj,"ax",@progbits
	.align	128
        .global         _ZN13group_norm_v218gn_bwd_cuda_kernelI6__halfLi320ELi3ELi16ELi40ELi1024ELb1ELb1ELi32ELi320ELi320ELi4ELb1ELi12ELb0ELb0ELNS_15WgradSyncMethodE3ENS_16CompileConditionILi900EEEEEvPT_S6_S6_PKS5_S8_S8_S8_PKfflPfPj
        .type           _ZN13group_norm_v218gn_bwd_cuda_kernelI6__halfLi320ELi3ELi16ELi40ELi1024ELb1ELb1ELi32ELi320ELi320ELi4ELb1ELi12ELb0ELb0ELNS_15WgradSyncMethodE3ENS_16CompileConditionILi900EEEEEvPT_S6_S6_PKS5_S8_S8_S8_PKfflPfPj,@function
        .size           _ZN13group_norm_v218gn_bwd_cuda_kernelI6__halfLi320ELi3ELi16ELi40ELi1024ELb1ELb1ELi32ELi320ELi320ELi4ELb1ELi12ELb0ELb0ELNS_15WgradSyncMethodE3ENS_16CompileConditionILi900EEEEEvPT_S6_S6_PKS5_S8_S8_S8_PKfflPfPj,(.L_x_3515 - _ZN13group_norm_v218gn_bwd_cuda_kernelI6__halfLi320ELi3ELi16ELi40ELi1024ELb1ELb1ELi32ELi320ELi320ELi4ELb1ELi12ELb0ELb0ELNS_15WgradSyncMethodE3ENS_16CompileConditionILi900EEEEEvPT_S6_S6_PKS5_S8_S8_S8_PKfflPfPj)
        .other          _ZN13group_norm_v218gn_bwd_cuda_kernelI6__halfLi320ELi3ELi16ELi40ELi1024ELb1ELb1ELi32ELi320ELi320ELi4ELb1ELi12ELb0ELb0ELNS_15WgradSyncMethodE3ENS_16CompileConditionILi900EEEEEvPT_S6_S6_PKS5_S8_S8_S8_PKfflPfPj,@"STO_CUDA_ENTRY STV_DEFAULT"
_ZN13group_norm_v218gn_bwd_cuda_kernelI6__halfLi320ELi3ELi16ELi40ELi1024ELb1ELb1ELi32ELi320ELi320ELi4ELb1ELi12ELb0ELb0ELNS_15WgradSyncMethodE3ENS_16CompileConditionILi900EEEEEvPT_S6_S6_PKS5_S8_S8_S8_PKfflPfPj:
.text._ZN13group_norm_v218gn_bwd_cuda_kernelI6__halfLi320ELi3ELi16ELi40ELi1024ELb1ELb1ELi32ELi320ELi320ELi4ELb1ELi12ELb0ELb0ELNS_15WgradSyncMethodE3ENS_16CompileConditionILi900EEEEEvPT_S6_S6_PKS5_S8_S8_S8_PKfflPfPj:
        /* <DEDUP_REMOVED lines=32> */
.L_x_3199:
[----:B------:R-:W2:Y:S04]  /*0200*/  LD.E.STRONG.GPU R0, desc[UR12][R2.64] ;  /* 0x0000000c02007980 */ /* 0x000ea8000c10f900 */
[----:B--2---:R-:W-:Y:S01]  /*0210*/  CCTL.IVALL ;  /* 0x00000000ff00798f */ /* 0x004fe20002000000 */
[----:B------:R-:W-:Y:S05]  /*0220*/  YIELD ;  /* 0x0000000000007946 */ /* 0x000fea0003800000 */
[----:B-----5:R-:W-:-:S04]  /*0230*/  LOP3.LUT R0, R0, R5, RZ, 0x3c, !PT ;  /* 0x0000000500007212 */ /* 0x020fc800078e3cff */
[----:B------:R-:W-:-:S13]  /*0240*/  ISETP.GT.AND P0, PT, R0, -0x1, PT ;  /* 0xffffffff0000780c */ /* 0x000fda0003f04270 */
[----:B------:R-:W-:Y:S05]  /*0250*/  @P0 BRA `(.L_x_3199) ;  /* 0xfffffffc00e80947 */ /* 0x000fea000383ffff */
.L_x_3198:
[----:B------:R-:W-:Y:S05]  /*0260*/  WARPSYNC.ALL ;  /* 0x0000000000007948 */ /* 0x000fea0003800000 */
[----:B------:R-:W-:Y:S06]  /*0270*/  BAR.SYNC.DEFER_BLOCKING 0x0 ;  /* 0x0000000000007b1d */ /* 0x000fec0000010000 */
[----:B------:R-:W-:Y:S05]  /*0280*/  BRA `(.L_x_3200) ;  /* 0x0000005800407947 */ /* 0x000fea0003800000 */
.L_x_3197:
        /* <DEDUP_REMOVED lines=40> */
.L_x_3212:
        /* <DEDUP_REMOVED lines=914> */
.L_x_3201:
        /* <DEDUP_REMOVED lines=110> */
.L_x_3203:
[----:B------:R-:W-:Y:S05]  /*4510*/  BSYNC B0 ;  /* 0x0000000000007941 */ /* 0x000fea0003800000 */
.L_x_3202:
        /* <DEDUP_REMOVED lines=24> */
.L_x_3205:
[----:B------:R-:W-:Y:S05]  /*46a0*/  BSYNC B0 ;  /* 0x0000000000007941 */ /* 0x000fea0003800000 */
.L_x_3204:
        /* <DEDUP_REMOVED lines=17> */
.L_x_3208:
[----:B------:R-:W2:Y:S04]  /*47c0*/  LD.E.STRONG.GPU R33, desc[UR12][R30.64] ;  /* 0x0000000c1e217980 */ /* 0x000ea8000c10f900 */
[----:B--2---:R-:W-:Y:S01]  /*47d0*/  CCTL.IVALL ;  /* 0x00000000ff00798f */ /* 0x004fe20002000000 */
[----:B------:R-:W-:Y:S05]  /*47e0*/  YIELD ;  /* 0x0000000000007946 */ /* 0x000fea0003800000 */
[----:B-----5:R-:W-:-:S04]  /*47f0*/  LOP3.LUT R33, R33, R32, RZ, 0x3c, !PT ;  /* 0x0000002021217212 */ /* 0x020fc800078e3cff */
[----:B------:R-:W-:-:S13]  /*4800*/  ISETP.GT.AND P1, PT, R33, -0x1, PT ;  /* 0xffffffff2100780c */ /* 0x000fda0003f24270 */
[----:B------:R-:W-:Y:S05]  /*4810*/  @P1 BRA `(.L_x_3208) ;  /* 0xfffffffc00e81947 */ /* 0x000fea000383ffff */
.L_x_3207:
[----:B------:R-:W-:Y:S05]  /*4820*/  WARPSYNC.ALL ;  /* 0x0000000000007948 */ /* 0x000fea0003800000 */
[----:B------:R-:W-:Y:S06]  /*4830*/  BAR.SYNC.DEFER_BLOCKING 0x0 ;  /* 0x0000000000007b1d */ /* 0x000fec0000010000 */
[----:B------:R-:W-:Y:S05]  /*4840*/  BRA `(.L_x_3209) ;  /* 0x0000000000687947 */ /* 0x000fea0003800000 */
.L_x_3206:
        /* <DEDUP_REMOVED lines=18> */
.L_x_3211:
[----:B------:R-:W2:Y:S04]  /*4970*/  LD.E.STRONG.GPU R33, desc[UR12][R30.64] ;  /* 0x0000000c1e217980 */ /* 0x000ea8000c10f900 */
[----:B--2---:R-:W-:Y:S01]  /*4980*/  CCTL.IVALL ;  /* 0x00000000ff00798f */ /* 0x004fe20002000000 */
[----:B------:R-:W-:Y:S05]  /*4990*/  YIELD ;  /* 0x0000000000007946 */ /* 0x000fea0003800000 */
[----:B-----5:R-:W-:-:S04]  /*49a0*/  LOP3.LUT R33, R33, R32, RZ, 0x3c, !PT ;  /* 0x0000002021217212 */ /* 0x020fc800078e3cff */
[----:B------:R-:W-:-:S13]  /*49b0*/  ISETP.GT.AND P1, PT, R33, -0x1, PT ;  /* 0xffffffff2100780c */ /* 0x000fda0003f24270 */
[----:B------:R-:W-:Y:S05]  /*49c0*/  @P1 BRA `(.L_x_3211) ;  /* 0xfffffffc00e81947 */ /* 0x000fea000383ffff */
.L_x_3210:
[----:B------:R-:W-:Y:S05]  /*49d0*/  WARPSYNC.ALL ;  /* 0x0000000000007948 */ /* 0x000fea0003800000 */
[----:B------:R-:W-:Y:S06]  /*49e0*/  BAR.SYNC.DEFER_BLOCKING 0x0 ;  /* 0x0000000000007b1d */ /* 0x000fec0000010000 */
.L_x_3209:
        /* <DEDUP_REMOVED lines=282> */
.L_x_3200:
        /* <DEDUP_REMOVED lines=56> */
.L_x_3229:
        /* <DEDUP_REMOVED lines=45> */
.L_x_3216:
[----:B------:R-:W-:Y:S05]  /*61e0*/  BSYNC B1 ;  /* 0x0000000000017941 */ /* 0x000fea0003800000 */
.L_x_3215:
        /* <DEDUP_REMOVED lines=21> */
.L_x_3219:
        /* <DEDUP_REMOVED lines=55> */
.L_x_3218:
[----:B------:R-:W-:Y:S05]  /*66b0*/  BSYNC B1 ;  /* 0x0000000000017941 */ /* 0x000fea0003800000 */
.L_x_3217:
        /* <DEDUP_REMOVED lines=35> */
.L_x_3221:
[----:B------:R-:W-:Y:S05]  /*68f0*/  BSYNC B1 ;  /* 0x0000000000017941 */ /* 0x000fea0003800000 */
.L_x_3220:
        /* <DEDUP_REMOVED lines=15> */
.L_x_3214:
[----:B------:R-:W-:Y:S05]  /*69f0*/  BSYNC B0 ;  /* 0x0000000000007941 */ /* 0x000fea0003800000 */
.L_x_3213:
        /* <DEDUP_REMOVED lines=50> */
.L_x_3238:
        /* <DEDUP_REMOVED lines=46> */
.L_x_3248:
        /* <DEDUP_REMOVED lines=41> */
.L_x_3258:
[----:B--2---:R-:W-:Y:S01]  /*7290*/  FADD.FTZ R15, R14, R30 ;  /* 0x0000001e0e0f7221 */ /* 0x004fe20000010000 */
[----:B------:R-:W-:-:S04]  /*72a0*/  @!P1 F2FP.F16.F32.PACK_AB R14, RZ, R24 ;  /* 0x00000018ff0e923e */ /* 0x000fc800000000ff */
[----:B------:R-:W-:Y:S01]  /*72b0*/  @!P1 F2FP.F16.F32.PACK_AB R15, RZ, R15 ;  /* 0x0000000fff0f923e */ /* 0x000fe200000000ff */
[----:B------:R3:W-:Y:S03]  /*72c0*/  @!P1 STG.E.U16 desc[UR12][R16.64+0x50], R14 ;  /* 0x0000500e10009986 */ /* 0x0007e6000c10150c */
[----:B------:R-:W-:Y:S02]  /*72d0*/  PRMT R20, R15, 0x7610, R20 ;  /* 0x000076100f147816 */ /* 0x000fe40000000014 */
[----:B------:R-:W-:-:S03]  /*72e0*/  LEA.HI R15, R56, 0x3c, RZ, 0x1c ;  /* 0x0000003c380f7811 */ /* 0x000fc600078fe0ff */
[----:B------:R3:W-:Y:S04]  /*72f0*/  @!P1 STG.E.U16 desc[UR12][R18.64+0x50], R20 ;  /* 0x0000501412009986 */ /* 0x0007e8000c10150c */
.L_x_3224:
[----:B------:R-:W-:Y:S05]  /*7300*/  BSYNC B0 ;  /* 0x0000000000007941 */ /* 0x000fea0003800000 */
.L_x_3223:
        /* <DEDUP_REMOVED lines=165> */
.L_x_3292:
        /* <DEDUP_REMOVED lines=9> */
.L_x_3222:
        /* <DEDUP_REMOVED lines=8> */
.L_x_3225:
[----:B-----5:R-:W-:Y:S01]  /*7e70*/  HFMA2.MMA R28, -RZ, RZ, 0, 4.76837158203125e-07 ;  /* 0x00000008ff1c7435 */ /* 0x020fe200000001ff */
[----:B-1----:R-:W-:Y:S02]  /*7e80*/  MOV R29, R14 ;  /* 0x0000000e001d7202 */ /* 0x002fe40000000f00 */
[----:B------:R-:W-:Y:S02]  /*7e90*/  MOV R27, 0x101f ;  /* 0x0000101f001b7802 */ /* 0x000fe40000000f00 */
[----:B------:R-:W-:-:S07]  /*7ea0*/  MOV R26, 0xffff ;  /* 0x0000ffff001a7802 */ /* 0x000fce0000000f00 */
[----:B0-2---:R-:W-:Y:S05]  /*7eb0*/  WARPSYNC.COLLECTIVE R26, `(.L_x_3230) ;  /* 0x000000001a087348 */ /* 0x005fea0003c00000 */
[----:B------:R1:W3:Y:S02]  /*7ec0*/  SHFL.BFLY P2, R30, R29, R28, R27 ;  /* 0x0c00001c1d1e7389 */ /* 0x0002e4000004001b */
[----:B0123--:R-:W-:Y:S01]  /*7ed0*/  ENDCOLLECTIVE ;  /* 0x000000000000791b */ /* 0x00ffe20003800000 */
.L_x_3230:
[----:B------:R-:W-:Y:S02]  /*7ee0*/  MOV R29, R15 ;  /* 0x0000000f001d7202 */ /* 0x000fe40000000f00 */
[----:B------:R-:W-:-:S07]  /*7ef0*/  MOV R17, R30 ;  /* 0x0000001e00117202 */ /* 0x000fce0000000f00 */
[----:B------:R-:W-:Y:S05]  /*7f00*/  WARPSYNC.COLLECTIVE R26, `(.L_x_3231) ;  /* 0x000000001a087348 */ /* 0x000fea0003c00000 */
[----:B------:R0:W1:Y:S02]  /*7f10*/  SHFL.BFLY P2, R30, R29, R28, R27 ;  /* 0x0c00001c1d1e7389 */ /* 0x000064000004001b */
[----:B01----:R-:W-:Y:S01]  /*7f20*/  ENDCOLLECTIVE ;  /* 0x000000000000791b */ /* 0x003fe20003800000 */
.L_x_3231:
[----:B------:R-:W-:Y:S01]  /*7f30*/  FADD.FTZ R17, R17, R14 ;  /* 0x0000000e11117221 */ /* 0x000fe20000010000 */
[----:B------:R-:W-:-:S04]  /*7f40*/  HFMA2.MMA R28, -RZ, RZ, 0, 2.384185791015625e-07 ;  /* 0x00000004ff1c7435 */ /* 0x000fc800000001ff */
[----:B------:R-:W-:Y:S02]  /*7f50*/  MOV R29, R17 ;  /* 0x00000011001d7202 */ /* 0x000fe40000000f00 */
[----:B------:R-:W-:-:S07]  /*7f60*/  MOV R16, R30 ;  /* 0x0000001e00107202 */ /* 0x000fce0000000f00 */
[----:B------:R-:W-:Y:S05]  /*7f70*/  WARPSYNC.COLLECTIVE R26, `(.L_x_3232) ;  /* 0x000000001a087348 */ /* 0x000fea0003c00000 */
[----:B------:R0:W1:Y:S02]  /*7f80*/  SHFL.BFLY P2, R30, R29, R28, R27 ;  /* 0x0c00001c1d1e7389 */ /* 0x000064000004001b */
[----:B01----:R-:W-:Y:S01]  /*7f90*/  ENDCOLLECTIVE ;  /* 0x000000000000791b */ /* 0x003fe20003800000 */
.L_x_3232:
[----:B------:R-:W-:-:S05]  /*7fa0*/  FADD.FTZ R16, R16, R15 ;  /* 0x0000000f10107221 */ /* 0x000fca0000010000 */
[----:B------:R-:W-:Y:S02]  /*7fb0*/  MOV R29, R16 ;  /* 0x00000010001d7202 */ /* 0x000fe40000000f00 */
[----:B------:R-:W-:-:S07]  /*7fc0*/  MOV R18, R30 ;  /* 0x0000001e00127202 */ /* 0x000fce0000000f00 */
[----:B------:R-:W-:Y:S05]  /*7fd0*/  WARPSYNC.COLLECTIVE R26, `(.L_x_3233) ;  /* 0x000000001a087348 */ /* 0x000fea0003c00000 */
[----:B------:R0:W1:Y:S02]  /*7fe0*/  SHFL.BFLY P2, R30, R29, R28, R27 ;  /* 0x0c00001c1d1e7389 */ /* 0x000064000004001b */
[----:B01----:R-:W-:Y:S01]  /*7ff0*/  ENDCOLLECTIVE ;  /* 0x000000000000791b */ /* 0x003fe20003800000 */
.L_x_3233:
[----:B------:R-:W-:Y:S01]  /*8000*/  FADD.FTZ R18, R17, R18 ;  /* 0x0000001211127221 */ /* 0x000fe20000010000 */
[----:B------:R-:W-:-:S04]  /*8010*/  HFMA2.MMA R28, -RZ, RZ, 0, 1.1920928955078125e-07 ;  /* 0x00000002ff1c7435 */ /* 0x000fc800000001ff */
[----:B------:R-:W-:Y:S02]  /*8020*/  MOV R29, R18 ;  /* 0x00000012001d7202 */ /* 0x000fe40000000f00 */
[----:B------:R-:W-:-:S07]  /*8030*/  MOV R19, R30 ;  /* 0x0000001e00137202 */ /* 0x000fce0000000f00 */
[----:B------:R-:W-:Y:S05]  /*8040*/  WARPSYNC.COLLECTIVE R26, `(.L_x_3234) ;  /* 0x000000001a087348 */ /* 0x000fea0003c00000 */
[----:B------:R0:W1:Y:S02]  /*8050*/  SHFL.BFLY P2, R30, R29, R28, R27 ;  /* 0x0c00001c1d1e7389 */ /* 0x000064000004001b */
[----:B01----:R-:W-:Y:S01]  /*8060*/  ENDCOLLECTIVE ;  /* 0x000000000000791b */ /* 0x003fe20003800000 */
.L_x_3234:
[----:B------:R-:W-:-:S05]  /*8070*/  FADD.FTZ R19, R16, R19 ;  /* 0x0000001310137221 */ /* 0x000fca0000010000 */
[----:B------:R-:W-:Y:S02]  /*8080*/  MOV R29, R19 ;  /* 0x00000013001d7202 */ /* 0x000fe40000000f00 */
[----:B------:R-:W-:-:S07]  /*8090*/  MOV R21, R30 ;  /* 0x0000001e00157202 */ /* 0x000fce0000000f00 */
[----:B------:R-:W-:Y:S05]  /*80a0*/  WARPSYNC.COLLECTIVE R26, `(.L_x_3235) ;  /* 0x000000001a087348 */ /* 0x000fea0003c00000 */
[----:B------:R0:W1:Y:S02]  /*80b0*/  SHFL.BFLY P2, R30, R29, R28, R27 ;  /* 0x0c00001c1d1e7389 */ /* 0x000064000004001b */
[----:B01----:R-:W-:Y:S01]  /*80c0*/  ENDCOLLECTIVE ;  /* 0x000000000000791b */ /* 0x003fe20003800000 */
.L_x_3235:
[----:B------:R-:W-:Y:S01]  /*80d0*/  FADD.FTZ R21, R18, R21 ;  /* 0x0000001512157221 */ /* 0x000fe20000010000 */
[----:B------:R-:W-:-:S04]  /*80e0*/  HFMA2.MMA R28, -RZ, RZ, 0, 5.9604644775390625e-08 ;  /* 0x00000001ff1c7435 */ /* 0x000fc800000001ff */
[----:B------:R-:W-:Y:S02]  /*80f0*/  MOV R29, R21 ;  /* 0x00000015001d7202 */ /* 0x000fe40000000f00 */
[----:B------:R-:W-:-:S07]  /*8100*/  MOV R14, R30 ;  /* 0x0000001e000e7202 */ /* 0x000fce0000000f00 */
[----:B------:R-:W-:Y:S05]  /*8110*/  WARPSYNC.COLLECTIVE R26, `(.L_x_3236) ;  /* 0x000000001a087348 */ /* 0x000fea0003c00000 */
[----:B------:R0:W1:Y:S02]  /*8120*/  SHFL.BFLY P2, R30, R29, R28, R27 ;  /* 0x0c00001c1d1e7389 */ /* 0x000064000004001b */
[----:B01----:R-:W-:Y:S01]  /*8130*/  ENDCOLLECTIVE ;  /* 0x000000000000791b */ /* 0x003fe20003800000 */
.L_x_3236:
[----:B------:R-:W-:-:S05]  /*8140*/  FADD.FTZ R14, R19, R14 ;  /* 0x0000000e130e7221 */ /* 0x000fca0000010000 */
[----:B------:R-:W-:Y:S02]  /*8150*/  MOV R29, R14 ;  /* 0x0000000e001d7202 */ /* 0x000fe40000000f00 */
[----:B------:R-:W-:-:S07]  /*8160*/  MOV R20, R30 ;  /* 0x0000001e00147202 */ /* 0x000fce0000000f00 */
[----:B------:R-:W-:Y:S05]  /*8170*/  WARPSYNC.COLLECTIVE R26, `(.L_x_3237) ;  /* 0x000000001a087348 */ /* 0x000fea0003c00000 */
[----:B------:R0:W1:Y:S02]  /*8180*/  SHFL.BFLY P2, R30, R29, R28, R27 ;  /* 0x0c00001c1d1e7389 */ /* 0x000064000004001b */
[----:B01----:R-:W-:Y:S01]  /*8190*/  ENDCOLLECTIVE ;  /* 0x000000000000791b */ /* 0x003fe20003800000 */
.L_x_3237:
[----:B------:R-:W-:Y:S01]  /*81a0*/  FADD.FTZ R20, R21, R20 ;  /* 0x0000001415147221 */ /* 0x000fe20000010000 */
[----:B------:R-:W-:Y:S06]  /*81b0*/  BRA `(.L_x_3238) ;  /* 0xffffffe800d87947 */ /* 0x000fec000383ffff */
.L_x_3226:
        /* <DEDUP_REMOVED lines=8> */
.L_x_3240:
[----:B------:R-:W-:Y:S05]  /*8240*/  BSYNC B1 ;  /* 0x0000000000017941 */ /* 0x000fea0003800000 */
.L_x_3239:
        /* <DEDUP_REMOVED lines=8> */
.L_x_3241:
[----:B------:R-:W-:Y:S01]  /*82d0*/  FADD.FTZ R21, R21, R14 ;  /* 0x0000000e15157221 */ /* 0x000fe20000010000 */
[----:B------:R-:W-:-:S04]  /*82e0*/  HFMA2.MMA R28, -RZ, RZ, 0, 2.384185791015625e-07 ;  /* 0x00000004ff1c7435 */ /* 0x000fc800000001ff */
[----:B------:R-:W-:Y:S02]  /*82f0*/  MOV R29, R21 ;  /* 0x00000015001d7202 */ /* 0x000fe40000000f00 */
[----:B------:R-:W-:-:S07]  /*8300*/  MOV R20, R30 ;  /* 0x0000001e00147202 */ /* 0x000fce0000000f00 */
[----:B------:R-:W-:Y:S05]  /*8310*/  WARPSYNC.COLLECTIVE R26, `(.L_x_3242) ;  /* 0x000000001a087348 */ /* 0x000fea0003c00000 */
[----:B------:R0:W1:Y:S02]  /*8320*/  SHFL.BFLY P2, R30, R29, R28, R27 ;  /* 0x0c00001c1d1e7389 */ /* 0x000064000004001b */
[----:B01----:R-:W-:Y:S01]  /*8330*/  ENDCOLLECTIVE ;  /* 0x000000000000791b */ /* 0x003fe20003800000 */
.L_x_3242:
[----:B------:R-:W-:-:S05]  /*8340*/  FADD.FTZ R20, R20, R15 ;  /* 0x0000000f14147221 */ /* 0x000fca0000010000 */
[----:B------:R-:W-:Y:S02]  /*8350*/  MOV R29, R20 ;  /* 0x00000014001d7202 */ /* 0x000fe40000000f00 */
[----:B------:R-:W-:-:S07]  /*8360*/  MOV R22, R30 ;  /* 0x0000001e00167202 */ /* 0x000fce0000000f00 */
[----:B------:R-:W-:Y:S05]  /*8370*/  WARPSYNC.COLLECTIVE R26, `(.L_x_3243) ;  /* 0x000000001a087348 */ /* 0x000fea0003c00000 */
[----:B------:R0:W1:Y:S02]  /*8380*/  SHFL.BFLY P2, R30, R29, R28, R27 ;  /* 0x0c00001c1d1e7389 */ /* 0x000064000004001b */
[----:B01----:R-:W-:Y:S01]  /*8390*/  ENDCOLLECTIVE ;  /* 0x000000000000791b */ /* 0x003fe20003800000 */
.L_x_3243:
[----:B------:R-:W-:Y:S01]  /*83a0*/  FADD.FTZ R22, R21, R22 ;  /* 0x0000001615167221 */ /* 0x000fe20000010000 */
[----:B------:R-:W-:-:S04]  /*83b0*/  HFMA2.MMA R28, -RZ, RZ, 0, 1.1920928955078125e-07 ;  /* 0x00000002ff1c7435 */ /* 0x000fc800000001ff */
[----:B------:R-:W-:Y:S02]  /*83c0*/  MOV R29, R22 ;  /* 0x00000016001d7202 */ /* 0x000fe40000000f00 */
[----:B------:R-:W-:-:S07]  /*83d0*/  MOV R23, R30 ;  /* 0x0000001e00177202 */ /* 0x000fce0000000f00 */
[----:B------:R-:W-:Y:S05]  /*83e0*/  WARPSYNC.COLLECTIVE R26, `(.L_x_3244) ;  /* 0x000000001a087348 */ /* 0x000fea0003c00000 */
[----:B------:R0:W1:Y:S02]  /*83f0*/  SHFL.BFLY P2, R30, R29, R28, R27 ;  /* 0x0c00001c1d1e7389 */ /* 0x000064000004001b */
[----:B01----:R-:W-:Y:S01]  /*8400*/  ENDCOLLECTIVE ;  /* 0x000000000000791b */ /* 0x003fe20003800000 */
.L_x_3244:
[----:B------:R-:W-:-:S05]  /*8410*/  FADD.FTZ R23, R20, R23 ;  /* 0x0000001714177221 */ /* 0x000fca0000010000 */
[----:B------:R-:W-:Y:S02]  /*8420*/  MOV R29, R23 ;  /* 0x00000017001d7202 */ /* 0x000fe40000000f00 */
[----:B------:R-:W-:-:S07]  /*8430*/  MOV R25, R30 ;  /* 0x0000001e00197202 */ /* 0x000fce0000000f00 */
[----:B------:R-:W-:Y:S05]  /*8440*/  WARPSYNC.COLLECTIVE R26, `(.L_x_3245) ;  /* 0x000000001a087348 */ /* 0x000fea0003c00000 */
[----:B------:R0:W1:Y:S02]  /*8450*/  SHFL.BFLY P2, R30, R29, R28, R27 ;  /* 0x0c00001c1d1e7389 */ /* 0x000064000004001b */
[----:B01----:R-:W-:Y:S01]  /*8460*/  ENDCOLLECTIVE ;  /* 0x000000000000791b */ /* 0x003fe20003800000 */
.L_x_3245:
[----:B------:R-:W-:Y:S01]  /*8470*/  FADD.FTZ R25, R22, R25 ;  /* 0x0000001916197221 */ /* 0x000fe20000010000 */
[----:B------:R-:W-:-:S04]  /*8480*/  HFMA2.MMA R28, -RZ, RZ, 0, 5.9604644775390625e-08 ;  /* 0x00000001ff1c7435 */ /* 0x000fc800000001ff */
[----:B------:R-:W-:Y:S02]  /*8490*/  MOV R29, R25 ;  /* 0x00000019001d7202 */ /* 0x000fe40000000f00 */
[----:B------:R-:W-:-:S07]  /*84a0*/  MOV R14, R30 ;  /* 0x0000001e000e7202 */ /* 0x000fce0000000f00 */
[----:B------:R-:W-:Y:S05]  /*84b0*/  WARPSYNC.COLLECTIVE R26, `(.L_x_3246) ;  /* 0x000000001a087348 */ /* 0x000fea0003c00000 */
[----:B------:R0:W1:Y:S02]  /*84c0*/  SHFL.BFLY P2, R30, R29, R28, R27 ;  /* 0x0c00001c1d1e7389 */ /* 0x000064000004001b */
[----:B01----:R-:W-:Y:S01]  /*84d0*/  ENDCOLLECTIVE ;  /* 0x000000000000791b */ /* 0x003fe20003800000 */
.L_x_3246:
[----:B------:R-:W-:-:S05]  /*84e0*/  FADD.FTZ R14, R23, R14 ;  /* 0x0000000e170e7221 */ /* 0x000fca0000010000 */
[----:B------:R-:W-:Y:S02]  /*84f0*/  MOV R29, R14 ;  /* 0x0000000e001d7202 */ /* 0x000fe40000000f00 */
[----:B------:R-:W-:-:S07]  /*8500*/  MOV R24, R30 ;  /* 0x0000001e00187202 */ /* 0x000fce0000000f00 */
[----:B------:R-:W-:Y:S05]  /*8510*/  WARPSYNC.COLLECTIVE R26, `(.L_x_3247) ;  /* 0x000000001a087348 */ /* 0x000fea0003c00000 */
[----:B------:R0:W1:Y:S02]  /*8520*/  SHFL.BFLY P2, R30, R29, R28, R27 ;  /* 0x0c00001c1d1e7389 */ /* 0x000064000004001b */
[----:B01----:R-:W-:Y:S01]  /*8530*/  ENDCOLLECTIVE ;  /* 0x000000000000791b */ /* 0x003fe20003800000 */
.L_x_3247:
[----:B------:R-:W-:Y:S01]  /*8540*/  FADD.FTZ R24, R25, R24 ;  /* 0x0000001819187221 */ /* 0x000fe20000010000 */
[----:B------:R-:W-:Y:S06]  /*8550*/  BRA `(.L_x_3248) ;  /* 0xffffffe800a87947 */ /* 0x000fec000383ffff */
.L_x_3227:
        /* <DEDUP_REMOVED lines=8> */
.L_x_3250:
[----:B------:R-:W-:Y:S05]  /*85e0*/  BSYNC B1 ;  /* 0x0000000000017941 */ /* 0x000fea0003800000 */
.L_x_3249:
        /* <DEDUP_REMOVED lines=8> */
.L_x_3251:
[----:B------:R-:W-:Y:S01]  /*8670*/  FADD.FTZ R21, R21, R14 ;  /* 0x0000000e15157221 */ /* 0x000fe20000010000 */
[----:B------:R-:W-:-:S04]  /*8680*/  HFMA2.MMA R28, -RZ, RZ, 0, 2.384185791015625e-07 ;  /* 0x00000004ff1c7435 */ /* 0x000fc800000001ff */
[----:B------:R-:W-:Y:S02]  /*8690*/  MOV R29, R21 ;  /* 0x00000015001d7202 */ /* 0x000fe40000000f00 */
[----:B------:R-:W-:-:S07]  /*86a0*/  MOV R20, R30 ;  /* 0x0000001e00147202 */ /* 0x000fce0000000f00 */
[----:B------:R-:W-:Y:S05]  /*86b0*/  WARPSYNC.COLLECTIVE R26, `(.L_x_3252) ;  /* 0x000000001a087348 */ /* 0x000fea0003c00000 */
[----:B------:R0:W1:Y:S02]  /*86c0*/  SHFL.BFLY P2, R30, R29, R28, R27 ;  /* 0x0c00001c1d1e7389 */ /* 0x000064000004001b */
[----:B01----:R-:W-:Y:S01]  /*86d0*/  ENDCOLLECTIVE ;  /* 0x000000000000791b */ /* 0x003fe20003800000 */
.L_x_3252:
[----:B------:R-:W-:-:S05]  /*86e0*/  FADD.FTZ R20, R20, R15 ;  /* 0x0000000f14147221 */ /* 0x000fca0000010000 */
[----:B------:R-:W-:Y:S02]  /*86f0*/  MOV R29, R20 ;  /* 0x00000014001d7202 */ /* 0x000fe40000000f00 */
[----:B------:R-:W-:-:S07]  /*8700*/  MOV R22, R30 ;  /* 0x0000001e00167202 */ /* 0x000fce0000000f00 */
[----:B------:R-:W-:Y:S05]  /*8710*/  WARPSYNC.COLLECTIVE R26, `(.L_x_3253) ;  /* 0x000000001a087348 */ /* 0x000fea0003c00000 */
[----:B------:R0:W1:Y:S02]  /*8720*/  SHFL.BFLY P2, R30, R29, R28, R27 ;  /* 0x0c00001c1d1e7389 */ /* 0x000064000004001b */
[----:B01----:R-:W-:Y:S01]  /*8730*/  ENDCOLLECTIVE ;  /* 0x000000000000791b */ /* 0x003fe20003800000 */
.L_x_3253:
[----:B------:R-:W-:Y:S01]  /*8740*/  FADD.FTZ R22, R21, R22 ;  /* 0x0000001615167221 */ /* 0x000fe20000010000 */
[----:B------:R-:W-:-:S04]  /*8750*/  HFMA2.MMA R28, -RZ, RZ, 0, 1.1920928955078125e-07 ;  /* 0x00000002ff1c7435 */ /* 0x000fc800000001ff */
[----:B------:R-:W-:Y:S02]  /*8760*/  MOV R29, R22 ;  /* 0x00000016001d7202 */ /* 0x000fe40000000f00 */
[----:B------:R-:W-:-:S07]  /*8770*/  MOV R23, R30 ;  /* 0x0000001e00177202 */ /* 0x000fce0000000f00 */
[----:B------:R-:W-:Y:S05]  /*8780*/  WARPSYNC.COLLECTIVE R26, `(.L_x_3254) ;  /* 0x000000001a087348 */ /* 0x000fea0003c00000 */
[----:B------:R0:W1:Y:S02]  /*8790*/  SHFL.BFLY P2, R30, R29, R28, R27 ;  /* 0x0c00001c1d1e7389 */ /* 0x000064000004001b */
[----:B01----:R-:W-:Y:S01]  /*87a0*/  ENDCOLLECTIVE ;  /* 0x000000000000791b */ /* 0x003fe20003800000 */
.L_x_3254:
[----:B------:R-:W-:-:S05]  /*87b0*/  FADD.FTZ R23, R20, R23 ;  /* 0x0000001714177221 */ /* 0x000fca0000010000 */
[----:B------:R-:W-:Y:S02]  /*87c0*/  MOV R29, R23 ;  /* 0x00000017001d7202 */ /* 0x000fe40000000f00 */
[----:B------:R-:W-:-:S07]  /*87d0*/  MOV R25, R30 ;  /* 0x0000001e00197202 */ /* 0x000fce0000000f00 */
[----:B------:R-:W-:Y:S05]  /*87e0*/  WARPSYNC.COLLECTIVE R26, `(.L_x_3255) ;  /* 0x000000001a087348 */ /* 0x000fea0003c00000 */
[----:B------:R0:W1:Y:S02]  /*87f0*/  SHFL.BFLY P2, R30, R29, R28, R27 ;  /* 0x0c00001c1d1e7389 */ /* 0x000064000004001b */
[----:B01----:R-:W-:Y:S01]  /*8800*/  ENDCOLLECTIVE ;  /* 0x000000000000791b */ /* 0x003fe20003800000 */
.L_x_3255:
[----:B------:R-:W-:Y:S01]  /*8810*/  FADD.FTZ R25, R22, R25 ;  /* 0x0000001916197221 */ /* 0x000fe20000010000 */
[----:B------:R-:W-:-:S04]  /*8820*/  HFMA2.MMA R28, -RZ, RZ, 0, 5.9604644775390625e-08 ;  /* 0x00000001ff1c7435 */ /* 0x000fc800000001ff */
[----:B------:R-:W-:Y:S02]  /*8830*/  MOV R29, R25 ;  /* 0x00000019001d7202 */ /* 0x000fe40000000f00 */
[----:B------:R-:W-:-:S07]  /*8840*/  MOV R14, R30 ;  /* 0x0000001e000e7202 */ /* 0x000fce0000000f00 */
[----:B------:R-:W-:Y:S05]  /*8850*/  WARPSYNC.COLLECTIVE R26, `(.L_x_3256) ;  /* 0x000000001a087348 */ /* 0x000fea0003c00000 */
[----:B------:R0:W1:Y:S02]  /*8860*/  SHFL.BFLY P2, R30, R29, R28, R27 ;  /* 0x0c00001c1d1e7389 */ /* 0x000064000004001b */
[----:B01----:R-:W-:Y:S01]  /*8870*/  ENDCOLLECTIVE ;  /* 0x000000000000791b */ /* 0x003fe20003800000 */
.L_x_3256:
[----:B------:R-:W-:-:S05]  /*8880*/  FADD.FTZ R14, R23, R14 ;  /* 0x0000000e170e7221 */ /* 0x000fca0000010000 */
[----:B------:R-:W-:Y:S02]  /*8890*/  MOV R29, R14 ;  /* 0x0000000e001d7202 */ /* 0x000fe40000000f00 */
[----:B------:R-:W-:-:S07]  /*88a0*/  MOV R24, R30 ;  /* 0x0000001e00187202 */ /* 0x000fce0000000f00 */
[----:B------:R-:W-:Y:S05]  /*88b0*/  WARPSYNC.COLLECTIVE R26, `(.L_x_3257) ;  /* 0x000000001a087348 */ /* 0x000fea0003c00000 */
[----:B------:R0:W1:Y:S02]  /*88c0*/  SHFL.BFLY P2, R30, R29, R28, R27 ;  /* 0x0c00001c1d1e7389 */ /* 0x000064000004001b */
[----:B01----:R-:W-:Y:S01]  /*88d0*/  ENDCOLLECTIVE ;  /* 0x000000000000791b */ /* 0x003fe20003800000 */
.L_x_3257:
[----:B------:R-:W-:Y:S01]  /*88e0*/  FADD.FTZ R24, R25, R24 ;  /* 0x0000001819187221 */ /* 0x000fe20000010000 */
[----:B------:R-:W-:Y:S06]  /*88f0*/  BRA `(.L_x_3258) ;  /* 0xffffffe800647947 */ /* 0x000fec000383ffff */
.L_x_3228:
        /* <DEDUP_REMOVED lines=8> */
.L_x_3260:
[----:B------:R-:W-:Y:S05]  /*8980*/  BSYNC B0 ;  /* 0x0000000000007941 */ /* 0x000fea0003800000 */
.L_x_3259:
        /* <DEDUP_REMOVED lines=10> */
.L_x_3261:
        /* <DEDUP_REMOVED lines=17> */
.L_x_3262:
[----:B------:R-:W-:Y:S02]  /*8b40*/  MOV R29, R17 ;  /* 0x00000011001d7202 */ /* 0x000fe40000000f00 */
[----:B------:R-:W-:-:S07]  /*8b50*/  MOV R16, R30 ;  /* 0x0000001e00107202 */ /* 0x000fce0000000f00 */
[----:B------:R-:W-:Y:S05]  /*8b60*/  WARPSYNC.COLLECTIVE R26, `(.L_x_3263) ;  /* 0x000000001a087348 */ /* 0x000fea0003c00000 */
[----:B------:R0:W1:Y:S02]  /*8b70*/  SHFL.BFLY P2, R30, R29, R28, R27 ;  /* 0x0c00001c1d1e7389 */ /* 0x000064000004001b */
[----:B01----:R-:W-:Y:S01]  /*8b80*/  ENDCOLLECTIVE ;  /* 0x000000000000791b */ /* 0x003fe20003800000 */
.L_x_3263:
        /* <DEDUP_REMOVED lines=13> */
.L_x_3264:
[----:B------:R0:W1:Y:S04]  /*8c60*/  @!P0 LDS R37, [R22] ;  /* 0x0000000016258984 */ /* 0x0000680000000800 */
[----:B------:R0:W2:Y:S01]  /*8c70*/  @!P0 LDS R38, [R22+0x500] ;  /* 0x0005000016268984 */ /* 0x0000a20000000800 */
[----:B------:R-:W-:Y:S02]  /*8c80*/  MOV R29, R14 ;  /* 0x0000000e001d7202 */ /* 0x000fe40000000f00 */
[----:B------:R-:W-:-:S07]  /*8c90*/  MOV R16, R30 ;  /* 0x0000001e00107202 */ /* 0x000fce0000000f00 */
[----:B012---:R-:W-:Y:S05]  /*8ca0*/  WARPSYNC.COLLECTIVE R26, `(.L_x_3265) ;  /* 0x000000001a087348 */ /* 0x007fea0003c00000 */
[----:B------:R3:W4:Y:S02]  /*8cb0*/  SHFL.BFLY P2, R30, R29, R28, R27 ;  /* 0x0c00001c1d1e7389 */ /* 0x000724000004001b */
[----:B01234-:R-:W-:Y:S01]  /*8cc0*/  ENDCOLLECTIVE ;  /* 0x000000000000791b */ /* 0x01ffe20003800000 */
.L_x_3265:
        /* <DEDUP_REMOVED lines=9> */
.L_x_3266:
[----:B------:R-:W-:Y:S02]  /*8d60*/  MOV R29, R17 ;  /* 0x00000011001d7202 */ /* 0x000fe40000000f00 */
[----:B------:R-:W-:-:S07]  /*8d70*/  MOV R19, R30 ;  /* 0x0000001e00137202 */ /* 0x000fce0000000f00 */
[----:B------:R-:W-:Y:S05]  /*8d80*/  WARPSYNC.COLLECTIVE R26, `(.L_x_3267) ;  /* 0x000000001a087348 */ /* 0x000fea0003c00000 */
[----:B------:R0:W1:Y:S02]  /*8d90*/  SHFL.BFLY P2, R30, R29, R28, R27 ;  /* 0x0c00001c1d1e7389 */ /* 0x000064000004001b */
[----:B01----:R-:W-:Y:S01]  /*8da0*/  ENDCOLLECTIVE ;  /* 0x000000000000791b */ /* 0x003fe20003800000 */
.L_x_3267:
[----:B------:R-:W-:Y:S01]  /*8db0*/  FADD.FTZ R16, R16, R19 ;  /* 0x0000001310107221 */ /* 0x000fe20000010000 */
[----:B------:R-:W-:Y:S01]  /*8dc0*/  HFMA2.MMA R28, -RZ, RZ, 0, 4.76837158203125e-07 ;  /* 0x00000008ff1c7435 */ /* 0x000fe200000001ff */
[----:B------:R-:W-:Y:S02]  /*8dd0*/  MOV R29, R32 ;  /* 0x00000020001d7202 */ /* 0x000fe40000000f00 */
[----:B------:R-:W-:-:S08]  /*8de0*/  MOV R14, R30 ;  /* 0x0000001e000e7202 */ /* 0x000fd00000000f00 */
[----:B------:R-:W-:Y:S05]  /*8df0*/  WARPSYNC.COLLECTIVE R26, `(.L_x_3268) ;  /* 0x000000001a087348 */ /* 0x000fea0003c00000 */
[----:B------:R0:W1:Y:S02]  /*8e00*/  SHFL.BFLY P2, R30, R29, R28, R27 ;  /* 0x0c00001c1d1e7389 */ /* 0x000064000004001b */
[----:B01----:R-:W-:Y:S01]  /*8e10*/  ENDCOLLECTIVE ;  /* 0x000000000000791b */ /* 0x003fe20003800000 */
.L_x_3268:
[----:B------:R-:W-:Y:S01]  /*8e20*/  FADD.FTZ R44, R17, R14 ;  /* 0x0000000e112c7221 */ /* 0x000fe20000010000 */
[----:B------:R-:W-:Y:S02]  /*8e30*/  MOV R29, R34 ;  /* 0x00000022001d7202 */ /* 0x000fe40000000f00 */
[----:B------:R-:W-:-:S07]  /*8e40*/  MOV R31, R30 ;  /* 0x0000001e001f7202 */ /* 0x000fce0000000f00 */
[----:B------:R-:W-:Y:S05]  /*8e50*/  WARPSYNC.COLLECTIVE R26, `(.L_x_3269) ;  /* 0x000000001a087348 */ /* 0x000fea0003c00000 */
[----:B------:R0:W1:Y:S02]  /*8e60*/  SHFL.BFLY P2, R30, R29, R28, R27 ;  /* 0x0c00001c1d1e7389 */ /* 0x000064000004001b */
[----:B01----:R-:W-:Y:S01]  /*8e70*/  ENDCOLLECTIVE ;  /* 0x000000000000791b */ /* 0x003fe20003800000 */
.L_x_3269:
[----:B------:R-:W-:Y:S01]  /*8e80*/  FADD.FTZ R31, R31, R32 ;  /* 0x000000201f1f7221 */ /* 0x000fe20000010000 */
[----:B------:R-:W-:-:S04]  /*8e90*/  HFMA2.MMA R28, -RZ, RZ, 0, 2.384185791015625e-07 ;  /* 0x00000004ff1c7435 */ /* 0x000fc800000001ff */
[----:B------:R-:W-:Y:S02]  /*8ea0*/  MOV R29, R31 ;  /* 0x0000001f001d7202 */ /* 0x000fe40000000f00 */
[----:B------:R-:W-:-:S07]  /*8eb0*/  MOV R33, R30 ;  /* 0x0000001e00217202 */ /* 0x000fce0000000f00 */
[----:B------:R-:W-:Y:S05]  /*8ec0*/  WARPSYNC.COLLECTIVE R26, `(.L_x_3270) ;  /* 0x000000001a087348 */ /* 0x000fea0003c00000 */
[----:B------:R0:W1:Y:S02]  /*8ed0*/  SHFL.BFLY P2, R30, R29, R28, R27 ;  /* 0x0c00001c1d1e7389 */ /* 0x000064000004001b */
[----:B01----:R-:W-:Y:S01]  /*8ee0*/  ENDCOLLECTIVE ;  /* 0x000000000000791b */ /* 0x003fe20003800000 */
.L_x_3270:
[----:B------:R-:W-:-:S05]  /*8ef0*/  FADD.FTZ R33, R33, R34 ;  /* 0x0000002221217221 */ /* 0x000fca0000010000 */
[----:B------:R-:W-:Y:S02]  /*8f00*/  MOV R29, R33 ;  /* 0x00000021001d7202 */ /* 0x000fe40000000f00 */
[----:B------:R-:W-:-:S07]  /*8f10*/  MOV R20, R30 ;  /* 0x0000001e00147202 */ /* 0x000fce0000000f00 */
[----:B------:R-:W-:Y:S05]  /*8f20*/  WARPSYNC.COLLECTIVE R26, `(.L_x_3271) ;  /* 0x000000001a087348 */ /* 0x000fea0003c00000 */
[----:B------:R0:W1:Y:S02]  /*8f30*/  SHFL.BFLY P2, R30, R29, R28, R27 ;  /* 0x0c00001c1d1e7389 */ /* 0x000064000004001b */
[----:B01----:R-:W-:Y:S01]  /*8f40*/  ENDCOLLECTIVE ;  /* 0x000000000000791b */ /* 0x003fe20003800000 */
.L_x_3271:
[----:B------:R-:W-:Y:S01]  /*8f50*/  FADD.FTZ R35, R31, R20 ;  /* 0x000000141f237221 */ /* 0x000fe20000010000 */
[----:B------:R-:W-:-:S04]  /*8f60*/  HFMA2.MMA R28, -RZ, RZ, 0, 1.1920928955078125e-07 ;  /* 0x00000002ff1c7435 */ /* 0x000fc800000001ff */
[----:B------:R-:W-:Y:S02]  /*8f70*/  MOV R29, R35 ;  /* 0x00000023001d7202 */ /* 0x000fe40000000f00 */
[----:B------:R-:W-:-:S07]  /*8f80*/  MOV R36, R30 ;  /* 0x0000001e00247202 */ /* 0x000fce0000000f00 */
[----:B------:R-:W-:Y:S05]  /*8f90*/  WARPSYNC.COLLECTIVE R26, `(.L_x_3272) ;  /* 0x000000001a087348 */ /* 0x000fea0003c00000 */
[----:B------:R0:W1:Y:S02]  /*8fa0*/  SHFL.BFLY P2, R30, R29, R28, R27 ;  /* 0x0c00001c1d1e7389 */ /* 0x000064000004001b */
[----:B01----:R-:W-:Y:S01]  /*8fb0*/  ENDCOLLECTIVE ;  /* 0x000000000000791b */ /* 0x003fe20003800000 */
.L_x_3272:
[----:B------:R-:W-:-:S05]  /*8fc0*/  FADD.FTZ R36, R33, R36 ;  /* 0x0000002421247221 */ /* 0x000fca0000010000 */
[----:B------:R-:W-:Y:S02]  /*8fd0*/  MOV R29, R36 ;  /* 0x00000024001d7202 */ /* 0x000fe40000000f00 */
[----:B------:R-:W-:-:S07]  /*8fe0*/  MOV R18, R30 ;  /* 0x0000001e00127202 */ /* 0x000fce0000000f00 */
[----:B------:R-:W-:Y:S05]  /*8ff0*/  WARPSYNC.COLLECTIVE R26, `(.L_x_3273) ;  /* 0x000000001a087348 */ /* 0x000fea0003c00000 */
[----:B------:R0:W1:Y:S02]  /*9000*/  SHFL.BFLY P2, R30, R29, R28, R27 ;  /* 0x0c00001c1d1e7389 */ /* 0x000064000004001b */
[----:B01----:R-:W-:Y:S01]  /*9010*/  ENDCOLLECTIVE ;  /* 0x000000000000791b */ /* 0x003fe20003800000 */
.L_x_3273:
        /* <DEDUP_REMOVED lines=8> */
.L_x_3274:
[----:B------:R-:W-:Y:S01]  /*90a0*/  FADD.FTZ R36, R36, R21 ;  /* 0x0000001524247221 */ /* 0x000fe20000010000 */
[----:B------:R-:W-:-:S04]  /*90b0*/  HFMA2.MMA R21, -RZ, RZ, 0, 0 ;  /* 0x00000000ff157435 */ /* 0x000fc800000001ff */
[----:B------:R-:W-:Y:S02]  /*90c0*/  MOV R29, R36 ;  /* 0x00000024001d7202 */ /* 0x000fe40000000f00 */
[----:B------:R-:W-:-:S07]  /*90d0*/  MOV R34, R30 ;  /* 0x0000001e00227202 */ /* 0x000fce0000000f00 */
[----:B------:R-:W-:Y:S05]  /*90e0*/  WARPSYNC.COLLECTIVE R26, `(.L_x_3275) ;  /* 0x000000001a087348 */ /* 0x000fea0003c00000 */
[----:B------:R0:W1:Y:S02]  /*90f0*/  SHFL.BFLY P2, R30, R29, R28, R27 ;  /* 0x0c00001c1d1e7389 */ /* 0x000064000004001b */
[----:B01----:R-:W-:Y:S01]  /*9100*/  ENDCOLLECTIVE ;  /* 0x000000000000791b */ /* 0x003fe20003800000 */
.L_x_3275:
[----:B------:R-:W-:Y:S01]  /*9110*/  FADD.FTZ R34, R35, R34 ;  /* 0x0000002223227221 */ /* 0x000fe20000010000 */
[----:B------:R-:W-:Y:S01]  /*9120*/  HFMA2.MMA R28, -RZ, RZ, 0, 4.76837158203125e-07 ;  /* 0x00000008ff1c7435 */ /* 0x000fe200000001ff */
[----:B------:R-:W-:Y:S02]  /*9130*/  MOV R29, R24 ;  /* 0x00000018001d7202 */ /* 0x000fe40000000f00 */
[----:B------:R-:W-:-:S08]  /*9140*/  MOV R33, R30 ;  /* 0x0000001e00217202 */ /* 0x000fd00000000f00 */
[----:B------:R-:W-:Y:S05]  /*9150*/  WARPSYNC.COLLECTIVE R26, `(.L_x_3276) ;  /* 0x000000001a087348 */ /* 0x000fea0003c00000 */
[----:B------:R0:W1:Y:S02]  /*9160*/  SHFL.BFLY P2, R30, R29, R28, R27 ;  /* 0x0c00001c1d1e7389 */ /* 0x000064000004001b */
[----:B01----:R-:W-:Y:S01]  /*9170*/  ENDCOLLECTIVE ;  /* 0x000000000000791b */ /* 0x003fe20003800000 */
.L_x_3276:
[----:B------:R-:W-:Y:S01]  /*9180*/  FADD.FTZ R33, R36, R33 ;  /* 0x0000002124217221 */ /* 0x000fe20000010000 */
[----:B------:R-:W-:Y:S02]  /*9190*/  MOV R29, R23 ;  /* 0x00000017001d7202 */ /* 0x000fe40000000f00 */
[----:B------:R-:W-:-:S07]  /*91a0*/  MOV R37, R30 ;  /* 0x0000001e00257202 */ /* 0x000fce0000000f00 */
[----:B------:R-:W-:Y:S05]  /*91b0*/  WARPSYNC.COLLECTIVE R26, `(.L_x_3277) ;  /* 0x000000001a087348 */ /* 0x000fea0003c00000 */
[----:B------:R0:W1:Y:S02]  /*91c0*/  SHFL.BFLY P2, R30, R29, R28, R27 ;  /* 0x0c00001c1d1e7389 */ /* 0x000064000004001b */
[----:B01----:R-:W-:Y:S01]  /*91d0*/  ENDCOLLECTIVE ;  /* 0x000000000000791b */ /* 0x003fe20003800000 */
.L_x_3277:
        /* <DEDUP_REMOVED lines=8> */
.L_x_3278:
        /* <DEDUP_REMOVED lines=8> */
.L_x_3279:
        /* <DEDUP_REMOVED lines=10> */
.L_x_3280:
[----:B------:R0:W1:Y:S04]  /*9380*/  @!P0 LDS R22, [R39] ;  /* 0x0000000027168984 */ /* 0x0000680000000800 */
[----:B------:R0:W2:Y:S01]  /*9390*/  @!P0 LDS R20, [R39+0x500] ;  /* 0x0005000027148984 */ /* 0x0000a20000000800 */
[----:B------:R-:W-:Y:S02]  /*93a0*/  MOV R29, R37 ;  /* 0x00000025001d7202 */ /* 0x000fe40000000f00 */
[----:B------:R-:W-:-:S07]  /*93b0*/  MOV R23, R30 ;  /* 0x0000001e00177202 */ /* 0x000fce0000000f00 */
[----:B012---:R-:W-:Y:S05]  /*93c0*/  WARPSYNC.COLLECTIVE R26, `(.L_x_3281) ;  /* 0x000000001a087348 */ /* 0x007fea0003c00000 */
[----:B------:R3:W4:Y:S02]  /*93d0*/  SHFL.BFLY P2, R30, R29, R28, R27 ;  /* 0x0c00001c1d1e7389 */ /* 0x000724000004001b */
[----:B01234-:R-:W-:Y:S01]  /*93e0*/  ENDCOLLECTIVE ;  /* 0x000000000000791b */ /* 0x01ffe20003800000 */
.L_x_3281:
        /* <DEDUP_REMOVED lines=9> */
.L_x_3282:
        /* <DEDUP_REMOVED lines=9> */
.L_x_3283:
[----:B------:R-:W-:Y:S01]  /*9510*/  FADD.FTZ R38, R38, R39 ;  /* 0x0000002726267221 */ /* 0x000fe20000010000 */
[----:B------:R-:W-:Y:S01]  /*9520*/  HFMA2.MMA R28, -RZ, RZ, 0, 4.76837158203125e-07 ;  /* 0x00000008ff1c7435 */ /* 0x000fe200000001ff */
[----:B------:R-:W-:Y:S02]  /*9530*/  MOV R29, R21 ;  /* 0x00000015001d7202 */ /* 0x000fe40000000f00 */
[----:B------:R-:W-:-:S08]  /*9540*/  MOV R40, R30 ;  /* 0x0000001e00287202 */ /* 0x000fd00000000f00 */
[----:B------:R-:W-:Y:S05]  /*9550*/  WARPSYNC.COLLECTIVE R26, `(.L_x_3284) ;  /* 0x000000001a087348 */ /* 0x000fea0003c00000 */
[----:B------:R0:W1:Y:S02]  /*9560*/  SHFL.BFLY P2, R30, R29, R28, R27 ;  /* 0x0c00001c1d1e7389 */ /* 0x000064000004001b */
[----:B01----:R-:W-:Y:S01]  /*9570*/  ENDCOLLECTIVE ;  /* 0x000000000000791b */ /* 0x003fe20003800000 */
.L_x_3284:
[----:B------:R-:W-:Y:S01]  /*9580*/  FADD.FTZ R37, R37, R40 ;  /* 0x0000002825257221 */ /* 0x000fe20000010000 */
[----:B------:R-:W-:Y:S02]  /*9590*/  MOV R29, R18 ;  /* 0x00000012001d7202 */ /* 0x000fe40000000f00 */
[----:B------:R-:W-:-:S07]  /*95a0*/  MOV R42, R30 ;  /* 0x0000001e002a7202 */ /* 0x000fce0000000f00 */
[----:B------:R-:W-:Y:S05]  /*95b0*/  WARPSYNC.COLLECTIVE R26, `(.L_x_3285) ;  /* 0x000000001a087348 */ /* 0x000fea0003c00000 */
[----:B------:R0:W1:Y:S02]  /*95c0*/  SHFL.BFLY P2, R30, R29, R28, R27 ;  /* 0x0c00001c1d1e7389 */ /* 0x000064000004001b */
[----:B01----:R-:W-:Y:S01]  /*95d0*/  ENDCOLLECTIVE ;  /* 0x000000000000791b */ /* 0x003fe20003800000 */
.L_x_3285:
[----:B------:R-:W-:Y:S01]  /*95e0*/  FADD.FTZ R42, R42, R21 ;  /* 0x000000152a2a7221 */ /* 0x000fe20000010000 */
[----:B------:R-:W-:-:S04]  /*95f0*/  HFMA2.MMA R28, -RZ, RZ, 0, 2.384185791015625e-07 ;  /* 0x00000004ff1c7435 */ /* 0x000fc800000001ff */
[----:B------:R-:W-:Y:S02]  /*9600*/  MOV R29, R42 ;  /* 0x0000002a001d7202 */ /* 0x000fe40000000f00 */
[----:B------:R-:W-:-:S07]  /*9610*/  MOV R23, R30 ;  /* 0x0000001e00177202 */ /* 0x000fce0000000f00 */
[----:B------:R-:W-:Y:S05]  /*9620*/  WARPSYNC.COLLECTIVE R26, `(.L_x_3286) ;  /* 0x000000001a087348 */ /* 0x000fea0003c00000 */
[----:B------:R0:W1:Y:S02]  /*9630*/  SHFL.BFLY P2, R30, R29, R28, R27 ;  /* 0x0c00001c1d1e7389 */ /* 0x000064000004001b */
[----:B01----:R-:W-:Y:S01]  /*9640*/  ENDCOLLECTIVE ;  /* 0x000000000000791b */ /* 0x003fe20003800000 */
.L_x_3286:
        /* <DEDUP_REMOVED lines=8> */
.L_x_3287:
        /* <DEDUP_REMOVED lines=12> */
.L_x_3288:
        /* <DEDUP_REMOVED lines=13> */
.L_x_3289:
        /* <DEDUP_REMOVED lines=14> */
.L_x_3290:
        /* <DEDUP_REMOVED lines=11> */
.L_x_3291:
[----:B------:R-:W-:Y:S01]  /*99f0*/  FADD.FTZ R35, R42, R35 ;  /* 0x000000232a237221 */ /* 0x000fe20000010000 */
[----:B------:R-:W-:Y:S06]  /*9a00*/  BRA `(.L_x_3292) ;  /* 0xffffffe000d47947 */ /* 0x000fec000383ffff */
.L_x_3293:
        /* <DEDUP_REMOVED lines=15> */
.L_x_3515:


//--------------------- .text._ZN13group_norm_v214gn_cuda_kernelI6__halfLi320ELi3ELi32ELi20ELi1024ELb0ELi8ELi320ELi320ELi4ELb1ELi2ELb0ELb0ENS_16CompileConditionILi900EEEEEvPT_PKS4_S7_S7_flPfS8_Pj --------------------------
	.section	.text._ZN13group_norm_v214gn_cuda_kernelI6__halfLi320ELi3ELi32ELi20ELi1024ELb0ELi8ELi320ELi320ELi4ELb1ELi2ELb0ELb0ENS_16CompileConditionILi900EEEEEvPT_PKS4_S7_S7_flPfS8_Pj,"ax",@progbits
	.align	128
        .global         _ZN13group_norm_v214gn_cuda_kernelI6__halfLi320ELi3ELi32ELi20ELi1024ELb0ELi8ELi320ELi320ELi4ELb1ELi2ELb0ELb0ENS_16CompileConditionILi900EEEEEvPT_PKS4_S7_S7_flPfS8_Pj
        .type           _ZN13group_norm_v214gn_cuda_kernelI6__halfLi320ELi3ELi32ELi20ELi1024ELb0ELi8ELi320ELi320ELi4ELb1ELi2ELb0ELb0ENS_16CompileConditionILi900EEEEEvPT_PKS4_S7_S7_flPfS8_Pj,@function
        .size           _ZN13group_norm_v214gn_cuda_kernelI6__halfLi320ELi3ELi32ELi20ELi1024ELb0ELi8ELi320ELi320ELi4ELb1ELi2ELb0ELb0ENS_16CompileConditionILi900EEEEEvPT_PKS4_S7_S7_flPfS8_Pj,(.L_x_3516 - _ZN13group_norm_v214gn_cuda_kernelI6__halfLi320ELi3ELi32ELi20ELi1024ELb0ELi8ELi320ELi320ELi4ELb1ELi2ELb0ELb0ENS_16CompileConditionILi900EEEEEvPT_PKS4_S7_S7_flPfS8_Pj)
        .other          _ZN13group_norm_v214gn_cuda_kernelI6__halfLi320ELi3ELi32ELi20ELi1024ELb0ELi8ELi320ELi320ELi4ELb1ELi2ELb0ELb0ENS_16CompileConditionILi900EEEEEvPT_PKS4_S7_S7_flPfS8_Pj,@"STO_CUDA_ENTRY STV_DEFAULT"
_ZN13group_norm_v214gn_cuda_kernelI6__halfLi320ELi3ELi32ELi20ELi1024ELb0ELi8ELi320ELi320ELi4ELb1ELi2ELb0ELb0ENS_16CompileConditionILi900EEEEEvPT_PKS4_S7_S7_flPfS8_Pj:
.text._ZN13group_norm_v214gn_cuda_kernelI6__halfLi320ELi3ELi32ELi20ELi1024ELb0ELi8ELi320ELi320ELi4ELb1ELi2ELb0ELb0ENS_16CompileConditionILi900EEEEEvPT_PKS4_S7_S7_flPfS8_Pj:
        /* <DEDUP_REMOVED lines=8> */
[----:B------:R-:W-:Y:S01]  /*0080*/  ULDC.64 UR4, c[0x0][0x220] ;  /* 0x0000880000047ab9 */ /* 0x000fe20000000a00 */
[----:B------:R-:W-:Y:S01]  /*0090*/  ULDC.64 UR6, c[0x0][0x228] ;  /* 0x00008a0000067ab9 */ /* 0x000fe20000000a00 */
[----:B------:R-:W-:Y:S01]  /*00a0*/  ULDC.64 UR8, c[0x0][0x208] ;  /* 0x0000820000087ab9 */ /* 0x000fe20000000a00 */
[----:B0-----:R-:W-:Y:S01]  /*00b0*/  IMAD.WIDE.U32 R2, R42, -0x33333333, RZ ;  /* 0xcccccccd2a027825 */ /* 0x001fe200078e00ff */
[----:B------:R-:W-:-:S04]  /*00c0*/  LOP3.LUT R2, R43, 0x1, RZ, 0xc0, !PT ;  /* 0x000000012b027812 */ /* 0x000fc800078ec0ff */
[----:B------:R-:W-:-:S05]  /*00d0*/  SHF.R.U32.HI R23, RZ, 0x6, R3 ;  /* 0x00000006ff177819 */ /* 0x000fca0000011603 */
[----:B------:R-:W-:-:S04]  /*00e0*/  IMAD R5, R23, -0x50, R42 ;  /* 0xffffffb017057824 */ /* 0x000fc800078e022a */
[----:B------:R-:W-:-:S05]  /*00f0*/  IMAD R0, R2, 0x50, R5 ;  /* 0x0000005002007824 */ /* 0x000fca00078e0205 */
[----:B------:R-:W-:-:S04]  /*0100*/  SHF.L.U32 R0, R0, 0x2, RZ ;  /* 0x0000000200007819 */ /* 0x000fc800000006ff */
        /* <DEDUP_REMOVED lines=8> */
[----:B------:R-:W0:Y:S01]  /*0190*/  S2UR UR5, SR_CgaCtaId ;  /* 0x00000000000579c3 */ /* 0x000e220000008800 */
[----:B------:R-:W-:Y:S01]  /*01a0*/  SHF.L.U32 R41, R43, 0x4, RZ ;  /* 0x000000042b297819 */ /* 0x000fe200000006ff */
[----:B------:R-:W-:Y:S01]  /*01b0*/  UMOV UR4, 0x400 ;  /* 0x0000040000047882 */ /* 0x000fe20000000000 */
[----:B------:R-:W-:Y:S01]  /*01c0*/  IMAD R4, R2, 0x140, RZ ;  /* 0x0000014002047824 */ /* 0x000fe200078e02ff */
[----:B------:R-:W1:Y:S01]  /*01d0*/  S2R R39, SR_CTAID.X ;  /* 0x0000000000277919 */ /* 0x000e620000002500 */
[----:B------:R-:W-:-:S02]  /*01e0*/  LOP3.LUT R41, R41, 0x10, RZ, 0xc0, !PT ;  /* 0x0000001029297812 */ /* 0x000fc400078ec0ff */
[C---:B------:R-:W-:Y:S02]  /*01f0*/  SHF.L.U32 R40, R42.reuse, 0x3, RZ ;  /* 0x000000032a287819 */ /* 0x040fe400000006ff */
[-C--:B------:R-:W-:Y:S02]  /*0200*/  LEA.HI R7, R42, R41.reuse, RZ, 0x1e ;  /* 0x000000292a077211 */ /* 0x080fe400078ff0ff */
[----:B------:R-:W-:Y:S02]  /*0210*/  LEA R2, R5, R4, 0x2 ;  /* 0x0000000405027211 */ /* 0x000fe400078e10ff */
[----:B------:R-:W-:Y:S01]  /*0220*/  IADD3 R6, RZ, -R41, RZ ;  /* 0x80000029ff067210 */ /* 0x000fe20007ffe0ff */
[----:B------:R-:W-:Y:S01]  /*0230*/  IMAD R7, R7, 0x14, -R4 ;  /* 0x0000001407077824 */ /* 0x000fe200078e0a04 */
[----:B------:R-:W-:Y:S01]  /*0240*/  LOP3.LUT R10, R40, 0x18, RZ, 0xc0, !PT ;  /* 0x00000018280a7812 */ /* 0x000fe200078ec0ff */
[----:B------:R-:W-:Y:S01]  /*0250*/  IMAD.WIDE.U32 R2, R2, -0x33333333, RZ ;  /* 0xcccccccd02027825 */ /* 0x000fe200078e00ff */
[----:B------:R-:W-:-:S02]  /*0260*/  MOV R2, R6 ;  /* 0x0000000600027202 */ /* 0x000fc40000000f00 */
[C---:B------:R-:W-:Y:S02]  /*0270*/  IADD3 R4, R7.reuse, 0x4, RZ ;  /* 0x0000000407047810 */ /* 0x040fe40007ffe0ff */
[C---:B------:R-:W-:Y:S02]  /*0280*/  IADD3 R8, R7.reuse, 0xc, RZ ;  /* 0x0000000c07087810 */ /* 0x040fe40007ffe0ff */
[----:B------:R-:W-:Y:S01]  /*0290*/  IADD3 R9, R7, 0x10, RZ ;  /* 0x0000001007097810 */ /* 0x000fe20007ffe0ff */
[----:B0-----:R-:W-:Y:S01]  /*02a0*/  ULEA UR6, UR5, UR4, 0x18 ;  /* 0x0000000405067291 */ /* 0x001fe2000f8ec03f */
[----:B------:R-:W-:Y:S01]  /*02b0*/  LEA.HI R2, R3, R2, RZ, 0x1c ;  /* 0x0000000203027211 */ /* 0x000fe200078fe0ff */
[----:B------:R-:W-:Y:S01]  /*02c0*/  UIADD3 UR4, UR4, 0xc80, URZ ;  /* 0x00000c8004047890 */ /* 0x000fe2000fffe03f */
[----:B------:R-:W-:Y:S02]  /*02d0*/  SHF.R.S32.HI R3, RZ, 0x2, R7 ;  /* 0x00000002ff037819 */ /* 0x000fe40000011407 */
[----:B------:R-:W-:Y:S01]  /*02e0*/  SHF.R.S32.HI R4, RZ, 0x2, R4 ;  /* 0x00000002ff047819 */ /* 0x000fe20000011404 */
[----:B------:R-:W-:Y:S01]  /*02f0*/  ULEA UR5, UR5, UR4, 0x18 ;  /* 0x0000000405057291 */ /* 0x000fe2000f8ec03f */
[----:B------:R-:W-:-:S02]  /*0300*/  MOV R12, UR6 ;  /* 0x00000006000c7c02 */ /* 0x000fc40008000f00 */
[----:B------:R-:W-:Y:S01]  /*0310*/  SHF.R.S32.HI R8, RZ, 0x2, R8 ;  /* 0x00000002ff087819 */ /* 0x000fe20000011408 */
[----:B------:R-:W-:Y:S01]  /*0320*/  UMOV UR4, URZ ;  /* 0x0000003f00047c82 */ /* 0x000fe20008000000 */
[----:B------:R-:W-:Y:S01]  /*0330*/  SHF.R.S32.HI R11, RZ, 0x2, R9 ;  /* 0x00000002ff0b7819 */ /* 0x000fe20000011409 */
[--C-:B------:R-:W-:Y:S01]  /*0340*/  IMAD R6, R5, 0x28, R12.reuse ;  /* 0x0000002805067824 */ /* 0x100fe200078e020c */
[----:B------:R-:W-:Y:S01]  /*0350*/  IADD3 R5, R7, 0x8, RZ ;  /* 0x0000000807057810 */ /* 0x000fe20007ffe0ff */
[--C-:B------:R-:W-:Y:S02]  /*0360*/  IMAD R3, R3, 0x28, R12.reuse ;  /* 0x0000002803037824 */ /* 0x100fe400078e020c */
[--C-:B------:R-:W-:Y:S01]  /*0370*/  IMAD R9, R8, 0x28, R12.reuse ;  /* 0x0000002808097824 */ /* 0x100fe200078e020c */
[----:B------:R-:W-:Y:S01]  /*0380*/  SHF.R.S32.HI R7, RZ, 0x2, R5 ;  /* 0x00000002ff077819 */ /* 0x000fe20000011405 */
[--C-:B------:R-:W-:Y:S01]  /*0390*/  IMAD R5, R4, 0x28, R12.reuse ;  /* 0x0000002804057824 */ /* 0x100fe200078e020c */
[----:B------:R-:W-:Y:S01]  /*03a0*/  HFMA2.MMA R8, -RZ, RZ, 0, 0 ;  /* 0x00000000ff087435 */ /* 0x000fe200000001ff */
[--C-:B------:R-:W-:Y:S01]  /*03b0*/  IMAD R11, R11, 0x28, R12.reuse ;  /* 0x000000280b0b7824 */ /* 0x100fe200078e020c */
[----:B------:R-:W-:Y:S01]  /*03c0*/  IADD3 R38, R3, R10, RZ ;  /* 0x0000000a03267210 */ /* 0x000fe20007ffe0ff */
[----:B------:R-:W-:Y:S01]  /*03d0*/  IMAD R7, R7, 0x28, R12 ;  /* 0x0000002807077824 */ /* 0x000fe200078e020c */
[----:B------:R-:W-:-:S02]  /*03e0*/  IADD3 R16, R10, R5, RZ ;  /* 0x000000050a107210 */ /* 0x000fc40007ffe0ff */
[C---:B------:R-:W-:Y:S02]  /*03f0*/  IADD3 R12, R10.reuse, R9, RZ ;  /* 0x000000090a0c7210 */ /* 0x040fe40007ffe0ff */
[C---:B------:R-:W-:Y:S02]  /*0400*/  IADD3 R14, R10.reuse, R7, RZ ;  /* 0x000000070a0e7210 */ /* 0x040fe40007ffe0ff */
[----:B------:R-:W-:Y:S02]  /*0410*/  IADD3 R10, R10, R11, RZ ;  /* 0x0000000b0a0a7210 */ /* 0x000fe40007ffe0ff */
[----:B------:R-:W-:Y:S02]  /*0420*/  LEA R6, R23, R6, 0x3 ;  /* 0x0000000617067211 */ /* 0x000fe400078e18ff */
[----:B-1----:R-:W-:-:S07]  /*0430*/  LEA R4, R2, UR5, 0x3 ;  /* 0x0000000502047c11 */ /* 0x002fce000f8e18ff */
.L_x_3304:
[----:B--2---:R-:W-:Y:S01]  /*0440*/  SHF.L.U32 R2, R39, 0x3, RZ ;  /* 0x0000000327027819 */ /* 0x004fe200000006ff */
[----:B------:R-:W-:Y:S01]  /*0450*/  IMAD R5, R8, 0xa0000, RZ ;  /* 0x000a000008057824 */ /* 0x000fe200078e02ff */
[----:B------:R-:W-:Y:S01]  /*0460*/  MOV R22, R0 ;  /* 0x0000000000167202 */ /* 0x000fe20000000f00 */
[----:B------:R-:W-:Y:S01]  /*0470*/  ULDC.64 UR6, c[0x0][0x218] ;  /* 0x0000860000067ab9 */ /* 0x000fe20000000a00 */
[----:B------:R-:W-:-:S04]  /*0480*/  LOP3.LUT R2, R2, 0x3f8, RZ, 0xc0, !PT ;  /* 0x000003f802027812 */ /* 0x000fc800078ec0ff */
[----:B------:R-:W-:Y:S02]  /*0490*/  IADD3 R2, R2, R23, RZ ;  /* 0x0000001702027210 */ /* 0x000fe40007ffe0ff */
[----:B------:R-:W-:-:S03]  /*04a0*/  MOV R23, RZ ;  /* 0x000000ff00177202 */ /* 0x000fc60000000f00 */
[----:B------:R-:W-:Y:S02]  /*04b0*/  IMAD R3, R2, 0x280, RZ ;  /* 0x0000028002037824 */ /* 0x000fe400078e02ff */
[----:B------:R-:W-:-:S03]  /*04c0*/  IMAD.WIDE.U32 R22, R17, 0xa0000, R22 ;  /* 0x000a000011167825 */ /* 0x000fc600078e0016 */
[----:B------:R-:W-:Y:S02]  /*04d0*/  IADD3 R13, R3, 0xa00, RZ ;  /* 0x00000a00030d7810 */ /* 0x000fe40007ffe0ff */
        /* <DEDUP_REMOVED lines=9> */
[----:B------:R-:W-:-:S06]  /*0570*/  LEA.HI.X R23, R13, UR7, R0, 0x1, P0 ;  /* 0x000000070d177c11 */ /* 0x000fcc00080f0c00 */
[----:B------:R-:W3:Y:S01]  /*0580*/  LDG.E.64.CONSTANT R22, desc[UR8][R22.64] ;  /* 0x0000000816167981 */ /* 0x000ee2000c1e9b00 */
[----:B------:R-:W-:Y:S01]  /*0590*/  ISETP.GT.U32.AND P0, PT, R42, 0x3f, PT ;  /* 0x0000003f2a00780c */ /* 0x000fe20003f04070 */
[----:B------:R-:W-:Y:S01]  /*05a0*/  BSSY B0, `(.L_x_3294) ;  /* 0x000002c000007945 */ /* 0x000fe20003800000 */
[----:B------:R-:W-:Y:S01]  /*05b0*/  CS2R R30, SRZ ;  /* 0x00000000001e7805 */ /* 0x000fe2000001ff00 */
[--C-:B--2---:R-:W-:Y:S02]  /*05c0*/  HADD2.F32 R3, -RZ, R24.reuse.H0_H0 ;  /* 0x20000018ff037230 */ /* 0x104fe40000004100 */
[----:B------:R-:W-:Y:S02]  /*05d0*/  HADD2.F32 R11, -RZ, R24.H1_H1 ;  /* 0x30000018ff0b7230 */ /* 0x000fe40000004100 */
[--C-:B------:R-:W-:Y:S02]  /*05e0*/  HADD2.F32 R9, -RZ, R25.reuse.H0_H0 ;  /* 0x20000019ff097230 */ /* 0x100fe40000004100 */
[----:B------:R-:W-:Y:S01]  /*05f0*/  FFMA.FTZ R28, R3, R3, RZ ;  /* 0x00000003031c7223 */ /* 0x000fe200000100ff */
[----:B------:R-:W-:Y:S01]  /*0600*/  FADD.FTZ R26, RZ, R3 ;  /* 0x00000003ff1a7221 */ /* 0x000fe20000010000 */
[----:B------:R-:W-:-:S02]  /*0610*/  HADD2.F32 R7, -RZ, R25.H1_H1 ;  /* 0x30000019ff077230 */ /* 0x000fc40000004100 */
[----:B------:R-:W-:Y:S01]  /*0620*/  FFMA.FTZ R28, R11, R11, R28 ;  /* 0x0000000b0b1c7223 */ /* 0x000fe2000001001c */
[----:B------:R-:W-:-:S03]  /*0630*/  FADD.FTZ R26, R26, R11 ;  /* 0x0000000b1a1a7221 */ /* 0x000fc60000010000 */
[----:B------:R-:W-:Y:S01]  /*0640*/  FFMA.FTZ R28, R9, R9, R28 ;  /* 0x00000009091c7223 */ /* 0x000fe2000001001c */
[----:B------:R-:W-:Y:S01]  /*0650*/  FADD.FTZ R26, R26, R9 ;  /* 0x000000091a1a7221 */ /* 0x000fe20000010000 */
[--C-:B---3--:R-:W-:Y:S02]  /*0660*/  HADD2.F32 R5, -RZ, R22.reuse.H0_H0 ;  /* 0x20000016ff057230 */ /* 0x108fe40000004100 */
[----:B------:R-:W-:Y:S01]  /*0670*/  FFMA.FTZ R28, R7, R7, R28 ;  /* 0x00000007071c7223 */ /* 0x000fe2000001001c */
[----:B------:R-:W-:Y:S01]  /*0680*/  FADD.FTZ R26, R26, R7 ;  /* 0x000000071a1a7221 */ /* 0x000fe20000010000 */
[----:B------:R-:W-:Y:S02]  /*0690*/  HADD2.F32 R47, -RZ, R22.H1_H1 ;  /* 0x30000016ff2f7230 */ /* 0x000fe40000004100 */
[----:B------:R-:W-:Y:S01]  /*06a0*/  FFMA.FTZ R28, R5, R5, R28 ;  /* 0x00000005051c7223 */ /* 0x000fe2000001001c */
[----:B------:R-:W-:Y:S01]  /*06b0*/  FADD.FTZ R26, R26, R5 ;  /* 0x000000051a1a7221 */ /* 0x000fe20000010000 */
[----:B------:R-:W-:-:S02]  /*06c0*/  HADD2.F32 R45, -RZ, R23.H0_H0 ;  /* 0x20000017ff2d7230 */ /* 0x000fc40000004100 */
[----:B------:R-:W-:Y:S01]  /*06d0*/  FFMA.FTZ R28, R47, R47, R28 ;  /* 0x0000002f2f1c7223 */ /* 0x000fe2000001001c */
[----:B------:R-:W-:Y:S01]  /*06e0*/  FADD.FTZ R26, R26, R47 ;  /* 0x0000002f1a1a7221 */ /* 0x000fe20000010000 */
[----:B------:R-:W-:Y:S02]  /*06f0*/  HADD2.F32 R49, -RZ, R23.H1_H1 ;  /* 0x30000017ff317230 */ /* 0x000fe40000004100 */
        /* <DEDUP_REMOVED lines=22> */
.L_x_3295:
[----:B------:R-:W-:Y:S05]  /*0860*/  BSYNC B0 ;  /* 0x0000000000007941 */ /* 0x000fea0003800000 */
.L_x_3294:
        /* <DEDUP_REMOVED lines=23> */
.L_x_3297:
[----:B------:R-:W-:Y:S05]  /*09e0*/  BSYNC B0 ;  /* 0x0000000000007941 */ /* 0x000fea0003800000 */
.L_x_3296:
        /* <DEDUP_REMOVED lines=12> */
.L_x_3299:
[----:B------:R-:W2:Y:S04]  /*0ab0*/  LD.E.STRONG.GPU R24, desc[UR8][R22.64] ;  /* 0x0000000816187980 */ /* 0x000ea8000c10f900 */
[----:B--2---:R-:W-:Y:S01]  /*0ac0*/  CCTL.IVALL ;  /* 0x00000000ff00798f */ /* 0x004fe20002000000 */
[----:B------:R-:W-:Y:S05]  /*0ad0*/  YIELD ;  /* 0x0000000000007946 */ /* 0x000fea0003800000 */
[----:B-----5:R-:W-:-:S04]  /*0ae0*/  LOP3.LUT R24, R24, R25, RZ, 0x3c, !PT ;  /* 0x0000001918187212 */ /* 0x020fc800078e3cff */
[----:B------:R-:W-:-:S13]  /*0af0*/  ISETP.GT.AND P1, PT, R24, -0x1, PT ;  /* 0xffffffff1800780c */ /* 0x000fda0003f24270 */
[----:B------:R-:W-:Y:S05]  /*0b00*/  @P1 BRA `(.L_x_3299) ;  /* 0xfffffffc00e81947 */ /* 0x000fea000383ffff */
.L_x_3298:
[----:B------:R-:W-:Y:S05]  /*0b10*/  WARPSYNC.ALL ;  /* 0x0000000000007948 */ /* 0x000fea0003800000 */
[----:B------:R-:W-:Y:S06]  /*0b20*/  BAR.SYNC.DEFER_BLOCKING 0x0 ;  /* 0x0000000000007b1d */ /* 0x000fec0000010000 */
[----:B------:R-:W-:Y:S04]  /*0b30*/  BSSY B0, `(.L_x_3300) ;  /* 0x0000031000007945 */ /* 0x000fe80003800000 */
[----:B------:R-:W-:Y:S05]  /*0b40*/  @P0 BRA `(.L_x_3301) ;  /* 0x0000000000bc0947 */ /* 0x000fea0003800000 */
[----:B0-----:R-:W0:Y:S01]  /*0b50*/  LDC R22, c[0x0][0x10] ;  /* 0x00000400ff167b82 */ /* 0x001e220000000800 */
[----:B------:R-:W-:Y:S02]  /*0b60*/  LOP3.LUT R23, R40, 0x7fffff80, RZ, 0xc0, !PT ;  /* 0x7fffff8028177812 */ /* 0x000fe400078ec0ff */
[----:B------:R-:W-:-:S05]  /*0b70*/  LOP3.LUT R25, R42, 0xf, RZ, 0xc0, !PT ;  /* 0x0000000f2a197812 */ /* 0x000fca00078ec0ff */
[----:B------:R-:W1:Y:S01]  /*0b80*/  LDC.64 R36, c[0x0][0x248] ;  /* 0x00009200ff247b82 */ /* 0x000e620000000a00 */
[----:B0-----:R-:W-:-:S05]  /*0b90*/  IMAD R22, R22, UR4, R43 ;  /* 0x0000000416167c24 */ /* 0x001fca000f8e022b */
[----:B------:R-:W-:-:S04]  /*0ba0*/  LEA R22, R22, R23, 0xb ;  /* 0x0000001716167211 */ /* 0x000fc800078e58ff */
[----:B------:R-:W-:-:S04]  /*0bb0*/  IADD3 R22, R22, R25, RZ ;  /* 0x0000001916167210 */ /* 0x000fc80007ffe0ff */
[----:B------:R-:W-:-:S04]  /*0bc0*/  SHF.L.U32 R35, R22, 0x1, RZ ;  /* 0x0000000116237819 */ /* 0x000fc800000006ff */
[C---:B------:R-:W-:Y:S01]  /*0bd0*/  IADD3 R25, R35.reuse, 0x20, RZ ;  /* 0x0000002023197810 */ /* 0x040fe20007ffe0ff */
[C---:B-1----:R-:W-:Y:S01]  /*0be0*/  IMAD.WIDE.U32 R22, R35.reuse, 0x4, R36 ;  /* 0x0000000423167825 */ /* 0x042fe200078e0024 */
[----:B------:R-:W-:-:S03]  /*0bf0*/  IADD3 R27, R35, 0x40, RZ ;  /* 0x00000040231b7810 */ /* 0x000fc60007ffe0ff */
[--C-:B------:R-:W-:Y:S02]  /*0c00*/  IMAD.WIDE.U32 R24, R25, 0x4, R36.reuse ;  /* 0x0000000419187825 */ /* 0x100fe400078e0024 */
[----:B------:R-:W2:Y:S01]  /*0c10*/  LDG.E.64 R22, desc[UR8][R22.64] ;  /* 0x0000000816167981 */ /* 0x000ea2000c1e1b00 */
[----:B------:R-:W-:Y:S01]  /*0c20*/  IADD3 R29, R35, 0x60, RZ ;  /* 0x00000060231d7810 */ /* 0x000fe20007ffe0ff */
[--C-:B------:R-:W-:Y:S01]  /*0c30*/  IMAD.WIDE.U32 R26, R27, 0x4, R36.reuse ;  /* 0x000000041b1a7825 */ /* 0x100fe200078e0024 */
[----:B------:R-:W-:Y:S01]  /*0c40*/  IADD3 R31, R35, 0x80, RZ ;  /* 0x00000080231f7810 */ /* 0x000fe20007ffe0ff */
[----:B------:R-:W3:Y:S02]  /*0c50*/  LDG.E.64 R24, desc[UR8][R24.64] ;  /* 0x0000000818187981 */ /* 0x000ee4000c1e1b00 */
[--C-:B------:R-:W-:Y:S01]  /*0c60*/  IMAD.WIDE.U32 R28, R29, 0x4, R36.reuse ;  /* 0x000000041d1c7825 */ /* 0x100fe200078e0024 */
[----:B------:R-:W-:Y:S01]  /*0c70*/  IADD3 R33, R35, 0xa0, RZ ;  /* 0x000000a023217810 */ /* 0x000fe20007ffe0ff */
[----:B------:R-:W4:Y:S02]  /*0c80*/  LDG.E.64 R26, desc[UR8][R26.64] ;  /* 0x000000081a1a7981 */ /* 0x000f24000c1e1b00 */
[--C-:B------:R-:W-:Y:S01]  /*0c90*/  IMAD.WIDE.U32 R30, R31, 0x4, R36.reuse ;  /* 0x000000041f1e7825 */ /* 0x100fe200078e0024 */
[----:B------:R-:W-:Y:S01]  /*0ca0*/  IADD3 R51, R35, 0xc0, RZ ;  /* 0x000000c023337810 */ /* 0x000fe20007ffe0ff */
[----:B------:R-:W4:Y:S02]  /*0cb0*/  LDG.E.64 R28, desc[UR8][R28.64] ;  /* 0x000000081c1c7981 */ /* 0x000f24000c1e1b00 */
[--C-:B------:R-:W-:Y:S01]  /*0cc0*/  IMAD.WIDE.U32 R32, R33, 0x4, R36.reuse ;  /* 0x0000000421207825 */ /* 0x100fe200078e0024 */
[----:B------:R-:W-:Y:S01]  /*0cd0*/  IADD3 R53, R35, 0xe0, RZ ;  /* 0x000000e023357810 */ /* 0x000fe20007ffe0ff */
[----:B------:R-:W4:Y:S02]  /*0ce0*/  LDG.E.64 R30, desc[UR8][R30.64] ;  /* 0x000000081e1e7981 */ /* 0x000f24000c1e1b00 */
[----:B------:R-:W-:-:S02]  /*0cf0*/  IMAD.WIDE.U32 R34, R51, 0x4, R36 ;  /* 0x0000000433227825 */ /* 0x000fc400078e0024 */
[----:B------:R-:W4:Y:S02]  /*0d00*/  LDG.E.64 R32, desc[UR8][R32.64] ;  /* 0x0000000820207981 */ /* 0x000f24000c1e1b00 */
[----:B------:R-:W-:Y:S02]  /*0d10*/  IMAD.WIDE.U32 R36, R53, 0x4, R36 ;  /* 0x0000000435247825 */ /* 0x000fe400078e0024 */
        /* <DEDUP_REMOVED lines=18> */
.L_x_3301:
[----:B------:R-:W-:Y:S05]  /*0e40*/  BSYNC B0 ;  /* 0x0000000000007941 */ /* 0x000fea0003800000 */
.L_x_3300:
        /* <DEDUP_REMOVED lines=18> */
[----:B------:R-:W-:-:S03]  /*0f70*/  @!P0 LOP3.LUT R24, R24, 0x7ffffff8, RZ, 0xc0, !PT ;  /* 0x7ffffff818188812 */ /* 0x000fc600078ec0ff */
[----:B------:R-:W1:Y:S01]  /*0f80*/  SHFL.BFLY PT, R29, R26, 0x1, 0x1f ;  /* 0x0c201f001a1d7f89 */ /* 0x000e6200000e0000 */
[----:B0-----:R-:W-:-:S04]  /*0f90*/  FADD.FTZ R28, R27, R28 ;  /* 0x0000001c1b1c7221 */ /* 0x001fc80000010000 */
[----:B------:R-:W-:Y:S01]  /*0fa0*/  @!P0 FMUL.FTZ R22, R28, 4.8828125727595761418e-05 ;  /* 0x384ccccd1c168820 */ /* 0x000fe20000410000 */
[----:B-1----:R-:W-:-:S03]  /*0fb0*/  FADD.FTZ R28, R26, R29 ;  /* 0x0000001d1a1c7221 */ /* 0x002fc60000010000 */
[----:B------:R-:W-:-:S04]  /*0fc0*/  @!P0 FMUL.FTZ R23, R22, R22 ;  /* 0x0000001616178220 */ /* 0x000fc80000410000 */
[----:B------:R-:W-:-:S05]  /*0fd0*/  @!P0 FFMA.FTZ R23, R28, 4.8828125727595761418e-05, -R23 ;  /* 0x384ccccd1c178823 */ /* 0x000fca0000010817 */
[----:B------:R-:W-:-:S05]  /*0fe0*/  @!P0 FMNMX.FTZ R23, RZ, R23, !PT ;  /* 0x00000017ff178209 */ /* 0x000fca0007810000 */
[----:B------:R0:W-:Y:S01]  /*0ff0*/  @!P0 STS.64 [R24+UR5], R22 ;  /* 0x0000001618008988 */ /* 0x0001e20008000a05 */
[----:B------:R-:W-:Y:S01]  /*1000*/  BAR.SYNC.DEFER_BLOCKING 0x0 ;  /* 0x0000000000007b1d */ /* 0x000fe20000010000 */
[----:B------:R-:W-:-:S04]  /*1010*/  LOP3.LUT P0, RZ, R39, 0x7f, RZ, 0xc0, !PT ;  /* 0x0000007f27ff7812 */ /* 0x000fc8000780c0ff */
[----:B------:R-:W-:-:S04]  /*1020*/  ISETP.GT.U32.OR P0, PT, R42, 0xf, P0 ;  /* 0x0000000f2a00780c */ /* 0x000fc80000704470 */
[----:B------:R-:W-:-:S13]  /*1030*/  ISETP.EQ.OR.EX P0, PT, RZ, UR7, P0, P1 ;  /* 0x00000007ff007c0c */ /* 0x000fda0008702710 */
[----:B0-----:R-:W-:Y:S05]  /*1040*/  @P0 BRA `(.L_x_3303) ;  /* 0x0000000000200947 */ /* 0x001fea0003800000 */
        /* <DEDUP_REMOVED lines=8> */
.L_x_3303:
[----:B------:R-:W-:Y:S05]  /*10d0*/  BSYNC B0 ;  /* 0x0000000000007941 */ /* 0x000fea0003800000 */
.L_x_3302:
[----:B0-----:R-:W0:Y:S01]  /*10e0*/  LDS.64 R22, [R4] ;  /* 0x0000000004167984 */ /* 0x001e220000000a00 */
[----:B------:R-:W-:Y:S01]  /*10f0*/  IMAD.WIDE.U32 R24, R42, -0x33333333, RZ ;  /* 0xcccccccd2a187825 */ /* 0x000fe200078e00ff */
[----:B------:R-:W-:Y:S01]  /*1100*/  ULDC.64 UR10, c[0x0][0x210] ;  /* 0x00008400000a7ab9 */ /* 0x000fe20000000a00 */
[----:B------:R-:W-:Y:S01]  /*1110*/  ULDC UR6, c[0x0][0x230] ;  /* 0x00008c0000067ab9 */ /* 0x000fe20000000800 */
[----:B------:R-:W-:Y:S01]  /*1120*/  LEA R24, P1, R13, UR10, 0x1 ;  /* 0x0000000a0d187c11 */ /* 0x000fe2000f8208ff */
[----:B-----5:R-:W-:Y:S01]  /*1130*/  HADD2.F32 R30, -RZ, R20.H0_H0 ;  /* 0x20000014ff1e7230 */ /* 0x020fe20000004100 */
[----:B------:R-:W-:Y:S01]  /*1140*/  LEA R26, P0, R15, UR10, 0x1 ;  /* 0x0000000a0f1a7c11 */ /* 0x000fe2000f8008ff */
[----:B------:R-:W-:-:S03]  /*1150*/  ULOP3.LUT UR4, UR4, 0x1, URZ, 0x3c, !UPT ;  /* 0x0000000104047892 */ /* 0x000fc6000f8e3c3f */
[----:B------:R-:W-:Y:S01]  /*1160*/  LEA.HI.X R27, R15, UR11, R2, 0x1, P0 ;  /* 0x0000000b0f1b7c11 */ /* 0x000fe200080f0c02 */
[----:B------:R-:W-:Y:S01]  /*1170*/  HADD2.F32 R2, -RZ, R19.H1_H1 ;  /* 0x30000013ff027230 */ /* 0x000fe20000004100 */
[----:B------:R-:W-:-:S04]  /*1180*/  IADD3 R17, P0, R17, 0x1, RZ ;  /* 0x0000000111117810 */ /* 0x000fc80007f1e0ff */
[----:B------:R-:W-:Y:S01]  /*1190*/  IADD3.X R8, RZ, R8, RZ, P0, !PT ;  /* 0x00000008ff087210 */ /* 0x000fe200007fe4ff */
[----:B0-----:R-:W-:Y:S01]  /*11a0*/  FADD.FTZ R28, R23, UR6 ;  /* 0x00000006171c7e21 */ /* 0x001fe20008010000 */
[----:B------:R-:W-:Y:S01]  /*11b0*/  SHF.R.U32.HI R23, RZ, 0x6, R25 ;  /* 0x00000006ff177819 */ /* 0x000fe20000011619 */
[----:B------:R-:W-:Y:S01]  /*11c0*/  FADD.FTZ R11, R11, -R22 ;  /* 0x800000160b0b7221 */ /* 0x000fe20000010000 */
[----:B------:R-:W-:Y:S01]  /*11d0*/  LEA.HI.X R25, R13, UR11, R0, 0x1, P1 ;  /* 0x0000000b0d197c11 */ /* 0x000fe200088f0c00 */
[--C-:B------:R-:W-:Y:S01]  /*11e0*/  FADD.FTZ R13, R3, -R22.reuse ;  /* 0x80000016030d7221 */ /* 0x100fe20000010000 */
[----:B------:R0:W1:Y:S01]  /*11f0*/  MUFU.RSQ R0, R28 ;  /* 0x0000001c00007308 */ /* 0x0000620000001400 */
[--C-:B------:R-:W-:Y:S01]  /*1200*/  FADD.FTZ R15, R9, -R22.reuse ;  /* 0x80000016090f7221 */ /* 0x100fe20000010000 */
[--C-:B------:R-:W-:Y:S01]  /*1210*/  FADD.FTZ R29, R7, -R22.reuse ;  /* 0x80000016071d7221 */ /* 0x100fe20000010000 */
[--C-:B------:R-:W-:Y:S01]  /*1220*/  FADD.FTZ R31, R5, -R22.reuse ;  /* 0x80000016051f7221 */ /* 0x100fe20000010000 */
[--C-:B------:R-:W-:Y:S01]  /*1230*/  FADD.FTZ R47, R47, -R22.reuse ;  /* 0x800000162f2f7221 */ /* 0x100fe20000010000 */
[--C-:B------:R-:W-:Y:S01]  /*1240*/  FADD.FTZ R45, R45, -R22.reuse ;  /* 0x800000162d2d7221 */ /* 0x100fe20000010000 */
[----:B------:R-:W-:Y:S01]  /*1250*/  FADD.FTZ R49, R49, -R22 ;  /* 0x8000001631317221 */ /* 0x000fe20000010000 */
[----:B------:R-:W-:Y:S01]  /*1260*/  HADD2.F32 R9, -RZ, R18.H0_H0 ;  /* 0x20000012ff097230 */ /* 0x000fe20000004100 */
[----:B------:R-:W-:Y:S01]  /*1270*/  ULDC.64 UR6, c[0x0][0x238] ;  /* 0x00008e0000067ab9 */ /* 0x000fe20000000a00 */
[----:B0-----:R-:W-:Y:S01]  /*1280*/  HADD2.F32 R28, -RZ, R20.H1_H1 ;  /* 0x30000014ff1c7230 */ /* 0x001fe20000004100 */
[----:B------:R-:W-:Y:S01]  /*1290*/  ISETP.GE.U32.AND P0, PT, R17, UR6, PT ;  /* 0x0000000611007c0c */ /* 0x000fe2000bf06070 */
[----:B------:R-:W-:-:S02]  /*12a0*/  HADD2.F32 R7, -RZ, R18.H1_H1 ;  /* 0x30000012ff077230 */ /* 0x000fc40000004100 */
[----:B------:R-:W-:Y:S01]  /*12b0*/  HADD2.F32 R5, -RZ, R21.H0_H0 ;  /* 0x20000015ff057230 */ /* 0x000fe20000004100 */
[----:B------:R-:W-:Y:S01]  /*12c0*/  ISETP.GE.AND.EX P0, PT, R8, UR7, PT, P0 ;  /* 0x0000000708007c0c */ /* 0x000fe2000bf06300 */
[----:B------:R-:W-:Y:S02]  /*12d0*/  HADD2.F32 R22, -RZ, R19.H0_H0 ;  /* 0x20000013ff167230 */ /* 0x000fe40000004100 */
[----:B------:R-:W-:Y:S02]  /*12e0*/  HADD2.F32 R3, -RZ, R21.H1_H1 ;  /* 0x30000015ff037230 */ /* 0x000fe40000004100 */
[----:B-1----:R-:W-:Y:S01]  /*12f0*/  FMUL.FTZ R13, R13, R0 ;  /* 0x000000000d0d7220 */ /* 0x002fe20000410000 */
        /* <DEDUP_REMOVED lines=8> */
[----:B------:R-:W-:Y:S01]  /*1380*/  FFMA.FTZ R32, R32, R28, R7 ;  /* 0x0000001c20207223 */ /* 0x000fe20000010007 */
[----:B------:R-:W-:Y:S01]  /*1390*/  FFMA.FTZ R15, R15, R5, R22 ;  /* 0x000000050f0f7223 */ /* 0x000fe20000010016 */
[----:B------:R-:W-:Y:S01]  /*13a0*/  FFMA.FTZ R0, R29, R3, R2 ;  /* 0x000000031d007223 */ /* 0x000fe20000010002 */
[----:B------:R-:W-:Y:S01]  /*13b0*/  FFMA.FTZ R31, R30, R31, R9 ;  /* 0x0000001f1e1f7223 */ /* 0x000fe20000010009 */
[----:B------:R-:W-:Y:S01]  /*13c0*/  FFMA.FTZ R28, R28, R47, R7 ;  /* 0x0000002f1c1c7223 */ /* 0x000fe20000010007 */
[----:B------:R-:W-:Y:S01]  /*13d0*/  FFMA.FTZ R45, R5, R45, R22 ;  /* 0x0000002d052d7223 */ /* 0x000fe20000010016 */
[----:B------:R-:W-:Y:S01]  /*13e0*/  FFMA.FTZ R2, R3, R49, R2 ;  /* 0x0000003103027223 */ /* 0x000fe20000010002 */
[----:B------:R-:W-:-:S02]  /*13f0*/  F2FP.F16.F32.PACK_AB R13, R32, R13 ;  /* 0x0000000d200d723e */ /* 0x000fc400000000ff */
[----:B------:R-:W-:Y:S02]  /*1400*/  F2FP.F16.F32.PACK_AB R15, R0, R15 ;  /* 0x0000000f000f723e */ /* 0x000fe400000000ff */
[----:B------:R-:W-:Y:S01]  /*1410*/  F2FP.F16.F32.PACK_AB R31, R28, R31 ;  /* 0x0000001f1c1f723e */ /* 0x000fe200000000ff */
[----:B------:R-:W-:Y:S01]  /*1420*/  STG.E.U16 desc[UR8][R26.64], R13 ;  /* 0x0000000d1a007986 */ /* 0x000fe2000c101508 */
[----:B------:R-:W-:Y:S02]  /*1430*/  F2FP.F16.F32.PACK_AB R45, R2, R45 ;  /* 0x0000002d022d723e */ /* 0x000fe400000000ff */
[----:B------:R-:W-:Y:S01]  /*1440*/  PRMT R0, R13, 0x7632, R0 ;  /* 0x000076320d007816 */ /* 0x000fe20000000000 */
[----:B------:R-:W-:Y:S01]  /*1450*/  STG.E.U16 desc[UR8][R26.64+0x4], R15 ;  /* 0x0000040f1a007986 */ /* 0x000fe2000c101508 */
[----:B------:R-:W-:Y:S02]  /*1460*/  PRMT R3, R15, 0x7632, R3 ;  /* 0x000076320f037816 */ /* 0x000fe40000000003 */
[----:B------:R-:W-:Y:S01]  /*1470*/  PRMT R2, R31, 0x7632, R2 ;  /* 0x000076321f027816 */ /* 0x000fe20000000002 */
[----:B------:R0:W-:Y:S01]  /*1480*/  STG.E.U16 desc[UR8][R26.64+0x2], R0 ;  /* 0x000002001a007986 */ /* 0x0001e2000c101508 */
[----:B------:R-:W-:-:S03]  /*1490*/  PRMT R5, R45, 0x7632, R5 ;  /* 0x000076322d057816 */ /* 0x000fc60000000005 */
[----:B------:R1:W-:Y:S04]  /*14a0*/  STG.E.U16 desc[UR8][R26.64+0x6], R3 ;  /* 0x000006031a007986 */ /* 0x0003e8000c101508 */
[----:B------:R2:W-:Y:S04]  /*14b0*/  STG.E.U16 desc[UR8][R24.64], R31 ;  /* 0x0000001f18007986 */ /* 0x0005e8000c101508 */
[----:B------:R2:W-:Y:S01]  /*14c0*/  STG.E.U16 desc[UR8][R24.64+0x2], R2 ;  /* 0x0000020218007986 */ /* 0x0005e2000c101508 */
[----:B0-----:R-:W-:-:S03]  /*14d0*/  LOP3.LUT R0, R43, 0x1, RZ, 0xc0, !PT ;  /* 0x000000012b007812 */ /* 0x001fc600078ec0ff */
[----:B------:R2:W-:Y:S01]  /*14e0*/  STG.E.U16 desc[UR8][R24.64+0x4], R45 ;  /* 0x0000042d18007986 */ /* 0x0005e2000c101508 */
[----:B-1----:R-:W-:-:S03]  /*14f0*/  IMAD R3, R23, -0x50, R42 ;  /* 0xffffffb017037824 */ /* 0x002fc600078e022a */
[----:B------:R2:W-:Y:S01]  /*1500*/  STG.E.U16 desc[UR8][R24.64+0x6], R5 ;  /* 0x0000060518007986 */ /* 0x0005e2000c101508 */
[----:B------:R-:W-:-:S05]  /*1510*/  IMAD R0, R0, 0x50, R3 ;  /* 0x0000005000007824 */ /* 0x000fca00078e0203 */
[----:B------:R-:W-:Y:S01]  /*1520*/  SHF.L.U32 R0, R0, 0x2, RZ ;  /* 0x0000000200007819 */ /* 0x000fe200000006ff */
[----:B------:R-:W-:Y:S06]  /*1530*/  @!P0 BRA `(.L_x_3304) ;  /* 0xffffffec00c08947 */ /* 0x000fec000383ffff */
[----:B------:R-:W-:Y:S05]  /*1540*/  EXIT ;  /* 0x000000000000794d */ /* 0x000fea0003800000 */
.L_x_3305:
        /* <DEDUP_REMOVED lines=11> */
.L_x_3516:


//--------------------- .text._ZN13group_norm_v214gn_cuda_kernelI6__halfLi320ELi1ELi32ELi20ELi1024ELb0ELi16ELi320ELi320ELi4ELb1ELi2ELb0ELb0ENS_16CompileConditionILi900EEEEEvPT_PKS4_S7_S7_flPfS8_Pj --------------------------
	.section	.text._ZN13group_norm_v214gn_cuda_kernelI6__halfLi320ELi1ELi32ELi20ELi1024ELb0ELi16ELi320ELi320ELi4ELb1ELi2ELb0ELb0ENS_16CompileConditionILi900EEEEEvPT_PKS4_S7_S7_flPfS8_Pj,"ax",@progbits
	.align	128
        .global         _ZN13group_norm_v214gn_cuda_kernelI6__halfLi320ELi1ELi32ELi20ELi1024ELb0ELi16ELi320ELi320ELi4ELb1ELi2ELb0ELb0ENS_16CompileConditionILi900EEEEEvPT_PKS4_S7_S7_flPfS8_Pj
        .type           _ZN13group_norm_v214gn_cuda_kernelI6__halfLi320ELi1ELi32ELi20ELi1024ELb0ELi16ELi320ELi320ELi4ELb1ELi2ELb0ELb0ENS_16CompileConditionILi900EEEEEvPT_PKS4_S7_S7_flPfS8_Pj,@function
        .size           _ZN13group_norm_v214gn_cuda_kernelI6__halfLi320ELi1ELi32ELi20ELi1024ELb0ELi16ELi320ELi320ELi4ELb1ELi2ELb0ELb0ENS_16CompileConditionILi900EEEEEvPT_PKS4_S7_S7_flPfS8_Pj,(.L_x_3517 - _ZN13group_norm_v214gn_cuda_kernelI6__halfLi320ELi1ELi32ELi20ELi1024ELb0ELi16ELi320ELi320ELi4ELb1ELi2ELb0ELb0ENS_16CompileConditionILi900EEEEEvPT_PKS4_S7_S7_flPfS8_Pj)
        .other          _ZN13group_norm_v214gn_cuda_kernelI6__halfLi320ELi1ELi32ELi20ELi1024ELb0ELi16ELi320ELi320ELi4ELb1ELi2ELb0ELb0ENS_16CompileConditionILi900EEEEEvPT_PKS4_S7_S7_flPfS8_Pj,@"STO_CUDA_ENTRY STV_DEFAULT"
_ZN13group_norm_v214gn_cuda_kernelI6__halfLi320ELi1ELi32ELi20ELi1024ELb0ELi16ELi320ELi320ELi4ELb1ELi2ELb0ELb0ENS_16CompileConditionILi900EEEEEvPT_PKS4_S7_S7_flPfS8_Pj:
.text._ZN13group_norm_v214gn_cuda_kernelI6__halfLi320ELi1ELi32ELi20ELi1024ELb0ELi16ELi320ELi320ELi4ELb1ELi2ELb0ELb0ENS_16CompileConditionILi900EEEEEvPT_PKS4_S7_S7_flPfS8_Pj:
        /* <DEDUP_REMOVED lines=9> */
[C---:B------:R-:W-:Y:S01]  /*0090*/  LOP3.LUT R0, R4.reuse, 0x1, RZ, 0xc0, !PT ;  /* 0x0000000104007812 */ /* 0x040fe200078ec0ff */
[----:B------:R-:W-:Y:S01]  /*00a0*/  UMOV UR4, 0x400 ;  /* 0x0000040000047882 */ /* 0x000fe20000000000 */
[----:B------:R-:W2:Y:S01]  /*00b0*/  S2R R8, SR_CTAID.X ;  /* 0x0000000000087919 */ /* 0x000ea20000002500 */
[----:B------:R-:W-:Y:S01]  /*00c0*/  SHF.L.U32 R2, R4, 0x4, RZ ;  /* 0x0000000404027819 */ /* 0x000fe200000006ff */
[----:B------:R-:W-:Y:S01]  /*00d0*/  ULDC.64 UR8, c[0x0][0x208] ;  /* 0x0000820000087ab9 */ /* 0x000fe20000000a00 */
[----:B------:R-:W-:Y:S02]  /*00e0*/  IMAD R0, R0, 0x140, RZ ;  /* 0x0000014000007824 */ /* 0x000fe400078e02ff */
[----:B------:R-:W-:Y:S01]  /*00f0*/  LOP3.LUT R14, R2, 0x10, RZ, 0xc0, !PT ;  /* 0x00000010020e7812 */ /* 0x000fe200078ec0ff */
[----:B------:R-:W3:Y:S03]  /*0100*/  LDC.64 R56, c[0x0][0x250] ;  /* 0x00009400ff387b82 */ /* 0x000ee60000000a00 */
[----:B------:R-:W-:Y:S01]  /*0110*/  IADD3 R17, RZ, -R14, RZ ;  /* 0x8000000eff117210 */ /* 0x000fe20007ffe0ff */
[----:B-1----:R-:W-:-:S02]  /*0120*/  ULEA UR6, UR5, UR4, 0x18 ;  /* 0x0000000405067291 */ /* 0x002fc4000f8ec03f */
[----:B------:R-:W-:-:S04]  /*0130*/  UIADD3 UR4, UR4, 0xc80, URZ ;  /* 0x00000c8004047890 */ /* 0x000fc8000fffe03f */
[----:B------:R-:W-:Y:S01]  /*0140*/  MOV R16, UR6 ;  /* 0x0000000600107c02 */ /* 0x000fe20008000f00 */
[----:B0-----:R-:W-:Y:S01]  /*0150*/  IMAD.WIDE.U32 R6, R3, -0x33333333, RZ ;  /* 0xcccccccd03067825 */ /* 0x001fe200078e00ff */
[----:B------:R-:W-:Y:S01]  /*0160*/  ULDC.64 UR6, c[0x0][0x240] ;  /* 0x0000900000067ab9 */ /* 0x000fe20000000a00 */
[----:B------:R-:W-:Y:S01]  /*0170*/  ULEA UR5, UR5, UR4, 0x18 ;  /* 0x0000000405057291 */ /* 0x000fe2000f8ec03f */
[----:B------:R-:W-:Y:S01]  /*0180*/  ISETP.EQ.U32.AND P1, PT, RZ, UR6, PT ;  /* 0x00000006ff007c0c */ /* 0x000fe2000bf22070 */
[----:B---3--:R-:W-:Y:S01]  /*0190*/  IMAD.WIDE.U32 R56, R4, 0x4, R56 ;  /* 0x0000000404387825 */ /* 0x008fe200078e0038 */
[----:B------:R-:W-:Y:S01]  /*01a0*/  SHF.R.U32.HI R10, RZ, 0x6, R7 ;  /* 0x00000006ff0a7819 */ /* 0x000fe20000011607 */
[----:B------:R-:W-:Y:S01]  /*01b0*/  UMOV UR4, URZ ;  /* 0x0000003f00047c82 */ /* 0x000fe20008000000 */
[--C-:B------:R-:W-:Y:S02]  /*01c0*/  SHF.R.U32.HI R7, RZ, 0x2, R3.reuse ;  /* 0x00000002ff077819 */ /* 0x100fe40000011603 */
[----:B--2---:R-:W-:Y:S01]  /*01d0*/  ISETP.NE.AND P2, PT, R8, RZ, PT ;  /* 0x000000ff0800720c */ /* 0x004fe20003f45270 */
[----:B------:R-:W-:Y:S01]  /*01e0*/  IMAD R5, R10, -0x50, R3 ;  /* 0xffffffb00a057824 */ /* 0x000fe200078e0203 */
[----:B------:R-:W-:-:S02]  /*01f0*/  IADD3 R9, R7, R14, RZ ;  /* 0x0000000e07097210 */ /* 0x000fc40007ffe0ff */
[----:B------:R-:W-:Y:S01]  /*0200*/  SHF.L.U32 R13, R7, 0x6, RZ ;  /* 0x00000006070d7819 */ /* 0x000fe200000006ff */
[C---:B------:R-:W-:Y:S01]  /*0210*/  IMAD R40, R5.reuse, 0x28, R16 ;  /* 0x0000002805287824 */ /* 0x040fe200078e0210 */
[----:B------:R-:W-:Y:S01]  /*0220*/  LEA R6, R5, R0, 0x2 ;  /* 0x0000000005067211 */ /* 0x000fe200078e10ff */
[----:B------:R-:W-:Y:S01]  /*0230*/  IMAD R9, R9, 0x14, -R0 ;  /* 0x0000001409097824 */ /* 0x000fe200078e0a00 */
[C---:B------:R-:W-:Y:S02]  /*0240*/  LOP3.LUT P0, RZ, R8.reuse, 0x3f, RZ, 0xc0, !PT ;  /* 0x0000003f08ff7812 */ /* 0x040fe4000780c0ff */
[----:B------:R-:W-:Y:S01]  /*0250*/  LOP3.LUT R2, R8, 0x3f, RZ, 0xc0, !PT ;  /* 0x0000003f08027812 */ /* 0x000fe200078ec0ff */
[----:B------:R-:W-:Y:S01]  /*0260*/  IMAD.WIDE.U32 R6, R6, -0x33333333, RZ ;  /* 0xcccccccd06067825 */ /* 0x000fe200078e00ff */
[----:B------:R-:W-:Y:S02]  /*0270*/  IADD3 R6, R9, 0x4, RZ ;  /* 0x0000000409067810 */ /* 0x000fe40007ffe0ff */
[----:B------:R-:W-:-:S02]  /*0280*/  LEA R40, R10, R40, 0x3 ;  /* 0x000000280a287211 */ /* 0x000fc400078e18ff */
[----:B------:R-:W-:Y:S02]  /*0290*/  LEA.HI R17, R7, R17, RZ, 0x1c ;  /* 0x0000001107117211 */ /* 0x000fe400078fe0ff */
[C---:B------:R-:W-:Y:S02]  /*02a0*/  IADD3 R7, R9.reuse, 0x8, RZ ;  /* 0x0000000809077810 */ /* 0x040fe40007ffe0ff */
[C---:B------:R-:W-:Y:S02]  /*02b0*/  IADD3 R8, R9.reuse, 0xc, RZ ;  /* 0x0000000c09087810 */ /* 0x040fe40007ffe0ff */
[----:B------:R-:W-:Y:S02]  /*02c0*/  IADD3 R10, R9, 0x10, RZ ;  /* 0x00000010090a7810 */ /* 0x000fe40007ffe0ff */
[----:B------:R-:W-:Y:S02]  /*02d0*/  SHF.R.S32.HI R0, RZ, 0x2, R9 ;  /* 0x00000002ff007819 */ /* 0x000fe40000011409 */
[----:B------:R-:W-:-:S02]  /*02e0*/  SHF.R.S32.HI R6, RZ, 0x2, R6 ;  /* 0x00000002ff067819 */ /* 0x000fc40000011406 */
[----:B------:R-:W-:Y:S01]  /*02f0*/  SHF.R.S32.HI R7, RZ, 0x2, R7 ;  /* 0x00000002ff077819 */ /* 0x000fe20000011407 */
[----:B------:R-:W-:Y:S01]  /*0300*/  IMAD R0, R0, 0x28, R16 ;  /* 0x0000002800007824 */ /* 0x000fe200078e0210 */
[----:B------:R-:W-:Y:S01]  /*0310*/  SHF.R.S32.HI R9, RZ, 0x2, R8 ;  /* 0x00000002ff097819 */ /* 0x000fe20000011408 */
[----:B------:R-:W-:Y:S01]  /*0320*/  IMAD R8, R6, 0x28, R16 ;  /* 0x0000002806087824 */ /* 0x000fe200078e0210 */
[----:B------:R-:W-:Y:S02]  /*0330*/  SHF.L.U32 R5, R3, 0x3, RZ ;  /* 0x0000000303057819 */ /* 0x000fe400000006ff */
[----:B------:R-:W-:Y:S01]  /*0340*/  SHF.R.S32.HI R15, RZ, 0x2, R10 ;  /* 0x00000002ff0f7819 */ /* 0x000fe2000001140a */
[----:B------:R-:W-:Y:S01]  /*0350*/  IMAD R10, R7, 0x28, R16 ;  /* 0x00000028070a7824 */ /* 0x000fe200078e0210 */
[----:B------:R-:W-:Y:S01]  /*0360*/  LOP3.LUT R2, R13, 0xffffffc0, R2, 0xe2, !PT ;  /* 0xffffffc00d027812 */ /* 0x000fe200078ee202 */
[--C-:B------:R-:W-:Y:S01]  /*0370*/  IMAD R12, R9, 0x28, R16.reuse ;  /* 0x00000028090c7824 */ /* 0x100fe200078e0210 */
[----:B------:R-:W-:Y:S01]  /*0380*/  LOP3.LUT R13, R5, 0x18, RZ, 0xc0, !PT ;  /* 0x00000018050d7812 */ /* 0x000fe200078ec0ff */
[----:B------:R-:W-:Y:S01]  /*0390*/  IMAD R16, R15, 0x28, R16 ;  /* 0x000000280f107824 */ /* 0x000fe200078e0210 */
[----:B------:R-:W-:-:S02]  /*03a0*/  ISETP.GT.U32.OR P0, PT, R3, 0xf, P0 ;  /* 0x0000000f0300780c */ /* 0x000fc40000704470 */
[C---:B------:R-:W-:Y:S02]  /*03b0*/  IADD3 R7, R13.reuse, R8, RZ ;  /* 0x000000080d077210 */ /* 0x040fe40007ffe0ff */
[C---:B------:R-:W-:Y:S02]  /*03c0*/  IADD3 R8, R13.reuse, R10, RZ ;  /* 0x0000000a0d087210 */ /* 0x040fe40007ffe0ff */
[----:B------:R-:W-:Y:S02]  /*03d0*/  IADD3 R6, R0, R13, RZ ;  /* 0x0000000d00067210 */ /* 0x000fe40007ffe0ff */
[C---:B------:R-:W-:Y:S01]  /*03e0*/  IADD3 R9, R13.reuse, R12, RZ ;  /* 0x0000000c0d097210 */ /* 0x040fe20007ffe0ff */
[----:B------:R-:W-:Y:S01]  /*03f0*/  HFMA2.MMA R12, -RZ, RZ, 0, 0 ;  /* 0x00000000ff0c7435 */ /* 0x000fe200000001ff */
[----:B------:R-:W-:Y:S02]  /*0400*/  IADD3 R10, R13, R16, RZ ;  /* 0x000000100d0a7210 */ /* 0x000fe40007ffe0ff */
[----:B------:R-:W-:-:S02]  /*0410*/  MOV R0, 0x7fffffc1 ;  /* 0x7fffffc100007802 */ /* 0x000fc40000000f00 */
[----:B------:R-:W-:Y:S02]  /*0420*/  SHF.R.U32.HI R15, RZ, 0x4, R3 ;  /* 0x00000004ff0f7819 */ /* 0x000fe40000011603 */
[----:B------:R-:W-:Y:S02]  /*0430*/  IADD3 R13, R14, R3, RZ ;  /* 0x000000030e0d7210 */ /* 0x000fe40007ffe0ff */
[----:B------:R-:W-:Y:S02]  /*0440*/  ISETP.EQ.OR.EX P0, PT, RZ, UR7, P0, P1 ;  /* 0x00000007ff007c0c */ /* 0x000fe40008702710 */
[----:B------:R-:W-:Y:S02]  /*0450*/  SEL R14, R0, 0x1, !P2 ;  /* 0x00000001000e7807 */ /* 0x000fe40005000000 */
[----:B------:R-:W-:Y:S02]  /*0460*/  LEA R15, R15, UR5, 0x3 ;  /* 0x000000050f0f7c11 */ /* 0x000fe4000f8e18ff */
[----:B------:R-:W-:-:S02]  /*0470*/  SHF.R.S32.HI R16, RZ, 0x1f, R13 ;  /* 0x0000001fff107819 */ /* 0x000fc4000001140d */
[----:B------:R-:W-:-:S07]  /*0480*/  LEA R17, R17, UR5, 0x3 ;  /* 0x0000000511117c11 */ /* 0x000fce000f8e18ff */
.L_x_3312:
[----:B------:R-:W0:Y:S01]  /*0490*/  S2UR UR6, SR_CTAID.X ;  /* 0x00000000000679c3 */ /* 0x000e220000002500 */
[----:B-1----:R-:W-:Y:S01]  /*04a0*/  IMAD.WIDE.U32 R18, R3, -0x33333333, RZ ;  /* 0xcccccccd03127825 */ /* 0x002fe200078e00ff */
[----:B------:R-:W-:Y:S01]  /*04b0*/  LOP3.LUT R24, R4, 0x1, RZ, 0xc0, !PT ;  /* 0x0000000104187812 */ /* 0x000fe200078ec0ff */
[----:B------:R-:W-:Y:S01]  /*04c0*/  ULDC.64 UR10, c[0x0][0x228] ;  /* 0x00008a00000a7ab9 */ /* 0x000fe20000000a00 */
[----:B------:R-:W-:Y:S02]  /*04d0*/  MOV R25, RZ ;  /* 0x000000ff00197202 */ /* 0x000fe40000000f00 */
[----:B------:R-:W-:-:S05]  /*04e0*/  SHF.R.U32.HI R18, RZ, 0x6, R19 ;  /* 0x00000006ff127819 */ /* 0x000fca0000011613 */
[----:B------:R-:W-:-:S04]  /*04f0*/  IMAD R19, R18, -0x50, R3 ;  /* 0xffffffb012137824 */ /* 0x000fc800078e0203 */
[----:B------:R-:W-:Y:S02]  /*0500*/  IMAD R24, R24, 0x50, R19 ;  /* 0x0000005018187824 */ /* 0x000fe400078e0213 */
[----:B------:R-:W-:-:S03]  /*0510*/  IMAD R19, R12, 0xa0000, RZ ;  /* 0x000a00000c137824 */ /* 0x000fc600078e02ff */
[----:B------:R-:W-:Y:S01]  /*0520*/  SHF.L.U32 R24, R24, 0x2, RZ ;  /* 0x0000000218187819 */ /* 0x000fe200000006ff */
[----:B0-----:R-:W-:-:S04]  /*0530*/  USHF.L.U32 UR6, UR6, 0x4, URZ ;  /* 0x0000000406067899 */ /* 0x001fc8000800063f */
[----:B------:R-:W-:Y:S01]  /*0540*/  IMAD.WIDE.U32 R38, R11, 0xa0000, R24 ;  /* 0x000a00000b267825 */ /* 0x000fe200078e0018 */
[----:B------:R-:W-:-:S04]  /*0550*/  ULOP3.LUT UR6, UR6, 0x3f0, URZ, 0xc0, !UPT ;  /* 0x000003f006067892 */ /* 0x000fc8000f8ec03f */
[----:B------:R-:W-:Y:S02]  /*0560*/  IADD3 R39, R39, R19, RZ ;  /* 0x0000001327277210 */ /* 0x000fe40007ffe0ff */
[----:B------:R-:W-:Y:S01]  /*0570*/  IADD3 R0, R18, UR6, RZ ;  /* 0x0000000612007c10 */ /* 0x000fe2000fffe0ff */
[----:B------:R-:W-:-:S04]  /*0580*/  ULDC.64 UR6, c[0x0][0x218] ;  /* 0x0000860000067ab9 */ /* 0x000fc80000000a00 */
        /* <DEDUP_REMOVED lines=35> */
[----:B------:R-:W-:Y:S01]  /*07c0*/  ISETP.NE.AND P2, PT, R3, RZ, PT ;  /* 0x000000ff0300720c */ /* 0x000fe20003f45270 */
[--C-:B--2---:R-:W-:Y:S02]  /*07d0*/  HADD2.F32 R0, -RZ, R28.reuse.H0_H0 ;  /* 0x2000001cff007230 */ /* 0x104fe40000004100 */
[----:B------:R-:W-:-:S02]  /*07e0*/  HADD2.F32 R42, -RZ, R28.H1_H1 ;  /* 0x3000001cff2a7230 */ /* 0x000fc40000004100 */
[--C-:B------:R-:W-:Y:S02]  /*07f0*/  HADD2.F32 R41, -RZ, R29.reuse.H0_H0 ;  /* 0x2000001dff297230 */ /* 0x100fe40000004100 */
[----:B------:R-:W-:Y:S01]  /*0800*/  FFMA.FTZ R43, R0, R0, RZ ;  /* 0x00000000002b7223 */ /* 0x000fe200000100ff */
[----:B------:R-:W-:Y:S01]  /*0810*/  FADD.FTZ R37, RZ, R0 ;  /* 0x00000000ff257221 */ /* 0x000fe20000010000 */
[----:B------:R-:W-:Y:S02]  /*0820*/  HADD2.F32 R44, -RZ, R29.H1_H1 ;  /* 0x3000001dff2c7230 */ /* 0x000fe40000004100 */
        /* <DEDUP_REMOVED lines=15> */
[----:B------:R-:W-:Y:S01]  /*0920*/  FADD.FTZ R29, R28, R45 ;  /* 0x0000002d1c1d7221 */ /* 0x000fe20000010000 */
[--C-:B----4-:R-:W-:Y:S02]  /*0930*/  HADD2.F32 R47, -RZ, R32.reuse.H0_H0 ;  /* 0x20000020ff2f7230 */ /* 0x110fe40000004100 */
[----:B------:R-:W-:Y:S01]  /*0940*/  FFMA.FTZ R30, R48, R48, R31 ;  /* 0x00000030301e7223 */ /* 0x000fe2000001001f */
[----:B------:R-:W-:Y:S01]  /*0950*/  FADD.FTZ R28, R29, R48 ;  /* 0x000000301d1c7221 */ /* 0x000fe20000010000 */
[----:B------:R-:W-:-:S02]  /*0960*/  HADD2.F32 R50, -RZ, R32.H1_H1 ;  /* 0x30000020ff327230 */ /* 0x000fc40000004100 */
[----:B------:R-:W-:Y:S01]  /*0970*/  FFMA.FTZ R31, R47, R47, R30 ;  /* 0x0000002f2f1f7223 */ /* 0x000fe2000001001e */
[----:B------:R-:W-:Y:S01]  /*0980*/  FADD.FTZ R29, R28, R47 ;  /* 0x0000002f1c1d7221 */ /* 0x000fe20000010000 */
[--C-:B------:R-:W-:Y:S02]  /*0990*/  HADD2.F32 R49, -RZ, R33.reuse.H0_H0 ;  /* 0x20000021ff317230 */ /* 0x100fe40000004100 */
        /* <DEDUP_REMOVED lines=11> */
[--C-:B------:R-:W-:Y:S02]  /*0a50*/  HADD2.F32 R53, -RZ, R35.reuse.H0_H0 ;  /* 0x20000023ff357230 */ /* 0x100fe40000004100 */
[----:B------:R-:W-:Y:S01]  /*0a60*/  FFMA.FTZ R30, R54, R54, R31 ;  /* 0x00000036361e7223 */ /* 0x000fe2000001001f */
[----:B------:R-:W-:Y:S01]  /*0a70*/  FADD.FTZ R28, R29, R54 ;  /* 0x000000361d1c7221 */ /* 0x000fe20000010000 */
[----:B------:R-:W-:-:S02]  /*0a80*/  HADD2.F32 R55, -RZ, R35.H1_H1 ;  /* 0x30000023ff377230 */ /* 0x000fc40000004100 */
        /* <DEDUP_REMOVED lines=12> */
[----:B------:R-:W-:Y:S01]  /*0b50*/  @!P1 FADD.FTZ R58, RZ, R29 ;  /* 0x0000001dff3a9221 */ /* 0x000fe20000010000 */
[----:B------:R-:W-:-:S02]  /*0b60*/  CS2R R28, SRZ ;  /* 0x00000000001c7805 */ /* 0x000fc4000001ff00 */
[----:B-1----:R-:W-:Y:S01]  /*0b70*/  @!P1 FADD.FTZ R59, R59, R30 ;  /* 0x0000001e3b3b9221 */ /* 0x002fe20000010000 */
[----:B------:R-:W-:-:S03]  /*0b80*/  @!P1 FADD.FTZ R58, R58, R31 ;  /* 0x0000001f3a3a9221 */ /* 0x000fc60000010000 */
[----:B--2---:R-:W-:Y:S01]  /*0b90*/  @!P1 FADD.FTZ R59, R59, R32 ;  /* 0x000000203b3b9221 */ /* 0x004fe20000010000 */
[----:B------:R-:W-:-:S03]  /*0ba0*/  @!P1 FADD.FTZ R58, R58, R33 ;  /* 0x000000213a3a9221 */ /* 0x000fc60000010000 */
        /* <DEDUP_REMOVED lines=16> */
[----:B------:R-:W-:-:S04]  /*0cb0*/  LEA R29, R29, R2, 0xa ;  /* 0x000000021d1d7211 */ /* 0x000fc800078e50ff */
[----:B------:R-:W-:Y:S01]  /*0cc0*/  SHF.L.U32 R33, R29, 0x1, RZ ;  /* 0x000000011d217819 */ /* 0x000fe200000006ff */
[----:B--2---:R-:W-:-:S04]  /*0cd0*/  FADD.FTZ R29, R34, R37 ;  /* 0x00000025221d7221 */ /* 0x004fc80000010000 */
[----:B-1----:R-:W-:-:S05]  /*0ce0*/  IMAD.WIDE.U32 R30, R33, 0x4, R30 ;  /* 0x00000004211e7825 */ /* 0x002fca00078e001e */
[----:B------:R3:W-:Y:S02]  /*0cf0*/  STG.E.64 desc[UR8][R30.64], R28 ;  /* 0x0000001c1e007986 */ /* 0x0007e4000c101b08 */
.L_x_3307:
[----:B------:R-:W-:Y:S05]  /*0d00*/  BSYNC B0 ;  /* 0x0000000000007941 */ /* 0x000fea0003800000 */
.L_x_3306:
[----:B------:R-:W-:Y:S06]  /*0d10*/  BAR.SYNC.DEFER_BLOCKING 0x0 ;  /* 0x0000000000007b1d */ /* 0x000fec0000010000 */
[----:B------:R-:W-:Y:S05]  /*0d20*/  @P2 BRA `(.L_x_3308) ;  /* 0x0000000000282947 */ /* 0x000fea0003800000 */
[----:B------:R-:W-:Y:S06]  /*0d30*/  MEMBAR.ALL.GPU ;  /* 0x0000000000007992 */ /* 0x000fec000000a000 */
[----:B------:R-:W-:-:S00]  /*0d40*/  ERRBAR ;  /* 0x00000000000079ab */ /* 0x000fc00000000000 */
[----:B------:R-:W-:Y:S06]  /*0d50*/  CGAERRBAR ;  /* 0x00000000000075ab */ /* 0x000fec0000000000 */
[----:B---3--:R3:W5:Y:S02]  /*0d60*/  ATOM.E.ADD.STRONG.GPU PT, R28, desc[UR8][R56.64], R14 ;  /* 0x0000000e381c798a */ /* 0x00876400081ee1c8 */
.L_x_3309:
[----:B------:R-:W4:Y:S04]  /*0d70*/  LD.E.STRONG.GPU R29, desc[UR8][R56.64] ;  /* 0x00000008381d7980 */ /* 0x000f28000c10f900 */
[----:B----4-:R-:W-:Y:S01]  /*0d80*/  CCTL.IVALL ;  /* 0x00000000ff00798f */ /* 0x010fe20002000000 */
[----:B------:R-:W-:Y:S05]  /*0d90*/  YIELD ;  /* 0x0000000000007946 */ /* 0x000fea0003800000 */
[----:B-----5:R-:W-:-:S04]  /*0da0*/  LOP3.LUT R29, R29, R28, RZ, 0x3c, !PT ;  /* 0x0000001c1d1d7212 */ /* 0x020fc800078e3cff */
[----:B------:R-:W-:-:S13]  /*0db0*/  ISETP.GT.AND P1, PT, R29, -0x1, PT ;  /* 0xffffffff1d00780c */ /* 0x000fda0003f24270 */
[----:B------:R-:W-:Y:S05]  /*0dc0*/  @P1 BRA `(.L_x_3309) ;  /* 0xfffffffc00e81947 */ /* 0x000fea000383ffff */
.L_x_3308:
[----:B------:R-:W-:Y:S01]  /*0dd0*/  ISETP.GT.U32.AND P1, PT, R3, 0xff, PT ;  /* 0x000000ff0300780c */ /* 0x000fe20003f24070 */
[----:B------:R-:W-:Y:S05]  /*0de0*/  WARPSYNC.ALL ;  /* 0x0000000000007948 */ /* 0x000fea0003800000 */
[----:B------:R-:W-:Y:S01]  /*0df0*/  BAR.SYNC.DEFER_BLOCKING 0x0 ;  /* 0x0000000000007b1d */ /* 0x000fe20000010000 */
[----:B---3--:R-:W-:-:S05]  /*0e00*/  CS2R R28, SRZ ;  /* 0x00000000001c7805 */ /* 0x008fca000001ff00 */
[----:B------:R-:W-:Y:S04]  /*0e10*/  BSSY B0, `(.L_x_3310) ;  /* 0x000001d000007945 */ /* 0x000fe80003800000 */
[----:B------:R-:W-:Y:S05]  /*0e20*/  @P1 BRA `(.L_x_3311) ;  /* 0x00000000006c1947 */ /* 0x000fea0003800000 */
[----:B------:R-:W3:Y:S01]  /*0e30*/  LDC R29, c[0x0][0x10] ;  /* 0x00000400ff1d7b82 */ /* 0x000ee20000000800 */
[----:B------:R-:W-:Y:S02]  /*0e40*/  SHF.R.U32.HI R30, RZ, 0x4, R3 ;  /* 0x00000004ff1e7819 */ /* 0x000fe40000011603 */
[----:B------:R-:W-:-:S05]  /*0e50*/  LOP3.LUT R28, R3, 0xf, RZ, 0xc0, !PT ;  /* 0x0000000f031c7812 */ /* 0x000fca00078ec0ff */
[----:B01----:R-:W0:Y:S01]  /*0e60*/  LDC.64 R34, c[0x0][0x248] ;  /* 0x00009200ff227b82 */ /* 0x003e220000000a00 */
[----:B---3--:R-:W-:-:S05]  /*0e70*/  IMAD R29, R29, UR4, R4 ;  /* 0x000000041d1d7c24 */ /* 0x008fca000f8e0204 */
[----:B------:R-:W-:-:S04]  /*0e80*/  LEA R29, R29, R30, 0x4 ;  /* 0x0000001e1d1d7211 */ /* 0x000fc800078e20ff */
[----:B------:R-:W-:-:S04]  /*0e90*/  LEA R28, R29, R28, 0x6 ;  /* 0x0000001c1d1c7211 */ /* 0x000fc800078e30ff */
[----:B------:R-:W-:-:S04]  /*0ea0*/  SHF.L.U32 R33, R28, 0x1, RZ ;  /* 0x000000011c217819 */ /* 0x000fc800000006ff */
[C---:B------:R-:W-:Y:S01]  /*0eb0*/  IADD3 R31, R33.reuse, 0x20, RZ ;  /* 0x00000020211f7810 */ /* 0x040fe20007ffe0ff */
[C---:B0-----:R-:W-:Y:S01]  /*0ec0*/  IMAD.WIDE.U32 R28, R33.reuse, 0x4, R34 ;  /* 0x00000004211c7825 */ /* 0x041fe200078e0022 */
[----:B--2---:R-:W-:-:S03]  /*0ed0*/  IADD3 R37, R33, 0x40, RZ ;  /* 0x0000004021257810 */ /* 0x004fc60007ffe0ff */
[--C-:B------:R-:W-:Y:S01]  /*0ee0*/  IMAD.WIDE.U32 R30, R31, 0x4, R34.reuse ;  /* 0x000000041f1e7825 */ /* 0x100fe200078e0022 */
[----:B------:R-:W-:Y:S01]  /*0ef0*/  IADD3 R59, R33, 0x60, RZ ;  /* 0x00000060213b7810 */ /* 0x000fe20007ffe0ff */
[----:B------:R-:W2:Y:S02]  /*0f00*/  LDG.E.64 R28, desc[UR8][R28.64] ;  /* 0x000000081c1c7981 */ /* 0x000ea4000c1e1b00 */
[--C-:B------:R-:W-:Y:S02]  /*0f10*/  IMAD.WIDE.U32 R32, R37, 0x4, R34.reuse ;  /* 0x0000000425207825 */ /* 0x100fe400078e0022 */
[----:B------:R-:W3:Y:S02]  /*0f20*/  LDG.E.64 R30, desc[UR8][R30.64] ;  /* 0x000000081e1e7981 */ /* 0x000ee4000c1e1b00 */
        /* <DEDUP_REMOVED lines=11> */
.L_x_3311:
[----:B------:R-:W-:Y:S05]  /*0fe0*/  BSYNC B0 ;  /* 0x0000000000007941 */ /* 0x000fea0003800000 */
.L_x_3310:
[----:B------:R-:W3:Y:S01]  /*0ff0*/  SHFL.BFLY PT, R30, R29, 0x8, 0x1f ;  /* 0x0d001f001d1e7f89 */ /* 0x000ee200000e0000 */
[----:B------:R-:W-:Y:S01]  /*1000*/  LOP3.LUT P1, RZ, R3, 0xffffff0f, RZ, 0xc0, !PT ;  /* 0xffffff0f03ff7812 */ /* 0x000fe2000782c0ff */
[----:B------:R-:W-:Y:S01]  /*1010*/  ULDC.64 UR6, c[0x0][0x210] ;  /* 0x0000840000067ab9 */ /* 0x000fe20000000a00 */
[--C-:B--2--5:R-:W-:Y:S01]  /*1020*/  HADD2.F32 R37, -RZ, R25.reuse.H0_H0 ;  /* 0x20000019ff257230 */ /* 0x124fe20000004100 */
[----:B------:R-:W2:Y:S01]  /*1030*/  SHFL.BFLY PT, R31, R28, 0x8, 0x1f ;  /* 0x0d001f001c1f7f89 */ /* 0x000ea200000e0000 */
[C---:B------:R-:W-:Y:S01]  /*1040*/  LEA R58, P3, R22.reuse, UR6, 0x1 ;  /* 0x00000006163a7c11 */ /* 0x040fe2000f8608ff */
[----:B------:R-:W-:Y:S01]  /*1050*/  HADD2.F32 R25, -RZ, R25.H1_H1 ;  /* 0x30000019ff197230 */ /* 0x000fe20000004100 */
[----:B------:R-:W-:Y:S02]  /*1060*/  ULOP3.LUT UR4, UR4, 0x1, URZ, 0x3c, !UPT ;  /* 0x0000000104047892 */ /* 0x000fe4000f8e3c3f */
[----:B------:R-:W-:Y:S01]  /*1070*/  LEA.HI.X R59, R22, UR7, R23, 0x1, P3 ;  /* 0x00000007163b7c11 */ /* 0x000fe200098f0c17 */
[----:B------:R-:W-:-:S02]  /*1080*/  HADD2.F32 R23, -RZ, R26.H0_H0 ;  /* 0x2000001aff177230 */ /* 0x000fc40000004100 */
[----:B---3--:R-:W-:Y:S01]  /*1090*/  FADD.FTZ R30, R30, R29 ;  /* 0x0000001d1e1e7221 */ /* 0x008fe20000010000 */
[----:B--2---:R-:W-:-:S04]  /*10a0*/  FADD.FTZ R31, R31, R28 ;  /* 0x0000001c1f1f7221 */ /* 0x004fc80000010000 */
[----:B------:R-:W2:Y:S04]  /*10b0*/  SHFL.BFLY PT, R33, R30, 0x4, 0x1f ;  /* 0x0c801f001e217f89 */ /* 0x000ea800000e0000 */
[----:B0-----:R-:W0:Y:S01]  /*10c0*/  SHFL.BFLY PT, R32, R31, 0x4, 0x1f ;  /* 0x0c801f001f207f89 */ /* 0x001e2200000e0000 */
[----:B--2---:R-:W-:Y:S01]  /*10d0*/  FADD.FTZ R33, R30, R33 ;  /* 0x000000211e217221 */ /* 0x004fe20000010000 */
[----:B0-----:R-:W-:-:S04]  /*10e0*/  FADD.FTZ R32, R31, R32 ;  /* 0x000000201f207221 */ /* 0x001fc80000010000 */
[----:B------:R-:W0:Y:S04]  /*10f0*/  SHFL.BFLY PT, R34, R33, 0x2, 0x1f ;  /* 0x0c401f0021227f89 */ /* 0x000e2800000e0000 */
[----:B-1----:R-:W1:Y:S01]  /*1100*/  SHFL.BFLY PT, R35, R32, 0x2, 0x1f ;  /* 0x0c401f0020237f89 */ /* 0x002e6200000e0000 */
[----:B0-----:R-:W-:Y:S01]  /*1110*/  FADD.FTZ R34, R33, R34 ;  /* 0x0000002221227221 */ /* 0x001fe20000010000 */
[----:B-1----:R-:W-:-:S04]  /*1120*/  FADD.FTZ R35, R32, R35 ;  /* 0x0000002320237221 */ /* 0x002fc80000010000 */
[----:B------:R-:W0:Y:S01]  /*1130*/  SHFL.BFLY PT, R29, R34, 0x1, 0x1f ;  /* 0x0c201f00221d7f89 */ /* 0x000e2200000e0000 */
[----:B------:R-:W1:Y:S03]  /*1140*/  @!P0 LDC.64 R32, c[0x0][0x240] ;  /* 0x00009000ff208b82 */ /* 0x000e660000000a00 */
[----:B------:R-:W2:Y:S01]  /*1150*/  SHFL.BFLY PT, R36, R35, 0x1, 0x1f ;  /* 0x0c201f0023247f89 */ /* 0x000ea200000e0000 */
[----:B0-----:R-:W-:Y:S01]  /*1160*/  @!P1 FADD.FTZ R28, R34, R29 ;  /* 0x0000001d221c9221 */ /* 0x001fe20000010000 */
[----:B------:R-:W-:-:S03]  /*1170*/  LEA R34, P2, R18, UR6, 0x1 ;  /* 0x0000000612227c11 */ /* 0x000fc6000f8408ff */
[----:B------:R-:W-:Y:S01]  /*1180*/  @!P1 FMUL.FTZ R28, R28, 4.8828125727595761418e-05 ;  /* 0x384ccccd1c1c9820 */ /* 0x000fe20000410000 */
[----:B--2---:R-:W-:Y:S01]  /*1190*/  @!P1 FADD.FTZ R30, R35, R36 ;  /* 0x00000024231e9221 */ /* 0x004fe20000010000 */
[----:B------:R-:W-:Y:S02]  /*11a0*/  LEA.HI.X R35, R18, UR7, R19, 0x1, P2 ;  /* 0x0000000712237c11 */ /* 0x000fe400090f0c13 */
[----:B------:R-:W-:Y:S01]  /*11b0*/  @!P1 FMUL.FTZ R29, R28, R28 ;  /* 0x0000001c1c1d9220 */ /* 0x000fe20000410000 */
[----:B------:R-:W-:Y:S02]  /*11c0*/  LEA R60, P2, R20, UR6, 0x1 ;  /* 0x00000006143c7c11 */ /* 0x000fe4000f8408ff */
[----:B------:R-:W-:Y:S01]  /*11d0*/  LEA R18, P4, R38, UR6, 0x1 ;  /* 0x0000000626127c11 */ /* 0x000fe2000f8808ff */
[----:B------:R-:W-:Y:S01]  /*11e0*/  @!P1 FFMA.FTZ R29, R30, 4.8828125727595761418e-05, -R29 ;  /* 0x384ccccd1e1d9823 */ /* 0x000fe2000001081d */
[----:B------:R-:W-:Y:S01]  /*11f0*/  ULDC UR6, c[0x0][0x230] ;  /* 0x00008c0000067ab9 */ /* 0x000fe20000000800 */
[----:B------:R-:W-:-:S03]  /*1200*/  LEA.HI.X R61, R20, UR7, R21, 0x1, P2 ;  /* 0x00000007143d7c11 */ /* 0x000fc600090f0c15 */
[----:B------:R-:W-:-:S05]  /*1210*/  @!P1 FMNMX.FTZ R29, RZ, R29, !PT ;  /* 0x0000001dff1d9209 */ /* 0x000fca0007810000 */
[----:B------:R-:W-:Y:S01]  /*1220*/  @!P1 STS.64 [R15], R28 ;  /* 0x0000001c0f009388 */ /* 0x000fe20000000a00 */
[----:B------:R-:W-:Y:S01]  /*1230*/  BAR.SYNC.DEFER_BLOCKING 0x0 ;  /* 0x0000000000007b1d */ /* 0x000fe20000010000 */
[----:B------:R-:W-:-:S04]  /*1240*/  @!P0 LEA R36, P1, R11, R13, 0x5 ;  /* 0x0000000d0b248211 */ /* 0x000fc800078228ff */
[----:B------:R-:W-:Y:S02]  /*1250*/  @!P0 LEA.HI.X R19, R11, R16, R12, 0x5, P1 ;  /* 0x000000100b138211 */ /* 0x000fe400008f2c0c */
[----:B-1----:R-:W-:-:S04]  /*1260*/  @!P0 LEA R32, P1, R36, R32, 0x3 ;  /* 0x0000002024208211 */ /* 0x002fc800078218ff */
[----:B------:R-:W-:Y:S02]  /*1270*/  @!P0 LEA.HI.X R33, R36, R33, R19, 0x3, P1 ;  /* 0x0000002124218211 */ /* 0x000fe400008f1c13 */
[----:B------:R-:W-:Y:S02]  /*1280*/  LEA.HI.X R19, R38, UR7, R39, 0x1, P4 ;  /* 0x0000000726137c11 */ /* 0x000fe4000a0f0c27 */
[----:B------:R-:W-:-:S04]  /*1290*/  IADD3 R11, P1, R11, 0x1, RZ ;  /* 0x000000010b0b7810 */ /* 0x000fc80007f3e0ff */
[----:B------:R-:W-:Y:S01]  /*12a0*/  IADD3.X R12, RZ, R12, RZ, P1, !PT ;  /* 0x0000000cff0c7210 */ /* 0x000fe20000ffe4ff */
[----:B------:R-:W0:Y:S04]  /*12b0*/  LDS.64 R28, [R17] ;  /* 0x00000000111c7984 */ /* 0x000e280000000a00 */
[----:B------:R-:W1:Y:S01]  /*12c0*/  @!P0 LDS.64 R30, [R5+UR5] ;  /* 0x00000005051e8984 */ /* 0x000e620008000a00 */
[----:B0-----:R-:W-:Y:S01]  /*12d0*/  FADD.FTZ R21, R29, UR6 ;  /* 0x000000061d157e21 */ /* 0x001fe20008010000 */
[--C-:B------:R-:W-:Y:S01]  /*12e0*/  FADD.FTZ R22, R43, -R28.reuse ;  /* 0x8000001c2b167221 */ /* 0x100fe20000010000 */
[--C-:B------:R-:W-:Y:S01]  /*12f0*/  FADD.FTZ R0, R0, -R28.reuse ;  /* 0x8000001c00007221 */ /* 0x100fe20000010000 */
[--C-:B------:R-:W-:Y:S01]  /*1300*/  FADD.FTZ R42, R42, -R28.reuse ;  /* 0x8000001c2a2a7221 */ /* 0x100fe20000010000 */
[----:B-1----:R0:W-:Y:S01]  /*1310*/  @!P0 STG.E.64 desc[UR8][R32.64], R30 ;  /* 0x0000001e20008986 */ /* 0x0021e2000c101b08 */
        /* <DEDUP_REMOVED lines=12> */
[----:B------:R-:W-:Y:S01]  /*13e0*/  ULDC.64 UR6, c[0x0][0x238] ;  /* 0x00008e0000067ab9 */ /* 0x000fe20000000a00 */
[--C-:B0-----:R-:W-:Y:S01]  /*13f0*/  FADD.FTZ R30, R49, -R28.reuse ;  /* 0x8000001c311e7221 */ /* 0x101fe20000010000 */
[----:B------:R-:W-:Y:S01]  /*1400*/  FADD.FTZ R32, R51, -R28 ;  /* 0x8000001c33207221 */ /* 0x000fe20000010000 */
[----:B------:R-:W-:Y:S01]  /*1410*/  HADD2.F32 R28, -RZ, R24.H0_H0 ;  /* 0x20000018ff1c7230 */ /* 0x000fe20000004100 */
[----:B------:R-:W-:Y:S01]  /*1420*/  ISETP.GE.U32.AND P1, PT, R11, UR6, PT ;  /* 0x000000060b007c0c */ /* 0x000fe2000bf26070 */
[----:B------:R-:W-:-:S02]  /*1430*/  HADD2.F32 R31, -RZ, R26.H1_H1 ;  /* 0x3000001aff1f7230 */ /* 0x000fc40000004100 */
        /* <DEDUP_REMOVED lines=17> */
[----:B------:R-:W-:-:S02]  /*1550*/  HADD2.F32 R29, -RZ, R24.H1_H1 ;  /* 0x30000018ff1d7230 */ /* 0x000fc40000004100 */
[--C-:B------:R-:W-:Y:S01]  /*1560*/  FFMA.FTZ R22, R0, R28, R23.reuse ;  /* 0x0000001c00167223 */ /* 0x100fe20000010017 */
[--C-:B------:R-:W-:Y:S02]  /*1570*/  HADD2.F32 R26, -RZ, R27.reuse.H0_H0 ;  /* 0x2000001bff1a7230 */ /* 0x100fe40000004100 */
[----:B------:R-:W-:Y:S01]  /*1580*/  FFMA.FTZ R0, R28, R38, R23 ;  /* 0x000000261c007223 */ /* 0x000fe20000010017 */
[----:B------:R-:W-:Y:S02]  /*1590*/  HADD2.F32 R24, -RZ, R27.H1_H1 ;  /* 0x3000001bff187230 */ /* 0x000fe40000004100 */
[--C-:B------:R-:W-:Y:S01]  /*15a0*/  FFMA.FTZ R33, R42, R29, R31.reuse ;  /* 0x0000001d2a217223 */ /* 0x100fe2000001001f */
[C-C-:B------:R-:W-:Y:S01]  /*15b0*/  FFMA.FTZ R46, R29.reuse, R46, R31.reuse ;  /* 0x0000002e1d2e7223 */ /* 0x140fe2000001001f */
[C-C-:B------:R-:W-:Y:S01]  /*15c0*/  FFMA.FTZ R27, R29.reuse, R50, R31.reuse ;  /* 0x000000321d1b7223 */ /* 0x140fe2000001001f */
[----:B------:R-:W-:Y:S01]  /*15d0*/  FFMA.FTZ R54, R29, R54, R31 ;  /* 0x000000361d367223 */ /* 0x000fe2000001001f */
[----:B------:R-:W-:Y:S01]  /*15e0*/  FFMA.FTZ R20, R20, R37, R26 ;  /* 0x0000002514147223 */ /* 0x000fe2000001001a */
[----:B------:R-:W-:Y:S01]  /*15f0*/  FFMA.FTZ R29, R44, R25, R24 ;  /* 0x000000192c1d7223 */ /* 0x000fe20000010018 */
[--C-:B------:R-:W-:Y:S01]  /*1600*/  FFMA.FTZ R36, R37, R36, R26.reuse ;  /* 0x0000002425247223 */ /* 0x100fe2000001001a */
[----:B------:R-:W-:Y:S01]  /*1610*/  F2FP.F16.F32.PACK_AB R22, R33, R22 ;  /* 0x000000162116723e */ /* 0x000fe200000000ff */
[----:B------:R-:W-:Y:S01]  /*1620*/  FFMA.FTZ R30, R37, R30, R26 ;  /* 0x0000001e251e7223 */ /* 0x000fe2000001001a */
[--C-:B------:R-:W-:Y:S01]  /*1630*/  FFMA.FTZ R31, R25, R52, R24.reuse ;  /* 0x00000034191f7223 */ /* 0x100fe20000010018 */
[----:B------:R-:W-:Y:S01]  /*1640*/  F2FP.F16.F32.PACK_AB R20, R29, R20 ;  /* 0x000000141d14723e */ /* 0x000fe200000000ff */
[----:B------:R-:W-:Y:S01]  /*1650*/  FFMA.FTZ R29, R25, R48, R24 ;  /* 0x00000030191d7223 */ /* 0x000fe20000010018 */
[----:B------:R-:W-:Y:S01]  /*1660*/  FFMA.FTZ R23, R28, R32, R23 ;  /* 0x000000201c177223 */ /* 0x000fe20000010017 */
[----:B------:R-:W-:Y:S01]  /*1670*/  FFMA.FTZ R53, R37, R53, R26 ;  /* 0x0000003525357223 */ /* 0x000fe2000001001a */
[----:B------:R-:W-:Y:S01]  /*1680*/  FFMA.FTZ R24, R25, R55, R24 ;  /* 0x0000003719187223 */ /* 0x000fe20000010018 */
[----:B------:R-:W-:Y:S01]  /*1690*/  PRMT R25, R22, 0x7632, R25 ;  /* 0x0000763216197816 */ /* 0x000fe20000000019 */
[----:B------:R0:W-:Y:S01]  /*16a0*/  STG.E.U16 desc[UR8][R34.64], R22 ;  /* 0x0000001622007986 */ /* 0x0001e2000c101508 */
        /* <DEDUP_REMOVED lines=8> */
[----:B------:R-:W-:Y:S01]  /*1730*/  STG.E.U16 desc[UR8][R34.64+0x6], R26 ;  /* 0x0000061a22007986 */ /* 0x000fe2000c101508 */
[----:B0-----:R-:W-:-:S02]  /*1740*/  PRMT R22, R36, 0x7632, R22 ;  /* 0x0000763224167816 */ /* 0x001fc40000000016 */
[----:B------:R-:W-:Y:S01]  /*1750*/  F2FP.F16.F32.PACK_AB R53, R24, R53 ;  /* 0x000000351835723e */ /* 0x000fe200000000ff */
[----:B------:R0:W-:Y:S01]  /*1760*/  STG.E.U16 desc[UR8][R60.64], R21 ;  /* 0x000000153c007986 */ /* 0x0001e2000c101508 */
[----:B------:R-:W-:Y:S02]  /*1770*/  PRMT R28, R21, 0x7632, R28 ;  /* 0x00007632151c7816 */ /* 0x000fe4000000001c */
[----:B------:R-:W-:Y:S01]  /*1780*/  PRMT R29, R0, 0x7632, R29 ;  /* 0x00007632001d7816 */ /* 0x000fe2000000001d */
[----:B------:R2:W-:Y:S01]  /*1790*/  STG.E.U16 desc[UR8][R60.64+0x6], R22 ;  /* 0x000006163c007986 */ /* 0x0005e2000c101508 */
[----:B-1----:R-:W-:Y:S02]  /*17a0*/  PRMT R20, R30, 0x7632, R20 ;  /* 0x000076321e147816 */ /* 0x002fe40000000014 */
[----:B------:R-:W-:Y:S01]  /*17b0*/  ISETP.GE.AND.EX P1, PT, R12, UR7, PT, P1 ;  /* 0x000000070c007c0c */ /* 0x000fe2000bf26310 */
        /* <DEDUP_REMOVED lines=14> */
.L_x_3313:
        /* <DEDUP_REMOVED lines=14> */
.L_x_3517:


//--------------------- .text._ZN13group_norm_v214gn_cuda_kernelI6__halfLi320ELi3ELi32ELi20ELi1024ELb0ELi16ELi320ELi320ELi4ELb1ELi5ELb0ELb0ENS_16CompileConditionILi900EEEEEvPT_PKS4_S7_S7_flPfS8_Pj --------------------------
	.section	.text._ZN13group_norm_v214gn_cuda_kernelI6__halfLi320ELi3ELi32ELi20ELi1024ELb0ELi16ELi320ELi320ELi4ELb1ELi5ELb0ELb0ENS_16CompileConditionILi900EEEEEvPT_PKS4_S7_S7_flPfS8_Pj,"ax",@progbits
	.align	128
        .global         _ZN13group_norm_v214gn_cuda_kernelI6__halfLi320ELi3ELi32ELi20ELi1024ELb0ELi16ELi320ELi320ELi4ELb1ELi5ELb0ELb0ENS_16CompileConditionILi900EEEEEvPT_PKS4_S7_S7_flPfS8_Pj
        .type           _ZN13group_norm_v214gn_cuda_kernelI6__halfLi320ELi3ELi32ELi20ELi1024ELb0ELi16ELi320ELi320ELi4ELb1ELi5ELb0ELb0ENS_16CompileConditionILi900EEEEEvPT_PKS4_S7_S7_flPfS8_Pj,@function
        .size           _ZN13group_norm_v214gn_cuda_kernelI6__halfLi320ELi3ELi32ELi20ELi1024ELb0ELi16ELi320ELi320ELi4ELb1ELi5ELb0ELb0ENS_16CompileConditionILi900EEEEEvPT_PKS4_S7_S7_flPfS8_Pj,(.L_x_3518 - _ZN13group_norm_v214gn_cuda_kernelI6__halfLi320ELi3ELi32ELi20ELi1024ELb0ELi16ELi320ELi320ELi4ELb1ELi5ELb0ELb0ENS_16CompileConditionILi900EEEEEvPT_PKS4_S7_S7_flPfS8_Pj)
        .other          _ZN13group_norm_v214gn_cuda_kernelI6__halfLi320ELi3ELi32ELi20ELi1024ELb0ELi16ELi320ELi320ELi4ELb1ELi5ELb0ELb0ENS_16CompileConditionILi900EEEEEvPT_PKS4_S7_S7_flPfS8_Pj,@"STO_CUDA_ENTRY STV_DEFAULT"
_ZN13group_norm_v214gn_cuda_kernelI6__halfLi320ELi3ELi32ELi20ELi1024ELb0ELi16ELi320ELi320ELi4ELb1ELi5ELb0ELb0ENS_16CompileConditionILi900EEEEEvPT_PKS4_S7_S7_flPfS8_Pj:
.text._ZN13group_norm_v214gn_cuda_kernelI6__halfLi320ELi3ELi32ELi20ELi1024ELb0ELi16ELi320ELi320ELi4ELb1ELi5ELb0ELb0ENS_16CompileConditionILi900EEEEEvPT_PKS4_S7_S7_flPfS8_Pj:
        /* <DEDUP_REMOVED lines=23> */
.L_x_3326:
[----:B--2---:R-:W-:Y:S01]  /*0170*/  IMAD.WIDE.U32 R10, R2, -0x33333333, RZ ;  /* 0xcccccccd020a7825 */ /* 0x004fe200078e00ff */
        /* <DEDUP_REMOVED lines=11> */
[----:B------:R-:W-:Y:S01]  /*0230*/  IMAD R11, R11, 0xa0000, RZ ;  /* 0x000a00000b0b7824 */ /* 0x000fe200078e02ff */
[----:B------:R-:W-:-:S03]  /*0240*/  LEA R16, R10, R29, 0x2 ;  /* 0x0000001d0a107211 */ /* 0x000fc600078e10ff */
[----:B------:R-:W-:Y:S01]  /*0250*/  IMAD R12, R3, 0x280, RZ ;  /* 0x00000280030c7824 */ /* 0x000fe200078e02ff */
[----:B------:R-:W-:-:S04]  /*0260*/  SHF.R.S32.HI R17, RZ, 0x1f, R16 ;  /* 0x0000001fff117819 */ /* 0x000fc80000011410 */
        /* <DEDUP_REMOVED lines=15> */
[----:B------:R-:W-:Y:S02]  /*0360*/  IADD3 R15, R12, 0x1e00, RZ ;  /* 0x00001e000c0f7810 */ /* 0x000fe40007ffe0ff */
[----:B------:R-:W-:Y:S02]  /*0370*/  IADD3.X R26, RZ, R17, RZ, P0, !PT ;  /* 0x00000011ff1a7210 */ /* 0x000fe400007fe4ff */
        /* <DEDUP_REMOVED lines=9> */
[----:B-1----:R-:W-:-:S04]  /*0410*/  IMAD.WIDE R18, R16, 0x2, R18 ;  /* 0x0000000210127825 */ /* 0x002fc800078e0212 */
[----:B0-----:R-:W-:Y:S02]  /*0420*/  IMAD.WIDE R16, R16, 0x2, R30 ;  /* 0x0000000210107825 */ /* 0x001fe400078e021e */
[----:B------:R-:W5:Y:S04]  /*0430*/  LDG.E.64.CONSTANT R18, desc[UR8][R18.64] ;  /* 0x0000000812127981 */ /* 0x000f68000c1e9b00 */
[----:B------:R-:W5:Y:S01]  /*0440*/  LDG.E.64.CONSTANT R16, desc[UR8][R16.64] ;  /* 0x0000000810107981 */ /* 0x000f62000c1e9b00 */
[----:B------:R-:W-:Y:S01]  /*0450*/  ISETP.GT.U32.AND P0, PT, R2, 0x3f, PT ;  /* 0x0000003f0200780c */ /* 0x000fe20003f04070 */
[----:B------:R-:W-:Y:S01]  /*0460*/  BSSY B0, `(.L_x_3314) ;  /* 0x000006b000007945 */ /* 0x000fe20003800000 */
        /* <DEDUP_REMOVED lines=13> */
[----:B------:R-:W-:Y:S01]  /*0540*/  HADD2.F32 R41, -RZ, R22.H1_H1 ;  /* 0x30000016ff297230 */ /* 0x000fe20000004100 */
[----:B------:R-:W-:Y:S01]  /*0550*/  MOV R22, RZ ;  /* 0x000000ff00167202 */ /* 0x000fe20000000f00 */
        /* <DEDUP_REMOVED lines=14> */
[--C-:B------:R-:W-:Y:S01]  /*0640*/  HADD2.F32 R30, -RZ, R25.reuse.H0_H0 ;  /* 0x20000019ff1e7230 */ /* 0x100fe20000004100 */
[----:B------:R-:W-:Y:S01]  /*0650*/  MOV R28, RZ ;  /* 0x000000ff001c7202 */ /* 0x000fe20000000f00 */
        /* <DEDUP_REMOVED lines=23> */
[----:B0-----:R-:W-:Y:S02]  /*07d0*/  SHF.L.U32 R20, R5, 0x4, RZ ;  /* 0x0000000405147819 */ /* 0x001fe400000006ff */
[----:B------:R-:W-:Y:S02]  /*07e0*/  MOV R24, 0x400 ;  /* 0x0000040000187802 */ /* 0x000fe40000000f00 */
[----:B------:R-:W-:-:S04]  /*07f0*/  LOP3.LUT R21, R20, 0x10, RZ, 0xc0, !PT ;  /* 0x0000001014157812 */ /* 0x000fc800078ec0ff */
[----:B------:R-:W-:-:S05]  /*0800*/  LEA.HI R22, R2, R21, RZ, 0x1e ;  /* 0x0000001502167211 */ /* 0x000fca00078ff0ff */
[----:B------:R-:W-:-:S05]  /*0810*/  IMAD R22, R22, 0x14, -R29 ;  /* 0x0000001416167824 */ /* 0x000fca00078e0a1d */
[----:B------:R-:W-:Y:S02]  /*0820*/  SHF.R.S32.HI R21, RZ, 0x1f, R22 ;  /* 0x0000001fff157819 */ /* 0x000fe40000011416 */
[C---:B------:R-:W-:Y:S02]  /*0830*/  IADD3 R20, R22.reuse, 0x4, RZ ;  /* 0x0000000416147810 */ /* 0x040fe40007ffe0ff */
[----:B------:R-:W-:Y:S02]  /*0840*/  LEA.HI R25, R21, R22, RZ, 0x2 ;  /* 0x0000001615197211 */ /* 0x000fe400078f10ff */
[----:B------:R-:W-:Y:S02]  /*0850*/  IADD3 R28, R22, 0x8, RZ ;  /* 0x00000008161c7810 */ /* 0x000fe40007ffe0ff */
[----:B------:R-:W-:Y:S02]  /*0860*/  SHF.R.S32.HI R27, RZ, 0x1f, R20 ;  /* 0x0000001fff1b7819 */ /* 0x000fe40000011414 */
[----:B------:R-:W-:-:S02]  /*0870*/  SHF.R.S32.HI R25, RZ, 0x2, R25 ;  /* 0x00000002ff197819 */ /* 0x000fc40000011419 */
[----:B------:R-:W-:Y:S02]  /*0880*/  SHF.R.S32.HI R29, RZ, 0x1f, R28 ;  /* 0x0000001fff1d7819 */ /* 0x000fe4000001141c */
[----:B-1----:R-:W-:Y:S02]  /*0890*/  LEA R24, R23, R24, 0x18 ;  /* 0x0000001817187211 */ /* 0x002fe400078ec0ff */
[----:B------:R-:W-:Y:S02]  /*08a0*/  IADD3 R23, R22, 0xc, RZ ;  /* 0x0000000c16177810 */ /* 0x000fe40007ffe0ff */
[----:B------:R-:W-:Y:S01]  /*08b0*/  LEA.HI R21, R27, R20, RZ, 0x2 ;  /* 0x000000141b157211 */ /* 0x000fe200078f10ff */
[----:B------:R-:W-:Y:S01]  /*08c0*/  IMAD R25, R25, 0x28, R24 ;  /* 0x0000002819197824 */ /* 0x000fe200078e0218 */
[----:B------:R-:W-:Y:S02]  /*08d0*/  SHF.R.S32.HI R26, RZ, 0x1f, R23 ;  /* 0x0000001fff1a7819 */ /* 0x000fe40000011417 */
[----:B------:R-:W-:-:S02]  /*08e0*/  LEA.HI R20, R29, R28, RZ, 0x2 ;  /* 0x0000001c1d147211 */ /* 0x000fc400078f10ff */
[----:B------:R-:W-:Y:S02]  /*08f0*/  LEA.HI R23, R26, R23, RZ, 0x2 ;  /* 0x000000171a177211 */ /* 0x000fe400078f10ff */
[----:B------:R-:W-:Y:S02]  /*0900*/  SHF.L.U32 R26, R2, 0x3, RZ ;  /* 0x00000003021a7819 */ /* 0x000fe400000006ff */
[----:B------:R-:W-:Y:S02]  /*0910*/  IADD3 R22, R22, 0x10, RZ ;  /* 0x0000001016167810 */ /* 0x000fe40007ffe0ff */
[----:B------:R-:W-:Y:S02]  /*0920*/  SHF.R.S32.HI R21, RZ, 0x2, R21 ;  /* 0x00000002ff157819 */ /* 0x000fe40000011415 */
[----:B------:R-:W-:Y:S02]  /*0930*/  LOP3.LUT R26, R26, 0x18, RZ, 0xc0, !PT ;  /* 0x000000181a1a7812 */ /* 0x000fe400078ec0ff */
[----:B------:R-:W-:Y:S01]  /*0940*/  SHF.R.S32.HI R29, RZ, 0x1f, R22 ;  /* 0x0000001fff1d7819 */ /* 0x000fe20000011416 */
[----:B------:R-:W-:Y:S01]  /*0950*/  IMAD R21, R21, 0x28, R24 ;  /* 0x0000002815157824 */ /* 0x000fe200078e0218 */
[----:B------:R-:W-:-:S02]  /*0960*/  SHF.R.S32.HI R27, RZ, 0x2, R20 ;  /* 0x00000002ff1b7819 */ /* 0x000fc40000011414 */
[----:B------:R-:W-:Y:S02]  /*0970*/  IADD3 R20, R25, R26, RZ ;  /* 0x0000001a19147210 */ /* 0x000fe40007ffe0ff */
[----:B------:R-:W-:Y:S01]  /*0980*/  LEA.HI R22, R29, R22, RZ, 0x2 ;  /* 0x000000161d167211 */ /* 0x000fe200078f10ff */
[----:B------:R-:W-:Y:S01]  /*0990*/  IMAD R27, R27, 0x28, R24 ;  /* 0x000000281b1b7824 */ /* 0x000fe200078e0218 */
[----:B------:R-:W-:Y:S02]  /*09a0*/  SHF.R.S32.HI R23, RZ, 0x2, R23 ;  /* 0x00000002ff177819 */ /* 0x000fe40000011417 */
[C---:B------:R-:W-:Y:S02]  /*09b0*/  IADD3 R44, R26.reuse, R21, RZ ;  /* 0x000000151a2c7210 */ /* 0x040fe40007ffe0ff */
[----:B------:R-:W0:Y:S01]  /*09c0*/  LDS.64 R20, [R20] ;  /* 0x0000000014147984 */ /* 0x000e220000000a00 */
[----:B------:R-:W-:Y:S01]  /*09d0*/  SHF.R.S32.HI R25, RZ, 0x2, R22 ;  /* 0x00000002ff197819 */ /* 0x000fe20000011416 */
[--C-:B------:R-:W-:Y:S01]  /*09e0*/  IMAD R29, R23, 0x28, R24.reuse ;  /* 0x00000028171d7824 */ /* 0x100fe200078e0218 */
[C---:B------:R-:W-:Y:S01]  /*09f0*/  IADD3 R27, R26.reuse, R27, RZ ;  /* 0x0000001b1a1b7210 */ /* 0x040fe20007ffe0ff */
[----:B------:R0:W1:Y:S02]  /*0a00*/  LDS.64 R22, [R44] ;  /* 0x000000002c167984 */ /* 0x0000640000000a00 */
[----:B------:R-:W-:Y:S01]  /*0a10*/  IMAD R28, R25, 0x28, R24 ;  /* 0x00000028191c7824 */ /* 0x000fe200078e0218 */
[C---:B------:R-:W-:Y:S01]  /*0a20*/  IADD3 R29, R26.reuse, R29, RZ ;  /* 0x0000001d1a1d7210 */ /* 0x040fe20007ffe0ff */
        /* <DEDUP_REMOVED lines=14> */
.L_x_3315:
[----:B------:R-:W-:Y:S05]  /*0b10*/  BSYNC B0 ;  /* 0x0000000000007941 */ /* 0x000fea0003800000 */
.L_x_3314:
        /* <DEDUP_REMOVED lines=23> */
.L_x_3317:
[----:B------:R-:W-:Y:S05]  /*0c90*/  BSYNC B0 ;  /* 0x0000000000007941 */ /* 0x000fea0003800000 */
.L_x_3316:
[----:B------:R-:W-:Y:S01]  /*0ca0*/  BAR.SYNC.DEFER_BLOCKING 0x0 ;  /* 0x0000000000007b1d */ /* 0x000fe20000010000 */
[----:B0-----:R-:W-:Y:S01]  /*0cb0*/  HFMA2.MMA R22, -RZ, RZ, 0, 0 ;  /* 0x00000000ff167435 */ /* 0x001fe200000001ff */
[----:B------:R-:W-:-:S04]  /*0cc0*/  MOV R28, RZ ;  /* 0x000000ff001c7202 */ /* 0x000fc80000000f00 */
        /* <DEDUP_REMOVED lines=10> */
.L_x_3319:
[----:B------:R-:W2:Y:S04]  /*0d70*/  LD.E.STRONG.GPU R24, desc[UR8][R20.64] ;  /* 0x0000000814187980 */ /* 0x000ea8000c10f900 */
[----:B--2---:R-:W-:Y:S01]  /*0d80*/  CCTL.IVALL ;  /* 0x00000000ff00798f */ /* 0x004fe20002000000 */
[----:B------:R-:W-:Y:S05]  /*0d90*/  YIELD ;  /* 0x0000000000007946 */ /* 0x000fea0003800000 */
[----:B-----5:R-:W-:-:S04]  /*0da0*/  LOP3.LUT R24, R24, R23, RZ, 0x3c, !PT ;  /* 0x0000001718187212 */ /* 0x020fc800078e3cff */
[----:B------:R-:W-:-:S13]  /*0db0*/  ISETP.GT.AND P1, PT, R24, -0x1, PT ;  /* 0xffffffff1800780c */ /* 0x000fda0003f24270 */
[----:B------:R-:W-:Y:S05]  /*0dc0*/  @P1 BRA `(.L_x_3319) ;  /* 0xfffffffc00e81947 */ /* 0x000fea000383ffff */
.L_x_3318:
        /* <DEDUP_REMOVED lines=10> */
[----:B------:R-:W-:-:S04]  /*0e70*/  LEA R20, R20, R21, 0xa ;  /* 0x0000001514147211 */ /* 0x000fc800078e50ff */
[----:B------:R-:W-:-:S04]  /*0e80*/  IADD3 R20, R20, R23, RZ ;  /* 0x0000001714147210 */ /* 0x000fc80007ffe0ff */
[----:B------:R-:W-:-:S04]  /*0e90*/  SHF.L.U32 R29, R20, 0x1, RZ ;  /* 0x00000001141d7819 */ /* 0x000fc800000006ff */
[C---:B------:R-:W-:Y:S01]  /*0ea0*/  IADD3 R23, R29.reuse, 0x20, RZ ;  /* 0x000000201d177810 */ /* 0x040fe20007ffe0ff */
[C---:B0-----:R-:W-:Y:S01]  /*0eb0*/  IMAD.WIDE.U32 R20, R29.reuse, 0x4, R26 ;  /* 0x000000041d147825 */ /* 0x041fe200078e001a */
[----:B------:R-:W-:-:S03]  /*0ec0*/  IADD3 R25, R29, 0x40, RZ ;  /* 0x000000401d197810 */ /* 0x000fc60007ffe0ff */
        /* <DEDUP_REMOVED lines=16> */
.L_x_3321:
[----:B------:R-:W-:Y:S05]  /*0fd0*/  BSYNC B0 ;  /* 0x0000000000007941 */ /* 0x000fea0003800000 */
.L_x_3320:
        /* <DEDUP_REMOVED lines=30> */
.L_x_3323:
[----:B------:R-:W-:Y:S05]  /*11c0*/  BSYNC B0 ;  /* 0x0000000000007941 */ /* 0x000fea0003800000 */
.L_x_3322:
[----:B------:R-:W-:Y:S01]  /*11d0*/  BAR.SYNC.DEFER_BLOCKING 0x0 ;  /* 0x0000000000007b1d */ /* 0x000fe20000010000 */
[----:B------:R-:W-:-:S04]  /*11e0*/  LOP3.LUT P0, RZ, R4, 0x3f, RZ, 0xc0, !PT ;  /* 0x0000003f04ff7812 */ /* 0x000fc8000780c0ff */
[----:B------:R-:W-:Y:S01]  /*11f0*/  ISETP.GT.U32.OR P0, PT, R2, 0xf, P0 ;  /* 0x0000000f0200780c */ /* 0x000fe20000704470 */
[----:B------:R-:W-:Y:S01]  /*1200*/  ULDC.64 UR12, c[0x0][0x240] ;  /* 0x00009000000c7ab9 */ /* 0x000fe20000000a00 */
[----:B------:R-:W-:Y:S01]  /*1210*/  BSSY B0, `(.L_x_3324) ;  /* 0x0000015000007945 */ /* 0x000fe20003800000 */
[----:B------:R-:W-:-:S04]  /*1220*/  ISETP.EQ.U32.AND P1, PT, RZ, UR12, PT ;  /* 0x0000000cff007c0c */ /* 0x000fc8000bf22070 */
[----:B------:R-:W-:-:S13]  /*1230*/  ISETP.EQ.OR.EX P0, PT, RZ, UR13, P0, P1 ;  /* 0x0000000dff007c0c */ /* 0x000fda0008702710 */
[----:B------:R-:W-:Y:S05]  /*1240*/  @P0 BRA `(.L_x_3325) ;  /* 0x0000000000440947 */ /* 0x000fea0003800000 */
[----:B------:R-:W1:Y:S01]  /*1250*/  S2UR UR7, SR_CgaCtaId ;  /* 0x00000000000779c3 */ /* 0x000e620000008800 */
[----:B------:R-:W-:Y:S01]  /*1260*/  UMOV UR5, 0x400 ;  /* 0x0000040000057882 */ /* 0x000fe20000000000 */
[C---:B------:R-:W-:Y:S01]  /*1270*/  SHF.L.U32 R23, R5.reuse, 0x4, RZ ;  /* 0x0000000405177819 */ /* 0x040fe200000006ff */
[----:B------:R-:W-:Y:S01]  /*1280*/  UIADD3 UR5, UR5, 0xc80, URZ ;  /* 0x00000c8005057890 */ /* 0x000fe2000fffe03f */
[----:B------:R-:W-:Y:S02]  /*1290*/  SHF.L.U64.HI R25, R5, 0x4, R8 ;  /* 0x0000000405197819 */ /* 0x000fe40000010208 */
[C---:B------:R-:W-:Y:S02]  /*12a0*/  LOP3.LUT R27, R23.reuse, 0x10, RZ, 0xc0, !PT ;  /* 0x00000010171b7812 */ /* 0x040fe400078ec0ff */
[----:B------:R-:W-:Y:S02]  /*12b0*/  LOP3.LUT R23, R23, 0xffffffe0, RZ, 0xc0, !PT ;  /* 0xffffffe017177812 */ /* 0x000fe400078ec0ff */
[----:B0-----:R-:W-:-:S02]  /*12c0*/  IADD3 R22, R27, R2, RZ ;  /* 0x000000021b167210 */ /* 0x001fc40007ffe0ff */
[----:B------:R-:W-:Y:S02]  /*12d0*/  LOP3.LUT R25, R25, 0x1fffffff, RZ, 0xc0, !PT ;  /* 0x1fffffff19197812 */ /* 0x000fe400078ec0ff */
[----:B------:R-:W-:-:S04]  /*12e0*/  IADD3 R23, P0, R22, R23, RZ ;  /* 0x0000001716177210 */ /* 0x000fc80007f1e0ff */
[----:B------:R-:W-:Y:S02]  /*12f0*/  LEA.HI.X.SX32 R24, R22, R25, 0x1, P0 ;  /* 0x0000001916187211 */ /* 0x000fe400000f0eff */
[----:B------:R-:W-:Y:S01]  /*1300*/  LEA R22, P0, R23, UR12, 0x3 ;  /* 0x0000000c17167c11 */ /* 0x000fe2000f8018ff */
[----:B-1----:R-:W-:-:S03]  /*1310*/  ULEA UR5, UR7, UR5, 0x18 ;  /* 0x0000000507057291 */ /* 0x002fc6000f8ec03f */
[----:B------:R-:W-:-:S03]  /*1320*/  LEA.HI.X R23, R23, UR13, R24, 0x3, P0 ;  /* 0x0000000d17177c11 */ /* 0x000fc600080f1c18 */
[----:B------:R-:W-:-:S06]  /*1330*/  LEA R20, R2, UR5, 0x3 ;  /* 0x0000000502147c11 */ /* 0x000fcc000f8e18ff */
[----:B------:R-:W0:Y:S04]  /*1340*/  LDS.64 R20, [R20] ;  /* 0x0000000014147984 */ /* 0x000e280000000a00 */
[----:B0-----:R1:W-:Y:S02]  /*1350*/  STG.E.64 desc[UR8][R22.64], R20 ;  /* 0x0000001416007986 */ /* 0x0013e4000c101b08 */
.L_x_3325:
[----:B------:R-:W-:Y:S05]  /*1360*/  BSYNC B0 ;  /* 0x0000000000007941 */ /* 0x000fea0003800000 */
.L_x_3324:
[----:B------:R-:W2:Y:S01]  /*1370*/  S2UR UR7, SR_CgaCtaId ;  /* 0x00000000000779c3 */ /* 0x000ea20000008800 */
[----:B01----:R-:W-:Y:S01]  /*1380*/  SHF.L.U32 R20, R5, 0x4, RZ ;  /* 0x0000000405147819 */ /* 0x003fe200000006ff */
[----:B------:R-:W-:Y:S01]  /*1390*/  IMAD R7, R7, 0x50, R10 ;  /* 0x0000005007077824 */ /* 0x000fe200078e020a */
[----:B------:R-:W-:Y:S01]  /*13a0*/  UMOV UR5, 0x400 ;  /* 0x0000040000057882 */ /* 0x000fe20000000000 */
[----:B------:R-:W-:Y:S01]  /*13b0*/  ULDC.64 UR12, c[0x0][0x210] ;  /* 0x00008400000c7ab9 */ /* 0x000fe20000000a00 */
[----:B------:R-:W-:Y:S01]  /*13c0*/  LOP3.LUT R20, R20, 0x10, RZ, 0xc0, !PT ;  /* 0x0000001014147812 */ /* 0x000fe200078ec0ff */
[----:B------:R-:W-:Y:S01]  /*13d0*/  UIADD3 UR5, UR5, 0xc80, URZ ;  /* 0x00000c8005057890 */ /* 0x000fe2000fffe03f */
[----:B------:R-:W-:Y:S01]  /*13e0*/  SHF.L.U32 R22, R7, 0x2, RZ ;  /* 0x0000000207167819 */ /* 0x000fe200000006ff */
[----:B-----5:R-:W-:Y:S01]  /*13f0*/  HADD2.F32 R28, -RZ, R18.H1_H1 ;  /* 0x30000012ff1c7230 */ /* 0x020fe20000004100 */
[----:B------:R-:W-:Y:S01]  /*1400*/  IADD3 R7, RZ, -R20, RZ ;  /* 0x80000014ff077210 */ /* 0x000fe20007ffe0ff */
[----:B------:R-:W-:Y:S01]  /*1410*/  ULOP3.LUT UR4, UR4, 0x1, URZ, 0x3c, !UPT ;  /* 0x0000000104047892 */ /* 0x000fe2000f8e3c3f */
[----:B------:R-:W-:Y:S01]  /*1420*/  SHF.R.S32.HI R23, RZ, 0x1f, R22 ;  /* 0x0000001fff177819 */ /* 0x000fe20000011416 */
[----:B------:R-:W-:Y:S01]  /*1430*/  IMAD.WIDE.U32 R20, R22, -0x33333333, RZ ;  /* 0xcccccccd16147825 */ /* 0x000fe200078e00ff */
[----:B------:R-:W-:-:S03]  /*1440*/  MOV R20, R7 ;  /* 0x0000000700147202 */ /* 0x000fc60000000f00 */
[----:B------:R-:W-:Y:S01]  /*1450*/  IMAD.WIDE.U32 R22, R9, 0xa0000, R22 ;  /* 0x000a000009167825 */ /* 0x000fe200078e0016 */
[----:B------:R-:W-:-:S04]  /*1460*/  LEA.HI R20, R21, R20, RZ, 0x1c ;  /* 0x0000001415147211 */ /* 0x000fc800078fe0ff */
[----:B------:R-:W-:Y:S02]  /*1470*/  IADD3 R7, R11, R23, RZ ;  /* 0x000000170b077210 */ /* 0x000fe40007ffe0ff */
[-C--:B------:R-:W-:Y:S01]  /*1480*/  IADD3 R11, P1, R12, R22.reuse, RZ ;  /* 0x000000160c0b7210 */ /* 0x080fe20007f3e0ff */
[----:B--2---:R-:W-:Y:S01]  /*1490*/  ULEA UR5, UR7, UR5, 0x18 ;  /* 0x0000000507057291 */ /* 0x004fe2000f8ec03f */
[-C--:B------:R-:W-:Y:S02]  /*14a0*/  IADD3 R23, P0, R13, R22.reuse, RZ ;  /* 0x000000160d177210 */ /* 0x080fe40007f1e0ff */
[----:B------:R-:W-:Y:S02]  /*14b0*/  IADD3.X R24, RZ, R7, RZ, P1, !PT ;  /* 0x00000007ff187210 */ /* 0x000fe40000ffe4ff */
[----:B------:R-:W-:Y:S02]  /*14c0*/  LEA R12, P2, R11, UR12, 0x1 ;  /* 0x0000000c0b0c7c11 */ /* 0x000fe4000f8408ff */
[----:B------:R-:W-:Y:S01]  /*14d0*/  LEA R20, R20, UR5, 0x3 ;  /* 0x0000000514147c11 */ /* 0x000fe2000f8e18ff */
[----:B------:R-:W-:Y:S01]  /*14e0*/  ULDC UR5, c[0x0][0x230] ;  /* 0x00008c0000057ab9 */ /* 0x000fe20000000800 */
[----:B------:R-:W-:-:S02]  /*14f0*/  IADD3 R9, P1, R14, R22, RZ ;  /* 0x000000160e097210 */ /* 0x000fc40007f3e0ff */
[-C--:B------:R-:W-:Y:S02]  /*1500*/  IADD3.X R26, RZ, R7.reuse, RZ, P0, !PT ;  /* 0x00000007ff1a7210 */ /* 0x080fe400007fe4ff */
[----:B------:R-:W0:Y:S01]  /*1510*/  LDS.64 R20, [R20] ;  /* 0x0000000014147984 */ /* 0x000e220000000a00 */
[----:B------:R-:W-:Y:S02]  /*1520*/  LEA.HI.X R13, R11, UR13, R24, 0x1, P2 ;  /* 0x0000000d0b0d7c11 */ /* 0x000fe400090f0c18 */
[----:B------:R-:W-:Y:S02]  /*1530*/  LEA R10, P3, R23, UR12, 0x1 ;  /* 0x0000000c170a7c11 */ /* 0x000fe4000f8608ff */
[----:B------:R-:W-:Y:S02]  /*1540*/  IADD3 R15, P0, R15, R22, RZ ;  /* 0x000000160f0f7210 */ /* 0x000fe40007f1e0ff */
[----:B------:R-:W-:Y:S02]  /*1550*/  IADD3.X R24, RZ, R7, RZ, P1, !PT ;  /* 0x00000007ff187210 */ /* 0x000fe40000ffe4ff */
[----:B------:R-:W-:-:S02]  /*1560*/  LEA R22, P1, R9, UR12, 0x1 ;  /* 0x0000000c09167c11 */ /* 0x000fc4000f8208ff */
[----:B------:R-:W-:Y:S02]  /*1570*/  LEA.HI.X R11, R23, UR13, R26, 0x1, P3 ;  /* 0x0000000d170b7c11 */ /* 0x000fe400098f0c1a */
[----:B------:R-:W-:Y:S02]  /*1580*/  LEA.HI.X R23, R9, UR13, R24, 0x1, P1 ;  /* 0x0000000d09177c11 */ /* 0x000fe400088f0c18 */
[----:B------:R-:W-:Y:S02]  /*1590*/  IADD3.X R26, RZ, R7, RZ, P0, !PT ;  /* 0x00000007ff1a7210 */ /* 0x000fe400007fe4ff */
[----:B------:R-:W-:-:S04]  /*15a0*/  LEA R14, P0, R15, UR12, 0x1 ;  /* 0x0000000c0f0e7c11 */ /* 0x000fc8000f8008ff */
[----:B------:R-:W-:Y:S01]  /*15b0*/  LEA.HI.X R15, R15, UR13, R26, 0x1, P0 ;  /* 0x0000000d0f0f7c11 */ /* 0x000fe200080f0c1a */
[----:B------:R-:W-:Y:S01]  /*15c0*/  HADD2.F32 R26, -RZ, R18.H0_H0 ;  /* 0x20000012ff1a7230 */ /* 0x000fe20000004100 */
[----:B------:R-:W-:Y:S01]  /*15d0*/  IADD3 R5, P0, R5, 0x5, RZ ;  /* 0x0000000505057810 */ /* 0x000fe20007f1e0ff */
[----:B------:R-:W-:-:S03]  /*15e0*/  HADD2.F32 R18, -RZ, R19.H0_H0 ;  /* 0x20000013ff127230 */ /* 0x000fc60000004100 */
[----:B------:R-:W-:Y:S02]  /*15f0*/  IADD3.X R8, RZ, R8, RZ, P0, !PT ;  /* 0x00000008ff087210 */ /* 0x000fe400007fe4ff */
[----:B------:R-:W-:-:S04]  /*1600*/  ISETP.GE.U32.AND P0, PT, R5, UR10, PT ;  /* 0x0000000a05007c0c */ /* 0x000fc8000bf06070 */
[----:B------:R-:W-:Y:S01]  /*1610*/  ISETP.GE.AND.EX P0, PT, R8, UR6, PT, P0 ;  /* 0x0000000608007c0c */ /* 0x000fe2000bf06300 */
[----:B0-----:R-:W-:Y:S01]  /*1620*/  FADD.FTZ R24, R21, UR5 ;  /* 0x0000000515187e21 */ /* 0x001fe20008010000 */
[--C-:B------:R-:W-:Y:S01]  /*1630*/  FADD.FTZ R3, R3, -R20.reuse ;  /* 0x8000001403037221 */ /* 0x100fe20000010000 */
[--C-:B------:R-:W-:Y:S01]  /*1640*/  FADD.FTZ R35, R35, -R20.reuse ;  /* 0x8000001423237221 */ /* 0x100fe20000010000 */
[--C-:B------:R-:W-:Y:S01]  /*1650*/  FADD.FTZ R43, R43, -R20.reuse ;  /* 0x800000142b2b7221 */ /* 0x100fe20000010000 */
[--C-:B------:R-:W-:Y:S01]  /*1660*/  FADD.FTZ R25, R34, -R20.reuse ;  /* 0x8000001422197221 */ /* 0x100fe20000010000 */
        /* <DEDUP_REMOVED lines=13> */
[----:B------:R-:W-:-:S02]  /*1740*/  HADD2.F32 R20, -RZ, R16.H0_H0 ;  /* 0x20000010ff147230 */ /* 0x000fc40000004100 */
[----:B------:R-:W-:Y:S02]  /*1750*/  HADD2.F32 R30, -RZ, R16.H1_H1 ;  /* 0x30000010ff1e7230 */ /* 0x000fe40000004100 */
[----:B------:R-:W-:Y:S02]  /*1760*/  HADD2.F32 R34, -RZ, R17.H0_H0 ;  /* 0x20000011ff227230 */ /* 0x000fe40000004100 */
        /* <DEDUP_REMOVED lines=8> */
[----:B------:R-:W-:-:S02]  /*17f0*/  HADD2.F32 R16, -RZ, R19.H1_H1 ;  /* 0x30000013ff107230 */ /* 0x000fc40000004100 */
[C---:B------:R-:W-:Y:S01]  /*1800*/  FMUL.FTZ R31, R24.reuse, R31 ;  /* 0x0000001f181f7220 */ /* 0x040fe20000410000 */
[----:B------:R-:W-:Y:S02]  /*1810*/  HADD2.F32 R17, -RZ, R17.H1_H1 ;  /* 0x30000011ff117230 */ /* 0x000fe40000004100 */
        /* <DEDUP_REMOVED lines=11> */
[--C-:B------:R-:W-:Y:S01]  /*18d0*/  FFMA.FTZ R32, R33, R28, R30.reuse ;  /* 0x0000001c21207223 */ /* 0x100fe2000001001e */
[C-C-:B------:R-:W-:Y:S01]  /*18e0*/  FFMA.FTZ R26, R28.reuse, R41, R30.reuse ;  /* 0x000000291c1a7223 */ /* 0x140fe2000001001e */
[C-C-:B------:R-:W-:Y:S01]  /*18f0*/  FFMA.FTZ R7, R28.reuse, R7, R30.reuse ;  /* 0x000000071c077223 */ /* 0x140fe2000001001e */
[----:B------:R-:W-:Y:S01]  /*1900*/  FFMA.FTZ R27, R28, R27, R30 ;  /* 0x0000001b1c1b7223 */ /* 0x000fe2000001001e */
[--C-:B------:R-:W-:Y:S01]  /*1910*/  FFMA.FTZ R31, R31, R18, R34.reuse ;  /* 0x000000121f1f7223 */ /* 0x100fe20000010022 */
[--C-:B------:R-:W-:Y:S01]  /*1920*/  FFMA.FTZ R28, R37, R16, R17.reuse ;  /* 0x00000010251c7223 */ /* 0x100fe20000010011 */
[C-C-:B------:R-:W-:Y:S01]  /*1930*/  FFMA.FTZ R39, R18.reuse, R39, R34.reuse ;  /* 0x0000002712277223 */ /* 0x140fe20000010022 */
[C-C-:B------:R-:W-:Y:S01]  /*1940*/  FFMA.FTZ R9, R18.reuse, R9, R34.reuse ;  /* 0x0000000912097223 */ /* 0x140fe20000010022 */
[----:B------:R-:W-:Y:S01]  /*1950*/  FFMA.FTZ R29, R18, R29, R34 ;  /* 0x0000001d121d7223 */ /* 0x000fe20000010022 */
[----:B------:R-:W-:Y:S01]  /*1960*/  F2FP.F16.F32.PACK_AB R3, R32, R3 ;  /* 0x000000032003723e */ /* 0x000fe200000000ff */
[--C-:B------:R-:W-:Y:S01]  /*1970*/  FFMA.FTZ R18, R16, R45, R17.reuse ;  /* 0x0000002d10127223 */ /* 0x100fe20000010011 */
[----:B------:R-:W-:Y:S01]  /*1980*/  F2FP.F16.F32.PACK_AB R31, R28, R31 ;  /* 0x0000001f1c1f723e */ /* 0x000fe200000000ff */
[C-C-:B------:R-:W-:Y:S01]  /*1990*/  FFMA.FTZ R28, R16.reuse, R21, R17.reuse ;  /* 0x00000015101c7223 */ /* 0x140fe20000010011 */
[--C-:B------:R-:W-:Y:S01]  /*19a0*/  FFMA.FTZ R42, R16, R42, R17.reuse ;  /* 0x0000002a102a7223 */ /* 0x100fe20000010011 */
[----:B------:R-:W-:Y:S01]  /*19b0*/  PRMT R16, R3, 0x7632, R16 ;  /* 0x0000763203107816 */ /* 0x000fe20000000010 */
[----:B------:R0:W-:Y:S01]  /*19c0*/  STG.E.U16 desc[UR8][R12.64], R3 ;  /* 0x000000030c007986 */ /* 0x0001e2000c101508 */
[----:B------:R-:W-:-:S02]  /*19d0*/  PRMT R17, R31, 0x7632, R17 ;  /* 0x000076321f117816 */ /* 0x000fc40000000011 */
[----:B------:R-:W-:Y:S01]  /*19e0*/  F2FP.F16.F32.PACK_AB R26, R26, R35 ;  /* 0x000000231a1a723e */ /* 0x000fe200000000ff */
        /* <DEDUP_REMOVED lines=8> */
[----:B------:R-:W-:Y:S01]  /*1a70*/  F2FP.F16.F32.PACK_AB R29, R42, R29 ;  /* 0x0000001d2a1d723e */ /* 0x000fe200000000ff */
[----:B------:R-:W-:Y:S04]  /*1a80*/  STG.E.U16 desc[UR8][R10.64], R26 ;  /* 0x0000001a0a007986 */ /* 0x000fe8000c101508 */
[----:B------:R-:W-:Y:S01]  /*1a90*/  STG.E.U16 desc[UR8][R10.64+0x4], R39 ;  /* 0x000004270a007986 */ /* 0x000fe2000c101508 */
[----:B-1----:R-:W-:-:S03]  /*1aa0*/  PRMT R13, R26, 0x7632, R13 ;  /* 0x000076321a0d7816 */ /* 0x002fc6000000000d */
[----:B------:R0:W-:Y:S01]  /*1ab0*/  STG.E.U16 desc[UR8][R10.64+0x6], R3 ;  /* 0x000006030a007986 */ /* 0x0001e2000c101508 */
[----:B------:R-:W-:-:S03]  /*1ac0*/  PRMT R12, R9, 0x7632, R12 ;  /* 0x00007632090c7816 */ /* 0x000fc6000000000c */
[----:B------:R1:W-:Y:S04]  /*1ad0*/  STG.E.U16 desc[UR8][R10.64+0x2], R13 ;  /* 0x0000020d0a007986 */ /* 0x0003e8000c101508 */
[----:B------:R2:W-:Y:S01]  /*1ae0*/  STG.E.U16 desc[UR8][R22.64], R7 ;  /* 0x0000000716007986 */ /* 0x0005e2000c101508 */
[----:B0-----:R-:W-:-:S03]  /*1af0*/  PRMT R3, R20, 0x7632, R3 ;  /* 0x0000763214037816 */ /* 0x001fc60000000003 */
[----:B------:R2:W-:Y:S01]  /*1b00*/  STG.E.U16 desc[UR8][R22.64+0x4], R9 ;  /* 0x0000040916007986 */ /* 0x0005e2000c101508 */
[----:B-1----:R-:W-:-:S03]  /*1b10*/  PRMT R11, R7, 0x7632, R11 ;  /* 0x00007632070b7816 */ /* 0x002fc6000000000b */
        /* <DEDUP_REMOVED lines=9> */
.L_x_3327:
        /* <DEDUP_REMOVED lines=13> */
.L_x_3518:


//--------------------- .text._ZN13group_norm_v214gn_cuda_kernelI6__halfLi320ELi1ELi32ELi20ELi1024ELb0ELi32ELi320ELi320ELi4ELb1ELi4ELb0ELb0ENS_16CompileConditionILi900EEEEEvPT_PKS4_S7_S7_flPfS8_Pj --------------------------
	.section	.text._ZN13group_norm_v214gn_cuda_kernelI6__halfLi320ELi1ELi32ELi20ELi1024ELb0ELi32ELi320ELi320ELi4ELb1ELi4ELb0ELb0ENS_16CompileConditionILi900EEEEEvPT_PKS4_S7_S7_flPfS8_Pj,"ax",@progbits
	.align	128
        .global         _ZN13group_norm_v214gn_cuda_kernelI6__halfLi320ELi1ELi32ELi20ELi1024ELb0ELi32ELi320ELi320ELi4ELb1ELi4ELb0ELb0ENS_16CompileConditionILi900EEEEEvPT_PKS4_S7_S7_flPfS8_Pj
        .type           _ZN13group_norm_v214gn_cuda_kernelI6__halfLi320ELi1ELi32ELi20ELi1024ELb0ELi32ELi320ELi320ELi4ELb1ELi4ELb0ELb0ENS_16CompileConditionILi900EEEEEvPT_PKS4_S7_S7_flPfS8_Pj,@function
        .size           _ZN13group_norm_v214gn_cuda_kernelI6__halfLi320ELi1ELi32ELi20ELi1024ELb0ELi32ELi320ELi320ELi4ELb1ELi4ELb0ELb0ENS_16CompileConditionILi900EEEEEvPT_PKS4_S7_S7_flPfS8_Pj,(.L_x_3519 - _ZN13group_norm_v214gn_cuda_kernelI6__halfLi320ELi1ELi32ELi20ELi1024ELb0ELi32ELi320ELi320ELi4ELb1ELi4ELb0ELb0ENS_16CompileConditionILi900EEEEEvPT_PKS4_S7_S7_flPfS8_Pj)
        .other          _ZN13group_norm_v214gn_cuda_kernelI6__halfLi320ELi1ELi32ELi20ELi1024ELb0ELi32ELi320ELi320ELi4ELb1ELi4ELb0ELb0ENS_16CompileConditionILi900EEEEEvPT_PKS4_S7_S7_flPfS8_Pj,@"STO_CUDA_ENTRY STV_DEFAULT"
_ZN13group_norm_v214gn_cuda_kernelI6__halfLi320ELi1ELi32ELi20ELi1024ELb0ELi32ELi320ELi320ELi4ELb1ELi4ELb0ELb0ENS_16CompileConditionILi900EEEEEvPT_PKS4_S7_S7_flPfS8_Pj:
.text._ZN13group_norm_v214gn_cuda_kernelI6__halfLi320ELi1ELi32ELi20ELi1024ELb0ELi32ELi320ELi320ELi4ELb1ELi4ELb0ELb0ENS_16CompileConditionILi900EEEEEvPT_PKS4_S7_S7_flPfS8_Pj:
        /* <DEDUP_REMOVED lines=12> */
[----:B------:R-:W-:Y:S02]  /*00c0*/  ULDC.64 UR8, c[0x0][0x208] ;  /* 0x0000820000087ab9 */ /* 0x000fe40000000a00 */
[----:B------:R-:W-:Y:S02]  /*00d0*/  IMAD R0, R0, 0x140, RZ ;  /* 0x0000014000007824 */ /* 0x000fe400078e02ff */
[----:B------:R-:W3:Y:S01]  /*00e0*/  LDC.64 R74, c[0x0][0x250] ;  /* 0x00009400ff4a7b82 */ /* 0x000ee20000000a00 */
[----:B-1----:R-:W-:-:S02]  /*00f0*/  ULEA UR6, UR5, UR4, 0x18 ;  /* 0x0000000405067291 */ /* 0x002fc4000f8ec03f */
[----:B------:R-:W-:-:S04]  /*0100*/  UIADD3 UR4, UR4, 0xc80, URZ ;  /* 0x00000c8004047890 */ /* 0x000fc8000fffe03f */
[----:B------:R-:W-:Y:S01]  /*0110*/  MOV R18, UR6 ;  /* 0x0000000600127c02 */ /* 0x000fe20008000f00 */
[----:B0-----:R-:W-:Y:S01]  /*0120*/  IMAD.WIDE.U32 R4, R3, -0x33333333, RZ ;  /* 0xcccccccd03047825 */ /* 0x001fe200078e00ff */
[C---:B------:R-:W-:Y:S01]  /*0130*/  SHF.L.U32 R4, R2.reuse, 0x4, RZ ;  /* 0x0000000402047819 */ /* 0x040fe200000006ff */
[----:B------:R-:W-:Y:S01]  /*0140*/  ULDC.64 UR6, c[0x0][0x240] ;  /* 0x0000900000067ab9 */ /* 0x000fe20000000a00 */
[----:B------:R-:W-:Y:S01]  /*0150*/  SHF.R.U32.HI R7, RZ, 0x2, R3 ;  /* 0x00000002ff077819 */ /* 0x000fe20000011603 */
[----:B------:R-:W-:Y:S01]  /*0160*/  ULEA UR5, UR5, UR4, 0x18 ;  /* 0x0000000405057291 */ /* 0x000fe2000f8ec03f */
[----:B------:R-:W-:Y:S01]  /*0170*/  SHF.R.U32.HI R8, RZ, 0x6, R5 ;  /* 0x00000006ff087819 */ /* 0x000fe20000011605 */
[----:B---3--:R-:W-:Y:S01]  /*0180*/  IMAD.WIDE.U32 R74, R2, 0x4, R74 ;  /* 0x00000004024a7825 */ /* 0x008fe200078e004a */
[----:B------:R-:W-:Y:S01]  /*0190*/  LOP3.LUT R14, R4, 0x10, RZ, 0xc0, !PT ;  /* 0x00000010040e7812 */ /* 0x000fe200078ec0ff */
[----:B------:R-:W-:Y:S01]  /*01a0*/  UMOV UR4, URZ ;  /* 0x0000003f00047c82 */ /* 0x000fe20008000000 */
[----:B--2---:R-:W-:Y:S01]  /*01b0*/  LOP3.LUT P0, RZ, R6, 0x1f, RZ, 0xc0, !PT ;  /* 0x0000001f06ff7812 */ /* 0x004fe2000780c0ff */
[----:B------:R-:W-:Y:S01]  /*01c0*/  IMAD R5, R8, -0x50, R3 ;  /* 0xffffffb008057824 */ /* 0x000fe200078e0203 */
[----:B------:R-:W-:-:S02]  /*01d0*/  LOP3.LUT R4, R6, 0x1f, RZ, 0xc0, !PT ;  /* 0x0000001f06047812 */ /* 0x000fc400078ec0ff */
[----:B------:R-:W-:Y:S02]  /*01e0*/  IADD3 R9, R7, R14, RZ ;  /* 0x0000000e07097210 */ /* 0x000fe40007ffe0ff */
[C---:B------:R-:W-:Y:S01]  /*01f0*/  LEA R6, R5.reuse, R0, 0x2 ;  /* 0x0000000005067211 */ /* 0x040fe200078e10ff */
[----:B------:R-:W-:Y:S01]  /*0200*/  IMAD R5, R5, 0x28, R18 ;  /* 0x0000002805057824 */ /* 0x000fe200078e0212 */
[----:B------:R-:W-:Y:S01]  /*0210*/  SHF.L.U32 R11, R7, 0x5, RZ ;  /* 0x00000005070b7819 */ /* 0x000fe200000006ff */
[----:B------:R-:W-:Y:S01]  /*0220*/  IMAD R9, R9, 0x14, -R0 ;  /* 0x0000001409097824 */ /* 0x000fe200078e0a00 */
[----:B------:R-:W-:Y:S01]  /*0230*/  IADD3 R15, RZ, -R14, RZ ;  /* 0x8000000eff0f7210 */ /* 0x000fe20007ffe0ff */
[----:B------:R-:W-:Y:S01]  /*0240*/  IMAD.WIDE.U32 R6, R6, -0x33333333, RZ ;  /* 0xcccccccd06067825 */ /* 0x000fe200078e00ff */
[----:B------:R-:W-:Y:S02]  /*0250*/  LEA R5, R8, R5, 0x3 ;  /* 0x0000000508057211 */ /* 0x000fe400078e18ff */
[----:B------:R-:W-:-:S02]  /*0260*/  IADD3 R10, R9, 0xc, RZ ;  /* 0x0000000c090a7810 */ /* 0x000fc40007ffe0ff */
[----:B------:R-:W-:Y:S02]  /*0270*/  LEA.HI R15, R7, R15, RZ, 0x1c ;  /* 0x0000000f070f7211 */ /* 0x000fe400078fe0ff */
[C---:B------:R-:W-:Y:S02]  /*0280*/  IADD3 R7, R9.reuse, 0x4, RZ ;  /* 0x0000000409077810 */ /* 0x040fe40007ffe0ff */
[C---:B------:R-:W-:Y:S02]  /*0290*/  IADD3 R8, R9.reuse, 0x8, RZ ;  /* 0x0000000809087810 */ /* 0x040fe40007ffe0ff */
[----:B------:R-:W-:Y:S02]  /*02a0*/  IADD3 R13, R9, 0x10, RZ ;  /* 0x00000010090d7810 */ /* 0x000fe40007ffe0ff */
[----:B------:R-:W-:Y:S02]  /*02b0*/  LOP3.LUT R4, R11, 0xffffffe0, R4, 0xe2, !PT ;  /* 0xffffffe00b047812 */ /* 0x000fe400078ee204 */
[----:B------:R-:W-:-:S02]  /*02c0*/  SHF.R.S32.HI R0, RZ, 0x2, R9 ;  /* 0x00000002ff007819 */ /* 0x000fc40000011409 */
[----:B------:R-:W-:Y:S02]  /*02d0*/  SHF.R.S32.HI R7, RZ, 0x2, R7 ;  /* 0x00000002ff077819 */ /* 0x000fe40000011407 */
[----:B------:R-:W-:Y:S01]  /*02e0*/  SHF.R.S32.HI R11, RZ, 0x2, R10 ;  /* 0x00000002ff0b7819 */ /* 0x000fe2000001140a */
[----:B------:R-:W-:Y:S01]  /*02f0*/  IMAD R0, R0, 0x28, R18 ;  /* 0x0000002800007824 */ /* 0x000fe200078e0212 */
[----:B------:R-:W-:Y:S01]  /*0300*/  SHF.R.S32.HI R9, RZ, 0x2, R8 ;  /* 0x00000002ff097819 */ /* 0x000fe20000011408 */
[--C-:B------:R-:W-:Y:S01]  /*0310*/  IMAD R8, R7, 0x28, R18.reuse ;  /* 0x0000002807087824 */ /* 0x100fe200078e0212 */
[----:B------:R-:W-:Y:S01]  /*0320*/  SHF.L.U32 R6, R3, 0x3, RZ ;  /* 0x0000000303067819 */ /* 0x000fe200000006ff */
[--C-:B------:R-:W-:Y:S01]  /*0330*/  IMAD R16, R11, 0x28, R18.reuse ;  /* 0x000000280b107824 */ /* 0x100fe200078e0212 */
[----:B------:R-:W-:Y:S01]  /*0340*/  SHF.R.S32.HI R13, RZ, 0x2, R13 ;  /* 0x00000002ff0d7819 */ /* 0x000fe2000001140d */
[----:B------:R-:W-:Y:S01]  /*0350*/  IMAD R10, R9, 0x28, R18 ;  /* 0x00000028090a7824 */ /* 0x000fe200078e0212 */
[----:B------:R-:W-:-:S02]  /*0360*/  LOP3.LUT R11, R6, 0x18, RZ, 0xc0, !PT ;  /* 0x00000018060b7812 */ /* 0x000fc400078ec0ff */
[----:B------:R-:W-:Y:S01]  /*0370*/  ISETP.EQ.U32.AND P1, PT, RZ, UR6, PT ;  /* 0x00000006ff007c0c */ /* 0x000fe2000bf22070 */
[----:B------:R-:W-:Y:S01]  /*0380*/  IMAD R18, R13, 0x28, R18 ;  /* 0x000000280d127824 */ /* 0x000fe200078e0212 */
[C---:B------:R-:W-:Y:S01]  /*0390*/  IADD3 R7, R11.reuse, R8, RZ ;  /* 0x000000080b077210 */ /* 0x040fe20007ffe0ff */
[----:B------:R-:W-:Y:S01]  /*03a0*/  HFMA2.MMA R13, -RZ, RZ, 0, 0 ;  /* 0x00000000ff0d7435 */ /* 0x000fe200000001ff */
[C---:B------:R-:W-:Y:S02]  /*03b0*/  IADD3 R8, R11.reuse, R10, RZ ;  /* 0x0000000a0b087210 */ /* 0x040fe40007ffe0ff */
[----:B------:R-:W-:Y:S02]  /*03c0*/  IADD3 R6, R0, R11, RZ ;  /* 0x0000000b00067210 */ /* 0x000fe40007ffe0ff */
[C---:B------:R-:W-:Y:S02]  /*03d0*/  IADD3 R9, R11.reuse, R16, RZ ;  /* 0x000000100b097210 */ /* 0x040fe40007ffe0ff */
[----:B------:R-:W-:-:S02]  /*03e0*/  IADD3 R10, R11, R18, RZ ;  /* 0x000000120b0a7210 */ /* 0x000fc40007ffe0ff */
[----:B------:R-:W-:Y:S02]  /*03f0*/  ISETP.GT.U32.OR P0, PT, R3, 0xf, P0 ;  /* 0x0000000f0300780c */ /* 0x000fe40000704470 */
[----:B------:R-:W-:Y:S02]  /*0400*/  IADD3 R11, R14, R3, RZ ;  /* 0x000000030e0b7210 */ /* 0x000fe40007ffe0ff */
[----:B------:R-:W-:Y:S02]  /*0410*/  ISETP.EQ.OR.EX P0, PT, RZ, UR7, P0, P1 ;  /* 0x00000007ff007c0c */ /* 0x000fe40008702710 */
[----:B------:R-:W-:Y:S02]  /*0420*/  SHF.R.S32.HI R14, RZ, 0x1f, R11 ;  /* 0x0000001fff0e7819 */ /* 0x000fe4000001140b */
[----:B------:R-:W-:-:S09]  /*0430*/  LEA R15, R15, UR5, 0x3 ;  /* 0x000000050f0f7c11 */ /* 0x000fd2000f8e18ff */
.L_x_3332:
[----:B0-----:R-:W0:Y:S01]  /*0440*/  S2UR UR12, SR_CTAID.X ;  /* 0x00000000000c79c3 */ /* 0x001e220000002500 */
[----:B-1----:R-:W-:Y:S01]  /*0450*/  IMAD.WIDE.U32 R16, R3, -0x33333333, RZ ;  /* 0xcccccccd03107825 */ /* 0x002fe200078e00ff */
[----:B------:R-:W-:Y:S01]  /*0460*/  MOV R77, RZ ;  /* 0x000000ff004d7202 */ /* 0x000fe20000000f00 */
[----:B------:R-:W-:-:S03]  /*0470*/  ULDC.64 UR10, c[0x0][0x228] ;  /* 0x00008a00000a7ab9 */ /* 0x000fc60000000a00 */
[----:B------:R-:W-:Y:S02]  /*0480*/  SHF.R.U32.HI R16, RZ, 0x6, R17 ;  /* 0x00000006ff107819 */ /* 0x000fe40000011611 */
[----:B------:R-:W-:-:S03]  /*0490*/  LOP3.LUT R17, R2, 0x1, RZ, 0xc0, !PT ;  /* 0x0000000102117812 */ /* 0x000fc600078ec0ff */
        /* <DEDUP_REMOVED lines=60> */
[----:B------:R-:W-:Y:S01]  /*0860*/  LOP3.LUT P2, RZ, R3, 0xffffffc3, RZ, 0xc0, !PT ;  /* 0xffffffc303ff7812 */ /* 0x000fe2000784c0ff */
        /* <DEDUP_REMOVED lines=34> */
[----:B-----5:R-:W-:-:S02]  /*0a90*/  HADD2.F32 R56, -RZ, R38.H0_H0 ;  /* 0x20000026ff387230 */ /* 0x020fc40000004100 */
        /* <DEDUP_REMOVED lines=79> */
[C---:B------:R-:W-:Y:S01]  /*0f90*/  ISETP.GT.U32.AND P1, PT, R3.reuse, 0xff, PT ;  /* 0x000000ff0300780c */ /* 0x040fe20003f24070 */
[----:B------:R-:W0:Y:S02]  /*0fa0*/  @!P2 LDC R43, c[0x0][0x10] ;  /* 0x00000400ff2bab82 */ /* 0x000e240000000800 */
[----:B------:R-:W1:Y:S04]  /*0fb0*/  SHFL.BFLY PT, R41, R38, 0x2, 0x1f ;  /* 0x0c401f0026297f89 */ /* 0x000e6800000e0000 */
[----:B------:R-:W2:Y:S02]  /*0fc0*/  SHFL.BFLY PT, R34, R39, 0x2, 0x1f ;  /* 0x0c401f0027227f89 */ /* 0x000ea400000e0000 */
[----:B------:R-:W3:Y:S04]  /*0fd0*/  @!P2 LDC.64 R36, c[0x0][0x248] ;  /* 0x00009200ff24ab82 */ /* 0x000ee80000000a00 */
[----:B------:R-:W-:-:S04]  /*0fe0*/  @!P1 SHF.L.U32 R40, R3, 0x1, RZ ;  /* 0x0000000103289819 */ /* 0x000fc800000006ff */
[----:B------:R-:W4:Y:S01]  /*0ff0*/  @!P1 LDC R73, c[0x0][0x10] ;  /* 0x00000400ff499b82 */ /* 0x000f220000000800 */
[----:B------:R-:W-:Y:S01]  /*1000*/  @!P1 LOP3.LUT R40, R40, 0x7fffffe0, RZ, 0xc0, !PT ;  /* 0x7fffffe028289812 */ /* 0x000fe200078ec0ff */
[----:B0-----:R-:W-:Y:S02]  /*1010*/  @!P2 IMAD R43, R43, UR4, R2 ;  /* 0x000000042b2bac24 */ /* 0x001fe4000f8e0202 */
[----:B-1----:R-:W-:-:S03]  /*1020*/  FADD.FTZ R41, R41, R38 ;  /* 0x0000002629297221 */ /* 0x002fc60000010000 */
[----:B------:R-:W-:Y:S01]  /*1030*/  @!P2 LEA R43, R43, R4, 0x9 ;  /* 0x000000042b2ba211 */ /* 0x000fe200078e48ff */
[----:B--2---:R-:W-:Y:S02]  /*1040*/  FADD.FTZ R35, R34, R39 ;  /* 0x0000002722237221 */ /* 0x004fe40000010000 */
[----:B------:R-:W0:Y:S01]  /*1050*/  SHFL.BFLY PT, R34, R41, 0x1, 0x1f ;  /* 0x0c201f0029227f89 */ /* 0x000e2200000e0000 */
[----:B------:R-:W-:Y:S01]  /*1060*/  @!P2 SHF.L.U32 R43, R43, 0x1, RZ ;  /* 0x000000012b2ba819 */ /* 0x000fe200000006ff */
[----:B------:R-:W1:Y:S02]  /*1070*/  @!P1 LDC.64 R38, c[0x0][0x248] ;  /* 0x00009200ff269b82 */ /* 0x000e640000000a00 */
[----:B------:R-:W2:Y:S02]  /*1080*/  SHFL.BFLY PT, R42, R35, 0x1, 0x1f ;  /* 0x0c201f00232a7f89 */ /* 0x000ea400000e0000 */
[----:B---3--:R-:W-:-:S04]  /*1090*/  @!P2 IMAD.WIDE.U32 R36, R43, 0x4, R36 ;  /* 0x000000042b24a825 */ /* 0x008fc800078e0024 */
[----:B----4-:R-:W-:-:S05]  /*10a0*/  @!P1 IMAD R73, R73, UR4, R2 ;  /* 0x0000000449499c24 */ /* 0x010fca000f8e0202 */
[----:B------:R-:W-:Y:S01]  /*10b0*/  @!P1 LEA R40, R73, R40, 0x9 ;  /* 0x0000002849289211 */ /* 0x000fe200078e48ff */
[----:B0-----:R-:W-:Y:S01]  /*10c0*/  FADD.FTZ R34, R41, R34 ;  /* 0x0000002229227221 */ /* 0x001fe20000010000 */
[----:B------:R-:W-:Y:S01]  /*10d0*/  @!P1 LOP3.LUT R41, R3, 0xf, RZ, 0xc0, !PT ;  /* 0x0000000f03299812 */ /* 0x000fe200078ec0ff */
[----:B--2---:R-:W-:-:S03]  /*10e0*/  FADD.FTZ R35, R35, R42 ;  /* 0x0000002a23237221 */ /* 0x004fc60000010000 */
[----:B------:R-:W-:Y:S02]  /*10f0*/  @!P1 IADD3 R40, R40, R41, RZ ;  /* 0x0000002928289210 */ /* 0x000fe40007ffe0ff */
[----:B------:R0:W-:Y:S01]  /*1100*/  @!P2 STG.E.64 desc[UR8][R36.64], R34 ;  /* 0x000000222400a986 */ /* 0x0001e2000c101b08 */
[----:B------:R-:W-:Y:S01]  /*1110*/  BAR.SYNC.DEFER_BLOCKING 0x0 ;  /* 0x0000000000007b1d */ /* 0x000fe20000010000 */
[----:B------:R-:W-:Y:S02]  /*1120*/  ISETP.NE.AND P2, PT, R3, RZ, PT ;  /* 0x000000ff0300720c */ /* 0x000fe40003f45270 */
[----:B------:R-:W-:Y:S02]  /*1130*/  @!P1 SHF.L.U32 R43, R40, 0x1, RZ ;  /* 0x00000001282b9819 */ /* 0x000fe400000006ff */
[----:B------:R-:W-:Y:S02]  /*1140*/  SHF.L.U32 R40, R76, 0x1, RZ ;  /* 0x000000014c287819 */ /* 0x000fe400000006ff */
[----:B------:R-:W-:-:S02]  /*1150*/  SHF.R.U32.HI R76, RZ, 0x1f, R76 ;  /* 0x0000001fff4c7819 */ /* 0x000fc4000001164c */
[C---:B------:R-:W-:Y:S01]  /*1160*/  @!P1 IADD3 R41, R43.reuse, 0x20, RZ ;  /* 0x000000202b299810 */ /* 0x040fe20007ffe0ff */
[--C-:B-1----:R-:W-:Y:S01]  /*1170*/  @!P1 IMAD.WIDE.U32 R42, R43, 0x4, R38.reuse ;  /* 0x000000042b2a9825 */ /* 0x102fe200078e0026 */
[C---:B0-----:R-:W-:Y:S02]  /*1180*/  IADD3 R34, P3, R40.reuse, UR6, RZ ;  /* 0x0000000628227c10 */ /* 0x041fe4000ff7e0ff */
[----:B------:R-:W-:Y:S01]  /*1190*/  IADD3 R36, P4, R40, UR10, RZ ;  /* 0x0000000a28247c10 */ /* 0x000fe2000ff9e0ff */
[----:B------:R-:W-:Y:S01]  /*11a0*/  @!P1 IMAD.WIDE.U32 R40, R41, 0x4, R38 ;  /* 0x0000000429289825 */ /* 0x000fe200078e0026 */
[C---:B------:R-:W-:Y:S02]  /*11b0*/  IADD3.X R35, R76.reuse, UR7, RZ, P3, !PT ;  /* 0x000000074c237c10 */ /* 0x040fe40009ffe4ff */
[----:B------:R-:W-:Y:S01]  /*11c0*/  IADD3.X R37, R76, UR11, RZ, P4, !PT ;  /* 0x0000000b4c257c10 */ /* 0x000fe2000a7fe4ff */
[----:B------:R-:W-:Y:S08]  /*11d0*/  @P2 BRA `(.L_x_3328) ;  /* 0x0000000000342947 */ /* 0x000ff00003800000 */
[----:B------:R-:W-:Y:S02]  /*11e0*/  ISETP.NE.AND P2, PT, RZ, UR12, PT ;  /* 0x0000000cff007c0c */ /* 0x000fe4000bf45270 */
[----:B------:R-:W-:-:S04]  /*11f0*/  MOV R39, 0x7fffffe1 ;  /* 0x7fffffe100277802 */ /* 0x000fc80000000f00 */
[----:B------:R-:W-:Y:S01]  /*1200*/  SEL R39, R39, 0x1, !P2 ;  /* 0x0000000127277807 */ /* 0x000fe20005000000 */
[----:B------:R-:W-:Y:S06]  /*1210*/  MEMBAR.ALL.GPU ;  /* 0x0000000000007992 */ /* 0x000fec000000a000 */
[----:B------:R-:W-:-:S00]  /*1220*/  ERRBAR ;  /* 0x00000000000079ab */ /* 0x000fc00000000000 */
[----:B------:R-:W-:Y:S06]  /*1230*/  CGAERRBAR ;  /* 0x00000000000075ab */ /* 0x000fec0000000000 */
[----:B------:R0:W5:Y:S02]  /*1240*/  ATOM.E.ADD.STRONG.GPU PT, R39, desc[UR8][R74.64], R39 ;  /* 0x000000274a27798a */ /* 0x00016400081ee1c8 */
.L_x_3329:
[----:B------:R-:W2:Y:S04]  /*1250*/  LD.E.STRONG.GPU R38, desc[UR8][R74.64] ;  /* 0x000000084a267980 */ /* 0x000ea8000c10f900 */
[----:B--2---:R-:W-:Y:S01]  /*1260*/  CCTL.IVALL ;  /* 0x00000000ff00798f */ /* 0x004fe20002000000 */
[----:B------:R-:W-:Y:S05]  /*1270*/  YIELD ;  /* 0x0000000000007946 */ /* 0x000fea0003800000 */
[----:B-----5:R-:W-:-:S04]  /*1280*/  LOP3.LUT R38, R38, R39, RZ, 0x3c, !PT ;  /* 0x0000002726267212 */ /* 0x020fc800078e3cff */
[----:B------:R-:W-:-:S13]  /*1290*/  ISETP.GT.AND P2, PT, R38, -0x1, PT ;  /* 0xffffffff2600780c */ /* 0x000fda0003f44270 */
[----:B------:R-:W-:Y:S05]  /*12a0*/  @P2 BRA `(.L_x_3329) ;  /* 0xfffffffc00e82947 */ /* 0x000fea000383ffff */
.L_x_3328:
[----:B------:R-:W-:Y:S05]  /*12b0*/  WARPSYNC.ALL ;  /* 0x0000000000007948 */ /* 0x000fea0003800000 */
[----:B------:R-:W-:Y:S06]  /*12c0*/  BAR.SYNC.DEFER_BLOCKING 0x0 ;  /* 0x0000000000007b1d */ /* 0x000fec0000010000 */
[----:B------:R-:W5:Y:S04]  /*12d0*/  LDG.E.64.CONSTANT R34, desc[UR8][R34.64] ;  /* 0x0000000822227981 */ /* 0x000f68000c1e9b00 */
[----:B------:R-:W5:Y:S04]  /*12e0*/  LDG.E.64.CONSTANT R36, desc[UR8][R36.64] ;  /* 0x0000000824247981 */ /* 0x000f68000c1e9b00 */
[----:B------:R-:W2:Y:S04]  /*12f0*/  @!P1 LDG.E.64 R38, desc[UR8][R42.64] ;  /* 0x000000082a269981 */ /* 0x000ea8000c1e1b00 */
[----:B------:R-:W3:Y:S01]  /*1300*/  @!P1 LDG.E.64 R40, desc[UR8][R40.64] ;  /* 0x0000000828289981 */ /* 0x000ee2000c1e1b00 */
[----:B------:R-:W-:Y:S01]  /*1310*/  HFMA2.MMA R73, -RZ, RZ, 0, 0 ;  /* 0x00000000ff497435 */ /* 0x000fe200000001ff */
[----:B------:R-:W-:Y:S01]  /*1320*/  BSSY B0, `(.L_x_3330) ;  /* 0x0000028000007945 */ /* 0x000fe20003800000 */
[----:B--2---:R-:W-:-:S04]  /*1330*/  @!P1 FADD.FTZ R77, RZ, R38 ;  /* 0x00000026ff4d9221 */ /* 0x004fc80000010000 */
[----:B---3--:R-:W-:Y:S01]  /*1340*/  @!P1 FADD.FTZ R73, R40, R77 ;  /* 0x0000004d28499221 */ /* 0x008fe20000010000 */
[----:B------:R-:W-:Y:S01]  /*1350*/  @!P1 FADD.FTZ R76, RZ, R39 ;  /* 0x00000027ff4c9221 */ /* 0x000fe20000010000 */
[----:B------:R-:W-:-:S03]  /*1360*/  MOV R38, RZ ;  /* 0x000000ff00267202 */ /* 0x000fc60000000f00 */
[----:B------:R-:W1:Y:S01]  /*1370*/  SHFL.BFLY PT, R39, R73, 0x8, 0x1f ;  /* 0x0d001f0049277f89 */ /* 0x000e6200000e0000 */
[----:B------:R-:W-:-:S05]  /*1380*/  @!P1 FADD.FTZ R38, R41, R76 ;  /* 0x0000004c29269221 */ /* 0x000fca0000010000 */
[----:B------:R-:W2:Y:S01]  /*1390*/  SHFL.BFLY PT, R43, R38, 0x8, 0x1f ;  /* 0x0d001f00262b7f89 */ /* 0x000ea200000e0000 */
[----:B-1----:R-:W-:-:S05]  /*13a0*/  FADD.FTZ R39, R39, R73 ;  /* 0x0000004927277221 */ /* 0x002fca0000010000 */
[----:B------:R-:W1:Y:S01]  /*13b0*/  SHFL.BFLY PT, R40, R39, 0x4, 0x1f ;  /* 0x0c801f0027287f89 */ /* 0x000e6200000e0000 */
[----:B--2---:R-:W-:-:S05]  /*13c0*/  FADD.FTZ R43, R43, R38 ;  /* 0x000000262b2b7221 */ /* 0x004fca0000010000 */
        /* <DEDUP_REMOVED lines=9> */
[----:B------:R-:W-:Y:S01]  /*1460*/  LOP3.LUT P1, RZ, R3, 0xffffff0f, RZ, 0xc0, !PT ;  /* 0xffffff0f03ff7812 */ /* 0x000fe2000782c0ff */
[----:B-1----:R-:W-:-:S12]  /*1470*/  FADD.FTZ R38, R41, R76 ;  /* 0x0000004c29267221 */ /* 0x002fd80000010000 */
[----:B------:R-:W-:Y:S01]  /*1480*/  @!P1 FMUL.FTZ R38, R38, 4.8828125727595761418e-05 ;  /* 0x384ccccd26269820 */ /* 0x000fe20000410000 */
[----:B--2---:R-:W-:-:S03]  /*1490*/  FADD.FTZ R76, R77, R73 ;  /* 0x000000494d4c7221 */ /* 0x004fc60000010000 */
[----:B------:R-:W-:Y:S01]  /*14a0*/  @!P1 FMUL.FTZ R39, R38, R38 ;  /* 0x0000002626279220 */ /* 0x000fe20000410000 */
[----:B------:R-:W-:-:S03]  /*14b0*/  @!P1 SHF.R.U32.HI R40, RZ, 0x1, R3 ;  /* 0x00000001ff289819 */ /* 0x000fc60000011603 */
[----:B------:R-:W-:Y:S01]  /*14c0*/  @!P1 FFMA.FTZ R39, R76, 4.8828125727595761418e-05, -R39 ;  /* 0x384ccccd4c279823 */ /* 0x000fe20000010827 */
[----:B------:R-:W-:-:S04]  /*14d0*/  @!P1 LOP3.LUT R40, R40, 0x7ffffff8, RZ, 0xc0, !PT ;  /* 0x7ffffff828289812 */ /* 0x000fc800078ec0ff */
[----:B------:R-:W-:-:S05]  /*14e0*/  @!P1 FMNMX.FTZ R39, RZ, R39, !PT ;  /* 0x00000027ff279209 */ /* 0x000fca0007810000 */
[----:B------:R1:W-:Y:S01]  /*14f0*/  @!P1 STS.64 [R40+UR5], R38 ;  /* 0x0000002628009988 */ /* 0x0003e20008000a05 */
[----:B------:R-:W-:Y:S06]  /*1500*/  BAR.SYNC.DEFER_BLOCKING 0x0 ;  /* 0x0000000000007b1d */ /* 0x000fec0000010000 */
[----:B------:R-:W-:Y:S05]  /*1510*/  @P0 BRA `(.L_x_3331) ;  /* 0x0000000000200947 */ /* 0x000fea0003800000 */
[----:B-1----:R-:W-:Y:S01]  /*1520*/  LEA R38, R3, UR5, 0x3 ;  /* 0x0000000503267c11 */ /* 0x002fe2000f8e18ff */
[----:B------:R-:W-:Y:S01]  /*1530*/  ULDC.64 UR6, c[0x0][0x240] ;  /* 0x0000900000067ab9 */ /* 0x000fe20000000a00 */
[----:B------:R-:W-:-:S04]  /*1540*/  LEA R41, P1, R12, R11, 0x5 ;  /* 0x0000000b0c297211 */ /* 0x000fc800078228ff */
[----:B------:R-:W1:Y:S01]  /*1550*/  LDS.64 R38, [R38] ;  /* 0x0000000026267984 */ /* 0x000e620000000a00 */
[----:B------:R-:W-:Y:S02]  /*1560*/  LEA.HI.X R42, R12, R14, R13, 0x5, P1 ;  /* 0x0000000e0c2a7211 */ /* 0x000fe400008f2c0d */
[----:B------:R-:W-:-:S04]  /*1570*/  LEA R40, P1, R41, UR6, 0x3 ;  /* 0x0000000629287c11 */ /* 0x000fc8000f8218ff */
[----:B------:R-:W-:-:S05]  /*1580*/  LEA.HI.X R41, R41, UR7, R42, 0x3, P1 ;  /* 0x0000000729297c11 */ /* 0x000fca00088f1c2a */
[----:B-1----:R2:W-:Y:S04]  /*1590*/  STG.E.64 desc[UR8][R40.64], R38 ;  /* 0x0000002628007986 */ /* 0x0025e8000c101b08 */
.L_x_3331:
[----:B------:R-:W-:Y:S05]  /*15a0*/  BSYNC B0 ;  /* 0x0000000000007941 */ /* 0x000fea0003800000 */
.L_x_3330:
[----:B-12---:R-:W1:Y:S01]  /*15b0*/  LDS.64 R38, [R15] ;  /* 0x000000000f267984 */ /* 0x006e620000000a00 */
[----:B------:R-:W-:Y:S01]  /*15c0*/  ULDC.64 UR6, c[0x0][0x210] ;  /* 0x0000840000067ab9 */ /* 0x000fe20000000a00 */
[----:B------:R-:W-:Y:S01]  /*15d0*/  ULOP3.LUT UR4, UR4, 0x1, URZ, 0x3c, !UPT ;  /* 0x0000000104047892 */ /* 0x000fe2000f8e3c3f */
[----:B------:R-:W-:Y:S02]  /*15e0*/  LEA R76, P1, R16, UR6, 0x1 ;  /* 0x00000006104c7c11 */ /* 0x000fe4000f8208ff */
[----:B------:R-:W-:Y:S02]  /*15f0*/  LEA R42, P2, R18, UR6, 0x1 ;  /* 0x00000006122a7c11 */ /* 0x000fe4000f8408ff */
[----:B------:R-:W-:Y:S02]  /*1600*/  LEA.HI.X R77, R16, UR7, R17, 0x1, P1 ;  /* 0x00000007104d7c11 */ /* 0x000fe400088f0c11 */
[----:B------:R-:W-:Y:S02]  /*1610*/  LEA.HI.X R43, R18, UR7, R19, 0x1, P2 ;  /* 0x00000007122b7c11 */ /* 0x000fe400090f0c13 */
[----:B------:R-:W-:-:S02]  /*1620*/  LEA R40, P3, R20, UR6, 0x1 ;  /* 0x0000000614287c11 */ /* 0x000fc4000f8608ff */
[----:B------:R-:W-:Y:S02]  /*1630*/  LEA R16, P1, R22, UR6, 0x1 ;  /* 0x0000000616107c11 */ /* 0x000fe4000f8208ff */
[----:B------:R-:W-:Y:S02]  /*1640*/  LEA R18, P2, R24, UR6, 0x1 ;  /* 0x0000000618127c11 */ /* 0x000fe4000f8408ff */
[----:B------:R-:W-:Y:S02]  /*1650*/  LEA.HI.X R41, R20, UR7, R21, 0x1, P3 ;  /* 0x0000000714297c11 */ /* 0x000fe400098f0c15 */
[----:B------:R-:W-:Y:S02]  /*1660*/  LEA.HI.X R17, R22, UR7, R23, 0x1, P1 ;  /* 0x0000000716117c11 */ /* 0x000fe400088f0c17 */
[----:B------:R-:W-:Y:S02]  /*1670*/  LEA.HI.X R19, R24, UR7, R25, 0x1, P2 ;  /* 0x0000000718137c11 */ /* 0x000fe400090f0c19 */
[----:B------:R-:W-:-:S02]  /*1680*/  LEA R22, P1, R26, UR6, 0x1 ;  /* 0x000000061a167c11 */ /* 0x000fc4000f8208ff */
[----:B------:R-:W-:Y:S02]  /*1690*/  LEA R20, P3, R28, UR6, 0x1 ;  /* 0x000000061c147c11 */ /* 0x000fe4000f8608ff */
[----:B------:R-:W-:Y:S01]  /*16a0*/  LEA R24, P2, R30, UR6, 0x1 ;  /* 0x000000061e187c11 */ /* 0x000fe2000f8408ff */
[----:B------:R-:W-:Y:S01]  /*16b0*/  ULDC UR6, c[0x0][0x230] ;  /* 0x00008c0000067ab9 */ /* 0x000fe20000000800 */
[----:B------:R-:W-:Y:S01]  /*16c0*/  LEA.HI.X R23, R26, UR7, R27, 0x1, P1 ;  /* 0x000000071a177c11 */ /* 0x000fe200088f0c1b */
[----:B-----5:R-:W-:Y:S01]  /*16d0*/  HADD2.F32 R27, -RZ, R36.H0_H0 ;  /* 0x20000024ff1b7230 */ /* 0x020fe20000004100 */
[----:B------:R-:W-:Y:S01]  /*16e0*/  LEA.HI.X R21, R28, UR7, R29, 0x1, P3 ;  /* 0x000000071c157c11 */ /* 0x000fe200098f0c1d */
[----:B------:R-:W-:Y:S01]  /*16f0*/  HADD2.F32 R29, -RZ, R34.H0_H0 ;  /* 0x20000022ff1d7230 */ /* 0x000fe20000004100 */
[----:B------:R-:W-:Y:S01]  /*1700*/  LEA.HI.X R25, R30, UR7, R31, 0x1, P2 ;  /* 0x000000071e197c11 */ /* 0x000fe200090f0c1f */
[----:B------:R-:W-:Y:S01]  /*1710*/  HADD2.F32 R36, -RZ, R36.H1_H1 ;  /* 0x30000024ff247230 */ /* 0x000fe20000004100 */
[----:B------:R-:W-:Y:S01]  /*1720*/  IADD3 R12, P1, R12, 0x2, RZ ;  /* 0x000000020c0c7810 */ /* 0x000fe20007f3e0ff */
[----:B------:R-:W-:-:S02]  /*1730*/  HADD2.F32 R31, -RZ, R37.H0_H0 ;  /* 0x20000025ff1f7230 */ /* 0x000fc40000004100 */
[----:B------:R-:W-:Y:S01]  /*1740*/  HADD2.F32 R37, -RZ, R37.H1_H1 ;  /* 0x30000025ff257230 */ /* 0x000fe20000004100 */
[----:B------:R-:W-:Y:S01]  /*1750*/  IADD3.X R13, RZ, R13, RZ, P1, !PT ;  /* 0x0000000dff0d7210 */ /* 0x000fe20000ffe4ff */
        /* <DEDUP_REMOVED lines=49> */
[----:B------:R-:W-:-:S02]  /*1a70*/  HADD2.F32 R27, -RZ, R34.H1_H1 ;  /* 0x30000022ff1b7230 */ /* 0x000fc40000004100 */
[----:B------:R-:W-:Y:S01]  /*1a80*/  FADD.FTZ R38, R47, -R38 ;  /* 0x800000262f267221 */ /* 0x000fe20000010000 */
[C---:B------:R-:W-:Y:S01]  /*1a90*/  FMUL.FTZ R32, R39.reuse, R32 ;  /* 0x0000002027207220 */ /* 0x040fe20000410000 */
[--C-:B------:R-:W-:Y:S02]  /*1aa0*/  HADD2.F32 R29, -RZ, R35.reuse.H0_H0 ;  /* 0x20000023ff1d7230 */ /* 0x100fe40000004100 */
        /* <DEDUP_REMOVED lines=25> */
[--C-:B------:R-:W-:Y:S01]  /*1c40*/  FFMA.FTZ R39, R27, R28, R36.reuse ;  /* 0x0000001c1b277223 */ /* 0x100fe20000010024 */
[----:B------:R-:W-:Y:S01]  /*1c50*/  FFMA.FTZ R48, R48, R29, R31 ;  /* 0x0000001d30307223 */ /* 0x000fe2000001001f */
[----:B------:R-:W-:Y:S01]  /*1c60*/  FFMA.FTZ R33, R33, R34, R37 ;  /* 0x0000002221217223 */ /* 0x000fe20000010025 */
[--C-:B------:R-:W-:Y:S01]  /*1c70*/  FFMA.FTZ R50, R27, R50, R36.reuse ;  /* 0x000000321b327223 */ /* 0x100fe20000010024 */
[----:B------:R-:W-:Y:S01]  /*1c80*/  FFMA.FTZ R51, R29, R51, R31 ;  /* 0x000000331d337223 */ /* 0x000fe2000001001f */
[C---:B------:R-:W-:Y:S01]  /*1c90*/  FFMA.FTZ R28, R34.reuse, R53, R37 ;  /* 0x00000035221c7223 */ /* 0x040fe20000010025 */
[----:B------:R-:W-:Y:S01]  /*1ca0*/  F2FP.F16.F32.PACK_AB R0, R35, R0 ;  /* 0x000000002300723e */ /* 0x000fe200000000ff */
[--C-:B------:R-:W-:Y:S01]  /*1cb0*/  FFMA.FTZ R55, R27, R55, R36.reuse ;  /* 0x000000371b377223 */ /* 0x100fe20000010024 */
[----:B------:R-:W-:Y:S01]  /*1cc0*/  F2FP.F16.F32.PACK_AB R48, R33, R48 ;  /* 0x000000302130723e */ /* 0x000fe200000000ff */
[C-C-:B------:R-:W-:Y:S01]  /*1cd0*/  FFMA.FTZ R59, R27.reuse, R59, R36.reuse ;  /* 0x0000003b1b3b7223 */ /* 0x140fe20000010024 */
[C-C-:B------:R-:W-:Y:S01]  /*1ce0*/  FFMA.FTZ R63, R27.reuse, R63, R36.reuse ;  /* 0x0000003f1b3f7223 */ /* 0x140fe20000010024 */
[C-C-:B------:R-:W-:Y:S01]  /*1cf0*/  FFMA.FTZ R47, R27.reuse, R70, R36.reuse ;  /* 0x000000461b2f7223 */ /* 0x140fe20000010024 */
[----:B------:R-:W-:Y:S01]  /*1d00*/  FFMA.FTZ R72, R27, R72, R36 ;  /* 0x000000481b487223 */ /* 0x000fe20000010024 */
[C-C-:B------:R-:W-:Y:S01]  /*1d10*/  FFMA.FTZ R54, R29.reuse, R54, R31.reuse ;  /* 0x000000361d367223 */ /* 0x140fe2000001001f */
[C-C-:B------:R-:W-:Y:S01]  /*1d20*/  FFMA.FTZ R58, R29.reuse, R58, R31.reuse ;  /* 0x0000003a1d3a7223 */ /* 0x140fe2000001001f */
[C-C-:B------:R-:W-:Y:S01]  /*1d30*/  FFMA.FTZ R62, R29.reuse, R62, R31.reuse ;  /* 0x0000003e1d3e7223 */ /* 0x140fe2000001001f */
[C-C-:B------:R-:W-:Y:S01]  /*1d40*/  FFMA.FTZ R66, R29.reuse, R66, R31.reuse ;  /* 0x000000421d427223 */ /* 0x140fe2000001001f */
[C-C-:B------:R-:W-:Y:S01]  /*1d50*/  FFMA.FTZ R44, R29.reuse, R44, R31.reuse ;  /* 0x0000002c1d2c7223 */ /* 0x140fe2000001001f */
[----:B------:R-:W-:Y:S01]  /*1d60*/  FFMA.FTZ R46, R29, R46, R31 ;  /* 0x0000002e1d2e7223 */ /* 0x000fe2000001001f */
[--C-:B------:R-:W-:Y:S01]  /*1d70*/  FFMA.FTZ R57, R34, R57, R37.reuse ;  /* 0x0000003922397223 */ /* 0x100fe20000010025 */
[----:B------:R-:W-:Y:S01]  /*1d80*/  F2FP.F16.F32.PACK_AB R49, R50, R49 ;  /* 0x000000313231723e */ /* 0x000fe200000000ff */
[--C-:B------:R-:W-:Y:S01]  /*1d90*/  FFMA.FTZ R61, R34, R61, R37.reuse ;  /* 0x0000003d223d7223 */ /* 0x100fe20000010025 */
[----:B------:R-:W-:Y:S01]  /*1da0*/  F2FP.F16.F32.PACK_AB R51, R28, R51 ;  /* 0x000000331c33723e */ /* 0x000fe200000000ff */
[C-C-:B------:R-:W-:Y:S01]  /*1db0*/  FFMA.FTZ R29, R34.reuse, R26, R37.reuse ;  /* 0x0000001a221d7223 */ /* 0x140fe20000010025 */
[C-C-:B------:R-:W-:Y:S01]  /*1dc0*/  FFMA.FTZ R27, R34.reuse, R30, R37.reuse ;  /* 0x0000001e221b7223 */ /* 0x140fe20000010025 */
[C-C-:B------:R-:W-:Y:S01]  /*1dd0*/  FFMA.FTZ R71, R34.reuse, R71, R37.reuse ;  /* 0x0000004722477223 */ /* 0x140fe20000010025 */
[----:B------:R-:W-:Y:S01]  /*1de0*/  FFMA.FTZ R37, R34, R38, R37 ;  /* 0x0000002622257223 */ /* 0x000fe20000010025 */
[----:B------:R-:W-:Y:S01]  /*1df0*/  PRMT R38, R0, 0x7632, R38 ;  /* 0x0000763200267816 */ /* 0x000fe20000000026 */
[----:B------:R1:W-:Y:S01]  /*1e00*/  STG.E.U16 desc[UR8][R76.64], R0 ;  /* 0x000000004c007986 */ /* 0x0003e2000c101508 */
[----:B------:R-:W-:Y:S01]  /*1e10*/  PRMT R26, R48, 0x7632, R26 ;  /* 0x00007632301a7816 */ /* 0x000fe2000000001a */
[----:B------:R-:W-:Y:S01]  /*1e20*/  ULDC.64 UR6, c[0x0][0x238] ;  /* 0x00008e0000067ab9 */ /* 0x000fe20000000a00 */
[----:B------:R-:W-:Y:S01]  /*1e30*/  PRMT R28, R49, 0x7632, R28 ;  /* 0x00007632311c7816 */ /* 0x000fe2000000001c */
[----:B------:R-:W-:Y:S01]  /*1e40*/  STG.E.U16 desc[UR8][R76.64+0x2], R38 ;  /* 0x000002264c007986 */ /* 0x000fe2000c101508 */
[----:B------:R-:W-:-:S02]  /*1e50*/  F2FP.F16.F32.PACK_AB R52, R55, R52 ;  /* 0x000000343734723e */ /* 0x000fc400000000ff */
[----:B------:R-:W-:Y:S01]  /*1e60*/  F2FP.F16.F32.PACK_AB R54, R57, R54 ;  /* 0x000000363936723e */ /* 0x000fe200000000ff */
[----:B------:R-:W-:Y:S01]  /*1e70*/  STG.E.U16 desc[UR8][R76.64+0x4], R48 ;  /* 0x000004304c007986 */ /* 0x000fe2000c101508 */
[----:B------:R-:W-:Y:S02]  /*1e80*/  F2FP.F16.F32.PACK_AB R56, R59, R56 ;  /* 0x000000383b38723e */ /* 0x000fe400000000ff */
[----:B------:R-:W-:Y:S01]  /*1e90*/  F2FP.F16.F32.PACK_AB R58, R61, R58 ;  /* 0x0000003a3d3a723e */ /* 0x000fe200000000ff */
[----:B------:R2:W-:Y:S01]  /*1ea0*/  STG.E.U16 desc[UR8][R76.64+0x6], R26 ;  /* 0x0000061a4c007986 */ /* 0x0005e2000c101508 */
[----:B-1----:R-:W-:Y:S02]  /*1eb0*/  PRMT R0, R51, 0x7632, R0 ;  /* 0x0000763233007816 */ /* 0x002fe40000000000 */
[----:B------:R-:W-:Y:S01]  /*1ec0*/  PRMT R30, R54, 0x7632, R30 ;  /* 0x00007632361e7816 */ /* 0x000fe2000000001e */
[----:B------:R1:W-:Y:S01]  /*1ed0*/  STG.E.U16 desc[UR8][R42.64+0x2], R28 ;  /* 0x0000021c2a007986 */ /* 0x0003e2000c101508 */
[----:B------:R-:W-:-:S02]  /*1ee0*/  F2FP.F16.F32.PACK_AB R60, R63, R60 ;  /* 0x0000003c3f3c723e */ /* 0x000fc400000000ff */
[----:B------:R-:W-:Y:S01]  /*1ef0*/  F2FP.F16.F32.PACK_AB R29, R29, R62 ;  /* 0x0000003e1d1d723e */ /* 0x000fe200000000ff */
[----:B------:R3:W-:Y:S01]  /*1f00*/  STG.E.U16 desc[UR8][R42.64+0x6], R0 ;  /* 0x000006002a007986 */ /* 0x0007e2000c101508 */
[----:B------:R-:W-:Y:S02]  /*1f10*/  F2FP.F16.F32.PACK_AB R39, R39, R64 ;  /* 0x000000402727723e */ /* 0x000fe400000000ff */
[----:B------:R-:W-:Y:S01]  /*1f20*/  F2FP.F16.F32.PACK_AB R27, R27, R66 ;  /* 0x000000421b1b723e */ /* 0x000fe200000000ff */
[----:B------:R-:W-:Y:S01]  /*1f30*/  STG.E.U16 desc[UR8][R42.64], R49 ;  /* 0x000000312a007986 */ /* 0x000fe2000c101508 */
[----:B--2---:R-:W-:Y:S02]  /*1f40*/  PRMT R26, R52, 0x7632, R26 ;  /* 0x00007632341a7816 */ /* 0x004fe4000000001a */
[----:B------:R-:W-:Y:S01]  /*1f50*/  F2FP.F16.F32.PACK_AB R47, R47, R68 ;  /* 0x000000442f2f723e */ /* 0x000fe200000000ff */
[----:B------:R-:W-:Y:S01]  /*1f60*/  STG.E.U16 desc[UR8][R42.64+0x4], R51 ;  /* 0x000004332a007986 */ /* 0x000fe2000c101508 */
[----:B-1----:R-:W-:-:S02]  /*1f70*/  PRMT R28, R58, 0x7632, R28 ;  /* 0x000076323a1c7816 */ /* 0x002fc4000000001c */
[----:B------:R-:W-:Y:S01]  /*1f80*/  F2FP.F16.F32.PACK_AB R44, R71, R44 ;  /* 0x0000002c472c723e */ /* 0x000fe200000000ff */
[----:B------:R-:W-:Y:S01]  /*1f90*/  STG.E.U16 desc[UR8][R40.64], R52 ;  /* 0x0000003428007986 */ /* 0x000fe2000c101508 */
[----:B---3--:R-:W-:Y:S02]  /*1fa0*/  PRMT R0, R56, 0x7632, R0 ;  /* 0x0000763238007816 */ /* 0x008fe40000000000 */
[----:B------:R-:W-:Y:S01]  /*1fb0*/  F2FP.F16.F32.PACK_AB R45, R72, R45 ;  /* 0x0000002d482d723e */ /* 0x000fe200000000ff */
[----:B------:R1:W-:Y:S01]  /*1fc0*/  STG.E.U16 desc[UR8][R40.64+0x2], R26 ;  /* 0x0000021a28007986 */ /* 0x0003e2000c101508 */
[----:B------:R-:W-:Y:S02]  /*1fd0*/  F2FP.F16.F32.PACK_AB R37, R37, R46 ;  /* 0x0000002e2525723e */ /* 0x000fe400000000ff */
[----:B------:R-:W-:Y:S01]  /*1fe0*/  ISETP.GE.U32.AND P1, PT, R12, UR6, PT ;  /* 0x000000060c007c0c */ /* 0x000fe2000bf26070 */
[----:B------:R-:W-:Y:S03]  /*1ff0*/  STG.E.U16 desc[UR8][R40.64+0x4], R54 ;  /* 0x0000043628007986 */ /* 0x000fe6000c101508 */
[----:B------:R-:W-:Y:S01]  /*2000*/  ISETP.GE.AND.EX P1, PT, R13, UR7, PT, P1 ;  /* 0x000000070d007c0c */ /* 0x000fe2000bf26310 */
[----:B------:R-:W-:Y:S04]  /*2010*/  STG.E.U16 desc[UR8][R40.64+0x6], R30 ;  /* 0x0000061e28007986 */ /* 0x000fe8000c101508 */
[----:B------:R-:W-:Y:S01]  /*2020*/  STG.E.U16 desc[UR8][R16.64], R56 ;  /* 0x0000003810007986 */ /* 0x000fe2000c101508 */
[----:B-1----:R-:W-:-:S03]  /*2030*/  PRMT R26, R29, 0x7632, R26 ;  /* 0x000076321d1a7816 */ /* 0x002fc6000000001a */
[----:B------:R1:W-:Y:S04]  /*2040*/  STG.E.U16 desc[UR8][R16.64+0x2], R0 ;  /* 0x0000020010007986 */ /* 0x0003e8000c101508 */
[----:B------:R-:W-:Y:S04]  /*2050*/  STG.E.U16 desc[UR8][R16.64+0x4], R58 ;  /* 0x0000043a10007986 */ /* 0x000fe8000c101508 */
[----:B------:R2:W-:Y:S01]  /*2060*/  STG.E.U16 desc[UR8][R16.64+0x6], R28 ;  /* 0x0000061c10007986 */ /* 0x0005e2000c101508 */
[----:B-1----:R-:W-:-:S03]  /*2070*/  PRMT R0, R39, 0x7632, R0 ;  /* 0x0000763227007816 */ /* 0x002fc60000000000 */
[----:B------:R-:W-:Y:S04]  /*2080*/  STG.E.U16 desc[UR8][R18.64], R60 ;  /* 0x0000003c12007986 */ /* 0x000fe8000c101508 */
[----:B------:R-:W-:Y:S01]  /*2090*/  STG.E.U16 desc[UR8][R18.64+0x4], R29 ;  /* 0x0000041d12007986 */ /* 0x000fe2000c101508 */
[----:B--2---:R-:W-:-:S03]  /*20a0*/  PRMT R17, R60, 0x7632, R17 ;  /* 0x000076323c117816 */ /* 0x004fc60000000011 */
[----:B------:R-:W-:Y:S01]  /*20b0*/  STG.E.U16 desc[UR8][R18.64+0x6], R26 ;  /* 0x0000061a12007986 */ /* 0x000fe2000c101508 */
[----:B------:R-:W-:-:S03]  /*20c0*/  PRMT R16, R27, 0x7632, R16 ;  /* 0x000076321b107816 */ /* 0x000fc60000000010 */
[----:B------:R1:W-:Y:S04]  /*20d0*/  STG.E.U16 desc[UR8][R18.64+0x2], R17 ;  /* 0x0000021112007986 */ /* 0x0003e8000c101508 */
[----:B------:R2:W-:Y:S04]  /*20e0*/  STG.E.U16 desc[UR8][R22.64+0x2], R0 ;  /* 0x0000020016007986 */ /* 0x0005e8000c101508 */
[----:B------:R3:W-:Y:S01]  /*20f0*/  STG.E.U16 desc[UR8][R22.64+0x6], R16 ;  /* 0x0000061016007986 */ /* 0x0007e2000c101508 */
[----:B-1----:R-:W-:-:S03]  /*2100*/  PRMT R17, R47, 0x7632, R17 ;  /* 0x000076322f117816 */ /* 0x002fc60000000011 */
[----:B------:R1:W-:Y:S01]  /*2110*/  STG.E.U16 desc[UR8][R22.64], R39 ;  /* 0x0000002716007986 */ /* 0x0003e2000c101508 */
[----:B------:R-:W-:Y:S02]  /*2120*/  PRMT R18, R44, 0x7632, R18 ;  /* 0x000076322c127816 */ /* 0x000fe40000000012 */
[----:B--2---:R-:W-:Y:S01]  /*2130*/  PRMT R0, R45, 0x7632, R0 ;  /* 0x000076322d007816 */ /* 0x004fe20000000000 */
[----:B------:R1:W-:Y:S01]  /*2140*/  STG.E.U16 desc[UR8][R22.64+0x4], R27 ;  /* 0x0000041b16007986 */ /* 0x0003e2000c101508 */
[----:B---3--:R-:W-:-:S03]  /*2150*/  PRMT R16, R37, 0x7632, R16 ;  /* 0x0000763225107816 */ /* 0x008fc60000000010 */
        /* <DEDUP_REMOVED lines=10> */
.L_x_3333:
        /* <DEDUP_REMOVED lines=16> */
.L_x_3519:


//--------------------- .text._ZN13group_norm_v214gn_cuda_kernelI6__halfLi320ELi3ELi32ELi20ELi1024ELb0ELi32ELi320ELi320ELi4ELb1ELi10ELb0ELb0ENS_16CompileConditionILi900EEEEEvPT_PKS4_S7_S7_flPfS8_Pj --------------------------
	.section	.text._ZN13group_norm_v214gn_cuda_kernelI6__halfLi320ELi3ELi32ELi20ELi1024ELb0ELi32ELi320ELi320ELi4ELb1ELi10ELb0ELb0ENS_16CompileConditionILi900EEEEEvPT_PKS4_S7_S7_flPfS8_Pj,"ax",@progbits
	.align	128
        .global         _ZN13group_norm_v214gn_cuda_kernelI6__halfLi320ELi3ELi32ELi20ELi1024ELb0ELi32ELi320ELi320ELi4ELb1ELi10ELb0ELb0ENS_16CompileConditionILi900EEEEEvPT_PKS4_S7_S7_flPfS8_Pj
        .type           _ZN13group_norm_v214gn_cuda_kernelI6__halfLi320ELi3ELi32ELi20ELi1024ELb0ELi32ELi320ELi320ELi4ELb1ELi10ELb0ELb0ENS_16CompileConditionILi900EEEEEvPT_PKS4_S7_S7_flPfS8_Pj,@function
        .size           _ZN13group_norm_v214gn_cuda_kernelI6__halfLi320ELi3ELi32ELi20ELi1024ELb0ELi32ELi320ELi320ELi4ELb1ELi10ELb0ELb0ENS_16CompileConditionILi900EEEEEvPT_PKS4_S7_S7_flPfS8_Pj,(.L_x_3520 - _ZN13group_norm_v214gn_cuda_kernelI6__halfLi320ELi3ELi32ELi20ELi1024ELb0ELi32ELi320ELi320ELi4ELb1ELi10ELb0ELb0ENS_16CompileConditionILi900EEEEEvPT_PKS4_S7_S7_flPfS8_Pj)
        .other          _ZN13group_norm_v214gn_cuda_kernelI6__halfLi320ELi3ELi32ELi20ELi1024ELb0ELi32ELi320ELi320ELi4ELb1ELi10ELb0ELb0ENS_16CompileConditionILi900EEEEEvPT_PKS4_S7_S7_flPfS8_Pj,@"STO_CUDA_ENTRY STV_DEFAULT"
_ZN13group_norm_v214gn_cuda_kernelI6__halfLi320ELi3ELi32ELi20ELi1024ELb0ELi32ELi320ELi320ELi4ELb1ELi10ELb0ELb0ENS_16CompileConditionILi900EEEEEvPT_PKS4_S7_S7_flPfS8_Pj:
.text._ZN13group_norm_v214gn_cuda_kernelI6__halfLi320ELi3ELi32ELi20ELi1024ELb0ELi32ELi320ELi320ELi4ELb1ELi10ELb0ELb0ENS_16CompileConditionILi900EEEEEvPT_PKS4_S7_S7_flPfS8_Pj:
        /* <DEDUP_REMOVED lines=11> */
[----:B------:R-:W-:Y:S01]  /*00b0*/  ULOP3.LUT UR5, UR12, 0x1, URZ, 0xc0, !UPT ;  /* 0x000000010c057892 */ /* 0x000fe2000f8ec03f */
[----:B------:R-:W-:Y:S01]  /*00c0*/  UMOV UR6, 0x400 ;  /* 0x0000040000067882 */ /* 0x000fe20000000000 */
[----:B------:R-:W-:Y:S02]  /*00d0*/  USHF.L.U32 UR7, UR12, 0x4, URZ ;  /* 0x000000040c077899 */ /* 0x000fe4000800063f */
[----:B------:R-:W-:Y:S02]  /*00e0*/  UIMAD UR5, UR5, 0x140, URZ ;  /* 0x00000140050578a4 */ /* 0x000fe4000f8e023f */
[----:B------:R-:W-:Y:S01]  /*00f0*/  ULOP3.LUT UR7, UR7, 0x10, URZ, 0xc0, !UPT ;  /* 0x0000001007077892 */ /* 0x000fe2000f8ec03f */
[----:B------:R-:W-:-:S03]  /*0100*/  ULDC.64 UR10, c[0x0][0x208] ;  /* 0x00008200000a7ab9 */ /* 0x000fc60000000a00 */
[----:B------:R-:W-:Y:S02]  /*0110*/  MOV R7, UR5 ;  /* 0x0000000500077c02 */ /* 0x000fe40008000f00 */
[----:B------:R-:W-:Y:S01]  /*0120*/  IADD3 R6, RZ, -UR7, RZ ;  /* 0x80000007ff067c10 */ /* 0x000fe2000fffe0ff */
        /* <DEDUP_REMOVED lines=10> */
[----:B------:R-:W-:-:S05]  /*01d0*/  IMAD R0, R5, -0x50, R58 ;  /* 0xffffffb005007824 */ /* 0x000fca00078e023a */
[C---:B------:R-:W-:Y:S01]  /*01e0*/  LEA R2, R0.reuse, UR5, 0x2 ;  /* 0x0000000500027c11 */ /* 0x040fe2000f8e10ff */
[----:B------:R-:W-:Y:S01]  /*01f0*/  IMAD R0, R0, 0x28, R9 ;  /* 0x0000002800007824 */ /* 0x000fe200078e0209 */
[----:B------:R-:W-:-:S03]  /*0200*/  UMOV UR5, URZ ;  /* 0x0000003f00057c82 */ /* 0x000fc60008000000 */
[----:B------:R-:W-:Y:S01]  /*0210*/  IMAD.WIDE.U32 R2, R2, -0x33333333, RZ ;  /* 0xcccccccd02027825 */ /* 0x000fe200078e00ff */
[----:B------:R-:W-:Y:S02]  /*0220*/  MOV R2, R6 ;  /* 0x0000000600027202 */ /* 0x000fe40000000f00 */
[----:B------:R-:W-:Y:S02]  /*0230*/  LEA R5, R5, R0, 0x3 ;  /* 0x0000000005057211 */ /* 0x000fe400078e18ff */
[----:B------:R-:W-:Y:S02]  /*0240*/  SHF.L.U32 R0, R58, 0x3, RZ ;  /* 0x000000033a007819 */ /* 0x000fe400000006ff */
[----:B------:R-:W-:Y:S01]  /*0250*/  LEA.HI R2, R3, R2, RZ, 0x1c ;  /* 0x0000000203027211 */ /* 0x000fe200078fe0ff */
[----:B------:R0:W-:Y:S01]  /*0260*/  STL [R1+0xc], R5 ;  /* 0x00000c0501007387 */ /* 0x0001e20000100800 */
[----:B------:R-:W-:Y:S02]  /*0270*/  IADD3 R3, R4, 0x4, RZ ;  /* 0x0000000404037810 */ /* 0x000fe40007ffe0ff */
[----:B------:R-:W-:-:S02]  /*0280*/  LOP3.LUT R59, R0, 0x18, RZ, 0xc0, !PT ;  /* 0x00000018003b7812 */ /* 0x000fc400078ec0ff */
[C---:B------:R-:W-:Y:S02]  /*0290*/  IADD3 R6, R4.reuse, 0xc, RZ ;  /* 0x0000000c04067810 */ /* 0x040fe40007ffe0ff */
[----:B------:R-:W-:Y:S02]  /*02a0*/  SHF.R.S32.HI R0, RZ, 0x2, R4 ;  /* 0x00000002ff007819 */ /* 0x000fe40000011404 */
[----:B------:R-:W-:Y:S02]  /*02b0*/  SHF.R.S32.HI R3, RZ, 0x2, R3 ;  /* 0x00000002ff037819 */ /* 0x000fe40000011403 */
[----:B0-----:R-:W-:Y:S01]  /*02c0*/  IADD3 R5, R4, 0x8, RZ ;  /* 0x0000000804057810 */ /* 0x001fe20007ffe0ff */
[----:B------:R-:W-:Y:S01]  /*02d0*/  IMAD R0, R0, 0x28, R9 ;  /* 0x0000002800007824 */ /* 0x000fe200078e0209 */
[----:B------:R-:W-:Y:S02]  /*02e0*/  IADD3 R4, R4, 0x10, RZ ;  /* 0x0000001004047810 */ /* 0x000fe40007ffe0ff */
[----:B------:R-:W-:-:S02]  /*02f0*/  SHF.R.S32.HI R5, RZ, 0x2, R5 ;  /* 0x00000002ff057819 */ /* 0x000fc40000011405 */
[----:B------:R-:W-:Y:S01]  /*0300*/  SHF.R.S32.HI R8, RZ, 0x2, R4 ;  /* 0x00000002ff087819 */ /* 0x000fe20000011404 */
[--C-:B------:R-:W-:Y:S01]  /*0310*/  IMAD R4, R3, 0x28, R9.reuse ;  /* 0x0000002803047824 */ /* 0x100fe200078e0209 */
[----:B------:R-:W-:Y:S02]  /*0320*/  IADD3 R3, R0, R59, RZ ;  /* 0x0000003b00037210 */ /* 0x000fe40007ffe0ff */
[----:B------:R-:W-:Y:S01]  /*0330*/  SHF.R.S32.HI R7, RZ, 0x2, R6 ;  /* 0x00000002ff077819 */ /* 0x000fe20000011406 */
[--C-:B------:R-:W-:Y:S01]  /*0340*/  IMAD R6, R5, 0x28, R9.reuse ;  /* 0x0000002805067824 */ /* 0x100fe200078e0209 */
[----:B------:R-:W-:Y:S01]  /*0350*/  IADD3 R0, R59, R4, RZ ;  /* 0x000000043b007210 */ /* 0x000fe20007ffe0ff */
[----:B------:R-:W-:Y:S01]  /*0360*/  STL [R1+0x4], R3 ;  /* 0x0000040301007387 */ /* 0x000fe20000100800 */
[--C-:B------:R-:W-:Y:S02]  /*0370*/  IMAD R8, R8, 0x28, R9.reuse ;  /* 0x0000002808087824 */ /* 0x100fe400078e0209 */
[----:B------:R-:W-:Y:S01]  /*0380*/  IMAD R60, R7, 0x28, R9 ;  /* 0x00000028073c7824 */ /* 0x000fe200078e0209 */
[----:B------:R0:W-:Y:S01]  /*0390*/  STL [R1], R0 ;  /* 0x0000000001007387 */ /* 0x0001e20000100800 */
[----:B------:R-:W-:-:S03]  /*03a0*/  IADD3 R61, R59, R6, RZ ;  /* 0x000000063b3d7210 */ /* 0x000fc60007ffe0ff */
[C---:B------:R-:W-:Y:S02]  /*03b0*/  IADD3 R60, R59.reuse, R60, RZ ;  /* 0x0000003c3b3c7210 */ /* 0x040fe40007ffe0ff */
[----:B------:R-:W-:Y:S02]  /*03c0*/  IADD3 R59, R59, R8, RZ ;  /* 0x000000083b3b7210 */ /* 0x000fe40007ffe0ff */
[----:B0-----:R-:W-:-:S05]  /*03d0*/  LEA R0, R2, UR6, 0x3 ;  /* 0x0000000602007c11 */ /* 0x001fca000f8e18ff */
[----:B------:R0:W-:Y:S02]  /*03e0*/  STL [R1+0x8], R0 ;  /* 0x0000080001007387 */ /* 0x0001e40000100800 */
.L_x_3340:
[----:B------:R-:W0:Y:S01]  /*03f0*/  S2R R57, SR_CTAID.X ;  /* 0x0000000000397919 */ /* 0x000e220000002500 */
[----:B-1----:R-:W-:Y:S01]  /*0400*/  IMAD.WIDE.U32 R2, R58, -0x33333333, RZ ;  /* 0xcccccccd3a027825 */ /* 0x002fe200078e00ff */
[----:B------:R-:W-:Y:S01]  /*0410*/  ULOP3.LUT UR8, UR12, 0x1, URZ, 0xc0, !UPT ;  /* 0x000000010c087892 */ /* 0x000fe2000f8ec03f */
[----:B------:R-:W-:Y:S01]  /*0420*/  HFMA2.MMA R33, -RZ, RZ, 0, 0 ;  /* 0x00000000ff217435 */ /* 0x000fe200000001ff */
[----:B------:R-:W-:Y:S01]  /*0430*/  MOV R21, UR9 ;  /* 0x0000000900157c02 */ /* 0x000fe20008000f00 */
[----:B------:R-:W-:Y:S01]  /*0440*/  ULDC.64 UR14, c[0x0][0x218] ;  /* 0x00008600000e7ab9 */ /* 0x000fe20000000a00 */
[----:B------:R-:W-:Y:S01]  /*0450*/  SHF.R.U32.HI R3, RZ, 0x6, R3 ;  /* 0x00000006ff037819 */ /* 0x000fe20000011603 */
[----:B------:R-:W2:Y:S01]  /*0460*/  LDL R35, [R1+0x4] ;  /* 0x0000040001237983 */ /* 0x000ea20000100800 */
[----:B------:R-:W-:Y:S01]  /*0470*/  MOV R5, UR8 ;  /* 0x0000000800057c02 */ /* 0x000fe20008000f00 */
[----:B------:R-:W-:Y:S02]  /*0480*/  ULDC.64 UR16, c[0x0][0x228] ;  /* 0x00008a0000107ab9 */ /* 0x000fe40000000a00 */
[----:B------:R-:W-:Y:S01]  /*0490*/  IMAD R32, R3, -0x50, R58 ;  /* 0xffffffb003207824 */ /* 0x000fe200078e023a */
[----:B------:R-:W3:Y:S01]  /*04a0*/  LDL R34, [R1] ;  /* 0x0000000001227983 */ /* 0x000ee20000100800 */
[----:B------:R-:W-:-:S02]  /*04b0*/  UIMAD UR8, UR5, 0xa0000, URZ ;  /* 0x000a0000050878a4 */ /* 0x000fc4000f8e023f */
[----:B------:R-:W-:-:S05]  /*04c0*/  IMAD R32, R5, 0x50, R32 ;  /* 0x0000005005207824 */ /* 0x000fca00078e0220 */
[----:B------:R-:W-:-:S05]  /*04d0*/  SHF.L.U32 R32, R32, 0x2, RZ ;  /* 0x0000000220207819 */ /* 0x000fca00000006ff */
[----:B------:R-:W-:-:S05]  /*04e0*/  IMAD.WIDE.U32 R20, R21, 0xa0000, R32 ;  /* 0x000a000015147825 */ /* 0x000fca00078e0020 */
[----:B------:R-:W-:Y:S02]  /*04f0*/  IADD3 R56, R21, UR8, RZ ;  /* 0x0000000815387c10 */ /* 0x000fe4000fffe0ff */
[----:B0-----:R-:W-:-:S04]  /*0500*/  SHF.L.U32 R0, R57, 0x5, RZ ;  /* 0x0000000539007819 */ /* 0x001fc800000006ff */
[----:B------:R-:W-:-:S04]  /*0510*/  LOP3.LUT R0, R0, 0x3e0, RZ, 0xc0, !PT ;  /* 0x000003e000007812 */ /* 0x000fc800078ec0ff */
[----:B------:R-:W-:-:S05]  /*0520*/  IADD3 R0, R0, R3, RZ ;  /* 0x0000000300007210 */ /* 0x000fca0007ffe0ff */
[----:B------:R-:W-:-:S05]  /*0530*/  IMAD R17, R0, 0x280, RZ ;  /* 0x0000028000117824 */ /* 0x000fca00078e02ff */
[C---:B------:R-:W-:Y:S02]  /*0540*/  IADD3 R27, P0, R17.reuse, R20, RZ ;  /* 0x00000014111b7210 */ /* 0x040fe40007f1e0ff */
[----:B------:R-:W-:Y:S02]  /*0550*/  IADD3 R3, R17, 0xa00, RZ ;  /* 0x00000a0011037810 */ /* 0x000fe40007ffe0ff */
[----:B------:R-:W-:Y:S02]  /*0560*/  IADD3.X R49, RZ, R56, RZ, P0, !PT ;  /* 0x00000038ff317210 */ /* 0x000fe400007fe4ff */
        /* <DEDUP_REMOVED lines=41> */
[----:B------:R-:W-:-:S04]  /*0800*/  LEA R28, P0, R20, UR14, 0x1 ;  /* 0x0000000e141c7c11 */ /* 0x000fc8000f8008ff */
[----:B------:R-:W-:Y:S01]  /*0810*/  LEA.HI.X R29, R20, UR15, R56, 0x1, P0 ;  /* 0x0000000f141d7c11 */ /* 0x000fe200080f0c38 */
[----:B------:R-:W-:-:S05]  /*0820*/  ULDC.64 UR14, c[0x0][0x220] ;  /* 0x00008800000e7ab9 */ /* 0x000fca0000000a00 */
[----:B------:R-:W3:Y:S01]  /*0830*/  LDG.E.64.CONSTANT R28, desc[UR10][R28.64] ;  /* 0x0000000a1c1c7981 */ /* 0x000ee2000c1e9b00 */
[--C-:B----4-:R-:W-:Y:S02]  /*0840*/  HADD2.F32 R0, -RZ, R14.reuse.H0_H0 ;  /* 0x2000000eff007230 */ /* 0x110fe40000004100 */
[----:B------:R-:W-:Y:S02]  /*0850*/  HADD2.F32 R48, -RZ, R14.H1_H1 ;  /* 0x3000000eff307230 */ /* 0x000fe40000004100 */
        /* <DEDUP_REMOVED lines=8> */
[--C-:B--2---:R-:W-:Y:S02]  /*08e0*/  HADD2.F32 R45, -RZ, R12.reuse.H0_H0 ;  /* 0x2000000cff2d7230 */ /* 0x104fe40000004100 */
        /* <DEDUP_REMOVED lines=11> */
[--C-:B---3--:R-:W-:Y:S02]  /*09a0*/  HADD2.F32 R41, -RZ, R10.reuse.H0_H0 ;  /* 0x2000000aff297230 */ /* 0x108fe40000004100 */
        /* <DEDUP_REMOVED lines=55> */
[----:B------:R-:W-:Y:S02]  /*0d20*/  HADD2.F32 R6, -RZ, R3.H1_H1 ;  /* 0x30000003ff067230 */ /* 0x000fe40000004100 */
[----:B------:R-:W-:Y:S01]  /*0d30*/  FADD.FTZ R2, R5, R8 ;  /* 0x0000000805027221 */ /* 0x000fe20000010000 */
[----:B------:R-:W-:-:S02]  /*0d40*/  HADD2.F32 R5, -RZ, R28.H0_H0 ;  /* 0x2000001cff057230 */ /* 0x000fc40000004100 */
[----:B------:R-:W-:Y:S01]  /*0d50*/  FFMA.FTZ R31, R7, R7, R4 ;  /* 0x00000007071f7223 */ /* 0x000fe20000010004 */
[----:B------:R-:W-:Y:S02]  /*0d60*/  HADD2.F32 R4, -RZ, R28.H1_H1 ;  /* 0x3000001cff047230 */ /* 0x000fe40000004100 */
[----:B------:R-:W-:Y:S01]  /*0d70*/  FADD.FTZ R3, R2, R7 ;  /* 0x0000000702037221 */ /* 0x000fe20000010000 */
[----:B------:R-:W-:-:S03]  /*0d80*/  FFMA.FTZ R30, R6, R6, R31 ;  /* 0x00000006061e7223 */ /* 0x000fc6000001001f */
[----:B------:R-:W-:Y:S01]  /*0d90*/  FADD.FTZ R2, R3, R6 ;  /* 0x0000000603027221 */ /* 0x000fe20000010000 */
[----:B------:R-:W-:Y:S02]  /*0da0*/  HADD2.F32 R3, -RZ, R29.H0_H0 ;  /* 0x2000001dff037230 */ /* 0x000fe40000004100 */
[----:B------:R-:W-:Y:S01]  /*0db0*/  FFMA.FTZ R33, R5, R5, R30 ;  /* 0x0000000505217223 */ /* 0x000fe2000001001e */
[----:B------:R-:W-:-:S03]  /*0dc0*/  FADD.FTZ R31, R2, R5 ;  /* 0x00000005021f7221 */ /* 0x000fc60000010000 */
[----:B------:R-:W-:Y:S02]  /*0dd0*/  FFMA.FTZ R28, R4, R4, R33 ;  /* 0x00000004041c7223 */ /* 0x000fe40000010021 */
[----:B------:R-:W2:Y:S01]  /*0de0*/  LDL R33, [R1+0xc] ;  /* 0x00000c0001217983 */ /* 0x000ea20000100800 */
[----:B------:R-:W-:Y:S01]  /*0df0*/  FADD.FTZ R30, R31, R4 ;  /* 0x000000041f1e7221 */ /* 0x000fe20000010000 */
[----:B------:R-:W-:Y:S02]  /*0e00*/  HADD2.F32 R2, -RZ, R29.H1_H1 ;  /* 0x3000001dff027230 */ /* 0x000fe40000004100 */
[----:B------:R-:W-:Y:S01]  /*0e10*/  FFMA.FTZ R28, R3, R3, R28 ;  /* 0x00000003031c7223 */ /* 0x000fe2000001001c */
[----:B------:R-:W-:Y:S01]  /*0e20*/  ISETP.GT.U32.AND P0, PT, R58, 0x3f, PT ;  /* 0x0000003f3a00780c */ /* 0x000fe20003f04070 */
[----:B------:R-:W-:Y:S02]  /*0e30*/  FADD.FTZ R30, R30, R3 ;  /* 0x000000031e1e7221 */ /* 0x000fe40000010000 */
[----:B------:R-:W-:-:S02]  /*0e40*/  FFMA.FTZ R29, R2, R2, R28 ;  /* 0x00000002021d7223 */ /* 0x000fc4000001001c */
[----:B------:R-:W-:-:S05]  /*0e50*/  FADD.FTZ R28, R30, R2 ;  /* 0x000000021e1c7221 */ /* 0x000fca0000010000 */
[----:B--2---:R-:W-:Y:S01]  /*0e60*/  STS.64 [R33], R28 ;  /* 0x0000001c21007388 */ /* 0x004fe20000000a00 */
[----:B------:R-:W-:Y:S06]  /*0e70*/  BAR.SYNC.DEFER_BLOCKING 0x0 ;  /* 0x0000000000007b1d */ /* 0x000fec0000010000 */
[----:B------:R-:W0:Y:S04]  /*0e80*/  @!P0 LDS.64 R28, [R35] ;  /* 0x00000000231c8984 */ /* 0x000e280000000a00 */
[----:B------:R-:W1:Y:S04]  /*0e90*/  @!P0 LDS.64 R30, [R34] ;  /* 0x00000000221e8984 */ /* 0x000e680000000a00 */
[----:B------:R-:W2:Y:S01]  /*0ea0*/  @!P0 LDS.64 R34, [R61] ;  /* 0x000000003d228984 */ /* 0x000ea20000000a00 */
[----:B0-----:R-:W-:Y:S01]  /*0eb0*/  @!P0 FADD.FTZ R28, RZ, R28 ;  /* 0x0000001cff1c8221 */ /* 0x001fe20000010000 */
[----:B------:R-:W-:-:S03]  /*0ec0*/  @!P0 FADD.FTZ R29, RZ, R29 ;  /* 0x0000001dff1d8221 */ /* 0x000fc60000010000 */
[----:B-1----:R-:W-:Y:S01]  /*0ed0*/  @!P0 FADD.FTZ R28, R28, R30 ;  /* 0x0000001e1c1c8221 */ /* 0x002fe20000010000 */
[----:B------:R-:W-:Y:S02]  /*0ee0*/  @!P0 FADD.FTZ R33, R29, R31 ;  /* 0x0000001f1d218221 */ /* 0x000fe40000010000 */
[----:B------:R-:W-:Y:S01]  /*0ef0*/  @!P0 LDS.64 R30, [R59] ;  /* 0x000000003b1e8984 */ /* 0x000fe20000000a00 */
[----:B--2---:R-:W-:-:S03]  /*0f00*/  @!P0 FADD.FTZ R34, R28, R34 ;  /* 0x000000221c228221 */ /* 0x004fc60000010000 */
[----:B------:R-:W0:Y:S02]  /*0f10*/  @!P0 LDS.64 R28, [R60] ;  /* 0x000000003c1c8984 */ /* 0x000e240000000a00 */
[----:B0-----:R-:W-:Y:S01]  /*0f20*/  @!P0 FADD.FTZ R34, R34, R28 ;  /* 0x0000001c22228221 */ /* 0x001fe20000010000 */
[----:B------:R-:W-:-:S03]  /*0f30*/  MOV R28, RZ ;  /* 0x000000ff001c7202 */ /* 0x000fc60000000f00 */
[----:B------:R-:W-:Y:S01]  /*0f40*/  @!P0 FADD.FTZ R28, R34, R30 ;  /* 0x0000001e221c8221 */ /* 0x000fe20000010000 */
[----:B------:R-:W-:Y:S01]  /*0f50*/  SHF.L.U32 R34, R32, 0x1, RZ ;  /* 0x0000000120227819 */ /* 0x000fe200000006ff */
[----:B------:R-:W-:Y:S01]  /*0f60*/  @!P0 FADD.FTZ R30, R33, R35 ;  /* 0x00000023211e8221 */ /* 0x000fe20000010000 */
[----:B------:R-:W-:Y:S02]  /*0f70*/  SHF.R.U32.HI R35, RZ, 0x1f, R32 ;  /* 0x0000001fff237819 */ /* 0x000fe40000011620 */
[C---:B------:R-:W-:Y:S02]  /*0f80*/  IADD3 R32, P1, R34.reuse, UR14, RZ ;  /* 0x0000000e22207c10 */ /* 0x040fe4000ff3e0ff */
[----:B------:R-:W-:Y:S02]  /*0f90*/  IADD3 R34, P2, R34, UR16, RZ ;  /* 0x0000001022227c10 */ /* 0x000fe4000ff5e0ff */
[C---:B------:R-:W-:Y:S02]  /*0fa0*/  IADD3.X R33, R35.reuse, UR15, RZ, P1, !PT ;  /* 0x0000000f23217c10 */ /* 0x040fe40008ffe4ff */
[----:B------:R-:W-:-:S04]  /*0fb0*/  IADD3.X R35, R35, UR17, RZ, P2, !PT ;  /* 0x0000001123237c10 */ /* 0x000fc800097fe4ff */
[----:B------:R-:W5:Y:S04]  /*0fc0*/  LDG.E.64.CONSTANT R32, desc[UR10][R32.64] ;  /* 0x0000000a20207981 */ /* 0x000f68000c1e9b00 */
[----:B------:R-:W5:Y:S01]  /*0fd0*/  LDG.E.64.CONSTANT R34, desc[UR10][R34.64] ;  /* 0x0000000a22227981 */ /* 0x000f62000c1e9b00 */
[----:B------:R-:W-:Y:S01]  /*0fe0*/  @!P0 FADD.FTZ R30, R30, R29 ;  /* 0x0000001d1e1e8221 */ /* 0x000fe20000010000 */
[----:B------:R-:W-:Y:S01]  /*0ff0*/  HFMA2.MMA R29, -RZ, RZ, 0, 0 ;  /* 0x00000000ff1d7435 */ /* 0x000fe200000001ff */
[----:B------:R-:W-:Y:S05]  /*1000*/  BSSY B0, `(.L_x_3334) ;  /* 0x0000019000007945 */ /* 0x000fea0003800000 */
[----:B------:R-:W-:Y:S01]  /*1010*/  @!P0 FADD.FTZ R29, R30, R31 ;  /* 0x0000001f1e1d8221 */ /* 0x000fe20000010000 */
[----:B------:R-:W-:Y:S01]  /*1020*/  LOP3.LUT P0, RZ, R58, 0xffffffc3, RZ, 0xc0, !PT ;  /* 0xffffffc33aff7812 */ /* 0x000fe2000780c0ff */
        /* <DEDUP_REMOVED lines=9> */
[----:B------:R0:W-:Y:S01]  /*10c0*/  STL.64 [R1+0x10], R2 ;  /* 0x0000100201007387 */ /* 0x0001e20000100a00 */
[----:B------:R-:W-:Y:S01]  /*10d0*/  ULDC UR8, c[0x0][0x10] ;  /* 0x0000040000087ab9 */ /* 0x000fe20000000800 */
[----:B------:R-:W-:Y:S01]  /*10e0*/  SHF.R.U32.HI R30, RZ, 0x2, R58 ;  /* 0x00000002ff1e7819 */ /* 0x000fe2000001163a */
[----:B------:R-:W-:-:S03]  /*10f0*/  UIMAD UR8, UR8, UR4, UR12 ;  /* 0x00000004080872a4 */ /* 0x000fc6000f8e020c */
[----:B------:R-:W-:-:S03]  /*1100*/  SHF.L.U32 R30, R30, 0x5, RZ ;  /* 0x000000051e1e7819 */ /* 0x000fc600000006ff */
[----:B------:R-:W-:Y:S02]  /*1110*/  MOV R31, UR8 ;  /* 0x00000008001f7c02 */ /* 0x000fe40008000f00 */
[----:B------:R-:W-:Y:S01]  /*1120*/  LOP3.LUT R30, R30, 0xffffffe0, R57, 0xe2, !PT ;  /* 0xffffffe01e1e7812 */ /* 0x000fe200078ee239 */
[----:B0-----:R-:W0:Y:S03]  /*1130*/  LDC.64 R2, c[0x0][0x248] ;  /* 0x00009200ff027b82 */ /* 0x001e260000000a00 */
[----:B------:R-:W-:-:S04]  /*1140*/  LEA R30, R31, R30, 0x9 ;  /* 0x0000001e1f1e7211 */ /* 0x000fc800078e48ff */
[----:B------:R-:W-:-:S05]  /*1150*/  SHF.L.U32 R30, R30, 0x1, RZ ;  /* 0x000000011e1e7819 */ /* 0x000fca00000006ff */
[----:B0-----:R-:W-:Y:S02]  /*1160*/  IMAD.WIDE.U32 R30, R30, 0x4, R2 ;  /* 0x000000041e1e7825 */ /* 0x001fe400078e0002 */
[----:B------:R0:W5:Y:S04]  /*1170*/  LDL.LU.64 R2, [R1+0x10] ;  /* 0x0000100001027983 */ /* 0x0001680000300a00 */
[----:B------:R0:W-:Y:S02]  /*1180*/  STG.E.64 desc[UR10][R30.64], R28 ;  /* 0x0000001c1e007986 */ /* 0x0001e4000c101b0a */
.L_x_3335:
[----:B------:R-:W-:Y:S05]  /*1190*/  BSYNC B0 ;  /* 0x0000000000007941 */ /* 0x000fea0003800000 */
.L_x_3334:
[----:B------:R-:W-:Y:S01]  /*11a0*/  BAR.SYNC.DEFER_BLOCKING 0x0 ;  /* 0x0000000000007b1d */ /* 0x000fe20000010000 */
[C---:B------:R-:W-:Y:S02]  /*11b0*/  ISETP.NE.AND P1, PT, R58.reuse, RZ, PT ;  /* 0x000000ff3a00720c */ /* 0x040fe40003f25270 */
[----:B------:R-:W-:-:S11]  /*11c0*/  ISETP.GT.U32.AND P0, PT, R58, 0xff, PT ;  /* 0x000000ff3a00780c */ /* 0x000fd60003f04070 */
[----:B------:R-:W-:Y:S05]  /*11d0*/  @P1 BRA `(.L_x_3336) ;  /* 0x0000000000401947 */ /* 0x000fea0003800000 */
[----:B0-----:R-:W0:Y:S01]  /*11e0*/  LDC.64 R30, c[0x0][0x250] ;  /* 0x00009400ff1e7b82 */ /* 0x001e220000000a00 */
        /* <DEDUP_REMOVED lines=9> */
.L_x_3337:
[----:B------:R-:W2:Y:S04]  /*1280*/  LD.E.STRONG.GPU R31, desc[UR10][R28.64] ;  /* 0x0000000a1c1f7980 */ /* 0x000ea8000c10f900 */
[----:B--2---:R-:W-:Y:S01]  /*1290*/  CCTL.IVALL ;  /* 0x00000000ff00798f */ /* 0x004fe20002000000 */
[----:B------:R-:W-:Y:S05]  /*12a0*/  YIELD ;  /* 0x0000000000007946 */ /* 0x000fea0003800000 */
[----:B-----5:R-:W-:-:S04]  /*12b0*/  LOP3.LUT R31, R31, R30, RZ, 0x3c, !PT ;  /* 0x0000001e1f1f7212 */ /* 0x020fc800078e3cff */
[----:B------:R-:W-:-:S13]  /*12c0*/  ISETP.GT.AND P1, PT, R31, -0x1, PT ;  /* 0xffffffff1f00780c */ /* 0x000fda0003f24270 */
[----:B------:R-:W-:Y:S05]  /*12d0*/  @P1 BRA `(.L_x_3337) ;  /* 0xfffffffc00e81947 */ /* 0x000fea000383ffff */
.L_x_3336:
[----:B------:R-:W-:Y:S05]  /*12e0*/  WARPSYNC.ALL ;  /* 0x0000000000007948 */ /* 0x000fea0003800000 */
[----:B0-----:R-:W0:Y:S01]  /*12f0*/  @!P0 LDC R28, c[0x0][0x10] ;  /* 0x00000400ff1c8b82 */ /* 0x001e220000000800 */
[----:B------:R-:W-:Y:S01]  /*1300*/  MOV R29, UR4 ;  /* 0x00000004001d7c02 */ /* 0x000fe20008000f00 */
[----:B-----5:R1:W-:Y:S06]  /*1310*/  STL.64 [R1+0x10], R2 ;  /* 0x0000100201007387 */ /* 0x0203ec0000100a00 */
[----:B------:R-:W-:Y:S01]  /*1320*/  BAR.SYNC.DEFER_BLOCKING 0x0 ;  /* 0x0000000000007b1d */ /* 0x000fe20000010000 */
[----:B------:R-:W-:-:S05]  /*1330*/  HFMA2.MMA R57, -RZ, RZ, 0, 0 ;  /* 0x00000000ff397435 */ /* 0x000fca00000001ff */
[----:B------:R-:W-:Y:S02]  /*1340*/  ULDC.64 UR14, c[0x0][0x240] ;  /* 0x00009000000e7ab9 */ /* 0x000fe40000000a00 */
[----:B-1----:R-:W1:Y:S01]  /*1350*/  @!P0 LDC.64 R2, c[0x0][0x248] ;  /* 0x00009200ff028b82 */ /* 0x002e620000000a00 */
        /* <DEDUP_REMOVED lines=34> */
[----:B------:R-:W-:Y:S01]  /*1580*/  LOP3.LUT P0, RZ, R58, 0xffffff0f, RZ, 0xc0, !PT ;  /* 0xffffff0f3aff7812 */ /* 0x000fe2000780c0ff */
[----:B------:R-:W3:Y:S01]  /*1590*/  S2R R31, SR_CTAID.X ;  /* 0x00000000001f7919 */ /* 0x000ee20000002500 */
[----:B-1----:R-:W-:-:S11]  /*15a0*/  FADD.FTZ R28, R57, R28 ;  /* 0x0000001c391c7221 */ /* 0x002fd60000010000 */
[----:B------:R-:W-:Y:S01]  /*15b0*/  @!P0 FMUL.FTZ R28, R28, 4.8828125727595761418e-05 ;  /* 0x384ccccd1c1c8820 */ /* 0x000fe20000410000 */
[----:B--2---:R-:W-:-:S03]  /*15c0*/  FADD.FTZ R29, R29, R30 ;  /* 0x0000001e1d1d7221 */ /* 0x004fc60000010000 */
[----:B------:R-:W-:-:S04]  /*15d0*/  @!P0 FMUL.FTZ R30, R28, R28 ;  /* 0x0000001c1c1e8220 */ /* 0x000fc80000410000 */
[----:B------:R-:W-:Y:S01]  /*15e0*/  @!P0 FFMA.FTZ R29, R29, 4.8828125727595761418e-05, -R30 ;  /* 0x384ccccd1d1d8823 */ /* 0x000fe2000001081e */
[----:B------:R-:W-:-:S04]  /*15f0*/  @!P0 SHF.R.U32.HI R30, RZ, 0x1, R58 ;  /* 0x00000001ff1e8819 */ /* 0x000fc8000001163a */
[----:B------:R-:W-:Y:S02]  /*1600*/  @!P0 LOP3.LUT R30, R30, 0x7ffffff8, RZ, 0xc0, !PT ;  /* 0x7ffffff81e1e8812 */ /* 0x000fe400078ec0ff */
[----:B------:R-:W-:-:S05]  /*1610*/  @!P0 FMNMX.FTZ R29, RZ, R29, !PT ;  /* 0x0000001dff1d8209 */ /* 0x000fca0007810000 */
[----:B------:R0:W-:Y:S01]  /*1620*/  @!P0 STS.64 [R30+UR6], R28 ;  /* 0x0000001c1e008988 */ /* 0x0001e20008000a06 */
[----:B------:R-:W-:Y:S01]  /*1630*/  BAR.SYNC.DEFER_BLOCKING 0x0 ;  /* 0x0000000000007b1d */ /* 0x000fe20000010000 */
[----:B---3--:R-:W-:-:S04]  /*1640*/  LOP3.LUT P0, RZ, R31, 0x1f, RZ, 0xc0, !PT ;  /* 0x0000001f1fff7812 */ /* 0x008fc8000780c0ff */
[----:B------:R-:W-:-:S04]  /*1650*/  ISETP.GT.U32.OR P0, PT, R58, 0xf, P0 ;  /* 0x0000000f3a00780c */ /* 0x000fc80000704470 */
[----:B------:R-:W-:-:S13]  /*1660*/  ISETP.EQ.OR.EX P0, PT, RZ, UR15, P0, P1 ;  /* 0x0000000fff007c0c */ /* 0x000fda0008702710 */
[----:B0-----:R-:W-:Y:S05]  /*1670*/  @P0 BRA `(.L_x_3339) ;  /* 0x0000000000300947 */ /* 0x001fea0003800000 */
[----:B------:R-:W-:Y:S02]  /*1680*/  IADD3 R28, R58, UR7, RZ ;  /* 0x000000073a1c7c10 */ /* 0x000fe4000fffe0ff */
        /* <DEDUP_REMOVED lines=11> */
.L_x_3339:
[----:B------:R-:W-:Y:S05]  /*1740*/  BSYNC B0 ;  /* 0x0000000000007941 */ /* 0x000fea0003800000 */
.L_x_3338:
[----:B0-----:R-:W2:Y:S01]  /*1750*/  LDL R30, [R1+0x8] ;  /* 0x00000800011e7983 */ /* 0x001ea20000100800 */
[----:B------:R-:W-:Y:S01]  /*1760*/  ULDC.64 UR14, c[0x0][0x210] ;  /* 0x00008400000e7ab9 */ /* 0x000fe20000000a00 */
[----:B------:R-:W-:Y:S01]  /*1770*/  ULDC UR8, c[0x0][0x230] ;  /* 0x00008c0000087ab9 */ /* 0x000fe20000000800 */
[C---:B------:R-:W-:Y:S01]  /*1780*/  LEA R28, P0, R27.reuse, UR14, 0x1 ;  /* 0x0000000e1b1c7c11 */ /* 0x040fe2000f8008ff */
[----:B------:R-:W-:Y:S02]  /*1790*/  UIADD3 UR9, UP0, UR9, 0x5, URZ ;  /* 0x0000000509097890 */ /* 0x000fe4000ff1e03f */
[----:B------:R-:W-:Y:S01]  /*17a0*/  ULOP3.LUT UR4, UR4, 0x1, URZ, 0x3c, !UPT ;  /* 0x0000000104047892 */ /* 0x000fe2000f8e3c3f */
[----:B------:R-:W-:Y:S01]  /*17b0*/  LEA.HI.X R29, R27, UR15, R49, 0x1, P0 ;  /* 0x0000000f1b1d7c11 */ /* 0x000fe200080f0c31 */
[----:B------:R-:W-:Y:S01]  /*17c0*/  UIADD3.X UR5, URZ, UR5, URZ, UP0, !UPT ;  /* 0x000000053f057290 */ /* 0x000fe200087fe43f */
[----:B--2---:R-:W0:Y:S02]  /*17d0*/  LDS.64 R30, [R30] ;  /* 0x000000001e1e7984 */ /* 0x004e240000000a00 */
[----:B0-----:R-:W-:Y:S01]  /*17e0*/  FADD.FTZ R27, R31, UR8 ;  /* 0x000000081f1b7e21 */ /* 0x001fe20008010000 */
[--C-:B------:R-:W-:Y:S01]  /*17f0*/  FADD.FTZ R49, R0, -R30.reuse ;  /* 0x8000001e00317221 */ /* 0x100fe20000010000 */
[----:B------:R-:W-:Y:S01]  /*1800*/  FADD.FTZ R48, R48, -R30 ;  /* 0x8000001e30307221 */ /* 0x000fe20000010000 */
[----:B------:R-:W-:-:S02]  /*1810*/  HADD2.F32 R31, -RZ, R32.H0_H0 ;  /* 0x20000020ff1f7230 */ /* 0x000fc40000004100 */
[--C-:B------:R-:W-:Y:S01]  /*1820*/  FADD.FTZ R47, R47, -R30.reuse ;  /* 0x8000001e2f2f7221 */ /* 0x100fe20000010000 */
[----:B------:R-:W-:Y:S01]  /*1830*/  HADD2.F32 R0, -RZ, R34.H0_H0 ;  /* 0x20000022ff007230 */ /* 0x000fe20000004100 */
[----:B------:R-:W0:Y:S01]  /*1840*/  MUFU.RSQ R27, R27 ;  /* 0x0000001b001b7308 */ /* 0x000e220000001400 */
[----:B------:R-:W-:Y:S02]  /*1850*/  HADD2.F32 R32, -RZ, R32.H1_H1 ;  /* 0x30000020ff207230 */ /* 0x000fe40000004100 */
[--C-:B------:R-:W-:Y:S01]  /*1860*/  FADD.FTZ R45, R45, -R30.reuse ;  /* 0x8000001e2d2d7221 */ /* 0x100fe20000010000 */
[----:B------:R-:W-:Y:S02]  /*1870*/  HADD2.F32 R34, -RZ, R34.H1_H1 ;  /* 0x30000022ff227230 */ /* 0x000fe40000004100 */
[--C-:B------:R-:W-:Y:S01]  /*1880*/  FADD.FTZ R41, R41, -R30.reuse ;  /* 0x8000001e29297221 */ /* 0x100fe20000010000 */
[--C-:B------:R-:W-:Y:S01]  /*1890*/  FADD.FTZ R37, R37, -R30.reuse ;  /* 0x8000001e25257221 */ /* 0x100fe20000010000 */
[--C-:B------:R-:W-:Y:S01]  /*18a0*/  FADD.FTZ R17, R17, -R30.reuse ;  /* 0x8000001e11117221 */ /* 0x100fe20000010000 */
[--C-:B------:R-:W-:Y:S01]  /*18b0*/  FADD.FTZ R13, R13, -R30.reuse ;  /* 0x8000001e0d0d7221 */ /* 0x100fe20000010000 */
[--C-:B------:R-:W-:Y:S01]  /*18c0*/  FADD.FTZ R9, R9, -R30.reuse ;  /* 0x8000001e09097221 */ /* 0x100fe20000010000 */
[--C-:B------:R-:W-:Y:S01]  /*18d0*/  FADD.FTZ R5, R5, -R30.reuse ;  /* 0x8000001e05057221 */ /* 0x100fe20000010000 */
[--C-:B-----5:R-:W-:Y:S01]  /*18e0*/  FADD.FTZ R2, R2, -R30.reuse ;  /* 0x8000001e02027221 */ /* 0x120fe20000010000 */
[--C-:B------:R-:W-:Y:S01]  /*18f0*/  FADD.FTZ R44, R44, -R30.reuse ;  /* 0x8000001e2c2c7221 */ /* 0x100fe20000010000 */
[--C-:B------:R-:W-:Y:S01]  /*1900*/  FADD.FTZ R3, R3, -R30.reuse ;  /* 0x8000001e03037221 */ /* 0x100fe20000010000 */
[--C-:B------:R-:W-:Y:S01]  /*1910*/  FADD.FTZ R6, R6, -R30.reuse ;  /* 0x8000001e06067221 */ /* 0x100fe20000010000 */
[--C-:B------:R-:W-:Y:S01]  /*1920*/  FADD.FTZ R43, R43, -R30.reuse ;  /* 0x8000001e2b2b7221 */ /* 0x100fe20000010000 */
        /* <DEDUP_REMOVED lines=9> */
[----:B------:R-:W-:Y:S01]  /*19c0*/  FMUL.FTZ R44, R27, R6 ;  /* 0x000000061b2c7220 */ /* 0x000fe20000410000 */
[--C-:B------:R-:W-:Y:S01]  /*19d0*/  FADD.FTZ R11, R11, -R30.reuse ;  /* 0x8000001e0b0b7221 */ /* 0x100fe20000010000 */
[--C-:B------:R-:W-:Y:S01]  /*19e0*/  FADD.FTZ R14, R14, -R30.reuse ;  /* 0x8000001e0e0e7221 */ /* 0x100fe20000010000 */
[----:B------:R-:W-:Y:S01]  /*19f0*/  F2FP.F16.F32.PACK_AB R48, R48, R49 ;  /* 0x000000313030723e */ /* 0x000fe200000000ff */
[----:B------:R-:W-:Y:S01]  /*1a00*/  FADD.FTZ R49, R46, -R30 ;  /* 0x8000001e2e317221 */ /* 0x000fe20000010000 */
[----:B------:R-:W-:-:S02]  /*1a10*/  HADD2.F32 R46, -RZ, R35.H0_H0 ;  /* 0x20000023ff2e7230 */ /* 0x000fc40000004100 */
[--C-:B------:R-:W-:Y:S01]  /*1a20*/  FADD.FTZ R15, R15, -R30.reuse ;  /* 0x8000001e0f0f7221 */ /* 0x100fe20000010000 */
[----:B------:R-:W-:Y:S01]  /*1a30*/  HADD2.F32 R35, -RZ, R35.H1_H1 ;  /* 0x30000023ff237230 */ /* 0x000fe20000004100 */
[----:B------:R0:W-:Y:S01]  /*1a40*/  STG.E.U16 desc[UR10][R28.64], R48 ;  /* 0x000000301c007986 */ /* 0x0001e2000c10150a */
        /* <DEDUP_REMOVED lines=11> */
[----:B0-----:R-:W-:Y:S01]  /*1b00*/  PRMT R48, R48, 0x7632, R48 ;  /* 0x0000763230307816 */ /* 0x001fe20000000030 */
[----:B------:R-:W-:Y:S01]  /*1b10*/  FADD.FTZ R4, R4, -R30 ;  /* 0x8000001e04047221 */ /* 0x000fe20000010000 */
[C---:B------:R-:W-:Y:S01]  /*1b20*/  FMUL.FTZ R30, R27.reuse, R15 ;  /* 0x0000000f1b1e7220 */ /* 0x040fe20000410000 */
[C---:B------:R-:W-:Y:S01]  /*1b30*/  FMUL.FTZ R42, R27.reuse, R42 ;  /* 0x0000002a1b2a7220 */ /* 0x040fe20000410000 */
[C---:B------:R-:W-:Y:S01]  /*1b40*/  FMUL.FTZ R40, R27.reuse, R40 ;  /* 0x000000281b287220 */ /* 0x040fe20000410000 */
[----:B------:R0:W-:Y:S01]  /*1b50*/  STG.E.U16 desc[UR10][R28.64+0x2], R48 ;  /* 0x000002301c007986 */ /* 0x0001e2000c10150a */
        /* <DEDUP_REMOVED lines=10> */
[----:B------:R-:W-:Y:S01]  /*1c00*/  FFMA.FTZ R16, R32, R16, R34 ;  /* 0x0000001020107223 */ /* 0x000fe20000010022 */
[----:B0-----:R-:W-:-:S02]  /*1c10*/  HADD2.F32 R48, -RZ, R33.H0_H0 ;  /* 0x20000021ff307230 */ /* 0x001fc40000004100 */
[C-C-:B------:R-:W-:Y:S01]  /*1c20*/  FFMA.FTZ R12, R32.reuse, R12, R34.reuse ;  /* 0x0000000c200c7223 */ /* 0x140fe20000010022 */
[----:B------:R-:W-:Y:S02]  /*1c30*/  HADD2.F32 R33, -RZ, R33.H1_H1 ;  /* 0x30000021ff217230 */ /* 0x000fe40000004100 */
[----:B------:R-:W-:Y:S01]  /*1c40*/  FFMA.FTZ R8, R32, R8, R34 ;  /* 0x0000000820087223 */ /* 0x000fe20000010022 */
[--C-:B------:R-:W-:Y:S01]  /*1c50*/  FFMA.FTZ R47, R47, R48, R46.reuse ;  /* 0x000000302f2f7223 */ /* 0x100fe2000001002e */
[C-C-:B------:R-:W-:Y:S01]  /*1c60*/  FFMA.FTZ R39, R48.reuse, R39, R46.reuse ;  /* 0x0000002730277223 */ /* 0x140fe2000001002e */
[--C-:B------:R-:W-:Y:S01]  /*1c70*/  FFMA.FTZ R49, R49, R33, R35.reuse ;  /* 0x0000002131317223 */ /* 0x100fe20000010023 */
[C-C-:B------:R-:W-:Y:S01]  /*1c80*/  FFMA.FTZ R42, R33.reuse, R42, R35.reuse ;  /* 0x0000002a212a7223 */ /* 0x140fe20000010023 */
[--C-:B------:R-:W-:Y:S01]  /*1c90*/  FFMA.FTZ R38, R33, R38, R35.reuse ;  /* 0x0000002621267223 */ /* 0x100fe20000010023 */
[C-C-:B------:R-:W-:Y:S01]  /*1ca0*/  FFMA.FTZ R19, R48.reuse, R19, R46.reuse ;  /* 0x0000001330137223 */ /* 0x140fe2000001002e */
[----:B------:R-:W-:Y:S01]  /*1cb0*/  FFMA.FTZ R30, R48, R30, R46 ;  /* 0x0000001e301e7223 */ /* 0x000fe2000001002e */
[----:B------:R-:W-:Y:S01]  /*1cc0*/  F2FP.F16.F32.PACK_AB R47, R49, R47 ;  /* 0x0000002f312f723e */ /* 0x000fe200000000ff */
[----:B------:R-:W-:Y:S01]  /*1cd0*/  FMUL.FTZ R49, R27, R5 ;  /* 0x000000051b317220 */ /* 0x000fe20000410000 */
[----:B------:R-:W-:Y:S01]  /*1ce0*/  F2FP.F16.F32.PACK_AB R39, R38, R39 ;  /* 0x000000272627723e */ /* 0x000fe200000000ff */
[----:B------:R-:W-:-:S02]  /*1cf0*/  FFMA.FTZ R44, R33, R44, R35 ;  /* 0x0000002c212c7223 */ /* 0x000fc40000010023 */
[----:B------:R0:W-:Y:S02]  /*1d00*/  STG.E.U16 desc[UR10][R28.64+0x4], R47 ;  /* 0x0000042f1c007986 */ /* 0x0001e4000c10150a */
[----:B0-----:R-:W-:-:S05]  /*1d10*/  PRMT R47, R47, 0x7632, R47 ;  /* 0x000076322f2f7816 */ /* 0x001fca000000002f */
[----:B------:R0:W-:Y:S02]  /*1d20*/  STG.E.U16 desc[UR10][R28.64+0x6], R47 ;  /* 0x0000062f1c007986 */ /* 0x0001e4000c10150a */
[C---:B0-----:R-:W-:Y:S01]  /*1d30*/  FMUL.FTZ R29, R27.reuse, R45 ;  /* 0x0000002d1b1d7220 */ /* 0x041fe20000410000 */
        /* <DEDUP_REMOVED lines=20> */
[----:B------:R-:W-:Y:S01]  /*1e80*/  FMUL.FTZ R31, R27, R14 ;  /* 0x0000000e1b1f7220 */ /* 0x000fe20000410000 */
[----:B------:R-:W-:Y:S01]  /*1e90*/  LEA R26, P1, R20, UR14, 0x1 ;  /* 0x0000000e141a7c11 */ /* 0x000fe2000f8208ff */
[----:B------:R-:W-:Y:S01]  /*1ea0*/  FFMA.FTZ R47, R48, R47, R46 ;  /* 0x0000002f302f7223 */ /* 0x000fe2000001002e */
[----:B------:R-:W-:Y:S01]  /*1eb0*/  LEA.HI.X R7, R25, UR15, R51, 0x1, P0 ;  /* 0x0000000f19077c11 */ /* 0x000fe200080f0c33 */
[----:B------:R-:W-:Y:S01]  /*1ec0*/  FFMA.FTZ R51, R32, R4, R34 ;  /* 0x0000000420337223 */ /* 0x000fe20000010022 */
[----:B------:R-:W-:Y:S01]  /*1ed0*/  LEA R10, P0, R24, UR14, 0x1 ;  /* 0x0000000e180a7c11 */ /* 0x000fe2000f8008ff */
[--C-:B------:R-:W-:Y:S01]  /*1ee0*/  FFMA.FTZ R31, R33, R31, R35.reuse ;  /* 0x0000001f211f7223 */ /* 0x100fe20000010023 */
[----:B------:R-:W-:Y:S01]  /*1ef0*/  LEA.HI.X R27, R20, UR15, R56, 0x1, P1 ;  /* 0x0000000f141b7c11 */ /* 0x000fe200088f0c38 */
[----:B------:R-:W-:Y:S01]  /*1f00*/  FFMA.FTZ R20, R32, R57, R34 ;  /* 0x0000003920147223 */ /* 0x000fe20000010022 */
[----:B------:R-:W-:Y:S01]  /*1f10*/  LEA.HI.X R11, R24, UR15, R52, 0x1, P0 ;  /* 0x0000000f180b7c11 */ /* 0x000fe200080f0c34 */
[C-C-:B------:R-:W-:Y:S01]  /*1f20*/  FFMA.FTZ R37, R48.reuse, R37, R46.reuse ;  /* 0x0000002530257223 */ /* 0x140fe2000001002e */
[----:B------:R-:W-:Y:S01]  /*1f30*/  LEA R14, P0, R23, UR14, 0x1 ;  /* 0x0000000e170e7c11 */ /* 0x000fe2000f8008ff */
[--C-:B------:R-:W-:Y:S01]  /*1f40*/  FFMA.FTZ R43, R48, R43, R46.reuse ;  /* 0x0000002b302b7223 */ /* 0x100fe2000001002e */
[----:B------:R-:W-:Y:S01]  /*1f50*/  F2FP.F16.F32.PACK_AB R29, R20, R29 ;  /* 0x0000001d141d723e */ /* 0x000fe200000000ff */
[----:B------:R-:W-:Y:S01]  /*1f60*/  FFMA.FTZ R20, R33, R18, R35 ;  /* 0x0000001221147223 */ /* 0x000fe20000010023 */
[----:B------:R-:W-:Y:S01]  /*1f70*/  LEA.HI.X R15, R23, UR15, R53, 0x1, P0 ;  /* 0x0000000f170f7c11 */ /* 0x000fe200080f0c35 */
[C-C-:B------:R-:W-:Y:S01]  /*1f80*/  FFMA.FTZ R18, R33.reuse, R41, R35.reuse ;  /* 0x0000002921127223 */ /* 0x140fe20000010023 */
[----:B------:R-:W-:Y:S01]  /*1f90*/  LEA R24, P0, R22, UR14, 0x1 ;  /* 0x0000000e16187c11 */ /* 0x000fe2000f8008ff */
[----:B------:R0:W-:Y:S01]  /*1fa0*/  STG.E.U16 desc[UR10][R2.64], R29 ;  /* 0x0000001d02007986 */ /* 0x0001e2000c10150a */
[----:B------:R-:W-:Y:S01]  /*1fb0*/  F2FP.F16.F32.PACK_AB R42, R42, R47 ;  /* 0x0000002f2a2a723e */ /* 0x000fe200000000ff */
[----:B------:R-:W-:Y:S01]  /*1fc0*/  FFMA.FTZ R45, R48, R45, R46 ;  /* 0x0000002d302d7223 */ /* 0x000fe2000001002e */
[----:B------:R-:W-:Y:S01]  /*1fd0*/  LEA.HI.X R25, R22, UR15, R54, 0x1, P0 ;  /* 0x0000000f16197c11 */ /* 0x000fe200080f0c36 */
[----:B------:R-:W-:Y:S01]  /*1fe0*/  FFMA.FTZ R4, R33, R49, R35 ;  /* 0x0000003121047223 */ /* 0x000fe20000010023 */
[----:B------:R-:W-:Y:S01]  /*1ff0*/  LEA R22, P0, R21, UR14, 0x1 ;  /* 0x0000000e15167c11 */ /* 0x000fe2000f8008ff */
[----:B------:R-:W-:Y:S01]  /*2000*/  STG.E.U16 desc[UR10][R2.64+0x4], R42 ;  /* 0x0000042a02007986 */ /* 0x000fe2000c10150a */
[----:B------:R-:W-:-:S02]  /*2010*/  F2FP.F16.F32.PACK_AB R17, R36, R17 ;  /* 0x000000112411723e */ /* 0x000fc400000000ff */
[----:B------:R-:W-:Y:S01]  /*2020*/  LEA.HI.X R23, R21, UR15, R55, 0x1, P0 ;  /* 0x0000000f15177c11 */ /* 0x000fe200080f0c37 */
[----:B------:R-:W-:Y:S01]  /*2030*/  FFMA.FTZ R21, R32, R40, R34 ;  /* 0x0000002820157223 */ /* 0x000fe20000010022 */
[----:B------:R-:W-:Y:S01]  /*2040*/  PRMT R32, R29, 0x7632, R32 ;  /* 0x000076321d207816 */ /* 0x000fe20000000020 */
[----:B------:R-:W-:Y:S01]  /*2050*/  ULDC.64 UR14, c[0x0][0x238] ;  /* 0x00008e00000e7ab9 */ /* 0x000fe20000000a00 */
[----:B0-----:R-:W-:Y:S01]  /*2060*/  PRMT R29, R39, 0x7632, R29 ;  /* 0x00007632271d7816 */ /* 0x001fe2000000001d */
[----:B------:R-:W-:Y:S01]  /*2070*/  UISETP.GE.U32.AND UP0, UPT, UR9, UR14, UPT ;  /* 0x0000000e0900728c */ /* 0x000fe2000bf06070 */
[----:B------:R-:W-:Y:S01]  /*2080*/  F2FP.F16.F32.PACK_AB R21, R21, R28 ;  /* 0x0000001c1515723e */ /* 0x000fe200000000ff */
[----:B------:R-:W-:Y:S01]  /*2090*/  STG.E.U16 desc[UR10][R2.64+0x2], R32 ;  /* 0x0000022002007986 */ /* 0x000fe2000c10150a */
[----:B------:R-:W-:Y:S01]  /*20a0*/  PRMT R28, R42, 0x7632, R28 ;  /* 0x000076322a1c7816 */ /* 0x000fe2000000001c */
[----:B------:R-:W-:Y:S01]  /*20b0*/  UISETP.GE.AND.EX UP0, UPT, UR5, UR15, UPT, UP0 ;  /* 0x0000000f0500728c */ /* 0x000fe2000bf06300 */
[----:B------:R-:W-:-:S02]  /*20c0*/  F2FP.F16.F32.PACK_AB R19, R20, R19 ;  /* 0x000000131413723e */ /* 0x000fc400000000ff */
[----:B------:R-:W-:Y:S01]  /*20d0*/  F2FP.F16.F32.PACK_AB R13, R16, R13 ;  /* 0x0000000d100d723e */ /* 0x000fe200000000ff */
[----:B------:R0:W-:Y:S01]  /*20e0*/  STG.E.U16 desc[UR10][R2.64+0x6], R28 ;  /* 0x0000061c02007986 */ /* 0x0001e2000c10150a */
[----:B------:R-:W-:Y:S02]  /*20f0*/  F2FP.F16.F32.PACK_AB R30, R31, R30 ;  /* 0x0000001e1f1e723e */ /* 0x000fe400000000ff */
[----:B------:R-:W-:Y:S01]  /*2100*/  F2FP.F16.F32.PACK_AB R18, R18, R37 ;  /* 0x000000251212723e */ /* 0x000fe200000000ff */
[----:B------:R-:W-:Y:S01]  /*2110*/  STG.E.U16 desc[UR10][R6.64], R21 ;  /* 0x0000001506007986 */ /* 0x000fe2000c10150a */
[----:B------:R-:W-:Y:S02]  /*2120*/  F2FP.F16.F32.PACK_AB R9, R12, R9 ;  /* 0x000000090c09723e */ /* 0x000fe400000000ff */
[----:B------:R-:W-:Y:S01]  /*2130*/  F2FP.F16.F32.PACK_AB R5, R8, R5 ;  /* 0x000000050805723e */ /* 0x000fe200000000ff */
[----:B------:R-:W-:Y:S01]  /*2140*/  STG.E.U16 desc[UR10][R6.64+0x4], R39 ;  /* 0x0000042706007986 */ /* 0x000fe2000c10150a */
[----:B------:R-:W-:-:S02]  /*2150*/  F2FP.F16.F32.PACK_AB R43, R44, R43 ;  /* 0x0000002b2c2b723e */ /* 0x000fc400000000ff */
[----:B------:R-:W-:Y:S01]  /*2160*/  F2FP.F16.F32.PACK_AB R0, R51, R0 ;  /* 0x000000003300723e */ /* 0x000fe200000000ff */
[----:B------:R-:W-:Y:S01]  /*2170*/  STG.E.U16 desc[UR10][R6.64+0x6], R29 ;  /* 0x0000061d06007986 */ /* 0x000fe2000c10150a */
[----:B0-----:R-:W-:Y:S02]  /*2180*/  PRMT R3, R21, 0x7632, R3 ;  /* 0x0000763215037816 */ /* 0x001fe40000000003 */
[----:B------:R-:W-:Y:S02]  /*2190*/  PRMT R2, R17, 0x7632, R2 ;  /* 0x0000763211027816 */ /* 0x000fe40000000002 */
[----:B------:R-:W-:Y:S01]  /*21a0*/  F2FP.F16.F32.PACK_AB R4, R4, R45 ;  /* 0x0000002d0404723e */ /* 0x000fe200000000ff */
[----:B------:R0:W-:Y:S01]  /*21b0*/  STG.E.U16 desc[UR10][R6.64+0x2], R3 ;  /* 0x0000020306007986 */ /* 0x0001e2000c10150a */
[----:B------:R-:W-:Y:S02]  /*21c0*/  PRMT R12, R9, 0x7632, R12 ;  /* 0x00007632090c7816 */ /* 0x000fe4000000000c */
[----:B------:R-:W-:Y:S01]  /*21d0*/  PLOP3.LUT P0, PT, PT, PT, UP0, 0x80, 0x0 ;  /* 0x000000000000781c */ /* 0x000fe20003f0f008 */
[----:B------:R1:W-:Y:S04]  /*21e0*/  STG.E.U16 desc[UR10][R10.64+0x2], R2 ;  /* 0x000002020a007986 */ /* 0x0003e8000c10150a */
[----:B------:R-:W-:Y:S01]  /*21f0*/  STG.E.U16 desc[UR10][R10.64], R17 ;  /* 0x000000110a007986 */ /* 0x000fe2000c10150a */
[----:B0-----:R-:W-:-:S03]  /*2200*/  PRMT R7, R19, 0x7632, R7 ;  /* 0x0000763213077816 */ /* 0x001fc60000000007 */
[----:B------:R-:W-:Y:S01]  /*2210*/  STG.E.U16 desc[UR10][R10.64+0x4], R19 ;  /* 0x000004130a007986 */ /* 0x000fe2000c10150a */
[----:B------:R-:W-:Y:S02]  /*2220*/  PRMT R3, R13, 0x7632, R3 ;  /* 0x000076320d037816 */ /* 0x000fe40000000003 */
[----:B------:R-:W-:Y:S01]  /*2230*/  PRMT R6, R30, 0x7632, R6 ;  /* 0x000076321e067816 */ /* 0x000fe20000000006 */
[----:B------:R0:W-:Y:S01]  /*2240*/  STG.E.U16 desc[UR10][R10.64+0x6], R7 ;  /* 0x000006070a007986 */ /* 0x0001e2000c10150a */
[----:B-1----:R-:W-:-:S03]  /*2250*/  PRMT R2, R18, 0x7632, R2 ;  /* 0x0000763212027816 */ /* 0x002fc60000000002 */
[----:B------:R1:W-:Y:S04]  /*2260*/  STG.E.U16 desc[UR10][R14.64], R13 ;  /* 0x0000000d0e007986 */ /* 0x0003e8000c10150a */
[----:B------:R2:W-:Y:S04]  /*2270*/  STG.E.U16 desc[UR10][R14.64+0x2], R3 ;  /* 0x000002030e007986 */ /* 0x0005e8000c10150a */
[----:B------:R-:W-:Y:S01]  /*2280*/  STG.E.U16 desc[UR10][R14.64+0x4], R30 ;  /* 0x0000041e0e007986 */ /* 0x000fe2000c10150a */
[----:B0-----:R-:W-:-:S03]  /*2290*/  PRMT R11, R5, 0x7632, R11 ;  /* 0x00007632050b7816 */ /* 0x001fc6000000000b */
[----:B------:R-:W-:Y:S01]  /*22a0*/  STG.E.U16 desc[UR10][R14.64+0x6], R6 ;  /* 0x000006060e007986 */ /* 0x000fe2000c10150a */
[----:B-1----:R-:W-:-:S03]  /*22b0*/  PRMT R13, R0, 0x7632, R13 ;  /* 0x00007632000d7816 */ /* 0x002fc6000000000d */
[----:B------:R0:W-:Y:S01]  /*22c0*/  STG.E.U16 desc[UR10][R24.64+0x6], R2 ;  /* 0x0000060218007986 */ /* 0x0001e2000c10150a */
[----:B--2---:R-:W-:-:S03]  /*22d0*/  PRMT R3, R43, 0x7632, R3 ;  /* 0x000076322b037816 */ /* 0x004fc60000000003 */
        /* <DEDUP_REMOVED lines=14> */
.L_x_3341:
        /* <DEDUP_REMOVED lines=12> */
.L_x_3520:


//--------------------- .text._ZN13group_norm_v214gn_cuda_kernelI6__halfLi320ELi1ELi32ELi20ELi1024ELb0ELi64ELi320ELi320ELi4ELb1ELi9ELb0ELb0ENS_16CompileConditionILi900EEEEEvPT_PKS4_S7_S7_flPfS8_Pj --------------------------
	.section	.text._ZN13group_norm_v214gn_cuda_kernelI6__halfLi320ELi1ELi32ELi20ELi1024ELb0ELi64ELi320ELi320ELi4ELb1ELi9ELb0ELb0ENS_16CompileConditionILi900EEEEEvPT_PKS4_S7_S7_flPfS8_Pj,"ax",@progbits
	.align	128
        .global         _ZN13group_norm_v214gn_cuda_kernelI6__halfLi320ELi1ELi32ELi20ELi1024ELb0ELi64ELi320ELi320ELi4ELb1ELi9ELb0ELb0ENS_16CompileConditionILi900EEEEEvPT_PKS4_S7_S7_flPfS8_Pj
        .type           _ZN13group_norm_v214gn_cuda_kernelI6__halfLi320ELi1ELi32ELi20ELi1024ELb0ELi64ELi320ELi320ELi4ELb1ELi9ELb0ELb0ENS_16CompileConditionILi900EEEEEvPT_PKS4_S7_S7_flPfS8_Pj,@function
        .size           _ZN13group_norm_v214gn_cuda_kernelI6__halfLi320ELi1ELi32ELi20ELi1024ELb0ELi64ELi320ELi320ELi4ELb1ELi9ELb0ELb0ENS_16CompileConditionILi900EEEEEvPT_PKS4_S7_S7_flPfS8_Pj,(.L_x_3521 - _ZN13group_norm_v214gn_cuda_kernelI6__halfLi320ELi1ELi32ELi20ELi1024ELb0ELi64ELi320ELi320ELi4ELb1ELi9ELb0ELb0ENS_16CompileConditionILi900EEEEEvPT_PKS4_S7_S7_flPfS8_Pj)
        .other          _ZN13group_norm_v214gn_cuda_kernelI6__halfLi320ELi1ELi32ELi20ELi1024ELb0ELi64ELi320ELi320ELi4ELb1ELi9ELb0ELb0ENS_16CompileConditionILi900EEEEEvPT_PKS4_S7_S7_flPfS8_Pj,@"STO_CUDA_ENTRY STV_DEFAULT"
_ZN13group_norm_v214gn_cuda_kernelI6__halfLi320ELi1ELi32ELi20ELi1024ELb0ELi64ELi320ELi320ELi4ELb1ELi9ELb0ELb0ENS_16CompileConditionILi900EEEEEvPT_PKS4_S7_S7_flPfS8_Pj:
.text._ZN13group_norm_v214gn_cuda_kernelI6__halfLi320ELi1ELi32ELi20ELi1024ELb0ELi64ELi320ELi320ELi4ELb1ELi9ELb0ELb0ENS_16CompileConditionILi900EEEEEvPT_PKS4_S7_S7_flPfS8_Pj:
        /* <DEDUP_REMOVED lines=64> */
.L_x_3352:
        /* <DEDUP_REMOVED lines=9> */
[----:B------:R-:W-:-:S05]  /*0490*/  IMAD R63, R3, -0x50, R58 ;  /* 0xffffffb0033f7824 */ /* 0x000fca00078e023a */
        /* <DEDUP_REMOVED lines=111> */
[C---:B------:R-:W-:Y:S01]  /*0b90*/  SHF.L.U32 R2, R0.reuse, 0x1, RZ ;  /* 0x0000000100027819 */ /* 0x040fe200000006ff */
[----:B------:R-:W1:Y:S01]  /*0ba0*/  LDC.64 R66, c[0x0][0x228] ;  /* 0x00008a00ff427b82 */ /* 0x000e620000000a00 */
[----:B------:R-:W-:Y:S02]  /*0bb0*/  SHF.L.U64.HI R0, R0, 0x1, R3 ;  /* 0x0000000100007819 */ /* 0x000fe40000010203 */
[----:B------:R-:W-:-:S04]  /*0bc0*/  IADD3 R100, P1, R2, UR6, RZ ;  /* 0x0000000602647c10 */ /* 0x000fc8000ff3e0ff */
[----:B------:R-:W-:-:S06]  /*0bd0*/  IADD3.X R101, R0, UR7, RZ, P1, !PT ;  /* 0x0000000700657c10 */ /* 0x000fcc0008ffe4ff */
[----:B------:R-:W4:Y:S01]  /*0be0*/  LDG.E.64.CONSTANT R100, desc[UR10][R100.64] ;  /* 0x0000000a64647981 */ /* 0x000f22000c1e9b00 */
[----:B0-----:R-:W-:-:S04]  /*0bf0*/  IMAD.WIDE R108, R104, 0x2, R68 ;  /* 0x00000002686c7825 */ /* 0x001fc800078e0244 */
[----:B-1----:R-:W-:Y:S02]  /*0c00*/  IMAD.WIDE R68, R104, 0x2, R66 ;  /* 0x0000000268447825 */ /* 0x002fe400078e0242 */
[----:B------:R0:W5:Y:S04]  /*0c10*/  LDG.E.64.CONSTANT R66, desc[UR10][R108.64] ;  /* 0x0000000a6c427981 */ /* 0x000168000c1e9b00 */
[----:B------:R-:W5:Y:S01]  /*0c20*/  LDG.E.64.CONSTANT R68, desc[UR10][R68.64] ;  /* 0x0000000a44447981 */ /* 0x000f62000c1e9b00 */
[----:B------:R-:W-:Y:S01]  /*0c30*/  ISETP.GT.U32.AND P1, PT, R58, 0x3f, PT ;  /* 0x0000003f3a00780c */ /* 0x000fe20003f24070 */
[----:B------:R-:W-:Y:S01]  /*0c40*/  BSSY B0, `(.L_x_3342) ;  /* 0x00000fa000007945 */ /* 0x000fe20003800000 */
[----:B------:R-:W-:-:S04]  /*0c50*/  SHF.L.U32 R124, R54, 0x4, RZ ;  /* 0x00000004367c7819 */ /* 0x000fc800000006ff */
[----:B------:R-:W-:Y:S01]  /*0c60*/  LOP3.LUT R124, R124, 0x10, RZ, 0xc0, !PT ;  /* 0x000000107c7c7812 */ /* 0x000fe200078ec0ff */
[--C-:B--2---:R-:W-:Y:S02]  /*0c70*/  HADD2.F32 R3, -RZ, R70.reuse.H0_H0 ;  /* 0x20000046ff037230 */ /* 0x104fe40000004100 */
        /* <DEDUP_REMOVED lines=15> */
[----:B0-----:R-:W-:-:S02]  /*0d70*/  HADD2.F32 R109, -RZ, R73.H0_H0 ;  /* 0x20000049ff6d7230 */ /* 0x001fc40000004100 */
        /* <DEDUP_REMOVED lines=62> */
[----:B------:R-:W-:Y:S01]  /*1160*/  HADD2.F32 R153, -RZ, R83.H1_H1 ;  /* 0x30000053ff997230 */ /* 0x000fe20000004100 */
[----:B------:R-:W-:Y:S01]  /*1170*/  CS2R R82, SRZ ;  /* 0x0000000000527805 */ /* 0x000fe2000001ff00 */
        /* <DEDUP_REMOVED lines=116> */
[----:B0-----:R-:W-:Y:S02]  /*18c0*/  LEA.HI R75, R58, R124, RZ, 0x1e ;  /* 0x0000007c3a4b7211 */ /* 0x001fe400078ff0ff */
[----:B------:R-:W-:-:S03]  /*18d0*/  MOV R78, 0x400 ;  /* 0x00000400004e7802 */ /* 0x000fc60000000f00 */
[----:B------:R-:W-:-:S05]  /*18e0*/  IMAD R75, R75, 0x14, -R116 ;  /* 0x000000144b4b7824 */ /* 0x000fca00078e0a74 */
[C---:B------:R-:W-:Y:S02]  /*18f0*/  IADD3 R76, R75.reuse, 0x4, RZ ;  /* 0x000000044b4c7810 */ /* 0x040fe40007ffe0ff */
[----:B------:R-:W-:Y:S02]  /*1900*/  SHF.R.S32.HI R74, RZ, 0x1f, R75 ;  /* 0x0000001fff4a7819 */ /* 0x000fe4000001144b */
[C---:B------:R-:W-:Y:S02]  /*1910*/  IADD3 R81, R75.reuse, 0xc, RZ ;  /* 0x0000000c4b517810 */ /* 0x040fe40007ffe0ff */
[----:B------:R-:W-:Y:S02]  /*1920*/  LEA.HI R74, R74, R75, RZ, 0x2 ;  /* 0x0000004b4a4a7211 */ /* 0x000fe400078f10ff */
[----:B------:R-:W-:Y:S02]  /*1930*/  IADD3 R79, R75, 0x8, RZ ;  /* 0x000000084b4f7810 */ /* 0x000fe40007ffe0ff */
[----:B------:R-:W-:-:S02]  /*1940*/  SHF.R.S32.HI R82, RZ, 0x1f, R81 ;  /* 0x0000001fff527819 */ /* 0x000fc40000011451 */
[----:B------:R-:W-:Y:S02]  /*1950*/  SHF.R.S32.HI R80, RZ, 0x1f, R79 ;  /* 0x0000001fff507819 */ /* 0x000fe4000001144f */
[----:B------:R-:W-:Y:S02]  /*1960*/  LEA.HI R82, R82, R81, RZ, 0x2 ;  /* 0x0000005152527211 */ /* 0x000fe400078f10ff */
[----:B------:R-:W-:Y:S02]  /*1970*/  IADD3 R81, R75, 0x10, RZ ;  /* 0x000000104b517810 */ /* 0x000fe40007ffe0ff */
[----:B------:R-:W-:Y:S02]  /*1980*/  LEA.HI R79, R80, R79, RZ, 0x2 ;  /* 0x0000004f504f7211 */ /* 0x000fe400078f10ff */
[----:B-1----:R-:W-:Y:S02]  /*1990*/  LEA R78, R77, R78, 0x18 ;  /* 0x0000004e4d4e7211 */ /* 0x002fe400078ec0ff */
[----:B------:R-:W-:-:S02]  /*19a0*/  SHF.R.S32.HI R77, RZ, 0x1f, R76 ;  /* 0x0000001fff4d7819 */ /* 0x000fc4000001144c */
[----:B------:R-:W-:Y:S02]  /*19b0*/  SHF.R.S32.HI R79, RZ, 0x2, R79 ;  /* 0x00000002ff4f7819 */ /* 0x000fe4000001144f */
[----:B------:R-:W-:Y:S02]  /*19c0*/  LEA.HI R76, R77, R76, RZ, 0x2 ;  /* 0x0000004c4d4c7211 */ /* 0x000fe400078f10ff */
[----:B------:R-:W-:Y:S01]  /*19d0*/  SHF.R.S32.HI R77, RZ, 0x2, R74 ;  /* 0x00000002ff4d7819 */ /* 0x000fe2000001144a */
[----:B------:R-:W-:Y:S01]  /*19e0*/  IMAD R79, R79, 0x28, R78 ;  /* 0x000000284f4f7824 */ /* 0x000fe200078e024e */
[----:B------:R-:W-:Y:S02]  /*19f0*/  SHF.L.U32 R74, R58, 0x3, RZ ;  /* 0x000000033a4a7819 */ /* 0x000fe400000006ff */
[----:B------:R-:W-:Y:S01]  /*1a00*/  SHF.R.S32.HI R75, RZ, 0x2, R76 ;  /* 0x00000002ff4b7819 */ /* 0x000fe2000001144c */
[----:B------:R-:W-:Y:S01]  /*1a10*/  IMAD R77, R77, 0x28, R78 ;  /* 0x000000284d4d7824 */ /* 0x000fe200078e024e */
[----:B------:R-:W-:-:S02]  /*1a20*/  LOP3.LUT R80, R74, 0x18, RZ, 0xc0, !PT ;  /* 0x000000184a507812 */ /* 0x000fc400078ec0ff */
[----:B------:R-:W-:Y:S01]  /*1a30*/  SHF.R.S32.HI R76, RZ, 0x1f, R81 ;  /* 0x0000001fff4c7819 */ /* 0x000fe20000011451 */
[----:B------:R-:W-:Y:S01]  /*1a40*/  IMAD R75, R75, 0x28, R78 ;  /* 0x000000284b4b7824 */ /* 0x000fe200078e024e */
[----:B------:R-:W-:Y:S02]  /*1a50*/  IADD3 R74, R77, R80, RZ ;  /* 0x000000504d4a7210 */ /* 0x000fe40007ffe0ff */
[----:B------:R-:W-:Y:S02]  /*1a60*/  LEA.HI R81, R76, R81, RZ, 0x2 ;  /* 0x000000514c517211 */ /* 0x000fe400078f10ff */
        /* <DEDUP_REMOVED lines=23> */
.L_x_3343:
[----:B------:R-:W-:Y:S05]  /*1be0*/  BSYNC B0 ;  /* 0x0000000000007941 */ /* 0x000fea0003800000 */
.L_x_3342:
        /* <DEDUP_REMOVED lines=20> */
.L_x_3345:
[----:B------:R-:W-:Y:S05]  /*1d30*/  BSYNC B0 ;  /* 0x0000000000007941 */ /* 0x000fea0003800000 */
.L_x_3344:
[----:B------:R-:W-:Y:S01]  /*1d40*/  BAR.SYNC.DEFER_BLOCKING 0x0 ;  /* 0x0000000000007b1d */ /* 0x000fe20000010000 */
[----:B---3--:R-:W-:-:S05]  /*1d50*/  CS2R R76, SRZ ;  /* 0x00000000004c7805 */ /* 0x008fca000001ff00 */
[----:B------:R-:W-:Y:S05]  /*1d60*/  @P3 BRA `(.L_x_3346) ;  /* 0x0000000000283947 */ /* 0x000fea0003800000 */
[----:B------:R-:W-:Y:S06]  /*1d70*/  MEMBAR.ALL.GPU ;  /* 0x0000000000007992 */ /* 0x000fec000000a000 */
[----:B------:R-:W-:-:S00]  /*1d80*/  ERRBAR ;  /* 0x00000000000079ab */ /* 0x000fc00000000000 */
[----:B------:R-:W-:Y:S06]  /*1d90*/  CGAERRBAR ;  /* 0x00000000000075ab */ /* 0x000fec0000000000 */
[----:B------:R3:W5:Y:S02]  /*1da0*/  ATOM.E.ADD.STRONG.GPU PT, R74, desc[UR10][R64.64], R52 ;  /* 0x00000034404a798a */ /* 0x00076400081ee1ca */
.L_x_3347:
[----:B0-----:R-:W4:Y:S04]  /*1db0*/  LD.E.STRONG.GPU R75, desc[UR10][R64.64] ;  /* 0x0000000a404b7980 */ /* 0x001f28000c10f900 */
[----:B----4-:R-:W-:Y:S01]  /*1dc0*/  CCTL.IVALL ;  /* 0x00000000ff00798f */ /* 0x010fe20002000000 */
[----:B------:R-:W-:Y:S05]  /*1dd0*/  YIELD ;  /* 0x0000000000007946 */ /* 0x000fea0003800000 */
[----:B-----5:R-:W-:-:S04]  /*1de0*/  LOP3.LUT R75, R75, R74, RZ, 0x3c, !PT ;  /* 0x0000004a4b4b7212 */ /* 0x020fc800078e3cff */
[----:B------:R-:W-:-:S13]  /*1df0*/  ISETP.GT.AND P2, PT, R75, -0x1, PT ;  /* 0xffffffff4b00780c */ /* 0x000fda0003f44270 */
[----:B------:R-:W-:Y:S05]  /*1e00*/  @P2 BRA `(.L_x_3347) ;  /* 0xfffffffc00e82947 */ /* 0x000fea000383ffff */
.L_x_3346:
        /* <DEDUP_REMOVED lines=8> */
[----:B----4-:R-:W-:-:S05]  /*1e90*/  IMAD R76, R76, R55, UR8 ;  /* 0x000000084c4c7e24 */ /* 0x010fca000f8e0237 */
[----:B------:R-:W-:-:S04]  /*1ea0*/  LEA R76, R76, R77, 0x8 ;  /* 0x0000004d4c4c7211 */ /* 0x000fc800078e40ff */
[----:B------:R-:W-:-:S04]  /*1eb0*/  IADD3 R76, R76, R79, RZ ;  /* 0x0000004f4c4c7210 */ /* 0x000fc80007ffe0ff */
[----:B------:R-:W-:-:S05]  /*1ec0*/  SHF.L.U32 R77, R76, 0x1, RZ ;  /* 0x000000014c4d7819 */ /* 0x000fca00000006ff */
[----:B0-----:R-:W-:-:S06]  /*1ed0*/  IMAD.WIDE.U32 R74, R77, 0x4, R74 ;  /* 0x000000044d4a7825 */ /* 0x001fcc00078e004a */
[----:B------:R-:W4:Y:S02]  /*1ee0*/  LDG.E.64 R74, desc[UR10][R74.64] ;  /* 0x0000000a4a4a7981 */ /* 0x000f24000c1e1b00 */
[----:B----4-:R-:W-:Y:S01]  /*1ef0*/  FADD.FTZ R77, RZ, R74 ;  /* 0x0000004aff4d7221 */ /* 0x010fe20000010000 */
[----:B------:R-:W-:-:S07]  /*1f00*/  FADD.FTZ R76, RZ, R75 ;  /* 0x0000004bff4c7221 */ /* 0x000fce0000010000 */
.L_x_3349:
[----:B------:R-:W-:Y:S05]  /*1f10*/  BSYNC B0 ;  /* 0x0000000000007941 */ /* 0x000fea0003800000 */
.L_x_3348:
[----:B------:R-:W4:Y:S01]  /*1f20*/  SHFL.BFLY PT, R74, R77, 0x8, 0x1f ;  /* 0x0d001f004d4a7f89 */ /* 0x000f2200000e0000 */
[----:B------:R-:W-:Y:S01]  /*1f30*/  LOP3.LUT P1, RZ, R58, 0xffffff0f, RZ, 0xc0, !PT ;  /* 0xffffff0f3aff7812 */ /* 0x000fe2000782c0ff */
[----:B------:R-:W-:Y:S02]  /*1f40*/  BSSY B0, `(.L_x_3350) ;  /* 0x0000020000007945 */ /* 0x000fe40003800000 */
[----:B0-----:R-:W0:Y:S01]  /*1f50*/  SHFL.BFLY PT, R75, R76, 0x8, 0x1f ;  /* 0x0d001f004c4b7f89 */ /* 0x001e2200000e0000 */
[----:B----4-:R-:W-:Y:S01]  /*1f60*/  FADD.FTZ R74, R74, R77 ;  /* 0x0000004d4a4a7221 */ /* 0x010fe20000010000 */
[----:B0-----:R-:W-:-:S04]  /*1f70*/  FADD.FTZ R75, R75, R76 ;  /* 0x0000004c4b4b7221 */ /* 0x001fc80000010000 */
[----:B------:R-:W0:Y:S04]  /*1f80*/  SHFL.BFLY PT, R79, R74, 0x4, 0x1f ;  /* 0x0c801f004a4f7f89 */ /* 0x000e2800000e0000 */
[----:B------:R-:W4:Y:S01]  /*1f90*/  SHFL.BFLY PT, R78, R75, 0x4, 0x1f ;  /* 0x0c801f004b4e7f89 */ /* 0x000f2200000e0000 */
[----:B0-----:R-:W-:Y:S01]  /*1fa0*/  FADD.FTZ R79, R74, R79 ;  /* 0x0000004f4a4f7221 */ /* 0x001fe20000010000 */
[----:B----4-:R-:W-:-:S04]  /*1fb0*/  FADD.FTZ R78, R75, R78 ;  /* 0x0000004e4b4e7221 */ /* 0x010fc80000010000 */
[----:B--2---:R-:W0:Y:S04]  /*1fc0*/  SHFL.BFLY PT, R80, R79, 0x2, 0x1f ;  /* 0x0c401f004f507f89 */ /* 0x004e2800000e0000 */
[----:B-1----:R-:W1:Y:S01]  /*1fd0*/  SHFL.BFLY PT, R81, R78, 0x2, 0x1f ;  /* 0x0c401f004e517f89 */ /* 0x002e6200000e0000 */
[----:B0-----:R-:W-:Y:S01]  /*1fe0*/  FADD.FTZ R80, R79, R80 ;  /* 0x000000504f507221 */ /* 0x001fe20000010000 */
[----:B-1----:R-:W-:-:S04]  /*1ff0*/  FADD.FTZ R81, R78, R81 ;  /* 0x000000514e517221 */ /* 0x002fc80000010000 */
[----:B------:R-:W0:Y:S04]  /*2000*/  SHFL.BFLY PT, R77, R80, 0x1, 0x1f ;  /* 0x0c201f00504d7f89 */ /* 0x000e2800000e0000 */
[----:B------:R-:W1:Y:S01]  /*2010*/  SHFL.BFLY PT, R76, R81, 0x1, 0x1f ;  /* 0x0c201f00514c7f89 */ /* 0x000e6200000e0000 */
[----:B0-----:R-:W-:-:S04]  /*2020*/  @!P1 FADD.FTZ R74, R80, R77 ;  /* 0x0000004d504a9221 */ /* 0x001fc80000010000 */
[----:B------:R-:W-:Y:S01]  /*2030*/  @!P1 FMUL.FTZ R74, R74, 4.8828125727595761418e-05 ;  /* 0x384ccccd4a4a9820 */ /* 0x000fe20000410000 */
[----:B-1----:R-:W-:-:S03]  /*2040*/  @!P1 FADD.FTZ R76, R81, R76 ;  /* 0x0000004c514c9221 */ /* 0x002fc60000010000 */
[----:B------:R-:W-:-:S04]  /*2050*/  @!P1 FMUL.FTZ R75, R74, R74 ;  /* 0x0000004a4a4b9220 */ /* 0x000fc80000410000 */
[----:B------:R-:W-:-:S05]  /*2060*/  @!P1 FFMA.FTZ R75, R76, 4.8828125727595761418e-05, -R75 ;  /* 0x384ccccd4c4b9823 */ /* 0x000fca000001084b */
[----:B------:R-:W-:-:S05]  /*2070*/  @!P1 FMNMX.FTZ R75, RZ, R75, !PT ;  /* 0x0000004bff4b9209 */ /* 0x000fca0007810000 */
[----:B------:R0:W-:Y:S01]  /*2080*/  @!P1 STS.64 [R50+UR4], R74 ;  /* 0x0000004a32009988 */ /* 0x0001e20008000a04 */
[----:B------:R-:W-:Y:S06]  /*2090*/  BAR.SYNC.DEFER_BLOCKING 0x0 ;  /* 0x0000000000007b1d */ /* 0x000fec0000010000 */
[----:B------:R-:W-:Y:S05]  /*20a0*/  @P0 BRA `(.L_x_3351) ;  /* 0x0000000000240947 */ /* 0x000fea0003800000 */
[----:B0-----:R-:W0:Y:S01]  /*20b0*/  LDS.64 R74, [R49] ;  /* 0x00000000314a7984 */ /* 0x001e220000000a00 */
        /* <DEDUP_REMOVED lines=8> */
.L_x_3351:
[----:B------:R-:W-:Y:S05]  /*2140*/  BSYNC B0 ;  /* 0x0000000000007941 */ /* 0x000fea0003800000 */
.L_x_3350:
[----:B------:R-:W2:Y:S01]  /*2150*/  S2UR UR6, SR_CgaCtaId ;  /* 0x00000000000679c3 */ /* 0x000ea20000008800 */
[----:B------:R-:W-:Y:S01]  /*2160*/  IMAD R62, R102, 0x50, R63 ;  /* 0x00000050663e7824 */ /* 0x000fe200078e023f */
[----:B------:R-:W-:Y:S01]  /*2170*/  UMOV UR5, 0x400 ;  /* 0x0000040000057882 */ /* 0x000fe20000000000 */
[----:B------:R-:W-:Y:S01]  /*2180*/  IADD3 R124, RZ, -R124, RZ ;  /* 0x8000007cff7c7210 */ /* 0x000fe20007ffe0ff */
[----:B------:R-:W-:Y:S01]  /*2190*/  UIADD3 UR5, UR5, 0xc80, URZ ;  /* 0x00000c8005057890 */ /* 0x000fe2000fffe03f */
[----:B-1---5:R-:W-:Y:S01]  /*21a0*/  HADD2.F32 R76, -RZ, R66.H0_H0 ;  /* 0x20000042ff4c7230 */ /* 0x022fe20000004100 */
[----:B------:R-:W-:Y:S02]  /*21b0*/  SHF.L.U32 R62, R62, 0x2, RZ ;  /* 0x000000023e3e7819 */ /* 0x000fe400000006ff */
[----:B------:R-:W-:-:S03]  /*21c0*/  LOP3.LUT R55, R55, 0x1, RZ, 0x3c, !PT ;  /* 0x0000000137377812 */ /* 0x000fc600078e3cff */
[----:B------:R-:W-:Y:S01]  /*21d0*/  IMAD.WIDE.U32 R62, R62, -0x33333333, RZ ;  /* 0xcccccccd3e3e7825 */ /* 0x000fe200078e00ff */
[----:B------:R-:W-:-:S04]  /*21e0*/  MOV R62, R124 ;  /* 0x0000007c003e7202 */ /* 0x000fc80000000f00 */
[----:B------:R-:W-:Y:S01]  /*21f0*/  LEA.HI R62, R63, R62, RZ, 0x1c ;  /* 0x0000003e3f3e7211 */ /* 0x000fe200078fe0ff */
[----:B--2---:R-:W-:-:S03]  /*2200*/  ULEA UR5, UR6, UR5, 0x18 ;  /* 0x0000000506057291 */ /* 0x004fc6000f8ec03f */
[----:B------:R-:W-:-:S03]  /*2210*/  ULDC.64 UR6, c[0x0][0x210] ;  /* 0x0000840000067ab9 */ /* 0x000fc60000000a00 */
[----:B------:R-:W-:Y:S01]  /*2220*/  LEA R62, R62, UR5, 0x3 ;  /* 0x000000053e3e7c11 */ /* 0x000fe2000f8e18ff */
[----:B------:R-:W-:-:S05]  /*2230*/  ULDC UR5, c[0x0][0x230] ;  /* 0x00008c0000057ab9 */ /* 0x000fca0000000800 */
[----:B------:R-:W1:Y:S02]  /*2240*/  LDS.64 R62, [R62] ;  /* 0x000000003e3e7984 */ /* 0x000e640000000a00 */
[----:B-1----:R-:W-:Y:S01]  /*2250*/  FADD.FTZ R63, R63, UR5 ;  /* 0x000000053f3f7e21 */ /* 0x002fe20008010000 */
[--C-:B------:R-:W-:Y:S01]  /*2260*/  FADD.FTZ R3, R3, -R62.reuse ;  /* 0x8000003e03037221 */ /* 0x100fe20000010000 */
[--C-:B------:R-:W-:Y:S01]  /*2270*/  FADD.FTZ R71, R71, -R62.reuse ;  /* 0x8000003e47477221 */ /* 0x100fe20000010000 */
[--C-:B------:R-:W-:Y:S01]  /*2280*/  FADD.FTZ R73, R73, -R62.reuse ;  /* 0x8000003e49497221 */ /* 0x100fe20000010000 */
[----:B0-----:R0:W1:Y:S01]  /*2290*/  MUFU.RSQ R74, R63 ;  /* 0x0000003f004a7308 */ /* 0x0010620000001400 */
        /* <DEDUP_REMOVED lines=58> */
[--C-:B0-----:R-:W-:Y:S01]  /*2640*/  FADD.FTZ R63, R100, -R62.reuse ;  /* 0x8000003e643f7221 */ /* 0x101fe20000010000 */
[--C-:B------:R-:W-:Y:S01]  /*2650*/  FADD.FTZ R122, R122, -R62.reuse ;  /* 0x8000003e7a7a7221 */ /* 0x100fe20000010000 */
[----:B------:R-:W-:Y:S01]  /*2660*/  FADD.FTZ R101, R101, -R62 ;  /* 0x8000003e65657221 */ /* 0x000fe20000010000 */
[----:B------:R-:W-:-:S02]  /*2670*/  HADD2.F32 R62, -RZ, R68.H0_H0 ;  /* 0x20000044ff3e7230 */ /* 0x000fc40000004100 */
        /* <DEDUP_REMOVED lines=80> */
[----:B------:R-:W-:-:S02]  /*2b80*/  HADD2.F32 R62, -RZ, R66.H1_H1 ;  /* 0x30000042ff3e7230 */ /* 0x000fc40000004100 */
[----:B------:R-:W-:Y:S02]  /*2b90*/  HADD2.F32 R114, -RZ, R68.H1_H1 ;  /* 0x30000044ff727230 */ /* 0x000fe40000004100 */
[--C-:B------:R-:W-:Y:S02]  /*2ba0*/  HADD2.F32 R112, -RZ, R67.reuse.H0_H0 ;  /* 0x20000043ff707230 */ /* 0x100fe40000004100 */
[----:B------:R-:W-:Y:S02]  /*2bb0*/  HADD2.F32 R110, -RZ, R67.H1_H1 ;  /* 0x30000043ff6e7230 */ /* 0x000fe40000004100 */
[--C-:B------:R-:W-:Y:S01]  /*2bc0*/  FFMA.FTZ R67, R62, R88, R114.reuse ;  /* 0x000000583e437223 */ /* 0x100fe20000010072 */
[--C-:B------:R-:W-:Y:S02]  /*2bd0*/  HADD2.F32 R93, -RZ, R69.reuse.H0_H0 ;  /* 0x20000045ff5d7230 */ /* 0x100fe40000004100 */
[----:B------:R-:W-:Y:S01]  /*2be0*/  FFMA.FTZ R116, R105, R62, R114 ;  /* 0x0000003e69747223 */ /* 0x000fe20000010072 */
[----:B------:R-:W-:-:S02]  /*2bf0*/  HADD2.F32 R89, -RZ, R69.H1_H1 ;  /* 0x30000045ff597230 */ /* 0x000fc40000004100 */
        /* <DEDUP_REMOVED lines=14> */
[----:B------:R-:W-:Y:S01]  /*2ce0*/  IADD3 R62, P1, R33, UR6, RZ ;  /* 0x00000006213e7c10 */ /* 0x000fe2000ff3e0ff */
[----:B------:R-:W-:Y:S01]  /*2cf0*/  FFMA.FTZ R103, R103, R112, R93 ;  /* 0x0000007067677223 */ /* 0x000fe2000001005d */
[----:B------:R-:W-:Y:S01]  /*2d00*/  FFMA.FTZ R114, R107, R110, R89 ;  /* 0x0000006e6b727223 */ /* 0x000fe20000010059 */
[----:B------:R-:W-:Y:S01]  /*2d10*/  F2FP.F16.F32.PACK_AB R33, R116, R63 ;  /* 0x0000003f7421723e */ /* 0x000fe200000000ff */
[----:B------:R-:W-:Y:S01]  /*2d20*/  FFMA.FTZ R109, R112, R109, R93 ;  /* 0x0000006d706d7223 */ /* 0x000fe2000001005d */
[----:B------:R-:W-:Y:S01]  /*2d30*/  IADD3.X R63, R32, UR7, RZ, P1, !PT ;  /* 0x00000007203f7c10 */ /* 0x000fe20008ffe4ff */
[--C-:B------:R-:W-:Y:S01]  /*2d40*/  FFMA.FTZ R126, R110, R113, R89.reuse ;  /* 0x000000716e7e7223 */ /* 0x100fe20000010059 */
[----:B------:R-:W-:Y:S01]  /*2d50*/  F2FP.F16.F32.PACK_AB R103, R114, R103 ;  /* 0x000000677267723e */ /* 0x000fe200000000ff */
[C-C-:B------:R-:W-:Y:S01]  /*2d60*/  FFMA.FTZ R95, R110.reuse, R72, R89.reuse ;  /* 0x000000486e5f7223 */ /* 0x140fe20000010059 */
[----:B------:R-:W-:Y:S01]  /*2d70*/  IADD3 R32, P1, R31, UR6, RZ ;  /* 0x000000061f207c10 */ /* 0x000fe2000ff3e0ff */
[----:B------:R-:W-:Y:S01]  /*2d80*/  FFMA.FTZ R72, R110, R81, R89 ;  /* 0x000000516e487223 */ /* 0x000fe20000010059 */
[----:B------:R-:W-:Y:S01]  /*2d90*/  PRMT R81, R33, 0x7632, R81 ;  /* 0x0000763221517816 */ /* 0x000fe20000000051 */
[----:B------:R0:W-:Y:S01]  /*2da0*/  STG.E.U16 desc[UR10][R62.64], R33 ;  /* 0x000000213e007986 */ /* 0x0001e2000c10150a */
[----:B------:R-:W-:Y:S01]  /*2db0*/  PRMT R31, R103, 0x7632, R31 ;  /* 0x00007632671f7816 */ /* 0x000fe2000000001f */
[----:B------:R-:W-:Y:S01]  /*2dc0*/  FFMA.FTZ R115, R112, R115, R93 ;  /* 0x0000007370737223 */ /* 0x000fe2000001005d */
[----:B------:R-:W-:Y:S01]  /*2dd0*/  FFMA.FTZ R128, R110, R121, R89 ;  /* 0x000000796e807223 */ /* 0x000fe20000010059 */
[----:B------:R-:W-:Y:S01]  /*2de0*/  F2FP.F16.F32.PACK_AB R109, R126, R109 ;  /* 0x0000006d7e6d723e */ /* 0x000fe200000000ff */
[C-C-:B------:R-:W-:Y:S01]  /*2df0*/  FFMA.FTZ R123, R112.reuse, R123, R93.reuse ;  /* 0x0000007b707b7223 */ /* 0x140fe2000001005d */
[C-C-:B------:R-:W-:Y:S01]  /*2e00*/  FFMA.FTZ R131, R112.reuse, R131, R93.reuse ;  /* 0x0000008370837223 */ /* 0x140fe2000001005d */
[C-C-:B------:R-:W-:Y:S01]  /*2e10*/  FFMA.FTZ R139, R112.reuse, R139, R93.reuse ;  /* 0x0000008b708b7223 */ /* 0x140fe2000001005d */
[C-C-:B------:R-:W-:Y:S01]  /*2e20*/  FFMA.FTZ R147, R112.reuse, R147, R93.reuse ;  /* 0x0000009370937223 */ /* 0x140fe2000001005d */
[C-C-:B------:R-:W-:Y:S01]  /*2e30*/  FFMA.FTZ R155, R112.reuse, R155, R93.reuse ;  /* 0x0000009b709b7223 */ /* 0x140fe2000001005d */
[C-C-:B------:R-:W-:Y:S01]  /*2e40*/  FFMA.FTZ R161, R112.reuse, R161, R93.reuse ;  /* 0x000000a170a17223 */ /* 0x140fe2000001005d */
[--C-:B------:R-:W-:Y:S01]  /*2e50*/  FFMA.FTZ R70, R112, R70, R93.reuse ;  /* 0x0000004670467223 */ /* 0x100fe2000001005d */
[----:B0-----:R-:W-:Y:S01]  /*2e60*/  IADD3.X R33, R30, UR7, RZ, P1, !PT ;  /* 0x000000071e217c10 */ /* 0x001fe20008ffe4ff */
[C-C-:B------:R-:W-:Y:S01]  /*2e70*/  FFMA.FTZ R84, R112.reuse, R84, R93.reuse ;  /* 0x0000005470547223 */ /* 0x140fe2000001005d */
[----:B------:R-:W-:Y:S01]  /*2e80*/  IADD3 R30, P1, R29, UR6, RZ ;  /* 0x000000061d1e7c10 */ /* 0x000fe2000ff3e0ff */
[C-C-:B------:R-:W-:Y:S01]  /*2e90*/  FFMA.FTZ R104, R112.reuse, R104, R93.reuse ;  /* 0x0000006870687223 */ /* 0x140fe2000001005d */
[C-C-:B------:R-:W-:Y:S01]  /*2ea0*/  FFMA.FTZ R61, R112.reuse, R61, R93.reuse ;  /* 0x0000003d703d7223 */ /* 0x140fe2000001005d */
[C-C-:B------:R-:W-:Y:S01]  /*2eb0*/  FFMA.FTZ R79, R112.reuse, R79, R93.reuse ;  /* 0x0000004f704f7223 */ /* 0x140fe2000001005d */
[C-C-:B------:R-:W-:Y:S01]  /*2ec0*/  FFMA.FTZ R98, R112.reuse, R98, R93.reuse ;  /* 0x0000006270627223 */ /* 0x140fe2000001005d */
[----:B------:R-:W-:Y:S01]  /*2ed0*/  FFMA.FTZ R122, R112, R122, R93 ;  /* 0x0000007a707a7223 */ /* 0x000fe2000001005d */
[----:B------:R-:W-:Y:S01]  /*2ee0*/  F2FP.F16.F32.PACK_AB R85, R102, R85 ;  /* 0x000000556655723e */ /* 0x000fe200000000ff */
[----:B------:R0:W-:Y:S01]  /*2ef0*/  STG.E.U16 desc[UR10][R62.64+0x6], R31 ;  /* 0x0000061f3e007986 */ /* 0x0001e2000c10150a */
[----:B------:R-:W-:Y:S01]  /*2f00*/  PRMT R29, R109, 0x7632, R29 ;  /* 0x000076326d1d7816 */ /* 0x000fe2000000001d */
[C-C-:B------:R-:W-:Y:S01]  /*2f10*/  FFMA.FTZ R130, R110.reuse, R129, R89.reuse ;  /* 0x000000816e827223 */ /* 0x140fe20000010059 */
[--C-:B------:R-:W-:Y:S01]  /*2f20*/  FFMA.FTZ R93, R110, R86, R89.reuse ;  /* 0x000000566e5d7223 */ /* 0x100fe20000010059 */
        /* <DEDUP_REMOVED lines=11> */
[--C-:B------:R-:W-:Y:S01]  /*2fe0*/  FFMA.FTZ R101, R110, R101, R89.reuse ;  /* 0x000000656e657223 */ /* 0x100fe20000010059 */
[----:B------:R-:W-:Y:S01]  /*2ff0*/  STG.E.U16 desc[UR10][R62.64+0x2], R81 ;  /* 0x000002513e007986 */ /* 0x000fe2000c10150a */
[----:B------:R-:W-:-:S02]  /*3000*/  PRMT R89, R85, 0x7632, R89 ;  /* 0x0000763255597816 */ /* 0x000fc40000000059 */
[----:B------:R-:W-:Y:S01]  /*3010*/  F2FP.F16.F32.PACK_AB R83, R100, R83 ;  /* 0x000000536453723e */ /* 0x000fe200000000ff */
[----:B------:R0:W-:Y:S01]  /*3020*/  STG.E.U16 desc[UR10][R62.64+0x4], R103 ;  /* 0x000004673e007986 */ /* 0x0001e2000c10150a */
[----:B------:R-:W-:Y:S02]  /*3030*/  PRMT R27, R115, 0x7632, R27 ;  /* 0x00007632731b7816 */ /* 0x000fe4000000001b */
[----:B------:R-:W-:Y:S01]  /*3040*/  F2FP.F16.F32.PACK_AB R123, R130, R123 ;  /* 0x0000007b827b723e */ /* 0x000fe200000000ff */
[----:B------:R1:W-:Y:S01]  /*3050*/  STG.E.U16 desc[UR10][R32.64+0x6], R29 ;  /* 0x0000061d20007986 */ /* 0x0003e2000c10150a */
[----:B------:R-:W-:Y:S02]  /*3060*/  F2FP.F16.F32.PACK_AB R96, R96, R119 ;  /* 0x000000776060723e */ /* 0x000fe400000000ff */
[----:B------:R-:W-:Y:S01]  /*3070*/  F2FP.F16.F32.PACK_AB R124, R124, R131 ;  /* 0x000000837c7c723e */ /* 0x000fe200000000ff */
[----:B------:R-:W-:Y:S01]  /*3080*/  STG.E.U16 desc[UR10][R32.64], R85 ;  /* 0x0000005520007986 */ /* 0x000fe2000c10150a */
[----:B------:R-:W-:-:S02]  /*3090*/  F2FP.F16.F32.PACK_AB R94, R94, R127 ;  /* 0x0000007f5e5e723e */ /* 0x000fc400000000ff */
[----:B------:R-:W-:Y:S01]  /*30a0*/  F2FP.F16.F32.PACK_AB R118, R118, R139 ;  /* 0x0000008b7676723e */ /* 0x000fe200000000ff */
[----:B------:R-:W-:Y:S01]  /*30b0*/  STG.E.U16 desc[UR10][R32.64+0x2], R89 ;  /* 0x0000025920007986 */ /* 0x000fe2000c10150a */
[----:B0-----:R-:W-:Y:S02]  /*30c0*/  PRMT R63, R83, 0x7632, R63 ;  /* 0x00007632533f7816 */ /* 0x001fe4000000003f */
[----:B------:R-:W-:Y:S01]  /*30d0*/  F2FP.F16.F32.PACK_AB R68, R68, R135 ;  /* 0x000000874444723e */ /* 0x000fe200000000ff */
[----:B------:R0:W-:Y:S01]  /*30e0*/  STG.E.U16 desc[UR10][R32.64+0x4], R109 ;  /* 0x0000046d20007986 */ /* 0x0001e2000c10150a */
[----:B-1----:R-:W-:Y:S02]  /*30f0*/  IADD3.X R29, R26, UR7, RZ, P1, !PT ;  /* 0x000000071a1d7c10 */ /* 0x002fe40008ffe4ff */
[----:B------:R-:W-:Y:S01]  /*3100*/  IADD3 R26, P1, R25, UR6, RZ ;  /* 0x00000006191a7c10 */ /* 0x000fe2000ff3e0ff */
[----:B------:R1:W-:Y:S01]  /*3110*/  STG.E.U16 desc[UR10][R30.64+0x6], R27 ;  /* 0x0000061b1e007986 */ /* 0x0003e2000c10150a */
[----:B------:R-:W-:-:S02]  /*3120*/  PRMT R25, R123, 0x7632, R25 ;  /* 0x000076327b197816 */ /* 0x000fc40000000019 */
[----:B------:R-:W-:Y:S01]  /*3130*/  F2FP.F16.F32.PACK_AB R116, R116, R147 ;  /* 0x000000937474723e */ /* 0x000fe200000000ff */
[----:B------:R-:W-:Y:S01]  /*3140*/  STG.E.U16 desc[UR10][R30.64], R83 ;  /* 0x000000531e007986 */ /* 0x000fe2000c10150a */
[----:B------:R-:W-:Y:S02]  /*3150*/  F2FP.F16.F32.PACK_AB R66, R66, R143 ;  /* 0x0000008f4242723e */ /* 0x000fe400000000ff */
[----:B------:R-:W-:Y:S01]  /*3160*/  F2FP.F16.F32.PACK_AB R114, R114, R155 ;  /* 0x0000009b7272723e */ /* 0x000fe200000000ff */
[----:B------:R-:W-:Y:S01]  /*3170*/  STG.E.U16 desc[UR10][R30.64+0x2], R63 ;  /* 0x0000023f1e007986 */ /* 0x000fe2000c10150a */
[----:B0-----:R-:W-:Y:S02]  /*3180*/  PRMT R33, R96, 0x7632, R33 ;  /* 0x0000763260217816 */ /* 0x001fe40000000021 */
[----:B------:R-:W-:Y:S01]  /*3190*/  F2FP.F16.F32.PACK_AB R82, R157, R82 ;  /* 0x000000529d52723e */ /* 0x000fe200000000ff */
[----:B------:R0:W-:Y:S01]  /*31a0*/  STG.E.U16 desc[UR10][R30.64+0x4], R115 ;  /* 0x000004731e007986 */ /* 0x0001e2000c10150a */
[----:B-1----:R-:W-:-:S02]  /*31b0*/  IADD3.X R27, R24, UR7, RZ, P1, !PT ;  /* 0x00000007181b7c10 */ /* 0x002fc40008ffe4ff */
[----:B------:R-:W-:Y:S01]  /*31c0*/  IADD3 R24, P1, R23, UR6, RZ ;  /* 0x0000000617187c10 */ /* 0x000fe2000ff3e0ff */
[----:B------:R1:W-:Y:S01]  /*31d0*/  STG.E.U16 desc[UR10][R28.64+0x6], R25 ;  /* 0x000006191c007986 */ /* 0x0003e2000c10150a */
[----:B------:R-:W-:Y:S02]  /*31e0*/  PRMT R23, R124, 0x7632, R23 ;  /* 0x000076327c177816 */ /* 0x000fe40000000017 */
[----:B------:R-:W-:Y:S01]  /*31f0*/  F2FP.F16.F32.PACK_AB R112, R112, R161 ;  /* 0x000000a17070723e */ /* 0x000fe200000000ff */
[----:B------:R-:W-:Y:S01]  /*3200*/  STG.E.U16 desc[UR10][R28.64], R96 ;  /* 0x000000601c007986 */ /* 0x000fe2000c10150a */
[----:B------:R-:W-:Y:S02]  /*3210*/  F2FP.F16.F32.PACK_AB R80, R163, R80 ;  /* 0x00000050a350723e */ /* 0x000fe400000000ff */
[----:B------:R-:W-:Y:S01]  /*3220*/  F2FP.F16.F32.PACK_AB R70, R95, R70 ;  /* 0x000000465f46723e */ /* 0x000fe200000000ff */
[----:B------:R-:W-:Y:S01]  /*3230*/  STG.E.U16 desc[UR10][R28.64+0x2], R33 ;  /* 0x000002211c007986 */ /* 0x000fe2000c10150a */
[----:B0-----:R-:W-:-:S02]  /*3240*/  PRMT R31, R94, 0x7632, R31 ;  /* 0x000076325e1f7816 */ /* 0x001fc4000000001f */
[----:B------:R-:W-:Y:S01]  /*3250*/  F2FP.F16.F32.PACK_AB R67, R67, R78 ;  /* 0x0000004e4343723e */ /* 0x000fe200000000ff */
[----:B------:R0:W-:Y:S01]  /*3260*/  STG.E.U16 desc[UR10][R28.64+0x4], R123 ;  /* 0x0000047b1c007986 */ /* 0x0001e2000c10150a */
[----:B-1----:R-:W-:Y:S02]  /*3270*/  IADD3.X R25, R22, UR7, RZ, P1, !PT ;  /* 0x0000000716197c10 */ /* 0x002fe40008ffe4ff */
[----:B------:R-:W-:Y:S01]  /*3280*/  IADD3 R22, P1, R21, UR6, RZ ;  /* 0x0000000615167c10 */ /* 0x000fe2000ff3e0ff */
[----:B------:R1:W-:Y:S01]  /*3290*/  STG.E.U16 desc[UR10][R26.64+0x6], R23 ;  /* 0x000006171a007986 */ /* 0x0003e2000c10150a */
[----:B------:R-:W-:Y:S02]  /*32a0*/  PRMT R21, R118, 0x7632, R21 ;  /* 0x0000763276157816 */ /* 0x000fe40000000015 */
        /* <DEDUP_REMOVED lines=35> */
[----:B------:R-:W-:-:S03]  /*34e0*/  PRMT R15, R112, 0x7632, R15 ;  /* 0x00007632700f7816 */ /* 0x000fc6000000000f */
[----:B------:R-:W-:Y:S04]  /*34f0*/  STG.E.U16 desc[UR10][R20.64], R82 ;  /* 0x0000005214007986 */ /* 0x000fe8000c10150a */
[----:B------:R-:W-:Y:S01]  /*3500*/  STG.E.U16 desc[UR10][R20.64+0x2], R25 ;  /* 0x0000021914007986 */ /* 0x000fe2000c10150a */
[----:B0-----:R-:W-:Y:S02]  /*3510*/  PRMT R23, R80, 0x7632, R23 ;  /* 0x0000763250177816 */ /* 0x001fe40000000017 */
[----:B-1----:R-:W-:Y:S01]  /*3520*/  IADD3.X R17, R14, UR7, RZ, P1, !PT ;  /* 0x000000070e117c10 */ /* 0x002fe20008ffe4ff */
[----:B------:R0:W-:Y:S01]  /*3530*/  STG.E.U16 desc[UR10][R20.64+0x4], R114 ;  /* 0x0000047214007986 */ /* 0x0001e2000c10150a */
[----:B------:R-:W-:Y:S02]  /*3540*/  IADD3 R14, P1, R13, UR6, RZ ;  /* 0x000000060d0e7c10 */ /* 0x000fe4000ff3e0ff */
[----:B------:R-:W-:Y:S01]  /*3550*/  PRMT R13, R70, 0x7632, R13 ;  /* 0x00007632460d7816 */ /* 0x000fe2000000000d */
[----:B------:R1:W-:Y:S04]  /*3560*/  STG.E.U16 desc[UR10][R18.64+0x6], R15 ;  /* 0x0000060f12007986 */ /* 0x0003e8000c10150a */
[----:B------:R-:W-:Y:S04]  /*3570*/  STG.E.U16 desc[UR10][R18.64], R80 ;  /* 0x0000005012007986 */ /* 0x000fe8000c10150a */
[----:B------:R-:W-:Y:S01]  /*3580*/  STG.E.U16 desc[UR10][R18.64+0x2], R23 ;  /* 0x0000021712007986 */ /* 0x000fe2000c10150a */
[----:B0-----:R-:W-:-:S02]  /*3590*/  PRMT R21, R67, 0x7632, R21 ;  /* 0x0000763243157816 */ /* 0x001fc40000000015 */
        /* <DEDUP_REMOVED lines=29> */
[----:B------:R-:W-:Y:S01]  /*3770*/  STG.E.U16 desc[UR10][R10.64], R73 ;  /* 0x000000490a007986 */ /* 0x000fe2000c10150a */
[----:B0-----:R-:W-:-:S03]  /*3780*/  PRMT R12, R71, 0x7632, R12 ;  /* 0x00007632470c7816 */ /* 0x001fc6000000000c */
[----:B------:R-:W-:Y:S01]  /*3790*/  STG.E.U16 desc[UR10][R10.64+0x2], R14 ;  /* 0x0000020e0a007986 */ /* 0x000fe2000c10150a */
[----:B-1----:R-:W-:-:S03]  /*37a0*/  IADD3.X R7, R4, UR7, RZ, P1, !PT ;  /* 0x0000000704077c10 */ /* 0x002fc60008ffe4ff */
[----:B------:R-:W-:Y:S01]  /*37b0*/  STG.E.U16 desc[UR10][R10.64+0x4], R61 ;  /* 0x0000043d0a007986 */ /* 0x000fe2000c10150a */
[----:B------:R-:W-:Y:S02]  /*37c0*/  IADD3 R2, P1, R2, UR6, RZ ;  /* 0x0000000602027c10 */ /* 0x000fe4000ff3e0ff */
[----:B------:R-:W-:Y:S01]  /*37d0*/  PRMT R4, R3, 0x7632, R4 ;  /* 0x0000763203047816 */ /* 0x000fe20000000004 */
[----:B------:R-:W-:Y:S04]  /*37e0*/  STG.E.U16 desc[UR10][R8.64], R71 ;  /* 0x0000004708007986 */ /* 0x000fe8000c10150a */
[----:B------:R-:W-:Y:S04]  /*37f0*/  STG.E.U16 desc[UR10][R8.64+0x2], R12 ;  /* 0x0000020c08007986 */ /* 0x000fe8000c10150a */
[----:B------:R-:W-:Y:S04]  /*3800*/  STG.E.U16 desc[UR10][R8.64+0x4], R72 ;  /* 0x0000044808007986 */ /* 0x000fe8000c10150a */
[----:B------:R0:W-:Y:S04]  /*3810*/  STG.E.U16 desc[UR10][R8.64+0x6], R5 ;  /* 0x0000060508007986 */ /* 0x0001e8000c10150a */
[----:B------:R1:W-:Y:S04]  /*3820*/  STG.E.U16 desc[UR10][R6.64], R3 ;  /* 0x0000000306007986 */ /* 0x0003e8000c10150a */
[----:B------:R2:W-:Y:S01]  /*3830*/  STG.E.U16 desc[UR10][R6.64+0x2], R4 ;  /* 0x0000020406007986 */ /* 0x0005e2000c10150a */
[----:B0-----:R-:W-:-:S03]  /*3840*/  PRMT R9, R75, 0x7632, R9 ;  /* 0x000076324b097816 */ /* 0x001fc60000000009 */
[----:B------:R2:W-:Y:S01]  /*3850*/  STG.E.U16 desc[UR10][R6.64+0x4], R75 ;  /* 0x0000044b06007986 */ /* 0x0005e2000c10150a */
[----:B------:R-:W-:Y:S02]  /*3860*/  PRMT R5, R101, 0x7632, R5 ;  /* 0x0000763265057816 */ /* 0x000fe40000000005 */
[----:B-1----:R-:W-:Y:S01]  /*3870*/  IADD3.X R3, R0, UR7, RZ, P1, !PT ;  /* 0x0000000700037c10 */ /* 0x002fe20008ffe4ff */
[----:B------:R2:W-:Y:S01]  /*3880*/  STG.E.U16 desc[UR10][R6.64+0x6], R9 ;  /* 0x0000060906007986 */ /* 0x0005e2000c10150a */
[----:B------:R-:W-:Y:S02]  /*3890*/  PRMT R0, R76, 0x7632, R0 ;  /* 0x000076324c007816 */ /* 0x000fe40000000000 */
        /* <DEDUP_REMOVED lines=10> */
.L_x_3353:
        /* <DEDUP_REMOVED lines=12> */
.L_x_3521:


//--------------------- .text._ZN13group_norm_v214gn_cuda_kernelI6__halfLi320ELi1ELi32ELi20ELi1024ELb0ELi128ELi320ELi320ELi4ELb1ELi18ELb0ELb0ENS_16CompileConditionILi900EEEEEvPT_PKS4_S7_S7_flPfS8_Pj --------------------------
	.section	.text._ZN13group_norm_v214gn_cuda_kernelI6__halfLi320ELi1ELi32ELi20ELi1024ELb0ELi128ELi320ELi320ELi4ELb1ELi18ELb0ELb0ENS_16CompileConditionILi900EEEEEvPT_PKS4_S7_S7_flPfS8_Pj,"ax",@progbits
	.align	128
        .global         _ZN13group_norm_v214gn_cuda_kernelI6__halfLi320ELi1ELi32ELi20ELi1024ELb0ELi128ELi320ELi320ELi4ELb1ELi18ELb0ELb0ENS_16CompileConditionILi900EEEEEvPT_PKS4_S7_S7_flPfS8_Pj
        .type           _ZN13group_norm_v214gn_cuda_kernelI6__halfLi320ELi1ELi32ELi20ELi1024ELb0ELi128ELi320ELi320ELi4ELb1ELi18ELb0ELb0ENS_16CompileConditionILi900EEEEEvPT_PKS4_S7_S7_flPfS8_Pj,@function
        .size           _ZN13group_norm_v214gn_cuda_kernelI6__halfLi320ELi1ELi32ELi20ELi1024ELb0ELi128ELi320ELi320ELi4ELb1ELi18ELb0ELb0ENS_16CompileConditionILi900EEEEEvPT_PKS4_S7_S7_flPfS8_Pj,(.L_x_3522 - _ZN13group_norm_v214gn_cuda_kernelI6__halfLi320ELi1ELi32ELi20ELi1024ELb0ELi128ELi320ELi320ELi4ELb1ELi18ELb0ELb0ENS_16CompileConditionILi900EEEEEvPT_PKS4_S7_S7_flPfS8_Pj)
        .other          _ZN13group_norm_v214gn_cuda_kernelI6__halfLi320ELi1ELi32ELi20ELi1024ELb0ELi128ELi320ELi320ELi4ELb1ELi18ELb0ELb0ENS_16CompileConditionILi900EEEEEvPT_PKS4_S7_S7_flPfS8_Pj,@"STO_CUDA_ENTRY STV_DEFAULT"
_ZN13group_norm_v214gn_cuda_kernelI6__halfLi320ELi1ELi32ELi20ELi1024ELb0ELi128ELi320ELi320ELi4ELb1ELi18ELb0ELb0ENS_16CompileConditionILi900EEEEEvPT_PKS4_S7_S7_flPfS8_Pj:
.text._ZN13group_norm_v214gn_cuda_kernelI6__halfLi320ELi1ELi32ELi20ELi1024ELb0ELi128ELi320ELi320ELi4ELb1ELi18ELb0ELb0ENS_16CompileConditionILi900EEEEEvPT_PKS4_S7_S7_flPfS8_Pj:
        /* <DEDUP_REMOVED lines=12> */
[----:B------:R-:W2:Y:S01]  /*00c0*/  S2R R4, SR_CTAID.X ;  /* 0x0000000000047919 */ /* 0x000ea20000002500 */
[----:B------:R-:W-:Y:S02]  /*00d0*/  USHF.L.U32 UR6, UR11, 0x4, URZ ;  /* 0x000000040b067899 */ /* 0x000fe4000800063f */
[----:B------:R-:W-:Y:S02]  /*00e0*/  UIMAD UR5, UR5, 0x140, URZ ;  /* 0x00000140050578a4 */ /* 0x000fe4000f8e023f */
[----:B------:R-:W-:Y:S01]  /*00f0*/  ULOP3.LUT UR9, UR6, 0x10, URZ, 0xc0, !UPT ;  /* 0x0000001006097892 */ /* 0x000fe2000f8ec03f */
[----:B------:R-:W-:Y:S01]  /*0100*/  UMOV UR8, 0x400 ;  /* 0x0000040000087882 */ /* 0x000fe20000000000 */
[----:B------:R-:W-:Y:S01]  /*0110*/  ULDC.64 UR12, c[0x0][0x240] ;  /* 0x00009000000c7ab9 */ /* 0x000fe20000000a00 */
[----:B------:R-:W-:Y:S01]  /*0120*/  ULDC.64 UR6, c[0x0][0x250] ;  /* 0x0000940000067ab9 */ /* 0x000fe20000000a00 */
[----:B------:R-:W-:Y:S01]  /*0130*/  ISETP.EQ.U32.AND P1, PT, RZ, UR12, PT ;  /* 0x0000000cff007c0c */ /* 0x000fe2000bf22070 */
[----:B------:R-:W-:Y:S01]  /*0140*/  UIMAD.WIDE.U32 UR6, UR11, 0x4, UR6 ;  /* 0x000000040b0678a5 */ /* 0x000fe2000f8e0006 */
[----:B0-----:R-:W-:Y:S01]  /*0150*/  IMAD.WIDE.U32 R2, R10, -0x33333333, RZ ;  /* 0xcccccccd0a027825 */ /* 0x001fe200078e00ff */
[----:B--2---:R-:W-:-:S04]  /*0160*/  LOP3.LUT R0, R4, 0x7, RZ, 0xc0, !PT ;  /* 0x0000000704007812 */ /* 0x004fc800078ec0ff */
[----:B------:R-:W-:Y:S02]  /*0170*/  SHF.R.U32.HI R2, RZ, 0x6, R3 ;  /* 0x00000006ff027819 */ /* 0x000fe40000011603 */
[--C-:B------:R-:W-:Y:S02]  /*0180*/  SHF.R.U32.HI R3, RZ, 0x2, R10.reuse ;  /* 0x00000002ff037819 */ /* 0x100fe4000001160a */
[----:B------:R-:W-:Y:S01]  /*0190*/  LOP3.LUT P0, RZ, R4, 0x7, RZ, 0xc0, !PT ;  /* 0x0000000704ff7812 */ /* 0x000fe2000780c0ff */
[----:B------:R-:W-:Y:S01]  /*01a0*/  IMAD R2, R2, -0x50, R10 ;  /* 0xffffffb002027824 */ /* 0x000fe200078e020a */
[----:B------:R-:W-:Y:S02]  /*01b0*/  SHF.L.U32 R5, R3, 0x3, RZ ;  /* 0x0000000303057819 */ /* 0x000fe400000006ff */
[----:B------:R-:W-:Y:S02]  /*01c0*/  IADD3 R4, RZ, -UR9, RZ ;  /* 0x80000009ff047c10 */ /* 0x000fe4000fffe0ff */
[----:B------:R-:W-:-:S02]  /*01d0*/  LOP3.LUT R0, R5, 0xfffffff8, R0, 0xe2, !PT ;  /* 0xfffffff805007812 */ /* 0x000fc400078ee200 */
[----:B------:R-:W-:Y:S02]  /*01e0*/  MOV R5, UR5 ;  /* 0x0000000500057c02 */ /* 0x000fe40008000f00 */
[----:B------:R-:W-:Y:S01]  /*01f0*/  LEA R2, R2, UR5, 0x2 ;  /* 0x0000000502027c11 */ /* 0x000fe2000f8e10ff */
[----:B------:R0:W-:Y:S01]  /*0200*/  STL [R1+0x124], R0 ;  /* 0x0001240001007387 */ /* 0x0001e20000100800 */
[----:B-1----:R-:W-:Y:S01]  /*0210*/  ULEA UR5, UR10, UR8, 0x18 ;  /* 0x000000080a057291 */ /* 0x002fe2000f8ec03f */
[----:B------:R-:W-:Y:S01]  /*0220*/  ISETP.GT.U32.OR P0, PT, R10, 0xf, P0 ;  /* 0x0000000f0a00780c */ /* 0x000fe20000704470 */
[----:B------:R-:W-:-:S03]  /*0230*/  UIADD3 UR8, UR8, 0xc80, URZ ;  /* 0x00000c8008087890 */ /* 0x000fc6000fffe03f */
[----:B------:R-:W-:Y:S01]  /*0240*/  ISETP.EQ.OR.EX P0, PT, RZ, UR13, P0, P1 ;  /* 0x0000000dff007c0c */ /* 0x000fe20008702710 */
[----:B------:R-:W-:Y:S01]  /*0250*/  ULEA UR8, UR10, UR8, 0x18 ;  /* 0x000000080a087291 */ /* 0x000fe2000f8ec03f */
[----:B------:R-:W-:Y:S01]  /*0260*/  MOV R11, UR5 ;  /* 0x00000005000b7c02 */ /* 0x000fe20008000f00 */
[----:B------:R-:W-:Y:S01]  /*0270*/  ULDC.64 UR12, c[0x0][0x208] ;  /* 0x00008200000c7ab9 */ /* 0x000fe20000000a00 */
[----:B0-----:R-:W-:Y:S01]  /*0280*/  IADD3 R0, R3, UR9, RZ ;  /* 0x0000000903007c10 */ /* 0x001fe2000fffe0ff */
[----:B------:R-:W-:Y:S01]  /*0290*/  IMAD.WIDE.U32 R2, R2, -0x33333333, RZ ;  /* 0xcccccccd02027825 */ /* 0x000fe200078e00ff */
[----:B------:R-:W-:Y:S01]  /*02a0*/  MOV R2, R4 ;  /* 0x0000000400027202 */ /* 0x000fe20000000f00 */
[----:B------:R-:W-:Y:S01]  /*02b0*/  UMOV UR10, UR4 ;  /* 0x00000004000a7c82 */ /* 0x000fe20008000000 */
[----:B------:R-:W-:Y:S01]  /*02c0*/  SHF.L.U32 R4, R10, 0x3, RZ ;  /* 0x000000030a047819 */ /* 0x000fe200000006ff */
[----:B------:R-:W-:Y:S01]  /*02d0*/  IMAD R0, R0, 0x14, -R5 ;  /* 0x0000001400007824 */ /* 0x000fe200078e0a05 */
[----:B------:R-:W-:Y:S01]  /*02e0*/  LEA.HI R2, R3, R2, RZ, 0x1c ;  /* 0x0000000203027211 */ /* 0x000fe200078fe0ff */
[----:B------:R-:W-:Y:S01]  /*02f0*/  UMOV UR5, URZ ;  /* 0x0000003f00057c82 */ /* 0x000fe20008000000 */
[----:B------:R-:W-:Y:S01]  /*0300*/  LOP3.LUT R4, R4, 0x18, RZ, 0xc0, !PT ;  /* 0x0000001804047812 */ /* 0x000fe200078ec0ff */
[----:B------:R-:W-:Y:S01]  /*0310*/  UMOV UR4, URZ ;  /* 0x0000003f00047c82 */ /* 0x000fe20008000000 */
[----:B------:R-:W-:-:S02]  /*0320*/  IADD3 R5, R0, 0x4, RZ ;  /* 0x0000000400057810 */ /* 0x000fc40007ffe0ff */
[C---:B------:R-:W-:Y:S02]  /*0330*/  IADD3 R6, R0.reuse, 0x8, RZ ;  /* 0x0000000800067810 */ /* 0x040fe40007ffe0ff */
[----:B------:R-:W-:Y:S02]  /*0340*/  SHF.R.S32.HI R3, RZ, 0x2, R0 ;  /* 0x00000002ff037819 */ /* 0x000fe40000011400 */
[----:B------:R-:W-:Y:S02]  /*0350*/  SHF.R.S32.HI R5, RZ, 0x2, R5 ;  /* 0x00000002ff057819 */ /* 0x000fe40000011405 */
[C---:B------:R-:W-:Y:S01]  /*0360*/  IADD3 R7, R0.reuse, 0xc, RZ ;  /* 0x0000000c00077810 */ /* 0x040fe20007ffe0ff */
[--C-:B------:R-:W-:Y:S01]  /*0370*/  IMAD R3, R3, 0x28, R11.reuse ;  /* 0x0000002803037824 */ /* 0x100fe200078e020b */
[----:B------:R-:W-:Y:S01]  /*0380*/  SHF.R.S32.HI R6, RZ, 0x2, R6 ;  /* 0x00000002ff067819 */ /* 0x000fe20000011406 */
[----:B------:R-:W-:Y:S01]  /*0390*/  IMAD R5, R5, 0x28, R11 ;  /* 0x0000002805057824 */ /* 0x000fe200078e020b */
[----:B------:R-:W-:-:S02]  /*03a0*/  IADD3 R8, R0, 0x10, RZ ;  /* 0x0000001000087810 */ /* 0x000fc40007ffe0ff */
[----:B------:R-:W-:Y:S01]  /*03b0*/  SHF.R.S32.HI R0, RZ, 0x2, R7 ;  /* 0x00000002ff007819 */ /* 0x000fe20000011407 */
[--C-:B------:R-:W-:Y:S01]  /*03c0*/  IMAD R7, R6, 0x28, R11.reuse ;  /* 0x0000002806077824 */ /* 0x100fe200078e020b */
[----:B------:R-:W-:Y:S02]  /*03d0*/  SHF.R.S32.HI R8, RZ, 0x2, R8 ;  /* 0x00000002ff087819 */ /* 0x000fe40000011408 */
[----:B------:R-:W-:Y:S01]  /*03e0*/  IADD3 R6, R3, R4, RZ ;  /* 0x0000000403067210 */ /* 0x000fe20007ffe0ff */
[--C-:B------:R-:W-:Y:S01]  /*03f0*/  IMAD R9, R0, 0x28, R11.reuse ;  /* 0x0000002800097824 */ /* 0x100fe200078e020b */
[----:B------:R-:W-:Y:S01]  /*0400*/  IADD3 R3, R4, R5, RZ ;  /* 0x0000000504037210 */ /* 0x000fe20007ffe0ff */
[----:B------:R-:W-:Y:S01]  /*0410*/  IMAD R11, R8, 0x28, R11 ;  /* 0x00000028080b7824 */ /* 0x000fe200078e020b */
[----:B------:R-:W-:Y:S01]  /*0420*/  IADD3 R0, R4, R7, RZ ;  /* 0x0000000704007210 */ /* 0x000fe20007ffe0ff */
[----:B------:R-:W-:Y:S01]  /*0430*/  STL [R1+0x11c], R6 ;  /* 0x00011c0601007387 */ /* 0x000fe20000100800 */
[----:B------:R-:W-:-:S03]  /*0440*/  IADD3 R10, R10, UR9, RZ ;  /* 0x000000090a0a7c10 */ /* 0x000fc6000fffe0ff */
[----:B------:R0:W-:Y:S04]  /*0450*/  STL [R1+0x118], R3 ;  /* 0x0001180301007387 */ /* 0x0001e80000100800 */
[----:B------:R1:W-:Y:S01]  /*0460*/  STL [R1+0x114], R0 ;  /* 0x0001140001007387 */ /* 0x0003e20000100800 */
[C---:B0-----:R-:W-:Y:S02]  /*0470*/  IADD3 R3, R4.reuse, R9, RZ ;  /* 0x0000000904037210 */ /* 0x041fe40007ffe0ff */
[----:B-1----:R-:W-:-:S03]  /*0480*/  IADD3 R0, R4, R11, RZ ;  /* 0x0000000b04007210 */ /* 0x002fc60007ffe0ff */
[----:B------:R0:W-:Y:S04]  /*0490*/  STL [R1+0x110], R3 ;  /* 0x0001100301007387 */ /* 0x0001e80000100800 */
[----:B------:R1:W-:Y:S01]  /*04a0*/  STL [R1+0x10c], R0 ;  /* 0x00010c0001007387 */ /* 0x0003e20000100800 */
[----:B0-----:R-:W-:Y:S02]  /*04b0*/  SHF.R.S32.HI R3, RZ, 0x1f, R10 ;  /* 0x0000001fff037819 */ /* 0x001fe4000001140a */
[----:B-1----:R-:W-:-:S05]  /*04c0*/  LEA R0, R2, UR8, 0x3 ;  /* 0x0000000802007c11 */ /* 0x002fca000f8e18ff */
[----:B------:R0:W-:Y:S02]  /*04d0*/  STL [R1+0x120], R0 ;  /* 0x0001200001007387 */ /* 0x0001e40000100800 */
.L_x_3358:
[----:B------:R-:W1:Y:S01]  /*04e0*/  S2R R130, SR_TID.X ;  /* 0x0000000000827919 */ /* 0x000e620000002100 */
[----:B------:R-:W2:Y:S01]  /*04f0*/  S2UR UR18, SR_CTAID.X ;  /* 0x00000000001279c3 */ /* 0x000ea20000002500 */
[----:B------:R-:W-:Y:S01]  /*0500*/  ULOP3.LUT UR9, UR11, 0x1, URZ, 0xc0, !UPT ;  /* 0x000000010b097892 */ /* 0x000fe2000f8ec03f */
[----:B------:R-:W-:Y:S01]  /*0510*/  HFMA2.MMA R67, -RZ, RZ, 0, 0 ;  /* 0x00000000ff437435 */ /* 0x000fe200000001ff */
[----:B------:R-:W-:Y:S01]  /*0520*/  MOV R23, UR10 ;  /* 0x0000000a00177c02 */ /* 0x000fe20008000f00 */
        /* <DEDUP_REMOVED lines=8> */
[----:B------:R-:W-:-:S04]  /*05b0*/  IMAD R66, R3, 0x50, R66 ;  /* 0x0000005003427824 */ /* 0x000fc800078e0242 */
[----:B------:R-:W-:Y:S01]  /*05c0*/  IADD3 R13, R2, UR9, RZ ;  /* 0x00000009020d7c10 */ /* 0x000fe2000fffe0ff */
[----:B------:R-:W-:Y:S01]  /*05d0*/  UIMAD UR9, UR5, 0xa0000, URZ ;  /* 0x000a0000050978a4 */ /* 0x000fe2000f8e023f */
[----:B------:R-:W-:-:S03]  /*05e0*/  SHF.L.U32 R66, R66, 0x2, RZ ;  /* 0x0000000242427819 */ /* 0x000fc600000006ff */
[----:B------:R-:W-:Y:S02]  /*05f0*/  IMAD R13, R13, 0x280, RZ ;  /* 0x000002800d0d7824 */ /* 0x000fe400078e02ff */
[----:B------:R-:W-:-:S03]  /*0600*/  IMAD.WIDE.U32 R22, R23, 0xa0000, R66 ;  /* 0x000a000017167825 */ /* 0x000fc600078e0042 */
[----:B------:R-:W-:Y:S02]  /*0610*/  IADD3 R63, R13, 0xa00, RZ ;  /* 0x00000a000d3f7810 */ /* 0x000fe40007ffe0ff */
[----:B------:R-:W-:Y:S02]  /*0620*/  IADD3 R12, R23, UR9, RZ ;  /* 0x00000009170c7c10 */ /* 0x000fe4000fffe0ff */
[-C--:B------:R-:W-:Y:S02]  /*0630*/  IADD3 R65, P1, R13, R22.reuse, RZ ;  /* 0x000000160d417210 */ /* 0x080fe40007f3e0ff */
[----:B------:R-:W-:Y:S02]  /*0640*/  IADD3 R63, P2, R63, R22, RZ ;  /* 0x000000163f3f7210 */ /* 0x000fe40007f5e0ff */
[----:B0-----:R-:W-:Y:S02]  /*0650*/  IADD3.X R0, RZ, R12, RZ, P1, !PT ;  /* 0x0000000cff007210 */ /* 0x001fe40000ffe4ff */
[----:B------:R-:W-:-:S02]  /*0660*/  LEA R16, P1, R65, UR14, 0x1 ;  /* 0x0000000e41107c11 */ /* 0x000fc4000f8208ff */
[----:B------:R-:W-:Y:S01]  /*0670*/  IADD3.X R2, RZ, R12, RZ, P2, !PT ;  /* 0x0000000cff027210 */ /* 0x000fe200017fe4ff */
[----:B------:R0:W-:Y:S01]  /*0680*/  STL [R1+0x18], R0 ;  /* 0x0000180001007387 */ /* 0x0001e20000100800 */
[----:B------:R-:W-:Y:S02]  /*0690*/  LEA.HI.X R17, R65, UR15, R0, 0x1, P1 ;  /* 0x0000000f41117c11 */ /* 0x000fe400088f0c00 */
[----:B------:R-:W-:Y:S02]  /*06a0*/  LEA R164, P1, R63, UR14, 0x1 ;  /* 0x0000000e3fa47c11 */ /* 0x000fe4000f8208ff */
[----:B------:R-:W-:Y:S02]  /*06b0*/  IADD3 R3, R13, 0x1400, RZ ;  /* 0x000014000d037810 */ /* 0x000fe40007ffe0ff */
[----:B------:R-:W2:Y:S01]  /*06c0*/  LDG.E.64.CONSTANT R16, desc[UR12][R16.64] ;  /* 0x0000000c10107981 */ /* 0x000ea2000c1e9b00 */
[----:B------:R-:W-:Y:S02]  /*06d0*/  LEA.HI.X R165, R63, UR15, R2, 0x1, P1 ;  /* 0x0000000f3fa57c11 */ /* 0x000fe400088f0c02 */
[----:B------:R-:W-:-:S02]  /*06e0*/  IADD3 R62, P3, R3, R22, RZ ;  /* 0x00000016033e7210 */ /* 0x000fc40007f7e0ff */
[----:B------:R-:W-:Y:S02]  /*06f0*/  IADD3 R61, R13, 0x1e00, RZ ;  /* 0x00001e000d3d7810 */ /* 0x000fe40007ffe0ff */
[----:B------:R-:W3:Y:S01]  /*0700*/  LDG.E.64.CONSTANT R164, desc[UR12][R164.64] ;  /* 0x0000000ca4a47981 */ /* 0x000ee2000c1e9b00 */
[----:B0-----:R-:W-:Y:S02]  /*0710*/  IADD3.X R0, RZ, R12, RZ, P3, !PT ;  /* 0x0000000cff007210 */ /* 0x001fe40001ffe4ff */
[C---:B------:R-:W-:Y:S02]  /*0720*/  LEA R160, P2, R62.reuse, UR14, 0x1 ;  /* 0x0000000e3ea07c11 */ /* 0x040fe4000f8408ff */
[-C--:B------:R-:W-:Y:S01]  /*0730*/  IADD3 R61, P1, R61, R22.reuse, RZ ;  /* 0x000000163d3d7210 */ /* 0x080fe20007f3e0ff */
[----:B------:R-:W-:Y:S01]  /*0740*/  STL [R1+0x1c], R2 ;  /* 0x00001c0201007387 */ /* 0x000fe20000100800 */
[----:B------:R-:W-:Y:S02]  /*0750*/  IADD3 R5, R13, 0x2800, RZ ;  /* 0x000028000d057810 */ /* 0x000fe40007ffe0ff */
[----:B------:R-:W-:Y:S01]  /*0760*/  LEA.HI.X R161, R62, UR15, R0, 0x1, P2 ;  /* 0x0000000f3ea17c11 */ /* 0x000fe200090f0c00 */
[----:B------:R0:W-:Y:S01]  /*0770*/  STL [R1+0x20], R0 ;  /* 0x0000200001007387 */ /* 0x0001e20000100800 */
[----:B------:R-:W-:-:S02]  /*0780*/  IADD3 R60, P2, R5, R22, RZ ;  /* 0x00000016053c7210 */ /* 0x000fc40007f5e0ff */
[C---:B------:R-:W-:Y:S02]  /*0790*/  IADD3 R59, R13.reuse, 0x3200, RZ ;  /* 0x000032000d3b7810 */ /* 0x040fe40007ffe0ff */
[----:B------:R-:W-:Y:S01]  /*07a0*/  IADD3 R3, R13, 0x3c00, RZ ;  /* 0x00003c000d037810 */ /* 0x000fe20007ffe0ff */
[----:B------:R-:W4:Y:S01]  /*07b0*/  LDG.E.64.CONSTANT R160, desc[UR12][R160.64] ;  /* 0x0000000ca0a07981 */ /* 0x000f22000c1e9b00 */
[-C--:B0-----:R-:W-:Y:S02]  /*07c0*/  IADD3.X R0, RZ, R12.reuse, RZ, P1, !PT ;  /* 0x0000000cff007210 */ /* 0x081fe40000ffe4ff */
[C---:B------:R-:W-:Y:S02]  /*07d0*/  LEA R156, P1, R61.reuse, UR14, 0x1 ;  /* 0x0000000e3d9c7c11 */ /* 0x040fe4000f8208ff */
[----:B------:R-:W-:Y:S02]  /*07e0*/  IADD3.X R2, RZ, R12, RZ, P2, !PT ;  /* 0x0000000cff027210 */ /* 0x000fe400017fe4ff */
[----:B------:R-:W-:-:S02]  /*07f0*/  LEA.HI.X R157, R61, UR15, R0, 0x1, P1 ;  /* 0x0000000f3d9d7c11 */ /* 0x000fc400088f0c00 */
[C---:B------:R-:W-:Y:S02]  /*0800*/  LEA R152, P1, R60.reuse, UR14, 0x1 ;  /* 0x0000000e3c987c11 */ /* 0x040fe4000f8208ff */
[-C--:B------:R-:W-:Y:S02]  /*0810*/  IADD3 R59, P3, R59, R22.reuse, RZ ;  /* 0x000000163b3b7210 */ /* 0x080fe40007f7e0ff */
[----:B------:R-:W-:Y:S01]  /*0820*/  LEA.HI.X R153, R60, UR15, R2, 0x1, P1 ;  /* 0x0000000f3c997c11 */ /* 0x000fe200088f0c02 */
[----:B------:R0:W-:Y:S01]  /*0830*/  STL [R1+0x24], R0 ;  /* 0x0000240001007387 */ /* 0x0001e20000100800 */
[----:B------:R-:W-:Y:S02]  /*0840*/  IADD3 R57, R13, 0x4600, RZ ;  /* 0x000046000d397810 */ /* 0x000fe40007ffe0ff */
[----:B------:R-:W-:Y:S01]  /*0850*/  IADD3 R58, P1, R3, R22, RZ ;  /* 0x00000016033a7210 */ /* 0x000fe20007f3e0ff */
[----:B------:R1:W-:Y:S01]  /*0860*/  STL [R1+0x28], R2 ;  /* 0x0000280201007387 */ /* 0x0003e20000100800 */
[----:B------:R-:W-:-:S03]  /*0870*/  LEA R148, P2, R59, UR14, 0x1 ;  /* 0x0000000e3b947c11 */ /* 0x000fc6000f8408ff */
[----:B------:R-:W5:Y:S01]  /*0880*/  LDG.E.64.CONSTANT R156, desc[UR12][R156.64] ;  /* 0x0000000c9c9c7981 */ /* 0x000f62000c1e9b00 */
[----:B0-----:R-:W-:Y:S02]  /*0890*/  IADD3.X R0, RZ, R12, RZ, P3, !PT ;  /* 0x0000000cff007210 */ /* 0x001fe40001ffe4ff */
[----:B------:R-:W-:Y:S01]  /*08a0*/  IADD3 R57, P3, R57, R22, RZ ;  /* 0x0000001639397210 */ /* 0x000fe20007f7e0ff */
[----:B------:R-:W5:Y:S01]  /*08b0*/  LDG.E.64.CONSTANT R152, desc[UR12][R152.64] ;  /* 0x0000000c98987981 */ /* 0x000f62000c1e9b00 */
[----:B-1----:R-:W-:Y:S02]  /*08c0*/  IADD3.X R2, RZ, R12, RZ, P1, !PT ;  /* 0x0000000cff027210 */ /* 0x002fe40000ffe4ff */
[----:B------:R-:W-:Y:S01]  /*08d0*/  LEA R144, P1, R58, UR14, 0x1 ;  /* 0x0000000e3a907c11 */ /* 0x000fe2000f8208ff */
[----:B------:R0:W-:Y:S01]  /*08e0*/  STL [R1+0x2c], R0 ;  /* 0x00002c0001007387 */ /* 0x0001e20000100800 */
[----:B------:R-:W-:Y:S02]  /*08f0*/  IADD3 R3, R13, 0x5000, RZ ;  /* 0x000050000d037810 */ /* 0x000fe40007ffe0ff */
[----:B------:R-:W-:-:S02]  /*0900*/  LEA.HI.X R149, R59, UR15, R0, 0x1, P2 ;  /* 0x0000000f3b957c11 */ /* 0x000fc400090f0c00 */
[----:B------:R-:W-:Y:S02]  /*0910*/  LEA R140, P2, R57, UR14, 0x1 ;  /* 0x0000000e398c7c11 */ /* 0x000fe4000f8408ff */
[----:B------:R-:W-:Y:S02]  /*0920*/  LEA.HI.X R145, R58, UR15, R2, 0x1, P1 ;  /* 0x0000000f3a917c11 */ /* 0x000fe400088f0c02 */
[----:B0-----:R-:W-:Y:S01]  /*0930*/  IADD3.X R0, RZ, R12, RZ, P3, !PT ;  /* 0x0000000cff007210 */ /* 0x001fe20001ffe4ff */
[----:B------:R-:W-:Y:S01]  /*0940*/  STL [R1+0x30], R2 ;  /* 0x0000300201007387 */ /* 0x000fe20000100800 */
[----:B------:R-:W-:Y:S02]  /*0950*/  IADD3 R56, P1, R3, R22, RZ ;  /* 0x0000001603387210 */ /* 0x000fe40007f3e0ff */
[----:B------:R-:W-:Y:S01]  /*0960*/  LEA.HI.X R141, R57, UR15, R0, 0x1, P2 ;  /* 0x0000000f398d7c11 */ /* 0x000fe200090f0c00 */
[----:B------:R0:W-:Y:S04]  /*0970*/  STL [R1+0x34], R0 ;  /* 0x0000340001007387 */ /* 0x0001e80000100800 */
[----:B------:R-:W5:Y:S04]  /*0980*/  LDG.E.64.CONSTANT R148, desc[UR12][R148.64] ;  /* 0x0000000c94947981 */ /* 0x000f68000c1e9b00 */
[----:B------:R-:W5:Y:S01]  /*0990*/  LDG.E.64.CONSTANT R144, desc[UR12][R144.64] ;  /* 0x0000000c90907981 */ /* 0x000f62000c1e9b00 */
[----:B0-----:R-:W-:-:S02]  /*09a0*/  IADD3.X R0, RZ, R12, RZ, P1, !PT ;  /* 0x0000000cff007210 */ /* 0x001fc40000ffe4ff */
[C---:B------:R-:W-:Y:S01]  /*09b0*/  LEA R8, P1, R56.reuse, UR14, 0x1 ;  /* 0x0000000e38087c11 */ /* 0x040fe2000f8208ff */
[----:B------:R-:W5:Y:S03]  /*09c0*/  LDG.E.64.CONSTANT R140, desc[UR12][R140.64] ;  /* 0x0000000c8c8c7981 */ /* 0x000f66000c1e9b00 */
[----:B------:R-:W-:-:S06]  /*09d0*/  LEA.HI.X R9, R56, UR15, R0, 0x1, P1 ;  /* 0x0000000f38097c11 */ /* 0x000fcc00088f0c00 */
[----:B------:R-:W5:Y:S01]  /*09e0*/  LDG.E.64.CONSTANT R8, desc[UR12][R8.64] ;  /* 0x0000000c08087981 */ /* 0x000f62000c1e9b00 */
[----:B------:R-:W-:-:S04]  /*09f0*/  IADD3 R55, R13, 0x5a00, RZ ;  /* 0x00005a000d377810 */ /* 0x000fc80007ffe0ff */
[----:B------:R-:W-:Y:S01]  /*0a00*/  IADD3 R55, P1, R55, R22, RZ ;  /* 0x0000001637377210 */ /* 0x000fe20007f3e0ff */
[----:B------:R0:W-:Y:S03]  /*0a10*/  STL [R1+0x38], R0 ;  /* 0x0000380001007387 */ /* 0x0001e60000100800 */
[----:B0-----:R-:W-:Y:S02]  /*0a20*/  IADD3.X R0, RZ, R12, RZ, P1, !PT ;  /* 0x0000000cff007210 */ /* 0x001fe40000ffe4ff */
[----:B------:R-:W-:-:S04]  /*0a30*/  LEA R4, P1, R55, UR14, 0x1 ;  /* 0x0000000e37047c11 */ /* 0x000fc8000f8208ff */
        /* <DEDUP_REMOVED lines=8> */
[----:B------:R-:W-:Y:S02]  /*0ac0*/  LEA.HI.X R25, R54, UR15, R0, 0x1, P1 ;  /* 0x0000000f36197c11 */ /* 0x000fe400088f0c00 */
[----:B------:R-:W-:Y:S01]  /*0ad0*/  IADD3 R53, P1, R53, R22, RZ ;  /* 0x0000001635357210 */ /* 0x000fe20007f3e0ff */
[----:B------:R0:W-:Y:S01]  /*0ae0*/  STL [R1+0x40], R0 ;  /* 0x0000400001007387 */ /* 0x0001e20000100800 */
[C---:B------:R-:W-:Y:S02]  /*0af0*/  IADD3 R3, R13.reuse, 0x7800, RZ ;  /* 0x000078000d037810 */ /* 0x040fe40007ffe0ff */
[----:B------:R-:W-:Y:S01]  /*0b00*/  IADD3 R51, R13, 0x8200, RZ ;  /* 0x000082000d337810 */ /* 0x000fe20007ffe0ff */
[----:B------:R-:W5:Y:S01]  /*0b10*/  LDG.E.64.CONSTANT R24, desc[UR12][R24.64] ;  /* 0x0000000c18187981 */ /* 0x000f62000c1e9b00 */
        /* <DEDUP_REMOVED lines=19> */
[-C--:B------:R-:W-:Y:S01]  /*0c50*/  IADD3 R50, P1, R3, R22.reuse, RZ ;  /* 0x0000001603327210 */ /* 0x080fe20007f3e0ff */
[----:B------:R0:W-:Y:S01]  /*0c60*/  STL [R1+0x4c], R0 ;  /* 0x00004c0001007387 */ /* 0x0001e20000100800 */
[----:B------:R-:W-:Y:S02]  /*0c70*/  IADD3 R47, P2, R47, R22, RZ ;  /* 0x000000162f2f7210 */ /* 0x000fe40007f5e0ff */
[----:B------:R-:W-:Y:S01]  /*0c80*/  IADD3 R45, R13, 0xbe00, RZ ;  /* 0x0000be000d2d7810 */ /* 0x000fe20007ffe0ff */
[----:B------:R-:W5:Y:S01]  /*0c90*/  LDG.E.64.CONSTANT R10, desc[UR12][R10.64] ;  /* 0x0000000c0a0a7981 */ /* 0x000f62000c1e9b00 */
[----:B0-----:R-:W-:Y:S02]  /*0ca0*/  IADD3.X R0, RZ, R12, RZ, P1, !PT ;  /* 0x0000000cff007210 */ /* 0x001fe40000ffe4ff */
[----:B------:R-:W-:-:S04]  /*0cb0*/  LEA R6, P1, R50, UR14, 0x1 ;  /* 0x0000000e32067c11 */ /* 0x000fc8000f8208ff */
[----:B------:R-:W-:Y:S02]  /*0cc0*/  LEA.HI.X R7, R50, UR15, R0, 0x1, P1 ;  /* 0x0000000f32077c11 */ /* 0x000fe400088f0c00 */
[----:B------:R-:W-:Y:S01]  /*0cd0*/  IADD3 R49, P1, R49, R22, RZ ;  /* 0x0000001631317210 */ /* 0x000fe20007f3e0ff */
[----:B------:R0:W-:Y:S01]  /*0ce0*/  STL [R1+0x54], R0 ;  /* 0x0000540001007387 */ /* 0x0001e20000100800 */
[-C--:B------:R-:W-:Y:S02]  /*0cf0*/  IADD3.X R20, RZ, R12.reuse, RZ, P2, !PT ;  /* 0x0000000cff147210 */ /* 0x080fe400017fe4ff */
        /* <DEDUP_REMOVED lines=13> */
[C---:B------:R-:W-:Y:S01]  /*0dd0*/  LEA R70, P1, R47.reuse, UR14, 0x1 ;  /* 0x0000000e2f467c11 */ /* 0x040fe2000f8208ff */
[----:B------:R0:W-:Y:S03]  /*0de0*/  STL [R1+0x60], R0 ;  /* 0x0000600001007387 */ /* 0x0001e60000100800 */
[----:B------:R-:W-:Y:S01]  /*0df0*/  LEA.HI.X R71, R47, UR15, R20, 0x1, P1 ;  /* 0x0000000f2f477c11 */ /* 0x000fe200088f0c14 */
[----:B------:R-:W5:Y:S05]  /*0e00*/  LDG.E.64.CONSTANT R68, desc[UR12][R68.64] ;  /* 0x0000000c44447981 */ /* 0x000f6a000c1e9b00 */
[----:B------:R-:W5:Y:S01]  /*0e10*/  LDG.E.64.CONSTANT R70, desc[UR12][R70.64] ;  /* 0x0000000c46467981 */ /* 0x000f62000c1e9b00 */
[----:B--2---:R-:W-:-:S02]  /*0e20*/  HADD2.F32 R29, -RZ, R17.H0_H0 ;  /* 0x20000011ff1d7230 */ /* 0x004fc40000004100 */
[----:B------:R-:W-:Y:S01]  /*0e30*/  HADD2.F32 R26, -RZ, R17.H1_H1 ;  /* 0x30000011ff1a7230 */ /* 0x000fe20000004100 */
[----:B------:R-:W-:Y:S01]  /*0e40*/  IADD3 R17, R13, 0xb400, RZ ;  /* 0x0000b4000d117810 */ /* 0x000fe20007ffe0ff */
[----:B------:R-:W-:Y:S01]  /*0e50*/  HADD2.F32 R31, -RZ, R16.H1_H1 ;  /* 0x30000010ff1f7230 */ /* 0x000fe20000004100 */
[----:B------:R-:W-:Y:S02]  /*0e60*/  STL [R1+0x4], R29 ;  /* 0x0000041d01007387 */ /* 0x000fe40000100800 */
[----:B------:R-:W-:Y:S01]  /*0e70*/  IADD3 R46, P1, R17, R22, RZ ;  /* 0x00000016112e7210 */ /* 0x000fe20007f3e0ff */
[--C-:B---3--:R-:W-:Y:S01]  /*0e80*/  HADD2.F32 R28, -RZ, R164.reuse.H0_H0 ;  /* 0x200000a4ff1c7230 */ /* 0x108fe20000004100 */
[----:B------:R-:W-:Y:S01]  /*0e90*/  STL [R1], R26 ;  /* 0x0000001a01007387 */ /* 0x000fe20000100800 */
[----:B------:R-:W-:Y:S02]  /*0ea0*/  HADD2.F32 R27, -RZ, R164.H1_H1 ;  /* 0x300000a4ff1b7230 */ /* 0x000fe40000004100 */
[----:B0-----:R-:W-:Y:S01]  /*0eb0*/  HADD2.F32 R0, -RZ, R16.H0_H0 ;  /* 0x20000010ff007230 */ /* 0x001fe20000004100 */
[----:B------:R-:W-:Y:S01]  /*0ec0*/  STL [R1+0x8], R31 ;  /* 0x0000081f01007387 */ /* 0x000fe20000100800 */
[----:B------:R-:W-:Y:S01]  /*0ed0*/  HADD2.F32 R21, -RZ, R165.H0_H0 ;  /* 0x200000a5ff157230 */ /* 0x000fe20000004100 */
[----:B------:R-:W-:-:S02]  /*0ee0*/  IADD3.X R16, RZ, R12, RZ, P1, !PT ;  /* 0x0000000cff107210 */ /* 0x000fc40000ffe4ff */
[----:B------:R-:W-:Y:S01]  /*0ef0*/  STL [R1+0x84], R20 ;  /* 0x0000841401007387 */ /* 0x000fe20000100800 */
[----:B------:R-:W-:-:S03]  /*0f00*/  LEA R72, P1, R46, UR14, 0x1 ;  /* 0x0000000e2e487c11 */ /* 0x000fc6000f8208ff */
[----:B------:R-:W-:Y:S01]  /*0f10*/  STL [R1+0x14], R28 ;  /* 0x0000141c01007387 */ /* 0x000fe20000100800 */
[----:B------:R-:W-:-:S03]  /*0f20*/  LEA.HI.X R73, R46, UR15, R16, 0x1, P1 ;  /* 0x0000000f2e497c11 */ /* 0x000fc600088f0c10 */
[----:B------:R-:W-:Y:S01]  /*0f30*/  STL [R1+0x10], R27 ;  /* 0x0000101b01007387 */ /* 0x000fe20000100800 */
[----:B------:R-:W-:-:S03]  /*0f40*/  LEA R74, P1, R45, UR14, 0x1 ;  /* 0x0000000e2d4a7c11 */ /* 0x000fc6000f8208ff */
[----:B------:R-:W-:Y:S01]  /*0f50*/  STL [R1+0xc], R21 ;  /* 0x00000c1501007387 */ /* 0x000fe20000100800 */
[----:B------:R-:W-:-:S03]  /*0f60*/  IADD3 R17, R13, 0xc800, RZ ;  /* 0x0000c8000d117810 */ /* 0x000fc60007ffe0ff */
[----:B------:R0:W-:Y:S04]  /*0f70*/  STL [R1+0x88], R16 ;  /* 0x0000881001007387 */ /* 0x0001e80000100800 */
[----:B------:R-:W2:Y:S01]  /*0f80*/  LDG.E.64.CONSTANT R72, desc[UR12][R72.64] ;  /* 0x0000000c48487981 */ /* 0x000ea2000c1e9b00 */
[----:B0-----:R-:W-:-:S04]  /*0f90*/  IADD3.X R16, RZ, R12, RZ, P2, !PT ;  /* 0x0000000cff107210 */ /* 0x001fc800017fe4ff */
[----:B------:R-:W-:Y:S01]  /*0fa0*/  LEA.HI.X R75, R45, UR15, R16, 0x1, P1 ;  /* 0x0000000f2d4b7c11 */ /* 0x000fe200088f0c10 */
[----:B------:R0:W-:Y:S01]  /*0fb0*/  STL [R1+0x94], R16 ;  /* 0x0000941001007387 */ /* 0x0001e20000100800 */
[----:B------:R-:W-:Y:S01]  /*0fc0*/  IADD3 R44, P1, R17, R22, RZ ;  /* 0x00000016112c7210 */ /* 0x000fe20007f3e0ff */
[----:B------:R-:W-:-:S03]  /*0fd0*/  FFMA.FTZ R17, R0, R0, RZ ;  /* 0x0000000000117223 */ /* 0x000fc600000100ff */
[----:B------:R-:W-:Y:S01]  /*0fe0*/  IADD3.X R30, RZ, R12, RZ, P1, !PT ;  /* 0x0000000cff1e7210 */ /* 0x000fe20000ffe4ff */
[----:B------:R-:W-:Y:S01]  /*0ff0*/  FFMA.FTZ R20, R31, R31, R17 ;  /* 0x0000001f1f147223 */ /* 0x000fe20000010011 */
[----:B------:R-:W3:Y:S01]  /*1000*/  LDG.E.64.CONSTANT R74, desc[UR12][R74.64] ;  /* 0x0000000c4a4a7981 */ /* 0x000ee2000c1e9b00 */
[----:B0-----:R-:W-:Y:S01]  /*1010*/  FADD.FTZ R16, RZ, R0 ;  /* 0x00000000ff107221 */ /* 0x001fe20000010000 */
[----:B------:R-:W-:-:S03]  /*1020*/  LEA R76, P1, R44, UR14, 0x1 ;  /* 0x0000000e2c4c7c11 */ /* 0x000fc6000f8208ff */
[----:B------:R-:W-:Y:S01]  /*1030*/  FADD.FTZ R16, R16, R31 ;  /* 0x0000001f10107221 */ /* 0x000fe20000010000 */
[----:B------:R-:W-:Y:S01]  /*1040*/  LEA.HI.X R77, R44, UR15, R30, 0x1, P1 ;  /* 0x0000000f2c4d7c11 */ /* 0x000fe200088f0c1e */
[----:B------:R-:W-:Y:S01]  /*1050*/  FFMA.FTZ R20, R29, R29, R20 ;  /* 0x0000001d1d147223 */ /* 0x000fe20000010014 */
[----:B------:R-:W-:Y:S01]  /*1060*/  IADD3 R43, P1, R43, R22, RZ ;  /* 0x000000162b2b7210 */ /* 0x000fe20007f3e0ff */
[----:B------:R-:W-:Y:S01]  /*1070*/  FADD.FTZ R16, R16, R29 ;  /* 0x0000001d10107221 */ /* 0x000fe20000010000 */
[----:B------:R-:W-:Y:S01]  /*1080*/  IADD3 R17, R13, 0xdc00, RZ ;  /* 0x0000dc000d117810 */ /* 0x000fe20007ffe0ff */
[----:B------:R-:W-:Y:S01]  /*1090*/  FFMA.FTZ R20, R26, R26, R20 ;  /* 0x0000001a1a147223 */ /* 0x000fe20000010014 */
[----:B------:R-:W-:Y:S01]  /*10a0*/  STL [R1+0x70], R30 ;  /* 0x0000701e01007387 */ /* 0x000fe20000100800 */
[----:B------:R-:W-:Y:S01]  /*10b0*/  FADD.FTZ R16, R16, R26 ;  /* 0x0000001a10107221 */ /* 0x000fe20000010000 */
[----:B------:R-:W-:Y:S02]  /*10c0*/  IADD3.X R26, RZ, R12, RZ, P1, !PT ;  /* 0x0000000cff1a7210 */ /* 0x000fe40000ffe4ff */
[----:B------:R-:W-:Y:S01]  /*10d0*/  LEA R78, P1, R43, UR14, 0x1 ;  /* 0x0000000e2b4e7c11 */ /* 0x000fe2000f8208ff */
[----:B------:R-:W3:Y:S01]  /*10e0*/  LDG.E.64.CONSTANT R76, desc[UR12][R76.64] ;  /* 0x0000000c4c4c7981 */ /* 0x000ee2000c1e9b00 */
[----:B------:R-:W-:-:S02]  /*10f0*/  IADD3 R42, P2, R17, R22, RZ ;  /* 0x00000016112a7210 */ /* 0x000fc40007f5e0ff */
[----:B------:R-:W-:Y:S01]  /*1100*/  LEA.HI.X R79, R43, UR15, R26, 0x1, P1 ;  /* 0x0000000f2b4f7c11 */ /* 0x000fe200088f0c1a */
[----:B------:R0:W-:Y:S01]  /*1110*/  STL [R1+0x8c], R26 ;  /* 0x00008c1a01007387 */ /* 0x0001e20000100800 */
[----:B------:R-:W-:-:S04]  /*1120*/  LEA R80, P1, R42, UR14, 0x1 ;  /* 0x0000000e2a507c11 */ /* 0x000fc8000f8208ff */
[----:B------:R-:W2:Y:S01]  /*1130*/  LDG.E.64.CONSTANT R78, desc[UR12][R78.64] ;  /* 0x0000000c4e4e7981 */ /* 0x000ea2000c1e9b00 */
[----:B0-----:R-:W-:-:S04]  /*1140*/  IADD3.X R26, RZ, R12, RZ, P2, !PT ;  /* 0x0000000cff1a7210 */ /* 0x001fc800017fe4ff */
[----:B------:R-:W-:Y:S02]  /*1150*/  LEA.HI.X R81, R42, UR15, R26, 0x1, P1 ;  /* 0x0000000f2a517c11 */ /* 0x000fe400088f0c1a */
[----:B------:R-:W-:Y:S01]  /*1160*/  IADD3 R39, P1, R39, R22, RZ ;  /* 0x0000001627277210 */ /* 0x000fe20007f3e0ff */
[----:B------:R0:W-:Y:S04]  /*1170*/  STL [R1+0x90], R26 ;  /* 0x0000901a01007387 */ /* 0x0001e80000100800 */
[----:B------:R-:W3:Y:S01]  /*1180*/  LDG.E.64.CONSTANT R80, desc[UR12][R80.64] ;  /* 0x0000000c50507981 */ /* 0x000ee2000c1e9b00 */
[----:B0-----:R-:W-:Y:S02]  /*1190*/  IADD3.X R26, RZ, R12, RZ, P1, !PT ;  /* 0x0000000cff1a7210 */ /* 0x001fe40000ffe4ff */
[----:B------:R-:W-:-:S04]  /*11a0*/  LEA R82, P1, R39, UR14, 0x1 ;  /* 0x0000000e27527c11 */ /* 0x000fc8000f8208ff */
[----:B------:R-:W-:-:S06]  /*11b0*/  LEA.HI.X R83, R39, UR15, R26, 0x1, P1 ;  /* 0x0000000f27537c11 */ /* 0x000fcc00088f0c1a */
[----:B------:R-:W2:Y:S01]  /*11c0*/  LDG.E.64.CONSTANT R82, desc[UR12][R82.64] ;  /* 0x0000000c52527981 */ /* 0x000ea2000c1e9b00 */
[----:B------:R-:W-:Y:S01]  /*11d0*/  FFMA.FTZ R20, R28, R28, R20 ;  /* 0x0000001c1c147223 */ /* 0x000fe20000010014 */
[----:B------:R-:W-:-:S03]  /*11e0*/  FADD.FTZ R16, R16, R28 ;  /* 0x0000001c10107221 */ /* 0x000fc60000010000 */
        /* <DEDUP_REMOVED lines=11> */
[----:B------:R-:W-:Y:S02]  /*12a0*/  HADD2.F32 R162, -RZ, R161.H0_H0 ;  /* 0x200000a1ffa27230 */ /* 0x000fe40000004100 */
[--C-:B-----5:R-:W-:Y:S02]  /*12b0*/  HADD2.F32 R160, -RZ, R156.reuse.H0_H0 ;  /* 0x2000009cffa07230 */ /* 0x120fe40000004100 */
[----:B------:R-:W-:Y:S01]  /*12c0*/  FFMA.FTZ R21, R163, R163, R20 ;  /* 0x000000a3a3157223 */ /* 0x000fe20000010014 */
[----:B------:R-:W-:Y:S02]  /*12d0*/  HADD2.F32 R159, -RZ, R156.H1_H1 ;  /* 0x3000009cff9f7230 */ /* 0x000fe40000004100 */
[----:B------:R-:W-:Y:S01]  /*12e0*/  FADD.FTZ R17, R16, R163 ;  /* 0x000000a310117221 */ /* 0x000fe20000010000 */
[----:B------:R-:W-:-:S02]  /*12f0*/  HADD2.F32 R156, -RZ, R152.H0_H0 ;  /* 0x20000098ff9c7230 */ /* 0x000fc40000004100 */
[----:B------:R-:W-:Y:S02]  /*1300*/  HADD2.F32 R155, -RZ, R152.H1_H1 ;  /* 0x30000098ff9b7230 */ /* 0x000fe40000004100 */
[--C-:B------:R-:W-:Y:S02]  /*1310*/  HADD2.F32 R152, -RZ, R148.reuse.H0_H0 ;  /* 0x20000094ff987230 */ /* 0x100fe40000004100 */
[----:B------:R-:W-:Y:S02]  /*1320*/  HADD2.F32 R151, -RZ, R148.H1_H1 ;  /* 0x30000094ff977230 */ /* 0x000fe40000004100 */
[--C-:B------:R-:W-:Y:S02]  /*1330*/  HADD2.F32 R148, -RZ, R144.reuse.H0_H0 ;  /* 0x20000090ff947230 */ /* 0x100fe40000004100 */
[----:B------:R-:W-:Y:S02]  /*1340*/  HADD2.F32 R147, -RZ, R144.H1_H1 ;  /* 0x30000090ff937230 */ /* 0x000fe40000004100 */
[----:B------:R-:W-:Y:S01]  /*1350*/  FFMA.FTZ R16, R162, R162, R21 ;  /* 0x000000a2a2107223 */ /* 0x000fe20000010015 */
[----:B------:R-:W-:-:S02]  /*1360*/  HADD2.F32 R161, -RZ, R161.H1_H1 ;  /* 0x300000a1ffa17230 */ /* 0x000fc40000004100 */
[--C-:B------:R-:W-:Y:S02]  /*1370*/  HADD2.F32 R144, -RZ, R140.reuse.H0_H0 ;  /* 0x2000008cff907230 */ /* 0x100fe40000004100 */
[----:B------:R-:W-:Y:S02]  /*1380*/  HADD2.F32 R143, -RZ, R140.H1_H1 ;  /* 0x3000008cff8f7230 */ /* 0x000fe40000004100 */
[--C-:B------:R-:W-:Y:S02]  /*1390*/  HADD2.F32 R140, -RZ, R8.reuse.H0_H0 ;  /* 0x20000008ff8c7230 */ /* 0x100fe40000004100 */
[----:B------:R-:W-:Y:S02]  /*13a0*/  HADD2.F32 R139, -RZ, R8.H1_H1 ;  /* 0x30000008ff8b7230 */ /* 0x000fe40000004100 */
[----:B------:R-:W-:Y:S01]  /*13b0*/  FADD.FTZ R8, R17, R162 ;  /* 0x000000a211087221 */ /* 0x000fe20000010000 */
[--C-:B------:R-:W-:Y:S02]  /*13c0*/  HADD2.F32 R41, -RZ, R9.reuse.H0_H0 ;  /* 0x20000009ff297230 */ /* 0x100fe40000004100 */
[----:B------:R-:W-:Y:S01]  /*13d0*/  FFMA.FTZ R17, R161, R161, R16 ;  /* 0x000000a1a1117223 */ /* 0x000fe20000010010 */
[----:B------:R-:W-:-:S02]  /*13e0*/  HADD2.F32 R40, -RZ, R9.H1_H1 ;  /* 0x30000009ff287230 */ /* 0x000fc40000004100 */
[----:B------:R-:W-:Y:S01]  /*13f0*/  FADD.FTZ R9, R8, R161 ;  /* 0x000000a108097221 */ /* 0x000fe20000010000 */
[----:B------:R-:W-:-:S03]  /*1400*/  FFMA.FTZ R16, R160, R160, R17 ;  /* 0x000000a0a0107223 */ /* 0x000fc60000010011 */
[----:B------:R-:W-:Y:S01]  /*1410*/  FADD.FTZ R8, R9, R160 ;  /* 0x000000a009087221 */ /* 0x000fe20000010000 */
[--C-:B------:R-:W-:Y:S02]  /*1420*/  HADD2.F32 R158, -RZ, R157.reuse.H0_H0 ;  /* 0x2000009dff9e7230 */ /* 0x100fe40000004100 */
[----:B------:R-:W-:Y:S01]  /*1430*/  FFMA.FTZ R21, R159, R159, R16 ;  /* 0x0000009f9f157223 */ /* 0x000fe20000010010 */
[----:B------:R-:W-:Y:S01]  /*1440*/  FADD.FTZ R17, R8, R159 ;  /* 0x0000009f08117221 */ /* 0x000fe20000010000 */
[----:B------:R-:W-:Y:S01]  /*1450*/  HADD2.F32 R157, -RZ, R157.H1_H1 ;  /* 0x3000009dff9d7230 */ /* 0x000fe20000004100 */
[----:B------:R-:W-:Y:S01]  /*1460*/  IADD3 R9, R13, 0xf000, RZ ;  /* 0x0000f0000d097810 */ /* 0x000fe20007ffe0ff */
[----:B------:R-:W-:Y:S01]  /*1470*/  FFMA.FTZ R16, R158, R158, R21 ;  /* 0x0000009e9e107223 */ /* 0x000fe20000010015 */
[----:B------:R-:W-:Y:S02]  /*1480*/  FADD.FTZ R8, R17, R158 ;  /* 0x0000009e11087221 */ /* 0x000fe40000010000 */
[----:B------:R-:W-:Y:S01]  /*1490*/  IADD3 R38, P1, R9, R22, RZ ;  /* 0x0000001609267210 */ /* 0x000fe20007f3e0ff */
[----:B------:R-:W-:Y:S01]  /*14a0*/  FFMA.FTZ R17, R157, R157, R16 ;  /* 0x0000009d9d117223 */ /* 0x000fe20000010010 */
[----:B------:R-:W-:-:S03]  /*14b0*/  FADD.FTZ R9, R8, R157 ;  /* 0x0000009d08097221 */ /* 0x000fc60000010000 */
[----:B------:R-:W-:Y:S01]  /*14c0*/  FFMA.FTZ R16, R156, R156, R17 ;  /* 0x0000009c9c107223 */ /* 0x000fe20000010011 */
[----:B------:R-:W-:Y:S01]  /*14d0*/  FADD.FTZ R8, R9, R156 ;  /* 0x0000009c09087221 */ /* 0x000fe20000010000 */
[--C-:B------:R-:W-:Y:S01]  /*14e0*/  HADD2.F32 R154, -RZ, R153.reuse.H0_H0 ;  /* 0x20000099ff9a7230 */ /* 0x100fe20000004100 */
[----:B------:R-:W-:Y:S01]  /*14f0*/  IADD3.X R20, RZ, R12, RZ, P1, !PT ;  /* 0x0000000cff147210 */ /* 0x000fe20000ffe4ff */
[----:B------:R-:W-:Y:S01]  /*1500*/  FFMA.FTZ R21, R155, R155, R16 ;  /* 0x0000009b9b157223 */ /* 0x000fe20000010010 */
[----:B------:R-:W-:Y:S01]  /*1510*/  LEA R84, P1, R38, UR14, 0x1 ;  /* 0x0000000e26547c11 */ /* 0x000fe2000f8208ff */
[----:B------:R-:W-:Y:S01]  /*1520*/  FADD.FTZ R17, R8, R155 ;  /* 0x0000009b08117221 */ /* 0x000fe20000010000 */
[----:B------:R-:W-:Y:S02]  /*1530*/  HADD2.F32 R153, -RZ, R153.H1_H1 ;  /* 0x30000099ff997230 */ /* 0x000fe40000004100 */
[----:B------:R-:W-:Y:S01]  /*1540*/  FFMA.FTZ R16, R154, R154, R21 ;  /* 0x0000009a9a107223 */ /* 0x000fe20000010015 */
[----:B------:R-:W-:Y:S01]  /*1550*/  LEA.HI.X R85, R38, UR15, R20, 0x1, P1 ;  /* 0x0000000f26557c11 */ /* 0x000fe200088f0c14 */
[----:B------:R-:W-:Y:S01]  /*1560*/  FADD.FTZ R8, R17, R154 ;  /* 0x0000009a11087221 */ /* 0x000fe20000010000 */
[----:B------:R-:W-:Y:S01]  /*1570*/  IADD3 R37, R13, 0xfa00, RZ ;  /* 0x0000fa000d257810 */ /* 0x000fe20007ffe0ff */
[----:B------:R-:W-:-:S02]  /*1580*/  FFMA.FTZ R21, R153, R153, R16 ;  /* 0x0000009999157223 */ /* 0x000fc40000010010 */
[----:B------:R-:W-:Y:S01]  /*1590*/  FADD.FTZ R17, R8, R153 ;  /* 0x0000009908117221 */ /* 0x000fe20000010000 */
[----:B------:R-:W4:Y:S01]  /*15a0*/  LDG.E.64.CONSTANT R84, desc[UR12][R84.64] ;  /* 0x0000000c54547981 */ /* 0x000f22000c1e9b00 */
[----:B------:R-:W-:Y:S01]  /*15b0*/  IADD3 R9, R13, 0x10400, RZ ;  /* 0x000104000d097810 */ /* 0x000fe20007ffe0ff */
[----:B------:R-:W-:Y:S01]  /*15c0*/  FFMA.FTZ R16, R152, R152, R21 ;  /* 0x0000009898107223 */ /* 0x000fe20000010015 */
[-C--:B------:R-:W-:Y:S01]  /*15d0*/  IADD3 R37, P1, R37, R22.reuse, RZ ;  /* 0x0000001625257210 */ /* 0x080fe20007f3e0ff */
[----:B------:R-:W-:Y:S01]  /*15e0*/  FADD.FTZ R8, R17, R152 ;  /* 0x0000009811087221 */ /* 0x000fe20000010000 */
[----:B------:R-:W-:Y:S01]  /*15f0*/  STL [R1+0x74], R26 ;  /* 0x0000741a01007387 */ /* 0x000fe20000100800 */
[--C-:B------:R-:W-:Y:S02]  /*1600*/  HADD2.F32 R150, -RZ, R149.reuse.H0_H0 ;  /* 0x20000095ff967230 */ /* 0x100fe40000004100 */
[----:B------:R-:W-:Y:S01]  /*1610*/  FFMA.FTZ R17, R151, R151, R16 ;  /* 0x0000009797117223 */ /* 0x000fe20000010010 */
[----:B------:R-:W-:Y:S01]  /*1620*/  IADD3 R36, P2, R9, R22, RZ ;  /* 0x0000001609247210 */ /* 0x000fe20007f5e0ff */
[----:B------:R0:W-:Y:S01]  /*1630*/  STL [R1+0x68], R20 ;  /* 0x0000681401007387 */ /* 0x0001e20000100800 */
[----:B------:R-:W-:Y:S01]  /*1640*/  FADD.FTZ R9, R8, R151 ;  /* 0x0000009708097221 */ /* 0x000fe20000010000 */
[----:B------:R-:W-:-:S02]  /*1650*/  HADD2.F32 R149, -RZ, R149.H1_H1 ;  /* 0x30000095ff957230 */ /* 0x000fc40000004100 */
[----:B------:R-:W-:Y:S01]  /*1660*/  FFMA.FTZ R16, R150, R150, R17 ;  /* 0x0000009696107223 */ /* 0x000fe20000010011 */
[----:B------:R-:W-:Y:S01]  /*1670*/  FADD.FTZ R8, R9, R150 ;  /* 0x0000009609087221 */ /* 0x000fe20000010000 */
[----:B0-----:R-:W-:Y:S02]  /*1680*/  IADD3.X R20, RZ, R12, RZ, P1, !PT ;  /* 0x0000000cff147210 */ /* 0x001fe40000ffe4ff */
[----:B------:R-:W-:Y:S01]  /*1690*/  LEA R86, P1, R37, UR14, 0x1 ;  /* 0x0000000e25567c11 */ /* 0x000fe2000f8208ff */
[----:B------:R-:W-:-:S03]  /*16a0*/  FFMA.FTZ R17, R149, R149, R16 ;  /* 0x0000009595117223 */ /* 0x000fc60000010010 */
[----:B------:R-:W-:Y:S01]  /*16b0*/  LEA.HI.X R87, R37, UR15, R20, 0x1, P1 ;  /* 0x0000000f25577c11 */ /* 0x000fe200088f0c14 */
[----:B------:R-:W-:Y:S01]  /*16c0*/  FADD.FTZ R9, R8, R149 ;  /* 0x0000009508097221 */ /* 0x000fe20000010000 */
[----:B------:R-:W-:-:S04]  /*16d0*/  FFMA.FTZ R16, R148, R148, R17 ;  /* 0x0000009494107223 */ /* 0x000fc80000010011 */
[----:B------:R-:W5:Y:S01]  /*16e0*/  LDG.E.64.CONSTANT R86, desc[UR12][R86.64] ;  /* 0x0000000c56567981 */ /* 0x000f62000c1e9b00 */
[----:B------:R-:W-:Y:S01]  /*16f0*/  FADD.FTZ R8, R9, R148 ;  /* 0x0000009409087221 */ /* 0x000fe20000010000 */
[--C-:B------:R-:W-:Y:S02]  /*1700*/  HADD2.F32 R146, -RZ, R145.reuse.H0_H0 ;  /* 0x20000091ff927230 */ /* 0x100fe40000004100 */
[----:B------:R-:W-:Y:S01]  /*1710*/  FFMA.FTZ R17, R147, R147, R16 ;  /* 0x0000009393117223 */ /* 0x000fe20000010010 */
[----:B------:R0:W-:Y:S01]  /*1720*/  STL [R1+0x78], R20 ;  /* 0x0000781401007387 */ /* 0x0001e20000100800 */
[----:B------:R-:W-:Y:S01]  /*1730*/  LEA R88, P1, R36, UR14, 0x1 ;  /* 0x0000000e24587c11 */ /* 0x000fe2000f8208ff */
[----:B------:R-:W-:Y:S01]  /*1740*/  FADD.FTZ R9, R8, R147 ;  /* 0x0000009308097221 */ /* 0x000fe20000010000 */
[----:B------:R-:W-:Y:S02]  /*1750*/  HADD2.F32 R145, -RZ, R145.H1_H1 ;  /* 0x30000091ff917230 */ /* 0x000fe40000004100 */
[----:B------:R-:W-:Y:S01]  /*1760*/  FFMA.FTZ R8, R146, R146, R17 ;  /* 0x0000009292087223 */ /* 0x000fe20000010011 */
[----:B------:R-:W-:-:S02]  /*1770*/  HADD2.F32 R35, -RZ, R4.H0_H0 ;  /* 0x20000004ff237230 */ /* 0x000fc40000004100 */
[----:B------:R-:W-:Y:S01]  /*1780*/  HADD2.F32 R34, -RZ, R4.H1_H1 ;  /* 0x30000004ff227230 */ /* 0x000fe20000004100 */
[----:B0-----:R-:W-:Y:S01]  /*1790*/  IADD3.X R20, RZ, R12, RZ, P2, !PT ;  /* 0x0000000cff147210 */ /* 0x001fe200017fe4ff */
[----:B------:R-:W-:-:S03]  /*17a0*/  FADD.FTZ R4, R9, R146 ;  /* 0x0000009209047221 */ /* 0x000fc60000010000 */
[----:B------:R-:W-:Y:S01]  /*17b0*/  LEA.HI.X R89, R36, UR15, R20, 0x1, P1 ;  /* 0x0000000f24597c11 */ /* 0x000fe200088f0c14 */
[--C-:B------:R-:W-:Y:S01]  /*17c0*/  HADD2.F32 R33, -RZ, R5.reuse.H0_H0 ;  /* 0x20000005ff217230 */ /* 0x100fe20000004100 */
[----:B------:R-:W-:Y:S01]  /*17d0*/  IADD3 R31, R13, 0x10e00, RZ ;  /* 0x00010e000d1f7810 */ /* 0x000fe20007ffe0ff */
[----:B------:R-:W-:Y:S02]  /*17e0*/  HADD2.F32 R32, -RZ, R5.H1_H1 ;  /* 0x30000005ff207230 */ /* 0x000fe40000004100 */
[----:B------:R-:W-:Y:S01]  /*17f0*/  FFMA.FTZ R9, R145, R145, R8 ;  /* 0x0000009191097223 */ /* 0x000fe20000010008 */
[----:B------:R-:W-:Y:S01]  /*1800*/  FADD.FTZ R5, R4, R145 ;  /* 0x0000009104057221 */ /* 0x000fe20000010000 */
[----:B------:R-:W5:Y:S01]  /*1810*/  LDG.E.64.CONSTANT R88, desc[UR12][R88.64] ;  /* 0x0000000c58587981 */ /* 0x000f62000c1e9b00 */
[----:B------:R-:W-:Y:S01]  /*1820*/  IADD3 R31, P1, R31, R22, RZ ;  /* 0x000000161f1f7210 */ /* 0x000fe20007f3e0ff */
[----:B------:R-:W-:Y:S01]  /*1830*/  FFMA.FTZ R8, R144, R144, R9 ;  /* 0x0000009090087223 */ /* 0x000fe20000010009 */
[----:B------:R-:W-:Y:S01]  /*1840*/  FADD.FTZ R4, R5, R144 ;  /* 0x0000009005047221 */ /* 0x000fe20000010000 */
[--C-:B------:R-:W-:Y:S01]  /*1850*/  HADD2.F32 R142, -RZ, R141.reuse.H0_H0 ;  /* 0x2000008dff8e7230 */ /* 0x100fe20000004100 */
[----:B------:R0:W-:Y:S01]  /*1860*/  STL [R1+0x7c], R20 ;  /* 0x00007c1401007387 */ /* 0x0001e20000100800 */
[----:B------:R-:W-:Y:S01]  /*1870*/  FFMA.FTZ R17, R143, R143, R8 ;  /* 0x0000008f8f117223 */ /* 0x000fe20000010008 */
[----:B------:R-:W-:Y:S01]  /*1880*/  FADD.FTZ R9, R4, R143 ;  /* 0x0000008f04097221 */ /* 0x000fe20000010000 */
[----:B------:R-:W-:Y:S01]  /*1890*/  HADD2.F32 R141, -RZ, R141.H1_H1 ;  /* 0x3000008dff8d7230 */ /* 0x000fe20000004100 */
[----:B------:R-:W-:Y:S01]  /*18a0*/  IADD3 R5, R13, 0x11800, RZ ;  /* 0x000118000d057810 */ /* 0x000fe20007ffe0ff */
[----:B------:R-:W-:Y:S01]  /*18b0*/  FFMA.FTZ R8, R142, R142, R17 ;  /* 0x0000008e8e087223 */ /* 0x000fe20000010011 */
[----:B0-----:R-:W-:-:S02]  /*18c0*/  IADD3.X R20, RZ, R12, RZ, P1, !PT ;  /* 0x0000000cff147210 */ /* 0x001fc40000ffe4ff */
[----:B------:R-:W-:Y:S01]  /*18d0*/  LEA R90, P1, R31, UR14, 0x1 ;  /* 0x0000000e1f5a7c11 */ /* 0x000fe2000f8208ff */
[----:B------:R-:W-:-:S03]  /*18e0*/  FADD.FTZ R4, R9, R142 ;  /* 0x0000008e09047221 */ /* 0x000fc60000010000 */
[----:B------:R-:W-:Y:S01]  /*18f0*/  LEA.HI.X R91, R31, UR15, R20, 0x1, P1 ;  /* 0x0000000f1f5b7c11 */ /* 0x000fe200088f0c14 */
[----:B------:R-:W-:Y:S01]  /*1900*/  FFMA.FTZ R9, R141, R141, R8 ;  /* 0x0000008d8d097223 */ /* 0x000fe20000010008 */
[----:B------:R-:W-:Y:S01]  /*1910*/  IADD3 R30, P1, R5, R22, RZ ;  /* 0x00000016051e7210 */ /* 0x000fe20007f3e0ff */
[----:B------:R-:W-:Y:S02]  /*1920*/  FADD.FTZ R5, R4, R141 ;  /* 0x0000008d04057221 */ /* 0x000fe40000010000 */
[----:B------:R-:W-:Y:S01]  /*1930*/  FFMA.FTZ R8, R140, R140, R9 ;  /* 0x0000008c8c087223 */ /* 0x000fe20000010009 */
[----:B------:R-:W5:Y:S01]  /*1940*/  LDG.E.64.CONSTANT R90, desc[UR12][R90.64] ;  /* 0x0000000c5a5a7981 */ /* 0x000f62000c1e9b00 */
[----:B------:R-:W-:Y:S01]  /*1950*/  FADD.FTZ R4, R5, R140 ;  /* 0x0000008c05047221 */ /* 0x000fe20000010000 */
[----:B------:R-:W-:Y:S01]  /*1960*/  IADD3.X R16, RZ, R12, RZ, P1, !PT ;  /* 0x0000000cff107210 */ /* 0x000fe20000ffe4ff */
[----:B------:R-:W-:Y:S01]  /*1970*/  FFMA.FTZ R8, R139, R139, R8 ;  /* 0x0000008b8b087223 */ /* 0x000fe20000010008 */
[----:B------:R-:W-:Y:S01]  /*1980*/  LEA R92, P1, R30, UR14, 0x1 ;  /* 0x0000000e1e5c7c11 */ /* 0x000fe2000f8208ff */
[----:B------:R-:W-:-:S02]  /*1990*/  FADD.FTZ R4, R4, R139 ;  /* 0x0000008b04047221 */ /* 0x000fc40000010000 */
[----:B------:R-:W-:Y:S01]  /*19a0*/  FFMA.FTZ R9, R41, R41, R8 ;  /* 0x0000002929097223 */ /* 0x000fe20000010008 */
[----:B------:R-:W-:Y:S01]  /*19b0*/  LEA.HI.X R93, R30, UR15, R16, 0x1, P1 ;  /* 0x0000000f1e5d7c11 */ /* 0x000fe200088f0c10 */
[----:B------:R-:W-:Y:S01]  /*19c0*/  FADD.FTZ R5, R4, R41 ;  /* 0x0000002904057221 */ /* 0x000fe20000010000 */
[----:B------:R-:W-:Y:S01]  /*19d0*/  IADD3 R29, R13, 0x12200, RZ ;  /* 0x000122000d1d7810 */ /* 0x000fe20007ffe0ff */
[----:B------:R-:W-:Y:S02]  /*19e0*/  FFMA.FTZ R8, R40, R40, R9 ;  /* 0x0000002828087223 */ /* 0x000fe40000010009 */
[----:B------:R-:W-:Y:S01]  /*19f0*/  FADD.FTZ R4, R5, R40 ;  /* 0x0000002805047221 */ /* 0x000fe20000010000 */
[----:B------:R-:W5:Y:S01]  /*1a00*/  LDG.E.64.CONSTANT R92, desc[UR12][R92.64] ;  /* 0x0000000c5c5c7981 */ /* 0x000f62000c1e9b00 */
[----:B------:R-:W-:Y:S01]  /*1a10*/  FFMA.FTZ R17, R35, R35, R8 ;  /* 0x0000002323117223 */ /* 0x000fe20000010008 */
[----:B------:R-:W-:Y:S01]  /*1a20*/  IADD3 R29, P2, R29, R22, RZ ;  /* 0x000000161d1d7210 */ /* 0x000fe20007f5e0ff */
[----:B------:R-:W-:Y:S01]  /*1a30*/  FADD.FTZ R9, R4, R35 ;  /* 0x0000002304097221 */ /* 0x000fe20000010000 */
[----:B------:R-:W-:Y:S01]  /*1a40*/  STL [R1+0x6c], R20 ;  /* 0x00006c1401007387 */ /* 0x000fe20000100800 */
[----:B------:R-:W-:Y:S01]  /*1a50*/  FFMA.FTZ R8, R34, R34, R17 ;  /* 0x0000002222087223 */ /* 0x000fe20000010011 */
[----:B------:R-:W-:Y:S01]  /*1a60*/  LEA R94, P1, R29, UR14, 0x1 ;  /* 0x0000000e1d5e7c11 */ /* 0x000fe2000f8208ff */
[----:B------:R-:W-:Y:S01]  /*1a70*/  FADD.FTZ R4, R9, R34 ;  /* 0x0000002209047221 */ /* 0x000fe20000010000 */
[----:B------:R0:W-:Y:S01]  /*1a80*/  STL [R1+0x64], R16 ;  /* 0x0000641001007387 */ /* 0x0001e20000100800 */
[----:B------:R-:W-:-:S02]  /*1a90*/  FFMA.FTZ R17, R33, R33, R8 ;  /* 0x0000002121117223 */ /* 0x000fc40000010008 */
[----:B------:R-:W-:Y:S01]  /*1aa0*/  FADD.FTZ R9, R4, R33 ;  /* 0x0000002104097221 */ /* 0x000fe20000010000 */
[----:B------:R-:W-:Y:S01]  /*1ab0*/  HADD2.F32 R28, -RZ, R24.H0_H0 ;  /* 0x20000018ff1c7230 */ /* 0x000fe20000004100 */
[----:B0-----:R-:W-:Y:S01]  /*1ac0*/  IADD3.X R16, RZ, R12, RZ, P2, !PT ;  /* 0x0000000cff107210 */ /* 0x001fe200017fe4ff */
[----:B------:R-:W-:-:S03]  /*1ad0*/  FFMA.FTZ R17, R32, R32, R17 ;  /* 0x0000002020117223 */ /* 0x000fc60000010011 */
[----:B------:R-:W-:Y:S01]  /*1ae0*/  LEA.HI.X R95, R29, UR15, R16, 0x1, P1 ;  /* 0x0000000f1d5f7c11 */ /* 0x000fe200088f0c10 */
[----:B------:R-:W-:Y:S01]  /*1af0*/  FADD.FTZ R9, R9, R32 ;  /* 0x0000002009097221 */ /* 0x000fe20000010000 */
[----:B------:R-:W-:Y:S01]  /*1b00*/  IADD3 R5, R13, 0x12c00, RZ ;  /* 0x00012c000d057810 */ /* 0x000fe20007ffe0ff */
[----:B------:R-:W-:Y:S02]  /*1b10*/  HADD2.F32 R27, -RZ, R24.H1_H1 ;  /* 0x30000018ff1b7230 */ /* 0x000fe40000004100 */
[----:B------:R-:W-:Y:S01]  /*1b20*/  FFMA.FTZ R8, R28, R28, R17 ;  /* 0x0000001c1c087223 */ /* 0x000fe20000010011 */
[----:B------:R-:W5:Y:S01]  /*1b30*/  LDG.E.64.CONSTANT R94, desc[UR12][R94.64] ;  /* 0x0000000c5e5e7981 */ /* 0x000f62000c1e9b00 */
[----:B------:R-:W-:Y:S01]  /*1b40*/  IADD3 R24, P1, R5, R22, RZ ;  /* 0x0000001605187210 */ /* 0x000fe20007f3e0ff */
[----:B------:R-:W-:Y:S01]  /*1b50*/  FADD.FTZ R4, R9, R28 ;  /* 0x0000001c09047221 */ /* 0x000fe20000010000 */
[--C-:B------:R-:W-:Y:S01]  /*1b60*/  HADD2.F32 R26, -RZ, R25.reuse.H0_H0 ;  /* 0x20000019ff1a7230 */ /* 0x100fe20000004100 */
[----:B------:R0:W-:Y:S01]  /*1b70*/  STL [R1+0x80], R16 ;  /* 0x0000801001007387 */ /* 0x0001e20000100800 */
[----:B------:R-:W-:Y:S01]  /*1b80*/  FFMA.FTZ R9, R27, R27, R8 ;  /* 0x0000001b1b097223 */ /* 0x000fe20000010008 */
[----:B------:R-:W-:Y:S01]  /*1b90*/  FADD.FTZ R5, R4, R27 ;  /* 0x0000001b04057221 */ /* 0x000fe20000010000 */
[----:B------:R-:W-:-:S02]  /*1ba0*/  HADD2.F32 R25, -RZ, R25.H1_H1 ;  /* 0x30000019ff197230 */ /* 0x000fc40000004100 */
[----:B------:R-:W-:Y:S01]  /*1bb0*/  FFMA.FTZ R4, R26, R26, R9 ;  /* 0x0000001a1a047223 */ /* 0x000fe20000010009 */
[----:B0-----:R-:W-:Y:S02]  /*1bc0*/  IADD3.X R16, RZ, R12, RZ, P1, !PT ;  /* 0x0000000cff107210 */ /* 0x001fe40000ffe4ff */
[C---:B------:R-:W-:Y:S01]  /*1bd0*/  LEA R96, P1, R24.reuse, UR14, 0x1 ;  /* 0x0000000e18607c11 */ /* 0x040fe2000f8208ff */
[----:B------:R-:W-:Y:S01]  /*1be0*/  FADD.FTZ R8, R5, R26 ;  /* 0x0000001a05087221 */ /* 0x000fe20000010000 */
[--C-:B------:R-:W-:Y:S02]  /*1bf0*/  HADD2.F32 R23, -RZ, R18.reuse.H0_H0 ;  /* 0x20000012ff177230 */ /* 0x100fe40000004100 */
[----:B------:R-:W-:Y:S01]  /*1c00*/  LEA.HI.X R97, R24, UR15, R16, 0x1, P1 ;  /* 0x0000000f18617c11 */ /* 0x000fe200088f0c10 */
[----:B------:R-:W-:Y:S01]  /*1c10*/  FFMA.FTZ R4, R25, R25, R4 ;  /* 0x0000001919047223 */ /* 0x000fe20000010004 */
[----:B------:R-:W-:Y:S01]  /*1c20*/  IADD3 R13, R13, 0x13600, RZ ;  /* 0x000136000d0d7810 */ /* 0x000fe20007ffe0ff */
[----:B------:R-:W-:Y:S01]  /*1c30*/  FADD.FTZ R8, R8, R25 ;  /* 0x0000001908087221 */ /* 0x000fe20000010000 */
[----:B------:R-:W-:-:S02]  /*1c40*/  HADD2.F32 R21, -RZ, R18.H1_H1 ;  /* 0x30000012ff157230 */ /* 0x000fc40000004100 */
[----:B------:R-:W-:Y:S01]  /*1c50*/  FFMA.FTZ R4, R23, R23, R4 ;  /* 0x0000001717047223 */ /* 0x000fe20000010004 */
[----:B------:R-:W5:Y:S01]  /*1c60*/  LDG.E.64.CONSTANT R96, desc[UR12][R96.64] ;  /* 0x0000000c60607981 */ /* 0x000f62000c1e9b00 */
[----:B------:R-:W-:Y:S01]  /*1c70*/  IADD3 R22, P1, R13, R22, RZ ;  /* 0x000000160d167210 */ /* 0x000fe20007f3e0ff */
[----:B------:R-:W-:Y:S01]  /*1c80*/  FADD.FTZ R5, R8, R23 ;  /* 0x0000001708057221 */ /* 0x000fe20000010000 */
[--C-:B------:R-:W-:Y:S02]  /*1c90*/  HADD2.F32 R20, -RZ, R19.reuse.H0_H0 ;  /* 0x20000013ff147230 */ /* 0x100fe40000004100 */
[----:B------:R-:W-:Y:S01]  /*1ca0*/  FFMA.FTZ R4, R21, R21, R4 ;  /* 0x0000001515047223 */ /* 0x000fe20000010004 */
[----:B------:R-:W-:Y:S01]  /*1cb0*/  IADD3.X R9, RZ, R12, RZ, P1, !PT ;  /* 0x0000000cff097210 */ /* 0x000fe20000ffe4ff */
[----:B------:R-:W-:Y:S01]  /*1cc0*/  FADD.FTZ R5, R5, R21 ;  /* 0x0000001505057221 */ /* 0x000fe20000010000 */
[----:B------:R-:W-:Y:S01]  /*1cd0*/  LEA R98, P1, R22, UR14, 0x1 ;  /* 0x0000000e16627c11 */ /* 0x000fe2000f8208ff */
[----:B------:R-:W-:-:S02]  /*1ce0*/  HADD2.F32 R19, -RZ, R19.H1_H1 ;  /* 0x30000013ff137230 */ /* 0x000fc40000004100 */
[----:B------:R-:W-:Y:S01]  /*1cf0*/  FFMA.FTZ R4, R20, R20, R4 ;  /* 0x0000001414047223 */ /* 0x000fe20000010004 */
[----:B------:R-:W-:Y:S01]  /*1d00*/  FADD.FTZ R5, R5, R20 ;  /* 0x0000001405057221 */ /* 0x000fe20000010000 */
[----:B------:R-:W-:Y:S01]  /*1d10*/  LEA.HI.X R99, R22, UR15, R9, 0x1, P1 ;  /* 0x0000000f16637c11 */ /* 0x000fe200088f0c09 */
[--C-:B------:R-:W-:Y:S02]  /*1d20*/  HADD2.F32 R18, -RZ, R14.reuse.H0_H0 ;  /* 0x2000000eff127230 */ /* 0x100fe40000004100 */
[----:B------:R-:W-:Y:S01]  /*1d30*/  FFMA.FTZ R4, R19, R19, R4 ;  /* 0x0000001313047223 */ /* 0x000fe20000010004 */
[----:B------:R-:W-:Y:S01]  /*1d40*/  FADD.FTZ R5, R5, R19 ;  /* 0x0000001305057221 */ /* 0x000fe20000010000 */
[----:B------:R-:W-:Y:S01]  /*1d50*/  HADD2.F32 R17, -RZ, R14.H1_H1 ;  /* 0x3000000eff117230 */ /* 0x000fe20000004100 */
[----:B------:R0:W-:Y:S01]  /*1d60*/  STL [R1+0x58], R16 ;  /* 0x0000581001007387 */ /* 0x0001e20000100800 */
[----:B------:R-:W-:Y:S01]  /*1d70*/  FFMA.FTZ R4, R18, R18, R4 ;  /* 0x0000001212047223 */ /* 0x000fe20000010004 */
[----:B------:R-:W-:Y:S01]  /*1d80*/  FADD.FTZ R5, R5, R18 ;  /* 0x0000001205057221 */ /* 0x000fe20000010000 */
[----:B------:R-:W-:Y:S01]  /*1d90*/  HADD2.F32 R13, -RZ, R10.H1_H1 ;  /* 0x3000000aff0d7230 */ /* 0x000fe20000004100 */
[----:B------:R-:W5:Y:S01]  /*1da0*/  LDG.E.64.CONSTANT R98, desc[UR12][R98.64] ;  /* 0x0000000c62627981 */ /* 0x000f62000c1e9b00 */
[----:B------:R-:W-:Y:S01]  /*1db0*/  FFMA.FTZ R4, R17, R17, R4 ;  /* 0x0000001111047223 */ /* 0x000fe20000010004 */
[----:B------:R-:W-:Y:S01]  /*1dc0*/  FADD.FTZ R5, R5, R17 ;  /* 0x0000001105057221 */ /* 0x000fe20000010000 */
[----:B------:R-:W-:Y:S01]  /*1dd0*/  HADD2.F32 R12, -RZ, R11.H0_H0 ;  /* 0x2000000bff0c7230 */ /* 0x000fe20000004100 */
[----:B------:R-:W-:Y:S01]  /*1de0*/  ULDC.64 UR14, c[0x0][0x220] ;  /* 0x00008800000e7ab9 */ /* 0x000fe20000000a00 */
[----:B0-----:R-:W-:-:S02]  /*1df0*/  HADD2.F32 R16, -RZ, R15.H0_H0 ;  /* 0x2000000fff107230 */ /* 0x001fc40000004100 */
[----:B------:R-:W-:-:S03]  /*1e00*/  HADD2.F32 R15, -RZ, R15.H1_H1 ;  /* 0x3000000fff0f7230 */ /* 0x000fc60000004100 */
[----:B------:R-:W-:Y:S01]  /*1e10*/  FFMA.FTZ R4, R16, R16, R4 ;  /* 0x0000001010047223 */ /* 0x000fe20000010004 */
[----:B------:R-:W-:Y:S01]  /*1e20*/  FADD.FTZ R5, R5, R16 ;  /* 0x0000001005057221 */ /* 0x000fe20000010000 */
[----:B------:R-:W-:Y:S02]  /*1e30*/  HADD2.F32 R14, -RZ, R10.H0_H0 ;  /* 0x2000000aff0e7230 */ /* 0x000fe40000004100 */
[----:B------:R-:W-:Y:S01]  /*1e40*/  FFMA.FTZ R4, R15, R15, R4 ;  /* 0x0000000f0f047223 */ /* 0x000fe20000010004 */
[----:B------:R-:W-:-:S03]  /*1e50*/  FADD.FTZ R104, R5, R15 ;  /* 0x0000000f05687221 */ /* 0x000fc60000010000 */
[----:B------:R-:W-:Y:S01]  /*1e60*/  FFMA.FTZ R106, R14, R14, R4 ;  /* 0x0000000e0e6a7223 */ /* 0x000fe20000010004 */
[----:B------:R-:W-:-:S03]  /*1e70*/  FADD.FTZ R104, R104, R14 ;  /* 0x0000000e68687221 */ /* 0x000fc60000010000 */
[----:B------:R-:W-:Y:S01]  /*1e80*/  FFMA.FTZ R106, R13, R13, R106 ;  /* 0x0000000d0d6a7223 */ /* 0x000fe2000001006a */
[----:B------:R-:W-:Y:S01]  /*1e90*/  FADD.FTZ R104, R104, R13 ;  /* 0x0000000d68687221 */ /* 0x000fe20000010000 */
[----:B------:R-:W-:Y:S02]  /*1ea0*/  HADD2.F32 R11, -RZ, R11.H1_H1 ;  /* 0x3000000bff0b7230 */ /* 0x000fe40000004100 */
[----:B------:R-:W-:Y:S01]  /*1eb0*/  FFMA.FTZ R106, R12, R12, R106 ;  /* 0x0000000c0c6a7223 */ /* 0x000fe2000001006a */
[----:B------:R-:W-:Y:S01]  /*1ec0*/  FADD.FTZ R104, R104, R12 ;  /* 0x0000000c68687221 */ /* 0x000fe20000010000 */
[----:B------:R-:W-:Y:S02]  /*1ed0*/  HADD2.F32 R10, -RZ, R6.H0_H0 ;  /* 0x20000006ff0a7230 */ /* 0x000fe40000004100 */
[----:B------:R-:W-:Y:S01]  /*1ee0*/  FFMA.FTZ R106, R11, R11, R106 ;  /* 0x0000000b0b6a7223 */ /* 0x000fe2000001006a */
[----:B------:R-:W-:Y:S01]  /*1ef0*/  FADD.FTZ R104, R104, R11 ;  /* 0x0000000b68687221 */ /* 0x000fe20000010000 */
[----:B------:R0:W-:Y:S02]  /*1f00*/  STL [R1+0x50], R9 ;  /* 0x0000500901007387 */ /* 0x0001e40000100800 */
[----:B------:R-:W-:Y:S01]  /*1f10*/  FFMA.FTZ R106, R10, R10, R106 ;  /* 0x0000000a0a6a7223 */ /* 0x000fe2000001006a */
[----:B------:R-:W-:Y:S01]  /*1f20*/  FADD.FTZ R104, R104, R10 ;  /* 0x0000000a68687221 */ /* 0x000fe20000010000 */
[----:B------:R-:W-:-:S02]  /*1f30*/  HADD2.F32 R8, -RZ, R7.H0_H0 ;  /* 0x20000007ff087230 */ /* 0x000fc40000004100 */
[----:B0-----:R-:W-:Y:S02]  /*1f40*/  HADD2.F32 R9, -RZ, R6.H1_H1 ;  /* 0x30000006ff097230 */ /* 0x001fe40000004100 */
[----:B------:R-:W-:-:S03]  /*1f50*/  HADD2.F32 R7, -RZ, R7.H1_H1 ;  /* 0x30000007ff077230 */ /* 0x000fc60000004100 */
[----:B------:R-:W-:Y:S01]  /*1f60*/  FFMA.FTZ R106, R9, R9, R106 ;  /* 0x00000009096a7223 */ /* 0x000fe2000001006a */
[----:B------:R-:W-:-:S03]  /*1f70*/  FADD.FTZ R104, R104, R9 ;  /* 0x0000000968687221 */ /* 0x000fc60000010000 */
[----:B------:R-:W-:Y:S01]  /*1f80*/  FFMA.FTZ R106, R8, R8, R106 ;  /* 0x00000008086a7223 */ /* 0x000fe2000001006a */
[----:B------:R-:W-:Y:S01]  /*1f90*/  FADD.FTZ R104, R104, R8 ;  /* 0x0000000868687221 */ /* 0x000fe20000010000 */
[--C-:B------:R-:W-:Y:S02]  /*1fa0*/  HADD2.F32 R6, -RZ, R2.reuse.H0_H0 ;  /* 0x20000002ff067230 */ /* 0x100fe40000004100 */
[----:B------:R-:W-:Y:S01]  /*1fb0*/  FFMA.FTZ R106, R7, R7, R106 ;  /* 0x00000007076a7223 */ /* 0x000fe2000001006a */
[----:B------:R-:W-:Y:S01]  /*1fc0*/  FADD.FTZ R104, R104, R7 ;  /* 0x0000000768687221 */ /* 0x000fe20000010000 */
[--C-:B--2---:R-:W-:Y:S02]  /*1fd0*/  HADD2.F32 R120, -RZ, R83.reuse.H0_H0 ;  /* 0x20000053ff787230 */ /* 0x104fe40000004100 */
[----:B------:R-:W-:Y:S02]  /*1fe0*/  HADD2.F32 R123, -RZ, R83.H1_H1 ;  /* 0x30000053ff7b7230 */ /* 0x000fe40000004100 */
[----:B------:R-:W-:Y:S01]  /*1ff0*/  FFMA.FTZ R106, R6, R6, R106 ;  /* 0x00000006066a7223 */ /* 0x000fe2000001006a */
[----:B------:R-:W-:Y:S01]  /*2000*/  HADD2.F32 R5, -RZ, R2.H1_H1 ;  /* 0x30000002ff057230 */ /* 0x000fe20000004100 */
[----:B------:R-:W2:Y:S01]  /*2010*/  LDL R83, [R1+0x11c] ;  /* 0x00011c0001537983 */ /* 0x000ea20000100800 */
[----:B------:R-:W-:Y:S01]  /*2020*/  FADD.FTZ R104, R104, R6 ;  /* 0x0000000668687221 */ /* 0x000fe20000010000 */
[----:B---3--:R-:W-:-:S02]  /*2030*/  HADD2.F32 R116, -RZ, R81.H0_H0 ;  /* 0x20000051ff747230 */ /* 0x008fc40000004100 */
[----:B------:R-:W-:Y:S02]  /*2040*/  HADD2.F32 R119, -RZ, R81.H1_H1 ;  /* 0x30000051ff777230 */ /* 0x000fe40000004100 */
[----:B------:R-:W-:Y:S01]  /*2050*/  FFMA.FTZ R106, R5, R5, R106 ;  /* 0x00000005056a7223 */ /* 0x000fe2000001006a */
[----:B------:R-:W-:Y:S01]  /*2060*/  HADD2.F32 R4, -RZ, R3.H0_H0 ;  /* 0x20000003ff047230 */ /* 0x000fe20000004100 */
[----:B------:R-:W3:Y:S01]  /*2070*/  LDL R81, [R1+0x118] ;  /* 0x0001180001517983 */ /* 0x000ee20000100800 */
[----:B------:R-:W-:Y:S01]  /*2080*/  FADD.FTZ R104, R104, R5 ;  /* 0x0000000568687221 */ /* 0x000fe20000010000 */
[--C-:B------:R-:W-:Y:S02]  /*2090*/  HADD2.F32 R112, -RZ, R79.reuse.H0_H0 ;  /* 0x2000004fff707230 */ /* 0x100fe40000004100 */
[----:B------:R-:W-:Y:S02]  /*20a0*/  HADD2.F32 R115, -RZ, R79.H1_H1 ;  /* 0x3000004fff737230 */ /* 0x000fe40000004100 */
[----:B------:R-:W-:Y:S01]  /*20b0*/  FFMA.FTZ R106, R4, R4, R106 ;  /* 0x00000004046a7223 */ /* 0x000fe2000001006a */
[----:B------:R-:W-:Y:S01]  /*20c0*/  HADD2.F32 R3, -RZ, R3.H1_H1 ;  /* 0x30000003ff037230 */ /* 0x000fe20000004100 */
[----:B------:R-:W3:Y:S01]  /*20d0*/  LDL R79, [R1+0x114] ;  /* 0x00011400014f7983 */ /* 0x000ee20000100800 */
[----:B------:R-:W-:Y:S01]  /*20e0*/  FADD.FTZ R104, R104, R4 ;  /* 0x0000000468687221 */ /* 0x000fe20000010000 */
[----:B------:R-:W-:-:S02]  /*20f0*/  HADD2.F32 R114, -RZ, R80.H0_H0 ;  /* 0x20000050ff727230 */ /* 0x000fc40000004100 */
        /* <DEDUP_REMOVED lines=90> */
[----:B------:R-:W-:Y:S01]  /*26a0*/  FADD.FTZ R74, R74, R120 ;  /* 0x000000784a4a7221 */ /* 0x000fe20000010000 */
[--C-:B----4-:R-:W-:Y:S02]  /*26b0*/  HADD2.F32 R122, -RZ, R84.reuse.H0_H0 ;  /* 0x20000054ff7a7230 */ /* 0x110fe40000004100 */
        /* <DEDUP_REMOVED lines=11> */
[--C-:B-----5:R-:W-:Y:S01]  /*2770*/  HADD2.F32 R85, -RZ, R86.reuse.H0_H0 ;  /* 0x20000056ff557230 */ /* 0x120fe20000004100 */
[----:B------:R-:W0:Y:S01]  /*2780*/  S2R R78, SR_CgaCtaId ;  /* 0x00000000004e7919 */ /* 0x000e220000008800 */
        /* <DEDUP_REMOVED lines=17> */
[----:B------:R-:W-:-:S04]  /*28a0*/  IMAD.WIDE.U32 R76, R130, -0x33333333, RZ ;  /* 0xcccccccd824c7825 */ /* 0x000fc800078e00ff */
[----:B------:R-:W-:Y:S01]  /*28b0*/  FFMA.FTZ R75, R128, R128, R75 ;  /* 0x00000080804b7223 */ /* 0x000fe2000001004b */
[--C-:B------:R-:W-:Y:S02]  /*28c0*/  HADD2.F32 R88, -RZ, R89.reuse.H0_H0 ;  /* 0x20000059ff587230 */ /* 0x100fe40000004100 */
[----:B------:R-:W-:Y:S01]  /*28d0*/  FADD.FTZ R74, R74, R128 ;  /* 0x000000804a4a7221 */ /* 0x000fe20000010000 */
[----:B------:R-:W-:Y:S01]  /*28e0*/  HADD2.F32 R129, -RZ, R89.H1_H1 ;  /* 0x30000059ff817230 */ /* 0x000fe20000004100 */
[----:B------:R-:W-:Y:S01]  /*28f0*/  SHF.R.U32.HI R76, RZ, 0x6, R77 ;  /* 0x00000006ff4c7819 */ /* 0x000fe2000001164d */
[----:B------:R-:W-:Y:S01]  /*2900*/  FFMA.FTZ R75, R88, R88, R75 ;  /* 0x00000058584b7223 */ /* 0x000fe2000001004b */
[----:B------:R-:W-:Y:S01]  /*2910*/  MOV R77, 0x400 ;  /* 0x00000400004d7802 */ /* 0x000fe20000000f00 */
[----:B------:R-:W-:Y:S01]  /*2920*/  FADD.FTZ R74, R74, R88 ;  /* 0x000000584a4a7221 */ /* 0x000fe20000010000 */
[----:B------:R-:W-:Y:S02]  /*2930*/  HADD2.F32 R89, -RZ, R90.H0_H0 ;  /* 0x2000005aff597230 */ /* 0x000fe40000004100 */
[----:B------:R-:W-:Y:S01]  /*2940*/  FFMA.FTZ R75, R129, R129, R75 ;  /* 0x00000081814b7223 */ /* 0x000fe2000001004b */
[----:B0-----:R-:W-:Y:S01]  /*2950*/  LEA R77, R78, R77, 0x18 ;  /* 0x0000004d4e4d7211 */ /* 0x001fe200078ec0ff */
[----:B------:R-:W-:Y:S01]  /*2960*/  FADD.FTZ R74, R74, R129 ;  /* 0x000000814a4a7221 */ /* 0x000fe20000010000 */
[----:B------:R-:W-:-:S02]  /*2970*/  IMAD R78, R76, -0x50, R130 ;  /* 0xffffffb04c4e7824 */ /* 0x000fc400078e0282 */
[----:B------:R-:W-:Y:S01]  /*2980*/  FFMA.FTZ R75, R89, R89, R75 ;  /* 0x00000059594b7223 */ /* 0x000fe2000001004b */
[----:B------:R-:W-:Y:S02]  /*2990*/  HADD2.F32 R130, -RZ, R90.H1_H1 ;  /* 0x3000005aff827230 */ /* 0x000fe40000004100 */
[----:B------:R-:W-:Y:S01]  /*29a0*/  FADD.FTZ R74, R74, R89 ;  /* 0x000000594a4a7221 */ /* 0x000fe20000010000 */
[----:B------:R-:W-:Y:S02]  /*29b0*/  IMAD R77, R78, 0x28, R77 ;  /* 0x000000284e4d7824 */ /* 0x000fe400078e024d */
[--C-:B------:R-:W-:Y:S02]  /*29c0*/  HADD2.F32 R90, -RZ, R91.reuse.H0_H0 ;  /* 0x2000005bff5a7230 */ /* 0x100fe40000004100 */
[----:B------:R-:W-:Y:S01]  /*29d0*/  FFMA.FTZ R75, R130, R130, R75 ;  /* 0x00000082824b7223 */ /* 0x000fe2000001004b */
[----:B------:R-:W-:Y:S01]  /*29e0*/  FADD.FTZ R74, R74, R130 ;  /* 0x000000824a4a7221 */ /* 0x000fe20000010000 */
[----:B------:R-:W-:Y:S01]  /*29f0*/  HADD2.F32 R131, -RZ, R91.H1_H1 ;  /* 0x3000005bff837230 */ /* 0x000fe20000004100 */
[----:B------:R-:W-:Y:S01]  /*2a00*/  LEA R76, R76, R77, 0x3 ;  /* 0x0000004d4c4c7211 */ /* 0x000fe200078e18ff */
        /* <DEDUP_REMOVED lines=41> */
[----:B------:R-:W0:Y:S01]  /*2ca0*/  S2R R78, SR_TID.X ;  /* 0x00000000004e7919 */ /* 0x000e220000002100 */
        /* <DEDUP_REMOVED lines=47> */
[----:B--2---:R-:W-:-:S04]  /*2fa0*/  @!P2 LEA R76, R76, R77, 0x7 ;  /* 0x0000004d4c4ca211 */ /* 0x004fc800078e38ff */
[----:B------:R-:W-:-:S05]  /*2fb0*/  @!P2 SHF.L.U32 R76, R76, 0x1, RZ ;  /* 0x000000014c4ca819 */ /* 0x000fca00000006ff */
[----:B----4-:R-:W-:-:S05]  /*2fc0*/  @!P2 IMAD.WIDE.U32 R76, R76, 0x4, R82 ;  /* 0x000000044c4ca825 */ /* 0x010fca00078e0052 */
[----:B------:R1:W-:Y:S02]  /*2fd0*/  @!P2 STG.E.64 desc[UR12][R76.64], R74 ;  /* 0x0000004a4c00a986 */ /* 0x0003e4000c101b0c */
[----:B-1----:R-:W-:Y:S02]  /*2fe0*/  MOV R74, UR4 ;  /* 0x00000004004a7c02 */ /* 0x002fe40008000f00 */
[----:B------:R-:W-:-:S03]  /*2ff0*/  @!P1 LOP3.LUT R75, R81, 0x7ffffff8, RZ, 0xc0, !PT ;  /* 0x7ffffff8514b9812 */ /* 0x000fc600078ec0ff */
[----:B0-----:R-:W-:Y:S02]  /*3000*/  @!P1 IMAD R74, R78, R74, UR11 ;  /* 0x0000000b4e4a9e24 */ /* 0x001fe4000f8e024a */
[----:B------:R-:W0:Y:S03]  /*3010*/  @!P1 LDC.64 R78, c[0x0][0x248] ;  /* 0x00009200ff4e9b82 */ /* 0x000e260000000a00 */
[----:B------:R-:W-:Y:S02]  /*3020*/  @!P1 LEA R74, R74, R75, 0x7 ;  /* 0x0000004b4a4a9211 */ /* 0x000fe400078e38ff */
[----:B------:R-:W-:-:S03]  /*3030*/  @!P1 LOP3.LUT R75, R81, 0x7, RZ, 0xc0, !PT ;  /* 0x00000007514b9812 */ /* 0x000fc600078ec0ff */
[----:B------:R-:W-:Y:S01]  /*3040*/  BAR.SYNC.DEFER_BLOCKING 0x0 ;  /* 0x0000000000007b1d */ /* 0x000fe20000010000 */
[----:B------:R-:W-:Y:S02]  /*3050*/  ISETP.NE.AND P2, PT, R81, RZ, PT ;  /* 0x000000ff5100720c */ /* 0x000fe40003f45270 */
[----:B------:R-:W-:Y:S02]  /*3060*/  @!P1 IADD3 R74, R74, R75, RZ ;  /* 0x0000004b4a4a9210 */ /* 0x000fe40007ffe0ff */
[----:B------:R-:W-:Y:S02]  /*3070*/  SHF.L.U32 R76, R66, 0x1, RZ ;  /* 0x00000001424c7819 */ /* 0x000fe400000006ff */
[----:B------:R-:W-:Y:S02]  /*3080*/  @!P1 SHF.L.U32 R80, R74, 0x1, RZ ;  /* 0x000000014a509819 */ /* 0x000fe400000006ff */
[----:B------:R-:W-:Y:S02]  /*3090*/  IADD3 R74, P3, R76, UR14, RZ ;  /* 0x0000000e4c4a7c10 */ /* 0x000fe4000ff7e0ff */
[----:B------:R-:W-:-:S02]  /*30a0*/  SHF.R.U32.HI R66, RZ, 0x1f, R66 ;  /* 0x0000001fff427819 */ /* 0x000fc40000011642 */
[----:B------:R-:W-:Y:S02]  /*30b0*/  IADD3 R76, P4, R76, UR16, RZ ;  /* 0x000000104c4c7c10 */ /* 0x000fe4000ff9e0ff */
[C---:B------:R-:W-:Y:S02]  /*30c0*/  IADD3.X R75, R66.reuse, UR15, RZ, P3, !PT ;  /* 0x0000000f424b7c10 */ /* 0x040fe40009ffe4ff */
[----:B------:R-:W-:Y:S01]  /*30d0*/  IADD3.X R77, R66, UR17, RZ, P4, !PT ;  /* 0x00000011424d7c10 */ /* 0x000fe2000a7fe4ff */
[----:B0-----:R-:W-:Y:S01]  /*30e0*/  @!P1 IMAD.WIDE.U32 R80, R80, 0x4, R78 ;  /* 0x0000000450509825 */ /* 0x001fe200078e004e */
[----:B------:R-:W-:Y:S07]  /*30f0*/  @P2 BRA `(.L_x_3354) ;  /* 0x0000000000442947 */ /* 0x000fee0003800000 */
        /* <DEDUP_REMOVED lines=9> */
.L_x_3355:
        /* <DEDUP_REMOVED lines=8> */
.L_x_3354:
[----:B------:R-:W-:Y:S05]  /*3210*/  WARPSYNC.ALL ;  /* 0x0000000000007948 */ /* 0x000fea0003800000 */
[----:B------:R-:W-:Y:S06]  /*3220*/  BAR.SYNC.DEFER_BLOCKING 0x0 ;  /* 0x0000000000007b1d */ /* 0x000fec0000010000 */
[----:B------:R-:W5:Y:S04]  /*3230*/  LDG.E.64.CONSTANT R74, desc[UR12][R74.64] ;  /* 0x0000000c4a4a7981 */ /* 0x000f68000c1e9b00 */
[----:B------:R-:W5:Y:S04]  /*3240*/  LDG.E.64.CONSTANT R76, desc[UR12][R76.64] ;  /* 0x0000000c4c4c7981 */ /* 0x000f68000c1e9b00 */
[----:B------:R-:W2:Y:S01]  /*3250*/  @!P1 LDG.E.64 R78, desc[UR12][R80.64] ;  /* 0x0000000c504e9981 */ /* 0x000ea2000c1e1b00 */
[----:B------:R-:W-:Y:S01]  /*3260*/  MOV R66, RZ ;  /* 0x000000ff00427202 */ /* 0x000fe20000000f00 */
[----:B------:R-:W0:Y:S01]  /*3270*/  S2R R82, SR_TID.X ;  /* 0x0000000000527919 */ /* 0x000e220000002100 */
[----:B------:R-:W-:Y:S01]  /*3280*/  BSSY B0, `(.L_x_3356) ;  /* 0x000002c000007945 */ /* 0x000fe20003800000 */
        /* <DEDUP_REMOVED lines=13> */
[----:B0-----:R-:W-:Y:S01]  /*3360*/  LOP3.LUT P1, RZ, R82, 0xffffff87, RZ, 0xc0, !PT ;  /* 0xffffff8752ff7812 */ /* 0x001fe2000782c0ff */
[----:B-1----:R-:W-:-:S12]  /*3370*/  FADD.FTZ R78, R66, R78 ;  /* 0x0000004e424e7221 */ /* 0x002fd80000010000 */
[----:B------:R-:W-:Y:S01]  /*3380*/  @!P1 FMUL.FTZ R78, R78, 4.8828125727595761418e-05 ;  /* 0x384ccccd4e4e9820 */ /* 0x000fe20000410000 */
[----:B--2---:R-:W-:-:S03]  /*3390*/  FADD.FTZ R79, R79, R80 ;  /* 0x000000504f4f7221 */ /* 0x004fc60000010000 */
[----:B------:R-:W-:-:S04]  /*33a0*/  @!P1 FMUL.FTZ R66, R78, R78 ;  /* 0x0000004e4e429220 */ /* 0x000fc80000410000 */
[----:B------:R-:W-:Y:S01]  /*33b0*/  @!P1 FFMA.FTZ R79, R79, 4.8828125727595761418e-05, -R66 ;  /* 0x384ccccd4f4f9823 */ /* 0x000fe20000010842 */
[----:B------:R-:W-:-:S04]  /*33c0*/  @!P1 LOP3.LUT R66, R82, 0xfffffff8, RZ, 0xc0, !PT ;  /* 0xfffffff852429812 */ /* 0x000fc800078ec0ff */
[----:B------:R-:W-:-:S05]  /*33d0*/  @!P1 FMNMX.FTZ R79, RZ, R79, !PT ;  /* 0x0000004fff4f9209 */ /* 0x000fca0007810000 */
[----:B------:R0:W-:Y:S01]  /*33e0*/  @!P1 STS.64 [R66+UR8], R78 ;  /* 0x0000004e42009988 */ /* 0x0001e20008000a08 */
[----:B------:R-:W-:Y:S06]  /*33f0*/  BAR.SYNC.DEFER_BLOCKING 0x0 ;  /* 0x0000000000007b1d */ /* 0x000fec0000010000 */
[----:B------:R-:W-:Y:S05]  /*3400*/  @P0 BRA `(.L_x_3357) ;  /* 0x00000000004c0947 */ /* 0x000fea0003800000 */
[----:B------:R-:W1:Y:S01]  /*3410*/  S2R R83, SR_TID.X ;  /* 0x0000000000537919 */ /* 0x000e620000002100 */
[----:B------:R-:W-:Y:S01]  /*3420*/  USHF.L.U32 UR16, UR11, 0x4, URZ ;  /* 0x000000040b107899 */ /* 0x000fe2000800063f */
[----:B------:R-:W-:Y:S01]  /*3430*/  LEA R80, R82, UR8, 0x3 ;  /* 0x0000000852507c11 */ /* 0x000fe2000f8e18ff */
[----:B------:R-:W-:Y:S01]  /*3440*/  USHF.L.U32 UR14, UR11, 0x4, URZ ;  /* 0x000000040b0e7899 */ /* 0x000fe2000800063f */
[----:B0-----:R-:W-:Y:S01]  /*3450*/  MOV R66, UR10 ;  /* 0x0000000a00427c02 */ /* 0x001fe20008000f00 */
[----:B------:R-:W-:Y:S01]  /*3460*/  ULOP3.LUT UR15, UR16, 0x10, URZ, 0xc0, !UPT ;  /* 0x00000010100f7892 */ /* 0x000fe2000f8ec03f */
[----:B------:R-:W-:Y:S01]  /*3470*/  MOV R79, UR10 ;  /* 0x0000000a004f7c02 */ /* 0x000fe20008000f00 */
[----:B------:R-:W-:Y:S01]  /*3480*/  ULOP3.LUT UR9, UR14, 0x10, URZ, 0xc0, !UPT ;  /* 0x000000100e097892 */ /* 0x000fe2000f8ec03f */
[----:B------:R-:W-:-:S03]  /*3490*/  MOV R78, UR5 ;  /* 0x00000005004e7c02 */ /* 0x000fc60008000f00 */
[C---:B-1----:R-:W-:Y:S01]  /*34a0*/  IADD3 R81, R83.reuse, UR15, RZ ;  /* 0x0000000f53517c10 */ /* 0x042fe2000fffe0ff */
[----:B------:R-:W-:Y:S01]  /*34b0*/  ULDC.64 UR14, c[0x0][0x240] ;  /* 0x00009000000e7ab9 */ /* 0x000fe20000000a00 */
[----:B------:R-:W-:Y:S02]  /*34c0*/  IADD3 R83, R83, UR9, RZ ;  /* 0x0000000953537c10 */ /* 0x000fe4000fffe0ff */
[----:B------:R-:W-:Y:S02]  /*34d0*/  LEA R66, P1, R66, R81, 0x5 ;  /* 0x0000005142427211 */ /* 0x000fe400078228ff */
[----:B------:R-:W0:Y:S01]  /*34e0*/  LDS.64 R80, [R80] ;  /* 0x0000000050507984 */ /* 0x000e220000000a00 */
[----:B------:R-:W-:-:S04]  /*34f0*/  SHF.R.S32.HI R83, RZ, 0x1f, R83 ;  /* 0x0000001fff537819 */ /* 0x000fc80000011453 */
[----:B------:R-:W-:Y:S02]  /*3500*/  LEA.HI.X R79, R79, R83, R78, 0x5, P1 ;  /* 0x000000534f4f7211 */ /* 0x000fe400008f2c4e */
[----:B------:R-:W-:-:S04]  /*3510*/  LEA R78, P1, R66, UR14, 0x3 ;  /* 0x0000000e424e7c11 */ /* 0x000fc8000f8218ff */
[----:B------:R-:W-:-:S05]  /*3520*/  LEA.HI.X R79, R66, UR15, R79, 0x3, P1 ;  /* 0x0000000f424f7c11 */ /* 0x000fca00088f1c4f */
[----:B0-----:R1:W-:Y:S04]  /*3530*/  STG.E.64 desc[UR12][R78.64], R80 ;  /* 0x000000504e007986 */ /* 0x0013e8000c101b0c */
.L_x_3357:
[----:B------:R-:W-:Y:S05]  /*3540*/  BSYNC B0 ;  /* 0x0000000000007941 */ /* 0x000fea0003800000 */
.L_x_3356:
[----:B-1----:R-:W2:Y:S01]  /*3550*/  LDL.LU R80, [R1+0x18] ;  /* 0x0000180001507983 */ /* 0x002ea20000300800 */
[----:B------:R-:W-:Y:S01]  /*3560*/  ULDC.64 UR14, c[0x0][0x210] ;  /* 0x00008400000e7ab9 */ /* 0x000fe20000000a00 */
[----:B------:R-:W-:Y:S02]  /*3570*/  ULDC UR9, c[0x0][0x230] ;  /* 0x00008c0000097ab9 */ /* 0x000fe40000000800 */
[----:B0-----:R-:W3:Y:S04]  /*3580*/  LDL R66, [R1+0x120] ;  /* 0x0001200001427983 */ /* 0x001ee80000100800 */
[----:B------:R-:W-:Y:S04]  /*3590*/  STL [R1+0x12c], R24 ;  /* 0x00012c1801007387 */ /* 0x000fe80000100800 */
[----:B------:R0:W-:Y:S04]  /*35a0*/  STL [R1+0x128], R22 ;  /* 0x0001281601007387 */ /* 0x0001e80000100800 */
[----:B0-----:R-:W4:Y:S01]  /*35b0*/  LDL.LU R22, [R1+0x8] ;  /* 0x0000080001167983 */ /* 0x001f220000300800 */
[----:B------:R-:W-:-:S03]  /*35c0*/  LEA R78, P1, R65, UR14, 0x1 ;  /* 0x0000000e414e7c11 */ /* 0x000fc6000f8208ff */
[----:B------:R-:W4:Y:S04]  /*35d0*/  LDL.LU R24, [R1+0x4] ;  /* 0x0000040001187983 */ /* 0x000f280000300800 */
[----:B------:R-:W4:Y:S01]  /*35e0*/  LDL.LU R83, [R1] ;  /* 0x0000000001537983 */ /* 0x000f220000300800 */
[----:B--2---:R-:W-:-:S03]  /*35f0*/  LEA.HI.X R79, R65, UR15, R80, 0x1, P1 ;  /* 0x0000000f414f7c11 */ /* 0x004fc600088f0c50 */
[----:B---3--:R-:W0:Y:S02]  /*3600*/  LDS.64 R80, [R66] ;  /* 0x0000000042507984 */ /* 0x008e240000000a00 */
[----:B0-----:R-:W-:Y:S01]  /*3610*/  FADD.FTZ R65, R81, UR9 ;  /* 0x0000000951417e21 */ /* 0x001fe20008010000 */
[--C-:B----4-:R-:W-:Y:S02]  /*3620*/  FADD.FTZ R81, R22, -R80.reuse ;  /* 0x8000005016517221 */ /* 0x110fe40000010000 */
[----:B------:R-:W2:Y:S03]  /*3630*/  LDL.LU R22, [R1+0x14] ;  /* 0x0000140001167983 */ /* 0x000ea60000300800 */
[----:B------:R-:W0:Y:S01]  /*3640*/  MUFU.RSQ R65, R65 ;  /* 0x0000004100417308 */ /* 0x000e220000001400 */
[----:B------:R-:W-:Y:S01]  /*3650*/  FADD.FTZ R82, R0, -R80 ;  /* 0x8000005000527221 */ /* 0x000fe20000010000 */
[----:B-----5:R-:W-:-:S02]  /*3660*/  HADD2.F32 R66, -RZ, R74.H0_H0 ;  /* 0x2000004aff427230 */ /* 0x020fc40000004100 */
[----:B------:R-:W-:Y:S02]  /*3670*/  HADD2.F32 R0, -RZ, R76.H0_H0 ;  /* 0x2000004cff007230 */ /* 0x000fe40000004100 */
[----:B------:R-:W-:Y:S02]  /*3680*/  HADD2.F32 R74, -RZ, R74.H1_H1 ;  /* 0x3000004aff4a7230 */ /* 0x000fe40000004100 */
[----:B------:R-:W-:Y:S02]  /*3690*/  HADD2.F32 R76, -RZ, R76.H1_H1 ;  /* 0x3000004cff4c7230 */ /* 0x000fe40000004100 */
[----:B0-----:R-:W-:Y:S01]  /*36a0*/  FMUL.FTZ R82, R82, R65 ;  /* 0x0000004152527220 */ /* 0x001fe20000410000 */
[----:B------:R-:W-:-:S03]  /*36b0*/  FMUL.FTZ R81, R65, R81 ;  /* 0x0000005141517220 */ /* 0x000fc60000410000 */
[----:B------:R-:W-:Y:S01]  /*36c0*/  FFMA.FTZ R82, R82, R66, R0 ;  /* 0x0000004252527223 */ /* 0x000fe20000010000 */
[----:B------:R-:W-:-:S05]  /*36d0*/  FFMA.FTZ R81, R81, R74, R76 ;  /* 0x0000004a51517223 */ /* 0x000fca000001004c */
[----:B------:R-:W-:-:S05]  /*36e0*/  F2FP.F16.F32.PACK_AB R81, R81, R82 ;  /* 0x000000525151723e */ /* 0x000fca00000000ff */
[----:B------:R0:W-:Y:S01]  /*36f0*/  STG.E.U16 desc[UR12][R78.64], R81 ;  /* 0x000000514e007986 */ /* 0x0001e2000c10150c */
[--C-:B------:R-:W-:Y:S01]  /*3700*/  FADD.FTZ R24, R24, -R80.reuse ;  /* 0x8000005018187221 */ /* 0x100fe20000010000 */
[----:B------:R-:W-:Y:S01]  /*3710*/  FADD.FTZ R83, R83, -R80 ;  /* 0x8000005053537221 */ /* 0x000fe20000010000 */
[--C-:B------:R-:W-:Y:S02]  /*3720*/  HADD2.F32 R82, -RZ, R77.reuse.H0_H0 ;  /* 0x2000004dff527230 */ /* 0x100fe40000004100 */
[----:B------:R-:W-:Y:S01]  /*3730*/  HADD2.F32 R77, -RZ, R77.H1_H1 ;  /* 0x3000004dff4d7230 */ /* 0x000fe20000004100 */
[----:B0-----:R-:W-:Y:S01]  /*3740*/  PRMT R81, R81, 0x7632, R81 ;  /* 0x0000763251517816 */ /* 0x001fe20000000051 */
[C---:B------:R-:W-:Y:S01]  /*3750*/  FMUL.FTZ R24, R65.reuse, R24 ;  /* 0x0000001841187220 */ /* 0x040fe20000410000 */
[----:B------:R-:W-:-:S03]  /*3760*/  FMUL.FTZ R83, R65, R83 ;  /* 0x0000005341537220 */ /* 0x000fc60000410000 */
[----:B------:R0:W-:Y:S02]  /*3770*/  STG.E.U16 desc[UR12][R78.64+0x2], R81 ;  /* 0x000002514e007986 */ /* 0x0001e4000c10150c */
[--C-:B0-----:R-:W-:Y:S02]  /*3780*/  HADD2.F32 R81, -RZ, R75.reuse.H0_H0 ;  /* 0x2000004bff517230 */ /* 0x101fe40000004100 */
[----:B------:R-:W-:-:S03]  /*3790*/  HADD2.F32 R75, -RZ, R75.H1_H1 ;  /* 0x3000004bff4b7230 */ /* 0x000fc60000004100 */
[----:B------:R-:W-:Y:S02]  /*37a0*/  FFMA.FTZ R24, R24, R81, R82 ;  /* 0x0000005118187223 */ /* 0x000fe40000010052 */
[----:B------:R-:W-:-:S05]  /*37b0*/  FFMA.FTZ R83, R83, R75, R77 ;  /* 0x0000004b53537223 */ /* 0x000fca000001004d */
[----:B------:R-:W-:Y:S01]  /*37c0*/  F2FP.F16.F32.PACK_AB R83, R83, R24 ;  /* 0x000000185353723e */ /* 0x000fe200000000ff */
[--C-:B------:R-:W-:Y:S01]  /*37d0*/  FADD.FTZ R160, R160, -R80.reuse ;  /* 0x80000050a0a07221 */ /* 0x100fe20000010000 */
[--C-:B------:R-:W-:Y:S01]  /*37e0*/  FADD.FTZ R156, R156, -R80.reuse ;  /* 0x800000509c9c7221 */ /* 0x100fe20000010000 */
[--C-:B------:R-:W-:Y:S01]  /*37f0*/  FADD.FTZ R152, R152, -R80.reuse ;  /* 0x8000005098987221 */ /* 0x100fe20000010000 */
[--C-:B------:R-:W-:Y:S01]  /*3800*/  FADD.FTZ R148, R148, -R80.reuse ;  /* 0x8000005094947221 */ /* 0x100fe20000010000 */
[----:B------:R0:W-:Y:S01]  /*3810*/  STG.E.U16 desc[UR12][R78.64+0x4], R83 ;  /* 0x000004534e007986 */ /* 0x0001e2000c10150c */
[----:B------:R-:W-:Y:S01]  /*3820*/  FMUL.FTZ R160, R65, R160 ;  /* 0x000000a041a07220 */ /* 0x000fe20000410000 */
[--C-:B------:R-:W-:Y:S01]  /*3830*/  FADD.FTZ R144, R144, -R80.reuse ;  /* 0x8000005090907221 */ /* 0x100fe20000010000 */
[----:B------:R-:W-:Y:S01]  /*3840*/  FADD.FTZ R140, R140, -R80 ;  /* 0x800000508c8c7221 */ /* 0x000fe20000010000 */
[----:B------:R-:W3:Y:S01]  /*3850*/  LDL.LU R24, [R1+0x12c] ;  /* 0x00012c0001187983 */ /* 0x000ee20000300800 */
[----:B0-----:R-:W-:-:S05]  /*3860*/  PRMT R83, R83, 0x7632, R83 ;  /* 0x0000763253537816 */ /* 0x001fca0000000053 */
[----:B------:R0:W-:Y:S01]  /*3870*/  STG.E.U16 desc[UR12][R78.64+0x6], R83 ;  /* 0x000006534e007986 */ /* 0x0001e2000c10150c */
[C---:B------:R-:W-:Y:S01]  /*3880*/  FMUL.FTZ R156, R65.reuse, R156 ;  /* 0x0000009c419c7220 */ /* 0x040fe20000410000 */
[C---:B------:R-:W-:Y:S01]  /*3890*/  FMUL.FTZ R152, R65.reuse, R152 ;  /* 0x0000009841987220 */ /* 0x040fe20000410000 */
[----:B------:R-:W-:Y:S01]  /*38a0*/  FMUL.FTZ R148, R65, R148 ;  /* 0x0000009441947220 */ /* 0x000fe20000410000 */
[----:B------:R-:W-:Y:S01]  /*38b0*/  FADD.FTZ R35, R35, -R80 ;  /* 0x8000005023237221 */ /* 0x000fe20000010000 */
[----:B------:R-:W-:Y:S01]  /*38c0*/  FFMA.FTZ R156, R66, R156, R0 ;  /* 0x0000009c429c7223 */ /* 0x000fe20000010000 */
[--C-:B------:R-:W-:Y:S01]  /*38d0*/  FADD.FTZ R28, R28, -R80.reuse ;  /* 0x800000501c1c7221 */ /* 0x100fe20000010000 */
[--C-:B------:R-:W-:Y:S01]  /*38e0*/  FADD.FTZ R23, R23, -R80.reuse ;  /* 0x8000005017177221 */ /* 0x100fe20000010000 */
[C---:B------:R-:W-:Y:S01]  /*38f0*/  FMUL.FTZ R144, R65.reuse, R144 ;  /* 0x0000009041907220 */ /* 0x040fe20000410000 */
[----:B------:R-:W-:Y:S01]  /*3900*/  FADD.FTZ R18, R18, -R80 ;  /* 0x8000005012127221 */ /* 0x000fe20000010000 */
[C---:B------:R-:W-:Y:S01]  /*3910*/  FMUL.FTZ R140, R65.reuse, R140 ;  /* 0x0000008c418c7220 */ /* 0x040fe20000410000 */
[----:B0-----:R-:W-:Y:S01]  /*3920*/  FFMA.FTZ R83, R66, R152, R0 ;  /* 0x0000009842537223 */ /* 0x001fe20000010000 */
[----:B------:R-:W-:Y:S01]  /*3930*/  FADD.FTZ R14, R14, -R80 ;  /* 0x800000500e0e7221 */ /* 0x000fe20000010000 */
[C---:B------:R-:W-:Y:S01]  /*3940*/  FMUL.FTZ R35, R65.reuse, R35 ;  /* 0x0000002341237220 */ /* 0x040fe20000410000 */
[C---:B------:R-:W-:Y:S01]  /*3950*/  FMUL.FTZ R28, R65.reuse, R28 ;  /* 0x0000001c411c7220 */ /* 0x040fe20000410000 */
[C---:B------:R-:W-:Y:S01]  /*3960*/  FMUL.FTZ R23, R65.reuse, R23 ;  /* 0x0000001741177220 */ /* 0x040fe20000410000 */
[----:B------:R-:W-:Y:S01]  /*3970*/  FFMA.FTZ R144, R66, R144, R0 ;  /* 0x0000009042907223 */ /* 0x000fe20000010000 */
[C---:B------:R-:W-:Y:S01]  /*3980*/  FMUL.FTZ R18, R65.reuse, R18 ;  /* 0x0000001241127220 */ /* 0x040fe20000410000 */
[----:B------:R-:W-:Y:S01]  /*3990*/  FADD.FTZ R10, R10, -R80 ;  /* 0x800000500a0a7221 */ /* 0x000fe20000010000 */
[----:B------:R-:W-:-:S03]  /*39a0*/  FMUL.FTZ R14, R65, R14 ;  /* 0x0000000e410e7220 */ /* 0x000fc60000410000 */
[----:B------:R-:W-:Y:S01]  /*39b0*/  FMUL.FTZ R10, R65, R10 ;  /* 0x0000000a410a7220 */ /* 0x000fe20000410000 */
[----:B--2---:R-:W-:-:S04]  /*39c0*/  FADD.FTZ R78, R22, -R80 ;  /* 0x80000050164e7221 */ /* 0x004fc80000010000 */
[----:B------:R-:W-:-:S04]  /*39d0*/  FMUL.FTZ R78, R65, R78 ;  /* 0x0000004e414e7220 */ /* 0x000fc80000410000 */
[C-C-:B------:R-:W-:Y:S01]  /*39e0*/  FFMA.FTZ R22, R66.reuse, R78, R0.reuse ;  /* 0x0000004e42167223 */ /* 0x140fe20000010000 */
[----:B------:R-:W-:-:S05]  /*39f0*/  FFMA.FTZ R78, R66, R160, R0 ;  /* 0x000000a0424e7223 */ /* 0x000fca0000010000 */
[----:B------:R0:W-:Y:S04]  /*3a00*/  STL [R1+0xec], R78 ;  /* 0x0000ec4e01007387 */ /* 0x0001e80000100800 */
[----:B------:R-:W-:Y:S01]  /*3a10*/  STL [R1+0xfc], R156 ;  /* 0x0000fc9c01007387 */ /* 0x000fe20000100800 */
[----:B0-----:R-:W-:-:S03]  /*3a20*/  FFMA.FTZ R78, R66, R148, R0 ;  /* 0x00000094424e7223 */ /* 0x001fc60000010000 */
[----:B------:R0:W-:Y:S04]  /*3a30*/  STL [R1+0x104], R83 ;  /* 0x0001045301007387 */ /* 0x0001e80000100800 */
[----:B------:R1:W-:Y:S01]  /*3a40*/  STL [R1+0x108], R78 ;  /* 0x0001084e01007387 */ /* 0x0003e20000100800 */
[----:B0-----:R-:W-:-:S03]  /*3a50*/  FFMA.FTZ R83, R66, R140, R0 ;  /* 0x0000008c42537223 */ /* 0x001fc60000010000 */
[----:B------:R-:W-:Y:S01]  /*3a60*/  STL [R1+0x100], R144 ;  /* 0x0001009001007387 */ /* 0x000fe20000100800 */
[C-C-:B-1----:R-:W-:Y:S01]  /*3a70*/  FFMA.FTZ R78, R66.reuse, R35, R0.reuse ;  /* 0x00000023424e7223 */ /* 0x142fe20000010000 */
[C-C-:B------:R-:W-:Y:S01]  /*3a80*/  FFMA.FTZ R35, R66.reuse, R28, R0.reuse ;  /* 0x0000001c42237223 */ /* 0x140fe20000010000 */
[C-C-:B------:R-:W-:Y:S01]  /*3a90*/  FFMA.FTZ R28, R66.reuse, R23, R0.reuse ;  /* 0x00000017421c7223 */ /* 0x140fe20000010000 */
[C-C-:B------:R-:W-:Y:S01]  /*3aa0*/  FFMA.FTZ R23, R66.reuse, R18, R0.reuse ;  /* 0x0000001242177223 */ /* 0x140fe20000010000 */
[----:B------:R-:W-:Y:S01]  /*3ab0*/  STL [R1+0xf8], R83 ;  /* 0x0000f85301007387 */ /* 0x000fe20000100800 */
[----:B------:R-:W-:-:S03]  /*3ac0*/  FFMA.FTZ R18, R66, R14, R0 ;  /* 0x0000000e42127223 */ /* 0x000fc60000010000 */
[----:B------:R-:W-:Y:S01]  /*3ad0*/  STL [R1+0xf4], R78 ;  /* 0x0000f44e01007387 */ /* 0x000fe20000100800 */
[----:B------:R-:W-:-:S03]  /*3ae0*/  FFMA.FTZ R14, R66, R10, R0 ;  /* 0x0000000a420e7223 */ /* 0x000fc60000010000 */
[----:B------:R-:W-:Y:S04]  /*3af0*/  STL [R1+0xf0], R35 ;  /* 0x0000f02301007387 */ /* 0x000fe80000100800 */
[----:B------:R-:W-:Y:S04]  /*3b00*/  STL [R1+0xe8], R28 ;  /* 0x0000e81c01007387 */ /* 0x000fe80000100800 */
[----:B------:R-:W-:Y:S04]  /*3b10*/  STL [R1+0xe4], R23 ;  /* 0x0000e41701007387 */ /* 0x000fe80000100800 */
[----:B------:R-:W-:Y:S04]  /*3b20*/  STL [R1+0xe0], R18 ;  /* 0x0000e01201007387 */ /* 0x000fe80000100800 */
[----:B------:R-:W2:Y:S01]  /*3b30*/  LDL.LU R10, [R1+0x10] ;  /* 0x00001000010a7983 */ /* 0x000ea20000300800 */
[--C-:B------:R-:W-:Y:S01]  /*3b40*/  FADD.FTZ R6, R6, -R80.reuse ;  /* 0x8000005006067221 */ /* 0x100fe20000010000 */
[--C-:B------:R-:W-:Y:S01]  /*3b50*/  FADD.FTZ R2, R2, -R80.reuse ;  /* 0x8000005002027221 */ /* 0x100fe20000010000 */
[----:B------:R-:W-:-:S02]  /*3b60*/  FADD.FTZ R67, R67, -R80 ;  /* 0x8000005043437221 */ /* 0x000fc40000010000 */
[----:B------:R-:W-:Y:S01]  /*3b70*/  FMUL.FTZ R6, R65, R6 ;  /* 0x0000000641067220 */ /* 0x000fe20000410000 */
[----:B------:R-:W-:Y:S01]  /*3b80*/  FADD.FTZ R71, R71, -R80 ;  /* 0x8000005047477221 */ /* 0x000fe20000010000 */
[C---:B------:R-:W-:Y:S01]  /*3b90*/  FMUL.FTZ R2, R65.reuse, R2 ;  /* 0x0000000241027220 */ /* 0x040fe20000410000 */
[----:B------:R-:W-:Y:S01]  /*3ba0*/  FMUL.FTZ R67, R65, R67 ;  /* 0x0000004341437220 */ /* 0x000fe20000410000 */
[----:B------:R-:W-:Y:S01]  /*3bb0*/  FFMA.FTZ R6, R66, R6, R0 ;  /* 0x0000000642067223 */ /* 0x000fe20000010000 */
[--C-:B------:R-:W-:Y:S01]  /*3bc0*/  FADD.FTZ R73, R73, -R80.reuse ;  /* 0x8000005049497221 */ /* 0x100fe20000010000 */
[C---:B------:R-:W-:Y:S01]  /*3bd0*/  FMUL.FTZ R71, R65.reuse, R71 ;  /* 0x0000004741477220 */ /* 0x040fe20000410000 */
[--C-:B------:R-:W-:Y:S01]  /*3be0*/  FADD.FTZ R106, R106, -R80.reuse ;  /* 0x800000506a6a7221 */ /* 0x100fe20000010000 */
[----:B------:R-:W-:Y:S01]  /*3bf0*/  FADD.FTZ R110, R110, -R80 ;  /* 0x800000506e6e7221 */ /* 0x000fe20000010000 */
[----:B------:R0:W-:Y:S01]  /*3c00*/  STL [R1+0xdc], R14 ;  /* 0x0000dc0e01007387 */ /* 0x0001e20000100800 */
[----:B------:R-:W-:Y:S01]  /*3c10*/  FFMA.FTZ R2, R66, R2, R0 ;  /* 0x0000000242027223 */ /* 0x000fe20000010000 */
[----:B------:R-:W-:-:S02]  /*3c20*/  FMUL.FTZ R73, R65, R73 ;  /* 0x0000004941497220 */ /* 0x000fc40000410000 */
[----:B------:R1:W-:Y:S01]  /*3c30*/  STL [R1+0xd8], R6 ;  /* 0x0000d80601007387 */ /* 0x0003e20000100800 */
[C---:B------:R-:W-:Y:S01]  /*3c40*/  FMUL.FTZ R106, R65.reuse, R106 ;  /* 0x0000006a416a7220 */ /* 0x040fe20000410000 */
[----:B------:R-:W-:Y:S01]  /*3c50*/  FADD.FTZ R114, R114, -R80 ;  /* 0x8000005072727221 */ /* 0x000fe20000010000 */
[C---:B------:R-:W-:Y:S01]  /*3c60*/  FMUL.FTZ R110, R65.reuse, R110 ;  /* 0x0000006e416e7220 */ /* 0x040fe20000410000 */
[----:B0-----:R-:W-:Y:S01]  /*3c70*/  FFMA.FTZ R14, R66, R67, R0 ;  /* 0x00000043420e7223 */ /* 0x001fe20000010000 */
        /* <DEDUP_REMOVED lines=12> */
[----:B----4-:R-:W-:Y:S01]  /*3d40*/  FFMA.FTZ R6, R66, R110, R0 ;  /* 0x0000006e42067223 */ /* 0x010fe20000010000 */
        /* <DEDUP_REMOVED lines=23> */
[----:B----4-:R-:W-:-:S03]  /*3ec0*/  FFMA.FTZ R6, R66, R89, R0 ;  /* 0x0000005942067223 */ /* 0x010fc60000010000 */
[----:B------:R1:W-:Y:S01]  /*3ed0*/  STL [R1+0xac], R14 ;  /* 0x0000ac0e01007387 */ /* 0x0003e20000100800 */
[--C-:B------:R-:W-:Y:S01]  /*3ee0*/  FADD.FTZ R164, R164, -R80.reuse ;  /* 0x80000050a4a47221 */ /* 0x100fe20000010000 */
[----:B------:R-:W-:Y:S02]  /*3ef0*/  FADD.FTZ R97, R97, -R80 ;  /* 0x8000005061617221 */ /* 0x000fe40000010000 */
[----:B------:R4:W-:Y:S01]  /*3f00*/  STL [R1+0xa8], R6 ;  /* 0x0000a80601007387 */ /* 0x0009e20000100800 */
[C-C-:B0-----:R-:W-:Y:S01]  /*3f10*/  FFMA.FTZ R2, R66.reuse, R91, R0.reuse ;  /* 0x0000005b42027223 */ /* 0x141fe20000010000 */
[C-C-:B-1----:R-:W-:Y:S01]  /*3f20*/  FFMA.FTZ R14, R66.reuse, R93, R0.reuse ;  /* 0x0000005d420e7223 */ /* 0x142fe20000010000 */
[C---:B------:R-:W-:Y:S01]  /*3f30*/  FMUL.FTZ R164, R65.reuse, R164 ;  /* 0x000000a441a47220 */ /* 0x040fe20000410000 */
[C-C-:B----4-:R-:W-:Y:S01]  /*3f40*/  FFMA.FTZ R6, R66.reuse, R95, R0.reuse ;  /* 0x0000005f42067223 */ /* 0x150fe20000010000 */
[----:B------:R-:W-:Y:S01]  /*3f50*/  FMUL.FTZ R97, R65, R97 ;  /* 0x0000006141617220 */ /* 0x000fe20000410000 */
[----:B------:R0:W-:Y:S01]  /*3f60*/  STL [R1+0xa4], R2 ;  /* 0x0000a40201007387 */ /* 0x0001e20000100800 */
[----:B------:R-:W-:-:S03]  /*3f70*/  FFMA.FTZ R79, R66, R164, R0 ;  /* 0x000000a4424f7223 */ /* 0x000fc60000010000 */
[----:B------:R-:W-:Y:S01]  /*3f80*/  STL [R1+0xa0], R14 ;  /* 0x0000a00e01007387 */ /* 0x000fe20000100800 */
[----:B------:R-:W-:-:S03]  /*3f90*/  FADD.FTZ R159, R159, -R80 ;  /* 0x800000509f9f7221 */ /* 0x000fc60000010000 */
[----:B------:R-:W-:Y:S01]  /*3fa0*/  STL [R1+0x9c], R6 ;  /* 0x00009c0601007387 */ /* 0x000fe20000100800 */
[----:B0-----:R-:W-:-:S03]  /*3fb0*/  FFMA.FTZ R2, R66, R97, R0 ;  /* 0x0000006142027223 */ /* 0x001fc60000010000 */
[----:B------:R-:W4:Y:S01]  /*3fc0*/  LDL.LU R28, [R1+0xc] ;  /* 0x00000c00011c7983 */ /* 0x000f220000300800 */
[--C-:B------:R-:W-:Y:S01]  /*3fd0*/  FADD.FTZ R155, R155, -R80.reuse ;  /* 0x800000509b9b7221 */ /* 0x100fe20000010000 */
[----:B------:R-:W-:Y:S01]  /*3fe0*/  FMUL.FTZ R159, R65, R159 ;  /* 0x0000009f419f7220 */ /* 0x000fe20000410000 */
[--C-:B------:R-:W-:Y:S01]  /*3ff0*/  FADD.FTZ R151, R151, -R80.reuse ;  /* 0x8000005097977221 */ /* 0x100fe20000010000 */
[--C-:B------:R-:W-:Y:S01]  /*4000*/  FADD.FTZ R147, R147, -R80.reuse ;  /* 0x8000005093937221 */ /* 0x100fe20000010000 */
[----:B------:R-:W-:Y:S01]  /*4010*/  FMUL.FTZ R155, R65, R155 ;  /* 0x0000009b419b7220 */ /* 0x000fe20000410000 */
[----:B------:R-:W-:Y:S01]  /*4020*/  FADD.FTZ R143, R143, -R80 ;  /* 0x800000508f8f7221 */ /* 0x000fe20000010000 */
[----:B------:R-:W-:Y:S01]  /*4030*/  FFMA.FTZ R35, R74, R159, R76 ;  /* 0x0000009f4a237223 */ /* 0x000fe2000001004c */
[C---:B------:R-:W-:Y:S01]  /*4040*/  FMUL.FTZ R151, R65.reuse, R151 ;  /* 0x0000009741977220 */ /* 0x040fe20000410000 */
[C---:B------:R-:W-:Y:S01]  /*4050*/  FMUL.FTZ R147, R65.reuse, R147 ;  /* 0x0000009341937220 */ /* 0x040fe20000410000 */
[----:B------:R-:W-:Y:S01]  /*4060*/  FADD.FTZ R102, R102, -R80 ;  /* 0x8000005066667221 */ /* 0x000fe20000010000 */
[----:B------:R-:W-:Y:S01]  /*4070*/  FMUL.FTZ R143, R65, R143 ;  /* 0x0000008f418f7220 */ /* 0x000fe20000410000 */
[----:B------:R-:W-:Y:S01]  /*4080*/  STL [R1+0x98], R2 ;  /* 0x0000980201007387 */ /* 0x000fe20000100800 */
[----:B------:R-:W-:Y:S01]  /*4090*/  FFMA.FTZ R66, R74, R151, R76 ;  /* 0x000000974a427223 */ /* 0x000fe2000001004c */
[----:B------:R-:W-:-:S02]  /*40a0*/  FADD.FTZ R139, R139, -R80 ;  /* 0x800000508b8b7221 */ /* 0x000fc40000010000 */
[----:B------:R0:W-:Y:S01]  /*40b0*/  STL [R1+0x14], R35 ;  /* 0x0000142301007387 */ /* 0x0001e20000100800 */
[--C-:B------:R-:W-:Y:S01]  /*40c0*/  FADD.FTZ R113, R113, -R80.reuse ;  /* 0x8000005071717221 */ /* 0x100fe20000010000 */
[----:B------:R-:W-:Y:S01]  /*40d0*/  FMUL.FTZ R102, R65, R102 ;  /* 0x0000006641667220 */ /* 0x000fe20000410000 */
[----:B------:R-:W-:Y:S01]  /*40e0*/  FADD.FTZ R105, R105, -R80 ;  /* 0x8000005069697221 */ /* 0x000fe20000010000 */
[C---:B------:R-:W-:Y:S01]  /*40f0*/  FMUL.FTZ R139, R65.reuse, R139 ;  /* 0x0000008b418b7220 */ /* 0x040fe20000410000 */
[C---:B------:R-:W-:Y:S01]  /*4100*/  FMUL.FTZ R113, R65.reuse, R113 ;  /* 0x0000007141717220 */ /* 0x040fe20000410000 */
[C-C-:B0-----:R-:W-:Y:S01]  /*4110*/  FFMA.FTZ R35, R74.reuse, R147, R76.reuse ;  /* 0x000000934a237223 */ /* 0x141fe2000001004c */
[----:B------:R-:W-:Y:S01]  /*4120*/  FMUL.FTZ R105, R65, R105 ;  /* 0x0000006941697220 */ /* 0x000fe20000410000 */
[C-C-:B------:R-:W-:Y:S01]  /*4130*/  FFMA.FTZ R144, R74.reuse, R102, R76.reuse ;  /* 0x000000664a907223 */ /* 0x140fe2000001004c */
[C-C-:B------:R-:W-:Y:S01]  /*4140*/  FFMA.FTZ R164, R74.reuse, R139, R76.reuse ;  /* 0x0000008b4aa47223 */ /* 0x140fe2000001004c */
[----:B------:R-:W-:Y:S01]  /*4150*/  FFMA.FTZ R139, R74, R113, R76 ;  /* 0x000000714a8b7223 */ /* 0x000fe2000001004c */
[----:B------:R-:W-:-:S04]  /*4160*/  FADD.FTZ R109, R109, -R80 ;  /* 0x800000506d6d7221 */ /* 0x000fc80000010000 */
[----:B------:R-:W-:-:S04]  /*4170*/  FMUL.FTZ R109, R65, R109 ;  /* 0x0000006d416d7220 */ /* 0x000fc80000410000 */
[----:B------:R-:W-:Y:S01]  /*4180*/  FFMA.FTZ R140, R74, R109, R76 ;  /* 0x0000006d4a8c7223 */ /* 0x000fe2000001004c */
[----:B--2---:R-:W-:-:S04]  /*4190*/  FADD.FTZ R0, R10, -R80 ;  /* 0x800000500a007221 */ /* 0x004fc80000010000 */
[----:B------:R-:W-:-:S04]  /*41a0*/  FMUL.FTZ R0, R65, R0 ;  /* 0x0000000041007220 */ /* 0x000fc80000410000 */
[C-C-:B------:R-:W-:Y:S01]  /*41b0*/  FFMA.FTZ R18, R74.reuse, R0, R76.reuse ;  /* 0x000000004a127223 */ /* 0x140fe2000001004c */
[----:B------:R-:W-:-:S05]  /*41c0*/  FFMA.FTZ R0, R74, R155, R76 ;  /* 0x0000009b4a007223 */ /* 0x000fca000001004c */
[----:B------:R0:W-:Y:S04]  /*41d0*/  STL [R1+0x10], R0 ;  /* 0x0000100001007387 */ /* 0x0001e80000100800 */
[----:B------:R-:W-:Y:S01]  /*41e0*/  STL [R1+0x8], R66 ;  /* 0x0000084201007387 */ /* 0x000fe20000100800 */
[----:B0-----:R-:W-:-:S03]  /*41f0*/  FFMA.FTZ R0, R74, R143, R76 ;  /* 0x0000008f4a007223 */ /* 0x001fc6000001004c */
[----:B------:R-:W-:Y:S04]  /*4200*/  STL [R1+0x4], R35 ;  /* 0x0000042301007387 */ /* 0x000fe80000100800 */
[----:B------:R0:W-:Y:S04]  /*4210*/  STL [R1], R0 ;  /* 0x0000000001007387 */ /* 0x0001e80000100800 */
[----:B------:R-:W2:Y:S01]  /*4220*/  LDL.LU R102, [R1+0x1c] ;  /* 0x00001c0001667983 */ /* 0x000ea20000300800 */
[----:B------:R-:W-:-:S03]  /*4230*/  FFMA.FTZ R143, R74, R105, R76 ;  /* 0x000000694a8f7223 */ /* 0x000fc6000001004c */
[----:B------:R-:W3:Y:S04]  /*4240*/  LDL.LU R113, [R1+0x20] ;  /* 0x0000200001717983 */ /* 0x000ee80000300800 */
[----:B------:R-:W3:Y:S04]  /*4250*/  LDL.LU R105, [R1+0x24] ;  /* 0x0000240001697983 */ /* 0x000ee80000300800 */
[----:B------:R-:W3:Y:S04]  /*4260*/  LDL.LU R95, [R1+0x28] ;  /* 0x00002800015f7983 */ /* 0x000ee80000300800 */
[----:B------:R-:W3:Y:S04]  /*4270*/  LDL.LU R106, [R1+0x2c] ;  /* 0x00002c00016a7983 */ /* 0x000ee80000300800 */
[----:B------:R-:W3:Y:S04]  /*4280*/  LDL.LU R97, [R1+0x30] ;  /* 0x0000300001617983 */ /* 0x000ee80000300800 */
[----:B------:R-:W3:Y:S04]  /*4290*/  LDL.LU R109, [R1+0x34] ;  /* 0x00003400016d7983 */ /* 0x000ee80000300800 */
[----:B------:R-:W3:Y:S01]  /*42a0*/  LDL.LU R110, [R1+0x38] ;  /* 0x00003800016e7983 */ /* 0x000ee20000300800 */
        /* <DEDUP_REMOVED lines=50> */
[C-C-:B------:R-:W-:Y:S01]  /*45d0*/  FFMA.FTZ R17, R74.reuse, R163, R76.reuse ;  /* 0x000000a34a117223 */ /* 0x140fe2000001004c */
[C-C-:B------:R-:W-:Y:S01]  /*45e0*/  FFMA.FTZ R155, R74.reuse, R13, R76.reuse ;  /* 0x0000000d4a9b7223 */ /* 0x140fe2000001004c */
[C-C-:B------:R-:W-:Y:S01]  /*45f0*/  FFMA.FTZ R152, R74.reuse, R9, R76.reuse ;  /* 0x000000094a987223 */ /* 0x140fe2000001004c */
[----:B------:R-:W-:Y:S01]  /*4600*/  FFMA.FTZ R151, R74, R5, R76 ;  /* 0x000000054a977223 */ /* 0x000fe2000001004c */
[--C-:B----4-:R-:W-:Y:S01]  /*4610*/  FADD.FTZ R21, R28, -R80.reuse ;  /* 0x800000501c157221 */ /* 0x110fe20000010000 */
        /* <DEDUP_REMOVED lines=33> */
[----:B0-----:R-:W-:Y:S01]  /*4830*/  FFMA.FTZ R0, R74, R136, R76 ;  /* 0x000000884a007223 */ /* 0x001fe2000001004c */
[----:B------:R-:W-:Y:S01]  /*4840*/  FADD.FTZ R98, R98, -R80 ;  /* 0x8000005062627221 */ /* 0x000fe20000010000 */
[----:B------:R-:W-:Y:S01]  /*4850*/  FFMA.FTZ R74, R74, R23, R76 ;  /* 0x000000174a4a7223 */ /* 0x000fe2000001004c */
[C---:B------:R-:W-:Y:S01]  /*4860*/  FMUL.FTZ R41, R65.reuse, R41 ;  /* 0x0000002941297220 */ /* 0x040fe20000410000 */
[----:B------:R-:W-:Y:S01]  /*4870*/  MOV R114, R79 ;  /* 0x0000004f00727202 */ /* 0x000fe20000000f00 */
        /* <DEDUP_REMOVED lines=154> */
[----:B------:R-:W-:-:S02]  /*5220*/  F2FP.F16.F32.PACK_AB R77, R18, R22 ;  /* 0x00000016124d723e */ /* 0x000fc400000000ff */
[----:B------:R-:W4:Y:S01]  /*5230*/  LDL.LU R22, [R1+0x128] ;  /* 0x0001280001167983 */ /* 0x000f220000300800 */
[----:B------:R-:W-:-:S03]  /*5240*/  LEA R90, P1, R63, UR14, 0x1 ;  /* 0x0000000e3f5a7c11 */ /* 0x000fc6000f8208ff */
[----:B------:R-:W4:Y:S01]  /*5250*/  LDL.LU R101, [R1+0x3c] ;  /* 0x00003c0001657983 */ /* 0x000f220000300800 */
[----:B------:R-:W-:-:S03]  /*5260*/  F2FP.F16.F32.PACK_AB R18, R165, R88 ;  /* 0x00000058a512723e */ /* 0x000fc600000000ff */
[----:B------:R-:W4:Y:S01]  /*5270*/  LDL.LU R100, [R1+0x40] ;  /* 0x0000400001647983 */ /* 0x000f220000300800 */
[----:B------:R-:W-:-:S03]  /*5280*/  LEA R88, P2, R62, UR14, 0x1 ;  /* 0x0000000e3e587c11 */ /* 0x000fc6000f8408ff */
[----:B------:R-:W4:Y:S01]  /*5290*/  LDL.LU R103, [R1+0x44] ;  /* 0x0000440001677983 */ /* 0x000f220000300800 */
[----:B--2---:R-:W-:Y:S02]  /*52a0*/  LEA.HI.X R91, R63, UR15, R102, 0x1, P1 ;  /* 0x0000000f3f5b7c11 */ /* 0x004fe400088f0c66 */
[C---:B------:R-:W-:Y:S01]  /*52b0*/  LEA R92, P1, R61.reuse, UR14, 0x1 ;  /* 0x0000000e3d5c7c11 */ /* 0x040fe2000f8208ff */
[----:B------:R-:W2:Y:S01]  /*52c0*/  LDL.LU R102, [R1+0x48] ;  /* 0x0000480001667983 */ /* 0x000ea20000300800 */
[----:B---3--:R-:W-:Y:S02]  /*52d0*/  LEA.HI.X R89, R62, UR15, R113, 0x1, P2 ;  /* 0x0000000f3e597c11 */ /* 0x008fe400090f0c71 */
[----:B------:R-:W-:Y:S02]  /*52e0*/  LEA R62, P2, R60, UR14, 0x1 ;  /* 0x0000000e3c3e7c11 */ /* 0x000fe4000f8408ff */
[----:B------:R-:W-:Y:S02]  /*52f0*/  LEA.HI.X R93, R61, UR15, R105, 0x1, P1 ;  /* 0x0000000f3d5d7c11 */ /* 0x000fe400088f0c69 */
[----:B------:R-:W3:Y:S01]  /*5300*/  LDL.LU R105, [R1+0x4c] ;  /* 0x00004c0001697983 */ /* 0x000ee20000300800 */
[----:B------:R-:W-:-:S03]  /*5310*/  LEA R94, P1, R59, UR14, 0x1 ;  /* 0x0000000e3b5e7c11 */ /* 0x000fc6000f8208ff */
[----:B------:R-:W3:Y:S01]  /*5320*/  LDL.LU R104, [R1+0x54] ;  /* 0x0000540001687983 */ /* 0x000ee20000300800 */
[----:B------:R-:W-:Y:S02]  /*5330*/  LEA.HI.X R63, R60, UR15, R95, 0x1, P2 ;  /* 0x0000000f3c3f7c11 */ /* 0x000fe400090f0c5f */
[C---:B------:R-:W-:Y:S01]  /*5340*/  LEA R60, P2, R58.reuse, UR14, 0x1 ;  /* 0x0000000e3a3c7c11 */ /* 0x040fe2000f8408ff */
[----:B------:R-:W3:Y:S01]  /*5350*/  LDL.LU R107, [R1+0x5c] ;  /* 0x00005c00016b7983 */ /* 0x000ee20000300800 */
[----:B------:R-:W-:Y:S02]  /*5360*/  LEA.HI.X R95, R59, UR15, R106, 0x1, P1 ;  /* 0x0000000f3b5f7c11 */ /* 0x000fe400088f0c6a */
[C---:B------:R-:W-:Y:S01]  /*5370*/  LEA R96, P1, R57.reuse, UR14, 0x1 ;  /* 0x0000000e39607c11 */ /* 0x040fe2000f8208ff */
[----:B------:R-:W3:Y:S01]  /*5380*/  LDL.LU R106, [R1+0x60] ;  /* 0x00006000016a7983 */ /* 0x000ee20000300800 */
[----:B------:R-:W-:Y:S02]  /*5390*/  LEA.HI.X R61, R58, UR15, R97, 0x1, P2 ;  /* 0x0000000f3a3d7c11 */ /* 0x000fe400090f0c61 */
[----:B------:R-:W-:-:S02]  /*53a0*/  LEA.HI.X R97, R57, UR15, R109, 0x1, P1 ;  /* 0x0000000f39617c11 */ /* 0x000fc400088f0c6d */
[----:B------:R-:W3:Y:S01]  /*53b0*/  LDL.LU R109, [R1+0x84] ;  /* 0x00008400016d7983 */ /* 0x000ee20000300800 */
[----:B------:R-:W-:-:S03]  /*53c0*/  LEA R58, P2, R56, UR14, 0x1 ;  /* 0x0000000e383a7c11 */ /* 0x000fc6000f8408ff */
[----:B------:R-:W3:Y:S01]  /*53d0*/  LDL.LU R108, [R1+0x88] ;  /* 0x00008800016c7983 */ /* 0x000ee20000300800 */
[----:B------:R-:W-:-:S03]  /*53e0*/  LEA.HI.X R59, R56, UR15, R110, 0x1, P2 ;  /* 0x0000000f383b7c11 */ /* 0x000fc600090f0c6e */
[----:B------:R-:W3:Y:S04]  /*53f0*/  LDL.LU R111, [R1+0x94] ;  /* 0x00009400016f7983 */ /* 0x000ee80000300800 */
[----:B------:R-:W3:Y:S04]  /*5400*/  LDL.LU R110, [R1+0x70] ;  /* 0x00007000016e7983 */ /* 0x000ee80000300800 */
[----:B------:R-:W3:Y:S04]  /*5410*/  LDL.LU R113, [R1+0x8c] ;  /* 0x00008c0001717983 */ /* 0x000ee80000300800 */
[----:B------:R-:W3:Y:S01]  /*5420*/  LDL.LU R112, [R1+0x90] ;  /* 0x0000900001707983 */ /* 0x000ee20000300800 */
[----:B------:R-:W-:-:S03]  /*5430*/  F2FP.F16.F32.PACK_AB R17, R17, R114 ;  /* 0x000000721111723e */ /* 0x000fc600000000ff */
[----:B------:R-:W3:Y:S04]  /*5440*/  LDL.LU R115, [R1+0x74] ;  /* 0x0000740001737983 */ /* 0x000ee80000300800 */
        /* <DEDUP_REMOVED lines=9> */
[----:B------:R-:W3:Y:S01]  /*54e0*/  LDL.LU R158, [R1+0xec] ;  /* 0x0000ec00019e7983 */ /* 0x000ee20000300800 */
[----:B------:R-:W-:-:S02]  /*54f0*/  LEA R98, P1, R55, UR14, 0x1 ;  /* 0x0000000e37627c11 */ /* 0x000fc4000f8208ff */
[----:B------:R-:W-:Y:S01]  /*5500*/  LEA R56, P2, R54, UR14, 0x1 ;  /* 0x0000000e36387c11 */ /* 0x000fe2000f8408ff */
[----:B------:R-:W3:Y:S04]  /*5510*/  LDL.LU R142, [R1+0x10] ;  /* 0x00001000018e7983 */ /* 0x000ee80000300800 */
[----:B------:R-:W3:Y:S04]  /*5520*/  LDL.LU R146, [R1+0xfc] ;  /* 0x0000fc0001927983 */ /* 0x000ee80000300800 */
[----:B------:R-:W3:Y:S04]  /*5530*/  LDL.LU R154, [R1+0x8] ;  /* 0x00000800019a7983 */ /* 0x000ee80000300800 */
[----:B------:R-:W3:Y:S04]  /*5540*/  LDL.LU R150, [R1+0x104] ;  /* 0x0001040001967983 */ /* 0x000ee80000300800 */
[----:B------:R-:W-:Y:S04]  /*5550*/  STG.E.U16 desc[UR12][R90.64], R77 ;  /* 0x0000004d5a007986 */ /* 0x000fe8000c10150c */
[----:B------:R0:W-:Y:S01]  /*5560*/  STG.E.U16 desc[UR12][R90.64+0x4], R18 ;  /* 0x000004125a007986 */ /* 0x0001e2000c10150c */
[----:B----4-:R-:W-:-:S02]  /*5570*/  LEA.HI.X R99, R55, UR15, R101, 0x1, P1 ;  /* 0x0000000f37637c11 */ /* 0x010fc400088f0c65 */
[----:B------:R-:W-:Y:S02]  /*5580*/  LEA.HI.X R57, R54, UR15, R100, 0x1, P2 ;  /* 0x0000000f36397c11 */ /* 0x000fe400090f0c64 */
[C---:B------:R-:W-:Y:S02]  /*5590*/  LEA R100, P1, R53.reuse, UR14, 0x1 ;  /* 0x0000000e35647c11 */ /* 0x040fe4000f8208ff */
[C---:B------:R-:W-:Y:S02]  /*55a0*/  LEA R54, P2, R52.reuse, UR14, 0x1 ;  /* 0x0000000e34367c11 */ /* 0x040fe4000f8408ff */
[----:B------:R-:W-:Y:S02]  /*55b0*/  LEA.HI.X R101, R53, UR15, R103, 0x1, P1 ;  /* 0x0000000f35657c11 */ /* 0x000fe400088f0c67 */
[----:B--2---:R-:W-:Y:S02]  /*55c0*/  LEA.HI.X R55, R52, UR15, R102, 0x1, P2 ;  /* 0x0000000f34377c11 */ /* 0x004fe400090f0c66 */
[----:B------:R-:W-:-:S02]  /*55d0*/  LEA R102, P1, R51, UR14, 0x1 ;  /* 0x0000000e33667c11 */ /* 0x000fc4000f8208ff */
[C---:B------:R-:W-:Y:S02]  /*55e0*/  LEA R52, P2, R50.reuse, UR14, 0x1 ;  /* 0x0000000e32347c11 */ /* 0x040fe4000f8408ff */
[----:B---3--:R-:W-:Y:S02]  /*55f0*/  LEA.HI.X R103, R51, UR15, R105, 0x1, P1 ;  /* 0x0000000f33677c11 */ /* 0x008fe400088f0c69 */
        /* <DEDUP_REMOVED lines=34> */
[----:B------:R-:W-:Y:S02]  /*5820*/  PRMT R24, R18, 0x7632, R24 ;  /* 0x0000763212187816 */ /* 0x000fe40000000018 */
[----:B------:R-:W-:Y:S01]  /*5830*/  LEA.HI.X R121, R22, UR15, R141, 0x1, P1 ;  /* 0x0000000f16797c11 */ /* 0x000fe200088f0c8d */
[----:B------:R-:W-:Y:S01]  /*5840*/  UIADD3 UR10, UP0, UR10, 0x9, URZ ;  /* 0x000000090a0a7890 */ /* 0x000fe2000ff1e03f */
[----:B------:R-:W-:Y:S01]  /*5850*/  PRMT R22, R77, 0x7632, R22 ;  /* 0x000076324d167816 */ /* 0x000fe20000000016 */
[----:B------:R-:W-:Y:S01]  /*5860*/  STG.E.U16 desc[UR12][R90.64+0x6], R24 ;  /* 0x000006185a007986 */ /* 0x000fe2000c10150c */
[----:B0-----:R-:W-:Y:S01]  /*5870*/  PRMT R18, R17, 0x7632, R18 ;  /* 0x0000763211127816 */ /* 0x001fe20000000012 */
[----:B------:R-:W-:Y:S02]  /*5880*/  ULDC.64 UR14, c[0x0][0x238] ;  /* 0x00008e00000e7ab9 */ /* 0x000fe40000000a00 */
[----:B------:R-:W-:Y:S04]  /*5890*/  STG.E.U16 desc[UR12][R90.64+0x2], R22 ;  /* 0x000002165a007986 */ /* 0x000fe8000c10150c */
[----:B------:R0:W-:Y:S02]  /*58a0*/  STG.E.U16 desc[UR12][R88.64], R17 ;  /* 0x0000001158007986 */ /* 0x0001e4000c10150c */
[----:B0-----:R-:W-:-:S02]  /*58b0*/  F2FP.F16.F32.PACK_AB R17, R162, R158 ;  /* 0x0000009ea211723e */ /* 0x001fc400000000ff */
[----:B------:R-:W2:Y:S04]  /*58c0*/  LDL.LU R162, [R1+0x4] ;  /* 0x0000040001a27983 */ /* 0x000ea80000300800 */
[----:B------:R-:W2:Y:S01]  /*58d0*/  LDL.LU R158, [R1+0x108] ;  /* 0x00010800019e7983 */ /* 0x000ea20000300800 */
[----:B------:R-:W-:Y:S02]  /*58e0*/  F2FP.F16.F32.PACK_AB R86, R137, R86 ;  /* 0x000000568956723e */ /* 0x000fe400000000ff */
[----:B------:R-:W-:Y:S02]  /*58f0*/  F2FP.F16.F32.PACK_AB R85, R136, R85 ;  /* 0x000000558855723e */ /* 0x000fe400000000ff */
[----:B------:R-:W-:Y:S01]  /*5900*/  PRMT R22, R86, 0x7632, R22 ;  /* 0x0000763256167816 */ /* 0x000fe20000000016 */
[----:B------:R0:W-:Y:S01]  /*5910*/  STG.E.U16 desc[UR12][R88.64+0x2], R18 ;  /* 0x0000021258007986 */ /* 0x0001e2000c10150c */
[----:B------:R-:W-:-:S03]  /*5920*/  F2FP.F16.F32.PACK_AB R84, R135, R84 ;  /* 0x000000548754723e */ /* 0x000fc600000000ff */
[----:B------:R-:W-:Y:S04]  /*5930*/  STG.E.U16 desc[UR12][R88.64+0x4], R86 ;  /* 0x0000045658007986 */ /* 0x000fe8000c10150c */
[----:B------:R1:W-:Y:S01]  /*5940*/  STG.E.U16 desc[UR12][R88.64+0x6], R22 ;  /* 0x0000061658007986 */ /* 0x0003e2000c10150c */
[----:B0-----:R-:W-:-:S03]  /*5950*/  PRMT R18, R17, 0x7632, R18 ;  /* 0x0000763211127816 */ /* 0x001fc60000000012 */
[----:B------:R0:W-:Y:S01]  /*5960*/  STG.E.U16 desc[UR12][R92.64], R17 ;  /* 0x000000115c007986 */ /* 0x0001e2000c10150c */
[----:B-1----:R-:W-:-:S03]  /*5970*/  PRMT R22, R85, 0x7632, R22 ;  /* 0x0000763255167816 */ /* 0x002fc60000000016 */
[----:B------:R1:W-:Y:S01]  /*5980*/  STG.E.U16 desc[UR12][R92.64+0x2], R18 ;  /* 0x000002125c007986 */ /* 0x0003e2000c10150c */
[----:B0-----:R-:W-:-:S03]  /*5990*/  F2FP.F16.F32.PACK_AB R17, R142, R146 ;  /* 0x000000928e11723e */ /* 0x001fc600000000ff */
[----:B------:R-:W-:Y:S04]  /*59a0*/  STG.E.U16 desc[UR12][R92.64+0x4], R85 ;  /* 0x000004555c007986 */ /* 0x000fe8000c10150c */
[----:B------:R0:W-:Y:S01]  /*59b0*/  STG.E.U16 desc[UR12][R92.64+0x6], R22 ;  /* 0x000006165c007986 */ /* 0x0001e2000c10150c */
[----:B-1----:R-:W-:-:S03]  /*59c0*/  PRMT R18, R17, 0x7632, R18 ;  /* 0x0000763211127816 */ /* 0x002fc60000000012 */
[----:B------:R-:W3:Y:S04]  /*59d0*/  LDL.LU R142, [R1] ;  /* 0x00000000018e7983 */ /* 0x000ee80000300800 */
[----:B------:R1:W-:Y:S01]  /*59e0*/  STG.E.U16 desc[UR12][R62.64], R17 ;  /* 0x000000113e007986 */ /* 0x0003e2000c10150c */
[----:B0-----:R-:W-:-:S03]  /*59f0*/  PRMT R22, R84, 0x7632, R22 ;  /* 0x0000763254167816 */ /* 0x001fc60000000016 */
[----:B------:R-:W3:Y:S01]  /*5a00*/  LDL.LU R146, [R1+0x100] ;  /* 0x0001000001927983 */ /* 0x000ee20000300800 */
[----:B-1----:R-:W-:-:S03]  /*5a10*/  F2FP.F16.F32.PACK_AB R17, R154, R150 ;  /* 0x000000969a11723e */ /* 0x002fc600000000ff */
[----:B------:R0:W-:Y:S04]  /*5a20*/  STG.E.U16 desc[UR12][R62.64+0x2], R18 ;  /* 0x000002123e007986 */ /* 0x0001e8000c10150c */
[----:B------:R-:W-:Y:S04]  /*5a30*/  STG.E.U16 desc[UR12][R62.64+0x4], R84 ;  /* 0x000004543e007986 */ /* 0x000fe8000c10150c */
[----:B------:R-:W-:Y:S04]  /*5a40*/  STG.E.U16 desc[UR12][R62.64+0x6], R22 ;  /* 0x000006163e007986 */ /* 0x000fe8000c10150c */
[----:B------:R-:W4:Y:S01]  /*5a50*/  LDL.LU R150, [R1+0xf8] ;  /* 0x0000f80001967983 */ /* 0x000f220000300800 */
[----:B0-----:R-:W-:-:S03]  /*5a60*/  PRMT R18, R17, 0x7632, R18 ;  /* 0x0000763211127816 */ /* 0x001fc60000000012 */
[----:B------:R2:W-:Y:S02]  /*5a70*/  STG.E.U16 desc[UR12][R94.64], R17 ;  /* 0x000000115e007986 */ /* 0x0005e4000c10150c */
[----:B--2---:R-:W-:Y:S02]  /*5a80*/  F2FP.F16.F32.PACK_AB R17, R162, R158 ;  /* 0x0000009ea211723e */ /* 0x004fe400000000ff */
[----:B------:R-:W2:Y:S01]  /*5a90*/  LDL.LU R158, [R1+0xf4] ;  /* 0x0000f400019e7983 */ /* 0x000ea20000300800 */
[----:B---3--:R-:W-:-:S03]  /*5aa0*/  F2FP.F16.F32.PACK_AB R29, R142, R146 ;  /* 0x000000928e1d723e */ /* 0x008fc600000000ff */
[----:B------:R-:W3:Y:S01]  /*5ab0*/  LDL.LU R146, [R1+0xf0] ;  /* 0x0000f00001927983 */ /* 0x000ee20000300800 */
[----:B----4-:R-:W-:-:S03]  /*5ac0*/  F2FP.F16.F32.PACK_AB R164, R164, R150 ;  /* 0x00000096a4a4723e */ /* 0x010fc600000000ff */
[----:B------:R-:W4:Y:S01]  /*5ad0*/  LDL.LU R150, [R1+0xe8] ;  /* 0x0000e80001967983 */ /* 0x000f220000300800 */
[----:B--2---:R-:W-:-:S03]  /*5ae0*/  F2FP.F16.F32.PACK_AB R163, R163, R158 ;  /* 0x0000009ea3a3723e */ /* 0x004fc600000000ff */
        /* <DEDUP_REMOVED lines=30> */
[----:B------:R-:W2:Y:S04]  /*5cd0*/  LDL.LU R158, [R1+0xa8] ;  /* 0x0000a800019e7983 */ /* 0x000ea80000300800 */
[----:B------:R-:W2:Y:S01]  /*5ce0*/  LDL.LU R142, [R1+0xa4] ;  /* 0x0000a400018e7983 */ /* 0x000ea20000300800 */
[----:B---3--:R-:W-:-:S03]  /*5cf0*/  F2FP.F16.F32.PACK_AB R10, R10, R146 ;  /* 0x000000920a0a723e */ /* 0x008fc600000000ff */
[----:B------:R-:W3:Y:S01]  /*5d00*/  LDL.LU R146, [R1+0xa0] ;  /* 0x0000a00001927983 */ /* 0x000ee20000300800 */
[----:B----4-:R-:W-:-:S03]  /*5d10*/  F2FP.F16.F32.PACK_AB R9, R9, R150 ;  /* 0x000000960909723e */ /* 0x010fc600000000ff */
[----:B------:R-:W4:Y:S01]  /*5d20*/  LDL.LU R150, [R1+0x9c] ;  /* 0x00009c0001967983 */ /* 0x000f220000300800 */
[----:B------:R-:W-:Y:S02]  /*5d30*/  F2FP.F16.F32.PACK_AB R83, R134, R83 ;  /* 0x000000538653723e */ /* 0x000fe400000000ff */
[----:B------:R-:W-:Y:S02]  /*5d40*/  F2FP.F16.F32.PACK_AB R79, R133, R79 ;  /* 0x0000004f854f723e */ /* 0x000fe400000000ff */
[----:B------:R-:W-:Y:S02]  /*5d50*/  PRMT R22, R83, 0x7632, R22 ;  /* 0x0000763253167816 */ /* 0x000fe40000000016 */
[----:B--2---:R-:W-:Y:S02]  /*5d60*/  F2FP.F16.F32.PACK_AB R6, R6, R158 ;  /* 0x0000009e0606723e */ /* 0x004fe400000000ff */
[----:B------:R-:W2:Y:S01]  /*5d70*/  LDL.LU R158, [R1+0x98] ;  /* 0x00009800019e7983 */ /* 0x000ea20000300800 */
[----:B------:R-:W-:-:S02]  /*5d80*/  F2FP.F16.F32.PACK_AB R78, R132, R78 ;  /* 0x0000004e844e723e */ /* 0x000fc400000000ff */
[----:B------:R-:W-:Y:S01]  /*5d90*/  PRMT R24, R17, 0x7632, R24 ;  /* 0x0000763211187816 */ /* 0x000fe20000000018 */
[----:B------:R0:W-:Y:S01]  /*5da0*/  STG.E.U16 desc[UR12][R94.64+0x2], R18 ;  /* 0x000002125e007986 */ /* 0x0001e2000c10150c */
[----:B------:R-:W-:-:S03]  /*5db0*/  PRMT R62, R79, 0x7632, R62 ;  /* 0x000076324f3e7816 */ /* 0x000fc6000000003e */
[----:B------:R-:W-:Y:S01]  /*5dc0*/  STG.E.U16 desc[UR12][R94.64+0x4], R83 ;  /* 0x000004535e007986 */ /* 0x000fe2000c10150c */
[----:B------:R-:W-:-:S03]  /*5dd0*/  F2FP.F16.F32.PACK_AB R76, R131, R76 ;  /* 0x0000004c834c723e */ /* 0x000fc600000000ff */
[----:B------:R-:W-:Y:S04]  /*5de0*/  STG.E.U16 desc[UR12][R94.64+0x6], R22 ;  /* 0x000006165e007986 */ /* 0x000fe8000c10150c */
[----:B------:R1:W-:Y:S01]  /*5df0*/  STG.E.U16 desc[UR12][R60.64], R17 ;  /* 0x000000113c007986 */ /* 0x0003e2000c10150c */
[----:B0-----:R-:W-:-:S03]  /*5e00*/  PRMT R18, R29, 0x7632, R18 ;  /* 0x000076321d127816 */ /* 0x001fc60000000012 */
[----:B------:R0:W-:Y:S01]  /*5e10*/  STG.E.U16 desc[UR12][R60.64+0x2], R24 ;  /* 0x000002183c007986 */ /* 0x0001e2000c10150c */
[----:B------:R-:W-:-:S03]  /*5e20*/  F2FP.F16.F32.PACK_AB R73, R130, R73 ;  /* 0x000000498249723e */ /* 0x000fc600000000ff */
[----:B------:R-:W-:Y:S01]  /*5e30*/  STG.E.U16 desc[UR12][R60.64+0x4], R79 ;  /* 0x0000044f3c007986 */ /* 0x000fe2000c10150c */
[----:B-1----:R-:W-:-:S03]  /*5e40*/  PRMT R17, R78, 0x7632, R17 ;  /* 0x000076324e117816 */ /* 0x002fc60000000011 */
[----:B------:R-:W-:Y:S01]  /*5e50*/  STG.E.U16 desc[UR12][R60.64+0x6], R62 ;  /* 0x0000063e3c007986 */ /* 0x000fe2000c10150c */
[----:B------:R-:W-:-:S03]  /*5e60*/  PRMT R22, R164, 0x7632, R22 ;  /* 0x00007632a4167816 */ /* 0x000fc60000000016 */
[----:B------:R1:W-:Y:S01]  /*5e70*/  STG.E.U16 desc[UR12][R96.64], R29 ;  /* 0x0000001d60007986 */ /* 0x0003e2000c10150c */
[----:B------:R-:W-:-:S03]  /*5e80*/  F2FP.F16.F32.PACK_AB R72, R129, R72 ;  /* 0x000000488148723e */ /* 0x000fc600000000ff */
[----:B------:R3:W-:Y:S01]  /*5e90*/  STG.E.U16 desc[UR12][R96.64+0x6], R17 ;  /* 0x0000061160007986 */ /* 0x0007e2000c10150c */
[----:B0-----:R-:W-:-:S03]  /*5ea0*/  PRMT R24, R72, 0x7632, R24 ;  /* 0x0000763248187816 */ /* 0x001fc60000000018 */
[----:B------:R0:W-:Y:S01]  /*5eb0*/  STG.E.U16 desc[UR12][R96.64+0x2], R18 ;  /* 0x0000021260007986 */ /* 0x0001e2000c10150c */
[----:B-1----:R-:W-:-:S03]  /*5ec0*/  PRMT R29, R76, 0x7632, R29 ;  /* 0x000076324c1d7816 */ /* 0x002fc6000000001d */
[----:B------:R-:W-:Y:S01]  /*5ed0*/  STG.E.U16 desc[UR12][R96.64+0x4], R78 ;  /* 0x0000044e60007986 */ /* 0x000fe2000c10150c */
[----:B---3--:R-:W-:-:S03]  /*5ee0*/  PRMT R17, R163, 0x7632, R17 ;  /* 0x00007632a3117816 */ /* 0x008fc60000000011 */
[----:B------:R-:W-:Y:S01]  /*5ef0*/  STG.E.U16 desc[UR12][R58.64], R164 ;  /* 0x000000a43a007986 */ /* 0x000fe2000c10150c */
[----:B------:R-:W-:Y:S02]  /*5f00*/  F2FP.F16.F32.PACK_AB R71, R128, R71 ;  /* 0x000000478047723e */ /* 0x000fe400000000ff */
[----:B0-----:R-:W-:Y:S01]  /*5f10*/  PRMT R18, R73, 0x7632, R18 ;  /* 0x0000763249127816 */ /* 0x001fe20000000012 */
[----:B------:R0:W-:Y:S01]  /*5f20*/  STG.E.U16 desc[UR12][R58.64+0x2], R22 ;  /* 0x000002163a007986 */ /* 0x0001e2000c10150c */
[----:B------:R-:W-:-:S03]  /*5f30*/  F2FP.F16.F32.PACK_AB R70, R127, R70 ;  /* 0x000000467f46723e */ /* 0x000fc600000000ff */
[----:B------:R-:W-:Y:S04]  /*5f40*/  STG.E.U16 desc[UR12][R58.64+0x4], R76 ;  /* 0x0000044c3a007986 */ /* 0x000fe8000c10150c */
[----:B------:R-:W-:Y:S04]  /*5f50*/  STG.E.U16 desc[UR12][R58.64+0x6], R29 ;  /* 0x0000061d3a007986 */ /* 0x000fe8000c10150c */
[----:B------:R1:W-:Y:S01]  /*5f60*/  STG.E.U16 desc[UR12][R98.64+0x2], R17 ;  /* 0x0000021162007986 */ /* 0x0003e2000c10150c */
[----:B0-----:R-:W-:-:S03]  /*5f70*/  PRMT R22, R160, 0x7632, R22 ;  /* 0x00007632a0167816 */ /* 0x001fc60000000016 */
[----:B------:R-:W-:Y:S01]  /*5f80*/  STG.E.U16 desc[UR12][R98.64], R163 ;  /* 0x000000a362007986 */ /* 0x000fe2000c10150c */
[----:B------:R-:W-:-:S03]  /*5f90*/  F2FP.F16.F32.PACK_AB R68, R126, R68 ;  /* 0x000000447e44723e */ /* 0x000fc600000000ff */
[----:B------:R-:W-:Y:S01]  /*5fa0*/  STG.E.U16 desc[UR12][R98.64+0x4], R73 ;  /* 0x0000044962007986 */ /* 0x000fe2000c10150c */
[----:B-1----:R-:W-:-:S03]  /*5fb0*/  PRMT R17, R159, 0x7632, R17 ;  /* 0x000076329f117816 */ /* 0x002fc60000000011 */
[----:B------:R0:W-:Y:S01]  /*5fc0*/  STG.E.U16 desc[UR12][R98.64+0x6], R18 ;  /* 0x0000061262007986 */ /* 0x0001e2000c10150c */
[----:B------:R-:W-:-:S03]  /*5fd0*/  F2FP.F16.F32.PACK_AB R67, R125, R67 ;  /* 0x000000437d43723e */ /* 0x000fc600000000ff */
[----:B------:R-:W-:Y:S04]  /*5fe0*/  STG.E.U16 desc[UR12][R56.64], R160 ;  /* 0x000000a038007986 */ /* 0x000fe8000c10150c */
[----:B------:R1:W-:Y:S04]  /*5ff0*/  STG.E.U16 desc[UR12][R56.64+0x2], R22 ;  /* 0x0000021638007986 */ /* 0x0003e8000c10150c */
[----:B------:R-:W-:Y:S01]  /*6000*/  STG.E.U16 desc[UR12][R56.64+0x4], R72 ;  /* 0x0000044838007986 */ /* 0x000fe2000c10150c */
[----:B0-----:R-:W-:-:S03]  /*6010*/  PRMT R18, R71, 0x7632, R18 ;  /* 0x0000763247127816 */ /* 0x001fc60000000012 */
[----:B------:R0:W-:Y:S04]  /*6020*/  STG.E.U16 desc[UR12][R56.64+0x6], R24 ;  /* 0x0000061838007986 */ /* 0x0001e8000c10150c */
[----:B------:R3:W-:Y:S01]  /*6030*/  STG.E.U16 desc[UR12][R100.64+0x2], R17 ;  /* 0x0000021164007986 */ /* 0x0007e2000c10150c */
[----:B-1----:R-:W-:-:S03]  /*6040*/  PRMT R22, R156, 0x7632, R22 ;  /* 0x000076329c167816 */ /* 0x002fc60000000016 */
[----:B------:R-:W-:Y:S01]  /*6050*/  STG.E.U16 desc[UR12][R100.64], R159 ;  /* 0x0000009f64007986 */ /* 0x000fe2000c10150c */
[----:B0-----:R-:W-:-:S03]  /*6060*/  PRMT R24, R70, 0x7632, R24 ;  /* 0x0000763246187816 */ /* 0x001fc60000000018 */
[----:B------:R-:W-:Y:S01]  /*6070*/  STG.E.U16 desc[UR12][R100.64+0x4], R71 ;  /* 0x0000044764007986 */ /* 0x000fe2000c10150c */
[----:B---3--:R-:W-:-:S03]  /*6080*/  PRMT R17, R155, 0x7632, R17 ;  /* 0x000076329b117816 */ /* 0x008fc60000000011 */
[----:B------:R0:W-:Y:S01]  /*6090*/  STG.E.U16 desc[UR12][R100.64+0x6], R18 ;  /* 0x0000061264007986 */ /* 0x0001e2000c10150c */
[----:B------:R-:W-:-:S03]  /*60a0*/  F2FP.F16.F32.PACK_AB R66, R124, R66 ;  /* 0x000000427c42723e */ /* 0x000fc600000000ff */
[----:B------:R-:W-:Y:S01]  /*60b0*/  STG.E.U16 desc[UR12][R54.64], R156 ;  /* 0x0000009c36007986 */ /* 0x000fe2000c10150c */
[----:B------:R-:W-:-:S03]  /*60c0*/  F2FP.F16.F32.PACK_AB R64, R123, R64 ;  /* 0x000000407b40723e */ /* 0x000fc600000000ff */
[----:B------:R1:W-:Y:S04]  /*60d0*/  STG.E.U16 desc[UR12][R54.64+0x2], R22 ;  /* 0x0000021636007986 */ /* 0x0003e8000c10150c */
[----:B------:R-:W-:Y:S01]  /*60e0*/  STG.E.U16 desc[UR12][R54.64+0x4], R70 ;  /* 0x0000044636007986 */ /* 0x000fe2000c10150c */
[----:B0-----:R-:W-:-:S03]  /*60f0*/  PRMT R18, R68, 0x7632, R18 ;  /* 0x0000763244127816 */ /* 0x001fc60000000012 */
[----:B------:R0:W-:Y:S01]  /*6100*/  STG.E.U16 desc[UR12][R54.64+0x6], R24 ;  /* 0x0000061836007986 */ /* 0x0001e2000c10150c */
[----:B------:R-:W-:-:S03]  /*6110*/  F2FP.F16.F32.PACK_AB R41, R122, R41 ;  /* 0x000000297a29723e */ /* 0x000fc600000000ff */
        /* <DEDUP_REMOVED lines=8> */
[----:B------:R-:W-:Y:S04]  /*61a0*/  STG.E.U16 desc[UR12][R52.64], R152 ;  /* 0x0000009834007986 */ /* 0x000fe8000c10150c */
        /* <DEDUP_REMOVED lines=12> */
[----:B------:R-:W-:-:S03]  /*6270*/  PRMT R53, R147, 0x7632, R53 ;  /* 0x0000763293357816 */ /* 0x000fc60000000035 */
[----:B------:R-:W-:Y:S01]  /*6280*/  STG.E.U16 desc[UR12][R50.64], R148 ;  /* 0x0000009432007986 */ /* 0x000fe2000c10150c */
[----:B------:R-:W-:-:S03]  /*6290*/  F2FP.F16.F32.PACK_AB R33, R80, R33 ;  /* 0x000000215021723e */ /* 0x000fc600000000ff */
[----:B------:R-:W-:Y:S04]  /*62a0*/  STG.E.U16 desc[UR12][R50.64+0x2], R22 ;  /* 0x0000021632007986 */ /* 0x000fe8000c10150c */
[----:B------:R-:W-:Y:S01]  /*62b0*/  STG.E.U16 desc[UR12][R50.64+0x4], R64 ;  /* 0x0000044032007986 */ /* 0x000fe2000c10150c */
[----:B0-----:R-:W-:-:S03]  /*62c0*/  PRMT R18, R35, 0x7632, R18 ;  /* 0x0000763223127816 */ /* 0x001fc60000000012 */
[----:B------:R0:W-:Y:S01]  /*62d0*/  STG.E.U16 desc[UR12][R50.64+0x6], R24 ;  /* 0x0000061832007986 */ /* 0x0001e2000c10150c */
[----:B------:R-:W-:-:S03]  /*62e0*/  F2FP.F16.F32.PACK_AB R28, R69, R28 ;  /* 0x0000001c451c723e */ /* 0x000fc600000000ff */
[----:B------:R1:W-:Y:S01]  /*62f0*/  STG.E.U16 desc[UR12][R106.64+0x6], R17 ;  /* 0x000006116a007986 */ /* 0x0003e2000c10150c */
[----:B------:R-:W-:-:S03]  /*6300*/  PRMT R54, R143, 0x7632, R54 ;  /* 0x000076328f367816 */ /* 0x000fc60000000036 */
[----:B------:R-:W-:Y:S01]  /*6310*/  STG.E.U16 desc[UR12][R106.64], R147 ;  /* 0x000000936a007986 */ /* 0x000fe2000c10150c */
[----:B0-----:R-:W-:-:S03]  /*6320*/  PRMT R24, R144, 0x7632, R24 ;  /* 0x0000763290187816 */ /* 0x001fc60000000018 */
[----:B------:R-:W-:Y:S01]  /*6330*/  STG.E.U16 desc[UR12][R106.64+0x2], R53 ;  /* 0x000002356a007986 */ /* 0x000fe2000c10150c */
[----:B-1----:R-:W-:-:S03]  /*6340*/  PRMT R17, R34, 0x7632, R17 ;  /* 0x0000763222117816 */ /* 0x002fc60000000011 */
[----:B------:R-:W-:Y:S01]  /*6350*/  STG.E.U16 desc[UR12][R106.64+0x4], R41 ;  /* 0x000004296a007986 */ /* 0x000fe2000c10150c */
[----:B------:R-:W-:-:S03]  /*6360*/  PRMT R22, R33, 0x7632, R22 ;  /* 0x0000763221167816 */ /* 0x000fc60000000016 */
[----:B------:R-:W-:Y:S01]  /*6370*/  STG.E.U16 desc[UR12][R48.64], R144 ;  /* 0x0000009030007986 */ /* 0x000fe2000c10150c */
[----:B------:R-:W-:-:S03]  /*6380*/  F2FP.F16.F32.PACK_AB R27, R65, R27 ;  /* 0x0000001b411b723e */ /* 0x000fc600000000ff */
[----:B------:R-:W-:Y:S04]  /*6390*/  STG.E.U16 desc[UR12][R48.64+0x2], R24 ;  /* 0x0000021830007986 */ /* 0x000fe8000c10150c */
[----:B------:R-:W-:Y:S04]  /*63a0*/  STG.E.U16 desc[UR12][R48.64+0x4], R35 ;  /* 0x0000042330007986 */ /* 0x000fe8000c10150c */
        /* <DEDUP_REMOVED lines=10> */
[----:B------:R-:W-:Y:S04]  /*6450*/  STG.E.U16 desc[UR12][R46.64], R140 ;  /* 0x0000008c2e007986 */ /* 0x000fe8000c10150c */
[----:B------:R0:W-:Y:S04]  /*6460*/  STG.E.U16 desc[UR12][R46.64+0x2], R18 ;  /* 0x000002122e007986 */ /* 0x0001e8000c10150c */
[----:B------:R-:W-:Y:S04]  /*6470*/  STG.E.U16 desc[UR12][R46.64+0x4], R33 ;  /* 0x000004212e007986 */ /* 0x000fe8000c10150c */
[----:B------:R1:W-:Y:S01]  /*6480*/  STG.E.U16 desc[UR12][R46.64+0x6], R22 ;  /* 0x000006162e007986 */ /* 0x0003e2000c10150c */
[----:B------:R-:W-:-:S03]  /*6490*/  F2FP.F16.F32.PACK_AB R23, R32, R23 ;  /* 0x000000172017723e */ /* 0x000fc600000000ff */
[----:B------:R3:W-:Y:S01]  /*64a0*/  STG.E.U16 desc[UR12][R110.64+0x6], R17 ;  /* 0x000006116e007986 */ /* 0x0007e2000c10150c */
[----:B0-----:R-:W-:Y:S02]  /*64b0*/  PRMT R18, R27, 0x7632, R18 ;  /* 0x000076321b127816 */ /* 0x001fe40000000012 */
[----:B------:R-:W-:Y:S01]  /*64c0*/  F2FP.F16.F32.PACK_AB R21, R25, R21 ;  /* 0x000000151915723e */ /* 0x000fe200000000ff */
[----:B------:R-:W-:Y:S01]  /*64d0*/  STG.E.U16 desc[UR12][R110.64], R139 ;  /* 0x0000008b6e007986 */ /* 0x000fe2000c10150c */
[----:B-1----:R-:W-:-:S03]  /*64e0*/  PRMT R22, R138, 0x7632, R22 ;  /* 0x000076328a167816 */ /* 0x002fc60000000016 */
[----:B------:R-:W-:Y:S01]  /*64f0*/  STG.E.U16 desc[UR12][R110.64+0x2], R55 ;  /* 0x000002376e007986 */ /* 0x000fe2000c10150c */
[----:B---3--:R-:W-:-:S03]  /*6500*/  PRMT R17, R26, 0x7632, R17 ;  /* 0x000076321a117816 */ /* 0x008fc60000000011 */
[----:B------:R-:W-:Y:S01]  /*6510*/  STG.E.U16 desc[UR12][R110.64+0x4], R28 ;  /* 0x0000041c6e007986 */ /* 0x000fe2000c10150c */
[----:B------:R-:W-:-:S03]  /*6520*/  PRMT R57, R10, 0x7632, R57 ;  /* 0x000076320a397816 */ /* 0x000fc60000000039 */
[----:B------:R-:W-:Y:S04]  /*6530*/  STG.E.U16 desc[UR12][R44.64], R138 ;  /* 0x0000008a2c007986 */ /* 0x000fe8000c10150c */
[----:B------:R-:W-:Y:S04]  /*6540*/  STG.E.U16 desc[UR12][R44.64+0x2], R22 ;  /* 0x000002162c007986 */ /* 0x000fe8000c10150c */
[----:B------:R-:W-:Y:S04]  /*6550*/  STG.E.U16 desc[UR12][R44.64+0x4], R27 ;  /* 0x0000041b2c007986 */ /* 0x000fe8000c10150c */
[----:B------:R0:W-:Y:S04]  /*6560*/  STG.E.U16 desc[UR12][R44.64+0x6], R18 ;  /* 0x000006122c007986 */ /* 0x0001e8000c10150c */
[----:B------:R1:W-:Y:S04]  /*6570*/  STG.E.U16 desc[UR12][R112.64], R14 ;  /* 0x0000000e70007986 */ /* 0x0003e8000c10150c */
[----:B------:R-:W-:Y:S04]  /*6580*/  STG.E.U16 desc[UR12][R112.64+0x2], R56 ;  /* 0x0000023870007986 */ /* 0x000fe8000c10150c */
[----:B------:R-:W-:Y:S01]  /*6590*/  STG.E.U16 desc[UR12][R112.64+0x4], R26 ;  /* 0x0000041a70007986 */ /* 0x000fe2000c10150c */
[----:B0-----:R-:W-:-:S03]  /*65a0*/  PRMT R18, R13, 0x7632, R18 ;  /* 0x000076320d127816 */ /* 0x001fc60000000012 */
[----:B------:R-:W-:Y:S01]  /*65b0*/  STG.E.U16 desc[UR12][R112.64+0x6], R17 ;  /* 0x0000061170007986 */ /* 0x000fe2000c10150c */
[----:B-1----:R-:W-:-:S03]  /*65c0*/  PRMT R14, R23, 0x7632, R14 ;  /* 0x00007632170e7816 */ /* 0x002fc6000000000e */
[----:B------:R0:W-:Y:S01]  /*65d0*/  STG.E.U16 desc[UR12][R42.64], R13 ;  /* 0x0000000d2a007986 */ /* 0x0001e2000c10150c */
[----:B------:R-:W-:Y:S02]  /*65e0*/  F2FP.F16.F32.PACK_AB R19, R19, R20 ;  /* 0x000000141313723e */ /* 0x000fe400000000ff */
[----:B------:R-:W-:Y:S01]  /*65f0*/  F2FP.F16.F32.PACK_AB R15, R15, R16 ;  /* 0x000000100f0f723e */ /* 0x000fe200000000ff */
[----:B------:R-:W-:Y:S01]  /*6600*/  STG.E.U16 desc[UR12][R42.64+0x2], R18 ;  /* 0x000002122a007986 */ /* 0x000fe2000c10150c */
[----:B------:R-:W-:-:S03]  /*6610*/  PRMT R58, R6, 0x7632, R58 ;  /* 0x00007632063a7816 */ /* 0x000fc6000000003a */
[----:B------:R-:W-:Y:S01]  /*6620*/  STG.E.U16 desc[UR12][R42.64+0x4], R23 ;  /* 0x000004172a007986 */ /* 0x000fe2000c10150c */
[----:B0-----:R-:W-:-:S03]  /*6630*/  PRMT R13, R21, 0x7632, R13 ;  /* 0x00007632150d7816 */ /* 0x001fc6000000000d */
[----:B------:R0:W-:Y:S01]  /*6640*/  STG.E.U16 desc[UR12][R42.64+0x6], R14 ;  /* 0x0000060e2a007986 */ /* 0x0001e2000c10150c */
[----:B------:R-:W-:-:S03]  /*6650*/  F2FP.F16.F32.PACK_AB R5, R5, R142 ;  /* 0x0000008e0505723e */ /* 0x000fc600000000ff */
        /* <DEDUP_REMOVED lines=10> */
[----:B------:R-:W-:-:S03]  /*6700*/  F2FP.F16.F32.PACK_AB R7, R7, R8 ;  /* 0x000000080707723e */ /* 0x000fc600000000ff */
[----:B------:R-:W-:Y:S01]  /*6710*/  STG.E.U16 desc[UR12][R38.64+0x4], R19 ;  /* 0x0000041326007986 */ /* 0x000fe2000c10150c */
[----:B0-----:R-:W-:-:S03]  /*6720*/  PRMT R9, R15, 0x7632, R9 ;  /* 0x000076320f097816 */ /* 0x001fc60000000009 */
[----:B------:R-:W-:Y:S01]  /*6730*/  STG.E.U16 desc[UR12][R38.64+0x6], R10 ;  /* 0x0000060a26007986 */ /* 0x000fe2000c10150c */
[----:B------:R-:W-:-:S03]  /*6740*/  PRMT R18, R5, 0x7632, R18 ;  /* 0x0000763205127816 */ /* 0x000fc60000000012 */
[----:B------:R0:W-:Y:S01]  /*6750*/  STG.E.U16 desc[UR12][R116.64], R6 ;  /* 0x0000000674007986 */ /* 0x0001e2000c10150c */
[----:B----4-:R-:W-:-:S03]  /*6760*/  F2FP.F16.F32.PACK_AB R0, R0, R150 ;  /* 0x000000960000723e */ /* 0x010fc600000000ff */
[----:B------:R-:W-:Y:S04]  /*6770*/  STG.E.U16 desc[UR12][R116.64+0x2], R58 ;  /* 0x0000023a74007986 */ /* 0x000fe8000c10150c */
[----:B------:R1:W-:Y:S04]  /*6780*/  STG.E.U16 desc[UR12][R116.64+0x4], R15 ;  /* 0x0000040f74007986 */ /* 0x0003e8000c10150c */
[----:B------:R-:W-:Y:S01]  /*6790*/  STG.E.U16 desc[UR12][R116.64+0x6], R9 ;  /* 0x0000060974007986 */ /* 0x000fe2000c10150c */
[----:B0-----:R-:W-:-:S03]  /*67a0*/  PRMT R6, R11, 0x7632, R6 ;  /* 0x000076320b067816 */ /* 0x001fc60000000006 */
[----:B------:R0:W-:Y:S01]  /*67b0*/  STG.E.U16 desc[UR12][R36.64], R5 ;  /* 0x0000000524007986 */ /* 0x0001e2000c10150c */
[----:B------:R-:W-:Y:S02]  /*67c0*/  F2FP.F16.F32.PACK_AB R3, R3, R4 ;  /* 0x000000040303723e */ /* 0x000fe400000000ff */
[----:B-1----:R-:W-:Y:S01]  /*67d0*/  PRMT R15, R2, 0x7632, R15 ;  /* 0x00007632020f7816 */ /* 0x002fe2000000000f */
[----:B------:R-:W-:Y:S01]  /*67e0*/  STG.E.U16 desc[UR12][R36.64+0x2], R18 ;  /* 0x0000021224007986 */ /* 0x000fe2000c10150c */
[----:B--2---:R-:W-:Y:S02]  /*67f0*/  F2FP.F16.F32.PACK_AB R74, R74, R158 ;  /* 0x0000009e4a4a723e */ /* 0x004fe400000000ff */
[----:B------:R-:W-:Y:S02]  /*6800*/  F2FP.F16.F32.PACK_AB R75, R75, R81 ;  /* 0x000000514b4b723e */ /* 0x000fe400000000ff */
[----:B0-----:R-:W-:Y:S01]  /*6810*/  PRMT R5, R7, 0x7632, R5 ;  /* 0x0000763207057816 */ /* 0x001fe20000000005 */
[----:B------:R-:W-:Y:S01]  /*6820*/  STG.E.U16 desc[UR12][R36.64+0x4], R11 ;  /* 0x0000040b24007986 */ /* 0x000fe2000c10150c */
[----:B------:R-:W-:Y:S01]  /*6830*/  PRMT R59, R0, 0x7632, R59 ;  /* 0x00007632003b7816 */ /* 0x000fe2000000003b */
[----:B------:R-:W-:-:S02]  /*6840*/  UIADD3.X UR5, URZ, UR5, URZ, UP0, !UPT ;  /* 0x000000053f057290 */ /* 0x000fc400087fe43f */
[----:B------:R-:W-:Y:S01]  /*6850*/  STG.E.U16 desc[UR12][R36.64+0x6], R6 ;  /* 0x0000060624007986 */ /* 0x000fe2000c10150c */
[----:B------:R-:W-:Y:S01]  /*6860*/  PRMT R60, R74, 0x7632, R60 ;  /* 0x000076324a3c7816 */ /* 0x000fe2000000003c */
[----:B------:R-:W-:Y:S02]  /*6870*/  UISETP.GE.U32.AND UP0, UPT, UR10, UR14, UPT ;  /* 0x0000000e0a00728c */ /* 0x000fe4000bf06070 */
[----:B------:R0:W-:Y:S04]  /*6880*/  STG.E.U16 desc[UR12][R30.64], R2 ;  /* 0x000000021e007986 */ /* 0x0001e8000c10150c */
[----:B------:R-:W-:Y:S04]  /*6890*/  STG.E.U16 desc[UR12][R30.64+0x2], R15 ;  /* 0x0000020f1e007986 */ /* 0x000fe8000c10150c */
[----:B------:R-:W-:Y:S04]  /*68a0*/  STG.E.U16 desc[UR12][R30.64+0x4], R7 ;  /* 0x000004071e007986 */ /* 0x000fe8000c10150c */
[----:B------:R-:W-:Y:S01]  /*68b0*/  STG.E.U16 desc[UR12][R30.64+0x6], R5 ;  /* 0x000006051e007986 */ /* 0x000fe2000c10150c */
[----:B0-----:R-:W-:-:S03]  /*68c0*/  PRMT R2, R3, 0x7632, R2 ;  /* 0x0000763203027816 */ /* 0x001fc60000000002 */
[----:B------:R0:W-:Y:S01]  /*68d0*/  STG.E.U16 desc[UR12][R118.64], R0 ;  /* 0x0000000076007986 */ /* 0x0001e2000c10150c */
[----:B------:R-:W-:-:S03]  /*68e0*/  UISETP.GE.AND.EX UP0, UPT, UR5, UR15, UPT, UP0 ;  /* 0x0000000f0500728c */ /* 0x000fc6000bf06300 */
        /* <DEDUP_REMOVED lines=12> */
.L_x_3359:
        /* <DEDUP_REMOVED lines=13> */
.L_x_3522:


//--------------------- .text._ZN13group_norm_v214gn_cuda_kernelI6__halfLi320ELi3ELi32ELi20ELi1024ELb0ELi64ELi320ELi320ELi4ELb1ELi21ELb0ELb0ENS_16CompileConditionILi900EEEEEvPT_PKS4_S7_S7_flPfS8_Pj --------------------------
	.section	.text._ZN13group_norm_v214gn_cuda_kernelI6__halfLi320ELi3ELi32ELi20ELi1024ELb0ELi64ELi320ELi320ELi4ELb1ELi21ELb0ELb0ENS_16CompileConditionILi900EEEEEvPT_PKS4_S7_S7_flPfS8_Pj,"ax",@progbits
	.align	128
        .global         _ZN13group_norm_v214gn_cuda_kernelI6__halfLi320ELi3ELi32ELi20ELi1024ELb0ELi64ELi320ELi320ELi4ELb1ELi21ELb0ELb0ENS_16CompileConditionILi900EEEEEvPT_PKS4_S7_S7_flPfS8_Pj
        .type           _ZN13group_norm_v214gn_cuda_kernelI6__halfLi320ELi3ELi32ELi20ELi1024ELb0ELi64ELi320ELi320ELi4ELb1ELi21ELb0ELb0ENS_16CompileConditionILi900EEEEEvPT_PKS4_S7_S7_flPfS8_Pj,@function
        .size           _ZN13group_norm_v214gn_cuda_kernelI6__halfLi320ELi3ELi32ELi20ELi1024ELb0ELi64ELi320ELi320ELi4ELb1ELi21ELb0ELb0ENS_16CompileConditionILi900EEEEEvPT_PKS4_S7_S7_flPfS8_Pj,(.L_x_3523 - _ZN13group_norm_v214gn_cuda_kernelI6__halfLi320ELi3ELi32ELi20ELi1024ELb0ELi64ELi320ELi320ELi4ELb1ELi21ELb0ELb0ENS_16CompileConditionILi900EEEEEvPT_PKS4_S7_S7_flPfS8_Pj)
        .other          _ZN13group_norm_v214gn_cuda_kernelI6__halfLi320ELi3ELi32ELi20ELi1024ELb0ELi64ELi320ELi320ELi4ELb1ELi21ELb0ELb0ENS_16CompileConditionILi900EEEEEvPT_PKS4_S7_S7_flPfS8_Pj,@"STO_CUDA_ENTRY STV_DEFAULT"
_ZN13group_norm_v214gn_cuda_kernelI6__halfLi320ELi3ELi32ELi20ELi1024ELb0ELi64ELi320ELi320ELi4ELb1ELi21ELb0ELb0ENS_16CompileConditionILi900EEEEEvPT_PKS4_S7_S7_flPfS8_Pj:
.text._ZN13group_norm_v214gn_cuda_kernelI6__halfLi320ELi3ELi32ELi20ELi1024ELb0ELi64ELi320ELi320ELi4ELb1ELi21ELb0ELb0ENS_16CompileConditionILi900EEEEEvPT_PKS4_S7_S7_flPfS8_Pj:
        /* <DEDUP_REMOVED lines=24> */
.L_x_3368:
[----:B------:R-:W1:Y:S01]  /*0180*/  S2R R6, SR_TID.X ;  /* 0x0000000000067919 */ /* 0x000e620000002100 */
[C---:B------:R-:W-:Y:S01]  /*0190*/  LOP3.LUT R45, R2.reuse, 0x1, RZ, 0xc0, !PT ;  /* 0x00000001022d7812 */ /* 0x040fe200078ec0ff */
[----:B------:R-:W-:Y:S01]  /*01a0*/  ULDC.64 UR6, c[0x0][0x218] ;  /* 0x0000860000067ab9 */ /* 0x000fe20000000a00 */
[--C-:B------:R-:W-:Y:S01]  /*01b0*/  SHF.R.U32.HI R52, RZ, 0x1, R3.reuse ;  /* 0x00000001ff347819 */ /* 0x100fe20000011603 */
[----:B0-----:R-:W0:Y:S01]  /*01c0*/  S2R R0, SR_CTAID.X ;  /* 0x0000000000007919 */ /* 0x001e220000002500 */
[----:B------:R-:W-:Y:S01]  /*01d0*/  SHF.R.U64 R35, R2, 0x1, R3 ;  /* 0x0000000102237819 */ /* 0x000fe20000001203 */
[----:B------:R-:W-:Y:S01]  /*01e0*/  IMAD R32, R45, 0x140, RZ ;  /* 0x000001402d207824 */ /* 0x000fe200078e02ff */
[----:B------:R-:W2:Y:S01]  /*01f0*/  LDC.64 R42, c[0x0][0x228] ;  /* 0x00008a00ff2a7b82 */ /* 0x000ea20000000a00 */
[----:B------:R-:W-:Y:S02]  /*0200*/  IMAD R52, R52, 0xa0000, RZ ;  /* 0x000a000034347824 */ /* 0x000fe400078e02ff */
[----:B-1----:R-:W-:Y:S01]  /*0210*/  IMAD.WIDE.U32 R4, R6, -0x33333333, RZ ;  /* 0xcccccccd06047825 */ /* 0x002fe200078e00ff */
[----:B0-----:R-:W-:-:S04]  /*0220*/  SHF.L.U32 R0, R0, 0x6, RZ ;  /* 0x0000000600007819 */ /* 0x001fc800000006ff */
[----:B------:R-:W-:Y:S02]  /*0230*/  SHF.R.U32.HI R5, RZ, 0x6, R5 ;  /* 0x00000006ff057819 */ /* 0x000fe40000011605 */
[----:B------:R-:W-:-:S03]  /*0240*/  LOP3.LUT R0, R0, 0x3c0, RZ, 0xc0, !PT ;  /* 0x000003c000007812 */ /* 0x000fc600078ec0ff */
[----:B------:R-:W-:Y:S01]  /*0250*/  IMAD R54, R5, -0x50, R6 ;  /* 0xffffffb005367824 */ /* 0x000fe200078e0206 */
[----:B------:R-:W-:-:S04]  /*0260*/  IADD3 R0, R0, R5, RZ ;  /* 0x0000000500007210 */ /* 0x000fc80007ffe0ff */
[----:B------:R-:W-:Y:S01]  /*0270*/  LEA R26, R54, R32, 0x2 ;  /* 0x00000020361a7211 */ /* 0x000fe200078e10ff */
[----:B------:R-:W-:-:S03]  /*0280*/  IMAD R34, R0, 0x280, RZ ;  /* 0x0000028000227824 */ /* 0x000fc600078e02ff */
[--C-:B------:R-:W-:Y:S02]  /*0290*/  SHF.R.S32.HI R27, RZ, 0x1f, R26.reuse ;  /* 0x0000001fff1b7819 */ /* 0x100fe4000001141a */
        /* <DEDUP_REMOVED lines=8> */
[----:B------:R-:W3:Y:S01]  /*0320*/  LDG.E.64.CONSTANT R40, desc[UR8][R40.64] ;  /* 0x0000000828287981 */ /* 0x000ee2000c1e9b00 */
        /* <DEDUP_REMOVED lines=11> */
[----:B------:R-:W2:Y:S01]  /*03e0*/  LDG.E.64.CONSTANT R48, desc[UR8][R48.64] ;  /* 0x0000000830307981 */ /* 0x000ea2000c1e9b00 */
[----:B0-----:R-:W-:-:S04]  /*03f0*/  IADD3 R6, R34, 0x1e00, RZ ;  /* 0x00001e0022067810 */ /* 0x001fc80007ffe0ff */
[----:B------:R-:W-:Y:S01]  /*0400*/  IADD3 R4, P0, R6, R28, RZ ;  /* 0x0000001c06047210 */ /* 0x000fe20007f1e0ff */
[----:B------:R0:W-:Y:S03]  /*0410*/  STL [R1+0x30], R6 ;  /* 0x0000300601007387 */ /* 0x0001e60000100800 */
[----:B------:R-:W-:Y:S02]  /*0420*/  IADD3.X R5, RZ, R0, RZ, P0, !PT ;  /* 0x00000000ff057210 */ /* 0x000fe400007fe4ff */
[----:B0-----:R-:W-:-:S04]  /*0430*/  LEA R6, P0, R4, UR6, 0x1 ;  /* 0x0000000604067c11 */ /* 0x001fc8000f8008ff */
[----:B------:R-:W-:Y:S02]  /*0440*/  LEA.HI.X R7, R4, UR7, R5, 0x1, P0 ;  /* 0x0000000704077c11 */ /* 0x000fe400080f0c05 */
[----:B------:R-:W-:-:S04]  /*0450*/  IADD3 R8, R34, 0x2800, RZ ;  /* 0x0000280022087810 */ /* 0x000fc80007ffe0ff */
[----:B------:R-:W2:Y:S01]  /*0460*/  LDG.E.64.CONSTANT R6, desc[UR8][R6.64] ;  /* 0x0000000806067981 */ /* 0x000ea2000c1e9b00 */
        /* <DEDUP_REMOVED lines=8> */
[----:B------:R0:W-:Y:S03]  /*04f0*/  STL [R1], R8 ;  /* 0x0000000801007387 */ /* 0x0001e60000100800 */
        /* <DEDUP_REMOVED lines=19> */
[----:B------:R-:W-:-:S03]  /*0630*/  IADD3 R4, P0, R12, R28, RZ ;  /* 0x0000001c0c047210 */ /* 0x000fc60007f1e0ff */
[----:B------:R0:W-:Y:S01]  /*0640*/  STL [R1+0x3c], R12 ;  /* 0x00003c0c01007387 */ /* 0x0001e20000100800 */
[----:B------:R-:W-:Y:S02]  /*0650*/  IADD3.X R5, RZ, R0, RZ, P0, !PT ;  /* 0x00000000ff057210 */ /* 0x000fe400007fe4ff */
[----:B------:R-:W-:Y:S02]  /*0660*/  IADD3 R61, R34, 0x5a00, RZ ;  /* 0x00005a00223d7810 */ /* 0x000fe40007ffe0ff */
[----:B0-----:R-:W-:-:S04]  /*0670*/  LEA R12, P0, R4, UR6, 0x1 ;  /* 0x00000006040c7c11 */ /* 0x001fc8000f8008ff */
[----:B------:R-:W-:Y:S02]  /*0680*/  LEA.HI.X R13, R4, UR7, R5, 0x1, P0 ;  /* 0x00000007040d7c11 */ /* 0x000fe400080f0c05 */
[----:B------:R-:W-:-:S04]  /*0690*/  IADD3 R4, P0, R61, R28, RZ ;  /* 0x0000001c3d047210 */ /* 0x000fc80007f1e0ff */
[----:B------:R-:W2:Y:S01]  /*06a0*/  LDG.E.64.CONSTANT R12, desc[UR8][R12.64] ;  /* 0x000000080c0c7981 */ /* 0x000ea2000c1e9b00 */
        /* <DEDUP_REMOVED lines=23> */
[----:B------:R-:W-:-:S03]  /*0820*/  IADD3 R5, P0, R5, R28, RZ ;  /* 0x0000001c05057210 */ /* 0x000fc60007f1e0ff */
[----:B------:R0:W-:Y:S01]  /*0830*/  STL [R1+0x58], R22 ;  /* 0x0000581601007387 */ /* 0x0001e20000100800 */
[----:B------:R-:W-:Y:S02]  /*0840*/  IADD3.X R24, RZ, R0, RZ, P0, !PT ;  /* 0x00000000ff187210 */ /* 0x000fe400007fe4ff */
[----:B0-----:R-:W-:-:S03]  /*0850*/  LEA R22, P0, R5, UR6, 0x1 ;  /* 0x0000000605167c11 */ /* 0x001fc6000f8008ff */
[----:B------:R0:W-:Y:S01]  /*0860*/  STL [R1+0x60], R24 ;  /* 0x0000601801007387 */ /* 0x0001e20000100800 */
[----:B------:R-:W-:-:S06]  /*0870*/  LEA.HI.X R23, R5, UR7, R24, 0x1, P0 ;  /* 0x0000000705177c11 */ /* 0x000fcc00080f0c18 */
[----:B------:R-:W2:Y:S01]  /*0880*/  LDG.E.64.CONSTANT R22, desc[UR8][R22.64] ;  /* 0x0000000816167981 */ /* 0x000ea2000c1e9b00 */
[----:B0-----:R-:W-:-:S04]  /*0890*/  IADD3 R24, R34, 0x8c00, RZ ;  /* 0x00008c0022187810 */ /* 0x001fc80007ffe0ff */
[----:B------:R-:W-:-:S04]  /*08a0*/  IADD3 R27, P0, R24, R28, RZ ;  /* 0x0000001c181b7210 */ /* 0x000fc80007f1e0ff */
[----:B------:R-:W-:Y:S02]  /*08b0*/  IADD3.X R33, RZ, R0, RZ, P0, !PT ;  /* 0x00000000ff217210 */ /* 0x000fe400007fe4ff */
[----:B------:R-:W-:-:S04]  /*08c0*/  LEA R24, P0, R27, UR6, 0x1 ;  /* 0x000000061b187c11 */ /* 0x000fc8000f8008ff */
[----:B------:R-:W-:-:S06]  /*08d0*/  LEA.HI.X R25, R27, UR7, R33, 0x1, P0 ;  /* 0x000000071b197c11 */ /* 0x000fcc00080f0c21 */
[----:B------:R-:W2:Y:S04]  /*08e0*/  LDG.E.64.CONSTANT R24, desc[UR8][R24.64] ;  /* 0x0000000818187981 */ /* 0x000ea8000c1e9b00 */
[----:B------:R0:W-:Y:S02]  /*08f0*/  STL [R1+0x8], R27 ;  /* 0x0000081b01007387 */ /* 0x0001e40000100800 */
[----:B0-----:R-:W-:-:S04]  /*0900*/  IADD3 R27, R34, 0x9600, RZ ;  /* 0x00009600221b7810 */ /* 0x001fc80007ffe0ff */
[----:B------:R-:W-:-:S04]  /*0910*/  IADD3 R28, P0, R27, R28, RZ ;  /* 0x0000001c1b1c7210 */ /* 0x000fc80007f1e0ff */
[----:B------:R-:W-:Y:S02]  /*0920*/  IADD3.X R0, RZ, R0, RZ, P0, !PT ;  /* 0x00000000ff007210 */ /* 0x000fe400007fe4ff */
[C---:B------:R-:W-:Y:S01]  /*0930*/  LEA R36, P0, R28.reuse, UR6, 0x1 ;  /* 0x000000061c247c11 */ /* 0x040fe2000f8008ff */
[----:B------:R-:W-:Y:S03]  /*0940*/  STL [R1+0xe4], R33 ;  /* 0x0000e42101007387 */ /* 0x000fe60000100800 */
[----:B------:R-:W-:Y:S01]  /*0950*/  LEA.HI.X R37, R28, UR7, R0, 0x1, P0 ;  /* 0x000000071c257c11 */ /* 0x000fe200080f0c00 */
[----:B------:R0:W-:Y:S01]  /*0960*/  STL [R1+0x14], R28 ;  /* 0x0000141c01007387 */ /* 0x0001e20000100800 */
[----:B---3--:R-:W-:Y:S02]  /*0970*/  HADD2.F32 R44, -RZ, R40.H1_H1 ;  /* 0x30000028ff2c7230 */ /* 0x008fe40000004100 */
[----:B----4-:R-:W-:-:S02]  /*0980*/  HADD2.F32 R51, -RZ, R38.H1_H1 ;  /* 0x30000026ff337230 */ /* 0x010fc40000004100 */
[----:B------:R-:W3:Y:S01]  /*0990*/  LDG.E.64.CONSTANT R36, desc[UR8][R36.64] ;  /* 0x0000000824247981 */ /* 0x000ee2000c1e9b00 */
[----:B0-----:R-:W0:Y:S03]  /*09a0*/  LDC.64 R28, c[0x0][0x220] ;  /* 0x00008800ff1c7b82 */ /* 0x001e260000000a00 */
[----:B------:R1:W-:Y:S02]  /*09b0*/  STL [R1+0xe8], R0 ;  /* 0x0000e80001007387 */ /* 0x0003e40000100800 */
[----:B-1----:R-:W-:-:S05]  /*09c0*/  HADD2.F32 R0, -RZ, R40.H0_H0 ;  /* 0x20000028ff007230 */ /* 0x002fca0000004100 */
[----:B------:R-:W-:Y:S01]  /*09d0*/  FFMA.FTZ R33, R0, R0, RZ ;  /* 0x0000000000217223 */ /* 0x000fe200000100ff */
[----:B------:R-:W-:-:S03]  /*09e0*/  FADD.FTZ R40, RZ, R0 ;  /* 0x00000000ff287221 */ /* 0x000fc60000010000 */
[----:B------:R-:W-:Y:S01]  /*09f0*/  FFMA.FTZ R33, R44, R44, R33 ;  /* 0x0000002c2c217223 */ /* 0x000fe20000010021 */
[----:B------:R-:W-:Y:S01]  /*0a00*/  FADD.FTZ R40, R40, R44 ;  /* 0x0000002c28287221 */ /* 0x000fe20000010000 */
[----:B0-----:R-:W-:-:S04]  /*0a10*/  IMAD.WIDE R28, R26, 0x2, R28 ;  /* 0x000000021a1c7825 */ /* 0x001fc800078e021c */
[----:B--2---:R-:W-:Y:S02]  /*0a20*/  IMAD.WIDE R26, R26, 0x2, R42 ;  /* 0x000000021a1a7825 */ /* 0x004fe400078e022a */
[----:B------:R-:W5:Y:S02]  /*0a30*/  LDG.E.64.CONSTANT R28, desc[UR8][R28.64] ;  /* 0x000000081c1c7981 */ /* 0x000f64000c1e9b00 */
[--C-:B------:R-:W-:Y:S02]  /*0a40*/  HADD2.F32 R43, -RZ, R41.reuse.H0_H0 ;  /* 0x20000029ff2b7230 */ /* 0x100fe40000004100 */
[----:B------:R-:W-:Y:S01]  /*0a50*/  HADD2.F32 R42, -RZ, R41.H1_H1 ;  /* 0x30000029ff2a7230 */ /* 0x000fe20000004100 */
[----:B------:R-:W5:Y:S02]  /*0a60*/  LDG.E.64.CONSTANT R26, desc[UR8][R26.64] ;  /* 0x000000081a1a7981 */ /* 0x000f64000c1e9b00 */
[----:B------:R-:W-:Y:S01]  /*0a70*/  FFMA.FTZ R33, R43, R43, R33 ;  /* 0x0000002b2b217223 */ /* 0x000fe20000010021 */
[----:B------:R-:W-:Y:S01]  /*0a80*/  FADD.FTZ R40, R40, R43 ;  /* 0x0000002b28287221 */ /* 0x000fe20000010000 */
[----:B------:R-:W-:-:S02]  /*0a90*/  HADD2.F32 R41, -RZ, R38.H0_H0 ;  /* 0x20000026ff297230 */ /* 0x000fc40000004100 */
[----:B------:R-:W-:Y:S01]  /*0aa0*/  FFMA.FTZ R33, R42, R42, R33 ;  /* 0x0000002a2a217223 */ /* 0x000fe20000010021 */
[----:B------:R-:W-:-:S03]  /*0ab0*/  FADD.FTZ R40, R40, R42 ;  /* 0x0000002a28287221 */ /* 0x000fc60000010000 */
        /* <DEDUP_REMOVED lines=23> */
[----:B------:R-:W-:Y:S01]  /*0c30*/  HADD2.F32 R57, -RZ, R6.H1_H1 ;  /* 0x30000006ff397230 */ /* 0x000fe20000004100 */
[----:B------:R-:W-:Y:S01]  /*0c40*/  STL [R1+0xa4], R55 ;  /* 0x0000a43701007387 */ /* 0x000fe20000100800 */
[----:B------:R-:W-:Y:S01]  /*0c50*/  FFMA.FTZ R33, R38, R38, R33 ;  /* 0x0000002626217223 */ /* 0x000fe20000010021 */
[----:B------:R-:W-:Y:S02]  /*0c60*/  FADD.FTZ R6, R48, R38 ;  /* 0x0000002630067221 */ /* 0x000fe40000010000 */
[----:B------:R0:W-:Y:S01]  /*0c70*/  STL [R1+0xa0], R50 ;  /* 0x0000a03201007387 */ /* 0x0001e20000100800 */
[----:B------:R-:W-:Y:S01]  /*0c80*/  FFMA.FTZ R33, R57, R57, R33 ;  /* 0x0000003939217223 */ /* 0x000fe20000010021 */
[----:B------:R-:W-:Y:S01]  /*0c90*/  FADD.FTZ R6, R6, R57 ;  /* 0x0000003906067221 */ /* 0x000fe20000010000 */
[----:B------:R-:W-:-:S02]  /*0ca0*/  HADD2.F32 R49, -RZ, R7.H1_H1 ;  /* 0x30000007ff317230 */ /* 0x000fc40000004100 */
[----:B0-----:R-:W-:-:S05]  /*0cb0*/  HADD2.F32 R50, -RZ, R7.H0_H0 ;  /* 0x20000007ff327230 */ /* 0x001fca0000004100 */
        /* <DEDUP_REMOVED lines=13> */
[----:B0-----:R-:W-:Y:S02]  /*0d90*/  HADD2.F32 R49, -RZ, R47.H0_H0 ;  /* 0x2000002fff317230 */ /* 0x001fe40000004100 */
[----:B------:R-:W-:-:S03]  /*0da0*/  HADD2.F32 R7, -RZ, R8.H0_H0 ;  /* 0x20000008ff077230 */ /* 0x000fc60000004100 */
[----:B------:R-:W-:Y:S01]  /*0db0*/  FFMA.FTZ R33, R49, R49, R33 ;  /* 0x0000003131217223 */ /* 0x000fe20000010021 */
[----:B------:R-:W-:-:S03]  /*0dc0*/  FADD.FTZ R46, R46, R49 ;  /* 0x000000312e2e7221 */ /* 0x000fc60000010000 */
        /* <DEDUP_REMOVED lines=44> */
[----:B------:R-:W-:Y:S02]  /*1090*/  HADD2.F32 R12, -RZ, R12.H1_H1 ;  /* 0x3000000cff0c7230 */ /* 0x000fe40000004100 */
[----:B------:R-:W-:Y:S01]  /*10a0*/  FFMA.FTZ R30, R11, R11, R30 ;  /* 0x0000000b0b1e7223 */ /* 0x000fe2000001001e */
[----:B------:R-:W-:Y:S01]  /*10b0*/  FADD.FTZ R31, R31, R11 ;  /* 0x0000000b1f1f7221 */ /* 0x000fe20000010000 */
[----:B------:R0:W-:Y:S02]  /*10c0*/  STL [R1+0x78], R46 ;  /* 0x0000782e01007387 */ /* 0x0001e40000100800 */
[----:B------:R-:W-:Y:S01]  /*10d0*/  FFMA.FTZ R30, R12, R12, R30 ;  /* 0x0000000c0c1e7223 */ /* 0x000fe2000001001e */
[----:B------:R-:W-:Y:S01]  /*10e0*/  FADD.FTZ R31, R31, R12 ;  /* 0x0000000c1f1f7221 */ /* 0x000fe20000010000 */
[----:B------:R1:W-:Y:S01]  /*10f0*/  STL [R1+0x74], R33 ;  /* 0x0000742101007387 */ /* 0x0003e20000100800 */
[----:B0-----:R-:W-:-:S02]  /*1100*/  HADD2.F32 R46, -RZ, R13.H0_H0 ;  /* 0x2000000dff2e7230 */ /* 0x001fc40000004100 */
[----:B-1----:R-:W-:-:S03]  /*1110*/  HADD2.F32 R33, -RZ, R13.H1_H1 ;  /* 0x3000000dff217230 */ /* 0x002fc60000004100 */
        /* <DEDUP_REMOVED lines=75> */
[----:B------:R-:W-:Y:S01]  /*15d0*/  HADD2.F32 R24, -RZ, R24.H1_H1 ;  /* 0x30000018ff187230 */ /* 0x000fe20000004100 */
[----:B------:R0:W-:Y:S01]  /*15e0*/  STL [R1+0x2c], R46 ;  /* 0x00002c2e01007387 */ /* 0x0001e20000100800 */
[----:B------:R-:W-:Y:S01]  /*15f0*/  FFMA.FTZ R30, R23, R23, R30 ;  /* 0x00000017171e7223 */ /* 0x000fe2000001001e */
[----:B------:R-:W-:Y:S02]  /*1600*/  FADD.FTZ R31, R31, R23 ;  /* 0x000000171f1f7221 */ /* 0x000fe40000010000 */
[----:B------:R1:W-:Y:S01]  /*1610*/  STL [R1+0x20], R33 ;  /* 0x0000202101007387 */ /* 0x0003e20000100800 */
[----:B------:R-:W-:Y:S01]  /*1620*/  FFMA.FTZ R30, R24, R24, R30 ;  /* 0x00000018181e7223 */ /* 0x000fe2000001001e */
[----:B------:R-:W-:Y:S01]  /*1630*/  FADD.FTZ R31, R31, R24 ;  /* 0x000000181f1f7221 */ /* 0x000fe20000010000 */
[----:B0-----:R-:W-:-:S02]  /*1640*/  HADD2.F32 R46, -RZ, R25.H0_H0 ;  /* 0x20000019ff2e7230 */ /* 0x001fc40000004100 */
[----:B-1----:R-:W-:-:S03]  /*1650*/  HADD2.F32 R33, -RZ, R25.H1_H1 ;  /* 0x30000019ff217230 */ /* 0x002fc60000004100 */
[----:B------:R0:W-:Y:S01]  /*1660*/  STL [R1+0x1c], R46 ;  /* 0x00001c2e01007387 */ /* 0x0001e20000100800 */
[----:B------:R-:W-:Y:S01]  /*1670*/  FFMA.FTZ R30, R46, R46, R30 ;  /* 0x0000002e2e1e7223 */ /* 0x000fe2000001001e */
[----:B------:R-:W-:Y:S02]  /*1680*/  FADD.FTZ R31, R31, R46 ;  /* 0x0000002e1f1f7221 */ /* 0x000fe40000010000 */
[----:B------:R1:W-:Y:S04]  /*1690*/  STL [R1+0x18], R33 ;  /* 0x0000182101007387 */ /* 0x0003e80000100800 */
[----:B0-----:R-:W2:Y:S01]  /*16a0*/  LDL R46, [R1+0xec] ;  /* 0x0000ec00012e7983 */ /* 0x001ea20000100800 */
[----:B------:R-:W0:Y:S01]  /*16b0*/  S2R R49, SR_TID.X ;  /* 0x0000000000317919 */ /* 0x000e220000002100 */
[----:B---3--:R-:W-:-:S02]  /*16c0*/  HADD2.F32 R25, -RZ, R36.H0_H0 ;  /* 0x20000024ff197230 */ /* 0x008fc40000004100 */
[----:B------:R-:W-:Y:S01]  /*16d0*/  FFMA.FTZ R30, R33, R33, R30 ;  /* 0x00000021211e7223 */ /* 0x000fe2000001001e */
[--C-:B------:R-:W-:Y:S02]  /*16e0*/  HADD2.F32 R48, -RZ, R37.reuse.H0_H0 ;  /* 0x20000025ff307230 */ /* 0x100fe40000004100 */
[----:B------:R-:W-:Y:S01]  /*16f0*/  FADD.FTZ R31, R31, R33 ;  /* 0x000000211f1f7221 */ /* 0x000fe20000010000 */
[----:B------:R-:W-:Y:S02]  /*1700*/  HADD2.F32 R47, -RZ, R37.H1_H1 ;  /* 0x30000025ff2f7230 */ /* 0x000fe40000004100 */
[----:B-1----:R-:W-:Y:S01]  /*1710*/  FFMA.FTZ R33, R25, R25, R30 ;  /* 0x0000001919217223 */ /* 0x002fe2000001001e */
[----:B------:R-:W-:Y:S02]  /*1720*/  HADD2.F32 R36, -RZ, R36.H1_H1 ;  /* 0x30000024ff247230 */ /* 0x000fe40000004100 */
[----:B------:R-:W-:Y:S01]  /*1730*/  FADD.FTZ R30, R31, R25 ;  /* 0x000000191f1e7221 */ /* 0x000fe20000010000 */
[----:B------:R-:W-:Y:S04]  /*1740*/  STL [R1+0x10], R48 ;  /* 0x0000103001007387 */ /* 0x000fe80000100800 */
[----:B------:R-:W-:Y:S01]  /*1750*/  STL [R1+0xc], R47 ;  /* 0x00000c2f01007387 */ /* 0x000fe20000100800 */
[----:B------:R-:W-:Y:S01]  /*1760*/  FFMA.FTZ R31, R36, R36, R33 ;  /* 0x00000024241f7223 */ /* 0x000fe20000010021 */
[----:B------:R-:W-:-:S03]  /*1770*/  FADD.FTZ R30, R30, R36 ;  /* 0x000000241e1e7221 */ /* 0x000fc60000010000 */
[----:B------:R-:W-:Y:S01]  /*1780*/  FFMA.FTZ R31, R48, R48, R31 ;  /* 0x00000030301f7223 */ /* 0x000fe2000001001f */
[----:B------:R-:W-:-:S03]  /*1790*/  FADD.FTZ R30, R30, R48 ;  /* 0x000000301e1e7221 */ /* 0x000fc60000010000 */
[----:B------:R-:W-:Y:S01]  /*17a0*/  FFMA.FTZ R31, R47, R47, R31 ;  /* 0x0000002f2f1f7223 */ /* 0x000fe2000001001f */
[----:B------:R-:W-:Y:S01]  /*17b0*/  FADD.FTZ R30, R30, R47 ;  /* 0x0000002f1e1e7221 */ /* 0x000fe20000010000 */
[----:B0-----:R-:W-:Y:S01]  /*17c0*/  ISETP.GT.U32.AND P0, PT, R49, 0x3f, PT ;  /* 0x0000003f3100780c */ /* 0x001fe20003f04070 */
[----:B------:R-:W-:Y:S03]  /*17d0*/  BSSY B0, `(.L_x_3360) ;  /* 0x000003a000007945 */ /* 0x000fe60003800000 */
[----:B--2---:R0:W-:Y:S02]  /*17e0*/  STS.64 [R46], R30 ;  /* 0x0000001e2e007388 */ /* 0x0041e40000000a00 */
[----:B0-----:R-:W-:Y:S01]  /*17f0*/  CS2R R30, SRZ ;  /* 0x00000000001e7805 */ /* 0x001fe2000001ff00 */
[----:B------:R-:W-:Y:S06]  /*1800*/  BAR.SYNC.DEFER_BLOCKING 0x0 ;  /* 0x0000000000007b1d */ /* 0x000fec0000010000 */
[----:B------:R-:W-:Y:S05]  /*1810*/  @P0 BRA `(.L_x_3361) ;  /* 0x0000000000d40947 */ /* 0x000fea0003800000 */
[----:B------:R-:W-:Y:S01]  /*1820*/  SHF.L.U32 R30, R2, 0x4, RZ ;  /* 0x00000004021e7819 */ /* 0x000fe200000006ff */
[----:B------:R-:W0:Y:S01]  /*1830*/  S2R R33, SR_CgaCtaId ;  /* 0x0000000000217919 */ /* 0x000e220000008800 */
[----:B------:R-:W-:Y:S02]  /*1840*/  MOV R37, 0x400 ;  /* 0x0000040000257802 */ /* 0x000fe40000000f00 */
        /* <DEDUP_REMOVED lines=8> */
[----:B------:R-:W-:-:S02]  /*18d0*/  SHF.R.S32.HI R30, RZ, 0x1f, R47 ;  /* 0x0000001fff1e7819 */ /* 0x000fc4000001142f */
[----:B------:R-:W-:Y:S02]  /*18e0*/  SHF.R.S32.HI R32, RZ, 0x2, R32 ;  /* 0x00000002ff207819 */ /* 0x000fe40000011420 */
[----:B------:R-:W-:Y:S02]  /*18f0*/  LEA.HI R47, R30, R47, RZ, 0x2 ;  /* 0x0000002f1e2f7211 */ /* 0x000fe400078f10ff */
[----:B------:R-:W-:Y:S02]  /*1900*/  SHF.R.S32.HI R30, RZ, 0x1f, R46 ;  /* 0x0000001fff1e7819 */ /* 0x000fe4000001142e */
[----:B0-----:R-:W-:Y:S02]  /*1910*/  LEA R37, R33, R37, 0x18 ;  /* 0x0000002521257211 */ /* 0x001fe400078ec0ff */
[----:B------:R-:W-:Y:S02]  /*1920*/  LEA.HI R46, R30, R46, RZ, 0x2 ;  /* 0x0000002e1e2e7211 */ /* 0x000fe400078f10ff */
[----:B------:R-:W-:Y:S01]  /*1930*/  SHF.R.S32.HI R30, RZ, 0x1f, R31 ;  /* 0x0000001fff1e7819 */ /* 0x000fe2000001141f */
[----:B------:R-:W-:Y:S01]  /*1940*/  IMAD R32, R32, 0x28, R37 ;  /* 0x0000002820207824 */ /* 0x000fe200078e0225 */
[----:B------:R-:W-:-:S02]  /*1950*/  SHF.R.S32.HI R47, RZ, 0x2, R47 ;  /* 0x00000002ff2f7819 */ /* 0x000fc4000001142f */
[----:B------:R-:W-:Y:S02]  /*1960*/  LEA.HI R30, R30, R31, RZ, 0x2 ;  /* 0x0000001f1e1e7211 */ /* 0x000fe400078f10ff */
[----:B------:R-:W-:Y:S01]  /*1970*/  IADD3 R31, R31, 0x10, RZ ;  /* 0x000000101f1f7810 */ /* 0x000fe20007ffe0ff */
[----:B------:R-:W-:Y:S01]  /*1980*/  IMAD R47, R47, 0x28, R37 ;  /* 0x000000282f2f7824 */ /* 0x000fe200078e0225 */
[----:B------:R-:W-:Y:S02]  /*1990*/  SHF.R.S32.HI R30, RZ, 0x2, R30 ;  /* 0x00000002ff1e7819 */ /* 0x000fe4000001141e */
[----:B------:R-:W-:Y:S02]  /*19a0*/  SHF.R.S32.HI R33, RZ, 0x1f, R31 ;  /* 0x0000001fff217819 */ /* 0x000fe4000001141f */
[----:B------:R-:W-:Y:S01]  /*19b0*/  SHF.R.S32.HI R46, RZ, 0x2, R46 ;  /* 0x00000002ff2e7819 */ /* 0x000fe2000001142e */
[----:B------:R-:W-:Y:S01]  /*19c0*/  IMAD R30, R30, 0x28, R37 ;  /* 0x000000281e1e7824 */ /* 0x000fe200078e0225 */
[----:B------:R-:W-:-:S03]  /*19d0*/  LEA.HI R31, R33, R31, RZ, 0x2 ;  /* 0x0000001f211f7211 */ /* 0x000fc600078f10ff */
[----:B------:R-:W-:Y:S01]  /*19e0*/  IMAD R46, R46, 0x28, R37 ;  /* 0x000000282e2e7824 */ /* 0x000fe200078e0225 */
[----:B------:R-:W-:-:S05]  /*19f0*/  SHF.R.S32.HI R31, RZ, 0x2, R31 ;  /* 0x00000002ff1f7819 */ /* 0x000fca000001141f */
[----:B------:R-:W-:Y:S01]  /*1a00*/  IMAD R37, R31, 0x28, R37 ;  /* 0x000000281f257824 */ /* 0x000fe200078e0225 */
[----:B------:R-:W-:-:S04]  /*1a10*/  SHF.L.U32 R31, R49, 0x3, RZ ;  /* 0x00000003311f7819 */ /* 0x000fc800000006ff */
[----:B------:R-:W-:-:S04]  /*1a20*/  LOP3.LUT R31, R31, 0x18, RZ, 0xc0, !PT ;  /* 0x000000181f1f7812 */ /* 0x000fc800078ec0ff */
[----:B------:R-:W-:Y:S02]  /*1a30*/  IADD3 R30, R30, R31, RZ ;  /* 0x0000001f1e1e7210 */ /* 0x000fe40007ffe0ff */
[C---:B------:R-:W-:Y:S02]  /*1a40*/  IADD3 R32, R31.reuse, R32, RZ ;  /* 0x000000201f207210 */ /* 0x040fe40007ffe0ff */
[C---:B------:R-:W-:Y:S02]  /*1a50*/  IADD3 R47, R31.reuse, R47, RZ ;  /* 0x0000002f1f2f7210 */ /* 0x040fe40007ffe0ff */
[C---:B------:R-:W-:Y:S02]  /*1a60*/  IADD3 R46, R31.reuse, R46, RZ ;  /* 0x0000002e1f2e7210 */ /* 0x040fe40007ffe0ff */
[----:B------:R-:W-:Y:S01]  /*1a70*/  IADD3 R37, R31, R37, RZ ;  /* 0x000000251f257210 */ /* 0x000fe20007ffe0ff */
[----:B------:R-:W-:Y:S04]  /*1a80*/  LDS.64 R32, [R32] ;  /* 0x0000000020207984 */ /* 0x000fe80000000a00 */
[----:B------:R-:W0:Y:S02]  /*1a90*/  LDS.64 R30, [R30] ;  /* 0x000000001e1e7984 */ /* 0x000e240000000a00 */
[----:B0-----:R-:W-:Y:S01]  /*1aa0*/  FADD.FTZ R30, RZ, R30 ;  /* 0x0000001eff1e7221 */ /* 0x001fe20000010000 */
[----:B------:R-:W-:-:S03]  /*1ab0*/  FADD.FTZ R31, RZ, R31 ;  /* 0x0000001fff1f7221 */ /* 0x000fc60000010000 */
[----:B------:R-:W-:Y:S01]  /*1ac0*/  FADD.FTZ R32, R30, R32 ;  /* 0x000000201e207221 */ /* 0x000fe20000010000 */
[----:B------:R-:W-:Y:S02]  /*1ad0*/  FADD.FTZ R33, R31, R33 ;  /* 0x000000211f217221 */ /* 0x000fe40000010000 */
[----:B------:R-:W0:Y:S02]  /*1ae0*/  LDS.64 R30, [R47] ;  /* 0x000000002f1e7984 */ /* 0x000e240000000a00 */
[----:B0-----:R-:W-:Y:S01]  /*1af0*/  FADD.FTZ R32, R32, R30 ;  /* 0x0000001e20207221 */ /* 0x001fe20000010000 */
[----:B------:R-:W-:Y:S02]  /*1b00*/  FADD.FTZ R33, R33, R31 ;  /* 0x0000001f21217221 */ /* 0x000fe40000010000 */
[----:B------:R-:W0:Y:S02]  /*1b10*/  LDS.64 R30, [R46] ;  /* 0x000000002e1e7984 */ /* 0x000e240000000a00 */
[----:B0-----:R-:W-:Y:S01]  /*1b20*/  FADD.FTZ R32, R32, R30 ;  /* 0x0000001e20207221 */ /* 0x001fe20000010000 */
[----:B------:R-:W-:-:S02]  /*1b30*/  FADD.FTZ R33, R33, R31 ;  /* 0x0000001f21217221 */ /* 0x000fc40000010000 */
[----:B------:R-:W0:Y:S02]  /*1b40*/  LDS.64 R30, [R37] ;  /* 0x00000000251e7984 */ /* 0x000e240000000a00 */
[----:B0-----:R-:W-:Y:S01]  /*1b50*/  FADD.FTZ R30, R32, R30 ;  /* 0x0000001e201e7221 */ /* 0x001fe20000010000 */
[----:B------:R-:W-:-:S07]  /*1b60*/  FADD.FTZ R31, R33, R31 ;  /* 0x0000001f211f7221 */ /* 0x000fce0000010000 */
.L_x_3361:
[----:B------:R-:W-:Y:S05]  /*1b70*/  BSYNC B0 ;  /* 0x0000000000007941 */ /* 0x000fea0003800000 */
.L_x_3360:
[----:B------:R-:W0:Y:S01]  /*1b80*/  SHFL.BFLY PT, R33, R30, 0x2, 0x1f ;  /* 0x0c401f001e217f89 */ /* 0x000e2200000e0000 */
[----:B------:R-:W-:Y:S01]  /*1b90*/  LOP3.LUT P0, RZ, R49, 0xffffffc3, RZ, 0xc0, !PT ;  /* 0xffffffc331ff7812 */ /* 0x000fe2000780c0ff */
[----:B------:R-:W-:Y:S02]  /*1ba0*/  BSSY B0, `(.L_x_3362) ;  /* 0x0000015000007945 */ /* 0x000fe40003800000 */
[----:B------:R-:W1:Y:S01]  /*1bb0*/  SHFL.BFLY PT, R32, R31, 0x2, 0x1f ;  /* 0x0c401f001f207f89 */ /* 0x000e6200000e0000 */
[----:B------:R-:W2:Y:S01]  /*1bc0*/  S2R R37, SR_CTAID.Y ;  /* 0x0000000000257919 */ /* 0x000ea20000002600 */
[----:B------:R-:W3:Y:S01]  /*1bd0*/  S2R R48, SR_CTAID.X ;  /* 0x0000000000307919 */ /* 0x000ee20000002500 */
[----:B0-----:R-:W-:Y:S01]  /*1be0*/  FADD.FTZ R30, R33, R30 ;  /* 0x0000001e211e7221 */ /* 0x001fe20000010000 */
[----:B-1----:R-:W-:-:S04]  /*1bf0*/  FADD.FTZ R31, R32, R31 ;  /* 0x0000001f201f7221 */ /* 0x002fc80000010000 */
[----:B------:R-:W0:Y:S04]  /*1c00*/  SHFL.BFLY PT, R33, R30, 0x1, 0x1f ;  /* 0x0c201f001e217f89 */ /* 0x000e2800000e0000 */
[----:B------:R-:W1:Y:S01]  /*1c10*/  SHFL.BFLY PT, R32, R31, 0x1, 0x1f ;  /* 0x0c201f001f207f89 */ /* 0x000e6200000e0000 */
[----:B0-----:R-:W-:Y:S01]  /*1c20*/  FADD.FTZ R30, R30, R33 ;  /* 0x000000211e1e7221 */ /* 0x001fe20000010000 */
[----:B-1----:R-:W-:Y:S01]  /*1c30*/  FADD.FTZ R31, R31, R32 ;  /* 0x000000201f1f7221 */ /* 0x002fe20000010000 */
[----:B--23--:R-:W-:Y:S06]  /*1c40*/  @P0 BRA `(.L_x_3363) ;  /* 0x0000000000280947 */ /* 0x00cfec0003800000 */
        /* <DEDUP_REMOVED lines=10> */
.L_x_3363:
[----:B------:R-:W-:Y:S05]  /*1cf0*/  BSYNC B0 ;  /* 0x0000000000007941 */ /* 0x000fea0003800000 */
.L_x_3362:
[----:B------:R-:W-:Y:S01]  /*1d00*/  BAR.SYNC.DEFER_BLOCKING 0x0 ;  /* 0x0000000000007b1d */ /* 0x000fe20000010000 */
[C---:B------:R-:W-:Y:S02]  /*1d10*/  ISETP.NE.AND P0, PT, R49.reuse, RZ, PT ;  /* 0x000000ff3100720c */ /* 0x040fe40003f05270 */
[----:B------:R-:W-:-:S11]  /*1d20*/  ISETP.GT.U32.AND P1, PT, R49, 0xff, PT ;  /* 0x000000ff3100780c */ /* 0x000fd60003f24070 */
        /* <DEDUP_REMOVED lines=10> */
.L_x_3365:
[----:B------:R-:W2:Y:S04]  /*1dd0*/  LD.E.STRONG.GPU R33, desc[UR8][R30.64] ;  /* 0x000000081e217980 */ /* 0x000ea8000c10f900 */
[----:B--2---:R-:W-:Y:S01]  /*1de0*/  CCTL.IVALL ;  /* 0x00000000ff00798f */ /* 0x004fe20002000000 */
[----:B------:R-:W-:Y:S05]  /*1df0*/  YIELD ;  /* 0x0000000000007946 */ /* 0x000fea0003800000 */
[----:B-----5:R-:W-:-:S04]  /*1e00*/  LOP3.LUT R33, R33, R32, RZ, 0x3c, !PT ;  /* 0x0000002021217212 */ /* 0x020fc800078e3cff */
[----:B------:R-:W-:-:S13]  /*1e10*/  ISETP.GT.AND P0, PT, R33, -0x1, PT ;  /* 0xffffffff2100780c */ /* 0x000fda0003f04270 */
[----:B------:R-:W-:Y:S05]  /*1e20*/  @P0 BRA `(.L_x_3365) ;  /* 0xfffffffc00e80947 */ /* 0x000fea000383ffff */
.L_x_3364:
[----:B------:R-:W-:Y:S05]  /*1e30*/  WARPSYNC.ALL ;  /* 0x0000000000007948 */ /* 0x000fea0003800000 */
[----:B0-----:R-:W0:Y:S01]  /*1e40*/  S2R R33, SR_CTAID.Y ;  /* 0x0000000000217919 */ /* 0x001e220000002600 */
[----:B------:R-:W0:Y:S01]  /*1e50*/  @!P1 LDC R30, c[0x0][0x10] ;  /* 0x00000400ff1e9b82 */ /* 0x000e220000000800 */
[----:B------:R-:W-:Y:S01]  /*1e60*/  ULDC.64 UR12, c[0x0][0x240] ;  /* 0x00009000000c7ab9 */ /* 0x000fe20000000a00 */
[----:B------:R-:W1:Y:S01]  /*1e70*/  S2R R37, SR_TID.X ;  /* 0x0000000000257919 */ /* 0x000e620000002100 */
[----:B0-----:R-:W-:Y:S01]  /*1e80*/  @!P1 IMAD R30, R30, UR4, R33 ;  /* 0x000000041e1e9c24 */ /* 0x001fe2000f8e0221 */
[----:B-1----:R-:W-:-:S02]  /*1e90*/  @!P1 LOP3.LUT R31, R37, 0x7ffffff0, RZ, 0xc0, !PT ;  /* 0x7ffffff0251f9812 */ /* 0x002fc400078ec0ff */
        /* <DEDUP_REMOVED lines=66> */
.L_x_3367:
[----:B------:R-:W-:Y:S05]  /*22c0*/  BSYNC B0 ;  /* 0x0000000000007941 */ /* 0x000fea0003800000 */
.L_x_3366:
[----:B------:R-:W2:Y:S01]  /*22d0*/  LDL.LU R48, [R1] ;  /* 0x0000000001307983 */ /* 0x000ea20000300800 */
[----:B------:R-:W1:Y:S01]  /*22e0*/  S2UR UR7, SR_CgaCtaId ;  /* 0x00000000000779c3 */ /* 0x000e620000008800 */
[----:B0-----:R-:W-:Y:S01]  /*22f0*/  IMAD R32, R45, 0x50, R54 ;  /* 0x000000502d207824 */ /* 0x001fe200078e0236 */
[----:B------:R-:W-:Y:S01]  /*2300*/  SHF.L.U32 R33, R2, 0x4, RZ ;  /* 0x0000000402217819 */ /* 0x000fe200000006ff */
[----:B------:R-:W3:Y:S01]  /*2310*/  LDL.LU R49, [R1+0x4] ;  /* 0x0000040001317983 */ /* 0x000ee20000300800 */
[----:B------:R-:W-:Y:S01]  /*2320*/  UMOV UR6, 0x400 ;  /* 0x0000040000067882 */ /* 0x000fe20000000000 */
[----:B------:R-:W-:Y:S02]  /*2330*/  ULDC.64 UR12, c[0x0][0x210] ;  /* 0x00008400000c7ab9 */ /* 0x000fe40000000a00 */
[----:B------:R-:W4:Y:S04]  /*2340*/  LDL.LU R46, [R1+0x6c] ;  /* 0x00006c00012e7983 */ /* 0x000f280000300800 */
[----:B------:R0:W-:Y:S04]  /*2350*/  STL [R1+0x158], R20 ;  /* 0x0001581401007387 */ /* 0x0001e80000100800 */
[----:B0-----:R-:W4:Y:S04]  /*2360*/  LDL.LU R20, [R1+0x7c] ;  /* 0x00007c0001147983 */ /* 0x001f280000300800 */
[----:B------:R0:W-:Y:S04]  /*2370*/  STL [R1+0x154], R22 ;  /* 0x0001541601007387 */ /* 0x0001e80000100800 */
[----:B0-----:R-:W4:Y:S04]  /*2380*/  LDL.LU R22, [R1+0x3c] ;  /* 0x00003c0001167983 */ /* 0x001f280000300800 */
[----:B------:R0:W-:Y:S04]  /*2390*/  STL [R1+0x150], R24 ;  /* 0x0001501801007387 */ /* 0x0001e80000100800 */
[----:B0-----:R-:W4:Y:S04]  /*23a0*/  LDL.LU R24, [R1+0x38] ;  /* 0x0000380001187983 */ /* 0x001f280000300800 */
[----:B------:R0:W-:Y:S04]  /*23b0*/  STL [R1+0x14c], R36 ;  /* 0x00014c2401007387 */ /* 0x0001e80000100800 */
[----:B0-----:R-:W4:Y:S04]  /*23c0*/  LDL.LU R36, [R1+0x30] ;  /* 0x0000300001247983 */ /* 0x001f280000300800 */
[----:B------:R0:W-:Y:S04]  /*23d0*/  STL [R1+0xf0], R3 ;  /* 0x0000f00301007387 */ /* 0x0001e80000100800 */
[----:B0-----:R-:W4:Y:S01]  /*23e0*/  LDL.LU R3, [R1+0x40] ;  /* 0x0000400001037983 */ /* 0x001f220000300800 */
[----:B------:R-:W-:Y:S01]  /*23f0*/  SHF.L.U32 R32, R32, 0x2, RZ ;  /* 0x0000000220207819 */ /* 0x000fe200000006ff */
[----:B------:R-:W-:Y:S01]  /*2400*/  UIADD3 UR6, UR6, 0xc80, URZ ;  /* 0x00000c8006067890 */ /* 0x000fe2000fffe03f */
[----:B------:R-:W-:Y:S01]  /*2410*/  LOP3.LUT R33, R33, 0x10, RZ, 0xc0, !PT ;  /* 0x0000001021217812 */ /* 0x000fe200078ec0ff */
[----:B------:R0:W-:Y:S02]  /*2420*/  STL [R1+0xf4], R2 ;  /* 0x0000f40201007387 */ /* 0x0001e40000100800 */
[----:B------:R-:W-:Y:S01]  /*2430*/  IMAD.WIDE.U32 R30, R32, -0x33333333, RZ ;  /* 0xcccccccd201e7825 */ /* 0x000fe200078e00ff */
[----:B------:R-:W-:Y:S01]  /*2440*/  IADD3 R33, RZ, -R33, RZ ;  /* 0x80000021ff217210 */ /* 0x000fe20007ffe0ff */
[----:B-1----:R-:W-:-:S03]  /*2450*/  ULEA UR6, UR7, UR6, 0x18 ;  /* 0x0000000607067291 */ /* 0x002fc6000f8ec03f */
[----:B------:R-:W-:Y:S02]  /*2460*/  LEA.HI R30, R31, R33, RZ, 0x1c ;  /* 0x000000211f1e7211 */ /* 0x000fe400078fe0ff */
[--C-:B------:R-:W-:Y:S02]  /*2470*/  SHF.R.S32.HI R33, RZ, 0x1f, R32.reuse ;  /* 0x0000001fff217819 */ /* 0x100fe40000011420 */
[----:B------:R-:W-:Y:S01]  /*2480*/  LEA R30, R30, UR6, 0x3 ;  /* 0x000000061e1e7c11 */ /* 0x000fe2000f8e18ff */
[----:B------:R-:W-:Y:S01]  /*2490*/  ULDC UR6, c[0x0][0x230] ;  /* 0x00008c0000067ab9 */ /* 0x000fe20000000800 */
[----:B------:R-:W-:-:S04]  /*24a0*/  IMAD.WIDE.U32 R32, R35, 0xa0000, R32 ;  /* 0x000a000023207825 */ /* 0x000fc800078e0020 */
[----:B------:R-:W1:Y:S01]  /*24b0*/  LDS.64 R30, [R30] ;  /* 0x000000001e1e7984 */ /* 0x000e620000000a00 */
[----:B------:R-:W-:Y:S02]  /*24c0*/  IADD3 R33, R52, R33, RZ ;  /* 0x0000002134217210 */ /* 0x000fe40007ffe0ff */
[-C--:B------:R-:W-:Y:S02]  /*24d0*/  IADD3 R35, P0, R34, R32.reuse, RZ ;  /* 0x0000002022237210 */ /* 0x080fe40007f1e0ff */
[----:B0-----:R-:W-:Y:S01]  /*24e0*/  IADD3 R2, P1, R60, R32, RZ ;  /* 0x000000203c027210 */ /* 0x001fe20007f3e0ff */
[--C-:B-----5:R-:W-:Y:S01]  /*24f0*/  HADD2.F32 R60, -RZ, R26.reuse.H0_H0 ;  /* 0x2000001aff3c7230 */ /* 0x120fe20000004100 */
[----:B------:R-:W-:Y:S01]  /*2500*/  IADD3.X R37, RZ, R33, RZ, P0, !PT ;  /* 0x00000021ff257210 */ /* 0x000fe200007fe4ff */
[----:B------:R-:W-:Y:S01]  /*2510*/  HADD2.F32 R26, -RZ, R26.H1_H1 ;  /* 0x3000001aff1a7230 */ /* 0x000fe20000004100 */
[----:B------:R-:W-:-:S04]  /*2520*/  LEA R34, P0, R35, UR12, 0x1 ;  /* 0x0000000c23227c11 */ /* 0x000fc8000f8008ff */
[----:B------:R-:W-:Y:S02]  /*2530*/  LEA.HI.X R35, R35, UR13, R37, 0x1, P0 ;  /* 0x0000000d23237c11 */ /* 0x000fe400080f0c25 */
[----:B------:R-:W-:Y:S01]  /*2540*/  IADD3 R37, P0, R59, R32, RZ ;  /* 0x000000203b257210 */ /* 0x000fe20007f1e0ff */
[--C-:B------:R-:W-:Y:S02]  /*2550*/  HADD2.F32 R59, -RZ, R28.reuse.H0_H0 ;  /* 0x2000001cff3b7230 */ /* 0x100fe40000004100 */
[----:B------:R-:W-:Y:S02]  /*2560*/  HADD2.F32 R28, -RZ, R28.H1_H1 ;  /* 0x3000001cff1c7230 */ /* 0x000fe40000004100 */
[----:B------:R-:W-:Y:S04]  /*2570*/  STL [R1+0x28], R37 ;  /* 0x0000282501007387 */ /* 0x000fe80000100800 */
[----:B------:R0:W-:Y:S02]  /*2580*/  STL [R1+0x24], R2 ;  /* 0x0000240201007387 */ /* 0x0001e40000100800 */
[----:B0-----:R-:W-:-:S02]  /*2590*/  HADD2.F32 R2, -RZ, R27.H0_H0 ;  /* 0x2000001bff027230 */ /* 0x001fc40000004100 */
[----:B-1----:R-:W-:Y:S01]  /*25a0*/  FADD.FTZ R47, R31, UR6 ;  /* 0x000000061f2f7e21 */ /* 0x002fe20008010000 */
[--C-:B------:R-:W-:Y:S01]  /*25b0*/  FADD.FTZ R0, R0, -R30.reuse ;  /* 0x8000001e00007221 */ /* 0x100fe20000010000 */
[--C-:B------:R-:W-:Y:S01]  /*25c0*/  FADD.FTZ R44, R44, -R30.reuse ;  /* 0x8000001e2c2c7221 */ /* 0x100fe20000010000 */
[----:B------:R-:W-:Y:S01]  /*25d0*/  IADD3 R31, P2, R61, R32, RZ ;  /* 0x000000203d1f7210 */ /* 0x000fe20007f5e0ff */
[--C-:B------:R-:W-:Y:S01]  /*25e0*/  FADD.FTZ R43, R43, -R30.reuse ;  /* 0x8000001e2b2b7221 */ /* 0x100fe20000010000 */
[----:B------:R-:W-:Y:S01]  /*25f0*/  FADD.FTZ R42, R42, -R30 ;  /* 0x8000001e2a2a7221 */ /* 0x000fe20000010000 */
[----:B------:R-:W0:Y:S02]  /*2600*/  MUFU.RSQ R47, R47 ;  /* 0x0000002f002f7308 */ /* 0x000e240000001400 */
[----:B0-----:R-:W-:Y:S01]  /*2610*/  FMUL.FTZ R0, R0, R47 ;  /* 0x0000002f00007220 */ /* 0x001fe20000410000 */
[----:B------:R-:W-:-:S03]  /*2620*/  FMUL.FTZ R44, R47, R44 ;  /* 0x0000002c2f2c7220 */ /* 0x000fc60000410000 */
[----:B------:R-:W-:Y:S01]  /*2630*/  FFMA.FTZ R0, R0, R59, R60 ;  /* 0x0000003b00007223 */ /* 0x000fe2000001003c */
[----:B------:R-:W-:-:S05]  /*2640*/  FFMA.FTZ R44, R44, R28, R26 ;  /* 0x0000001c2c2c7223 */ /* 0x000fca000001001a */
[----:B------:R-:W-:Y:S01]  /*2650*/  F2FP.F16.F32.PACK_AB R0, R44, R0 ;  /* 0x000000002c00723e */ /* 0x000fe200000000ff */
[----:B------:R-:W-:Y:S02]  /*2660*/  HADD2.F32 R44, -RZ, R29.H0_H0 ;  /* 0x2000001dff2c7230 */ /* 0x000fe40000004100 */
[--C-:B------:R-:W-:Y:S01]  /*2670*/  FADD.FTZ R39, R39, -R30.reuse ;  /* 0x8000001e27277221 */ /* 0x100fe20000010000 */
[--C-:B------:R-:W-:Y:S01]  /*2680*/  FADD.FTZ R38, R38, -R30.reuse ;  /* 0x8000001e26267221 */ /* 0x100fe20000010000 */
[--C-:B------:R-:W-:Y:S02]  /*2690*/  FADD.FTZ R6, R6, -R30.reuse ;  /* 0x8000001e06067221 */ /* 0x100fe40000010000 */
[C---:B------:R-:W-:Y:S01]  /*26a0*/  FMUL.FTZ R39, R47.reuse, R39 ;  /* 0x000000272f277220 */ /* 0x040fe20000410000 */
[----:B------:R-:W-:Y:S01]  /*26b0*/  FMUL.FTZ R38, R47, R38 ;  /* 0x000000262f267220 */ /* 0x000fe20000410000 */
[--C-:B------:R-:W-:Y:S01]  /*26c0*/  FADD.FTZ R7, R7, -R30.reuse ;  /* 0x8000001e07077221 */ /* 0x100fe20000010000 */
        /* <DEDUP_REMOVED lines=15> */
[----:B------:R-:W-:Y:S01]  /*27c0*/  FADD.FTZ R23, R23, -R30 ;  /* 0x8000001e17177221 */ /* 0x000fe20000010000 */
[C---:B------:R-:W-:Y:S01]  /*27d0*/  FMUL.FTZ R19, R47.reuse, R19 ;  /* 0x000000132f137220 */ /* 0x040fe20000410000 */
[----:B------:R-:W-:-:S02]  /*27e0*/  FMUL.FTZ R21, R47, R21 ;  /* 0x000000152f157220 */ /* 0x000fc40000410000 */
[----:B------:R-:W-:Y:S01]  /*27f0*/  FMUL.FTZ R23, R47, R23 ;  /* 0x000000172f177220 */ /* 0x000fe20000410000 */
[----:B------:R-:W-:-:S04]  /*2800*/  FADD.FTZ R25, R25, -R30 ;  /* 0x8000001e19197221 */ /* 0x000fc80000010000 */
[----:B------:R-:W-:Y:S01]  /*2810*/  FMUL.FTZ R25, R47, R25 ;  /* 0x000000192f197220 */ /* 0x000fe20000410000 */
[-C--:B--2---:R-:W-:Y:S02]  /*2820*/  IADD3 R48, P3, R48, R32.reuse, RZ ;  /* 0x0000002030307210 */ /* 0x084fe40007f7e0ff */
[-C--:B---3--:R-:W-:Y:S02]  /*2830*/  IADD3 R49, P6, R49, R32.reuse, RZ ;  /* 0x0000002031317210 */ /* 0x088fe40007fde0ff */
[-C--:B----4-:R-:W-:Y:S02]  /*2840*/  IADD3 R54, P5, R24, R32.reuse, RZ ;  /* 0x0000002018367210 */ /* 0x090fe40007fbe0ff */
[-C--:B------:R-:W-:Y:S02]  /*2850*/  IADD3.X R24, RZ, R33.reuse, RZ, P6, !PT ;  /* 0x00000021ff187210 */ /* 0x080fe400037fe4ff */
[----:B------:R-:W-:Y:S02]  /*2860*/  IADD3.X R61, RZ, R33, RZ, P5, !PT ;  /* 0x00000021ff3d7210 */ /* 0x000fe40002ffe4ff */
[----:B------:R-:W-:-:S02]  /*2870*/  IADD3 R46, P5, R46, R32, RZ ;  /* 0x000000202e2e7210 */ /* 0x000fc40007fbe0ff */
[-C--:B------:R-:W-:Y:S02]  /*2880*/  IADD3 R52, P4, R36, R32.reuse, RZ ;  /* 0x0000002024347210 */ /* 0x080fe40007f9e0ff */
[-C--:B------:R-:W-:Y:S02]  /*2890*/  IADD3.X R36, RZ, R33.reuse, RZ, P3, !PT ;  /* 0x00000021ff247210 */ /* 0x080fe40001ffe4ff */
[-C--:B------:R-:W-:Y:S02]  /*28a0*/  IADD3 R37, P3, R22, R32.reuse, RZ ;  /* 0x0000002016257210 */ /* 0x080fe40007f7e0ff */
[----:B------:R-:W-:Y:S02]  /*28b0*/  IADD3.X R22, RZ, R33, RZ, P4, !PT ;  /* 0x00000021ff167210 */ /* 0x000fe400027fe4ff */
[-C--:B------:R-:W-:Y:S01]  /*28c0*/  IADD3 R45, P4, R3, R32.reuse, RZ ;  /* 0x00000020032d7210 */ /* 0x080fe20007f9e0ff */
[----:B------:R-:W-:Y:S01]  /*28d0*/  HADD2.F32 R3, -RZ, R29.H1_H1 ;  /* 0x3000001dff037230 */ /* 0x000fe20000004100 */
[----:B------:R-:W-:Y:S01]  /*28e0*/  IADD3 R32, P6, R20, R32, RZ ;  /* 0x0000002014207210 */ /* 0x000fe20007fde0ff */
[----:B------:R-:W-:-:S02]  /*28f0*/  HADD2.F32 R20, -RZ, R27.H1_H1 ;  /* 0x3000001bff147230 */ /* 0x000fc40000004100 */
[C---:B------:R-:W-:Y:S01]  /*2900*/  FMUL.FTZ R27, R47.reuse, R43 ;  /* 0x0000002b2f1b7220 */ /* 0x040fe20000410000 */
[----:B------:R-:W-:Y:S01]  /*2910*/  FMUL.FTZ R29, R47, R42 ;  /* 0x0000002a2f1d7220 */ /* 0x000fe20000410000 */
[----:B------:R0:W-:Y:S02]  /*2920*/  STL [R1+0x40], R3 ;  /* 0x0000400301007387 */ /* 0x0001e40000100800 */
[----:B------:R-:W-:Y:S01]  /*2930*/  FFMA.FTZ R27, R27, R44, R2 ;  /* 0x0000002c1b1b7223 */ /* 0x000fe20000010002 */
[----:B------:R-:W-:Y:S01]  /*2940*/  FFMA.FTZ R29, R29, R3, R20 ;  /* 0x000000031d1d7223 */ /* 0x000fe20000010014 */
[----:B------:R-:W-:Y:S01]  /*2950*/  PRMT R42, R0, 0x7610, R42 ;  /* 0x00007610002a7816 */ /* 0x000fe2000000002a */
[----:B------:R1:W-:Y:S03]  /*2960*/  STL [R1+0x3c], R20 ;  /* 0x00003c1401007387 */ /* 0x0003e60000100800 */
[----:B------:R-:W-:-:S02]  /*2970*/  F2FP.F16.F32.PACK_AB R27, R29, R27 ;  /* 0x0000001b1d1b723e */ /* 0x000fc400000000ff */
[----:B------:R-:W-:Y:S02]  /*2980*/  PRMT R29, R0, 0x7632, R29 ;  /* 0x00007632001d7816 */ /* 0x000fe4000000001d */
[----:B------:R-:W-:Y:S01]  /*2990*/  PRMT R0, R27, 0x7632, R0 ;  /* 0x000076321b007816 */ /* 0x000fe20000000000 */
[----:B------:R2:W-:Y:S01]  /*29a0*/  STG.E.U16 desc[UR8][R34.64+0x4], R27 ;  /* 0x0000041b22007986 */ /* 0x0005e2000c101508 */
[----:B0-----:R-:W-:-:S03]  /*29b0*/  FFMA.FTZ R3, R59, R38, R60 ;  /* 0x000000263b037223 */ /* 0x001fc6000001003c */
[----:B------:R0:W-:Y:S04]  /*29c0*/  STG.E.U16 desc[UR8][R34.64+0x2], R29 ;  /* 0x0000021d22007986 */ /* 0x0001e8000c101508 */
[----:B-1----:R-:W3:Y:S01]  /*29d0*/  LDL.LU R20, [R1+0x158] ;  /* 0x0001580001147983 */ /* 0x002ee20000300800 */
[----:B------:R-:W-:Y:S01]  /*29e0*/  FADD.FTZ R41, R41, -R30 ;  /* 0x8000001e29297221 */ /* 0x000fe20000010000 */
[----:B--2---:R-:W-:Y:S02]  /*29f0*/  FFMA.FTZ R27, R59, R39, R60 ;  /* 0x000000273b1b7223 */ /* 0x004fe4000001003c */
[----:B------:R1:W-:Y:S01]  /*2a00*/  STG.E.U16 desc[UR8][R34.64+0x6], R0 ;  /* 0x0000060022007986 */ /* 0x0003e2000c101508 */
[----:B------:R-:W-:Y:S01]  /*2a10*/  FADD.FTZ R51, R51, -R30 ;  /* 0x8000001e33337221 */ /* 0x000fe20000010000 */
[----:B------:R-:W-:Y:S01]  /*2a20*/  FMUL.FTZ R41, R47, R41 ;  /* 0x000000292f297220 */ /* 0x000fe20000410000 */
[----:B0-----:R-:W-:Y:S01]  /*2a30*/  MOV R29, R2 ;  /* 0x00000002001d7202 */ /* 0x001fe20000000f00 */
[C-C-:B------:R-:W-:Y:S01]  /*2a40*/  FFMA.FTZ R2, R59.reuse, R6, R60.reuse ;  /* 0x000000063b027223 */ /* 0x140fe2000001003c */
[----:B------:R-:W-:Y:S01]  /*2a50*/  STL [R1+0xb0], R27 ;  /* 0x0000b01b01007387 */ /* 0x000fe20000100800 */
[----:B------:R-:W-:-:S03]  /*2a60*/  FFMA.FTZ R6, R59, R7, R60 ;  /* 0x000000073b067223 */ /* 0x000fc6000001003c */
[----:B------:R0:W-:Y:S01]  /*2a70*/  STL [R1+0xb4], R3 ;  /* 0x0000b40301007387 */ /* 0x0001e20000100800 */
[----:B-1----:R-:W-:-:S03]  /*2a80*/  FMUL.FTZ R0, R47, R11 ;  /* 0x0000000b2f007220 */ /* 0x002fc60000410000 */
[----:B------:R1:W-:Y:S01]  /*2a90*/  STL [R1+0xbc], R2 ;  /* 0x0000bc0201007387 */ /* 0x0003e20000100800 */
[C-C-:B------:R-:W-:Y:S01]  /*2aa0*/  FFMA.FTZ R11, R59.reuse, R41, R60.reuse ;  /* 0x000000293b0b7223 */ /* 0x140fe2000001003c */
[C-C-:B------:R-:W-:Y:S02]  /*2ab0*/  FFMA.FTZ R0, R59.reuse, R0, R60.reuse ;  /* 0x000000003b007223 */ /* 0x140fe4000001003c */
[----:B------:R-:W-:Y:S01]  /*2ac0*/  STL [R1+0xc8], R6 ;  /* 0x0000c80601007387 */ /* 0x000fe20000100800 */
[----:B0-----:R-:W-:-:S03]  /*2ad0*/  FFMA.FTZ R3, R59, R8, R60 ;  /* 0x000000083b037223 */ /* 0x001fc6000001003c */
[----:B------:R-:W-:Y:S01]  /*2ae0*/  STG.E.U16 desc[UR8][R34.64], R42 ;  /* 0x0000002a22007986 */ /* 0x000fe2000c101508 */
[----:B-1----:R-:W-:-:S03]  /*2af0*/  FFMA.FTZ R2, R59, R9, R60 ;  /* 0x000000093b027223 */ /* 0x002fc6000001003c */
[----:B------:R0:W-:Y:S04]  /*2b00*/  STL [R1+0xd8], R3 ;  /* 0x0000d80301007387 */ /* 0x0001e80000100800 */
[----:B------:R1:W-:Y:S04]  /*2b10*/  STL [R1+0xe0], R2 ;  /* 0x0000e00201007387 */ /* 0x0003e80000100800 */
[----:B------:R2:W-:Y:S01]  /*2b20*/  STL [R1+0xdc], R0 ;  /* 0x0000dc0001007387 */ /* 0x0005e20000100800 */
[C-C-:B0-----:R-:W-:Y:S01]  /*2b30*/  FFMA.FTZ R3, R59.reuse, R13, R60.reuse ;  /* 0x0000000d3b037223 */ /* 0x141fe2000001003c */
[----:B-1----:R-:W-:-:S04]  /*2b40*/  FFMA.FTZ R2, R59, R15, R60 ;  /* 0x0000000f3b027223 */ /* 0x002fc8000001003c */
[----:B------:R0:W-:Y:S01]  /*2b50*/  STL [R1+0xd4], R3 ;  /* 0x0000d40301007387 */ /* 0x0001e20000100800 */
[----:B--2---:R-:W-:-:S03]  /*2b60*/  FFMA.FTZ R0, R59, R17, R60 ;  /* 0x000000113b007223 */ /* 0x004fc6000001003c */
[----:B------:R1:W-:Y:S04]  /*2b70*/  STL [R1+0xd0], R2 ;  /* 0x0000d00201007387 */ /* 0x0003e80000100800 */
[----:B------:R2:W-:Y:S01]  /*2b80*/  STL [R1+0xcc], R0 ;  /* 0x0000cc0001007387 */ /* 0x0005e20000100800 */
[C-C-:B0-----:R-:W-:Y:S01]  /*2b90*/  FFMA.FTZ R3, R59.reuse, R19, R60.reuse ;  /* 0x000000133b037223 */ /* 0x141fe2000001003c */
[----:B-1----:R-:W-:-:S04]  /*2ba0*/  FFMA.FTZ R2, R59, R21, R60 ;  /* 0x000000153b027223 */ /* 0x002fc8000001003c */
[----:B------:R0:W-:Y:S01]  /*2bb0*/  STL [R1+0xc4], R3 ;  /* 0x0000c40301007387 */ /* 0x0001e20000100800 */
[----:B--2---:R-:W-:-:S03]  /*2bc0*/  FFMA.FTZ R0, R59, R23, R60 ;  /* 0x000000173b007223 */ /* 0x004fc6000001003c */
[----:B------:R-:W2:Y:S04]  /*2bd0*/  LDL.LU R17, [R1+0x58] ;  /* 0x0000580001117983 */ /* 0x000ea80000300800 */
[----:B------:R1:W-:Y:S01]  /*2be0*/  STL [R1+0xc0], R2 ;  /* 0x0000c00201007387 */ /* 0x0003e20000100800 */
[----:B0-----:R-:W-:-:S03]  /*2bf0*/  FFMA.FTZ R3, R59, R25, R60 ;  /* 0x000000193b037223 */ /* 0x001fc6000001003c */
[----:B-1----:R-:W4:Y:S04]  /*2c00*/  LDL.LU R2, [R1+0x60] ;  /* 0x0000600001027983 */ /* 0x002f280000300800 */
[----:B------:R0:W-:Y:S04]  /*2c10*/  STL [R1+0xb8], R0 ;  /* 0x0000b80001007387 */ /* 0x0001e80000100800 */
[----:B------:R-:W-:Y:S01]  /*2c20*/  STL [R1+0xf8], R3 ;  /* 0x0000f80301007387 */ /* 0x000fe20000100800 */
[----:B0-----:R-:W-:Y:S02]  /*2c30*/  IADD3.X R0, RZ, R33, RZ, P6, !PT ;  /* 0x00000021ff007210 */ /* 0x001fe400037fe4ff */
[----:B------:R-:W-:-:S04]  /*2c40*/  LEA R42, P6, R32, UR12, 0x1 ;  /* 0x0000000c202a7c11 */ /* 0x000fc8000f8c08ff */
[----:B------:R-:W-:Y:S01]  /*2c50*/  LEA.HI.X R43, R32, UR13, R0, 0x1, P6 ;  /* 0x0000000d202b7c11 */ /* 0x000fe2000b0f0c00 */
[----:B------:R0:W-:Y:S01]  /*2c60*/  STL [R1+0x138], R42 ;  /* 0x0001382a01007387 */ /* 0x0001e20000100800 */
[----:B------:R-:W-:-:S03]  /*2c70*/  LEA R38, P6, R54, UR12, 0x1 ;  /* 0x0000000c36267c11 */ /* 0x000fc6000f8c08ff */
[----:B0-----:R-:W3:Y:S04]  /*2c80*/  LDL.LU R42, [R1+0x3c] ;  /* 0x00003c00012a7983 */ /* 0x001ee80000300800 */
[----:B------:R0:W-:Y:S01]  /*2c90*/  STL [R1+0x134], R43 ;  /* 0x0001342b01007387 */ /* 0x0001e20000100800 */
[----:B------:R-:W-:-:S03]  /*2ca0*/  LEA.HI.X R39, R54, UR13, R61, 0x1, P6 ;  /* 0x0000000d36277c11 */ /* 0x000fc6000b0f0c3d */
[----:B0-----:R-:W3:Y:S01]  /*2cb0*/  LDL.LU R43, [R1+0x40] ;  /* 0x00004000012b7983 */ /* 0x001ee20000300800 */
[----:B------:R-:W-:-:S03]  /*2cc0*/  LEA R34, P6, R52, UR12, 0x1 ;  /* 0x0000000c34227c11 */ /* 0x000fc6000f8c08ff */
[----:B------:R-:W-:Y:S01]  /*2cd0*/  STL [R1+0x124], R38 ;  /* 0x0001242601007387 */ /* 0x000fe20000100800 */
[----:B------:R-:W-:-:S03]  /*2ce0*/  LEA.HI.X R35, R52, UR13, R22, 0x1, P6 ;  /* 0x0000000d34237c11 */ /* 0x000fc6000b0f0c16 */
[----:B------:R0:W-:Y:S04]  /*2cf0*/  STL [R1+0x13c], R38 ;  /* 0x00013c2601007387 */ /* 0x0001e80000100800 */
[----:B------:R1:W-:Y:S04]  /*2d00*/  STL [R1+0x120], R39 ;  /* 0x0001202701007387 */ /* 0x0003e80000100800 */
[----:B------:R-:W3:Y:S01]  /*2d10*/  LDL.LU R22, [R1+0x154] ;  /* 0x0001540001167983 */ /* 0x000ee20000300800 */
[----:B------:R-:W-:Y:S01]  /*2d20*/  LEA R8, P6, R49, UR12, 0x1 ;  /* 0x0000000c31087c11 */ /* 0x000fe2000f8c08ff */
[--C-:B------:R-:W-:Y:S01]  /*2d30*/  FADD.FTZ R0, R40, -R30.reuse ;  /* 0x8000001e28007221 */ /* 0x100fe20000010000 */
[----:B------:R-:W-:Y:S01]  /*2d40*/  FADD.FTZ R13, R53, -R30 ;  /* 0x8000001e350d7221 */ /* 0x000fe20000010000 */
[----:B0-----:R-:W-:-:S02]  /*2d50*/  MOV R38, R29 ;  /* 0x0000001d00267202 */ /* 0x001fc40000000f00 */
[----:B------:R-:W-:Y:S02]  /*2d60*/  LEA.HI.X R9, R49, UR13, R24, 0x1, P6 ;  /* 0x0000000d31097c11 */ /* 0x000fe4000b0f0c18 */
[C---:B------:R-:W-:Y:S01]  /*2d70*/  LEA R6, P6, R48.reuse, UR12, 0x1 ;  /* 0x0000000c30067c11 */ /* 0x040fe2000f8c08ff */
[----:B------:R-:W-:Y:S01]  /*2d80*/  STL [R1+0x11c], R34 ;  /* 0x00011c2201007387 */ /* 0x000fe20000100800 */
[----:B-1----:R-:W-:Y:S02]  /*2d90*/  MOV R39, R44 ;  /* 0x0000002c00277202 */ /* 0x002fe40000000f00 */
[----:B------:R-:W-:Y:S01]  /*2da0*/  LEA.HI.X R7, R48, UR13, R36, 0x1, P6 ;  /* 0x0000000d30077c11 */ /* 0x000fe2000b0f0c24 */
[----:B------:R-:W-:Y:S01]  /*2db0*/  STL [R1+0x118], R35 ;  /* 0x0001182301007387 */ /* 0x000fe20000100800 */
[----:B------:R-:W-:Y:S01]  /*2dc0*/  LEA R40, P6, R4, UR12, 0x1 ;  /* 0x0000000c04287c11 */ /* 0x000fe2000f8c08ff */
[C---:B------:R-:W-:Y:S01]  /*2dd0*/  FMUL.FTZ R0, R47.reuse, R0 ;  /* 0x000000002f007220 */ /* 0x040fe20000410000 */
[C---:B------:R-:W-:Y:S01]  /*2de0*/  FMUL.FTZ R13, R47.reuse, R13 ;  /* 0x0000000d2f0d7220 */ /* 0x040fe20000410000 */
[----:B------:R-:W3:Y:S01]  /*2df0*/  LDL.LU R24, [R1+0x150] ;  /* 0x0001500001187983 */ /* 0x000ee20000300800 */
[----:B------:R-:W-:-:S03]  /*2e00*/  FMUL.FTZ R15, R47, R51 ;  /* 0x000000332f0f7220 */ /* 0x000fc60000410000 */
[----:B------:R-:W-:Y:S01]  /*2e10*/  STL [R1+0x128], R8 ;  /* 0x0001280801007387 */ /* 0x000fe20000100800 */
[----:B------:R-:W-:-:S03]  /*2e20*/  FFMA.FTZ R0, R39, R0, R38 ;  /* 0x0000000027007223 */ /* 0x000fc60000010026 */
[----:B------:R-:W-:Y:S01]  /*2e30*/  STL [R1+0x140], R8 ;  /* 0x0001400801007387 */ /* 0x000fe20000100800 */
[----:B------:R-:W-:-:S03]  /*2e40*/  FFMA.FTZ R15, R28, R15, R26 ;  /* 0x0000000f1c0f7223 */ /* 0x000fc6000001001a */
[----:B------:R-:W-:Y:S04]  /*2e50*/  STL [R1+0x114], R9 ;  /* 0x0001140901007387 */ /* 0x000fe80000100800 */
[----:B------:R-:W3:Y:S04]  /*2e60*/  LDL.LU R36, [R1+0x14c] ;  /* 0x00014c0001247983 */ /* 0x000ee80000300800 */
[----:B------:R0:W-:Y:S04]  /*2e70*/  STL [R1+0x12c], R6 ;  /* 0x00012c0601007387 */ /* 0x0001e80000100800 */
[----:B------:R-:W-:Y:S01]  /*2e80*/  STL [R1+0x110], R7 ;  /* 0x0001100701007387 */ /* 0x000fe20000100800 */
[----:B------:R-:W-:-:S03]  /*2e90*/  F2FP.F16.F32.PACK_AB R11, R15, R11 ;  /* 0x0000000b0f0b723e */ /* 0x000fc600000000ff */
[----:B------:R-:W-:Y:S01]  /*2ea0*/  STL [R1+0x104], R40 ;  /* 0x0001042801007387 */ /* 0x000fe20000100800 */
[--C-:B------:R-:W-:Y:S01]  /*2eb0*/  FADD.FTZ R10, R10, -R30.reuse ;  /* 0x8000001e0a0a7221 */ /* 0x100fe20000010000 */
[----:B------:R-:W-:Y:S01]  /*2ec0*/  IADD3.X R15, RZ, R33, RZ, P5, !PT ;  /* 0x00000021ff0f7210 */ /* 0x000fe20002ffe4ff */
[----:B------:R-:W-:Y:S01]  /*2ed0*/  FADD.FTZ R12, R12, -R30 ;  /* 0x8000001e0c0c7221 */ /* 0x000fe20000010000 */
[----:B------:R-:W-:Y:S01]  /*2ee0*/  LEA R44, P5, R45, UR12, 0x1 ;  /* 0x0000000c2d2c7c11 */ /* 0x000fe2000f8a08ff */
[C---:B------:R-:W-:Y:S02]  /*2ef0*/  FMUL.FTZ R10, R47.reuse, R10 ;  /* 0x0000000a2f0a7220 */ /* 0x040fe40000410000 */
[----:B------:R-:W-:Y:S01]  /*2f00*/  FMUL.FTZ R12, R47, R12 ;  /* 0x0000000c2f0c7220 */ /* 0x000fe20000410000 */
[----:B--2---:R-:W-:Y:S02]  /*2f10*/  LEA.HI.X R41, R4, UR13, R17, 0x1, P6 ;  /* 0x0000000d04297c11 */ /* 0x004fe4000b0f0c11 */
[----:B------:R-:W-:-:S03]  /*2f20*/  LEA R4, P6, R5, UR12, 0x1 ;  /* 0x0000000c05047c11 */ /* 0x000fc6000f8c08ff */
[----:B------:R-:W-:Y:S04]  /*2f30*/  STL [R1+0x100], R41 ;  /* 0x0001002901007387 */ /* 0x000fe80000100800 */
[----:B0-----:R-:W2:Y:S04]  /*2f40*/  LDL.LU R6, [R1+0xa4] ;  /* 0x0000a40001067983 */ /* 0x001ea80000300800 */
[----:B------:R-:W2:Y:S01]  /*2f50*/  LDL.LU R52, [R1+0xa0] ;  /* 0x0000a00001347983 */ /* 0x000ea20000300800 */
[----:B----4-:R-:W-:-:S03]  /*2f60*/  LEA.HI.X R5, R5, UR13, R2, 0x1, P6 ;  /* 0x0000000d05057c11 */ /* 0x010fc6000b0f0c02 */
[----:B------:R-:W4:Y:S04]  /*2f70*/  LDL.LU R32, [R1+0x9c] ;  /* 0x00009c0001207983 */ /* 0x000f280000300800 */
[----:B------:R-:W4:Y:S04]  /*2f80*/  LDL.LU R51, [R1+0x98] ;  /* 0x0000980001337983 */ /* 0x000f280000300800 */
[----:B------:R-:W4:Y:S04]  /*2f90*/  LDL.LU R35, [R1+0x94] ;  /* 0x0000940001237983 */ /* 0x000f280000300800 */
[----:B------:R-:W4:Y:S01]  /*2fa0*/  LDL.LU R29, [R1+0x90] ;  /* 0x00009000011d7983 */ /* 0x000f220000300800 */
[----:B------:R-:W-:-:S03]  /*2fb0*/  FFMA.FTZ R2, R28, R10, R26 ;  /* 0x0000000a1c027223 */ /* 0x000fc6000001001a */
[----:B------:R-:W4:Y:S04]  /*2fc0*/  LDL.LU R21, [R1+0x8c] ;  /* 0x00008c0001157983 */ /* 0x000f280000300800 */
[----:B------:R-:W-:Y:S04]  /*2fd0*/  STL [R1+0x108], R4 ;  /* 0x0001080401007387 */ /* 0x000fe80000100800 */
[----:B------:R-:W-:Y:S04]  /*2fe0*/  STL [R1+0xfc], R5 ;  /* 0x0000fc0501007387 */ /* 0x000fe80000100800 */
[----:B------:R-:W-:Y:S01]  /*2ff0*/  STL [R1+0x144], R11 ;  /* 0x0001440b01007387 */ /* 0x000fe20000100800 */
[----:B---3--:R-:W-:-:S05]  /*3000*/  FFMA.FTZ R13, R43, R13, R42 ;  /* 0x0000000d2b0d7223 */ /* 0x008fca000001002a */
[----:B------:R-:W-:Y:S02]  /*3010*/  F2FP.F16.F32.PACK_AB R0, R13, R0 ;  /* 0x000000000d00723e */ /* 0x000fe400000000ff */
[----:B------:R-:W-:Y:S02]  /*3020*/  IADD3.X R13, RZ, R33, RZ, P4, !PT ;  /* 0x00000021ff0d7210 */ /* 0x000fe400027fe4ff */
[C---:B------:R-:W-:Y:S02]  /*3030*/  LEA R48, P4, R46.reuse, UR12, 0x1 ;  /* 0x0000000c2e307c11 */ /* 0x040fe4000f8808ff */
[----:B------:R-:W-:Y:S02]  /*3040*/  LEA.HI.X R45, R45, UR13, R13, 0x1, P5 ;  /* 0x0000000d2d2d7c11 */ /* 0x000fe4000a8f0c0d */
[----:B------:R-:W-:Y:S01]  /*3050*/  LEA.HI.X R49, R46, UR13, R15, 0x1, P4 ;  /* 0x0000000d2e317c11 */ /* 0x000fe2000a0f0c0f */
[----:B------:R0:W-:Y:S01]  /*3060*/  STL [R1+0x148], R0 ;  /* 0x0001480001007387 */ /* 0x0001e20000100800 */
[----:B------:R-:W-:-:S03]  /*3070*/  FADD.FTZ R22, R22, -R30 ;  /* 0x8000001e16167221 */ /* 0x000fc60000010000 */
[----:B------:R-:W-:Y:S01]  /*3080*/  STL [R1+0x130], R49 ;  /* 0x0001303101007387 */ /* 0x000fe20000100800 */
[----:B------:R-:W-:-:S03]  /*3090*/  FMUL.FTZ R22, R47, R22 ;  /* 0x000000162f167220 */ /* 0x000fc60000410000 */
[----:B------:R-:W-:Y:S01]  /*30a0*/  STL [R1+0x10c], R45 ;  /* 0x00010c2d01007387 */ /* 0x000fe20000100800 */
[----:B0-----:R-:W-:-:S03]  /*30b0*/  FFMA.FTZ R0, R28, R12, R26 ;  /* 0x0000000c1c007223 */ /* 0x001fc6000001001a */
[----:B------:R-:W3:Y:S04]  /*30c0*/  LDL.LU R27, [R1+0x88] ;  /* 0x00008800011b7983 */ /* 0x000ee80000300800 */
[----:B------:R-:W-:Y:S04]  /*30d0*/  STL [R1+0xac], R2 ;  /* 0x0000ac0201007387 */ /* 0x000fe80000100800 */
[----:B------:R-:W3:Y:S04]  /*30e0*/  LDL.LU R19, [R1+0x84] ;  /* 0x0000840001137983 */ /* 0x000ee80000300800 */
[----:B------:R-:W3:Y:S04]  /*30f0*/  LDL.LU R17, [R1+0x80] ;  /* 0x0000800001117983 */ /* 0x000ee80000300800 */
[----:B------:R0:W-:Y:S04]  /*3100*/  STL [R1+0xa8], R0 ;  /* 0x0000a80001007387 */ /* 0x0001e80000100800 */
[----:B------:R-:W3:Y:S04]  /*3110*/  LDL.LU R15, [R1+0x78] ;  /* 0x00007800010f7983 */ /* 0x000ee80000300800 */
[----:B------:R-:W3:Y:S01]  /*3120*/  LDL.LU R8, [R1+0x74] ;  /* 0x0000740001087983 */ /* 0x000ee20000300800 */
[----:B0-----:R-:W-:-:S03]  /*3130*/  FFMA.FTZ R0, R28, R22, R26 ;  /* 0x000000161c007223 */ /* 0x001fc6000001001a */
[----:B------:R-:W3:Y:S04]  /*3140*/  LDL.LU R11, [R1+0x70] ;  /* 0x00007000010b7983 */ /* 0x000ee80000300800 */
[----:B------:R2:W-:Y:S04]  /*3150*/  STL [R1+0x60], R0 ;  /* 0x0000600001007387 */ /* 0x0005e80000100800 */
[----:B------:R-:W3:Y:S01]  /*3160*/  LDL.LU R13, [R1+0x68] ;  /* 0x00006800010d7983 */ /* 0x000ee20000300800 */
[--C-:B------:R-:W-:Y:S01]  /*3170*/  FADD.FTZ R57, R57, -R30.reuse ;  /* 0x8000001e39397221 */ /* 0x100fe20000010000 */
[--C-:B------:R-:W-:Y:S01]  /*3180*/  FADD.FTZ R20, R20, -R30.reuse ;  /* 0x8000001e14147221 */ /* 0x100fe20000010000 */
[--C-:B------:R-:W-:Y:S01]  /*3190*/  FADD.FTZ R55, R55, -R30.reuse ;  /* 0x8000001e37377221 */ /* 0x100fe20000010000 */
[--C-:B------:R-:W-:Y:S01]  /*31a0*/  FADD.FTZ R58, R58, -R30.reuse ;  /* 0x8000001e3a3a7221 */ /* 0x100fe20000010000 */
[--C-:B------:R-:W-:Y:S01]  /*31b0*/  FADD.FTZ R50, R50, -R30.reuse ;  /* 0x8000001e32327221 */ /* 0x100fe20000010000 */
[--C-:B------:R-:W-:Y:S01]  /*31c0*/  FADD.FTZ R24, R24, -R30.reuse ;  /* 0x8000001e18187221 */ /* 0x100fe20000010000 */
[C---:B------:R-:W-:Y:S01]  /*31d0*/  FMUL.FTZ R57, R47.reuse, R57 ;  /* 0x000000392f397220 */ /* 0x040fe20000410000 */
[C---:B------:R-:W-:Y:S01]  /*31e0*/  FMUL.FTZ R20, R47.reuse, R20 ;  /* 0x000000142f147220 */ /* 0x040fe20000410000 */
[--C-:B------:R-:W-:Y:S01]  /*31f0*/  FADD.FTZ R18, R18, -R30.reuse ;  /* 0x8000001e12127221 */ /* 0x100fe20000010000 */
[C---:B------:R-:W-:Y:S01]  /*3200*/  FMUL.FTZ R55, R47.reuse, R55 ;  /* 0x000000372f377220 */ /* 0x040fe20000410000 */
[----:B------:R-:W-:Y:S01]  /*3210*/  FADD.FTZ R16, R16, -R30 ;  /* 0x8000001e10107221 */ /* 0x000fe20000010000 */
[C---:B------:R-:W-:Y:S01]  /*3220*/  FMUL.FTZ R58, R47.reuse, R58 ;  /* 0x0000003a2f3a7220 */ /* 0x040fe20000410000 */
[C---:B------:R-:W-:Y:S01]  /*3230*/  FMUL.FTZ R50, R47.reuse, R50 ;  /* 0x000000322f327220 */ /* 0x040fe20000410000 */
[C---:B------:R-:W-:Y:S01]  /*3240*/  FMUL.FTZ R24, R47.reuse, R24 ;  /* 0x000000182f187220 */ /* 0x040fe20000410000 */
[----:B------:R-:W-:Y:S01]  /*3250*/  FFMA.FTZ R34, R28, R57, R26 ;  /* 0x000000391c227223 */ /* 0x000fe2000001001a */
[----:B------:R-:W-:Y:S01]  /*3260*/  FADD.FTZ R14, R14, -R30 ;  /* 0x8000001e0e0e7221 */ /* 0x000fe20000010000 */
[C---:B------:R-:W-:Y:S01]  /*3270*/  FMUL.FTZ R18, R47.reuse, R18 ;  /* 0x000000122f127220 */ /* 0x040fe20000410000 */
[C-C-:B------:R-:W-:Y:S01]  /*3280*/  FFMA.FTZ R7, R28.reuse, R55, R26.reuse ;  /* 0x000000371c077223 */ /* 0x140fe2000001001a */
[C-C-:B------:R-:W-:Y:S01]  /*3290*/  FFMA.FTZ R5, R28.reuse, R20, R26.reuse ;  /* 0x000000141c057223 */ /* 0x140fe2000001001a */
[----:B------:R-:W-:Y:S01]  /*32a0*/  FMUL.FTZ R16, R47, R16 ;  /* 0x000000102f107220 */ /* 0x000fe20000410000 */
[C-C-:B------:R-:W-:Y:S01]  /*32b0*/  FFMA.FTZ R49, R28.reuse, R58, R26.reuse ;  /* 0x0000003a1c317223 */ /* 0x140fe2000001001a */
[C-C-:B------:R-:W-:Y:S01]  /*32c0*/  FFMA.FTZ R45, R28.reuse, R50, R26.reuse ;  /* 0x000000321c2d7223 */ /* 0x140fe2000001001a */
[----:B------:R-:W-:Y:S01]  /*32d0*/  FFMA.FTZ R3, R28, R24, R26 ;  /* 0x000000181c037223 */ /* 0x000fe2000001001a */
[-C--:B------:R-:W-:Y:S01]  /*32e0*/  IADD3.X R10, RZ, R33.reuse, RZ, P3, !PT ;  /* 0x00000021ff0a7210 */ /* 0x080fe20001ffe4ff */
[--C-:B------:R-:W-:Y:S01]  /*32f0*/  FADD.FTZ R56, R56, -R30.reuse ;  /* 0x8000001e38387221 */ /* 0x100fe20000010000 */
[----:B------:R-:W-:Y:S01]  /*3300*/  LEA R24, P3, R37, UR12, 0x1 ;  /* 0x0000000c25187c11 */ /* 0x000fe2000f8608ff */
[----:B------:R-:W-:Y:S01]  /*3310*/  FADD.FTZ R36, R36, -R30 ;  /* 0x8000001e24247221 */ /* 0x000fe20000010000 */
[----:B------:R-:W-:Y:S01]  /*3320*/  FMUL.FTZ R14, R47, R14 ;  /* 0x0000000e2f0e7220 */ /* 0x000fe20000410000 */
[C-C-:B------:R-:W-:Y:S01]  /*3330*/  FFMA.FTZ R41, R28.reuse, R18, R26.reuse ;  /* 0x000000121c297223 */ /* 0x140fe2000001001a */
[----:B------:R-:W-:Y:S01]  /*3340*/  IADD3.X R12, RZ, R33, RZ, P2, !PT ;  /* 0x00000021ff0c7210 */ /* 0x000fe200017fe4ff */
[C---:B------:R-:W-:Y:S01]  /*3350*/  FFMA.FTZ R40, R28.reuse, R16, R26 ;  /* 0x000000101c287223 */ /* 0x040fe2000001001a */
[----:B------:R-:W-:Y:S01]  /*3360*/  LEA R22, P2, R31, UR12, 0x1 ;  /* 0x0000000c1f167c11 */ /* 0x000fe2000f8408ff */
[----:B------:R-:W-:Y:S01]  /*3370*/  FMUL.FTZ R56, R47, R56 ;  /* 0x000000382f387220 */ /* 0x000fe20000410000 */
[----:B------:R-:W-:Y:S01]  /*3380*/  LEA.HI.X R25, R37, UR13, R10, 0x1, P3 ;  /* 0x0000000d25197c11 */ /* 0x000fe200098f0c0a */
[----:B------:R-:W-:Y:S01]  /*3390*/  FMUL.FTZ R36, R47, R36 ;  /* 0x000000242f247220 */ /* 0x000fe20000410000 */
[C---:B------:R-:W-:Y:S01]  /*33a0*/  FFMA.FTZ R4, R28.reuse, R14, R26 ;  /* 0x0000000e1c047223 */ /* 0x040fe2000001001a */
[----:B------:R-:W-:Y:S01]  /*33b0*/  LEA.HI.X R23, R31, UR13, R12, 0x1, P2 ;  /* 0x0000000d1f177c11 */ /* 0x000fe200090f0c0c */
[C-C-:B------:R-:W-:Y:S01]  /*33c0*/  FFMA.FTZ R9, R28.reuse, R56, R26.reuse ;  /* 0x000000381c097223 */ /* 0x140fe2000001001a */
[----:B------:R-:W-:Y:S01]  /*33d0*/  FFMA.FTZ R2, R28, R36, R26 ;  /* 0x000000241c027223 */ /* 0x000fe2000001001a */
[--C-:B--2---:R-:W-:Y:S01]  /*33e0*/  FADD.FTZ R0, R52, -R30.reuse ;  /* 0x8000001e34007221 */ /* 0x104fe20000010000 */
[----:B----4-:R-:W-:-:S02]  /*33f0*/  FADD.FTZ R61, R32, -R30 ;  /* 0x8000001e203d7221 */ /* 0x010fc40000010000 */
[----:B------:R-:W2:Y:S01]  /*3400*/  LDL.LU R32, [R1+0x24] ;  /* 0x0000240001207983 */ /* 0x000ea20000300800 */
[----:B------:R-:W-:-:S03]  /*3410*/  FADD.FTZ R59, R35, -R30 ;  /* 0x8000001e233b7221 */ /* 0x000fc60000010000 */
[----:B------:R-:W4:Y:S01]  /*3420*/  LDL.LU R35, [R1+0x28] ;  /* 0x0000280001237983 */ /* 0x000f220000300800 */
[--C-:B------:R-:W-:Y:S01]  /*3430*/  FADD.FTZ R58, R51, -R30.reuse ;  /* 0x8000001e333a7221 */ /* 0x100fe20000010000 */
[--C-:B------:R-:W-:Y:S02]  /*3440*/  FADD.FTZ R57, R21, -R30.reuse ;  /* 0x8000001e15397221 */ /* 0x100fe40000010000 */
[----:B------:R-:W2:Y:S04]  /*3450*/  LDL.LU R21, [R1+0x64] ;  /* 0x0000640001157983 */ /* 0x000ea80000300800 */
[----:B------:R-:W4:Y:S01]  /*3460*/  LDL.LU R20, [R1+0x5c] ;  /* 0x00005c0001147983 */ /* 0x000f220000300800 */
[----:B---3--:R-:W-:-:S03]  /*3470*/  FADD.FTZ R55, R19, -R30 ;  /* 0x8000001e13377221 */ /* 0x008fc60000010000 */
[----:B------:R-:W3:Y:S01]  /*3480*/  LDL.LU R19, [R1+0x54] ;  /* 0x0000540001137983 */ /* 0x000ee20000300800 */
[----:B------:R-:W-:-:S03]  /*3490*/  FADD.FTZ R52, R17, -R30 ;  /* 0x8000001e11347221 */ /* 0x000fc60000010000 */
[----:B------:R-:W3:Y:S01]  /*34a0*/  LDL.LU R17, [R1+0x50] ;  /* 0x0000500001117983 */ /* 0x000ee20000300800 */
[--C-:B------:R-:W-:Y:S01]  /*34b0*/  FADD.FTZ R53, R15, -R30.reuse ;  /* 0x8000001e0f357221 */ /* 0x100fe20000010000 */
[--C-:B------:R-:W-:Y:S02]  /*34c0*/  FADD.FTZ R50, R8, -R30.reuse ;  /* 0x8000001e08327221 */ /* 0x100fe40000010000 */
[----:B------:R-:W3:Y:S01]  /*34d0*/  LDL.LU R8, [R1+0x4c] ;  /* 0x00004c0001087983 */ /* 0x000ee20000300800 */
[----:B------:R-:W-:-:S03]  /*34e0*/  FADD.FTZ R51, R11, -R30 ;  /* 0x8000001e0b337221 */ /* 0x000fc60000010000 */
[----:B------:R-:W3:Y:S04]  /*34f0*/  LDL.LU R11, [R1+0x48] ;  /* 0x00004800010b7983 */ /* 0x000ee80000300800 */
[----:B------:R-:W3:Y:S01]  /*3500*/  LDL.LU R18, [R1+0x44] ;  /* 0x0000440001127983 */ /* 0x000ee20000300800 */
[----:B------:R-:W-:-:S03]  /*3510*/  FADD.FTZ R37, R13, -R30 ;  /* 0x8000001e0d257221 */ /* 0x000fc60000010000 */
[----:B------:R-:W3:Y:S04]  /*3520*/  LDL.LU R15, [R1+0x34] ;  /* 0x00003400010f7983 */ /* 0x000ee80000300800 */
[----:B------:R-:W3:Y:S04]  /*3530*/  LDL.LU R16, [R1+0x2c] ;  /* 0x00002c0001107983 */ /* 0x000ee80000300800 */
[----:B------:R-:W3:Y:S04]  /*3540*/  LDL.LU R13, [R1+0x20] ;  /* 0x00002000010d7983 */ /* 0x000ee80000300800 */
[----:B------:R-:W3:Y:S04]  /*3550*/  LDL.LU R14, [R1+0x1c] ;  /* 0x00001c00010e7983 */ /* 0x000ee80000300800 */
[----:B------:R-:W3:Y:S04]  /*3560*/  LDL.LU R10, [R1+0x18] ;  /* 0x00001800010a7983 */ /* 0x000ee80000300800 */
[----:B------:R-:W3:Y:S04]  /*3570*/  LDL.LU R12, [R1+0x10] ;  /* 0x00001000010c7983 */ /* 0x000ee80000300800 */
[----:B------:R-:W3:Y:S01]  /*3580*/  LDL.LU R26, [R1+0xc] ;  /* 0x00000c00011a7983 */ /* 0x000ee20000300800 */
[----:B------:R-:W-:-:S03]  /*3590*/  FADD.FTZ R6, R6, -R30 ;  /* 0x8000001e06067221 */ /* 0x000fc60000010000 */
[----:B------:R-:W3:Y:S01]  /*35a0*/  LDL.LU R31, [R1+0x8] ;  /* 0x00000800011f7983 */ /* 0x000ee20000300800 */
[--C-:B------:R-:W-:Y:S01]  /*35b0*/  FADD.FTZ R56, R29, -R30.reuse ;  /* 0x8000001e1d387221 */ /* 0x100fe20000010000 */
[--C-:B------:R-:W-:Y:S01]  /*35c0*/  FADD.FTZ R54, R27, -R30.reuse ;  /* 0x8000001e1b367221 */ /* 0x100fe20000010000 */
[--C-:B--2---:R-:W-:Y:S01]  /*35d0*/  FADD.FTZ R46, R21, -R30.reuse ;  /* 0x8000001e152e7221 */ /* 0x104fe20000010000 */
[--C-:B----4-:R-:W-:Y:S01]  /*35e0*/  FADD.FTZ R21, R20, -R30.reuse ;  /* 0x8000001e14157221 */ /* 0x110fe20000010000 */
[--C-:B---3--:R-:W-:Y:S01]  /*35f0*/  FADD.FTZ R36, R19, -R30.reuse ;  /* 0x8000001e13247221 */ /* 0x108fe20000010000 */
[--C-:B------:R-:W-:Y:S01]  /*3600*/  FADD.FTZ R19, R17, -R30.reuse ;  /* 0x8000001e11137221 */ /* 0x100fe20000010000 */
[--C-:B------:R-:W-:Y:S02]  /*3610*/  FADD.FTZ R20, R8, -R30.reuse ;  /* 0x8000001e08147221 */ /* 0x100fe40000010000 */
[----:B------:R-:W2:Y:S01]  /*3620*/  LDL.LU R8, [R1+0x14] ;  /* 0x0000140001087983 */ /* 0x000ea20000300800 */
[----:B------:R-:W-:-:S03]  /*3630*/  FADD.FTZ R17, R11, -R30 ;  /* 0x8000001e0b117221 */ /* 0x000fc60000010000 */
        /* <DEDUP_REMOVED lines=8> */
[----:B------:R-:W-:Y:S02]  /*36c0*/  FADD.FTZ R60, R26, -R30 ;  /* 0x8000001e1a3c7221 */ /* 0x000fe40000010000 */
[----:B------:R-:W4:Y:S01]  /*36d0*/  LDL.LU R30, [R1+0xe4] ;  /* 0x0000e400011e7983 */ /* 0x000f220000300800 */
[----:B------:R-:W-:-:S02]  /*36e0*/  IADD3.X R29, RZ, R33, RZ, P1, !PT ;  /* 0x00000021ff1d7210 */ /* 0x000fc40000ffe4ff */
[----:B------:R-:W-:Y:S02]  /*36f0*/  LEA R26, P2, R31, UR12, 0x1 ;  /* 0x0000000c1f1a7c11 */ /* 0x000fe4000f8408ff */
[----:B------:R-:W-:Y:S01]  /*3700*/  LEA R28, P1, R32, UR12, 0x1 ;  /* 0x0000000c201c7c11 */ /* 0x000fe2000f8208ff */
[----:B------:R-:W-:-:S03]  /*3710*/  FMUL.FTZ R0, R47, R0 ;  /* 0x000000002f007220 */ /* 0x000fc60000410000 */
[----:B------:R-:W-:Y:S02]  /*3720*/  LEA.HI.X R29, R32, UR13, R29, 0x1, P1 ;  /* 0x0000000d201d7c11 */ /* 0x000fe400088f0c1d */
[----:B------:R-:W-:Y:S02]  /*3730*/  IADD3.X R33, RZ, R33, RZ, P0, !PT ;  /* 0x00000021ff217210 */ /* 0x000fe400007fe4ff */
[----:B------:R-:W-:Y:S01]  /*3740*/  LEA R32, P0, R35, UR12, 0x1 ;  /* 0x0000000c23207c11 */ /* 0x000fe2000f8008ff */
[----:B------:R-:W-:-:S03]  /*3750*/  FMUL.FTZ R61, R47, R61 ;  /* 0x0000003d2f3d7220 */ /* 0x000fc60000410000 */
[----:B------:R-:W-:Y:S01]  /*3760*/  LEA.HI.X R33, R35, UR13, R33, 0x1, P0 ;  /* 0x0000000d23217c11 */ /* 0x000fe200080f0c21 */
[C---:B------:R-:W-:Y:S01]  /*3770*/  FMUL.FTZ R35, R47.reuse, R58 ;  /* 0x0000003a2f237220 */ /* 0x040fe20000410000 */
[C---:B------:R-:W-:Y:S01]  /*3780*/  FMUL.FTZ R58, R47.reuse, R59 ;  /* 0x0000003b2f3a7220 */ /* 0x040fe20000410000 */
[C---:B------:R-:W-:Y:S01]  /*3790*/  FMUL.FTZ R6, R47.reuse, R6 ;  /* 0x000000062f067220 */ /* 0x040fe20000410000 */
[----:B------:R-:W-:Y:S01]  /*37a0*/  FMUL.FTZ R12, R47, R12 ;  /* 0x0000000c2f0c7220 */ /* 0x000fe20000410000 */
[----:B----4-:R-:W-:Y:S02]  /*37b0*/  LEA.HI.X R27, R31, UR13, R30, 0x1, P2 ;  /* 0x0000000d1f1b7c11 */ /* 0x010fe400090f0c1e */
[----:B--2---:R-:W-:-:S04]  /*37c0*/  LEA R30, P1, R8, UR12, 0x1 ;  /* 0x0000000c081e7c11 */ /* 0x004fc8000f8208ff */
[----:B---3--:R-:W-:Y:S01]  /*37d0*/  LEA.HI.X R31, R8, UR13, R11, 0x1, P1 ;  /* 0x0000000d081f7c11 */ /* 0x008fe200088f0c0b */
[C---:B------:R-:W-:Y:S01]  /*37e0*/  FMUL.FTZ R8, R47.reuse, R56 ;  /* 0x000000382f087220 */ /* 0x040fe20000410000 */
[C---:B------:R-:W-:Y:S01]  /*37f0*/  FMUL.FTZ R56, R47.reuse, R57 ;  /* 0x000000392f387220 */ /* 0x040fe20000410000 */
[----:B------:R-:W-:Y:S01]  /*3800*/  MOV R57, R0 ;  /* 0x0000000000397202 */ /* 0x000fe20000000f00 */
[C---:B------:R-:W-:Y:S01]  /*3810*/  FMUL.FTZ R0, R47.reuse, R54 ;  /* 0x000000362f007220 */ /* 0x040fe20000410000 */
[C---:B------:R-:W-:Y:S01]  /*3820*/  FMUL.FTZ R54, R47.reuse, R55 ;  /* 0x000000372f367220 */ /* 0x040fe20000410000 */
[----:B------:R-:W-:Y:S01]  /*3830*/  MOV R55, R8 ;  /* 0x0000000800377202 */ /* 0x000fe20000000f00 */
[C---:B------:R-:W-:Y:S01]  /*3840*/  FMUL.FTZ R11, R47.reuse, R52 ;  /* 0x000000342f0b7220 */ /* 0x040fe20000410000 */
[C---:B------:R-:W-:Y:S01]  /*3850*/  FMUL.FTZ R8, R47.reuse, R50 ;  /* 0x000000322f087220 */ /* 0x040fe20000410000 */
[C---:B------:R-:W-:Y:S01]  /*3860*/  FMUL.FTZ R52, R47.reuse, R53 ;  /* 0x000000352f347220 */ /* 0x040fe20000410000 */
[----:B------:R-:W-:Y:S01]  /*3870*/  FMUL.FTZ R50, R47, R51 ;  /* 0x000000332f327220 */ /* 0x000fe20000410000 */
[----:B------:R-:W-:-:S02]  /*3880*/  MOV R53, R39 ;  /* 0x0000002700357202 */ /* 0x000fc40000000f00 */
[----:B------:R-:W-:Y:S01]  /*3890*/  MOV R51, R38 ;  /* 0x0000002600337202 */ /* 0x000fe20000000f00 */
[C---:B------:R-:W-:Y:S01]  /*38a0*/  FMUL.FTZ R38, R47.reuse, R37 ;  /* 0x000000252f267220 */ /* 0x040fe20000410000 */
[----:B------:R-:W-:-:S03]  /*38b0*/  FMUL.FTZ R37, R47, R46 ;  /* 0x0000002e2f257220 */ /* 0x000fc60000410000 */
[C-C-:B------:R-:W-:Y:S01]  /*38c0*/  FFMA.FTZ R59, R53.reuse, R61, R51.reuse ;  /* 0x0000003d353b7223 */ /* 0x140fe20000010033 */
[----:B------:R-:W-:Y:S01]  /*38d0*/  MOV R61, R57 ;  /* 0x00000039003d7202 */ /* 0x000fe20000000f00 */
[--C-:B------:R-:W-:Y:S01]  /*38e0*/  FFMA.FTZ R57, R53, R58, R51.reuse ;  /* 0x0000003a35397223 */ /* 0x100fe20000010033 */
[C---:B------:R-:W-:Y:S01]  /*38f0*/  FMUL.FTZ R46, R47.reuse, R21 ;  /* 0x000000152f2e7220 */ /* 0x040fe20000410000 */
[----:B------:R-:W-:Y:S01]  /*3900*/  MOV R58, R55 ;  /* 0x00000037003a7202 */ /* 0x000fe20000000f00 */
[----:B------:R-:W-:Y:S01]  /*3910*/  FMUL.FTZ R21, R47, R36 ;  /* 0x000000242f157220 */ /* 0x000fe20000410000 */
[--C-:B------:R-:W-:Y:S01]  /*3920*/  FFMA.FTZ R55, R53, R56, R51.reuse ;  /* 0x0000003835377223 */ /* 0x100fe20000010033 */
[C---:B------:R-:W-:Y:S01]  /*3930*/  FMUL.FTZ R36, R47.reuse, R19 ;  /* 0x000000132f247220 */ /* 0x040fe20000410000 */
[----:B------:R-:W-:Y:S01]  /*3940*/  MOV R56, R53 ;  /* 0x0000003500387202 */ /* 0x000fe20000000f00 */
[C---:B------:R-:W-:Y:S01]  /*3950*/  FMUL.FTZ R19, R47.reuse, R20 ;  /* 0x000000142f137220 */ /* 0x040fe20000410000 */
[C---:B------:R-:W-:Y:S01]  /*3960*/  FMUL.FTZ R20, R47.reuse, R17 ;  /* 0x000000112f147220 */ /* 0x040fe20000410000 */
[C---:B------:R-:W-:Y:S01]  /*3970*/  FMUL.FTZ R17, R47.reuse, R18 ;  /* 0x000000122f117220 */ /* 0x040fe20000410000 */
[----:B------:R-:W-:Y:S01]  /*3980*/  FMUL.FTZ R18, R47, R15 ;  /* 0x0000000f2f127220 */ /* 0x000fe20000410000 */
[--C-:B------:R-:W-:Y:S01]  /*3990*/  FFMA.FTZ R39, R53, R6, R51.reuse ;  /* 0x0000000635277223 */ /* 0x100fe20000010033 */
[C---:B------:R-:W-:Y:S01]  /*39a0*/  FMUL.FTZ R15, R47.reuse, R16 ;  /* 0x000000102f0f7220 */ /* 0x040fe20000410000 */
[C---:B------:R-:W-:Y:S01]  /*39b0*/  FFMA.FTZ R53, R56.reuse, R54, R51 ;  /* 0x0000003638357223 */ /* 0x040fe20000010033 */
[C---:B------:R-:W-:Y:S01]  /*39c0*/  FMUL.FTZ R16, R47.reuse, R13 ;  /* 0x0000000d2f107220 */ /* 0x040fe20000410000 */
[----:B------:R-:W-:Y:S01]  /*39d0*/  MOV R54, R51 ;  /* 0x0000003300367202 */ /* 0x000fe20000000f00 */
[C---:B------:R-:W-:Y:S01]  /*39e0*/  FMUL.FTZ R13, R47.reuse, R14 ;  /* 0x0000000e2f0d7220 */ /* 0x040fe20000410000 */
[C---:B------:R-:W-:Y:S01]  /*39f0*/  FMUL.FTZ R14, R47.reuse, R10 ;  /* 0x0000000a2f0e7220 */ /* 0x040fe20000410000 */
[----:B------:R-:W-:Y:S01]  /*3a00*/  FMUL.FTZ R10, R47, R60 ;  /* 0x0000003c2f0a7220 */ /* 0x000fe20000410000 */
[----:B------:R-:W-:Y:S01]  /*3a10*/  MOV R60, R35 ;  /* 0x00000023003c7202 */ /* 0x000fe20000000f00 */
        /* <DEDUP_REMOVED lines=10> */
[----:B------:R-:W3:Y:S01]  /*3ac0*/  LDL.LU R35, [R1+0xb4] ;  /* 0x0000b40001237983 */ /* 0x000ee20000300800 */
[C-C-:B------:R-:W-:Y:S01]  /*3ad0*/  FFMA.FTZ R56, R43.reuse, R0, R42.reuse ;  /* 0x000000002b387223 */ /* 0x140fe2000001002a */
[C-C-:B------:R-:W-:Y:S01]  /*3ae0*/  FFMA.FTZ R54, R43.reuse, R11, R42.reuse ;  /* 0x0000000b2b367223 */ /* 0x140fe2000001002a */
[C-C-:B------:R-:W-:Y:S01]  /*3af0*/  FFMA.FTZ R52, R43.reuse, R8, R42.reuse ;  /* 0x000000082b347223 */ /* 0x140fe2000001002a */
[----:B------:R-:W4:Y:S01]  /*3b00*/  LDL.LU R0, [R1+0x148] ;  /* 0x0001480001007983 */ /* 0x000f220000300800 */
[C-C-:B------:R-:W-:Y:S01]  /*3b10*/  FFMA.FTZ R50, R43.reuse, R38, R42.reuse ;  /* 0x000000262b327223 */ /* 0x140fe2000001002a */
[----:B------:R-:W-:-:S02]  /*3b20*/  FFMA.FTZ R61, R43, R61, R42 ;  /* 0x0000003d2b3d7223 */ /* 0x000fc4000001002a */
[----:B------:R-:W2:Y:S01]  /*3b30*/  LDL.LU R11, [R1+0x144] ;  /* 0x00014400010b7983 */ /* 0x000ea20000300800 */
[C-C-:B------:R-:W-:Y:S01]  /*3b40*/  FFMA.FTZ R60, R43.reuse, R60, R42.reuse ;  /* 0x0000003c2b3c7223 */ /* 0x140fe2000001002a */
[C-C-:B------:R-:W-:Y:S01]  /*3b50*/  FFMA.FTZ R58, R43.reuse, R58, R42.reuse ;  /* 0x0000003a2b3a7223 */ /* 0x140fe2000001002a */
[C-C-:B------:R-:W-:Y:S01]  /*3b60*/  FFMA.FTZ R46, R43.reuse, R46, R42.reuse ;  /* 0x0000002e2b2e7223 */ /* 0x140fe2000001002a */
[----:B------:R-:W2:Y:S01]  /*3b70*/  LDL.LU R8, [R1+0x140] ;  /* 0x0001400001087983 */ /* 0x000ea20000300800 */
[C-C-:B------:R-:W-:Y:S01]  /*3b80*/  FFMA.FTZ R36, R43.reuse, R36, R42.reuse ;  /* 0x000000242b247223 */ /* 0x140fe2000001002a */
[C-C-:B------:R-:W-:Y:S01]  /*3b90*/  FFMA.FTZ R20, R43.reuse, R20, R42.reuse ;  /* 0x000000142b147223 */ /* 0x140fe2000001002a */
[C-C-:B------:R-:W-:Y:S01]  /*3ba0*/  FFMA.FTZ R18, R43.reuse, R18, R42.reuse ;  /* 0x000000122b127223 */ /* 0x140fe2000001002a */
[----:B------:R-:W4:Y:S01]  /*3bb0*/  LDL.LU R38, [R1+0x13c] ;  /* 0x00013c0001267983 */ /* 0x000f220000300800 */
[C-C-:B------:R-:W-:Y:S01]  /*3bc0*/  FFMA.FTZ R16, R43.reuse, R16, R42.reuse ;  /* 0x000000102b107223 */ /* 0x140fe2000001002a */
[C-C-:B------:R-:W-:Y:S01]  /*3bd0*/  FFMA.FTZ R14, R43.reuse, R14, R42.reuse ;  /* 0x0000000e2b0e7223 */ /* 0x140fe2000001002a */
[----:B------:R-:W-:-:S02]  /*3be0*/  FFMA.FTZ R10, R43, R10, R42 ;  /* 0x0000000a2b0a7223 */ /* 0x000fc4000001002a */
[----:B------:R-:W3:Y:S04]  /*3bf0*/  LDL.LU R42, [R1+0x138] ;  /* 0x00013800012a7983 */ /* 0x000ee80000300800 */
[----:B------:R-:W3:Y:S01]  /*3c00*/  LDL.LU R43, [R1+0x134] ;  /* 0x00013400012b7983 */ /* 0x000ee20000300800 */
[----:B------:R-:W-:Y:S02]  /*3c10*/  F2FP.F16.F32.PACK_AB R61, R61, R39 ;  /* 0x000000273d3d723e */ /* 0x000fe400000000ff */
[----:B--2---:R-:W-:Y:S02]  /*3c20*/  PRMT R8, R11, 0x7632, R8 ;  /* 0x000076320b087816 */ /* 0x004fe40000000008 */
[----:B----4-:R-:W-:Y:S01]  /*3c30*/  PRMT R38, R0, 0x7610, R38 ;  /* 0x0000761000267816 */ /* 0x010fe20000000026 */
[----:B---3--:R0:W-:Y:S04]  /*3c40*/  STG.E.U16 desc[UR8][R42.64], R11 ;  /* 0x0000000b2a007986 */ /* 0x0081e8000c101508 */
[----:B------:R1:W-:Y:S04]  /*3c50*/  STG.E.U16 desc[UR8][R42.64+0x2], R8 ;  /* 0x000002082a007986 */ /* 0x0003e8000c101508 */
[----:B------:R2:W-:Y:S01]  /*3c60*/  STG.E.U16 desc[UR8][R42.64+0x4], R38 ;  /* 0x000004262a007986 */ /* 0x0005e2000c101508 */
[----:B0-----:R-:W-:-:S03]  /*3c70*/  F2FP.F16.F32.PACK_AB R11, R49, R6 ;  /* 0x00000006310b723e */ /* 0x001fc600000000ff */
[----:B------:R-:W3:Y:S04]  /*3c80*/  LDL.LU R49, [R1+0x130] ;  /* 0x0001300001317983 */ /* 0x000ee80000300800 */
[----:B------:R-:W4:Y:S04]  /*3c90*/  LDL.LU R6, [R1+0x12c] ;  /* 0x00012c0001067983 */ /* 0x000f280000300800 */
[----:B-1----:R-:W3:Y:S04]  /*3ca0*/  LDL.LU R8, [R1+0x128] ;  /* 0x0001280001087983 */ /* 0x002ee80000300800 */
[----:B--2---:R-:W2:Y:S04]  /*3cb0*/  LDL.LU R38, [R1+0x124] ;  /* 0x0001240001267983 */ /* 0x004ea80000300800 */
[----:B------:R-:W2:Y:S01]  /*3cc0*/  LDL.LU R39, [R1+0x120] ;  /* 0x0001200001277983 */ /* 0x000ea20000300800 */
[----:B------:R-:W-:-:S05]  /*3cd0*/  PRMT R0, R0, 0x7632, R0 ;  /* 0x0000763200007816 */ /* 0x000fca0000000000 */
[----:B------:R0:W-:Y:S02]  /*3ce0*/  STG.E.U16 desc[UR8][R42.64+0x6], R0 ;  /* 0x000006002a007986 */ /* 0x0001e4000c101508 */
[----:B0-----:R-:W-:Y:S02]  /*3cf0*/  PRMT R0, R11, 0x7632, R0 ;  /* 0x000076320b007816 */ /* 0x001fe40000000000 */
[----:B------:R-:W4:Y:S04]  /*3d00*/  LDL.LU R43, [R1+0xbc] ;  /* 0x0000bc00012b7983 */ /* 0x000f280000300800 */
[----:B--2---:R0:W-:Y:S02]  /*3d10*/  STG.E.U16 desc[UR8][R38.64], R11 ;  /* 0x0000000b26007986 */ /* 0x0041e4000c101508 */
[----:B0-----:R-:W-:-:S02]  /*3d20*/  F2FP.F16.F32.PACK_AB R11, R34, R35 ;  /* 0x00000023220b723e */ /* 0x001fc400000000ff */
[----:B------:R-:W2:Y:S04]  /*3d30*/  LDL.LU R34, [R1+0x11c] ;  /* 0x00011c0001227983 */ /* 0x000ea80000300800 */
[----:B------:R-:W2:Y:S01]  /*3d40*/  LDL.LU R35, [R1+0x118] ;  /* 0x0001180001237983 */ /* 0x000ea20000300800 */
[----:B------:R-:W-:Y:S02]  /*3d50*/  PRMT R42, R61, 0x7632, R42 ;  /* 0x000076323d2a7816 */ /* 0x000fe4000000002a */
[----:B------:R-:W-:Y:S01]  /*3d60*/  F2FP.F16.F32.PACK_AB R59, R60, R59 ;  /* 0x0000003b3c3b723e */ /* 0x000fe200000000ff */
[----:B------:R0:W-:Y:S04]  /*3d70*/  STG.E.U16 desc[UR8][R38.64+0x2], R0 ;  /* 0x0000020026007986 */ /* 0x0001e8000c101508 */
[----:B------:R1:W-:Y:S04]  /*3d80*/  STG.E.U16 desc[UR8][R38.64+0x4], R61 ;  /* 0x0000043d26007986 */ /* 0x0003e8000c101508 */
[----:B------:R-:W-:Y:S01]  /*3d90*/  STG.E.U16 desc[UR8][R38.64+0x6], R42 ;  /* 0x0000062a26007986 */ /* 0x000fe2000c101508 */
[----:B0-----:R-:W-:-:S03]  /*3da0*/  PRMT R0, R11, 0x7632, R0 ;  /* 0x000076320b007816 */ /* 0x001fc60000000000 */
[----:B-1----:R-:W3:Y:S04]  /*3db0*/  LDL.LU R61, [R1+0xd8] ;  /* 0x0000d800013d7983 */ /* 0x002ee80000300800 */
[----:B------:R-:W3:Y:S04]  /*3dc0*/  LDL.LU R60, [R1+0xc8] ;  /* 0x0000c800013c7983 */ /* 0x000ee80000300800 */
[----:B--2---:R4:W-:Y:S02]  /*3dd0*/  STG.E.U16 desc[UR8][R34.64], R11 ;  /* 0x0000000b22007986 */ /* 0x0049e4000c101508 */
[----:B----4-:R-:W-:-:S02]  /*3de0*/  F2FP.F16.F32.PACK_AB R11, R9, R43 ;  /* 0x0000002b090b723e */ /* 0x010fc400000000ff */
[----:B------:R-:W3:Y:S01]  /*3df0*/  LDL.LU R9, [R1+0x114] ;  /* 0x0001140001097983 */ /* 0x000ee20000300800 */
[----:B------:R-:W-:-:S03]  /*3e00*/  PRMT R38, R59, 0x7632, R38 ;  /* 0x000076323b267816 */ /* 0x000fc60000000026 */
[----:B------:R0:W-:Y:S04]  /*3e10*/  STG.E.U16 desc[UR8][R34.64+0x2], R0 ;  /* 0x0000020022007986 */ /* 0x0001e8000c101508 */
[----:B------:R-:W-:Y:S04]  /*3e20*/  STG.E.U16 desc[UR8][R34.64+0x4], R59 ;  /* 0x0000043b22007986 */ /* 0x000fe8000c101508 */
[----:B------:R-:W-:Y:S04]  /*3e30*/  STG.E.U16 desc[UR8][R34.64+0x6], R38 ;  /* 0x0000062622007986 */ /* 0x000fe8000c101508 */
[----:B------:R-:W2:Y:S01]  /*3e40*/  LDL.LU R42, [R1+0xac] ;  /* 0x0000ac00012a7983 */ /* 0x000ea20000300800 */
[----:B0-----:R-:W-:-:S03]  /*3e50*/  PRMT R0, R11, 0x7632, R0 ;  /* 0x000076320b007816 */ /* 0x001fc60000000000 */
[----:B------:R-:W2:Y:S04]  /*3e60*/  LDL.LU R43, [R1+0xe0] ;  /* 0x0000e000012b7983 */ /* 0x000ea80000300800 */
[----:B---3--:R0:W-:Y:S02]  /*3e70*/  STG.E.U16 desc[UR8][R8.64], R11 ;  /* 0x0000000b08007986 */ /* 0x0081e4000c101508 */
[----:B0-----:R-:W-:Y:S02]  /*3e80*/  F2FP.F16.F32.PACK_AB R11, R7, R60 ;  /* 0x0000003c070b723e */ /* 0x001fe400000000ff */
[----:B------:R-:W3:Y:S01]  /*3e90*/  LDL.LU R7, [R1+0x110] ;  /* 0x0001100001077983 */ /* 0x000ee20000300800 */
[----:B------:R-:W-:Y:S02]  /*3ea0*/  F2FP.F16.F32.PACK_AB R57, R58, R57 ;  /* 0x000000393a39723e */ /* 0x000fe400000000ff */
[----:B------:R-:W-:Y:S01]  /*3eb0*/  F2FP.F16.F32.PACK_AB R55, R56, R55 ;  /* 0x000000373837723e */ /* 0x000fe200000000ff */
[----:B------:R-:W4:Y:S01]  /*3ec0*/  LDL.LU R39, [R1+0xa8] ;  /* 0x0000a80001277983 */ /* 0x000f220000300800 */
[----:B------:R-:W-:-:S03]  /*3ed0*/  PRMT R34, R57, 0x7632, R34 ;  /* 0x0000763239227816 */ /* 0x000fc60000000022 */
[----:B------:R0:W-:Y:S04]  /*3ee0*/  STG.E.U16 desc[UR8][R8.64+0x2], R0 ;  /* 0x0000020008007986 */ /* 0x0001e8000c101508 */
[----:B------:R-:W-:Y:S04]  /*3ef0*/  STG.E.U16 desc[UR8][R8.64+0x4], R57 ;  /* 0x0000043908007986 */ /* 0x000fe8000c101508 */
[----:B------:R1:W-:Y:S04]  /*3f00*/  STG.E.U16 desc[UR8][R8.64+0x6], R34 ;  /* 0x0000062208007986 */ /* 0x0003e8000c101508 */
[----:B------:R-:W4:Y:S01]  /*3f10*/  LDL.LU R60, [R1+0xdc] ;  /* 0x0000dc00013c7983 */ /* 0x000f220000300800 */
[----:B0-----:R-:W-:-:S02]  /*3f20*/  PRMT R0, R11, 0x7632, R0 ;  /* 0x000076320b007816 */ /* 0x001fc40000000000 */
[----:B-1----:R-:W-:Y:S02]  /*3f30*/  F2FP.F16.F32.PACK_AB R8, R45, R61 ;  /* 0x0000003d2d08723e */ /* 0x002fe400000000ff */
[----:B------:R-:W-:Y:S01]  /*3f40*/  PRMT R9, R55, 0x7632, R9 ;  /* 0x0000763237097816 */ /* 0x000fe20000000009 */
[----:B------:R-:W4:Y:S04]  /*3f50*/  LDL.LU R45, [R1+0x10c] ;  /* 0x00010c00012d7983 */ /* 0x000f280000300800 */
[----:B------:R-:W4:Y:S04]  /*3f60*/  LDL.LU R61, [R1+0xd4] ;  /* 0x0000d400013d7983 */ /* 0x000f280000300800 */
[----:B---3--:R-:W-:Y:S04]  /*3f70*/  STG.E.U16 desc[UR8][R6.64], R11 ;  /* 0x0000000b06007986 */ /* 0x008fe8000c101508 */
[----:B------:R-:W-:Y:S04]  /*3f80*/  STG.E.U16 desc[UR8][R6.64+0x2], R0 ;  /* 0x0000020006007986 */ /* 0x000fe8000c101508 */
[----:B------:R-:W-:Y:S04]  /*3f90*/  STG.E.U16 desc[UR8][R6.64+0x4], R55 ;  /* 0x0000043706007986 */ /* 0x000fe8000c101508 */
[----:B------:R2:W-:Y:S02]  /*3fa0*/  STG.E.U16 desc[UR8][R6.64+0x6], R9 ;  /* 0x0000060906007986 */ /* 0x0005e4000c101508 */
[----:B--2---:R-:W-:-:S02]  /*3fb0*/  F2FP.F16.F32.PACK_AB R6, R42, R43 ;  /* 0x0000002b2a06723e */ /* 0x004fc400000000ff */
[----:B------:R-:W2:Y:S01]  /*3fc0*/  LDL.LU R43, [R1+0xd0] ;  /* 0x0000d000012b7983 */ /* 0x000ea20000300800 */
[----:B------:R-:W-:Y:S02]  /*3fd0*/  F2FP.F16.F32.PACK_AB R53, R54, R53 ;  /* 0x000000353635723e */ /* 0x000fe400000000ff */
[----:B------:R-:W-:Y:S01]  /*3fe0*/  PRMT R0, R8, 0x7632, R0 ;  /* 0x0000763208007816 */ /* 0x000fe20000000000 */
[----:B------:R-:W3:Y:S01]  /*3ff0*/  LDL.LU R42, [R1+0xcc] ;  /* 0x0000cc00012a7983 */ /* 0x000ee20000300800 */
[----:B------:R-:W-:Y:S02]  /*4000*/  F2FP.F16.F32.PACK_AB R51, R52, R51 ;  /* 0x000000333433723e */ /* 0x000fe400000000ff */
[----:B------:R-:W-:Y:S02]  /*4010*/  PRMT R7, R53, 0x7632, R7 ;  /* 0x0000763235077816 */ /* 0x000fe40000000007 */
[C---:B------:R-:W-:Y:S01]  /*4020*/  PRMT R11, R6.reuse, 0x7610, R11 ;  /* 0x00007610060b7816 */ /* 0x040fe2000000000b */
[----:B------:R4:W-:Y:S01]  /*4030*/  STG.E.U16 desc[UR8][R48.64+0x2], R0 ;  /* 0x0000020030007986 */ /* 0x0009e2000c101508 */
[----:B------:R-:W-:-:S02]  /*4040*/  PRMT R6, R6, 0x7632, R6 ;  /* 0x0000763206067816 */ /* 0x000fc40000000006 */
[----:B------:R-:W-:Y:S01]  /*4050*/  PRMT R9, R51, 0x7632, R9 ;  /* 0x0000763233097816 */ /* 0x000fe20000000009 */
[----:B------:R0:W-:Y:S04]  /*4060*/  STG.E.U16 desc[UR8][R48.64], R8 ;  /* 0x0000000830007986 */ /* 0x0001e8000c101508 */
[----:B------:R-:W-:Y:S01]  /*4070*/  STG.E.U16 desc[UR8][R48.64+0x4], R53 ;  /* 0x0000043530007986 */ /* 0x000fe2000c101508 */
[----:B----4-:R-:W-:-:S03]  /*4080*/  F2FP.F16.F32.PACK_AB R0, R4, R61 ;  /* 0x0000003d0400723e */ /* 0x010fc600000000ff */
[----:B------:R-:W-:Y:S01]  /*4090*/  STG.E.U16 desc[UR8][R48.64+0x6], R7 ;  /* 0x0000060730007986 */ /* 0x000fe2000c101508 */
[----:B0-----:R-:W-:-:S03]  /*40a0*/  F2FP.F16.F32.PACK_AB R8, R39, R60 ;  /* 0x0000003c2708723e */ /* 0x001fc600000000ff */
[----:B------:R-:W4:Y:S04]  /*40b0*/  LDL.LU R4, [R1+0x108] ;  /* 0x0001080001047983 */ /* 0x000f280000300800 */
[----:B------:R0:W-:Y:S04]  /*40c0*/  STG.E.U16 desc[UR8][R44.64+0x2], R6 ;  /* 0x000002062c007986 */ /* 0x0001e8000c101508 */
[----:B------:R1:W-:Y:S04]  /*40d0*/  STG.E.U16 desc[UR8][R44.64+0x6], R9 ;  /* 0x000006092c007986 */ /* 0x0003e8000c101508 */
[----:B------:R-:W4:Y:S01]  /*40e0*/  LDL.LU R39, [R1+0xc4] ;  /* 0x0000c40001277983 */ /* 0x000f220000300800 */
[----:B0-----:R-:W-:-:S02]  /*40f0*/  PRMT R6, R0, 0x7610, R6 ;  /* 0x0000761000067816 */ /* 0x001fc40000000006 */
[----:B-1----:R-:W-:Y:S02]  /*4100*/  PRMT R9, R0, 0x7632, R9 ;  /* 0x0000763200097816 */ /* 0x002fe40000000009 */
[----:B--2---:R-:W-:Y:S02]  /*4110*/  F2FP.F16.F32.PACK_AB R0, R40, R43 ;  /* 0x0000002b2800723e */ /* 0x004fe400000000ff */
[----:B------:R-:W2:Y:S04]  /*4120*/  LDL.LU R40, [R1+0x104] ;  /* 0x0001040001287983 */ /* 0x000ea80000300800 */
[----:B------:R-:W2:Y:S04]  /*4130*/  LDL.LU R60, [R1+0x60] ;  /* 0x00006000013c7983 */ /* 0x000ea80000300800 */
[----:B------:R-:W2:Y:S04]  /*4140*/  LDL.LU R61, [R1+0xc0] ;  /* 0x0000c000013d7983 */ /* 0x000ea80000300800 */
[----:B------:R-:W2:Y:S01]  /*4150*/  LDL.LU R43, [R1+0xb8] ;  /* 0x0000b800012b7983 */ /* 0x000ea20000300800 */
[----:B------:R-:W-:-:S02]  /*4160*/  F2FP.F16.F32.PACK_AB R47, R50, R47 ;  /* 0x0000002f322f723e */ /* 0x000fc400000000ff */
[----:B------:R-:W-:Y:S01]  /*4170*/  PRMT R7, R8, 0x7632, R7 ;  /* 0x0000763208077816 */ /* 0x000fe20000000007 */
[----:B------:R0:W-:Y:S01]  /*4180*/  STG.E.U16 desc[UR8][R44.64], R11 ;  /* 0x0000000b2c007986 */ /* 0x0001e2000c101508 */
[----:B------:R-:W-:-:S03]  /*4190*/  F2FP.F16.F32.PACK_AB R37, R46, R37 ;  /* 0x000000252e25723e */ /* 0x000fc600000000ff */
[----:B------:R-:W-:Y:S01]  /*41a0*/  STG.E.U16 desc[UR8][R44.64+0x4], R51 ;  /* 0x000004332c007986 */ /* 0x000fe2000c101508 */
[----:B------:R-:W-:-:S03]  /*41b0*/  F2FP.F16.F32.PACK_AB R21, R36, R21 ;  /* 0x000000152415723e */ /* 0x000fc600000000ff */
[----:B------:R1:W-:Y:S01]  /*41c0*/  STG.E.U16 desc[UR8][R24.64], R8 ;  /* 0x0000000818007986 */ /* 0x0003e2000c101508 */
[----:B0-----:R-:W-:-:S03]  /*41d0*/  PRMT R11, R47, 0x7632, R11 ;  /* 0x000076322f0b7816 */ /* 0x001fc6000000000b */
[----:B------:R0:W-:Y:S04]  /*41e0*/  STG.E.U16 desc[UR8][R24.64+0x2], R7 ;  /* 0x0000020718007986 */ /* 0x0001e8000c101508 */
[----:B------:R3:W-:Y:S01]  /*41f0*/  STG.E.U16 desc[UR8][R24.64+0x6], R11 ;  /* 0x0000060b18007986 */ /* 0x0007e2000c101508 */
[----:B-1----:R-:W-:-:S03]  /*4200*/  PRMT R8, R37, 0x7632, R8 ;  /* 0x0000763225087816 */ /* 0x002fc60000000008 */
[----:B------:R-:W-:Y:S01]  /*4210*/  STG.E.U16 desc[UR8][R24.64+0x4], R47 ;  /* 0x0000042f18007986 */ /* 0x000fe2000c101508 */
[----:B0-----:R-:W-:-:S03]  /*4220*/  PRMT R7, R0, 0x7610, R7 ;  /* 0x0000761000077816 */ /* 0x001fc60000000007 */
[----:B------:R0:W-:Y:S01]  /*4230*/  STG.E.U16 desc[UR8][R22.64], R6 ;  /* 0x0000000616007986 */ /* 0x0001e2000c101508 */
[----:B---3--:R-:W-:Y:S02]  /*4240*/  PRMT R11, R0, 0x7632, R11 ;  /* 0x00007632000b7816 */ /* 0x008fe4000000000b */
[----:B------:R-:W-:Y:S01]  /*4250*/  F2FP.F16.F32.PACK_AB R0, R41, R42 ;  /* 0x0000002a2900723e */ /* 0x000fe200000000ff */
[----:B------:R1:W-:Y:S01]  /*4260*/  STG.E.U16 desc[UR8][R22.64+0x2], R9 ;  /* 0x0000020916007986 */ /* 0x0003e2000c101508 */
[----:B------:R-:W-:-:S03]  /*4270*/  F2FP.F16.F32.PACK_AB R19, R20, R19 ;  /* 0x000000131413723e */ /* 0x000fc600000000ff */
[----:B------:R3:W-:Y:S01]  /*4280*/  STG.E.U16 desc[UR8][R22.64+0x6], R8 ;  /* 0x0000060816007986 */ /* 0x0007e2000c101508 */
[----:B0-----:R-:W-:-:S03]  /*4290*/  PRMT R6, R21, 0x7632, R6 ;  /* 0x0000763215067816 */ /* 0x001fc60000000006 */
[----:B------:R-:W-:Y:S01]  /*42a0*/  STG.E.U16 desc[UR8][R22.64+0x4], R37 ;  /* 0x0000042516007986 */ /* 0x000fe2000c101508 */
[----:B-1----:R-:W-:-:S03]  /*42b0*/  PRMT R9, R0, 0x7610, R9 ;  /* 0x0000761000097816 */ /* 0x002fc60000000009 */
[----:B------:R0:W-:Y:S01]  /*42c0*/  STG.E.U16 desc[UR8][R28.64], R7 ;  /* 0x000000071c007986 */ /* 0x0001e2000c101508 */
[----:B---3--:R-:W-:-:S03]  /*42d0*/  PRMT R8, R0, 0x7632, R8 ;  /* 0x0000763200087816 */ /* 0x008fc60000000008 */
[----:B------:R-:W3:Y:S01]  /*42e0*/  LDL.LU R41, [R1+0x100] ;  /* 0x0001000001297983 */ /* 0x000ee20000300800 */
[----:B----4-:R-:W-:-:S03]  /*42f0*/  F2FP.F16.F32.PACK_AB R0, R5, R39 ;  /* 0x000000270500723e */ /* 0x010fc600000000ff */
[----:B------:R1:W-:Y:S01]  /*4300*/  STG.E.U16 desc[UR8][R28.64+0x6], R6 ;  /* 0x000006061c007986 */ /* 0x0003e2000c101508 */
[C---:B------:R-:W-:Y:S02]  /*4310*/  PRMT R20, R0.reuse, 0x7610, R20 ;  /* 0x0000761000147816 */ /* 0x040fe40000000014 */
[----:B0-----:R-:W-:Y:S01]  /*4320*/  PRMT R7, R19, 0x7632, R7 ;  /* 0x0000763213077816 */ /* 0x001fe20000000007 */
[----:B------:R-:W-:Y:S04]  /*4330*/  STG.E.U16 desc[UR8][R28.64+0x2], R11 ;  /* 0x0000020b1c007986 */ /* 0x000fe8000c101508 */
[----:B------:R-:W-:Y:S01]  /*4340*/  STG.E.U16 desc[UR8][R28.64+0x4], R21 ;  /* 0x000004151c007986 */ /* 0x000fe2000c101508 */
[----:B-1----:R-:W-:-:S03]  /*4350*/  PRMT R6, R0, 0x7632, R6 ;  /* 0x0000763200067816 */ /* 0x002fc60000000006 */
[----:B------:R0:W-:Y:S04]  /*4360*/  STG.E.U16 desc[UR8][R32.64+0x2], R8 ;  /* 0x0000020820007986 */ /* 0x0001e8000c101508 */
[----:B------:R1:W-:Y:S04]  /*4370*/  STG.E.U16 desc[UR8][R32.64+0x6], R7 ;  /* 0x0000060720007986 */ /* 0x0003e8000c101508 */
[----:B------:R-:W4:Y:S01]  /*4380*/  LDL.LU R5, [R1+0xfc] ;  /* 0x0000fc0001057983 */ /* 0x000f220000300800 */
[----:B--2---:R-:W-:-:S04]  /*4390*/  F2FP.F16.F32.PACK_AB R0, R60, R61 ;  /* 0x0000003d3c00723e */ /* 0x004fc800000000ff */
[C---:B0-----:R-:W-:Y:S02]  /*43a0*/  PRMT R8, R0.reuse, 0x7610, R8 ;  /* 0x0000761000087816 */ /* 0x041fe40000000008 */
[----:B-1----:R-:W-:Y:S02]  /*43b0*/  PRMT R7, R0, 0x7632, R7 ;  /* 0x0000763200077816 */ /* 0x002fe40000000007 */
[----:B------:R-:W-:Y:S02]  /*43c0*/  F2FP.F16.F32.PACK_AB R0, R3, R43 ;  /* 0x0000002b0300723e */ /* 0x000fe400000000ff */
[----:B------:R-:W2:Y:S01]  /*43d0*/  LDL.LU R3, [R1+0xf8] ;  /* 0x0000f80001037983 */ /* 0x000ea20000300800 */
[----:B------:R-:W-:Y:S02]  /*43e0*/  F2FP.F16.F32.PACK_AB R17, R18, R17 ;  /* 0x000000111211723e */ /* 0x000fe400000000ff */
[----:B------:R-:W-:Y:S01]  /*43f0*/  F2FP.F16.F32.PACK_AB R15, R16, R15 ;  /* 0x0000000f100f723e */ /* 0x000fe200000000ff */
[----:B------:R0:W-:Y:S03]  /*4400*/  STG.E.U16 desc[UR8][R32.64], R9 ;  /* 0x0000000920007986 */ /* 0x0001e6000c101508 */
[----:B------:R-:W-:Y:S01]  /*4410*/  PRMT R11, R15, 0x7632, R11 ;  /* 0x000076320f0b7816 */ /* 0x000fe2000000000b */
[----:B------:R-:W-:Y:S01]  /*4420*/  STG.E.U16 desc[UR8][R32.64+0x4], R19 ;  /* 0x0000041320007986 */ /* 0x000fe2000c101508 */
[----:B0-----:R-:W-:-:S03]  /*4430*/  PRMT R9, R17, 0x7632, R9 ;  /* 0x0000763211097816 */ /* 0x001fc60000000009 */
[----:B---3--:R-:W-:Y:S04]  /*4440*/  STG.E.U16 desc[UR8][R40.64], R20 ;  /* 0x0000001428007986 */ /* 0x008fe8000c101508 */
[----:B------:R0:W-:Y:S04]  /*4450*/  STG.E.U16 desc[UR8][R40.64+0x2], R6 ;  /* 0x0000020628007986 */ /* 0x0001e8000c101508 */
[----:B------:R-:W-:Y:S04]  /*4460*/  STG.E.U16 desc[UR8][R40.64+0x4], R17 ;  /* 0x0000041128007986 */ /* 0x000fe8000c101508 */
[----:B------:R-:W-:Y:S01]  /*4470*/  STG.E.U16 desc[UR8][R40.64+0x6], R9 ;  /* 0x0000060928007986 */ /* 0x000fe2000c101508 */
[----:B0-----:R-:W-:-:S03]  /*4480*/  PRMT R6, R0, 0x7610, R6 ;  /* 0x0000761000067816 */ /* 0x001fc60000000006 */
[----:B----4-:R-:W-:Y:S04]  /*4490*/  STG.E.U16 desc[UR8][R4.64], R8 ;  /* 0x0000000804007986 */ /* 0x010fe8000c101508 */
[----:B------:R-:W-:Y:S04]  /*44a0*/  STG.E.U16 desc[UR8][R4.64+0x2], R7 ;  /* 0x0000020704007986 */ /* 0x000fe8000c101508 */
[----:B------:R-:W-:Y:S04]  /*44b0*/  STG.E.U16 desc[UR8][R4.64+0x4], R15 ;  /* 0x0000040f04007986 */ /* 0x000fe8000c101508 */
[----:B------:R0:W-:Y:S02]  /*44c0*/  STG.E.U16 desc[UR8][R4.64+0x6], R11 ;  /* 0x0000060b04007986 */ /* 0x0001e4000c101508 */
[----:B0-----:R-:W-:-:S02]  /*44d0*/  PRMT R5, R0, 0x7632, R5 ;  /* 0x0000763200057816 */ /* 0x001fc40000000005 */
[----:B--2---:R-:W-:Y:S02]  /*44e0*/  F2FP.F16.F32.PACK_AB R0, R2, R3 ;  /* 0x000000030200723e */ /* 0x004fe400000000ff */
[----:B------:R-:W2:Y:S04]  /*44f0*/  LDL.LU R2, [R1+0xf4] ;  /* 0x0000f40001027983 */ /* 0x000ea80000300800 */
[----:B------:R-:W3:Y:S01]  /*4500*/  LDL.LU R3, [R1+0xf0] ;  /* 0x0000f00001037983 */ /* 0x000ee20000300800 */
[----:B------:R-:W-:Y:S02]  /*4510*/  F2FP.F16.F32.PACK_AB R13, R14, R13 ;  /* 0x0000000d0e0d723e */ /* 0x000fe400000000ff */
[----:B------:R-:W-:Y:S02]  /*4520*/  F2FP.F16.F32.PACK_AB R10, R10, R12 ;  /* 0x0000000c0a0a723e */ /* 0x000fe400000000ff */
[----:B------:R-:W-:-:S02]  /*4530*/  PRMT R8, R13, 0x7632, R8 ;  /* 0x000076320d087816 */ /* 0x000fc40000000008 */
[----:B------:R-:W-:Y:S02]  /*4540*/  PRMT R15, R0, 0x7632, R15 ;  /* 0x00007632000f7816 */ /* 0x000fe4000000000f */
        /* <DEDUP_REMOVED lines=16> */
.L_x_3369:
        /* <DEDUP_REMOVED lines=11> */
.L_x_3523:


//--------------------- .text._ZN13group_norm_v214gn_cuda_kernelI6__halfLi320ELi2ELi32ELi20ELi1024ELb0ELi64ELi320ELi320ELi4ELb1ELi18ELb0ELb0ENS_16CompileConditionILi900EEEEEvPT_PKS4_S7_S7_flPfS8_Pj --------------------------
	.section	.text._ZN13group_norm_v214gn_cuda_kernelI6__halfLi320ELi2ELi32ELi20ELi1024ELb0ELi64ELi320ELi320ELi4ELb1ELi18ELb0ELb0ENS_16CompileConditionILi900EEEEEvPT_PKS4_S7_S7_flPfS8_Pj,"ax",@progbits
	.align	128
        .global         _ZN13group_norm_v214gn_cuda_kernelI6__halfLi320ELi2ELi32ELi20ELi1024ELb0ELi64ELi320ELi320ELi4ELb1ELi18ELb0ELb0ENS_16CompileConditionILi900EEEEEvPT_PKS4_S7_S7_flPfS8_Pj
        .type           _ZN13group_norm_v214gn_cuda_kernelI6__halfLi320ELi2ELi32ELi20ELi1024ELb0ELi64ELi320ELi320ELi4ELb1ELi18ELb0ELb0ENS_16CompileConditionILi900EEEEEvPT_PKS4_S7_S7_flPfS8_Pj,@function
        .size           _ZN13group_norm_v214gn_cuda_kernelI6__halfLi320ELi2ELi32ELi20ELi1024ELb0ELi64ELi320ELi320ELi4ELb1ELi18ELb0ELb0ENS_16CompileConditionILi900EEEEEvPT_PKS4_S7_S7_flPfS8_Pj,(.L_x_3524 - _ZN13group_norm_v214gn_cuda_kernelI6__halfLi320ELi2ELi32ELi20ELi1024ELb0ELi64ELi320ELi320ELi4ELb1ELi18ELb0ELb0ENS_16CompileConditionILi900EEEEEvPT_PKS4_S7_S7_flPfS8_Pj)
        .other          _ZN13group_norm_v214gn_cuda_kernelI6__halfLi320ELi2ELi32ELi20ELi1024ELb0ELi64ELi320ELi320ELi4ELb1ELi18ELb0ELb0ENS_16CompileConditionILi900EEEEEvPT_PKS4_S7_S7_flPfS8_Pj,@"STO_CUDA_ENTRY STV_DEFAULT"
_ZN13group_norm_v214gn_cuda_kernelI6__halfLi320ELi2ELi32ELi20ELi1024ELb0ELi64ELi320ELi320ELi4ELb1ELi18ELb0ELb0ENS_16CompileConditionILi900EEEEEvPT_PKS4_S7_S7_flPfS8_Pj:
.text._ZN13group_norm_v214gn_cuda_kernelI6__halfLi320ELi2ELi32ELi20ELi1024ELb0ELi64ELi320ELi320ELi4ELb1ELi18ELb0ELb0ENS_16CompileConditionILi900EEEEEvPT_PKS4_S7_S7_flPfS8_Pj:
        /* <DEDUP_REMOVED lines=37> */
[----:B------:R-:W-:-:S02]  /*0250*/  IADD3 R7, R5, 0xc, RZ ;  /* 0x0000000c05077810 */ /* 0x000fc40007ffe0ff */
[----:B------:R-:W-:Y:S02]  /*0260*/  SHF.R.S32.HI R0, RZ, 0x2, R5 ;  /* 0x00000002ff007819 */ /* 0x000fe40000011405 */
[C---:B------:R-:W-:Y:S02]  /*0270*/  IADD3 R6, R5.reuse, 0x8, RZ ;  /* 0x0000000805067810 */ /* 0x040fe40007ffe0ff */
[C---:B0-----:R-:W-:Y:S01]  /*0280*/  IADD3 R4, R5.reuse, 0x4, RZ ;  /* 0x0000000405047810 */ /* 0x041fe20007ffe0ff */
[----:B------:R-:W-:Y:S01]  /*0290*/  IMAD R0, R0, 0x28, R10 ;  /* 0x0000002800007824 */ /* 0x000fe200078e020a */
[----:B------:R-:W-:Y:S02]  /*02a0*/  IADD3 R5, R5, 0x10, RZ ;  /* 0x0000001005057810 */ /* 0x000fe40007ffe0ff */
[----:B------:R-:W-:Y:S02]  /*02b0*/  SHF.R.S32.HI R4, RZ, 0x2, R4 ;  /* 0x00000002ff047819 */ /* 0x000fe40000011404 */
[----:B------:R-:W-:-:S02]  /*02c0*/  SHF.R.S32.HI R7, RZ, 0x2, R7 ;  /* 0x00000002ff077819 */ /* 0x000fc40000011407 */
[----:B------:R-:W-:Y:S01]  /*02d0*/  SHF.R.S32.HI R6, RZ, 0x2, R6 ;  /* 0x00000002ff067819 */ /* 0x000fe20000011406 */
[--C-:B------:R-:W-:Y:S01]  /*02e0*/  IMAD R4, R4, 0x28, R10.reuse ;  /* 0x0000002804047824 */ /* 0x100fe200078e020a */
[----:B------:R-:W-:Y:S01]  /*02f0*/  SHF.R.S32.HI R5, RZ, 0x2, R5 ;  /* 0x00000002ff057819 */ /* 0x000fe20000011405 */
[--C-:B------:R-:W-:Y:S01]  /*0300*/  IMAD R8, R7, 0x28, R10.reuse ;  /* 0x0000002807087824 */ /* 0x100fe200078e020a */
[----:B------:R-:W-:Y:S01]  /*0310*/  IADD3 R7, R0, R3, RZ ;  /* 0x0000000300077210 */ /* 0x000fe20007ffe0ff */
[--C-:B------:R-:W-:Y:S01]  /*0320*/  IMAD R6, R6, 0x28, R10.reuse ;  /* 0x0000002806067824 */ /* 0x100fe200078e020a */
[----:B------:R-:W-:Y:S01]  /*0330*/  IADD3 R0, R3, R4, RZ ;  /* 0x0000000403007210 */ /* 0x000fe20007ffe0ff */
[----:B------:R-:W-:Y:S01]  /*0340*/  IMAD R10, R5, 0x28, R10 ;  /* 0x00000028050a7824 */ /* 0x000fe200078e020a */
[C---:B------:R-:W-:Y:S01]  /*0350*/  IADD3 R4, R3.reuse, R8, RZ ;  /* 0x0000000803047210 */ /* 0x040fe20007ffe0ff */
[----:B------:R-:W-:Y:S01]  /*0360*/  STL [R1+0x70], R7 ;  /* 0x0000700701007387 */ /* 0x000fe20000100800 */
[----:B------:R-:W-:-:S03]  /*0370*/  IADD3 R5, R3, R6, RZ ;  /* 0x0000000603057210 */ /* 0x000fc60007ffe0ff */
[----:B------:R0:W-:Y:S04]  /*0380*/  STL [R1+0x6c], R0 ;  /* 0x00006c0001007387 */ /* 0x0001e80000100800 */
[----:B------:R-:W-:Y:S04]  /*0390*/  STL [R1+0x68], R5 ;  /* 0x0000680501007387 */ /* 0x000fe80000100800 */
[----:B------:R-:W-:Y:S01]  /*03a0*/  STL [R1+0x64], R4 ;  /* 0x0000640401007387 */ /* 0x000fe20000100800 */
[----:B0-----:R-:W-:-:S05]  /*03b0*/  IADD3 R0, R3, R10, RZ ;  /* 0x0000000a03007210 */ /* 0x001fca0007ffe0ff */
[----:B------:R0:W-:Y:S02]  /*03c0*/  STL [R1+0x60], R0 ;  /* 0x0000600001007387 */ /* 0x0001e40000100800 */
[----:B0-----:R-:W-:-:S05]  /*03d0*/  LEA R0, R2, UR5, 0x3 ;  /* 0x0000000502007c11 */ /* 0x001fca000f8e18ff */
[----:B------:R0:W-:Y:S02]  /*03e0*/  STL [R1+0x74], R0 ;  /* 0x0000740001007387 */ /* 0x0001e40000100800 */
.L_x_3376:
[----:B------:R-:W1:Y:S01]  /*03f0*/  S2R R4, SR_TID.X ;  /* 0x0000000000047919 */ /* 0x000e620000002100 */
[----:B------:R-:W-:Y:S01]  /*0400*/  IMAD R35, R36, 0xa0000, RZ ;  /* 0x000a000024237824 */ /* 0x000fe200078e02ff */
        /* <DEDUP_REMOVED lines=10> */
[----:B------:R-:W-:Y:S01]  /*04b0*/  IMAD R4, R5, 0x50, R4 ;  /* 0x0000005005047824 */ /* 0x000fe200078e0204 */
[----:B------:R-:W-:Y:S02]  /*04c0*/  MOV R5, RZ ;  /* 0x000000ff00057202 */ /* 0x000fe40000000f00 */
[----:B------:R-:W-:Y:S02]  /*04d0*/  IADD3 R2, R0, R3, RZ ;  /* 0x0000000300027210 */ /* 0x000fe40007ffe0ff */
[----:B------:R-:W-:-:S03]  /*04e0*/  SHF.L.U32 R4, R4, 0x2, RZ ;  /* 0x0000000204047819 */ /* 0x000fc600000006ff */
[----:B------:R-:W-:Y:S02]  /*04f0*/  STL [R1+0x4], R2 ;  /* 0x0000040201007387 */ /* 0x000fe40000100800 */
[----:B------:R-:W-:-:S04]  /*0500*/  IMAD.WIDE.U32 R38, R37, 0xa0000, R4 ;  /* 0x000a000025267825 */ /* 0x000fc800078e0004 */
        /* <DEDUP_REMOVED lines=10> */
[----:B------:R-:W-:Y:S02]  /*05b0*/  IADD3 R33, R5, 0x1400, RZ ;  /* 0x0000140005217810 */ /* 0x000fe40007ffe0ff */
[----:B0-----:R-:W-:Y:S02]  /*05c0*/  IADD3.X R0, RZ, R35, RZ, P0, !PT ;  /* 0x00000023ff007210 */ /* 0x001fe400007fe4ff */
[----:B------:R-:W-:-:S03]  /*05d0*/  LEA R40, P0, R34, UR8, 0x1 ;  /* 0x0000000822287c11 */ /* 0x000fc6000f8008ff */
[----:B------:R0:W-:Y:S01]  /*05e0*/  STL [R1+0xc], R0 ;  /* 0x00000c0001007387 */ /* 0x0001e20000100800 */
[----:B------:R-:W-:Y:S02]  /*05f0*/  LEA.HI.X R41, R34, UR9, R0, 0x1, P0 ;  /* 0x0000000922297c11 */ /* 0x000fe400080f0c00 */
        /* <DEDUP_REMOVED lines=87> */
[----:B------:R-:W-:Y:S02]  /*0b70*/  LEA R52, P0, R21, UR8, 0x1 ;  /* 0x0000000815347c11 */ /* 0x000fe4000f8008ff */
[----:B------:R-:W-:Y:S01]  /*0b80*/  IADD3 R5, R5, 0x9600, RZ ;  /* 0x0000960005057810 */ /* 0x000fe20007ffe0ff */
[----:B------:R0:W-:Y:S01]  /*0b90*/  STL [R1+0x5c], R0 ;  /* 0x00005c0001007387 */ /* 0x0001e20000100800 */
[----:B------:R-:W-:Y:S02]  /*0ba0*/  LEA.HI.X R53, R21, UR9, R0, 0x1, P0 ;  /* 0x0000000915357c11 */ /* 0x000fe400080f0c00 */
[----:B------:R-:W-:-:S04]  /*0bb0*/  IADD3 R5, P0, R5, R38, RZ ;  /* 0x0000002605057210 */ /* 0x000fc80007f1e0ff */
[----:B------:R-:W4:Y:S01]  /*0bc0*/  LDG.E.64.CONSTANT R52, desc[UR6][R52.64] ;  /* 0x0000000634347981 */ /* 0x000f22000c1e9b00 */
[----:B0-----:R-:W-:Y:S02]  /*0bd0*/  IADD3.X R0, RZ, R35, RZ, P0, !PT ;  /* 0x00000023ff007210 */ /* 0x001fe400007fe4ff */
[----:B------:R-:W-:-:S04]  /*0be0*/  LEA R54, P0, R5, UR8, 0x1 ;  /* 0x0000000805367c11 */ /* 0x000fc8000f8008ff */
[----:B------:R-:W-:Y:S01]  /*0bf0*/  LEA.HI.X R55, R5, UR9, R0, 0x1, P0 ;  /* 0x0000000905377c11 */ /* 0x000fe200080f0c00 */
[----:B------:R-:W-:-:S05]  /*0c00*/  ULDC.64 UR8, c[0x0][0x220] ;  /* 0x0000880000087ab9 */ /* 0x000fca0000000a00 */
[----:B------:R-:W4:Y:S01]  /*0c10*/  LDG.E.64.CONSTANT R54, desc[UR6][R54.64] ;  /* 0x0000000636367981 */ /* 0x000f22000c1e9b00 */
[--C-:B--2---:R-:W-:Y:S02]  /*0c20*/  HADD2.F32 R0, -RZ, R42.reuse.H0_H0 ;  /* 0x2000002aff007230 */ /* 0x104fe40000004100 */
[----:B------:R-:W-:Y:S02]  /*0c30*/  HADD2.F32 R36, -RZ, R42.H1_H1 ;  /* 0x3000002aff247230 */ /* 0x000fe40000004100 */
[--C-:B------:R-:W-:Y:S02]  /*0c40*/  HADD2.F32 R93, -RZ, R43.reuse.H0_H0 ;  /* 0x2000002bff5d7230 */ /* 0x100fe40000004100 */
[----:B------:R-:W-:Y:S01]  /*0c50*/  FFMA.FTZ R20, R0, R0, RZ ;  /* 0x0000000000147223 */ /* 0x000fe200000100ff */
[----:B------:R-:W-:Y:S01]  /*0c60*/  FADD.FTZ R5, RZ, R0 ;  /* 0x00000000ff057221 */ /* 0x000fe20000010000 */
[----:B------:R-:W-:Y:S01]  /*0c70*/  HADD2.F32 R92, -RZ, R43.H1_H1 ;  /* 0x3000002bff5c7230 */ /* 0x000fe20000004100 */
[----:B------:R0:W-:Y:S01]  /*0c80*/  STL [R1], R36 ;  /* 0x0000002401007387 */ /* 0x0001e20000100800 */
        /* <DEDUP_REMOVED lines=10> */
[--C-:B------:R-:W-:Y:S01]  /*0d30*/  HADD2.F32 R89, -RZ, R41.reuse.H0_H0 ;  /* 0x20000029ff597230 */ /* 0x100fe20000004100 */
[----:B------:R-:W-:Y:S01]  /*0d40*/  SHF.L.U32 R42, R4, 0x1, RZ ;  /* 0x00000001042a7819 */ /* 0x000fe200000006ff */
[----:B------:R-:W-:Y:S01]  /*0d50*/  FFMA.FTZ R40, R90, R90, R43 ;  /* 0x0000005a5a287223 */ /* 0x000fe2000001002b */
[----:B------:R-:W-:Y:S01]  /*0d60*/  FADD.FTZ R20, R5, R90 ;  /* 0x0000005a05147221 */ /* 0x000fe20000010000 */
[----:B------:R-:W-:Y:S01]  /*0d70*/  HADD2.F32 R88, -RZ, R41.H1_H1 ;  /* 0x30000029ff587230 */ /* 0x000fe20000004100 */
[----:B------:R-:W-:Y:S01]  /*0d80*/  SHF.R.U32.HI R4, RZ, 0x1f, R4 ;  /* 0x0000001fff047819 */ /* 0x000fe20000011604 */
[----:B------:R-:W-:Y:S01]  /*0d90*/  FFMA.FTZ R41, R89, R89, R40 ;  /* 0x0000005959297223 */ /* 0x000fe20000010028 */
[----:B------:R-:W-:Y:S01]  /*0da0*/  FADD.FTZ R5, R20, R89 ;  /* 0x0000005914057221 */ /* 0x000fe20000010000 */
[----:B----4-:R-:W-:-:S02]  /*0db0*/  HADD2.F32 R87, -RZ, R16.H0_H0 ;  /* 0x20000010ff577230 */ /* 0x010fc40000004100 */
[----:B------:R-:W-:Y:S01]  /*0dc0*/  FFMA.FTZ R40, R88, R88, R41 ;  /* 0x0000005858287223 */ /* 0x000fe20000010029 */
[----:B------:R-:W-:Y:S01]  /*0dd0*/  FADD.FTZ R20, R5, R88 ;  /* 0x0000005805147221 */ /* 0x000fe20000010000 */
[----:B------:R-:W-:Y:S02]  /*0de0*/  HADD2.F32 R86, -RZ, R16.H1_H1 ;  /* 0x30000010ff567230 */ /* 0x000fe40000004100 */
[----:B------:R-:W-:Y:S01]  /*0df0*/  FFMA.FTZ R41, R87, R87, R40 ;  /* 0x0000005757297223 */ /* 0x000fe20000010028 */
[----:B------:R-:W-:Y:S01]  /*0e00*/  FADD.FTZ R5, R20, R87 ;  /* 0x0000005714057221 */ /* 0x000fe20000010000 */
[--C-:B------:R-:W-:Y:S01]  /*0e10*/  HADD2.F32 R85, -RZ, R17.reuse.H0_H0 ;  /* 0x20000011ff557230 */ /* 0x100fe20000004100 */
[----:B------:R-:W-:Y:S01]  /*0e20*/  IADD3 R40, P0, R42, UR8, RZ ;  /* 0x000000082a287c10 */ /* 0x000fe2000ff1e0ff */
[----:B------:R-:W-:Y:S01]  /*0e30*/  FFMA.FTZ R20, R86, R86, R41 ;  /* 0x0000005656147223 */ /* 0x000fe20000010029 */
[----:B------:R-:W-:Y:S01]  /*0e40*/  FADD.FTZ R16, R5, R86 ;  /* 0x0000005605107221 */ /* 0x000fe20000010000 */
[----:B------:R-:W-:Y:S01]  /*0e50*/  HADD2.F32 R84, -RZ, R17.H1_H1 ;  /* 0x30000011ff547230 */ /* 0x000fe20000004100 */
[----:B------:R-:W-:Y:S01]  /*0e60*/  IADD3.X R41, R4, UR9, RZ, P0, !PT ;  /* 0x0000000904297c10 */ /* 0x000fe200087fe4ff */
[----:B------:R-:W-:Y:S01]  /*0e70*/  FFMA.FTZ R17, R85, R85, R20 ;  /* 0x0000005555117223 */ /* 0x000fe20000010014 */
[----:B------:R-:W-:Y:S01]  /*0e80*/  FADD.FTZ R5, R16, R85 ;  /* 0x0000005510057221 */ /* 0x000fe20000010000 */
[--C-:B------:R-:W-:Y:S01]  /*0e90*/  HADD2.F32 R83, -RZ, R12.reuse.H0_H0 ;  /* 0x2000000cff537230 */ /* 0x100fe20000004100 */
[----:B------:R-:W-:Y:S01]  /*0ea0*/  ULDC.64 UR8, c[0x0][0x228] ;  /* 0x00008a0000087ab9 */ /* 0x000fe20000000a00 */
[----:B------:R-:W-:Y:S01]  /*0eb0*/  FFMA.FTZ R20, R84, R84, R17 ;  /* 0x0000005454147223 */ /* 0x000fe20000010011 */
[----:B------:R-:W-:Y:S01]  /*0ec0*/  FADD.FTZ R16, R5, R84 ;  /* 0x0000005405107221 */ /* 0x000fe20000010000 */
[----:B------:R-:W-:Y:S01]  /*0ed0*/  HADD2.F32 R82, -RZ, R12.H1_H1 ;  /* 0x3000000cff527230 */ /* 0x000fe20000004100 */
[----:B------:R-:W-:Y:S01]  /*0ee0*/  IADD3 R42, P0, R42, UR8, RZ ;  /* 0x000000082a2a7c10 */ /* 0x000fe2000ff1e0ff */
[----:B------:R-:W-:Y:S01]  /*0ef0*/  FFMA.FTZ R17, R83, R83, R20 ;  /* 0x0000005353117223 */ /* 0x000fe20000010014 */
[----:B------:R-:W-:Y:S01]  /*0f00*/  FADD.FTZ R5, R16, R83 ;  /* 0x0000005310057221 */ /* 0x000fe20000010000 */
[--C-:B------:R-:W-:Y:S01]  /*0f10*/  HADD2.F32 R81, -RZ, R13.reuse.H0_H0 ;  /* 0x2000000dff517230 */ /* 0x100fe20000004100 */
[----:B------:R-:W-:Y:S01]  /*0f20*/  IADD3.X R43, R4, UR9, RZ, P0, !PT ;  /* 0x00000009042b7c10 */ /* 0x000fe200087fe4ff */
[----:B------:R-:W-:Y:S01]  /*0f30*/  FFMA.FTZ R16, R82, R82, R17 ;  /* 0x0000005252107223 */ /* 0x000fe20000010011 */
[----:B------:R-:W-:Y:S01]  /*0f40*/  FADD.FTZ R12, R5, R82 ;  /* 0x00000052050c7221 */ /* 0x000fe20000010000 */
[----:B------:R-:W-:-:S02]  /*0f50*/  HADD2.F32 R80, -RZ, R13.H1_H1 ;  /* 0x3000000dff507230 */ /* 0x000fc40000004100 */
[--C-:B------:R-:W-:Y:S02]  /*0f60*/  HADD2.F32 R79, -RZ, R8.reuse.H0_H0 ;  /* 0x20000008ff4f7230 */ /* 0x100fe40000004100 */
[----:B------:R-:W-:Y:S01]  /*0f70*/  FFMA.FTZ R13, R81, R81, R16 ;  /* 0x00000051510d7223 */ /* 0x000fe20000010010 */
[----:B------:R-:W-:Y:S01]  /*0f80*/  FADD.FTZ R5, R12, R81 ;  /* 0x000000510c057221 */ /* 0x000fe20000010000 */
[----:B------:R-:W-:Y:S02]  /*0f90*/  HADD2.F32 R78, -RZ, R8.H1_H1 ;  /* 0x30000008ff4e7230 */ /* 0x000fe40000004100 */
[--C-:B------:R-:W-:Y:S02]  /*0fa0*/  HADD2.F32 R77, -RZ, R9.reuse.H0_H0 ;  /* 0x20000009ff4d7230 */ /* 0x100fe40000004100 */
[----:B------:R-:W-:Y:S01]  /*0fb0*/  FFMA.FTZ R16, R80, R80, R13 ;  /* 0x0000005050107223 */ /* 0x000fe2000001000d */
[----:B------:R-:W-:Y:S01]  /*0fc0*/  FADD.FTZ R12, R5, R80 ;  /* 0x00000050050c7221 */ /* 0x000fe20000010000 */
[----:B------:R-:W-:-:S02]  /*0fd0*/  HADD2.F32 R76, -RZ, R9.H1_H1 ;  /* 0x30000009ff4c7230 */ /* 0x000fc40000004100 */
[--C-:B------:R-:W-:Y:S02]  /*0fe0*/  HADD2.F32 R75, -RZ, R18.reuse.H0_H0 ;  /* 0x20000012ff4b7230 */ /* 0x100fe40000004100 */
[----:B------:R-:W-:Y:S01]  /*0ff0*/  FFMA.FTZ R5, R79, R79, R16 ;  /* 0x0000004f4f057223 */ /* 0x000fe20000010010 */
[----:B------:R-:W-:Y:S01]  /*1000*/  FADD.FTZ R13, R12, R79 ;  /* 0x0000004f0c0d7221 */ /* 0x000fe20000010000 */
[----:B------:R-:W-:Y:S02]  /*1010*/  HADD2.F32 R74, -RZ, R18.H1_H1 ;  /* 0x30000012ff4a7230 */ /* 0x000fe40000004100 */
[----:B------:R-:W-:Y:S02]  /*1020*/  HADD2.F32 R57, -RZ, R44.H1_H1 ;  /* 0x3000002cff397230 */ /* 0x000fe40000004100 */
[----:B------:R-:W-:Y:S01]  /*1030*/  FFMA.FTZ R5, R78, R78, R5 ;  /* 0x0000004e4e057223 */ /* 0x000fe20000010005 */
[----:B------:R-:W-:Y:S01]  /*1040*/  FADD.FTZ R8, R13, R78 ;  /* 0x0000004e0d087221 */ /* 0x000fe20000010000 */
[----:B------:R-:W-:-:S02]  /*1050*/  HADD2.F32 R20, -RZ, R19.H0_H0 ;  /* 0x20000013ff147230 */ /* 0x000fc40000004100 */
[----:B------:R-:W-:Y:S02]  /*1060*/  HADD2.F32 R58, -RZ, R45.H1_H1 ;  /* 0x3000002dff3a7230 */ /* 0x000fe40000004100 */
        /* <DEDUP_REMOVED lines=15> */
[----:B------:R-:W-:Y:S02]  /*1160*/  HADD2.F32 R63, -RZ, R49.H0_H0 ;  /* 0x20000031ff3f7230 */ /* 0x000fe40000004100 */
[----:B------:R-:W-:Y:S01]  /*1170*/  FFMA.FTZ R5, R20, R20, R5 ;  /* 0x0000001414057223 */ /* 0x000fe20000010005 */
[----:B------:R-:W-:Y:S01]  /*1180*/  FADD.FTZ R8, R8, R20 ;  /* 0x0000001408087221 */ /* 0x000fe20000010000 */
[----:B------:R-:W-:Y:S02]  /*1190*/  HADD2.F32 R15, -RZ, R15.H1_H1 ;  /* 0x3000000fff0f7230 */ /* 0x000fe40000004100 */
[----:B------:R-:W-:Y:S02]  /*11a0*/  HADD2.F32 R66, -RZ, R49.H1_H1 ;  /* 0x30000031ff427230 */ /* 0x000fe40000004100 */
[----:B------:R-:W-:Y:S01]  /*11b0*/  FFMA.FTZ R5, R19, R19, R5 ;  /* 0x0000001313057223 */ /* 0x000fe20000010005 */
[----:B------:R-:W-:Y:S01]  /*11c0*/  FADD.FTZ R8, R8, R19 ;  /* 0x0000001308087221 */ /* 0x000fe20000010000 */
[--C-:B------:R-:W-:Y:S01]  /*11d0*/  HADD2.F32 R14, -RZ, R10.reuse.H0_H0 ;  /* 0x2000000aff0e7230 */ /* 0x100fe20000004100 */
[----:B------:R-:W2:Y:S01]  /*11e0*/  LDL R49, [R1+0x6c] ;  /* 0x00006c0001317983 */ /* 0x000ea20000100800 */
[----:B------:R-:W-:Y:S01]  /*11f0*/  FFMA.FTZ R5, R18, R18, R5 ;  /* 0x0000001212057223 */ /* 0x000fe20000010005 */
[----:B------:R-:W-:Y:S01]  /*1200*/  FADD.FTZ R8, R8, R18 ;  /* 0x0000001208087221 */ /* 0x000fe20000010000 */
[----:B------:R-:W-:-:S02]  /*1210*/  HADD2.F32 R13, -RZ, R10.H1_H1 ;  /* 0x3000000aff0d7230 */ /* 0x000fc40000004100 */
[--C-:B------:R-:W-:Y:S02]  /*1220*/  HADD2.F32 R65, -RZ, R50.reuse.H0_H0 ;  /* 0x20000032ff417230 */ /* 0x100fe40000004100 */
[----:B------:R-:W-:Y:S01]  /*1230*/  FFMA.FTZ R5, R17, R17, R5 ;  /* 0x0000001111057223 */ /* 0x000fe20000010005 */
[----:B------:R-:W-:Y:S01]  /*1240*/  FADD.FTZ R8, R8, R17 ;  /* 0x0000001108087221 */ /* 0x000fe20000010000 */
[--C-:B------:R-:W-:Y:S02]  /*1250*/  HADD2.F32 R12, -RZ, R11.reuse.H0_H0 ;  /* 0x2000000bff0c7230 */ /* 0x100fe40000004100 */
[----:B------:R-:W-:Y:S02]  /*1260*/  HADD2.F32 R68, -RZ, R50.H1_H1 ;  /* 0x30000032ff447230 */ /* 0x000fe40000004100 */
        /* <DEDUP_REMOVED lines=10> */
[----:B------:R-:W-:Y:S01]  /*1310*/  HADD2.F32 R9, -RZ, R6.H1_H1 ;  /* 0x30000006ff097230 */ /* 0x000fe20000004100 */
[----:B------:R-:W3:Y:S01]  /*1320*/  LDL R51, [R1+0x70] ;  /* 0x0000700001337983 */ /* 0x000ee20000100800 */
        /* <DEDUP_REMOVED lines=10> */
[----:B0-----:R-:W0:Y:S02]  /*13d0*/  S2R R36, SR_TID.X ;  /* 0x0000000000247919 */ /* 0x001e240000002100 */
[----:B------:R-:W-:Y:S01]  /*13e0*/  FFMA.FTZ R4, R10, R10, R4 ;  /* 0x0000000a0a047223 */ /* 0x000fe20000010004 */
[----:B------:R-:W-:Y:S01]  /*13f0*/  FADD.FTZ R5, R5, R10 ;  /* 0x0000000a05057221 */ /* 0x000fe20000010000 */
[--C-:B------:R-:W-:Y:S01]  /*1400*/  HADD2.F32 R8, -RZ, R7.reuse.H0_H0 ;  /* 0x20000007ff087230 */ /* 0x100fe20000004100 */
[----:B------:R-:W4:Y:S01]  /*1410*/  LDL R50, [R1+0x68] ;  /* 0x0000680001327983 */ /* 0x000f220000100800 */
[----:B------:R-:W-:Y:S01]  /*1420*/  FFMA.FTZ R4, R9, R9, R4 ;  /* 0x0000000909047223 */ /* 0x000fe20000010004 */
[----:B------:R-:W-:Y:S01]  /*1430*/  FADD.FTZ R5, R5, R9 ;  /* 0x0000000905057221 */ /* 0x000fe20000010000 */
[----:B------:R-:W-:Y:S01]  /*1440*/  HADD2.F32 R7, -RZ, R7.H1_H1 ;  /* 0x30000007ff077230 */ /* 0x000fe20000004100 */
[----:B------:R-:W5:Y:S01]  /*1450*/  LDG.E.64.CONSTANT R40, desc[UR6][R40.64] ;  /* 0x0000000628287981 */ /* 0x000f62000c1e9b00 */
[----:B------:R-:W-:Y:S01]  /*1460*/  FFMA.FTZ R4, R8, R8, R4 ;  /* 0x0000000808047223 */ /* 0x000fe20000010004 */
[----:B------:R-:W-:Y:S01]  /*1470*/  FADD.FTZ R5, R5, R8 ;  /* 0x0000000805057221 */ /* 0x000fe20000010000 */
[--C-:B------:R-:W-:Y:S01]  /*1480*/  HADD2.F32 R6, -RZ, R2.reuse.H0_H0 ;  /* 0x20000002ff067230 */ /* 0x100fe20000004100 */
[----:B------:R-:W5:Y:S01]  /*1490*/  LDG.E.64.CONSTANT R42, desc[UR6][R42.64] ;  /* 0x000000062a2a7981 */ /* 0x000f62000c1e9b00 */
        /* <DEDUP_REMOVED lines=14> */
[----:B------:R-:W-:Y:S02]  /*1580*/  HADD2.F32 R44, -RZ, R45.H0_H0 ;  /* 0x2000002dff2c7230 */ /* 0x000fe40000004100 */
        /* <DEDUP_REMOVED lines=11> */
[----:B------:R-:W-:Y:S02]  /*1640*/  HADD2.F32 R59, -RZ, R47.H0_H0 ;  /* 0x2000002fff3b7230 */ /* 0x000fe40000004100 */
        /* <DEDUP_REMOVED lines=24> */
[----:B------:R-:W-:Y:S02]  /*17d0*/  HADD2.F32 R52, -RZ, R53.H0_H0 ;  /* 0x20000035ff347230 */ /* 0x000fe40000004100 */
[----:B------:R-:W-:Y:S01]  /*17e0*/  FADD.FTZ R47, R47, R69 ;  /* 0x000000452f2f7221 */ /* 0x000fe20000010000 */
[----:B------:R-:W-:-:S03]  /*17f0*/  FFMA.FTZ R46, R71, R71, R46 ;  /* 0x00000047472e7223 */ /* 0x000fc6000001002e */
[----:B------:R-:W-:Y:S01]  /*1800*/  FADD.FTZ R47, R47, R71 ;  /* 0x000000472f2f7221 */ /* 0x000fe20000010000 */
[----:B------:R-:W-:Y:S01]  /*1810*/  FFMA.FTZ R46, R52, R52, R46 ;  /* 0x00000034342e7223 */ /* 0x000fe2000001002e */
[----:B------:R-:W-:Y:S02]  /*1820*/  HADD2.F32 R53, -RZ, R54.H0_H0 ;  /* 0x20000036ff357230 */ /* 0x000fe40000004100 */
[----:B------:R-:W-:Y:S01]  /*1830*/  FADD.FTZ R47, R47, R52 ;  /* 0x000000342f2f7221 */ /* 0x000fe20000010000 */
[----:B------:R-:W-:-:S03]  /*1840*/  FFMA.FTZ R46, R72, R72, R46 ;  /* 0x00000048482e7223 */ /* 0x000fc6000001002e */
[----:B------:R-:W-:Y:S01]  /*1850*/  FADD.FTZ R47, R47, R72 ;  /* 0x000000482f2f7221 */ /* 0x000fe20000010000 */
[----:B------:R-:W-:-:S03]  /*1860*/  FFMA.FTZ R48, R53, R53, R46 ;  /* 0x0000003535307223 */ /* 0x000fc6000001002e */
[----:B------:R-:W-:Y:S01]  /*1870*/  FADD.FTZ R46, R47, R53 ;  /* 0x000000352f2e7221 */ /* 0x000fe20000010000 */
[----:B------:R-:W-:Y:S02]  /*1880*/  FFMA.FTZ R47, R73, R73, R48 ;  /* 0x00000049492f7223 */ /* 0x000fe40000010030 */
[----:B------:R-:W2:Y:S01]  /*1890*/  LDL R48, [R1+0x78] ;  /* 0x0000780001307983 */ /* 0x000ea20000100800 */
[--C-:B------:R-:W-:Y:S02]  /*18a0*/  HADD2.F32 R54, -RZ, R55.reuse.H0_H0 ;  /* 0x20000037ff367230 */ /* 0x100fe40000004100 */
[----:B------:R-:W-:Y:S01]  /*18b0*/  FADD.FTZ R46, R46, R73 ;  /* 0x000000492e2e7221 */ /* 0x000fe20000010000 */
[----:B------:R-:W-:Y:S02]  /*18c0*/  HADD2.F32 R55, -RZ, R55.H1_H1 ;  /* 0x30000037ff377230 */ /* 0x000fe40000004100 */
[----:B------:R-:W-:Y:S01]  /*18d0*/  FFMA.FTZ R47, R54, R54, R47 ;  /* 0x00000036362f7223 */ /* 0x000fe2000001002f */
[----:B------:R-:W-:-:S03]  /*18e0*/  FADD.FTZ R46, R46, R54 ;  /* 0x000000362e2e7221 */ /* 0x000fc60000010000 */
[----:B------:R-:W-:Y:S01]  /*18f0*/  FFMA.FTZ R47, R55, R55, R47 ;  /* 0x00000037372f7223 */ /* 0x000fe2000001002f */
[----:B------:R-:W-:Y:S01]  /*1900*/  FADD.FTZ R46, R46, R55 ;  /* 0x000000372e2e7221 */ /* 0x000fe20000010000 */
[----:B0-----:R-:W-:Y:S02]  /*1910*/  ISETP.GT.U32.AND P0, PT, R36, 0x3f, PT ;  /* 0x0000003f2400780c */ /* 0x001fe40003f04070 */
[----:B------:R0:W5:Y:S04]  /*1920*/  LDL.LU R36, [R1+0x7c] ;  /* 0x00007c0001247983 */ /* 0x0001680000300800 */
[----:B--2---:R-:W-:Y:S01]  /*1930*/  STS.64 [R48], R46 ;  /* 0x0000002e30007388 */ /* 0x004fe20000000a00 */
[----:B------:R-:W-:Y:S06]  /*1940*/  BAR.SYNC.DEFER_BLOCKING 0x0 ;  /* 0x0000000000007b1d */ /* 0x000fec0000010000 */
[----:B---3--:R-:W1:Y:S04]  /*1950*/  @!P0 LDS.64 R46, [R51] ;  /* 0x00000000332e8984 */ /* 0x008e680000000a00 */
[----:B------:R-:W2:Y:S04]  /*1960*/  @!P0 LDS.64 R48, [R49] ;  /* 0x0000000031308984 */ /* 0x000ea80000000a00 */
[----:B----4-:R-:W3:Y:S01]  /*1970*/  @!P0 LDS.64 R50, [R50] ;  /* 0x0000000032328984 */ /* 0x010ee20000000a00 */
[----:B-1----:R-:W-:Y:S01]  /*1980*/  @!P0 FADD.FTZ R47, RZ, R47 ;  /* 0x0000002fff2f8221 */ /* 0x002fe20000010000 */
[----:B------:R-:W-:-:S03]  /*1990*/  @!P0 FADD.FTZ R46, RZ, R46 ;  /* 0x0000002eff2e8221 */ /* 0x000fc60000010000 */
[----:B--2---:R-:W-:Y:S02]  /*19a0*/  @!P0 FADD.FTZ R47, R47, R49 ;  /* 0x000000312f2f8221 */ /* 0x004fe40000010000 */
[----:B------:R-:W2:Y:S01]  /*19b0*/  LDL R49, [R1+0x64] ;  /* 0x0000640001317983 */ /* 0x000ea20000100800 */
[----:B------:R-:W-:-:S03]  /*19c0*/  @!P0 FADD.FTZ R46, R46, R48 ;  /* 0x000000302e2e8221 */ /* 0x000fc60000010000 */
[----:B------:R-:W4:Y:S01]  /*19d0*/  LDL R48, [R1+0x60] ;  /* 0x0000600001307983 */ /* 0x000f220000100800 */
[----:B---3--:R-:W-:Y:S01]  /*19e0*/  @!P0 FADD.FTZ R50, R46, R50 ;  /* 0x000000322e328221 */ /* 0x008fe20000010000 */
[----:B------:R-:W-:Y:S01]  /*19f0*/  @!P0 FADD.FTZ R51, R47, R51 ;  /* 0x000000332f338221 */ /* 0x000fe20000010000 */
[----:B------:R-:W-:Y:S01]  /*1a00*/  BSSY B0, `(.L_x_3370) ;  /* 0x0000021000007945 */ /* 0x000fe20003800000 */
[----:B--2---:R-:W1:Y:S04]  /*1a10*/  @!P0 LDS.64 R46, [R49] ;  /* 0x00000000312e8984 */ /* 0x004e680000000a00 */
[----:B----4-:R-:W2:Y:S01]  /*1a20*/  @!P0 LDS.64 R48, [R48] ;  /* 0x0000000030308984 */ /* 0x010ea20000000a00 */
[----:B-1----:R-:W-:Y:S01]  /*1a30*/  @!P0 FADD.FTZ R50, R50, R46 ;  /* 0x0000002e32328221 */ /* 0x002fe20000010000 */
[----:B------:R-:W-:Y:S01]  /*1a40*/  @!P0 FADD.FTZ R51, R51, R47 ;  /* 0x0000002f33338221 */ /* 0x000fe20000010000 */
[----:B------:R-:W-:-:S02]  /*1a50*/  MOV R46, RZ ;  /* 0x000000ff002e7202 */ /* 0x000fc40000000f00 */
[----:B------:R-:W-:Y:S01]  /*1a60*/  MOV R47, RZ ;  /* 0x000000ff002f7202 */ /* 0x000fe20000000f00 */
        /* <DEDUP_REMOVED lines=26> */
.L_x_3371:
[----:B------:R-:W-:Y:S05]  /*1c10*/  BSYNC B0 ;  /* 0x0000000000007941 */ /* 0x000fea0003800000 */
.L_x_3370:
[----:B0-----:R-:W0:Y:S01]  /*1c20*/  S2R R46, SR_TID.X ;  /* 0x00000000002e7919 */ /* 0x001e220000002100 */
[----:B------:R-:W-:Y:S01]  /*1c30*/  BAR.SYNC.DEFER_BLOCKING 0x0 ;  /* 0x0000000000007b1d */ /* 0x000fe20000010000 */
[C---:B0-----:R-:W-:Y:S02]  /*1c40*/  ISETP.NE.AND P1, PT, R46.reuse, RZ, PT ;  /* 0x000000ff2e00720c */ /* 0x041fe40003f25270 */
[----:B------:R-:W-:-:S11]  /*1c50*/  ISETP.GT.U32.AND P0, PT, R46, 0xff, PT ;  /* 0x000000ff2e00780c */ /* 0x000fd60003f04070 */
[----:B------:R-:W-:Y:S05]  /*1c60*/  @P1 BRA `(.L_x_3372) ;  /* 0x0000000000441947 */ /* 0x000fea0003800000 */
        /* <DEDUP_REMOVED lines=11> */
.L_x_3373:
[----:B------:R-:W2:Y:S04]  /*1d20*/  LD.E.STRONG.GPU R49, desc[UR6][R46.64] ;  /* 0x000000062e317980 */ /* 0x000ea8000c10f900 */
[----:B--2---:R-:W-:Y:S01]  /*1d30*/  CCTL.IVALL ;  /* 0x00000000ff00798f */ /* 0x004fe20002000000 */
[----:B------:R-:W-:Y:S05]  /*1d40*/  YIELD ;  /* 0x0000000000007946 */ /* 0x000fea0003800000 */
[----:B-----5:R-:W-:-:S04]  /*1d50*/  LOP3.LUT R49, R49, R48, RZ, 0x3c, !PT ;  /* 0x0000003031317212 */ /* 0x020fc800078e3cff */
[----:B------:R-:W-:-:S13]  /*1d60*/  ISETP.GT.AND P1, PT, R49, -0x1, PT ;  /* 0xffffffff3100780c */ /* 0x000fda0003f24270 */
[----:B------:R-:W-:Y:S05]  /*1d70*/  @P1 BRA `(.L_x_3373) ;  /* 0xfffffffc00e81947 */ /* 0x000fea000383ffff */
.L_x_3372:
[----:B------:R-:W-:Y:S05]  /*1d80*/  WARPSYNC.ALL ;  /* 0x0000000000007948 */ /* 0x000fea0003800000 */
        /* <DEDUP_REMOVED lines=40> */
[----:B------:R-:W-:Y:S01]  /*2010*/  @!P0 FFMA.FTZ R47, R47, 4.8828125727595761418e-05, -R48 ;  /* 0x384ccccd2f2f8823 */ /* 0x000fe20000010830 */
        /* <DEDUP_REMOVED lines=14> */
[----:B-----5:R-:W-:Y:S02]  /*2100*/  LEA.HI.X R48, R37, R48, R36, 0x5, P0 ;  /* 0x0000003025307211 */ /* 0x020fe400000f2c24 */
[----:B------:R-:W-:-:S04]  /*2110*/  LEA R46, P0, R47, UR8, 0x3 ;  /* 0x000000082f2e7c11 */ /* 0x000fc8000f8018ff */
[----:B------:R-:W-:Y:S02]  /*2120*/  LEA.HI.X R47, R47, UR9, R48, 0x3, P0 ;  /* 0x000000092f2f7c11 */ /* 0x000fe400080f1c30 */
[----:B------:R-:W-:-:S06]  /*2130*/  LEA R48, R50, UR5, 0x3 ;  /* 0x0000000532307c11 */ /* 0x000fcc000f8e18ff */
[----:B------:R-:W0:Y:S04]  /*2140*/  LDS.64 R48, [R48] ;  /* 0x0000000030307984 */ /* 0x000e280000000a00 */
[----:B0-----:R0:W-:Y:S02]  /*2150*/  STG.E.64 desc[UR6][R46.64], R48 ;  /* 0x000000302e007986 */ /* 0x0011e4000c101b06 */
.L_x_3375:
[----:B------:R-:W-:Y:S05]  /*2160*/  BSYNC B0 ;  /* 0x0000000000007941 */ /* 0x000fea0003800000 */
.L_x_3374:
[----:B0-----:R-:W2:Y:S01]  /*2170*/  LDL.LU R49, [R1+0x4] ;  /* 0x0000040001317983 */ /* 0x001ea20000300800 */
[----:B------:R-:W-:Y:S01]  /*2180*/  HFMA2.MMA R48, -RZ, RZ, 0, 3.814697265625e-05 ;  /* 0x00000280ff307435 */ /* 0x000fe200000001ff */
[----:B------:R-:W-:Y:S01]  /*2190*/  ULDC.64 UR10, c[0x0][0x210] ;  /* 0x00008400000a7ab9 */ /* 0x000fe20000000a00 */
[----:B------:R-:W-:Y:S01]  /*21a0*/  ULDC UR8, c[0x0][0x230] ;  /* 0x00008c0000087ab9 */ /* 0x000fe20000000800 */
[----:B------:R-:W3:Y:S04]  /*21b0*/  LDL.LU R47, [R1+0x8] ;  /* 0x00000800012f7983 */ /* 0x000ee80000300800 */
[----:B------:R-:W4:Y:S04]  /*21c0*/  LDL R46, [R1+0x74] ;  /* 0x00007400012e7983 */ /* 0x000f280000100800 */
[----:B------:R-:W4:Y:S04]  /*21d0*/  LDL.LU R51, [R1] ;  /* 0x0000000001337983 */ /* 0x000f280000300800 */
[----:B------:R-:W-:Y:S04]  /*21e0*/  STL [R1+0x80], R37 ;  /* 0x0000802501007387 */ /* 0x000fe80000100800 */
[----:B-----5:R-:W-:Y:S01]  /*21f0*/  STL [R1+0x7c], R36 ;  /* 0x00007c2401007387 */ /* 0x020fe20000100800 */
[----:B--2---:R-:W-:-:S02]  /*2200*/  IMAD R48, R49, R48, 0x9600 ;  /* 0x0000960031307424 */ /* 0x004fc400078e0230 */
[--C-:B------:R-:W-:Y:S02]  /*2210*/  HADD2.F32 R49, -RZ, R40.reuse.H0_H0 ;  /* 0x20000028ff317230 */ /* 0x100fe40000004100 */
[----:B------:R-:W-:Y:S01]  /*2220*/  HADD2.F32 R40, -RZ, R40.H1_H1 ;  /* 0x30000028ff287230 */ /* 0x000fe20000004100 */
[----:B------:R-:W-:Y:S02]  /*2230*/  IADD3 R48, P0, R48, R38, RZ ;  /* 0x0000002630307210 */ /* 0x000fe40007f1e0ff */
[----:B------:R-:W-:-:S04]  /*2240*/  LEA R38, P1, R56, UR10, 0x1 ;  /* 0x0000000a38267c11 */ /* 0x000fc8000f8208ff */
[----:B---3--:R-:W-:Y:S02]  /*2250*/  LEA.HI.X R39, R56, UR11, R47, 0x1, P1 ;  /* 0x0000000b38277c11 */ /* 0x008fe400088f0c2f */
[----:B----4-:R-:W0:Y:S02]  /*2260*/  LDS.64 R46, [R46] ;  /* 0x000000002e2e7984 */ /* 0x010e240000000a00 */
[----:B0-----:R-:W-:Y:S01]  /*2270*/  FADD.FTZ R47, R47, UR8 ;  /* 0x000000082f2f7e21 */ /* 0x001fe20008010000 */
[--C-:B------:R-:W-:Y:S01]  /*2280*/  FADD.FTZ R50, R0, -R46.reuse ;  /* 0x8000002e00327221 */ /* 0x100fe20000010000 */
[--C-:B------:R-:W-:Y:S01]  /*2290*/  FADD.FTZ R51, R51, -R46.reuse ;  /* 0x8000002e33337221 */ /* 0x100fe20000010000 */
[--C-:B------:R-:W-:Y:S02]  /*22a0*/  HADD2.F32 R0, -RZ, R42.reuse.H0_H0 ;  /* 0x2000002aff007230 */ /* 0x100fe40000004100 */
[--C-:B------:R-:W-:Y:S01]  /*22b0*/  FADD.FTZ R93, R93, -R46.reuse ;  /* 0x8000002e5d5d7221 */ /* 0x100fe20000010000 */
[----:B------:R-:W-:Y:S01]  /*22c0*/  HADD2.F32 R42, -RZ, R42.H1_H1 ;  /* 0x3000002aff2a7230 */ /* 0x000fe20000004100 */
        /* <DEDUP_REMOVED lines=27> */
[----:B------:R-:W-:Y:S01]  /*2480*/  F2FP.F16.F32.PACK_AB R50, R51, R50 ;  /* 0x000000323332723e */ /* 0x000fe200000000ff */
[----:B------:R-:W-:-:S02]  /*2490*/  HADD2.F32 R51, -RZ, R43.H0_H0 ;  /* 0x2000002bff337230 */ /* 0x000fc40000004100 */
[C-C-:B------:R-:W-:Y:S01]  /*24a0*/  FFMA.FTZ R37, R49.reuse, R91, R0.reuse ;  /* 0x0000005b31257223 */ /* 0x140fe20000010000 */
[----:B------:R-:W-:Y:S02]  /*24b0*/  HADD2.F32 R43, -RZ, R43.H1_H1 ;  /* 0x3000002bff2b7230 */ /* 0x000fe40000004100 */
[--C-:B------:R-:W-:Y:S01]  /*24c0*/  FFMA.FTZ R36, R49, R87, R0.reuse ;  /* 0x0000005731247223 */ /* 0x100fe20000010000 */
[----:B------:R0:W-:Y:S01]  /*24d0*/  STG.E.U16 desc[UR6][R38.64], R50 ;  /* 0x0000003226007986 */ /* 0x0001e2000c101506 */
[C---:B------:R-:W-:Y:S01]  /*24e0*/  FMUL.FTZ R75, R47.reuse, R75 ;  /* 0x0000004b2f4b7220 */ /* 0x040fe20000410000 */
[C---:B------:R-:W-:Y:S01]  /*24f0*/  FMUL.FTZ R18, R47.reuse, R18 ;  /* 0x000000122f127220 */ /* 0x040fe20000410000 */
[C---:B------:R-:W-:Y:S01]  /*2500*/  FMUL.FTZ R14, R47.reuse, R14 ;  /* 0x0000000e2f0e7220 */ /* 0x040fe20000410000 */
[----:B------:R1:W-:Y:S01]  /*2510*/  STL [R1+0x58], R37 ;  /* 0x0000582501007387 */ /* 0x0003e20000100800 */
[----:B------:R-:W-:Y:S01]  /*2520*/  FMUL.FTZ R10, R47, R10 ;  /* 0x0000000a2f0a7220 */ /* 0x000fe20000410000 */
[C-C-:B------:R-:W-:Y:S01]  /*2530*/  FFMA.FTZ R18, R49.reuse, R18, R0.reuse ;  /* 0x0000001231127223 */ /* 0x140fe20000010000 */
[--C-:B------:R-:W-:Y:S01]  /*2540*/  FFMA.FTZ R14, R49, R14, R0.reuse ;  /* 0x0000000e310e7223 */ /* 0x100fe20000010000 */
[----:B------:R2:W-:Y:S01]  /*2550*/  STL [R1+0x54], R36 ;  /* 0x0000542401007387 */ /* 0x0005e20000100800 */
[----:B------:R-:W-:Y:S01]  /*2560*/  FMUL.FTZ R61, R47, R61 ;  /* 0x0000003d2f3d7220 */ /* 0x000fe20000410000 */
[----:B------:R-:W-:Y:S01]  /*2570*/  FFMA.FTZ R10, R49, R10, R0 ;  /* 0x0000000a310a7223 */ /* 0x000fe20000010000 */
[----:B------:R-:W-:Y:S01]  /*2580*/  FADD.FTZ R90, R90, -R46 ;  /* 0x8000002e5a5a7221 */ /* 0x000fe20000010000 */
[----:B0-----:R-:W-:Y:S01]  /*2590*/  PRMT R50, R50, 0x7632, R50 ;  /* 0x0000763232327816 */ /* 0x001fe20000000032 */
[----:B------:R-:W-:Y:S01]  /*25a0*/  FADD.FTZ R13, R13, -R46 ;  /* 0x8000002e0d0d7221 */ /* 0x000fe20000010000 */
[----:B-1----:R-:W-:Y:S01]  /*25b0*/  FFMA.FTZ R37, R49, R79, R0 ;  /* 0x0000004f31257223 */ /* 0x002fe20000010000 */
[----:B------:R-:W-:Y:S01]  /*25c0*/  FMUL.FTZ R65, R47, R65 ;  /* 0x000000412f417220 */ /* 0x000fe20000410000 */
[----:B------:R-:W-:Y:S01]  /*25d0*/  FADD.FTZ R9, R9, -R46 ;  /* 0x8000002e09097221 */ /* 0x000fe20000010000 */
[----:B------:R0:W-:Y:S01]  /*25e0*/  STG.E.U16 desc[UR6][R38.64+0x2], R50 ;  /* 0x0000023226007986 */ /* 0x0001e2000c101506 */
[----:B--2---:R-:W-:Y:S01]  /*25f0*/  FFMA.FTZ R36, R49, R75, R0 ;  /* 0x0000004b31247223 */ /* 0x004fe20000010000 */
[--C-:B------:R-:W-:Y:S01]  /*2600*/  FADD.FTZ R57, R57, -R46.reuse ;  /* 0x8000002e39397221 */ /* 0x100fe20000010000 */
[--C-:B------:R-:W-:Y:S01]  /*2610*/  FADD.FTZ R86, R86, -R46.reuse ;  /* 0x8000002e56567221 */ /* 0x100fe20000010000 */
[C---:B------:R-:W-:Y:S01]  /*2620*/  FMUL.FTZ R6, R47.reuse, R6 ;  /* 0x000000062f067220 */ /* 0x040fe20000410000 */
[C---:B------:R-:W-:Y:S01]  /*2630*/  FMUL.FTZ R2, R47.reuse, R2 ;  /* 0x000000022f027220 */ /* 0x040fe20000410000 */
[C---:B------:R-:W-:Y:S01]  /*2640*/  FMUL.FTZ R45, R47.reuse, R45 ;  /* 0x0000002d2f2d7220 */ /* 0x040fe20000410000 */
[C---:B------:R-:W-:Y:S01]  /*2650*/  FMUL.FTZ R69, R47.reuse, R69 ;  /* 0x000000452f457220 */ /* 0x040fe20000410000 */
[----:B------:R-:W-:Y:S01]  /*2660*/  FMUL.FTZ R53, R47, R53 ;  /* 0x000000352f357220 */ /* 0x000fe20000410000 */
[--C-:B------:R-:W-:Y:S01]  /*2670*/  FADD.FTZ R60, R60, -R46.reuse ;  /* 0x8000002e3c3c7221 */ /* 0x100fe20000010000 */
[--C-:B------:R-:W-:Y:S01]  /*2680*/  FADD.FTZ R82, R82, -R46.reuse ;  /* 0x8000002e52527221 */ /* 0x100fe20000010000 */
[----:B------:R-:W-:Y:S01]  /*2690*/  FADD.FTZ R5, R5, -R46 ;  /* 0x8000002e05057221 */ /* 0x000fe20000010000 */
[----:B0-----:R-:W-:-:S02]  /*26a0*/  HADD2.F32 R50, -RZ, R41.H0_H0 ;  /* 0x20000029ff327230 */ /* 0x001fc40000004100 */
[--C-:B------:R-:W-:Y:S01]  /*26b0*/  FADD.FTZ R78, R78, -R46.reuse ;  /* 0x8000002e4e4e7221 */ /* 0x100fe20000010000 */
[----:B------:R-:W-:Y:S02]  /*26c0*/  HADD2.F32 R41, -RZ, R41.H1_H1 ;  /* 0x30000029ff297230 */ /* 0x000fe40000004100 */
[--C-:B------:R-:W-:Y:S01]  /*26d0*/  FADD.FTZ R74, R74, -R46.reuse ;  /* 0x8000002e4a4a7221 */ /* 0x100fe20000010000 */
[--C-:B------:R-:W-:Y:S01]  /*26e0*/  FADD.FTZ R17, R17, -R46.reuse ;  /* 0x8000002e11117221 */ /* 0x100fe20000010000 */
[----:B------:R-:W-:Y:S01]  /*26f0*/  FFMA.FTZ R93, R93, R50, R51 ;  /* 0x000000325d5d7223 */ /* 0x000fe20000010033 */
[--C-:B------:R-:W-:Y:S01]  /*2700*/  FADD.FTZ R64, R64, -R46.reuse ;  /* 0x8000002e40407221 */ /* 0x100fe20000010000 */
[----:B------:R-:W-:Y:S01]  /*2710*/  FFMA.FTZ R92, R92, R41, R43 ;  /* 0x000000295c5c7223 */ /* 0x000fe2000001002b */
[--C-:B------:R-:W-:Y:S01]  /*2720*/  FADD.FTZ R68, R68, -R46.reuse ;  /* 0x8000002e44447221 */ /* 0x100fe20000010000 */
[--C-:B------:R-:W-:Y:S01]  /*2730*/  FADD.FTZ R71, R71, -R46.reuse ;  /* 0x8000002e47477221 */ /* 0x100fe20000010000 */
[--C-:B------:R-:W-:Y:S01]  /*2740*/  FADD.FTZ R73, R73, -R46.reuse ;  /* 0x8000002e49497221 */ /* 0x100fe20000010000 */
[--C-:B------:R-:W-:Y:S01]  /*2750*/  FADD.FTZ R20, R20, -R46.reuse ;  /* 0x8000002e14147221 */ /* 0x100fe20000010000 */
[----:B------:R-:W-:Y:S01]  /*2760*/  F2FP.F16.F32.PACK_AB R92, R92, R93 ;  /* 0x0000005d5c5c723e */ /* 0x000fe200000000ff */
[--C-:B------:R-:W-:Y:S01]  /*2770*/  FADD.FTZ R89, R89, -R46.reuse ;  /* 0x8000002e59597221 */ /* 0x100fe20000010000 */
[--C-:B------:R-:W-:Y:S01]  /*2780*/  FADD.FTZ R85, R85, -R46.reuse ;  /* 0x8000002e55557221 */ /* 0x100fe20000010000 */
[----:B------:R-:W-:Y:S01]  /*2790*/  FADD.FTZ R81, R81, -R46 ;  /* 0x8000002e51517221 */ /* 0x000fe20000010000 */
[----:B------:R-:W-:Y:S01]  /*27a0*/  PRMT R56, R92, 0x7632, R56 ;  /* 0x000076325c387816 */ /* 0x000fe20000000038 */
[----:B------:R-:W-:Y:S01]  /*27b0*/  STG.E.U16 desc[UR6][R38.64+0x4], R92 ;  /* 0x0000045c26007986 */ /* 0x000fe2000c101506 */
[--C-:B------:R-:W-:Y:S01]  /*27c0*/  FADD.FTZ R77, R77, -R46.reuse ;  /* 0x8000002e4d4d7221 */ /* 0x100fe20000010000 */
[--C-:B------:R-:W-:Y:S01]  /*27d0*/  FADD.FTZ R16, R16, -R46.reuse ;  /* 0x8000002e10107221 */ /* 0x100fe20000010000 */
[--C-:B------:R-:W-:Y:S01]  /*27e0*/  FADD.FTZ R12, R12, -R46.reuse ;  /* 0x8000002e0c0c7221 */ /* 0x100fe20000010000 */
[----:B------:R0:W-:Y:S01]  /*27f0*/  STG.E.U16 desc[UR6][R38.64+0x6], R56 ;  /* 0x0000063826007986 */ /* 0x0001e2000c101506 */
        /* <DEDUP_REMOVED lines=11> */
[----:B0-----:R-:W-:Y:S01]  /*28b0*/  FFMA.FTZ R38, R49, R83, R0 ;  /* 0x0000005331267223 */ /* 0x001fe20000010000 */
[--C-:B------:R-:W-:Y:S01]  /*28c0*/  FADD.FTZ R84, R84, -R46.reuse ;  /* 0x8000002e54547221 */ /* 0x100fe20000010000 */
[--C-:B------:R-:W-:Y:S01]  /*28d0*/  FADD.FTZ R80, R80, -R46.reuse ;  /* 0x8000002e50507221 */ /* 0x100fe20000010000 */
[--C-:B------:R-:W-:Y:S01]  /*28e0*/  FADD.FTZ R76, R76, -R46.reuse ;  /* 0x8000002e4c4c7221 */ /* 0x100fe20000010000 */
[--C-:B------:R-:W-:Y:S01]  /*28f0*/  FADD.FTZ R19, R19, -R46.reuse ;  /* 0x8000002e13137221 */ /* 0x100fe20000010000 */
[----:B------:R-:W-:Y:S01]  /*2900*/  STL [R1+0x3c], R38 ;  /* 0x00003c2601007387 */ /* 0x000fe20000100800 */
[--C-:B------:R-:W-:Y:S01]  /*2910*/  FADD.FTZ R15, R15, -R46.reuse ;  /* 0x8000002e0f0f7221 */ /* 0x100fe20000010000 */
[--C-:B------:R-:W-:Y:S01]  /*2920*/  FADD.FTZ R11, R11, -R46.reuse ;  /* 0x8000002e0b0b7221 */ /* 0x100fe20000010000 */
[--C-:B------:R-:W-:Y:S01]  /*2930*/  FADD.FTZ R7, R7, -R46.reuse ;  /* 0x8000002e07077221 */ /* 0x100fe20000010000 */
[----:B------:R0:W-:Y:S01]  /*2940*/  STL [R1+0x34], R37 ;  /* 0x0000342501007387 */ /* 0x0001e20000100800 */
[--C-:B------:R-:W-:Y:S01]  /*2950*/  FADD.FTZ R3, R3, -R46.reuse ;  /* 0x8000002e03037221 */ /* 0x100fe20000010000 */
[--C-:B------:R-:W-:Y:S01]  /*2960*/  FADD.FTZ R70, R70, -R46.reuse ;  /* 0x8000002e46467221 */ /* 0x100fe20000010000 */
[----:B------:R-:W-:Y:S01]  /*2970*/  FADD.FTZ R72, R72, -R46 ;  /* 0x8000002e48487221 */ /* 0x000fe20000010000 */
[----:B------:R1:W-:Y:S01]  /*2980*/  STL [R1+0x2c], R36 ;  /* 0x00002c2401007387 */ /* 0x0003e20000100800 */
[----:B------:R-:W-:Y:S01]  /*2990*/  FFMA.FTZ R92, R49, R61, R0 ;  /* 0x0000003d315c7223 */ /* 0x000fe20000010000 */
[----:B------:R-:W-:Y:S01]  /*29a0*/  IADD3.X R35, RZ, R35, RZ, P0, !PT ;  /* 0x00000023ff237210 */ /* 0x000fe200007fe4ff */
[----:B------:R-:W-:Y:S01]  /*29b0*/  ULDC.64 UR8, c[0x0][0x238] ;  /* 0x00008e0000087ab9 */ /* 0x000fe20000000a00 */
[----:B------:R-:W-:Y:S01]  /*29c0*/  STL [R1+0x28], R18 ;  /* 0x0000281201007387 */ /* 0x000fe20000100800 */
[C---:B------:R-:W-:Y:S01]  /*29d0*/  FMUL.FTZ R9, R47.reuse, R9 ;  /* 0x000000092f097220 */ /* 0x040fe20000410000 */
[----:B------:R-:W-:-:S02]  /*29e0*/  FMUL.FTZ R57, R47, R57 ;  /* 0x000000392f397220 */ /* 0x000fc40000410000 */
[----:B------:R-:W2:Y:S01]  /*29f0*/  LDL.LU R56, [R1+0x10] ;  /* 0x0000100001387983 */ /* 0x000ea20000300800 */
[C-C-:B------:R-:W-:Y:S01]  /*2a00*/  FFMA.FTZ R91, R49.reuse, R65, R0.reuse ;  /* 0x00000041315b7223 */ /* 0x140fe20000010000 */
[C-C-:B0-----:R-:W-:Y:S01]  /*2a10*/  FFMA.FTZ R37, R49.reuse, R6, R0.reuse ;  /* 0x0000000631257223 */ /* 0x141fe20000010000 */
[C-C-:B-1----:R-:W-:Y:S01]  /*2a20*/  FFMA.FTZ R36, R49.reuse, R2, R0.reuse ;  /* 0x0000000231247223 */ /* 0x142fe20000010000 */
[----:B------:R0:W-:Y:S01]  /*2a30*/  STL [R1+0x20], R14 ;  /* 0x0000200e01007387 */ /* 0x0001e20000100800 */
[C-C-:B------:R-:W-:Y:S01]  /*2a40*/  FFMA.FTZ R93, R49.reuse, R45, R0.reuse ;  /* 0x0000002d315d7223 */ /* 0x140fe20000010000 */
[C-C-:B------:R-:W-:Y:S02]  /*2a50*/  FFMA.FTZ R87, R49.reuse, R69, R0.reuse ;  /* 0x0000004531577223 */ /* 0x140fe40000010000 */
[----:B------:R1:W-:Y:S01]  /*2a60*/  STL [R1+0x8], R10 ;  /* 0x0000080a01007387 */ /* 0x0003e20000100800 */
[----:B------:R-:W-:Y:S01]  /*2a70*/  FFMA.FTZ R83, R49, R53, R0 ;  /* 0x0000003531537223 */ /* 0x000fe20000010000 */
[----:B------:R-:W-:-:S02]  /*2a80*/  FMUL.FTZ R79, R47, R86 ;  /* 0x000000562f4f7220 */ /* 0x000fc40000410000 */
[----:B------:R-:W3:Y:S01]  /*2a90*/  LDL.LU R61, [R1+0x24] ;  /* 0x00002400013d7983 */ /* 0x000ee20000300800 */
[C---:B------:R-:W-:Y:S01]  /*2aa0*/  FMUL.FTZ R0, R47.reuse, R82 ;  /* 0x000000522f007220 */ /* 0x040fe20000410000 */
[C---:B------:R-:W-:Y:S01]  /*2ab0*/  FMUL.FTZ R6, R47.reuse, R60 ;  /* 0x0000003c2f067220 */ /* 0x040fe20000410000 */
[C-C-:B0-----:R-:W-:Y:S01]  /*2ac0*/  FFMA.FTZ R14, R40.reuse, R13, R42.reuse ;  /* 0x0000000d280e7223 */ /* 0x141fe2000001002a */
[----:B------:R-:W4:Y:S01]  /*2ad0*/  LDL.LU R65, [R1+0x14] ;  /* 0x0000140001417983 */ /* 0x000f220000300800 */
[C-C-:B------:R-:W-:Y:S01]  /*2ae0*/  FFMA.FTZ R82, R40.reuse, R90, R42.reuse ;  /* 0x0000005a28527223 */ /* 0x140fe2000001002a */
[C-C-:B------:R-:W-:Y:S02]  /*2af0*/  FFMA.FTZ R13, R40.reuse, R9, R42.reuse ;  /* 0x00000009280d7223 */ /* 0x140fe4000001002a */
[----:B------:R-:W3:Y:S01]  /*2b00*/  LDL.LU R86, [R1+0x30] ;  /* 0x0000300001567983 */ /* 0x000ee20000300800 */
[----:B------:R-:W-:Y:S01]  /*2b10*/  FFMA.FTZ R9, R40, R57, R42 ;  /* 0x0000003928097223 */ /* 0x000fe2000001002a */
[C---:B------:R-:W-:Y:S01]  /*2b20*/  FMUL.FTZ R5, R47.reuse, R5 ;  /* 0x000000052f057220 */ /* 0x040fe20000410000 */
[C---:B------:R-:W-:Y:S01]  /*2b30*/  FMUL.FTZ R75, R47.reuse, R78 ;  /* 0x0000004e2f4b7220 */ /* 0x040fe20000410000 */
[----:B------:R-:W3:Y:S01]  /*2b40*/  LDL.LU R60, [R1+0x1c] ;  /* 0x00001c00013c7983 */ /* 0x000ee20000300800 */
[C---:B------:R-:W-:Y:S01]  /*2b50*/  FMUL.FTZ R74, R47.reuse, R74 ;  /* 0x0000004a2f4a7220 */ /* 0x040fe20000410000 */
[----:B------:R-:W-:-:S02]  /*2b60*/  FMUL.FTZ R17, R47, R17 ;  /* 0x000000112f117220 */ /* 0x000fc40000410000 */
[----:B------:R-:W3:Y:S04]  /*2b70*/  LDL.LU R90, [R1+0x18] ;  /* 0x00001800015a7983 */ /* 0x000ee80000300800 */
[----:B------:R-:W2:Y:S01]  /*2b80*/  LDL.LU R57, [R1+0xc] ;  /* 0x00000c0001397983 */ /* 0x000ea20000300800 */
[C---:B------:R-:W-:Y:S01]  /*2b90*/  FMUL.FTZ R64, R47.reuse, R64 ;  /* 0x000000402f407220 */ /* 0x040fe20000410000 */
[C---:B------:R-:W-:Y:S01]  /*2ba0*/  FMUL.FTZ R2, R47.reuse, R68 ;  /* 0x000000442f027220 */ /* 0x040fe20000410000 */
[C---:B------:R-:W-:Y:S01]  /*2bb0*/  FMUL.FTZ R71, R47.reuse, R71 ;  /* 0x000000472f477220 */ /* 0x040fe20000410000 */
[C---:B------:R-:W-:Y:S01]  /*2bc0*/  FMUL.FTZ R73, R47.reuse, R73 ;  /* 0x000000492f497220 */ /* 0x040fe20000410000 */
[C-C-:B------:R-:W-:Y:S01]  /*2bd0*/  FFMA.FTZ R78, R40.reuse, R0, R42.reuse ;  /* 0x00000000284e7223 */ /* 0x140fe2000001002a */
[C-C-:B-1----:R-:W-:Y:S01]  /*2be0*/  FFMA.FTZ R10, R40.reuse, R5, R42.reuse ;  /* 0x00000005280a7223 */ /* 0x142fe2000001002a */
        /* <DEDUP_REMOVED lines=39> */
[----:B------:R-:W-:Y:S01]  /*2e60*/  LEA R50, P1, R34, UR10, 0x1 ;  /* 0x0000000a22327c11 */ /* 0x000fe2000f8208ff */
[--C-:B------:R-:W-:Y:S01]  /*2e70*/  FADD.FTZ R71, R58, -R46.reuse ;  /* 0x8000002e3a477221 */ /* 0x100fe20000010000 */
[--C-:B------:R-:W-:Y:S01]  /*2e80*/  FADD.FTZ R73, R62, -R46.reuse ;  /* 0x8000002e3e497221 */ /* 0x100fe20000010000 */
[--C-:B------:R-:W-:Y:S01]  /*2e90*/  FADD.FTZ R74, R66, -R46.reuse ;  /* 0x8000002e424a7221 */ /* 0x100fe20000010000 */
[----:B------:R-:W-:Y:S01]  /*2ea0*/  FADD.FTZ R46, R55, -R46 ;  /* 0x8000002e372e7221 */ /* 0x000fe20000010000 */
[----:B------:R-:W3:Y:S01]  /*2eb0*/  LDL.LU R62, [R1+0x38] ;  /* 0x00003800013e7983 */ /* 0x000ee20000300800 */
[----:B--2---:R-:W-:-:S02]  /*2ec0*/  LEA.HI.X R51, R34, UR11, R57, 0x1, P1 ;  /* 0x0000000b22337c11 */ /* 0x004fc400088f0c39 */
[----:B------:R-:W-:-:S04]  /*2ed0*/  LEA R54, P1, R33, UR10, 0x1 ;  /* 0x0000000a21367c11 */ /* 0x000fc8000f8208ff */
[----:B------:R-:W-:Y:S02]  /*2ee0*/  LEA.HI.X R55, R33, UR11, R56, 0x1, P1 ;  /* 0x0000000b21377c11 */ /* 0x000fe400088f0c38 */
[----:B------:R-:W-:-:S04]  /*2ef0*/  LEA R56, P1, R32, UR10, 0x1 ;  /* 0x0000000a20387c11 */ /* 0x000fc8000f8208ff */
[----:B----4-:R-:W-:Y:S02]  /*2f00*/  LEA.HI.X R57, R32, UR11, R65, 0x1, P1 ;  /* 0x0000000b20397c11 */ /* 0x010fe400088f0c41 */
[C---:B------:R-:W-:Y:S01]  /*2f10*/  LEA R32, P1, R31.reuse, UR10, 0x1 ;  /* 0x0000000a1f207c11 */ /* 0x040fe2000f8208ff */
[----:B------:R-:W2:Y:S03]  /*2f20*/  LDL.LU R65, [R1+0x40] ;  /* 0x0000400001417983 */ /* 0x000ea60000300800 */
[----:B---3--:R-:W-:Y:S01]  /*2f30*/  LEA.HI.X R33, R31, UR11, R90, 0x1, P1 ;  /* 0x0000000b1f217c11 */ /* 0x008fe200088f0c5a */
[----:B------:R-:W3:Y:S01]  /*2f40*/  LDL.LU R64, [R1+0x44] ;  /* 0x0000440001407983 */ /* 0x000ee20000300800 */
[----:B------:R-:W-:-:S03]  /*2f50*/  LEA R58, P1, R30, UR10, 0x1 ;  /* 0x0000000a1e3a7c11 */ /* 0x000fc6000f8208ff */
[----:B------:R-:W4:Y:S01]  /*2f60*/  LDL.LU R67, [R1+0x48] ;  /* 0x0000480001437983 */ /* 0x000f220000300800 */
[----:B------:R-:W-:Y:S02]  /*2f70*/  LEA.HI.X R59, R30, UR11, R60, 0x1, P1 ;  /* 0x0000000b1e3b7c11 */ /* 0x000fe400088f0c3c */
[C---:B------:R-:W-:Y:S01]  /*2f80*/  LEA R30, P1, R29.reuse, UR10, 0x1 ;  /* 0x0000000a1d1e7c11 */ /* 0x040fe2000f8208ff */
[----:B------:R-:W4:Y:S03]  /*2f90*/  LDL.LU R66, [R1+0x4c] ;  /* 0x00004c0001427983 */ /* 0x000f260000300800 */
[----:B------:R-:W-:Y:S01]  /*2fa0*/  LEA.HI.X R31, R29, UR11, R61, 0x1, P1 ;  /* 0x0000000b1d1f7c11 */ /* 0x000fe200088f0c3d */
[----:B------:R-:W4:Y:S01]  /*2fb0*/  LDL.LU R34, [R1+0x50] ;  /* 0x0000500001227983 */ /* 0x000f220000300800 */
[----:B------:R-:W-:-:S03]  /*2fc0*/  LEA R60, P1, R28, UR10, 0x1 ;  /* 0x0000000a1c3c7c11 */ /* 0x000fc6000f8208ff */
[----:B------:R-:W4:Y:S01]  /*2fd0*/  LDL.LU R77, [R1+0x5c] ;  /* 0x00005c00014d7983 */ /* 0x000f220000300800 */
[----:B------:R-:W-:-:S03]  /*2fe0*/  LEA.HI.X R61, R28, UR11, R86, 0x1, P1 ;  /* 0x0000000b1c3d7c11 */ /* 0x000fc600088f0c56 */
[----:B------:R-:W2:Y:S04]  /*2ff0*/  LDL.LU R86, [R1+0x58] ;  /* 0x0000580001567983 */ /* 0x000ea80000300800 */
[----:B------:R-:W3:Y:S04]  /*3000*/  LDL.LU R89, [R1+0x54] ;  /* 0x0000540001597983 */ /* 0x000ee80000300800 */
[----:B------:R-:W4:Y:S01]  /*3010*/  LDL.LU R90, [R1+0x3c] ;  /* 0x00003c00015a7983 */ /* 0x000f220000300800 */
[----:B--2---:R-:W-:-:S03]  /*3020*/  F2FP.F16.F32.PACK_AB R82, R82, R86 ;  /* 0x000000565252723e */ /* 0x004fc600000000ff */
[----:B------:R-:W2:Y:S01]  /*3030*/  LDL.LU R86, [R1+0x34] ;  /* 0x0000340001567983 */ /* 0x000ea20000300800 */
[----:B---3--:R-:W-:-:S03]  /*3040*/  F2FP.F16.F32.PACK_AB R79, R79, R89 ;  /* 0x000000594f4f723e */ /* 0x008fc600000000ff */
[----:B------:R-:W3:Y:S04]  /*3050*/  LDL.LU R85, [R1+0x2c] ;  /* 0x00002c0001557983 */ /* 0x000ee80000300800 */
[----:B------:R-:W3:Y:S01]  /*3060*/  LDL.LU R89, [R1+0x28] ;  /* 0x0000280001597983 */ /* 0x000ee20000300800 */
[----:B----4-:R-:W-:-:S03]  /*3070*/  F2FP.F16.F32.PACK_AB R78, R78, R90 ;  /* 0x0000005a4e4e723e */ /* 0x010fc600000000ff */
[----:B------:R-:W4:Y:S01]  /*3080*/  LDL.LU R90, [R1+0x20] ;  /* 0x00002000015a7983 */ /* 0x000f220000300800 */
[----:B------:R-:W-:Y:S02]  /*3090*/  F2FP.F16.F32.PACK_AB R10, R10, R37 ;  /* 0x000000250a0a723e */ /* 0x000fe400000000ff */
[----:B------:R-:W-:Y:S02]  /*30a0*/  F2FP.F16.F32.PACK_AB R9, R9, R36 ;  /* 0x000000240909723e */ /* 0x000fe400000000ff */
[----:B------:R-:W-:-:S04]  /*30b0*/  LEA R28, P1, R27, UR10, 0x1 ;  /* 0x0000000a1b1c7c11 */ /* 0x000fc8000f8208ff */
[----:B------:R-:W-:Y:S02]  /*30c0*/  LEA.HI.X R29, R27, UR11, R62, 0x1, P1 ;  /* 0x0000000b1b1d7c11 */ /* 0x000fe400088f0c3e */
[----:B------:R-:W-:-:S04]  /*30d0*/  LEA R62, P1, R26, UR10, 0x1 ;  /* 0x0000000a1a3e7c11 */ /* 0x000fc8000f8208ff */
[----:B------:R-:W-:Y:S02]  /*30e0*/  LEA.HI.X R63, R26, UR11, R65, 0x1, P1 ;  /* 0x0000000b1a3f7c11 */ /* 0x000fe400088f0c41 */
[----:B------:R-:W-:-:S04]  /*30f0*/  LEA R26, P1, R25, UR10, 0x1 ;  /* 0x0000000a191a7c11 */ /* 0x000fc8000f8208ff */
[----:B------:R-:W-:Y:S02]  /*3100*/  LEA.HI.X R27, R25, UR11, R64, 0x1, P1 ;  /* 0x0000000b191b7c11 */ /* 0x000fe400088f0c40 */
[C---:B------:R-:W-:Y:S02]  /*3110*/  LEA R64, P1, R24.reuse, UR10, 0x1 ;  /* 0x0000000a18407c11 */ /* 0x040fe4000f8208ff */
[----:B--2---:R-:W-:Y:S02]  /*3120*/  F2FP.F16.F32.PACK_AB R75, R75, R86 ;  /* 0x000000564b4b723e */ /* 0x004fe400000000ff */
[----:B------:R-:W2:Y:S04]  /*3130*/  LDL.LU R86, [R1+0x8] ;  /* 0x0000080001567983 */ /* 0x000ea80000300800 */
[----:B------:R-:W2:Y:S04]  /*3140*/  LDL.LU R37, [R1+0x80] ;  /* 0x0000800001257983 */ /* 0x000ea80000300800 */
[----:B------:R-:W2:Y:S01]  /*3150*/  LDL.LU R36, [R1+0x7c] ;  /* 0x00007c0001247983 */ /* 0x000ea20000300800 */
[----:B------:R-:W-:-:S02]  /*3160*/  LEA.HI.X R65, R24, UR11, R67, 0x1, P1 ;  /* 0x0000000b18417c11 */ /* 0x000fc400088f0c43 */
[----:B------:R-:W-:Y:S01]  /*3170*/  LEA R24, P1, R23, UR10, 0x1 ;  /* 0x0000000a17187c11 */ /* 0x000fe2000f8208ff */
[----:B------:R-:W-:-:S03]  /*3180*/  FMUL.FTZ R88, R47, R88 ;  /* 0x000000582f587220 */ /* 0x000fc60000410000 */
[----:B------:R-:W-:Y:S01]  /*3190*/  LEA.HI.X R25, R23, UR11, R66, 0x1, P1 ;  /* 0x0000000b17197c11 */ /* 0x000fe200088f0c42 */
[--C-:B------:R-:W-:Y:S01]  /*31a0*/  FFMA.FTZ R88, R41, R88, R43.reuse ;  /* 0x0000005829587223 */ /* 0x100fe2000001002b */
        /* <DEDUP_REMOVED lines=18> */
[C-C-:B------:R-:W-:Y:S01]  /*32d0*/  FFMA.FTZ R84, R41.reuse, R84, R43.reuse ;  /* 0x0000005429547223 */ /* 0x140fe2000001002b */
[----:B------:R-:W-:Y:S01]  /*32e0*/  FFMA.FTZ R80, R41, R80, R43 ;  /* 0x0000005029507223 */ /* 0x000fe2000001002b */
[----:B------:R-:W-:Y:S01]  /*32f0*/  LEA.HI.X R23, R21, UR11, R77, 0x1, P0 ;  /* 0x0000000b15177c11 */ /* 0x000fe200080f0c4d */
        /* <DEDUP_REMOVED lines=12> */
[----:B------:R-:W-:Y:S01]  /*33c0*/  PRMT R21, R82, 0x7632, R21 ;  /* 0x0000763252157816 */ /* 0x000fe20000000015 */
[----:B------:R0:W-:Y:S01]  /*33d0*/  STG.E.U16 desc[UR6][R50.64+0x4], R4 ;  /* 0x0000040432007986 */ /* 0x0001e2000c101506 */
[----:B------:R-:W-:-:S02]  /*33e0*/  PRMT R41, R4, 0x7632, R41 ;  /* 0x0000763204297816 */ /* 0x000fc40000000029 */
[----:B------:R-:W-:Y:S02]  /*33f0*/  F2FP.F16.F32.PACK_AB R8, R84, R8 ;  /* 0x000000085408723e */ /* 0x000fe400000000ff */
[----:B------:R-:W-:Y:S01]  /*3400*/  F2FP.F16.F32.PACK_AB R12, R80, R12 ;  /* 0x0000000c500c723e */ /* 0x000fe200000000ff */
[----:B------:R1:W-:Y:S01]  /*3410*/  STG.E.U16 desc[UR6][R50.64+0x2], R21 ;  /* 0x0000021532007986 */ /* 0x0003e2000c101506 */
[----:B------:R-:W-:Y:S02]  /*3420*/  F2FP.F16.F32.PACK_AB R16, R76, R16 ;  /* 0x000000104c10723e */ /* 0x000fe400000000ff */
[----:B0-----:R-:W-:Y:S01]  /*3430*/  PRMT R4, R79, 0x7632, R4 ;  /* 0x000076324f047816 */ /* 0x001fe20000000004 */
[----:B------:R-:W-:Y:S01]  /*3440*/  STG.E.U16 desc[UR6][R50.64], R82 ;  /* 0x0000005232007986 */ /* 0x000fe2000c101506 */
[----:B------:R-:W-:-:S03]  /*3450*/  PRMT R43, R12, 0x7632, R43 ;  /* 0x000076320c2b7816 */ /* 0x000fc6000000002b */
[----:B------:R0:W-:Y:S01]  /*3460*/  STG.E.U16 desc[UR6][R50.64+0x6], R41 ;  /* 0x0000062932007986 */ /* 0x0001e2000c101506 */
[----:B-1----:R-:W-:-:S03]  /*3470*/  PRMT R21, R8, 0x7632, R21 ;  /* 0x0000763208157816 */ /* 0x002fc60000000015 */
[----:B------:R1:W-:Y:S01]  /*3480*/  STG.E.U16 desc[UR6][R54.64+0x2], R4 ;  /* 0x0000020436007986 */ /* 0x0003e2000c101506 */
[----:B---3--:R-:W-:-:S03]  /*3490*/  F2FP.F16.F32.PACK_AB R68, R68, R85 ;  /* 0x000000554444723e */ /* 0x008fc600000000ff */
[----:B------:R3:W-:Y:S01]  /*34a0*/  STG.E.U16 desc[UR6][R54.64+0x4], R8 ;  /* 0x0000040836007986 */ /* 0x0007e2000c101506 */
[----:B------:R-:W-:Y:S02]  /*34b0*/  F2FP.F16.F32.PACK_AB R18, R19, R18 ;  /* 0x000000121312723e */ /* 0x000fe400000000ff */
[----:B0-----:R-:W-:Y:S01]  /*34c0*/  PRMT R41, R78, 0x7632, R41 ;  /* 0x000076324e297816 */ /* 0x001fe20000000029 */
[----:B------:R-:W-:Y:S01]  /*34d0*/  STG.E.U16 desc[UR6][R54.64], R79 ;  /* 0x0000004f36007986 */ /* 0x000fe2000c101506 */
[----:B------:R-:W-:Y:S02]  /*34e0*/  F2FP.F16.F32.PACK_AB R17, R17, R89 ;  /* 0x000000591111723e */ /* 0x000fe400000000ff */
[----:B-1----:R-:W-:Y:S01]  /*34f0*/  PRMT R4, R75, 0x7632, R4 ;  /* 0x000076324b047816 */ /* 0x002fe20000000004 */
[----:B------:R-:W-:Y:S01]  /*3500*/  STG.E.U16 desc[UR6][R54.64+0x6], R21 ;  /* 0x0000061536007986 */ /* 0x000fe2000c101506 */
[----:B------:R-:W-:Y:S02]  /*3510*/  F2FP.F16.F32.PACK_AB R15, R15, R20 ;  /* 0x000000140f0f723e */ /* 0x000fe400000000ff */
[----:B---3--:R-:W-:Y:S01]  /*3520*/  PRMT R8, R16, 0x7632, R8 ;  /* 0x0000763210087816 */ /* 0x008fe20000000008 */
[----:B------:R-:W-:Y:S01]  /*3530*/  STG.E.U16 desc[UR6][R56.64], R78 ;  /* 0x0000004e38007986 */ /* 0x000fe2000c101506 */
[----:B------:R-:W-:-:S03]  /*3540*/  PRMT R19, R18, 0x7632, R19 ;  /* 0x0000763212137816 */ /* 0x000fc60000000013 */
[----:B------:R-:W-:Y:S01]  /*3550*/  STG.E.U16 desc[UR6][R56.64+0x2], R41 ;  /* 0x0000022938007986 */ /* 0x000fe2000c101506 */
[----:B----4-:R-:W-:-:S03]  /*3560*/  F2FP.F16.F32.PACK_AB R14, R14, R90 ;  /* 0x0000005a0e0e723e */ /* 0x010fc600000000ff */
[----:B------:R0:W-:Y:S01]  /*3570*/  STG.E.U16 desc[UR6][R56.64+0x4], R12 ;  /* 0x0000040c38007986 */ /* 0x0001e2000c101506 */
[----:B------:R-:W-:-:S03]  /*3580*/  F2FP.F16.F32.PACK_AB R11, R11, R38 ;  /* 0x000000260b0b723e */ /* 0x000fc600000000ff */
[----:B------:R-:W-:Y:S04]  /*3590*/  STG.E.U16 desc[UR6][R56.64+0x6], R43 ;  /* 0x0000062b38007986 */ /* 0x000fe8000c101506 */
[----:B------:R1:W-:Y:S04]  /*35a0*/  STG.E.U16 desc[UR6][R32.64+0x2], R4 ;  /* 0x0000020420007986 */ /* 0x0003e8000c101506 */
[----:B------:R3:W-:Y:S01]  /*35b0*/  STG.E.U16 desc[UR6][R32.64+0x6], R8 ;  /* 0x0000060820007986 */ /* 0x0007e2000c101506 */
[----:B0-----:R-:W-:Y:S02]  /*35c0*/  PRMT R12, R68, 0x7632, R12 ;  /* 0x00007632440c7816 */ /* 0x001fe4000000000c */
[----:B------:R-:W-:Y:S01]  /*35d0*/  F2FP.F16.F32.PACK_AB R7, R7, R39 ;  /* 0x000000270707723e */ /* 0x000fe200000000ff */
[----:B------:R-:W-:Y:S01]  /*35e0*/  STG.E.U16 desc[UR6][R32.64], R75 ;  /* 0x0000004b20007986 */ /* 0x000fe2000c101506 */
[----:B-1----:R-:W-:-:S03]  /*35f0*/  PRMT R4, R17, 0x7632, R4 ;  /* 0x0000763211047816 */ /* 0x002fc60000000004 */
[----:B------:R0:W-:Y:S01]  /*3600*/  STG.E.U16 desc[UR6][R32.64+0x4], R16 ;  /* 0x0000041020007986 */ /* 0x0001e2000c101506 */
[----:B---3--:R-:W-:-:S03]  /*3610*/  PRMT R8, R15, 0x7632, R8 ;  /* 0x000076320f087816 */ /* 0x008fc60000000008 */
[----:B------:R-:W-:Y:S01]  /*3620*/  STG.E.U16 desc[UR6][R58.64], R68 ;  /* 0x000000443a007986 */ /* 0x000fe2000c101506 */
[----:B------:R-:W-:-:S03]  /*3630*/  F2FP.F16.F32.PACK_AB R3, R3, R42 ;  /* 0x0000002a0303723e */ /* 0x000fc600000000ff */
[----:B------:R1:W-:Y:S04]  /*3640*/  STG.E.U16 desc[UR6][R58.64+0x2], R12 ;  /* 0x0000020c3a007986 */ /* 0x0003e8000c101506 */
[----:B------:R-:W-:Y:S01]  /*3650*/  STG.E.U16 desc[UR6][R58.64+0x4], R18 ;  /* 0x000004123a007986 */ /* 0x000fe2000c101506 */
[----:B0-----:R-:W-:-:S03]  /*3660*/  PRMT R16, R11, 0x7632, R16 ;  /* 0x000076320b107816 */ /* 0x001fc60000000010 */
[----:B------:R-:W-:Y:S01]  /*3670*/  STG.E.U16 desc[UR6][R58.64+0x6], R19 ;  /* 0x000006133a007986 */ /* 0x000fe2000c101506 */
[----:B------:R-:W-:-:S03]  /*3680*/  F2FP.F16.F32.PACK_AB R44, R71, R44 ;  /* 0x0000002c472c723e */ /* 0x000fc600000000ff */
[----:B------:R-:W-:Y:S01]  /*3690*/  STG.E.U16 desc[UR6][R30.64], R17 ;  /* 0x000000111e007986 */ /* 0x000fe2000c101506 */
[----:B-1----:R-:W-:-:S03]  /*36a0*/  PRMT R12, R14, 0x7632, R12 ;  /* 0x000076320e0c7816 */ /* 0x002fc6000000000c */
[----:B------:R-:W-:Y:S04]  /*36b0*/  STG.E.U16 desc[UR6][R30.64+0x2], R4 ;  /* 0x000002041e007986 */ /* 0x000fe8000c101506 */
[----:B------:R-:W-:Y:S04]  /*36c0*/  STG.E.U16 desc[UR6][R30.64+0x4], R15 ;  /* 0x0000040f1e007986 */ /* 0x000fe8000c101506 */
[----:B------:R-:W-:Y:S04]  /*36d0*/  STG.E.U16 desc[UR6][R30.64+0x6], R8 ;  /* 0x000006081e007986 */ /* 0x000fe8000c101506 */
[----:B------:R0:W-:Y:S01]  /*36e0*/  STG.E.U16 desc[UR6][R60.64], R14 ;  /* 0x0000000e3c007986 */ /* 0x0001e2000c101506 */
[----:B------:R-:W-:-:S03]  /*36f0*/  F2FP.F16.F32.PACK_AB R45, R73, R45 ;  /* 0x0000002d492d723e */ /* 0x000fc600000000ff */
[----:B------:R1:W-:Y:S01]  /*3700*/  STG.E.U16 desc[UR6][R60.64+0x2], R12 ;  /* 0x0000020c3c007986 */ /* 0x0003e2000c101506 */
[----:B------:R-:W-:-:S03]  /*3710*/  F2FP.F16.F32.PACK_AB R6, R6, R93 ;  /* 0x0000005d0606723e */ /* 0x000fc600000000ff */
[----:B------:R3:W-:Y:S01]  /*3720*/  STG.E.U16 desc[UR6][R60.64+0x4], R11 ;  /* 0x0000040b3c007986 */ /* 0x0007e2000c101506 */
[----:B0-----:R-:W-:-:S03]  /*3730*/  PRMT R14, R7, 0x7632, R14 ;  /* 0x00007632070e7816 */ /* 0x001fc6000000000e */
[----:B------:R-:W-:Y:S01]  /*3740*/  STG.E.U16 desc[UR6][R60.64+0x6], R16 ;  /* 0x000006103c007986 */ /* 0x000fe2000c101506 */
[----:B------:R-:W-:Y:S02]  /*3750*/  PRMT R31, R10, 0x7632, R31 ;  /* 0x000076320a1f7816 */ /* 0x000fe4000000001f */
[----:B------:R-:W-:Y:S01]  /*3760*/  PRMT R8, R3, 0x7632, R8 ;  /* 0x0000763203087816 */ /* 0x000fe20000000008 */
[----:B------:R-:W-:Y:S01]  /*3770*/  STG.E.U16 desc[UR6][R28.64+0x4], R7 ;  /* 0x000004071c007986 */ /* 0x000fe2000c101506 */
[----:B------:R-:W-:-:S03]  /*3780*/  F2FP.F16.F32.PACK_AB R5, R5, R92 ;  /* 0x0000005c0505723e */ /* 0x000fc600000000ff */
[----:B------:R-:W-:Y:S01]  /*3790*/  STG.E.U16 desc[UR6][R28.64+0x6], R14 ;  /* 0x0000060e1c007986 */ /* 0x000fe2000c101506 */
[----:B------:R-:W-:Y:S02]  /*37a0*/  F2FP.F16.F32.PACK_AB R49, R74, R49 ;  /* 0x000000314a31723e */ /* 0x000fe400000000ff */
[----:B------:R-:W-:Y:S02]  /*37b0*/  F2FP.F16.F32.PACK_AB R52, R70, R52 ;  /* 0x000000344634723e */ /* 0x000fe400000000ff */
[----:B------:R-:W-:Y:S02]  /*37c0*/  PRMT R32, R6, 0x7632, R32 ;  /* 0x0000763206207816 */ /* 0x000fe40000000020 */
[----:B-1----:R-:W-:Y:S02]  /*37d0*/  PRMT R12, R5, 0x7632, R12 ;  /* 0x00007632050c7816 */ /* 0x002fe4000000000c */
[----:B------:R-:W-:Y:S02]  /*37e0*/  F2FP.F16.F32.PACK_AB R2, R2, R91 ;  /* 0x0000005b0202723e */ /* 0x000fe400000000ff */
[----:B------:R-:W-:-:S02]  /*37f0*/  F2FP.F16.F32.PACK_AB R0, R0, R87 ;  /* 0x000000570000723e */ /* 0x000fc400000000ff */
[----:B------:R-:W-:Y:S02]  /*3800*/  F2FP.F16.F32.PACK_AB R53, R72, R53 ;  /* 0x000000354835723e */ /* 0x000fe400000000ff */
[----:B------:R-:W-:Y:S02]  /*3810*/  LEA R34, P1, R48, UR10, 0x1 ;  /* 0x0000000a30227c11 */ /* 0x000fe4000f8208ff */
[----:B------:R-:W-:Y:S02]  /*3820*/  F2FP.F16.F32.PACK_AB R40, R40, R83 ;  /* 0x000000532828723e */ /* 0x000fe400000000ff */
[----:B------:R-:W-:Y:S02]  /*3830*/  F2FP.F16.F32.PACK_AB R46, R46, R69 ;  /* 0x000000452e2e723e */ /* 0x000fe400000000ff */
[----:B------:R-:W-:Y:S02]  /*3840*/  PRMT R33, R2, 0x7632, R33 ;  /* 0x0000763202217816 */ /* 0x000fe40000000021 */
[----:B---3--:R-:W-:-:S02]  /*3850*/  PRMT R11, R0, 0x7632, R11 ;  /* 0x00007632000b7816 */ /* 0x008fc4000000000b */
[----:B------:R-:W-:Y:S02]  /*3860*/  LEA.HI.X R35, R48, UR11, R35, 0x1, P1 ;  /* 0x0000000b30237c11 */ /* 0x000fe400088f0c23 */
[----:B------:R-:W-:Y:S01]  /*3870*/  PRMT R17, R40, 0x7632, R17 ;  /* 0x0000763228117816 */ /* 0x000fe20000000011 */
[----:B------:R-:W-:Y:S01]  /*3880*/  ULOP3.LUT UR4, UR4, 0x1, URZ, 0x3c, !UPT ;  /* 0x0000000104047892 */ /* 0x000fe2000f8e3c3f */
[----:B--2---:R-:W-:-:S04]  /*3890*/  F2FP.F16.F32.PACK_AB R13, R13, R86 ;  /* 0x000000560d0d723e */ /* 0x004fc800000000ff */
[----:B------:R-:W-:Y:S01]  /*38a0*/  PRMT R4, R13, 0x7632, R4 ;  /* 0x000076320d047816 */ /* 0x000fe20000000004 */
[----:B------:R0:W-:Y:S04]  /*38b0*/  STG.E.U16 desc[UR6][R28.64], R13 ;  /* 0x0000000d1c007986 */ /* 0x0001e8000c101506 */
[----:B------:R1:W-:Y:S04]  /*38c0*/  STG.E.U16 desc[UR6][R28.64+0x2], R4 ;  /* 0x000002041c007986 */ /* 0x0003e8000c101506 */
[----:B------:R2:W-:Y:S01]  /*38d0*/  STG.E.U16 desc[UR6][R62.64+0x4], R3 ;  /* 0x000004033e007986 */ /* 0x0005e2000c101506 */
[----:B0-----:R-:W-:-:S02]  /*38e0*/  PRMT R13, R9, 0x7632, R13 ;  /* 0x00007632090d7816 */ /* 0x001fc4000000000d */
[----:B-1----:R-:W-:Y:S01]  /*38f0*/  PRMT R4, R44, 0x7632, R4 ;  /* 0x000076322c047816 */ /* 0x002fe20000000004 */
[----:B------:R-:W-:Y:S01]  /*3900*/  STG.E.U16 desc[UR6][R62.64], R10 ;  /* 0x0000000a3e007986 */ /* 0x000fe2000c101506 */
[----:B--2---:R-:W-:-:S03]  /*3910*/  PRMT R3, R45, 0x7632, R3 ;  /* 0x000076322d037816 */ /* 0x004fc60000000003 */
[----:B------:R-:W-:Y:S04]  /*3920*/  STG.E.U16 desc[UR6][R62.64+0x2], R31 ;  /* 0x0000021f3e007986 */ /* 0x000fe8000c101506 */
[----:B------:R-:W-:Y:S04]  /*3930*/  STG.E.U16 desc[UR6][R62.64+0x6], R8 ;  /* 0x000006083e007986 */ /* 0x000fe8000c101506 */
[----:B------:R0:W-:Y:S04]  /*3940*/  STG.E.U16 desc[UR6][R26.64+0x6], R4 ;  /* 0x000006041a007986 */ /* 0x0001e8000c101506 */
[----:B------:R-:W-:Y:S04]  /*3950*/  STG.E.U16 desc[UR6][R26.64], R9 ;  /* 0x000000091a007986 */ /* 0x000fe8000c101506 */
[----:B------:R-:W-:Y:S04]  /*3960*/  STG.E.U16 desc[UR6][R26.64+0x2], R13 ;  /* 0x0000020d1a007986 */ /* 0x000fe8000c101506 */
[----:B------:R-:W-:Y:S01]  /*3970*/  STG.E.U16 desc[UR6][R26.64+0x4], R44 ;  /* 0x0000042c1a007986 */ /* 0x000fe2000c101506 */
[----:B0-----:R-:W-:-:S03]  /*3980*/  PRMT R4, R49, 0x7632, R4 ;  /* 0x0000763231047816 */ /* 0x001fc60000000004 */
[----:B------:R0:W-:Y:S04]  /*3990*/  STG.E.U16 desc[UR6][R64.64+0x6], R3 ;  /* 0x0000060340007986 */ /* 0x0001e8000c101506 */
[----:B------:R-:W-:Y:S04]  /*39a0*/  STG.E.U16 desc[UR6][R64.64], R6 ;  /* 0x0000000640007986 */ /* 0x000fe8000c101506 */
[----:B------:R-:W-:Y:S01]  /*39b0*/  STG.E.U16 desc[UR6][R64.64+0x2], R32 ;  /* 0x0000022040007986 */ /* 0x000fe2000c101506 */
[----:B0-----:R-:W-:-:S03]  /*39c0*/  PRMT R3, R52, 0x7632, R3 ;  /* 0x0000763234037816 */ /* 0x001fc60000000003 */
[----:B------:R-:W-:Y:S04]  /*39d0*/  STG.E.U16 desc[UR6][R64.64+0x4], R45 ;  /* 0x0000042d40007986 */ /* 0x000fe8000c101506 */
[----:B------:R-:W-:Y:S04]  /*39e0*/  STG.E.U16 desc[UR6][R24.64], R5 ;  /* 0x0000000518007986 */ /* 0x000fe8000c101506 */
[----:B------:R-:W-:Y:S04]  /*39f0*/  STG.E.U16 desc[UR6][R24.64+0x2], R12 ;  /* 0x0000020c18007986 */ /* 0x000fe8000c101506 */
[----:B------:R-:W-:Y:S04]  /*3a00*/  STG.E.U16 desc[UR6][R24.64+0x4], R49 ;  /* 0x0000043118007986 */ /* 0x000fe8000c101506 */
[----:B------:R-:W-:Y:S01]  /*3a10*/  STG.E.U16 desc[UR6][R24.64+0x6], R4 ;  /* 0x0000060418007986 */ /* 0x000fe2000c101506 */
[----:B------:R-:W-:-:S03]  /*3a20*/  IADD3 R37, P0, R37, 0x9, RZ ;  /* 0x0000000925257810 */ /* 0x000fc60007f1e0ff */
[----:B------:R0:W-:Y:S04]  /*3a30*/  STG.E.U16 desc[UR6][R66.64], R2 ;  /* 0x0000000242007986 */ /* 0x0001e8000c101506 */
[----:B------:R1:W-:Y:S01]  /*3a40*/  STG.E.U16 desc[UR6][R66.64+0x6], R3 ;  /* 0x0000060342007986 */ /* 0x0003e2000c101506 */
[----:B------:R-:W-:-:S03]  /*3a50*/  IADD3.X R36, RZ, R36, RZ, P0, !PT ;  /* 0x00000024ff247210 */ /* 0x000fc600007fe4ff */
[----:B------:R2:W-:Y:S01]  /*3a60*/  STG.E.U16 desc[UR6][R66.64+0x2], R33 ;  /* 0x0000022142007986 */ /* 0x0005e2000c101506 */
[----:B0-----:R-:W-:-:S03]  /*3a70*/  PRMT R2, R53, 0x7632, R2 ;  /* 0x0000763235027816 */ /* 0x001fc60000000002 */
[----:B------:R2:W-:Y:S01]  /*3a80*/  STG.E.U16 desc[UR6][R66.64+0x4], R52 ;  /* 0x0000043442007986 */ /* 0x0005e2000c101506 */
[----:B-1----:R-:W-:-:S03]  /*3a90*/  PRMT R3, R46, 0x7632, R3 ;  /* 0x000076322e037816 */ /* 0x002fc60000000003 */
[----:B------:R2:W-:Y:S01]  /*3aa0*/  STG.E.U16 desc[UR6][R22.64], R0 ;  /* 0x0000000016007986 */ /* 0x0005e2000c101506 */
[----:B------:R-:W-:-:S03]  /*3ab0*/  ISETP.GE.U32.AND P0, PT, R37, UR8, PT ;  /* 0x0000000825007c0c */ /* 0x000fc6000bf06070 */
[----:B------:R2:W-:Y:S04]  /*3ac0*/  STG.E.U16 desc[UR6][R22.64+0x2], R11 ;  /* 0x0000020b16007986 */ /* 0x0005e8000c101506 */
[----:B------:R2:W-:Y:S04]  /*3ad0*/  STG.E.U16 desc[UR6][R22.64+0x4], R53 ;  /* 0x0000043516007986 */ /* 0x0005e8000c101506 */
[----:B------:R2:W-:Y:S04]  /*3ae0*/  STG.E.U16 desc[UR6][R22.64+0x6], R2 ;  /* 0x0000060216007986 */ /* 0x0005e8000c101506 */
[----:B------:R2:W-:Y:S04]  /*3af0*/  STG.E.U16 desc[UR6][R34.64], R40 ;  /* 0x0000002822007986 */ /* 0x0005e8000c101506 */
[----:B------:R2:W-:Y:S04]  /*3b00*/  STG.E.U16 desc[UR6][R34.64+0x2], R17 ;  /* 0x0000021122007986 */ /* 0x0005e8000c101506 */
[----:B------:R2:W-:Y:S04]  /*3b10*/  STG.E.U16 desc[UR6][R34.64+0x4], R46 ;  /* 0x0000042e22007986 */ /* 0x0005e8000c101506 */
[----:B------:R2:W-:Y:S01]  /*3b20*/  STG.E.U16 desc[UR6][R34.64+0x6], R3 ;  /* 0x0000060322007986 */ /* 0x0005e2000c101506 */
[----:B------:R-:W-:-:S13]  /*3b30*/  ISETP.GE.AND.EX P0, PT, R36, UR9, PT, P0 ;  /* 0x0000000924007c0c */ /* 0x000fda000bf06300 */
[----:B--2---:R-:W-:Y:S05]  /*3b40*/  @!P0 BRA `(.L_x_3376) ;  /* 0xffffffc800288947 */ /* 0x004fea000383ffff */
[----:B------:R-:W-:Y:S05]  /*3b50*/  EXIT ;  /* 0x000000000000794d */ /* 0x000fea0003800000 */
.L_x_3377:
        /* <DEDUP_REMOVED lines=10> */
.L_x_3524:


//--------------------- .text._ZN13group_norm_v214gn_cuda_kernelI6__halfLi320ELi3ELi16ELi40ELi1024ELb1ELi8ELi320ELi320ELi4ELb1ELi2ELb0ELb0ENS_16CompileConditionILi900EEEEEvPT_PKS4_S7_S7_flPfS8_Pj --------------------------
	.section	.text._ZN13group_norm_v214gn_cuda_kernelI6__halfLi320ELi3ELi16ELi40ELi1024ELb1ELi8ELi320ELi320ELi4ELb1ELi2ELb0ELb0ENS_16CompileConditionILi900EEEEEvPT_PKS4_S7_S7_flPfS8_Pj,"ax",@progbits
	.align	128
        .global         _ZN13group_norm_v214gn_cuda_kernelI6__halfLi320ELi3ELi16ELi40ELi1024ELb1ELi8ELi320ELi320ELi4ELb1ELi2ELb0ELb0ENS_16CompileConditionILi900EEEEEvPT_PKS4_S7_S7_flPfS8_Pj
        .type           _ZN13group_norm_v214gn_cuda_kernelI6__halfLi320ELi3ELi16ELi40ELi1024ELb1ELi8ELi320ELi320ELi4ELb1ELi2ELb0ELb0ENS_16CompileConditionILi900EEEEEvPT_PKS4_S7_S7_flPfS8_Pj,@function
        .size           _ZN13group_norm_v214gn_cuda_kernelI6__halfLi320ELi3ELi16ELi40ELi1024ELb1ELi8ELi320ELi320ELi4ELb1ELi2ELb0ELb0ENS_16CompileConditionILi900EEEEEvPT_PKS4_S7_S7_flPfS8_Pj,(.L_x_3525 - _ZN13group_norm_v214gn_cuda_kernelI6__halfLi320ELi3ELi16ELi40ELi1024ELb1ELi8ELi320ELi320ELi4ELb1ELi2ELb0ELb0ENS_16CompileConditionILi900EEEEEvPT_PKS4_S7_S7_flPfS8_Pj)
        .other          _ZN13group_norm_v214gn_cuda_kernelI6__halfLi320ELi3ELi16ELi40ELi1024ELb1ELi8ELi320ELi320ELi4ELb1ELi2ELb0ELb0ENS_16CompileConditionILi900EEEEEvPT_PKS4_S7_S7_flPfS8_Pj,@"STO_CUDA_ENTRY STV_DEFAULT"
_ZN13group_norm_v214gn_cuda_kernelI6__halfLi320ELi3ELi16ELi40ELi1024ELb1ELi8ELi320ELi320ELi4ELb1ELi2ELb0ELb0ENS_16CompileConditionILi900EEEEEvPT_PKS4_S7_S7_flPfS8_Pj:
.text._ZN13group_norm_v214gn_cuda_kernelI6__halfLi320ELi3ELi16ELi40ELi1024ELb1ELi8ELi320ELi320ELi4ELb1ELi2ELb0ELb0ENS_16CompileConditionILi900EEEEEvPT_PKS4_S7_S7_flPfS8_Pj:
        /* <DEDUP_REMOVED lines=8> */
[----:B------:R-:W-:Y:S01]  /*0080*/  LOP3.LUT R3, R0, 0x1, RZ, 0xc0, !PT ;  /* 0x0000000100037812 */ /* 0x000fe200078ec0ff */
[----:B------:R-:W-:Y:S01]  /*0090*/  ULDC.64 UR4, c[0x0][0x220] ;  /* 0x0000880000047ab9 */ /* 0x000fe20000000a00 */
[----:B------:R-:W-:Y:S01]  /*00a0*/  ULDC.64 UR6, c[0x0][0x228] ;  /* 0x00008a0000067ab9 */ /* 0x000fe20000000a00 */
[----:B------:R-:W-:Y:S01]  /*00b0*/  ULDC.64 UR8, c[0x0][0x208] ;  /* 0x0000820000087ab9 */ /* 0x000fe20000000a00 */
[----:B0-----:R-:W-:-:S05]  /*00c0*/  IMAD.WIDE.U32 R4, R2, -0x33333333, RZ ;  /* 0xcccccccd02047825 */ /* 0x001fca00078e00ff */
        /* <DEDUP_REMOVED lines=14> */
[----:B------:R-:W-:Y:S01]  /*01b0*/  IMAD R3, R3, 0x140, RZ ;  /* 0x0000014003037824 */ /* 0x000fe200078e02ff */
[----:B------:R-:W-:Y:S01]  /*01c0*/  SHF.R.U32.HI R4, RZ, 0x2, R2 ;  /* 0x00000002ff047819 */ /* 0x000fe20000011602 */
[----:B------:R-:W-:Y:S01]  /*01d0*/  UMOV UR4, 0x400 ;  /* 0x0000040000047882 */ /* 0x000fe20000000000 */
[----:B------:R-:W-:-:S02]  /*01e0*/  LOP3.LUT R5, R5, 0x8, RZ, 0xc0, !PT ;  /* 0x0000000805057812 */ /* 0x000fc400078ec0ff */
[----:B------:R-:W-:Y:S02]  /*01f0*/  LEA R6, R8, R3, 0x2 ;  /* 0x0000000308067211 */ /* 0x000fe400078e10ff */
[-C--:B------:R-:W-:Y:S02]  /*0200*/  IADD3 R10, R4, R5.reuse, RZ ;  /* 0x00000005040a7210 */ /* 0x080fe40007ffe0ff */
[----:B------:R-:W-:Y:S01]  /*0210*/  IADD3 R19, RZ, -R5, RZ ;  /* 0x80000005ff137210 */ /* 0x000fe20007ffe0ff */
[----:B------:R-:W-:-:S04]  /*0220*/  IMAD.WIDE.U32 R6, R6, -0x33333333, RZ ;  /* 0xcccccccd06067825 */ /* 0x000fc800078e00ff */
[----:B------:R-:W-:Y:S01]  /*0230*/  IMAD R10, R10, 0x28, -R3 ;  /* 0x000000280a0a7824 */ /* 0x000fe200078e0a03 */
[----:B------:R-:W-:Y:S01]  /*0240*/  LEA.HI R19, R7, R19, RZ, 0x1b ;  /* 0x0000001307137211 */ /* 0x000fe200078fd8ff */
[----:B------:R-:W1:Y:S01]  /*0250*/  S2R R6, SR_CTAID.X ;  /* 0x0000000000067919 */ /* 0x000e620000002500 */
[----:B------:R-:W-:Y:S02]  /*0260*/  SHF.L.U32 R3, R2, 0x3, RZ ;  /* 0x0000000302037819 */ /* 0x000fe400000006ff */
[C---:B------:R-:W-:Y:S02]  /*0270*/  LOP3.LUT R7, R10.reuse, 0x4, RZ, 0xfc, !PT ;  /* 0x000000040a077812 */ /* 0x040fe400078efcff */
[C---:B------:R-:W-:Y:S01]  /*0280*/  IADD3 R9, R10.reuse, 0xc, RZ ;  /* 0x0000000c0a097810 */ /* 0x040fe20007ffe0ff */
[----:B0-----:R-:W-:Y:S01]  /*0290*/  ULEA UR6, UR5, UR4, 0x18 ;  /* 0x0000000405067291 */ /* 0x001fe2000f8ec03f */
[C---:B------:R-:W-:Y:S01]  /*02a0*/  IADD3 R11, R10.reuse, 0x10, RZ ;  /* 0x000000100a0b7810 */ /* 0x040fe20007ffe0ff */
[----:B------:R-:W-:Y:S01]  /*02b0*/  UIADD3 UR4, UR4, 0xc80, URZ ;  /* 0x00000c8004047890 */ /* 0x000fe2000fffe03f */
[----:B------:R-:W-:-:S02]  /*02c0*/  IADD3 R13, R10, 0x14, RZ ;  /* 0x000000140a0d7810 */ /* 0x000fc40007ffe0ff */
[C---:B------:R-:W-:Y:S01]  /*02d0*/  IADD3 R15, R10.reuse, 0x18, RZ ;  /* 0x000000180a0f7810 */ /* 0x040fe20007ffe0ff */
[----:B------:R-:W-:Y:S01]  /*02e0*/  ULEA UR5, UR5, UR4, 0x18 ;  /* 0x0000000405057291 */ /* 0x000fe2000f8ec03f */
[----:B------:R-:W-:Y:S02]  /*02f0*/  MOV R35, UR6 ;  /* 0x0000000600237c02 */ /* 0x000fe40008000f00 */
[C---:B------:R-:W-:Y:S01]  /*0300*/  IADD3 R25, R10.reuse, 0x1c, RZ ;  /* 0x0000001c0a197810 */ /* 0x040fe20007ffe0ff */
[----:B------:R-:W-:Y:S01]  /*0310*/  UMOV UR4, URZ ;  /* 0x0000003f00047c82 */ /* 0x000fe20008000000 */
[----:B------:R-:W-:Y:S01]  /*0320*/  IADD3 R27, R10, 0x20, RZ ;  /* 0x000000200a1b7810 */ /* 0x000fe20007ffe0ff */
[----:B------:R-:W-:Y:S01]  /*0330*/  IMAD R48, R8, 0x28, R35 ;  /* 0x0000002808307824 */ /* 0x000fe200078e0223 */
[----:B------:R-:W-:Y:S02]  /*0340*/  IADD3 R8, R10, 0x8, RZ ;  /* 0x000000080a087810 */ /* 0x000fe40007ffe0ff */
[----:B------:R-:W-:-:S02]  /*0350*/  LOP3.LUT R16, R3, 0x18, RZ, 0xc0, !PT ;  /* 0x0000001803107812 */ /* 0x000fc400078ec0ff */
[----:B------:R-:W-:Y:S02]  /*0360*/  IADD3 R29, R10, 0x24, RZ ;  /* 0x000000240a1d7810 */ /* 0x000fe40007ffe0ff */
[----:B------:R-:W-:Y:S02]  /*0370*/  SHF.R.S32.HI R7, RZ, 0x2, R7 ;  /* 0x00000002ff077819 */ /* 0x000fe40000011407 */
[----:B------:R-:W-:Y:S02]  /*0380*/  SHF.R.S32.HI R3, RZ, 0x2, R10 ;  /* 0x00000002ff037819 */ /* 0x000fe4000001140a */
        /* <DEDUP_REMOVED lines=15> */
[----:B------:R-:W-:Y:S01]  /*0480*/  IADD3 R8, R16, R9, RZ ;  /* 0x0000000910087210 */ /* 0x000fe20007ffe0ff */
[--C-:B------:R-:W-:Y:S01]  /*0490*/  IMAD R29, R26, 0x28, R35.reuse ;  /* 0x000000281a1d7824 */ /* 0x100fe200078e0223 */
[----:B------:R-:W-:Y:S01]  /*04a0*/  IADD3 R9, R16, R11, RZ ;  /* 0x0000000b10097210 */ /* 0x000fe20007ffe0ff */
[--C-:B------:R-:W-:Y:S01]  /*04b0*/  IMAD R33, R28, 0x28, R35.reuse ;  /* 0x000000281c217824 */ /* 0x100fe200078e0223 */
[----:B------:R-:W-:Y:S01]  /*04c0*/  IADD3 R10, R16, R13, RZ ;  /* 0x0000000d100a7210 */ /* 0x000fe20007ffe0ff */
[----:B------:R-:W-:Y:S01]  /*04d0*/  IMAD R35, R30, 0x28, R35 ;  /* 0x000000281e237824 */ /* 0x000fe200078e0223 */
[----:B------:R-:W-:Y:S01]  /*04e0*/  IADD3 R11, R16, R15, RZ ;  /* 0x0000000f100b7210 */ /* 0x000fe20007ffe0ff */
[----:B------:R-:W-:Y:S01]  /*04f0*/  HFMA2.MMA R18, -RZ, RZ, 0, 0 ;  /* 0x00000000ff127435 */ /* 0x000fe200000001ff */
[----:B------:R-:W-:-:S02]  /*0500*/  IADD3 R7, R3, R16, RZ ;  /* 0x0000001003077210 */ /* 0x000fc40007ffe0ff */
[C---:B------:R-:W-:Y:S02]  /*0510*/  IADD3 R12, R16.reuse, R25, RZ ;  /* 0x00000019100c7210 */ /* 0x040fe40007ffe0ff */
[C---:B------:R-:W-:Y:S02]  /*0520*/  IADD3 R13, R16.reuse, R27, RZ ;  /* 0x0000001b100d7210 */ /* 0x040fe40007ffe0ff */
[C---:B------:R-:W-:Y:S02]  /*0530*/  IADD3 R14, R16.reuse, R29, RZ ;  /* 0x0000001d100e7210 */ /* 0x040fe40007ffe0ff */
[C---:B------:R-:W-:Y:S02]  /*0540*/  IADD3 R15, R16.reuse, R33, RZ ;  /* 0x00000021100f7210 */ /* 0x040fe40007ffe0ff */
[----:B------:R-:W-:Y:S02]  /*0550*/  IADD3 R16, R16, R35, RZ ;  /* 0x0000002310107210 */ /* 0x000fe40007ffe0ff */
[----:B------:R-:W-:-:S02]  /*0560*/  LEA R48, R31, R48, 0x3 ;  /* 0x000000301f307211 */ /* 0x000fc400078e18ff */
[----:B-1----:R-:W-:-:S07]  /*0570*/  LEA R19, R19, UR5, 0x3 ;  /* 0x0000000513137c11 */ /* 0x002fce000f8e18ff */
.L_x_3386:
[----:B------:R-:W-:Y:S01]  /*0580*/  SHF.L.U32 R3, R6, 0x3, RZ ;  /* 0x0000000306037819 */ /* 0x000fe200000006ff */
[----:B-1----:R-:W-:Y:S01]  /*0590*/  IMAD R27, R18, 0xa0000, RZ ;  /* 0x000a0000121b7824 */ /* 0x002fe200078e02ff */
[----:B------:R-:W-:Y:S01]  /*05a0*/  MOV R25, RZ ;  /* 0x000000ff00197202 */ /* 0x000fe20000000f00 */
[----:B------:R-:W-:Y:S01]  /*05b0*/  ULDC.64 UR6, c[0x0][0x218] ;  /* 0x0000860000067ab9 */ /* 0x000fe20000000a00 */
[----:B------:R-:W-:Y:S01]  /*05c0*/  LOP3.LUT R26, R3, 0x3f8, RZ, 0xc0, !PT ;  /* 0x000003f8031a7812 */ /* 0x000fe200078ec0ff */
[----:B------:R-:W-:-:S03]  /*05d0*/  IMAD.WIDE.U32 R46, R17, 0xa0000, R24 ;  /* 0x000a0000112e7825 */ /* 0x000fc600078e0018 */
[----:B------:R-:W-:Y:S02]  /*05e0*/  IADD3 R26, R26, R31, RZ ;  /* 0x0000001f1a1a7210 */ /* 0x000fe40007ffe0ff */
[----:B------:R-:W-:-:S03]  /*05f0*/  IADD3 R47, R47, R27, RZ ;  /* 0x0000001b2f2f7210 */ /* 0x000fc60007ffe0ff */
        /* <DEDUP_REMOVED lines=12> */
[C---:B------:R-:W-:Y:S01]  /*06c0*/  ISETP.GT.U32.AND P1, PT, R2.reuse, 0x1f, PT ;  /* 0x0000001f0200780c */ /* 0x040fe20003f24070 */
[----:B------:R-:W-:Y:S01]  /*06d0*/  BSSY B0, `(.L_x_3378) ;  /* 0x000003c000007945 */ /* 0x000fe20003800000 */
[----:B------:R-:W-:Y:S02]  /*06e0*/  LOP3.LUT P0, RZ, R2, 0xffffffe3, RZ, 0xc0, !PT ;  /* 0xffffffe302ff7812 */ /* 0x000fe4000780c0ff */
[----:B------:R-:W-:Y:S01]  /*06f0*/  CS2R R42, SRZ ;  /* 0x00000000002a7805 */ /* 0x000fe2000001ff00 */
[--C-:B--2---:R-:W-:Y:S02]  /*0700*/  HADD2.F32 R3, -RZ, R52.reuse.H0_H0 ;  /* 0x20000034ff037230 */ /* 0x104fe40000004100 */
[----:B------:R-:W-:Y:S02]  /*0710*/  HADD2.F32 R49, -RZ, R52.H1_H1 ;  /* 0x30000034ff317230 */ /* 0x000fe40000004100 */
[----:B------:R-:W-:-:S02]  /*0720*/  HADD2.F32 R51, -RZ, R53.H0_H0 ;  /* 0x20000035ff337230 */ /* 0x000fc40000004100 */
        /* <DEDUP_REMOVED lines=54> */
.L_x_3379:
[----:B------:R-:W-:Y:S05]  /*0a90*/  BSYNC B0 ;  /* 0x0000000000007941 */ /* 0x000fea0003800000 */
.L_x_3378:
        /* <DEDUP_REMOVED lines=13> */
[----:B------:R-:W1:Y:S01]  /*0b70*/  SHFL.BFLY PT, R30, R29, 0x1, 0x1f ;  /* 0x0c201f001d1e7f89 */ /* 0x000e6200000e0000 */
[----:B------:R-:W-:-:S04]  /*0b80*/  @!P0 LEA R24, R24, R31, 0xa ;  /* 0x0000001f18188211 */ /* 0x000fc800078e50ff */
        /* <DEDUP_REMOVED lines=16> */
.L_x_3381:
[----:B------:R-:W2:Y:S04]  /*0c90*/  LD.E.STRONG.GPU R26, desc[UR8][R24.64] ;  /* 0x00000008181a7980 */ /* 0x000ea8000c10f900 */
[----:B--2---:R-:W-:Y:S01]  /*0ca0*/  CCTL.IVALL ;  /* 0x00000000ff00798f */ /* 0x004fe20002000000 */
[----:B------:R-:W-:Y:S05]  /*0cb0*/  YIELD ;  /* 0x0000000000007946 */ /* 0x000fea0003800000 */
[----:B-----5:R-:W-:-:S04]  /*0cc0*/  LOP3.LUT R26, R26, R27, RZ, 0x3c, !PT ;  /* 0x0000001b1a1a7212 */ /* 0x020fc800078e3cff */
[----:B------:R-:W-:-:S13]  /*0cd0*/  ISETP.GT.AND P0, PT, R26, -0x1, PT ;  /* 0xffffffff1a00780c */ /* 0x000fda0003f04270 */
[----:B------:R-:W-:Y:S05]  /*0ce0*/  @P0 BRA `(.L_x_3381) ;  /* 0xfffffffc00e80947 */ /* 0x000fea000383ffff */
.L_x_3380:
        /* <DEDUP_REMOVED lines=32> */
.L_x_3383:
[----:B------:R-:W-:Y:S05]  /*0ef0*/  BSYNC B0 ;  /* 0x0000000000007941 */ /* 0x000fea0003800000 */
.L_x_3382:
        /* <DEDUP_REMOVED lines=22> */
[----:B0-----:R-:W-:-:S04]  /*1060*/  FADD.FTZ R24, R31, R24 ;  /* 0x000000181f187221 */ /* 0x001fc80000010000 */
[----:B------:R-:W-:Y:S01]  /*1070*/  @!P0 FMUL.FTZ R24, R24, 2.4414062863797880709e-05 ;  /* 0x37cccccd18188820 */ /* 0x000fe20000410000 */
[----:B-1----:R-:W-:-:S03]  /*1080*/  FADD.FTZ R26, R30, R25 ;  /* 0x000000191e1a7221 */ /* 0x002fc60000010000 */
[----:B------:R-:W-:-:S04]  /*1090*/  @!P0 FMUL.FTZ R25, R24, R24 ;  /* 0x0000001818198220 */ /* 0x000fc80000410000 */
[----:B------:R-:W-:Y:S01]  /*10a0*/  @!P0 FFMA.FTZ R25, R26, 2.4414062863797880709e-05, -R25 ;  /* 0x37cccccd1a198823 */ /* 0x000fe20000010819 */
[----:B------:R-:W-:-:S04]  /*10b0*/  @!P0 LOP3.LUT R26, R4, 0x3ffffff8, RZ, 0xc0, !PT ;  /* 0x3ffffff8041a8812 */ /* 0x000fc800078ec0ff */
[----:B------:R-:W-:-:S05]  /*10c0*/  @!P0 FMNMX.FTZ R25, RZ, R25, !PT ;  /* 0x00000019ff198209 */ /* 0x000fca0007810000 */
[----:B------:R0:W-:Y:S01]  /*10d0*/  @!P0 STS.64 [R26+UR5], R24 ;  /* 0x000000181a008988 */ /* 0x0001e20008000a05 */
[----:B------:R-:W-:Y:S01]  /*10e0*/  BAR.SYNC.DEFER_BLOCKING 0x0 ;  /* 0x0000000000007b1d */ /* 0x000fe20000010000 */
[----:B------:R-:W-:-:S04]  /*10f0*/  LOP3.LUT P0, RZ, R6, 0x7f, RZ, 0xc0, !PT ;  /* 0x0000007f06ff7812 */ /* 0x000fc8000780c0ff */
[----:B------:R-:W-:-:S04]  /*1100*/  ISETP.GT.U32.OR P0, PT, R2, 0x7, P0 ;  /* 0x000000070200780c */ /* 0x000fc80000704470 */
[----:B------:R-:W-:-:S13]  /*1110*/  ISETP.EQ.OR.EX P0, PT, RZ, UR7, P0, P1 ;  /* 0x00000007ff007c0c */ /* 0x000fda0008702710 */
[----:B0-----:R-:W-:Y:S05]  /*1120*/  @P0 BRA `(.L_x_3385) ;  /* 0x0000000000240947 */ /* 0x001fea0003800000 */
        /* <DEDUP_REMOVED lines=9> */
.L_x_3385:
[----:B------:R-:W-:Y:S05]  /*11c0*/  BSYNC B0 ;  /* 0x0000000000007941 */ /* 0x000fea0003800000 */
.L_x_3384:
[----:B0-----:R-:W0:Y:S01]  /*11d0*/  LDS.64 R24, [R19] ;  /* 0x0000000013187984 */ /* 0x001e220000000a00 */
[----:B------:R-:W-:Y:S01]  /*11e0*/  ULDC UR6, c[0x0][0x230] ;  /* 0x00008c0000067ab9 */ /* 0x000fe20000000800 */
[----:B-----5:R-:W-:Y:S01]  /*11f0*/  HADD2.F32 R34, -RZ, R23.H1_H1 ;  /* 0x30000017ff227230 */ /* 0x020fe20000004100 */
[----:B------:R-:W-:Y:S01]  /*1200*/  ULOP3.LUT UR4, UR4, 0x1, URZ, 0x3c, !UPT ;  /* 0x0000000104047892 */ /* 0x000fe2000f8e3c3f */
[----:B------:R-:W-:Y:S02]  /*1210*/  HADD2.F32 R37, -RZ, R21.H1_H1 ;  /* 0x30000015ff257230 */ /* 0x000fe40000004100 */
[----:B------:R-:W-:Y:S02]  /*1220*/  HADD2.F32 R27, -RZ, R22.H0_H0 ;  /* 0x20000016ff1b7230 */ /* 0x000fe40000004100 */
[----:B------:R-:W-:Y:S02]  /*1230*/  HADD2.F32 R38, -RZ, R20.H0_H0 ;  /* 0x20000014ff267230 */ /* 0x000fe40000004100 */
[----:B------:R-:W-:-:S02]  /*1240*/  HADD2.F32 R32, -RZ, R22.H1_H1 ;  /* 0x30000016ff207230 */ /* 0x000fc40000004100 */
[----:B------:R-:W-:Y:S02]  /*1250*/  HADD2.F32 R41, -RZ, R20.H1_H1 ;  /* 0x30000014ff297230 */ /* 0x000fe40000004100 */
[----:B------:R-:W-:Y:S02]  /*1260*/  HADD2.F32 R36, -RZ, R23.H0_H0 ;  /* 0x20000017ff247230 */ /* 0x000fe40000004100 */
[----:B------:R-:W-:Y:S02]  /*1270*/  HADD2.F32 R39, -RZ, R21.H0_H0 ;  /* 0x20000015ff277230 */ /* 0x000fe40000004100 */
[----:B0-----:R-:W-:Y:S01]  /*1280*/  FADD.FTZ R25, R25, UR6 ;  /* 0x0000000619197e21 */ /* 0x001fe20008010000 */
[--C-:B------:R-:W-:Y:S01]  /*1290*/  FADD.FTZ R40, R61, -R24.reuse ;  /* 0x800000183d287221 */ /* 0x100fe20000010000 */
[--C-:B------:R-:W-:Y:S01]  /*12a0*/  FADD.FTZ R26, R55, -R24.reuse ;  /* 0x80000018371a7221 */ /* 0x100fe20000010000 */
[--C-:B------:R-:W-:Y:S01]  /*12b0*/  FADD.FTZ R30, R59, -R24.reuse ;  /* 0x800000183b1e7221 */ /* 0x100fe20000010000 */
[--C-:B------:R-:W-:Y:S01]  /*12c0*/  FADD.FTZ R42, R51, -R24.reuse ;  /* 0x80000018332a7221 */ /* 0x100fe20000010000 */
[----:B------:R-:W-:Y:S01]  /*12d0*/  ULDC.64 UR6, c[0x0][0x210] ;  /* 0x0000840000067ab9 */ /* 0x000fe20000000a00 */
[----:B------:R-:W0:Y:S02]  /*12e0*/  MUFU.RSQ R25, R25 ;  /* 0x0000001900197308 */ /* 0x000e240000001400 */
[----:B0-----:R-:W-:Y:S01]  /*12f0*/  FMUL.FTZ R35, R25, R40 ;  /* 0x0000002819237220 */ /* 0x001fe20000410000 */
[----:B------:R-:W-:Y:S01]  /*1300*/  FADD.FTZ R40, R3, -R24 ;  /* 0x8000001803287221 */ /* 0x000fe20000010000 */
[C---:B------:R-:W-:Y:S01]  /*1310*/  FMUL.FTZ R26, R25.reuse, R26 ;  /* 0x0000001a191a7220 */ /* 0x040fe20000410000 */
[----:B------:R-:W-:Y:S01]  /*1320*/  FMUL.FTZ R29, R25, R30 ;  /* 0x0000001e191d7220 */ /* 0x000fe20000410000 */
[----:B------:R-:W-:Y:S01]  /*1330*/  FFMA.FTZ R3, R34, R35, R37 ;  /* 0x0000002322037223 */ /* 0x000fe20000010025 */
[----:B------:R-:W-:Y:S01]  /*1340*/  FMUL.FTZ R35, R40, R25 ;  /* 0x0000001928237220 */ /* 0x000fe20000410000 */
[----:B------:R-:W-:Y:S01]  /*1350*/  FFMA.FTZ R28, R27, R26, R38 ;  /* 0x0000001a1b1c7223 */ /* 0x000fe20000010026 */
[--C-:B------:R-:W-:Y:S01]  /*1360*/  FADD.FTZ R40, R49, -R24.reuse ;  /* 0x8000001831287221 */ /* 0x100fe20000010000 */
[--C-:B------:R-:W-:Y:S01]  /*1370*/  FADD.FTZ R26, R57, -R24.reuse ;  /* 0x80000018391a7221 */ /* 0x100fe20000010000 */
[----:B------:R-:W-:Y:S01]  /*1380*/  FADD.FTZ R24, R53, -R24 ;  /* 0x8000001835187221 */ /* 0x000fe20000010000 */
[C---:B------:R-:W-:Y:S01]  /*1390*/  FMUL.FTZ R42, R25.reuse, R42 ;  /* 0x0000002a192a7220 */ /* 0x040fe20000410000 */
[C---:B------:R-:W-:Y:S01]  /*13a0*/  FMUL.FTZ R40, R25.reuse, R40 ;  /* 0x0000002819287220 */ /* 0x040fe20000410000 */
[----:B------:R-:W-:Y:S01]  /*13b0*/  FMUL.FTZ R26, R25, R26 ;  /* 0x0000001a191a7220 */ /* 0x000fe20000410000 */
[--C-:B------:R-:W-:Y:S01]  /*13c0*/  FFMA.FTZ R29, R32, R29, R41.reuse ;  /* 0x0000001d201d7223 */ /* 0x100fe20000010029 */
[----:B------:R-:W-:Y:S01]  /*13d0*/  FFMA.FTZ R27, R35, R27, R38 ;  /* 0x0000001b231b7223 */ /* 0x000fe20000010026 */
[----:B------:R-:W-:Y:S01]  /*13e0*/  FFMA.FTZ R32, R40, R32, R41 ;  /* 0x0000002028207223 */ /* 0x000fe20000010029 */
[--C-:B------:R-:W-:Y:S01]  /*13f0*/  FFMA.FTZ R30, R36, R26, R39.reuse ;  /* 0x0000001a241e7223 */ /* 0x100fe20000010027 */
[----:B------:R-:W-:Y:S01]  /*1400*/  FMUL.FTZ R40, R25, R24 ;  /* 0x0000001819287220 */ /* 0x000fe20000410000 */
[----:B------:R-:W-:Y:S01]  /*1410*/  FFMA.FTZ R36, R42, R36, R39 ;  /* 0x000000242a247223 */ /* 0x000fe20000010027 */
[----:B------:R-:W-:Y:S01]  /*1420*/  FMUL.FTZ R38, R27, -1.4426950216293334961 ;  /* 0xbfb8aa3b1b267820 */ /* 0x000fe20000410000 */
[----:B------:R-:W-:Y:S01]  /*1430*/  FMUL.FTZ R41, R32, -1.4426950216293334961 ;  /* 0xbfb8aa3b20297820 */ /* 0x000fe20000410000 */
[----:B------:R-:W-:Y:S01]  /*1440*/  FFMA.FTZ R34, R40, R34, R37 ;  /* 0x0000002228227223 */ /* 0x000fe20000010025 */
[----:B------:R-:W-:Y:S01]  /*1450*/  FMUL.FTZ R24, R36, -1.4426950216293334961 ;  /* 0xbfb8aa3b24187820 */ /* 0x000fe20000410000 */
[----:B------:R-:W-:Y:S01]  /*1460*/  FMUL.FTZ R33, R28, -1.4426950216293334961 ;  /* 0xbfb8aa3b1c217820 */ /* 0x000fe20000410000 */
[----:B------:R-:W-:Y:S01]  /*1470*/  FMUL.FTZ R31, R29, -1.4426950216293334961 ;  /* 0xbfb8aa3b1d1f7820 */ /* 0x000fe20000410000 */
[----:B------:R-:W-:Y:S01]  /*1480*/  FMUL.FTZ R25, R34, -1.4426950216293334961 ;  /* 0xbfb8aa3b22197820 */ /* 0x000fe20000410000 */
[----:B------:R-:W0:Y:S01]  /*1490*/  MUFU.EX2 R38, R38 ;  /* 0x0000002600267308 */ /* 0x000e220000000800 */
[----:B------:R-:W-:Y:S01]  /*14a0*/  FMUL.FTZ R26, R30, -1.4426950216293334961 ;  /* 0xbfb8aa3b1e1a7820 */ /* 0x000fe20000410000 */
[----:B------:R-:W-:-:S06]  /*14b0*/  FMUL.FTZ R43, R3, -1.4426950216293334961 ;  /* 0xbfb8aa3b032b7820 */ /* 0x000fcc0000410000 */
[----:B------:R-:W1:Y:S08]  /*14c0*/  MUFU.EX2 R24, R24 ;  /* 0x0000001800187308 */ /* 0x000e700000000800 */
[----:B------:R-:W2:Y:S01]  /*14d0*/  MUFU.EX2 R41, R41 ;  /* 0x0000002900297308 */ /* 0x000ea20000000800 */
[----:B0-----:R-:W-:-:S07]  /*14e0*/  FADD.FTZ R38, R38, 1 ;  /* 0x3f80000026267421 */ /* 0x001fce0000010000 */
[----:B------:R-:W0:Y:S01]  /*14f0*/  MUFU.EX2 R25, R25 ;  /* 0x0000001900197308 */ /* 0x000e220000000800 */
[----:B-1----:R-:W-:-:S07]  /*1500*/  FADD.FTZ R39, R24, 1 ;  /* 0x3f80000018277421 */ /* 0x002fce0000010000 */
[----:B------:R-:W1:Y:S01]  /*1510*/  MUFU.EX2 R33, R33 ;  /* 0x0000002100217308 */ /* 0x000e620000000800 */
[----:B--2---:R-:W-:-:S07]  /*1520*/  FADD.FTZ R41, R41, 1 ;  /* 0x3f80000029297421 */ /* 0x004fce0000010000 */
[----:B------:R-:W2:Y:S01]  /*1530*/  MUFU.EX2 R31, R31 ;  /* 0x0000001f001f7308 */ /* 0x000ea20000000800 */
[----:B0-----:R-:W-:Y:S01]  /*1540*/  FADD.FTZ R42, R25, 1 ;  /* 0x3f800000192a7421 */ /* 0x001fe20000010000 */
[----:B------:R-:W-:Y:S01]  /*1550*/  IMAD.WIDE.U32 R24, R2, -0x33333333, RZ ;  /* 0xcccccccd02187825 */ /* 0x000fe200078e00ff */
[----:B------:R-:W-:-:S05]  /*1560*/  LEA R24, P0, R44, UR6, 0x1 ;  /* 0x000000062c187c11 */ /* 0x000fca000f8008ff */
        /* <DEDUP_REMOVED lines=9> */
[----:B--2---:R-:W-:-:S07]  /*1600*/  FMUL.FTZ R36, R36, R39 ;  /* 0x0000002724247220 */ /* 0x004fce0000410000 */
[----:B------:R-:W2:Y:S01]  /*1610*/  MUFU.RCP R49, R42 ;  /* 0x0000002a00317308 */ /* 0x000ea20000001000 */
[----:B0-----:R-:W-:-:S07]  /*1620*/  FMUL.FTZ R35, R27, R38 ;  /* 0x000000261b237220 */ /* 0x001fce0000410000 */
[----:B------:R-:W0:Y:S01]  /*1630*/  MUFU.RCP R33, R33 ;  /* 0x0000002100217308 */ /* 0x000e220000001000 */
[----:B-1----:R-:W-:-:S05]  /*1640*/  FMUL.FTZ R32, R32, R41 ;  /* 0x0000002920207220 */ /* 0x002fca0000410000 */
[----:B------:R-:W-:Y:S02]  /*1650*/  F2FP.F16.F32.PACK_AB R35, R32, R35 ;  /* 0x000000232023723e */ /* 0x000fe400000000ff */
[----:B------:R1:W3:Y:S01]  /*1660*/  MUFU.RCP R40, R31 ;  /* 0x0000001f00287308 */ /* 0x0002e20000001000 */
[----:B--2---:R-:W-:-:S05]  /*1670*/  FMUL.FTZ R39, R34, R49 ;  /* 0x0000003122277220 */ /* 0x004fca0000410000 */
[----:B------:R-:W-:Y:S02]  /*1680*/  F2FP.F16.F32.PACK_AB R36, R39, R36 ;  /* 0x000000242724723e */ /* 0x000fe400000000ff */
[----:B------:R2:W4:Y:S01]  /*1690*/  MUFU.RCP R37, R26 ;  /* 0x0000001a00257308 */ /* 0x0005220000001000 */
[----:B0-----:R-:W-:Y:S01]  /*16a0*/  FMUL.FTZ R33, R28, R33 ;  /* 0x000000211c217220 */ /* 0x001fe20000410000 */
[----:B-1----:R-:W-:Y:S02]  /*16b0*/  SHF.R.U32.HI R31, RZ, 0x6, R25 ;  /* 0x00000006ff1f7819 */ /* 0x002fe40000011619 */
[----:B------:R-:W-:Y:S02]  /*16c0*/  LEA.HI.X R25, R44, UR7, R45, 0x1, P0 ;  /* 0x000000072c197c11 */ /* 0x000fe400080f0c2d */
[----:B------:R-:W-:Y:S02]  /*16d0*/  IADD3 R17, P0, R17, 0x1, RZ ;  /* 0x0000000111117810 */ /* 0x000fe40007f1e0ff */
[----:B------:R-:W0:Y:S01]  /*16e0*/  MUFU.RCP R50, R43 ;  /* 0x0000002b00327308 */ /* 0x000e220000001000 */
[----:B---3--:R-:W-:Y:S01]  /*16f0*/  FMUL.FTZ R40, R29, R40 ;  /* 0x000000281d287220 */ /* 0x008fe20000410000 */
[----:B------:R-:W-:Y:S01]  /*1700*/  PRMT R29, R36, 0x7632, R29 ;  /* 0x00007632241d7816 */ /* 0x000fe2000000001d */
[----:B------:R-:W-:Y:S01]  /*1710*/  STG.E.U16 desc[UR8][R24.64], R35 ;  /* 0x0000002318007986 */ /* 0x000fe2000c101508 */
[----:B--2---:R-:W-:-:S02]  /*1720*/  LEA R26, P1, R46, UR6, 0x1 ;  /* 0x000000062e1a7c11 */ /* 0x004fc4000f8208ff */
[----:B------:R-:W-:Y:S01]  /*1730*/  F2FP.F16.F32.PACK_AB R33, R40, R33 ;  /* 0x000000212821723e */ /* 0x000fe200000000ff */
[----:B------:R-:W-:Y:S01]  /*1740*/  STG.E.U16 desc[UR8][R24.64+0x4], R36 ;  /* 0x0000042418007986 */ /* 0x000fe2000c101508 */
[----:B------:R-:W-:Y:S01]  /*1750*/  LEA.HI.X R27, R46, UR7, R47, 0x1, P1 ;  /* 0x000000072e1b7c11 */ /* 0x000fe200088f0c2f */
[----:B----4-:R-:W-:Y:S01]  /*1760*/  FMUL.FTZ R37, R30, R37 ;  /* 0x000000251e257220 */ /* 0x010fe20000410000 */
[----:B------:R-:W-:Y:S01]  /*1770*/  ULDC.64 UR6, c[0x0][0x238] ;  /* 0x00008e0000067ab9 */ /* 0x000fe20000000a00 */
[----:B------:R-:W-:Y:S01]  /*1780*/  STG.E.U16 desc[UR8][R24.64+0x6], R29 ;  /* 0x0000061d18007986 */ /* 0x000fe2000c101508 */
[----:B------:R-:W-:Y:S02]  /*1790*/  IADD3.X R18, RZ, R18, RZ, P0, !PT ;  /* 0x00000012ff127210 */ /* 0x000fe400007fe4ff */
[----:B------:R-:W-:Y:S01]  /*17a0*/  ISETP.GE.U32.AND P0, PT, R17, UR6, PT ;  /* 0x0000000611007c0c */ /* 0x000fe2000bf06070 */
[----:B0-----:R-:W-:Y:S01]  /*17b0*/  FMUL.FTZ R28, R3, R50 ;  /* 0x00000032031c7220 */ /* 0x001fe20000410000 */
[----:B------:R-:W-:-:S02]  /*17c0*/  PRMT R3, R35, 0x7632, R3 ;  /* 0x0000763223037816 */ /* 0x000fc40000000003 */
[----:B------:R-:W-:Y:S02]  /*17d0*/  ISETP.GE.AND.EX P0, PT, R18, UR7, PT, P0 ;  /* 0x0000000712007c0c */ /* 0x000fe4000bf06300 */
[----:B------:R-:W-:Y:S01]  /*17e0*/  F2FP.F16.F32.PACK_AB R37, R28, R37 ;  /* 0x000000251c25723e */ /* 0x000fe200000000ff */
[----:B------:R0:W-:Y:S03]  /*17f0*/  STG.E.U16 desc[UR8][R24.64+0x2], R3 ;  /* 0x0000020318007986 */ /* 0x0001e6000c101508 */
[----:B------:R-:W-:Y:S01]  /*1800*/  PRMT R28, R37, 0x7632, R28 ;  /* 0x00007632251c7816 */ /* 0x000fe2000000001c */
[----:B------:R1:W-:Y:S04]  /*1810*/  STG.E.U16 desc[UR8][R26.64], R33 ;  /* 0x000000211a007986 */ /* 0x0003e8000c101508 */
[----:B------:R1:W-:Y:S01]  /*1820*/  STG.E.U16 desc[UR8][R26.64+0x4], R37 ;  /* 0x000004251a007986 */ /* 0x0003e2000c101508 */
[----:B0-----:R-:W-:-:S03]  /*1830*/  PRMT R25, R33, 0x7632, R25 ;  /* 0x0000763221197816 */ /* 0x001fc60000000019 */
[----:B------:R1:W-:Y:S01]  /*1840*/  STG.E.U16 desc[UR8][R26.64+0x6], R28 ;  /* 0x0000061c1a007986 */ /* 0x0003e2000c101508 */
[----:B------:R-:W-:Y:S01]  /*1850*/  LOP3.LUT R3, R0, 0x1, RZ, 0xc0, !PT ;  /* 0x0000000100037812 */ /* 0x000fe200078ec0ff */
[----:B------:R-:W-:Y:S02]  /*1860*/  IMAD R24, R31, -0x50, R2 ;  /* 0xffffffb01f187824 */ /* 0x000fe400078e0202 */
[----:B------:R1:W-:Y:S02]  /*1870*/  STG.E.U16 desc[UR8][R26.64+0x2], R25 ;  /* 0x000002191a007986 */ /* 0x0003e4000c101508 */
[----:B------:R-:W-:-:S05]  /*1880*/  IMAD R24, R3, 0x50, R24 ;  /* 0x0000005003187824 */ /* 0x000fca00078e0218 */
[----:B------:R-:W-:Y:S01]  /*1890*/  SHF.L.U32 R24, R24, 0x2, RZ ;  /* 0x0000000218187819 */ /* 0x000fe200000006ff */
[----:B------:R-:W-:Y:S06]  /*18a0*/  @!P0 BRA `(.L_x_3386) ;  /* 0xffffffec00348947 */ /* 0x000fec000383ffff */
[----:B------:R-:W-:Y:S05]  /*18b0*/  EXIT ;  /* 0x000000000000794d */ /* 0x000fea0003800000 */
.L_x_3387:
        /* <DEDUP_REMOVED lines=12> */
.L_x_3525:


//--------------------- .text._ZN13group_norm_v214gn_cuda_kernelI6__halfLi320ELi1ELi16ELi40ELi1024ELb1ELi16ELi320ELi320ELi4ELb1ELi2ELb0ELb0ENS_16CompileConditionILi900EEEEEvPT_PKS4_S7_S7_flPfS8_Pj --------------------------
	.section	.text._ZN13group_norm_v214gn_cuda_kernelI6__halfLi320ELi1ELi16ELi40ELi1024ELb1ELi16ELi320ELi320ELi4ELb1ELi2ELb0ELb0ENS_16CompileConditionILi900EEEEEvPT_PKS4_S7_S7_flPfS8_Pj,"ax",@progbits
	.align	128
        .global         _ZN13group_norm_v214gn_cuda_kernelI6__halfLi320ELi1ELi16ELi40ELi1024ELb1ELi16ELi320ELi320ELi4ELb1ELi2ELb0ELb0ENS_16CompileConditionILi900EEEEEvPT_PKS4_S7_S7_flPfS8_Pj
        .type           _ZN13group_norm_v214gn_cuda_kernelI6__halfLi320ELi1ELi16ELi40ELi1024ELb1ELi16ELi320ELi320ELi4ELb1ELi2ELb0ELb0ENS_16CompileConditionILi900EEEEEvPT_PKS4_S7_S7_flPfS8_Pj,@function
        .size           _ZN13group_norm_v214gn_cuda_kernelI6__halfLi320ELi1ELi16ELi40ELi1024ELb1ELi16ELi320ELi320ELi4ELb1ELi2ELb0ELb0ENS_16CompileConditionILi900EEEEEvPT_PKS4_S7_S7_flPfS8_Pj,(.L_x_3526 - _ZN13group_norm_v214gn_cuda_kernelI6__halfLi320ELi1ELi16ELi40ELi1024ELb1ELi16ELi320ELi320ELi4ELb1ELi2ELb0ELb0ENS_16CompileConditionILi900EEEEEvPT_PKS4_S7_S7_flPfS8_Pj)
        .other          _ZN13group_norm_v214gn_cuda_kernelI6__halfLi320ELi1ELi16ELi40ELi1024ELb1ELi16ELi320ELi320ELi4ELb1ELi2ELb0ELb0ENS_16CompileConditionILi900EEEEEvPT_PKS4_S7_S7_flPfS8_Pj,@"STO_CUDA_ENTRY STV_DEFAULT"
_ZN13group_norm_v214gn_cuda_kernelI6__halfLi320ELi1ELi16ELi40ELi1024ELb1ELi16ELi320ELi320ELi4ELb1ELi2ELb0ELb0ENS_16CompileConditionILi900EEEEEvPT_PKS4_S7_S7_flPfS8_Pj:
.text._ZN13group_norm_v214gn_cuda_kernelI6__halfLi320ELi1ELi16ELi40ELi1024ELb1ELi16ELi320ELi320ELi4ELb1ELi2ELb0ELb0ENS_16CompileConditionILi900EEEEEvPT_PKS4_S7_S7_flPfS8_Pj:
        /* <DEDUP_REMOVED lines=22> */
[C---:B--2---:R-:W-:Y:S02]  /*0160*/  LEA R8, R11.reuse, R6, 0x18 ;  /* 0x000000060b087211 */ /* 0x044fe400078ec0ff */
[----:B------:R-:W-:Y:S02]  /*0170*/  SHF.R.U32.HI R10, RZ, 0x6, R5 ;  /* 0x00000006ff0a7819 */ /* 0x000fe40000011605 */
[----:B------:R-:W-:Y:S02]  /*0180*/  LEA R11, R11, R7, 0x18 ;  /* 0x000000070b0b7211 */ /* 0x000fe400078ec0ff */
[----:B------:R-:W-:Y:S01]  /*0190*/  LOP3.LUT R18, R4, 0x8, RZ, 0xc0, !PT ;  /* 0x0000000804127812 */ /* 0x000fe200078ec0ff */
[--C-:B------:R-:W-:Y:S01]  /*01a0*/  IMAD R5, R10, -0x50, R3.reuse ;  /* 0xffffffb00a057824 */ /* 0x100fe200078e0203 */
[----:B------:R-:W-:-:S02]  /*01b0*/  SHF.R.U32.HI R7, RZ, 0x2, R3 ;  /* 0x00000002ff077819 */ /* 0x000fc40000011603 */
[C---:B---3--:R-:W-:Y:S02]  /*01c0*/  ISETP.NE.AND P1, PT, R9.reuse, RZ, PT ;  /* 0x000000ff0900720c */ /* 0x048fe40003f25270 */
[C---:B------:R-:W-:Y:S02]  /*01d0*/  LOP3.LUT P0, RZ, R9.reuse, 0x3f, RZ, 0xc0, !PT ;  /* 0x0000003f09ff7812 */ /* 0x040fe4000780c0ff */
[----:B------:R-:W-:Y:S02]  /*01e0*/  LOP3.LUT R4, R9, 0x3f, RZ, 0xc0, !PT ;  /* 0x0000003f09047812 */ /* 0x000fe400078ec0ff */
[C---:B------:R-:W-:Y:S01]  /*01f0*/  LEA R6, R5.reuse, R0, 0x2 ;  /* 0x0000000005067211 */ /* 0x040fe200078e10ff */
[----:B------:R-:W-:Y:S01]  /*0200*/  IMAD R5, R5, 0x28, R8 ;  /* 0x0000002805057824 */ /* 0x000fe200078e0208 */
[-C--:B------:R-:W-:Y:S02]  /*0210*/  IADD3 R9, R7, R18.reuse, RZ ;  /* 0x0000001207097210 */ /* 0x080fe40007ffe0ff */
[----:B------:R-:W-:-:S02]  /*0220*/  IADD3 R12, RZ, -R18, RZ ;  /* 0x80000012ff0c7210 */ /* 0x000fc40007ffe0ff */
[----:B------:R-:W-:Y:S01]  /*0230*/  SHF.L.U32 R13, R7, 0x6, RZ ;  /* 0x00000006070d7819 */ /* 0x000fe200000006ff */
[----:B------:R-:W-:Y:S01]  /*0240*/  IMAD.WIDE.U32 R6, R6, -0x33333333, RZ ;  /* 0xcccccccd06067825 */ /* 0x000fe200078e00ff */
[----:B------:R-:W-:Y:S02]  /*0250*/  MOV R6, R12 ;  /* 0x0000000c00067202 */ /* 0x000fe40000000f00 */
[----:B------:R-:W-:Y:S01]  /*0260*/  LOP3.LUT R4, R13, 0xffffffc0, R4, 0xe2, !PT ;  /* 0xffffffc00d047812 */ /* 0x000fe200078ee204 */
[----:B------:R-:W-:Y:S01]  /*0270*/  IMAD R9, R9, 0x28, -R0 ;  /* 0x0000002809097824 */ /* 0x000fe200078e0a00 */
[----:B------:R-:W-:Y:S02]  /*0280*/  LEA.HI R0, R7, R6, RZ, 0x1b ;  /* 0x0000000607007211 */ /* 0x000fe400078fd8ff */
[----:B------:R-:W-:Y:S02]  /*0290*/  LEA R5, R10, R5, 0x3 ;  /* 0x000000050a057211 */ /* 0x000fe400078e18ff */
[----:B------:R-:W-:-:S02]  /*02a0*/  LOP3.LUT R12, R9, 0x4, RZ, 0xfc, !PT ;  /* 0x00000004090c7812 */ /* 0x000fc400078efcff */
[C---:B------:R-:W-:Y:S02]  /*02b0*/  IADD3 R19, R9.reuse, 0x10, RZ ;  /* 0x0000001009137810 */ /* 0x040fe40007ffe0ff */
[C---:B------:R-:W-:Y:S02]  /*02c0*/  IADD3 R20, R9.reuse, 0x14, RZ ;  /* 0x0000001409147810 */ /* 0x040fe40007ffe0ff */
[----:B------:R-:W-:Y:S02]  /*02d0*/  SHF.R.S32.HI R7, RZ, 0x2, R9 ;  /* 0x00000002ff077819 */ /* 0x000fe40000011409 */
[C---:B------:R-:W-:Y:S02]  /*02e0*/  IADD3 R14, R9.reuse, 0x8, RZ ;  /* 0x00000008090e7810 */ /* 0x040fe40007ffe0ff */
[C---:B------:R-:W-:Y:S02]  /*02f0*/  IADD3 R16, R9.reuse, 0xc, RZ ;  /* 0x0000000c09107810 */ /* 0x040fe40007ffe0ff */
[----:B------:R-:W-:-:S02]  /*0300*/  IADD3 R23, R9, 0x18, RZ ;  /* 0x0000001809177810 */ /* 0x000fc40007ffe0ff */
[C---:B------:R-:W-:Y:S02]  /*0310*/  IADD3 R24, R9.reuse, 0x1c, RZ ;  /* 0x0000001c09187810 */ /* 0x040fe40007ffe0ff */
[C---:B------:R-:W-:Y:S02]  /*0320*/  IADD3 R26, R9.reuse, 0x20, RZ ;  /* 0x00000020091a7810 */ /* 0x040fe40007ffe0ff */
[----:B------:R-:W-:Y:S01]  /*0330*/  IADD3 R28, R9, 0x24, RZ ;  /* 0x00000024091c7810 */ /* 0x000fe20007ffe0ff */
[----:B------:R-:W-:Y:S01]  /*0340*/  IMAD R9, R7, 0x28, R8 ;  /* 0x0000002807097824 */ /* 0x000fe200078e0208 */
[----:B------:R-:W-:Y:S02]  /*0350*/  SHF.R.S32.HI R13, RZ, 0x2, R12 ;  /* 0x00000002ff0d7819 */ /* 0x000fe4000001140c */
[----:B------:R-:W-:Y:S02]  /*0360*/  SHF.L.U32 R10, R3, 0x3, RZ ;  /* 0x00000003030a7819 */ /* 0x000fe400000006ff */
[----:B------:R-:W-:Y:S01]  /*0370*/  SHF.R.S32.HI R19, RZ, 0x2, R19 ;  /* 0x00000002ff137819 */ /* 0x000fe20000011413 */
[----:B------:R-:W-:Y:S01]  /*0380*/  IMAD R13, R13, 0x28, R8 ;  /* 0x000000280d0d7824 */ /* 0x000fe200078e0208 */
[----:B------:R-:W-:-:S02]  /*0390*/  SHF.R.S32.HI R21, RZ, 0x2, R20 ;  /* 0x00000002ff157819 */ /* 0x000fc40000011414 */
[----:B------:R-:W-:Y:S01]  /*03a0*/  SHF.R.S32.HI R15, RZ, 0x2, R14 ;  /* 0x00000002ff0f7819 */ /* 0x000fe2000001140e */
[----:B------:R-:W-:Y:S01]  /*03b0*/  IMAD R19, R19, 0x28, R8 ;  /* 0x0000002813137824 */ /* 0x000fe200078e0208 */
        /* <DEDUP_REMOVED lines=12> */
[----:B------:R-:W-:Y:S01]  /*0480*/  SHF.R.U32.HI R6, RZ, 0x5, R3 ;  /* 0x00000005ff067819 */ /* 0x000fe20000011603 */
[----:B------:R-:W-:Y:S01]  /*0490*/  IMAD R29, R7, 0x28, R8 ;  /* 0x00000028071d7824 */ /* 0x000fe200078e0208 */
[----:B------:R-:W-:-:S02]  /*04a0*/  IADD3 R8, R9, R20, RZ ;  /* 0x0000001409087210 */ /* 0x000fc40007ffe0ff */
[C---:B------:R-:W-:Y:S02]  /*04b0*/  IADD3 R9, R20.reuse, R13, RZ ;  /* 0x0000000d14097210 */ /* 0x040fe40007ffe0ff */
[C---:B------:R-:W-:Y:S02]  /*04c0*/  IADD3 R12, R20.reuse, R19, RZ ;  /* 0x00000013140c7210 */ /* 0x040fe40007ffe0ff */
[----:B------:R-:W-:Y:S02]  /*04d0*/  IADD3 R13, R20, R21, RZ ;  /* 0x00000015140d7210 */ /* 0x000fe40007ffe0ff */
[----:B------:R-:W-:Y:S02]  /*04e0*/  ISETP.GT.U32.OR P0, PT, R3, 0x7, P0 ;  /* 0x000000070300780c */ /* 0x000fe40000704470 */
[----:B------:R-:W-:Y:S02]  /*04f0*/  MOV R21, 0x7fffffc1 ;  /* 0x7fffffc100157802 */ /* 0x000fe40000000f00 */
[----:B------:R-:W-:Y:S01]  /*0500*/  IADD3 R19, R18, R3, RZ ;  /* 0x0000000312137210 */ /* 0x000fe20007ffe0ff */
[----:B------:R-:W-:Y:S01]  /*0510*/  HFMA2.MMA R18, -RZ, RZ, 0, 0 ;  /* 0x00000000ff127435 */ /* 0x000fe200000001ff */
[----:B------:R-:W-:-:S02]  /*0520*/  LEA R6, R6, R11, 0x3 ;  /* 0x0000000b06067211 */ /* 0x000fc400078e18ff */
[----:B------:R-:W-:Y:S02]  /*0530*/  LEA R7, R0, R11, 0x3 ;  /* 0x0000000b00077211 */ /* 0x000fe400078e18ff */
        /* <DEDUP_REMOVED lines=9> */
.L_x_3398:
[----:B0-----:R-:W0:Y:S01]  /*05d0*/  S2UR UR5, SR_CTAID.X ;  /* 0x00000000000579c3 */ /* 0x001e220000002500 */
[----:B--2---:R-:W-:Y:S01]  /*05e0*/  IMAD.WIDE.U32 R24, R3, -0x33333333, RZ ;  /* 0xcccccccd03187825 */ /* 0x004fe200078e00ff */
[----:B------:R-:W-:Y:S01]  /*05f0*/  LOP3.LUT R28, R2, 0x1, RZ, 0xc0, !PT ;  /* 0x00000001021c7812 */ /* 0x000fe200078ec0ff */
[----:B------:R-:W-:Y:S01]  /*0600*/  ULDC.64 UR6, c[0x0][0x218] ;  /* 0x0000860000067ab9 */ /* 0x000fe20000000a00 */
[----:B------:R-:W-:Y:S01]  /*0610*/  MOV R29, RZ ;  /* 0x000000ff001d7202 */ /* 0x000fe20000000f00 */
[----:B------:R-:W-:Y:S01]  /*0620*/  ULDC.64 UR10, c[0x0][0x228] ;  /* 0x00008a00000a7ab9 */ /* 0x000fe20000000a00 */
[----:B------:R-:W-:-:S05]  /*0630*/  SHF.R.U32.HI R24, RZ, 0x6, R25 ;  /* 0x00000006ff187819 */ /* 0x000fca0000011619 */
[----:B------:R-:W-:-:S04]  /*0640*/  IMAD R23, R24, -0x50, R3 ;  /* 0xffffffb018177824 */ /* 0x000fc800078e0203 */
[----:B------:R-:W-:Y:S02]  /*0650*/  IMAD R28, R28, 0x50, R23 ;  /* 0x000000501c1c7824 */ /* 0x000fe400078e0217 */
[----:B------:R-:W-:-:S03]  /*0660*/  IMAD R23, R18, 0xa0000, RZ ;  /* 0x000a000012177824 */ /* 0x000fc600078e02ff */
[----:B------:R-:W-:Y:S01]  /*0670*/  SHF.L.U32 R28, R28, 0x2, RZ ;  /* 0x000000021c1c7819 */ /* 0x000fe200000006ff */
[----:B0-----:R-:W-:-:S04]  /*0680*/  USHF.L.U32 UR5, UR5, 0x4, URZ ;  /* 0x0000000405057899 */ /* 0x001fc8000800063f */
[----:B------:R-:W-:Y:S01]  /*0690*/  IMAD.WIDE.U32 R54, R22, 0xa0000, R28 ;  /* 0x000a000016367825 */ /* 0x000fe200078e001c */
[----:B------:R-:W-:-:S06]  /*06a0*/  ULOP3.LUT UR5, UR5, 0x3f0, URZ, 0xc0, !UPT ;  /* 0x000003f005057892 */ /* 0x000fcc000f8ec03f */
[----:B------:R-:W-:-:S05]  /*06b0*/  IADD3 R0, R24, UR5, RZ ;  /* 0x0000000518007c10 */ /* 0x000fca000fffe0ff */
        /* <DEDUP_REMOVED lines=36> */
[----:B------:R-:W-:Y:S01]  /*0900*/  CS2R R50, SRZ ;  /* 0x0000000000327805 */ /* 0x000fe2000001ff00 */
        /* <DEDUP_REMOVED lines=81> */
.L_x_3389:
[----:B------:R-:W-:Y:S05]  /*0e20*/  BSYNC B0 ;  /* 0x0000000000007941 */ /* 0x000fea0003800000 */
.L_x_3388:
        /* <DEDUP_REMOVED lines=20> */
.L_x_3391:
[----:B------:R-:W-:Y:S05]  /*0f70*/  BSYNC B0 ;  /* 0x0000000000007941 */ /* 0x000fea0003800000 */
.L_x_3390:
[----:B------:R-:W-:Y:S01]  /*0f80*/  BAR.SYNC.DEFER_BLOCKING 0x0 ;  /* 0x0000000000007b1d */ /* 0x000fe20000010000 */
[----:B0-----:R-:W-:-:S05]  /*0f90*/  CS2R R36, SRZ ;  /* 0x0000000000247805 */ /* 0x001fca000001ff00 */
[----:B------:R-:W-:Y:S05]  /*0fa0*/  @P3 BRA `(.L_x_3392) ;  /* 0x0000000000283947 */ /* 0x000fea0003800000 */
[----:B------:R-:W-:Y:S06]  /*0fb0*/  MEMBAR.ALL.GPU ;  /* 0x0000000000007992 */ /* 0x000fec000000a000 */
[----:B------:R-:W-:-:S00]  /*0fc0*/  ERRBAR ;  /* 0x00000000000079ab */ /* 0x000fc00000000000 */
[----:B------:R-:W-:Y:S06]  /*0fd0*/  CGAERRBAR ;  /* 0x00000000000075ab */ /* 0x000fec0000000000 */
[----:B---3--:R0:W5:Y:S02]  /*0fe0*/  ATOM.E.ADD.STRONG.GPU PT, R32, desc[UR8][R70.64], R21 ;  /* 0x000000154620798a */ /* 0x00816400081ee1c8 */
.L_x_3393:
[----:B------:R-:W3:Y:S04]  /*0ff0*/  LD.E.STRONG.GPU R33, desc[UR8][R70.64] ;  /* 0x0000000846217980 */ /* 0x000ee8000c10f900 */
[----:B---3--:R-:W-:Y:S01]  /*1000*/  CCTL.IVALL ;  /* 0x00000000ff00798f */ /* 0x008fe20002000000 */
[----:B------:R-:W-:Y:S05]  /*1010*/  YIELD ;  /* 0x0000000000007946 */ /* 0x000fea0003800000 */
[----:B-----5:R-:W-:-:S04]  /*1020*/  LOP3.LUT R33, R33, R32, RZ, 0x3c, !PT ;  /* 0x0000002021217212 */ /* 0x020fc800078e3cff */
[----:B------:R-:W-:-:S13]  /*1030*/  ISETP.GT.AND P2, PT, R33, -0x1, PT ;  /* 0xffffffff2100780c */ /* 0x000fda0003f44270 */
[----:B------:R-:W-:Y:S05]  /*1040*/  @P2 BRA `(.L_x_3393) ;  /* 0xfffffffc00e82947 */ /* 0x000fea000383ffff */
.L_x_3392:
        /* <DEDUP_REMOVED lines=21> */
.L_x_3395:
[----:B------:R-:W-:Y:S05]  /*11a0*/  BSYNC B0 ;  /* 0x0000000000007941 */ /* 0x000fea0003800000 */
.L_x_3394:
[----:B---3--:R-:W3:Y:S01]  /*11b0*/  SHFL.BFLY PT, R32, R37, 0x10, 0x1f ;  /* 0x0e001f0025207f89 */ /* 0x008ee200000e0000 */
[----:B------:R-:W-:Y:S01]  /*11c0*/  LOP3.LUT P1, RZ, R3, 0xffffff1f, RZ, 0xc0, !PT ;  /* 0xffffff1f03ff7812 */ /* 0x000fe2000782c0ff */
[----:B------:R-:W-:Y:S02]  /*11d0*/  BSSY B0, `(.L_x_3396) ;  /* 0x0000027000007945 */ /* 0x000fe40003800000 */
        /* <DEDUP_REMOVED lines=8> */
[----:B-1----:R-:W1:Y:S01]  /*1260*/  SHFL.BFLY PT, R39, R34, 0x4, 0x1f ;  /* 0x0c801f0022277f89 */ /* 0x002e6200000e0000 */
[----:B---3--:R-:W-:Y:S01]  /*1270*/  FADD.FTZ R38, R35, R38 ;  /* 0x0000002623267221 */ /* 0x008fe20000010000 */
[----:B-1----:R-:W-:-:S04]  /*1280*/  FADD.FTZ R39, R34, R39 ;  /* 0x0000002722277221 */ /* 0x002fc80000010000 */
[----:B------:R-:W1:Y:S04]  /*1290*/  SHFL.BFLY PT, R37, R38, 0x2, 0x1f ;  /* 0x0c401f0026257f89 */ /* 0x000e6800000e0000 */
[----:B------:R-:W3:Y:S01]  /*12a0*/  SHFL.BFLY PT, R36, R39, 0x2, 0x1f ;  /* 0x0c401f0027247f89 */ /* 0x000ee200000e0000 */
[----:B-1----:R-:W-:Y:S01]  /*12b0*/  FADD.FTZ R37, R38, R37 ;  /* 0x0000002526257221 */ /* 0x002fe20000010000 */
[----:B---3--:R-:W-:-:S04]  /*12c0*/  FADD.FTZ R36, R39, R36 ;  /* 0x0000002427247221 */ /* 0x008fc80000010000 */
[----:B------:R-:W1:Y:S04]  /*12d0*/  SHFL.BFLY PT, R32, R37, 0x1, 0x1f ;  /* 0x0c201f0025207f89 */ /* 0x000e6800000e0000 */
[----:B------:R-:W3:Y:S01]  /*12e0*/  SHFL.BFLY PT, R33, R36, 0x1, 0x1f ;  /* 0x0c201f0024217f89 */ /* 0x000ee200000e0000 */
[----:B-1----:R-:W-:-:S04]  /*12f0*/  @!P1 FADD.FTZ R32, R37, R32 ;  /* 0x0000002025209221 */ /* 0x002fc80000010000 */
[----:B------:R-:W-:Y:S01]  /*1300*/  @!P1 FMUL.FTZ R32, R32, 2.4414062863797880709e-05 ;  /* 0x37cccccd20209820 */ /* 0x000fe20000410000 */
[----:B---3--:R-:W-:-:S03]  /*1310*/  @!P1 FADD.FTZ R34, R36, R33 ;  /* 0x0000002124229221 */ /* 0x008fc60000010000 */
[----:B------:R-:W-:-:S04]  /*1320*/  @!P1 FMUL.FTZ R33, R32, R32 ;  /* 0x0000002020219220 */ /* 0x000fc80000410000 */
[----:B------:R-:W-:-:S05]  /*1330*/  @!P1 FFMA.FTZ R33, R34, 2.4414062863797880709e-05, -R33 ;  /* 0x37cccccd22219823 */ /* 0x000fca0000010821 */
[----:B------:R-:W-:-:S05]  /*1340*/  @!P1 FMNMX.FTZ R33, RZ, R33, !PT ;  /* 0x00000021ff219209 */ /* 0x000fca0007810000 */
[----:B------:R1:W-:Y:S01]  /*1350*/  @!P1 STS.64 [R6], R32 ;  /* 0x0000002006009388 */ /* 0x0003e20000000a00 */
[----:B------:R-:W-:Y:S06]  /*1360*/  BAR.SYNC.DEFER_BLOCKING 0x0 ;  /* 0x0000000000007b1d */ /* 0x000fec0000010000 */
[----:B------:R-:W-:Y:S05]  /*1370*/  @P0 BRA `(.L_x_3397) ;  /* 0x0000000000300947 */ /* 0x000fea0003800000 */
[----:B------:R-:W3:Y:S01]  /*1380*/  S2UR UR6, SR_CgaCtaId ;  /* 0x00000000000679c3 */ /* 0x000ee20000008800 */
[----:B------:R-:W-:Y:S01]  /*1390*/  UMOV UR5, 0x400 ;  /* 0x0000040000057882 */ /* 0x000fe20000000000 */
[----:B------:R-:W-:Y:S01]  /*13a0*/  LEA R35, P1, R22, R19, 0x4 ;  /* 0x0000001316237211 */ /* 0x000fe200078220ff */
[----:B------:R-:W-:-:S03]  /*13b0*/  UIADD3 UR5, UR5, 0xc80, URZ ;  /* 0x00000c8005057890 */ /* 0x000fc6000fffe03f */
[----:B------:R-:W-:Y:S01]  /*13c0*/  LEA.HI.X R36, R22, R20, R18, 0x4, P1 ;  /* 0x0000001416247211 */ /* 0x000fe200008f2412 */
[----:B---3--:R-:W-:-:S03]  /*13d0*/  ULEA UR5, UR6, UR5, 0x18 ;  /* 0x0000000506057291 */ /* 0x008fc6000f8ec03f */
[----:B------:R-:W-:Y:S02]  /*13e0*/  ULDC.64 UR6, c[0x0][0x240] ;  /* 0x0000900000067ab9 */ /* 0x000fe40000000a00 */
[----:B------:R-:W-:Y:S02]  /*13f0*/  LEA R34, P1, R35, UR6, 0x3 ;  /* 0x0000000623227c11 */ /* 0x000fe4000f8218ff */
[----:B-1----:R-:W-:Y:S02]  /*1400*/  LEA R32, R3, UR5, 0x3 ;  /* 0x0000000503207c11 */ /* 0x002fe4000f8e18ff */
[----:B------:R-:W-:-:S04]  /*1410*/  LEA.HI.X R35, R35, UR7, R36, 0x3, P1 ;  /* 0x0000000723237c11 */ /* 0x000fc800088f1c24 */
[----:B------:R-:W1:Y:S04]  /*1420*/  LDS.64 R32, [R32] ;  /* 0x0000000020207984 */ /* 0x000e680000000a00 */
[----:B-1----:R3:W-:Y:S02]  /*1430*/  STG.E.64 desc[UR8][R34.64], R32 ;  /* 0x0000002022007986 */ /* 0x0027e4000c101b08 */
.L_x_3397:
[----:B------:R-:W-:Y:S05]  /*1440*/  BSYNC B0 ;  /* 0x0000000000007941 */ /* 0x000fea0003800000 */
.L_x_3396:
[----:B-1-3--:R-:W1:Y:S01]  /*1450*/  LDS.64 R32, [R7] ;  /* 0x0000000007207984 */ /* 0x00ae620000000a00 */
[----:B------:R-:W-:Y:S01]  /*1460*/  ULDC UR5, c[0x0][0x230] ;  /* 0x00008c0000057ab9 */ /* 0x000fe20000000800 */
[--C-:B-----5:R-:W-:Y:S01]  /*1470*/  HADD2.F32 R45, -RZ, R29.reuse.H0_H0 ;  /* 0x2000001dff2d7230 */ /* 0x120fe20000004100 */
[----:B------:R-:W-:Y:S01]  /*1480*/  ULDC.64 UR6, c[0x0][0x210] ;  /* 0x0000840000067ab9 */ /* 0x000fe20000000a00 */
[----:B------:R-:W-:Y:S01]  /*1490*/  HADD2.F32 R29, -RZ, R29.H1_H1 ;  /* 0x3000001dff1d7230 */ /* 0x000fe20000004100 */
[----:B------:R-:W-:Y:S01]  /*14a0*/  ULOP3.LUT UR4, UR4, 0x1, URZ, 0x3c, !UPT ;  /* 0x0000000104047892 */ /* 0x000fe2000f8e3c3f */
[----:B------:R-:W-:Y:S02]  /*14b0*/  HADD2.F32 R50, -RZ, R31.H1_H1 ;  /* 0x3000001fff327230 */ /* 0x000fe40000004100 */
[----:B------:R-:W-:Y:S02]  /*14c0*/  HADD2.F32 R37, -RZ, R28.H0_H0 ;  /* 0x2000001cff257230 */ /* 0x000fe40000004100 */
[----:B------:R-:W-:-:S02]  /*14d0*/  HADD2.F32 R38, -RZ, R30.H0_H0 ;  /* 0x2000001eff267230 */ /* 0x000fc40000004100 */
[----:B--2---:R-:W-:Y:S02]  /*14e0*/  HADD2.F32 R41, -RZ, R30.H1_H1 ;  /* 0x3000001eff297230 */ /* 0x004fe40000004100 */
[----:B------:R-:W-:Y:S02]  /*14f0*/  HADD2.F32 R30, -RZ, R31.H0_H0 ;  /* 0x2000001fff1e7230 */ /* 0x000fe40000004100 */
[----:B------:R-:W-:Y:S02]  /*1500*/  HADD2.F32 R28, -RZ, R28.H1_H1 ;  /* 0x3000001cff1c7230 */ /* 0x000fe40000004100 */
        /* <DEDUP_REMOVED lines=9> */
[C---:B-1----:R-:W-:Y:S01]  /*15a0*/  FMUL.FTZ R39, R33.reuse, R40 ;  /* 0x0000002821277220 */ /* 0x042fe20000410000 */
[----:B------:R-:W-:Y:S01]  /*15b0*/  FADD.FTZ R40, R0, -R32 ;  /* 0x8000002000287221 */ /* 0x000fe20000010000 */
[C---:B------:R-:W-:Y:S01]  /*15c0*/  FMUL.FTZ R35, R33.reuse, R68 ;  /* 0x0000004421237220 */ /* 0x040fe20000410000 */
[----:B------:R-:W-:Y:S01]  /*15d0*/  FMUL.FTZ R43, R33, R42 ;  /* 0x0000002a212b7220 */ /* 0x000fe20000410000 */
[----:B------:R-:W-:Y:S01]  /*15e0*/  FFMA.FTZ R0, R29, R39, R50 ;  /* 0x000000271d007223 */ /* 0x000fe20000010032 */
[----:B------:R-:W-:Y:S01]  /*15f0*/  FMUL.FTZ R39, R40, R33 ;  /* 0x0000002128277220 */ /* 0x000fe20000410000 */
[--C-:B------:R-:W-:Y:S01]  /*1600*/  FADD.FTZ R40, R55, -R32.reuse ;  /* 0x8000002037287221 */ /* 0x100fe20000010000 */
[----:B------:R-:W-:Y:S01]  /*1610*/  FADD.FTZ R68, R58, -R32 ;  /* 0x800000203a447221 */ /* 0x000fe20000010000 */
[----:B------:R-:W-:Y:S01]  /*1620*/  FFMA.FTZ R42, R43, R45, R30 ;  /* 0x0000002d2b2a7223 */ /* 0x000fe2000001001e */
[----:B------:R-:W-:Y:S01]  /*1630*/  FFMA.FTZ R39, R39, R37, R38 ;  /* 0x0000002527277223 */ /* 0x000fe20000010026 */
[C---:B------:R-:W-:Y:S01]  /*1640*/  FMUL.FTZ R40, R33.reuse, R40 ;  /* 0x0000002821287220 */ /* 0x040fe20000410000 */
[----:B------:R-:W-:Y:S01]  /*1650*/  FMUL.FTZ R43, R33, R68 ;  /* 0x00000044212b7220 */ /* 0x000fe20000410000 */
[----:B------:R-:W-:Y:S01]  /*1660*/  FADD.FTZ R68, R57, -R32 ;  /* 0x8000002039447221 */ /* 0x000fe20000010000 */
[----:B------:R-:W-:Y:S01]  /*1670*/  FMUL.FTZ R46, R39, -1.4426950216293334961 ;  /* 0xbfb8aa3b272e7820 */ /* 0x000fe20000410000 */
[--C-:B------:R-:W-:Y:S01]  /*1680*/  FFMA.FTZ R40, R40, R28, R41.reuse ;  /* 0x0000001c28287223 */ /* 0x100fe20000010029 */
[----:B------:R-:W-:Y:S01]  /*1690*/  FMUL.FTZ R49, R0, -1.4426950216293334961 ;  /* 0xbfb8aa3b00317820 */ /* 0x000fe20000410000 */
[C---:B------:R-:W-:Y:S01]  /*16a0*/  FMUL.FTZ R34, R33.reuse, R34 ;  /* 0x0000002221227220 */ /* 0x040fe20000410000 */
[----:B------:R1:W-:Y:S01]  /*16b0*/  MUFU.EX2 R56, R46 ;  /* 0x0000002e00387308 */ /* 0x0003e20000000800 */
[----:B------:R-:W-:Y:S01]  /*16c0*/  FMUL.FTZ R47, R40, -1.4426950216293334961 ;  /* 0xbfb8aa3b282f7820 */ /* 0x000fe20000410000 */
[----:B------:R-:W-:Y:S01]  /*16d0*/  FMUL.FTZ R72, R33, R72 ;  /* 0x0000004821487220 */ /* 0x000fe20000410000 */
[----:B------:R-:W-:Y:S01]  /*16e0*/  FFMA.FTZ R43, R43, R29, R50 ;  /* 0x0000001d2b2b7223 */ /* 0x000fe20000010032 */
[----:B------:R-:W-:Y:S01]  /*16f0*/  FFMA.FTZ R34, R37, R34, R38 ;  /* 0x0000002225227223 */ /* 0x000fe20000010026 */
[--C-:B------:R-:W-:Y:S01]  /*1700*/  FFMA.FTZ R35, R28, R35, R41.reuse ;  /* 0x000000231c237223 */ /* 0x100fe20000010029 */
[----:B------:R-:W-:Y:S01]  /*1710*/  FMUL.FTZ R36, R33, R36 ;  /* 0x0000002421247220 */ /* 0x000fe20000410000 */
[----:B------:R-:W-:Y:S01]  /*1720*/  FMUL.FTZ R51, R43, -1.4426950216293334961 ;  /* 0xbfb8aa3b2b337820 */ /* 0x000fe20000410000 */
[----:B------:R2:W-:Y:S01]  /*1730*/  MUFU.EX2 R58, R47 ;  /* 0x0000002f003a7308 */ /* 0x0005e20000000800 */
[----:B-1----:R-:W-:Y:S01]  /*1740*/  FMUL.FTZ R46, R33, R68 ;  /* 0x00000044212e7220 */ /* 0x002fe20000410000 */
[----:B------:R-:W-:Y:S01]  /*1750*/  FADD.FTZ R68, R60, -R32 ;  /* 0x800000203c447221 */ /* 0x000fe20000010000 */
[----:B------:R-:W-:Y:S01]  /*1760*/  FMUL.FTZ R44, R34, -1.4426950216293334961 ;  /* 0xbfb8aa3b222c7820 */ /* 0x000fe20000410000 */
[----:B------:R-:W-:Y:S01]  /*1770*/  FMUL.FTZ R48, R35, -1.4426950216293334961 ;  /* 0xbfb8aa3b23307820 */ /* 0x000fe20000410000 */
[C-C-:B------:R-:W-:Y:S01]  /*1780*/  FFMA.FTZ R46, R37.reuse, R46, R38.reuse ;  /* 0x0000002e252e7223 */ /* 0x140fe20000010026 */
[----:B------:R-:W-:Y:S01]  /*1790*/  FFMA.FTZ R37, R37, R72, R38 ;  /* 0x0000004825257223 */ /* 0x000fe20000010026 */
[--C-:B------:R-:W-:Y:S01]  /*17a0*/  FADD.FTZ R72, R63, -R32.reuse ;  /* 0x800000203f487221 */ /* 0x100fe20000010000 */
[----:B------:R1:W3:Y:S01]  /*17b0*/  MUFU.EX2 R55, R49 ;  /* 0x0000003100377308 */ /* 0x0002e20000000800 */
[----:B--2---:R-:W-:Y:S01]  /*17c0*/  FMUL.FTZ R47, R33, R68 ;  /* 0x00000044212f7220 */ /* 0x004fe20000410000 */
[----:B------:R-:W-:Y:S01]  /*17d0*/  FADD.FTZ R68, R59, -R32 ;  /* 0x800000203b447221 */ /* 0x000fe20000010000 */
[----:B------:R-:W-:Y:S01]  /*17e0*/  FMUL.FTZ R72, R33, R72 ;  /* 0x0000004821487220 */ /* 0x000fe20000410000 */
[----:B------:R-:W-:Y:S01]  /*17f0*/  FFMA.FTZ R36, R45, R36, R30 ;  /* 0x000000242d247223 */ /* 0x000fe2000001001e */
[----:B------:R-:W-:Y:S01]  /*1800*/  FFMA.FTZ R47, R28, R47, R41 ;  /* 0x0000002f1c2f7223 */ /* 0x000fe20000010029 */
[----:B------:R-:W-:-:S02]  /*1810*/  FMUL.FTZ R65, R46, -1.4426950216293334961 ;  /* 0xbfb8aa3b2e417820 */ /* 0x000fc40000410000 */
[----:B------:R-:W-:Y:S01]  /*1820*/  MUFU.EX2 R60, R51 ;  /* 0x00000033003c7308 */ /* 0x000fe20000000800 */
[----:B-1----:R-:W-:Y:S01]  /*1830*/  FMUL.FTZ R49, R42, -1.4426950216293334961 ;  /* 0xbfb8aa3b2a317820 */ /* 0x002fe20000410000 */
[----:B------:R-:W-:Y:S01]  /*1840*/  FMUL.FTZ R67, R47, -1.4426950216293334961 ;  /* 0xbfb8aa3b2f437820 */ /* 0x000fe20000410000 */
[----:B------:R-:W-:-:S05]  /*1850*/  FMUL.FTZ R31, R36, -1.4426950216293334961 ;  /* 0xbfb8aa3b241f7820 */ /* 0x000fca0000410000 */
[----:B------:R1:W2:Y:S01]  /*1860*/  MUFU.EX2 R57, R49 ;  /* 0x0000003100397308 */ /* 0x0002a20000000800 */
[----:B---3--:R-:W-:-:S07]  /*1870*/  FADD.FTZ R55, R55, 1 ;  /* 0x3f80000037377421 */ /* 0x008fce0000010000 */
[----:B------:R-:W3:Y:S01]  /*1880*/  MUFU.EX2 R44, R44 ;  /* 0x0000002c002c7308 */ /* 0x000ee20000000800 */
[----:B-1----:R-:W-:Y:S01]  /*1890*/  FMUL.FTZ R49, R33, R68 ;  /* 0x0000004421317220 */ /* 0x002fe20000410000 */
[--C-:B------:R-:W-:Y:S01]  /*18a0*/  FADD.FTZ R68, R62, -R32.reuse ;  /* 0x800000203e447221 */ /* 0x100fe20000010000 */
[----:B------:R-:W-:Y:S02]  /*18b0*/  FADD.FTZ R32, R66, -R32 ;  /* 0x8000002042207221 */ /* 0x000fe40000010000 */
[--C-:B------:R-:W-:Y:S01]  /*18c0*/  FFMA.FTZ R49, R45, R49, R30.reuse ;  /* 0x000000312d317223 */ /* 0x100fe2000001001e */
[----:B------:R-:W-:Y:S01]  /*18d0*/  FMUL.FTZ R51, R33, R68 ;  /* 0x0000004421337220 */ /* 0x000fe20000410000 */
[----:B------:R-:W-:Y:S01]  /*18e0*/  FFMA.FTZ R45, R45, R72, R30 ;  /* 0x000000482d2d7223 */ /* 0x000fe2000001001e */
[----:B------:R1:W-:Y:S01]  /*18f0*/  MUFU.EX2 R62, R67 ;  /* 0x00000043003e7308 */ /* 0x0003e20000000800 */
[----:B------:R-:W-:Y:S01]  /*1900*/  FMUL.FTZ R68, R49, -1.4426950216293334961 ;  /* 0xbfb8aa3b31447820 */ /* 0x000fe20000410000 */
[----:B------:R-:W-:Y:S01]  /*1910*/  FFMA.FTZ R51, R29, R51, R50 ;  /* 0x000000331d337223 */ /* 0x000fe20000010032 */
[----:B--2---:R-:W-:-:S05]  /*1920*/  FADD.FTZ R57, R57, 1 ;  /* 0x3f80000039397421 */ /* 0x004fca0000010000 */
[----:B------:R-:W2:Y:S01]  /*1930*/  MUFU.EX2 R48, R48 ;  /* 0x0000003000307308 */ /* 0x000ea20000000800 */
[----:B-1----:R-:W-:Y:S01]  /*1940*/  FMUL.FTZ R67, R33, R64 ;  /* 0x0000004021437220 */ /* 0x002fe20000410000 */
[----:B------:R-:W-:Y:S01]  /*1950*/  FMUL.FTZ R64, R37, -1.4426950216293334961 ;  /* 0xbfb8aa3b25407820 */ /* 0x000fe20000410000 */
[----:B------:R-:W-:Y:S01]  /*1960*/  FMUL.FTZ R33, R33, R32 ;  /* 0x0000002021217220 */ /* 0x000fe20000410000 */
[----:B------:R-:W-:Y:S01]  /*1970*/  FMUL.FTZ R32, R45, -1.4426950216293334961 ;  /* 0xbfb8aa3b2d207820 */ /* 0x000fe20000410000 */
[----:B------:R-:W-:Y:S01]  /*1980*/  FFMA.FTZ R41, R28, R67, R41 ;  /* 0x000000431c297223 */ /* 0x000fe20000010029 */
[----:B---3--:R-:W-:Y:S01]  /*1990*/  FADD.FTZ R63, R44, 1 ;  /* 0x3f8000002c3f7421 */ /* 0x008fe20000010000 */
[----:B------:R-:W-:Y:S01]  /*19a0*/  FFMA.FTZ R50, R29, R33, R50 ;  /* 0x000000211d327223 */ /* 0x000fe20000010032 */
[----:B------:R1:W3:Y:S01]  /*19b0*/  MUFU.EX2 R59, R65 ;  /* 0x00000041003b7308 */ /* 0x0002e20000000800 */
[----:B------:R-:W-:Y:S02]  /*19c0*/  FMUL.FTZ R67, R41, -1.4426950216293334961 ;  /* 0xbfb8aa3b29437820 */ /* 0x000fe40000410000 */
[----:B------:R-:W-:-:S05]  /*19d0*/  FMUL.FTZ R33, R50, -1.4426950216293334961 ;  /* 0xbfb8aa3b32217820 */ /* 0x000fca0000410000 */
[----:B------:R-:W-:Y:S01]  /*19e0*/  MUFU.EX2 R28, R64 ;  /* 0x00000040001c7308 */ /* 0x000fe20000000800 */
[----:B-1----:R-:W-:Y:S01]  /*19f0*/  FMUL.FTZ R65, R51, -1.4426950216293334961 ;  /* 0xbfb8aa3b33417820 */ /* 0x002fe20000410000 */
[----:B--2---:R-:W-:Y:S01]  /*1a00*/  FADD.FTZ R44, R48, 1 ;  /* 0x3f800000302c7421 */ /* 0x004fe20000010000 */
[----:B------:R-:W-:Y:S01]  /*1a10*/  FADD.FTZ R48, R56, 1 ;  /* 0x3f80000038307421 */ /* 0x000fe20000010000 */
[----:B------:R-:W-:-:S04]  /*1a20*/  FADD.FTZ R56, R60, 1 ;  /* 0x3f8000003c387421 */ /* 0x000fc80000010000 */
[----:B------:R1:W2:Y:S01]  /*1a30*/  MUFU.EX2 R29, R32 ;  /* 0x00000020001d7308 */ /* 0x0002a20000000800 */
[----:B---3--:R-:W-:-:S07]  /*1a40*/  FADD.FTZ R59, R59, 1 ;  /* 0x3f8000003b3b7421 */ /* 0x008fce0000010000 */
[----:B------:R-:W3:Y:S01]  /*1a50*/  MUFU.EX2 R61, R68 ;  /* 0x00000044003d7308 */ /* 0x000ee20000000800 */
[----:B-1----:R-:W-:-:S07]  /*1a60*/  LEA R32, P3, R54, UR6, 0x1 ;  /* 0x0000000636207c11 */ /* 0x002fce000f8608ff */
[----:B------:R-:W1:Y:S01]  /*1a70*/  MUFU.EX2 R38, R65 ;  /* 0x0000004100267308 */ /* 0x000e620000000800 */
[----:B--2---:R-:W-:-:S07]  /*1a80*/  FADD.FTZ R66, R29, 1 ;  /* 0x3f8000001d427421 */ /* 0x004fce0000010000 */
[----:B------:R2:W4:Y:S01]  /*1a90*/  MUFU.EX2 R30, R67 ;  /* 0x00000043001e7308 */ /* 0x0005220000000800 */
[----:B---3--:R-:W-:-:S07]  /*1aa0*/  FADD.FTZ R60, R61, 1 ;  /* 0x3f8000003d3c7421 */ /* 0x008fce0000010000 */
[----:B------:R-:W3:Y:S01]  /*1ab0*/  MUFU.EX2 R33, R33 ;  /* 0x0000002100217308 */ /* 0x000ee20000000800 */
[----:B--2---:R-:W-:Y:S01]  /*1ac0*/  FADD.FTZ R67, R58, 1 ;  /* 0x3f8000003a437421 */ /* 0x004fe20000010000 */
[----:B------:R-:W-:Y:S01]  /*1ad0*/  FADD.FTZ R58, R62, 1 ;  /* 0x3f8000003e3a7421 */ /* 0x000fe20000010000 */
[----:B------:R-:W-:Y:S01]  /*1ae0*/  FADD.FTZ R62, R28, 1 ;  /* 0x3f8000001c3e7421 */ /* 0x000fe20000010000 */
[----:B------:R-:W-:Y:S01]  /*1af0*/  LEA R28, P1, R24, UR6, 0x1 ;  /* 0x00000006181c7c11 */ /* 0x000fe2000f8208ff */
[----:B-1----:R-:W-:-:S03]  /*1b00*/  FADD.FTZ R38, R38, 1 ;  /* 0x3f80000026267421 */ /* 0x002fc60000010000 */
[----:B------:R-:W1:Y:S01]  /*1b10*/  MUFU.EX2 R31, R31 ;  /* 0x0000001f001f7308 */ /* 0x000e620000000800 */
[----:B------:R-:W-:Y:S01]  /*1b20*/  LEA.HI.X R29, R24, UR7, R25, 0x1, P1 ;  /* 0x00000007181d7c11 */ /* 0x000fe200088f0c19 */
[----:B----4-:R-:W-:Y:S01]  /*1b30*/  FADD.FTZ R64, R30, 1 ;  /* 0x3f8000001e407421 */ /* 0x010fe20000010000 */
[C---:B------:R-:W-:Y:S02]  /*1b40*/  LEA R24, P1, R53.reuse, UR6, 0x1 ;  /* 0x0000000635187c11 */ /* 0x040fe4000f8208ff */
[----:B------:R-:W-:Y:S02]  /*1b50*/  LEA R30, P2, R52, UR6, 0x1 ;  /* 0x00000006341e7c11 */ /* 0x000fe4000f8408ff */
[----:B------:R-:W-:Y:S01]  /*1b60*/  LEA.HI.X R25, R53, UR7, R23, 0x1, P1 ;  /* 0x0000000735197c11 */ /* 0x000fe200088f0c17 */
[----:B------:R-:W2:Y:S01]  /*1b70*/  MUFU.RCP R48, R48 ;  /* 0x0000003000307308 */ /* 0x000ea20000001000 */
[----:B---3--:R-:W-:Y:S01]  /*1b80*/  FADD.FTZ R23, R33, 1 ;  /* 0x3f80000021177421 */ /* 0x008fe20000010000 */
[----:B------:R-:W-:-:S02]  /*1b90*/  LEA.HI.X R33, R54, UR7, R27, 0x1, P3 ;  /* 0x0000000736217c11 */ /* 0x000fc400098f0c1b */
[----:B------:R-:W-:-:S04]  /*1ba0*/  IADD3 R22, P1, R22, 0x1, RZ ;  /* 0x0000000116167810 */ /* 0x000fc80007f3e0ff */
[----:B------:R-:W3:Y:S01]  /*1bb0*/  MUFU.RCP R67, R67 ;  /* 0x0000004300437308 */ /* 0x000ee20000001000 */
[----:B-1----:R-:W-:Y:S01]  /*1bc0*/  FADD.FTZ R31, R31, 1 ;  /* 0x3f8000001f1f7421 */ /* 0x002fe20000010000 */
[----:B------:R-:W-:-:S06]  /*1bd0*/  IADD3.X R18, RZ, R18, RZ, P1, !PT ;  /* 0x00000012ff127210 */ /* 0x000fcc0000ffe4ff */
[----:B------:R-:W1:Y:S01]  /*1be0*/  MUFU.RCP R57, R57 ;  /* 0x0000003900397308 */ /* 0x000e620000001000 */
[----:B--2---:R-:W-:-:S07]  /*1bf0*/  FMUL.FTZ R48, R39, R48 ;  /* 0x0000003027307220 */ /* 0x004fce0000410000 */
[----:B------:R-:W2:Y:S01]  /*1c00*/  MUFU.RCP R56, R56 ;  /* 0x0000003800387308 */ /* 0x000ea20000001000 */
[----:B---3--:R-:W-:-:S05]  /*1c10*/  FMUL.FTZ R67, R40, R67 ;  /* 0x0000004328437220 */ /* 0x008fca0000410000 */
[----:B------:R-:W-:Y:S02]  /*1c20*/  F2FP.F16.F32.PACK_AB R48, R67, R48 ;  /* 0x000000304330723e */ /* 0x000fe400000000ff */
[----:B------:R-:W3:Y:S01]  /*1c30*/  MUFU.RCP R59, R59 ;  /* 0x0000003b003b7308 */ /* 0x000ee20000001000 */
[----:B-1----:R-:W-:Y:S02]  /*1c40*/  FMUL.FTZ R57, R42, R57 ;  /* 0x000000392a397220 */ /* 0x002fe40000410000 */
[----:B------:R-:W-:Y:S05]  /*1c50*/  STG.E.U16 desc[UR8][R28.64], R48 ;  /* 0x000000301c007986 */ /* 0x000fea000c101508 */
[----:B------:R-:W1:Y:S01]  /*1c60*/  MUFU.RCP R58, R58 ;  /* 0x0000003a003a7308 */ /* 0x000e620000001000 */
[----:B--2---:R-:W-:-:S05]  /*1c70*/  FMUL.FTZ R56, R43, R56 ;  /* 0x000000382b387220 */ /* 0x004fca0000410000 */
[----:B------:R-:W-:Y:S02]  /*1c80*/  F2FP.F16.F32.PACK_AB R57, R56, R57 ;  /* 0x000000393839723e */ /* 0x000fe400000000ff */
[----:B------:R-:W2:Y:S01]  /*1c90*/  MUFU.RCP R60, R60 ;  /* 0x0000003c003c7308 */ /* 0x000ea20000001000 */
[----:B---3--:R-:W-:Y:S01]  /*1ca0*/  FMUL.FTZ R59, R46, R59 ;  /* 0x0000003b2e3b7220 */ /* 0x008fe20000410000 */
[----:B------:R-:W-:Y:S01]  /*1cb0*/  PRMT R27, R57, 0x7632, R27 ;  /* 0x00007632391b7816 */ /* 0x000fe2000000001b */
[----:B------:R-:W-:Y:S04]  /*1cc0*/  STG.E.U16 desc[UR8][R28.64+0x4], R57 ;  /* 0x000004391c007986 */ /* 0x000fe8000c101508 */
[----:B------:R-:W-:Y:S01]  /*1cd0*/  STG.E.U16 desc[UR8][R28.64+0x6], R27 ;  /* 0x0000061b1c007986 */ /* 0x000fe2000c101508 */
[----:B------:R-:W3:Y:S01]  /*1ce0*/  MUFU.RCP R38, R38 ;  /* 0x0000002600267308 */ /* 0x000ee20000001000 */
[----:B-1----:R-:W-:-:S05]  /*1cf0*/  FMUL.FTZ R58, R47, R58 ;  /* 0x0000003a2f3a7220 */ /* 0x002fca0000410000 */
[----:B------:R-:W-:Y:S02]  /*1d00*/  F2FP.F16.F32.PACK_AB R59, R58, R59 ;  /* 0x0000003b3a3b723e */ /* 0x000fe400000000ff */
[----:B------:R-:W1:Y:S01]  /*1d10*/  MUFU.RCP R62, R62 ;  /* 0x0000003e003e7308 */ /* 0x000e620000001000 */
[----:B--2---:R-:W-:-:S07]  /*1d20*/  FMUL.FTZ R60, R49, R60 ;  /* 0x0000003c313c7220 */ /* 0x004fce0000410000 */
[----:B------:R-:W2:Y:S01]  /*1d30*/  MUFU.RCP R64, R64 ;  /* 0x0000004000407308 */ /* 0x000ea20000001000 */
[----:B---3--:R-:W-:-:S05]  /*1d40*/  FMUL.FTZ R51, R51, R38 ;  /* 0x0000002633337220 */ /* 0x008fca0000410000 */
[----:B------:R-:W-:Y:S02]  /*1d50*/  F2FP.F16.F32.PACK_AB R60, R51, R60 ;  /* 0x0000003c333c723e */ /* 0x000fe400000000ff */
[----:B------:R-:W3:Y:S01]  /*1d60*/  MUFU.RCP R66, R66 ;  /* 0x0000004200427308 */ /* 0x000ee20000001000 */
[----:B-1----:R-:W-:-:S07]  /*1d70*/  FMUL.FTZ R62, R37, R62 ;  /* 0x0000003e253e7220 */ /* 0x002fce0000410000 */
[----:B------:R-:W1:Y:S01]  /*1d80*/  MUFU.RCP R23, R23 ;  /* 0x0000001700177308 */ /* 0x000e620000001000 */
[----:B--2---:R-:W-:-:S05]  /*1d90*/  FMUL.FTZ R41, R41, R64 ;  /* 0x0000004029297220 */ /* 0x004fca0000410000 */
[----:B------:R-:W-:Y:S02]  /*1da0*/  F2FP.F16.F32.PACK_AB R62, R41, R62 ;  /* 0x0000003e293e723e */ /* 0x000fe400000000ff */
[----:B------:R-:W2:Y:S01]  /*1db0*/  MUFU.RCP R63, R63 ;  /* 0x0000003f003f7308 */ /* 0x000ea20000001000 */
[----:B---3--:R-:W-:-:S07]  /*1dc0*/  FMUL.FTZ R66, R45, R66 ;  /* 0x000000422d427220 */ /* 0x008fce0000410000 */
[----:B------:R-:W3:Y:S01]  /*1dd0*/  MUFU.RCP R44, R44 ;  /* 0x0000002c002c7308 */ /* 0x000ee20000001000 */
[----:B-1----:R-:W-:-:S05]  /*1de0*/  FMUL.FTZ R23, R50, R23 ;  /* 0x0000001732177220 */ /* 0x002fca0000410000 */
[----:B------:R-:W-:Y:S02]  /*1df0*/  F2FP.F16.F32.PACK_AB R66, R23, R66 ;  /* 0x000000421742723e */ /* 0x000fe400000000ff */
[----:B------:R1:W4:Y:S01]  /*1e00*/  MUFU.RCP R65, R31 ;  /* 0x0000001f00417308 */ /* 0x0003220000001000 */
[----:B--2---:R-:W-:Y:S01]  /*1e10*/  FMUL.FTZ R63, R34, R63 ;  /* 0x0000003f223f7220 */ /* 0x004fe20000410000 */
[----:B------:R-:W-:Y:S02]  /*1e20*/  PRMT R34, R60, 0x7632, R34 ;  /* 0x000076323c227816 */ /* 0x000fe40000000022 */
[----:B------:R-:W-:-:S04]  /*1e30*/  PRMT R23, R62, 0x7632, R23 ;  /* 0x000076323e177816 */ /* 0x000fc80000000017 */
[----:B------:R-:W2:Y:S01]  /*1e40*/  MUFU.RCP R55, R55 ;  /* 0x0000003700377308 */ /* 0x000ea20000001000 */
[--C-:B-1----:R-:W-:Y:S01]  /*1e50*/  LEA.HI.X R31, R52, UR7, R26.reuse, 0x1, P2 ;  /* 0x00000007341f7c11 */ /* 0x102fe200090f0c1a */
[----:B---3--:R-:W-:Y:S01]  /*1e60*/  FMUL.FTZ R44, R35, R44 ;  /* 0x0000002c232c7220 */ /* 0x008fe20000410000 */
[----:B------:R-:W-:Y:S01]  /*1e70*/  PRMT R26, R48, 0x7632, R26 ;  /* 0x00007632301a7816 */ /* 0x000fe2000000001a */
[----:B------:R-:W-:Y:S02]  /*1e80*/  ULDC.64 UR6, c[0x0][0x238] ;  /* 0x00008e0000067ab9 */ /* 0x000fe40000000a00 */
[----:B------:R-:W-:Y:S02]  /*1e90*/  ISETP.GE.U32.AND P1, PT, R22, UR6, PT ;  /* 0x0000000616007c0c */ /* 0x000fe4000bf26070 */
[----:B------:R1:W-:Y:S01]  /*1ea0*/  STG.E.U16 desc[UR8][R28.64+0x2], R26 ;  /* 0x0000021a1c007986 */ /* 0x0003e2000c101508 */
[----:B----4-:R-:W-:Y:S01]  /*1eb0*/  FMUL.FTZ R65, R36, R65 ;  /* 0x0000004124417220 */ /* 0x010fe20000410000 */
[----:B------:R-:W-:-:S02]  /*1ec0*/  F2FP.F16.F32.PACK_AB R44, R44, R63 ;  /* 0x0000003f2c2c723e */ /* 0x000fc400000000ff */
[----:B------:R-:W-:Y:S01]  /*1ed0*/  STG.E.U16 desc[UR8][R24.64], R59 ;  /* 0x0000003b18007986 */ /* 0x000fe2000c101508 */
[----:B------:R-:W-:-:S03]  /*1ee0*/  ISETP.GE.AND.EX P1, PT, R18, UR7, PT, P1 ;  /* 0x0000000712007c0c */ /* 0x000fc6000bf26310 */
[----:B------:R-:W-:Y:S01]  /*1ef0*/  STG.E.U16 desc[UR8][R24.64+0x4], R60 ;  /* 0x0000043c18007986 */ /* 0x000fe2000c101508 */
[----:B--2---:R-:W-:Y:S01]  /*1f00*/  FMUL.FTZ R0, R0, R55 ;  /* 0x0000003700007220 */ /* 0x004fe20000410000 */
[----:B-1----:R-:W-:Y:S02]  /*1f10*/  PRMT R29, R59, 0x7632, R29 ;  /* 0x000076323b1d7816 */ /* 0x002fe4000000001d */
[----:B------:R-:W-:Y:S02]  /*1f20*/  STG.E.U16 desc[UR8][R24.64+0x6], R34 ;  /* 0x0000062218007986 */ /* 0x000fe4000c101508 */
[----:B------:R-:W-:Y:S02]  /*1f30*/  F2FP.F16.F32.PACK_AB R0, R0, R65 ;  /* 0x000000410000723e */ /* 0x000fe400000000ff */
[----:B------:R1:W-:Y:S02]  /*1f40*/  STG.E.U16 desc[UR8][R24.64+0x2], R29 ;  /* 0x0000021d18007986 */ /* 0x0003e4000c101508 */
[----:B------:R-:W-:-:S02]  /*1f50*/  PRMT R26, R0, 0x7632, R26 ;  /* 0x00007632001a7816 */ /* 0x000fc4000000001a */
[----:B------:R2:W-:Y:S04]  /*1f60*/  STG.E.U16 desc[UR8][R30.64], R62 ;  /* 0x0000003e1e007986 */ /* 0x0005e8000c101508 */
        /* <DEDUP_REMOVED lines=11> */
.L_x_3399:
        /* <DEDUP_REMOVED lines=14> */
.L_x_3526:


//--------------------- .text._ZN13group_norm_v214gn_cuda_kernelI6__halfLi320ELi3ELi16ELi40ELi1024ELb1ELi16ELi320ELi320ELi4ELb1ELi5ELb0ELb0ENS_16CompileConditionILi900EEEEEvPT_PKS4_S7_S7_flPfS8_Pj --------------------------
	.section	.text._ZN13group_norm_v214gn_cuda_kernelI6__halfLi320ELi3ELi16ELi40ELi1024ELb1ELi16ELi320ELi320ELi4ELb1ELi5ELb0ELb0ENS_16CompileConditionILi900EEEEEvPT_PKS4_S7_S7_flPfS8_Pj,"ax",@progbits
	.align	128
        .global         _ZN13group_norm_v214gn_cuda_kernelI6__halfLi320ELi3ELi16ELi40ELi1024ELb1ELi16ELi320ELi320ELi4ELb1ELi5ELb0ELb0ENS_16CompileConditionILi900EEEEEvPT_PKS4_S7_S7_flPfS8_Pj
        .type           _ZN13group_norm_v214gn_cuda_kernelI6__halfLi320ELi3ELi16ELi40ELi1024ELb1ELi16ELi320ELi320ELi4ELb1ELi5ELb0ELb0ENS_16CompileConditionILi900EEEEEvPT_PKS4_S7_S7_flPfS8_Pj,@function
        .size           _ZN13group_norm_v214gn_cuda_kernelI6__halfLi320ELi3ELi16ELi40ELi1024ELb1ELi16ELi320ELi320ELi4ELb1ELi5ELb0ELb0ENS_16CompileConditionILi900EEEEEvPT_PKS4_S7_S7_flPfS8_Pj,(.L_x_3527 - _ZN13group_norm_v214gn_cuda_kernelI6__halfLi320ELi3ELi16ELi40ELi1024ELb1ELi16ELi320ELi320ELi4ELb1ELi5ELb0ELb0ENS_16CompileConditionILi900EEEEEvPT_PKS4_S7_S7_flPfS8_Pj)
        .other          _ZN13group_norm_v214gn_cuda_kernelI6__halfLi320ELi3ELi16ELi40ELi1024ELb1ELi16ELi320ELi320ELi4ELb1ELi5ELb0ELb0ENS_16CompileConditionILi900EEEEEvPT_PKS4_S7_S7_flPfS8_Pj,@"STO_CUDA_ENTRY STV_DEFAULT"
_ZN13group_norm_v214gn_cuda_kernelI6__halfLi320ELi3ELi16ELi40ELi1024ELb1ELi16ELi320ELi320ELi4ELb1ELi5ELb0ELb0ENS_16CompileConditionILi900EEEEEvPT_PKS4_S7_S7_flPfS8_Pj:
.text._ZN13group_norm_v214gn_cuda_kernelI6__halfLi320ELi3ELi16ELi40ELi1024ELb1ELi16ELi320ELi320ELi4ELb1ELi5ELb0ELb0ENS_16CompileConditionILi900EEEEEvPT_PKS4_S7_S7_flPfS8_Pj:
        /* <DEDUP_REMOVED lines=23> */
.L_x_3408:
        /* <DEDUP_REMOVED lines=10> */
[----:B------:R-:W-:Y:S01]  /*0210*/  SHF.R.U64 R9, R5, 0x1, R8 ;  /* 0x0000000105097819 */ /* 0x000fe20000001208 */
[----:B------:R-:W1:Y:S01]  /*0220*/  LDC.64 R22, c[0x0][0x228] ;  /* 0x00008a00ff167b82 */ /* 0x000e620000000a00 */
[----:B------:R-:W-:Y:S01]  /*0230*/  IADD3 R3, R3, R11, RZ ;  /* 0x0000000b03037210 */ /* 0x000fe20007ffe0ff */
[----:B------:R-:W-:Y:S01]  /*0240*/  IMAD R10, R10, 0xa0000, RZ ;  /* 0x000a00000a0a7824 */ /* 0x000fe200078e02ff */
[----:B------:R-:W-:-:S03]  /*0250*/  LEA R16, R7, R28, 0x2 ;  /* 0x0000001c07107211 */ /* 0x000fc600078e10ff */
[----:B------:R-:W-:Y:S01]  /*0260*/  IMAD R11, R3, 0x280, RZ ;  /* 0x00000280030b7824 */ /* 0x000fe200078e02ff */
[----:B------:R-:W-:-:S03]  /*0270*/  SHF.R.S32.HI R17, RZ, 0x1f, R16 ;  /* 0x0000001fff117819 */ /* 0x000fc60000011410 */
        /* <DEDUP_REMOVED lines=8> */
[----:B------:R-:W-:Y:S02]  /*0300*/  IADD3 R3, P0, R12, R20, RZ ;  /* 0x000000140c037210 */ /* 0x000fe40007f1e0ff */
[----:B------:R-:W-:Y:S02]  /*0310*/  IADD3 R13, R11, 0x1400, RZ ;  /* 0x000014000b0d7810 */ /* 0x000fe40007ffe0ff */
[----:B------:R-:W-:Y:S02]  /*0320*/  IADD3.X R14, RZ, R15, RZ, P0, !PT ;  /* 0x0000000fff0e7210 */ /* 0x000fe400007fe4ff */
[----:B------:R-:W-:-:S04]  /*0330*/  LEA R50, P0, R3, UR6, 0x1 ;  /* 0x0000000603327c11 */ /* 0x000fc8000f8008ff */
[----:B------:R-:W-:Y:S02]  /*0340*/  LEA.HI.X R51, R3, UR7, R14, 0x1, P0 ;  /* 0x0000000703337c11 */ /* 0x000fe400080f0c0e */
[----:B------:R-:W-:-:S04]  /*0350*/  IADD3 R3, P0, R13, R20, RZ ;  /* 0x000000140d037210 */ /* 0x000fc80007f1e0ff */
[----:B------:R-:W3:Y:S01]  /*0360*/  LDG.E.64.CONSTANT R50, desc[UR8][R50.64] ;  /* 0x0000000832327981 */ /* 0x000ee2000c1e9b00 */
        /* <DEDUP_REMOVED lines=9> */
[----:B------:R-:W4:Y:S01]  /*0400*/  LDG.E.64.CONSTANT R26, desc[UR8][R26.64] ;  /* 0x000000081a1a7981 */ /* 0x000f22000c1e9b00 */
[----:B0-----:R-:W-:-:S04]  /*0410*/  IMAD.WIDE R24, R16, 0x2, R24 ;  /* 0x0000000210187825 */ /* 0x001fc800078e0218 */
[----:B-1----:R-:W-:Y:S02]  /*0420*/  IMAD.WIDE R22, R16, 0x2, R22 ;  /* 0x0000000210167825 */ /* 0x002fe400078e0216 */
[----:B------:R-:W5:Y:S04]  /*0430*/  LDG.E.64.CONSTANT R24, desc[UR8][R24.64] ;  /* 0x0000000818187981 */ /* 0x000f68000c1e9b00 */
[----:B------:R-:W5:Y:S01]  /*0440*/  LDG.E.64.CONSTANT R22, desc[UR8][R22.64] ;  /* 0x0000000816167981 */ /* 0x000f62000c1e9b00 */
[----:B------:R-:W-:Y:S01]  /*0450*/  ISETP.GT.U32.AND P0, PT, R2, 0x1f, PT ;  /* 0x0000001f0200780c */ /* 0x000fe20003f04070 */
[----:B------:R-:W-:Y:S01]  /*0460*/  BSSY B0, `(.L_x_3400) ;  /* 0x0000097000007945 */ /* 0x000fe20003800000 */
[----:B------:R-:W-:Y:S01]  /*0470*/  CS2R R44, SRZ ;  /* 0x00000000002c7805 */ /* 0x000fe2000001ff00 */
[----:B--2---:R-:W-:-:S02]  /*0480*/  HADD2.F32 R3, -RZ, R18.H0_H0 ;  /* 0x20000012ff037230 */ /* 0x004fc40000004100 */
        /* <DEDUP_REMOVED lines=53> */
[----:B------:R-:W-:Y:S02]  /*07e0*/  LOP3.LUT R27, R26, 0x8, RZ, 0xc0, !PT ;  /* 0x000000081a1b7812 */ /* 0x000fe400078ec0ff */
[C---:B------:R-:W-:Y:S02]  /*07f0*/  SHF.L.U32 R42, R2.reuse, 0x3, RZ ;  /* 0x00000003022a7819 */ /* 0x040fe400000006ff */
[----:B------:R-:W-:Y:S02]  /*0800*/  LEA.HI R27, R2, R27, RZ, 0x1e ;  /* 0x0000001b021b7211 */ /* 0x000fe400078ff0ff */
[----:B------:R-:W-:-:S03]  /*0810*/  LOP3.LUT R42, R42, 0x18, RZ, 0xc0, !PT ;  /* 0x000000182a2a7812 */ /* 0x000fc600078ec0ff */
[----:B------:R-:W-:-:S05]  /*0820*/  IMAD R27, R27, 0x28, -R28 ;  /* 0x000000281b1b7824 */ /* 0x000fca00078e0a1c */
[C---:B------:R-:W-:Y:S02]  /*0830*/  IADD3 R31, R27.reuse, 0x4, RZ ;  /* 0x000000041b1f7810 */ /* 0x040fe40007ffe0ff */
[C---:B------:R-:W-:Y:S02]  /*0840*/  IADD3 R28, R27.reuse, 0xc, RZ ;  /* 0x0000000c1b1c7810 */ /* 0x040fe40007ffe0ff */
[----:B------:R-:W-:Y:S02]  /*0850*/  SHF.R.S32.HI R26, RZ, 0x1f, R31 ;  /* 0x0000001fff1a7819 */ /* 0x000fe4000001141f */
[C---:B------:R-:W-:Y:S02]  /*0860*/  IADD3 R30, R27.reuse, 0x10, RZ ;  /* 0x000000101b1e7810 */ /* 0x040fe40007ffe0ff */
[----:B------:R-:W-:Y:S02]  /*0870*/  LEA.HI R31, R26, R31, RZ, 0x2 ;  /* 0x0000001f1a1f7211 */ /* 0x000fe400078f10ff */
[----:B------:R-:W-:-:S02]  /*0880*/  IADD3 R32, R27, 0x14, RZ ;  /* 0x000000141b207810 */ /* 0x000fc40007ffe0ff */
[----:B------:R-:W-:Y:S02]  /*0890*/  SHF.R.S32.HI R33, RZ, 0x1f, R28 ;  /* 0x0000001fff217819 */ /* 0x000fe4000001141c */
[----:B-1----:R-:W-:Y:S02]  /*08a0*/  LEA R40, R29, R40, 0x18 ;  /* 0x000000281d287211 */ /* 0x002fe400078ec0ff */
[----:B------:R-:W-:Y:S02]  /*08b0*/  IADD3 R29, R27, 0x8, RZ ;  /* 0x000000081b1d7810 */ /* 0x000fe40007ffe0ff */
[----:B------:R-:W-:Y:S02]  /*08c0*/  SHF.R.S32.HI R35, RZ, 0x1f, R30 ;  /* 0x0000001fff237819 */ /* 0x000fe4000001141e */
[----:B------:R-:W-:Y:S02]  /*08d0*/  SHF.R.S32.HI R26, RZ, 0x1f, R29 ;  /* 0x0000001fff1a7819 */ /* 0x000fe4000001141d */
[----:B------:R-:W-:-:S02]  /*08e0*/  SHF.R.S32.HI R37, RZ, 0x1f, R32 ;  /* 0x0000001fff257819 */ /* 0x000fc40000011420 */
[----:B------:R-:W-:Y:S02]  /*08f0*/  LEA.HI R29, R26, R29, RZ, 0x2 ;  /* 0x0000001d1a1d7211 */ /* 0x000fe400078f10ff */
[----:B------:R-:W-:Y:S02]  /*0900*/  LEA.HI R26, R33, R28, RZ, 0x2 ;  /* 0x0000001c211a7211 */ /* 0x000fe400078f10ff */
[----:B------:R-:W-:Y:S02]  /*0910*/  LEA.HI R28, R35, R30, RZ, 0x2 ;  /* 0x0000001e231c7211 */ /* 0x000fe400078f10ff */
[----:B------:R-:W-:Y:S02]  /*0920*/  LEA.HI R30, R37, R32, RZ, 0x2 ;  /* 0x00000020251e7211 */ /* 0x000fe400078f10ff */
[----:B------:R-:W-:Y:S02]  /*0930*/  SHF.R.S32.HI R32, RZ, 0x1f, R27 ;  /* 0x0000001fff207819 */ /* 0x000fe4000001141b */
[----:B------:R-:W-:-:S02]  /*0940*/  IADD3 R34, R27, 0x18, RZ ;  /* 0x000000181b227810 */ /* 0x000fc40007ffe0ff */
[C---:B------:R-:W-:Y:S02]  /*0950*/  IADD3 R36, R27.reuse, 0x1c, RZ ;  /* 0x0000001c1b247810 */ /* 0x040fe40007ffe0ff */
[----:B------:R-:W-:Y:S02]  /*0960*/  IADD3 R38, R27, 0x20, RZ ;  /* 0x000000201b267810 */ /* 0x000fe40007ffe0ff */
[----:B------:R-:W-:Y:S02]  /*0970*/  LEA.HI R33, R32, R27, RZ, 0x2 ;  /* 0x0000001b20217211 */ /* 0x000fe400078f10ff */
[----:B------:R-:W-:Y:S02]  /*0980*/  SHF.R.S32.HI R35, RZ, 0x1f, R34 ;  /* 0x0000001fff237819 */ /* 0x000fe40000011422 */
[----:B------:R-:W-:Y:S02]  /*0990*/  SHF.R.S32.HI R37, RZ, 0x1f, R36 ;  /* 0x0000001fff257819 */ /* 0x000fe40000011424 */
[----:B------:R-:W-:-:S02]  /*09a0*/  SHF.R.S32.HI R39, RZ, 0x1f, R38 ;  /* 0x0000001fff277819 */ /* 0x000fc40000011426 */
[----:B------:R-:W-:Y:S02]  /*09b0*/  SHF.R.S32.HI R33, RZ, 0x2, R33 ;  /* 0x00000002ff217819 */ /* 0x000fe40000011421 */
[----:B------:R-:W-:Y:S02]  /*09c0*/  LEA.HI R32, R35, R34, RZ, 0x2 ;  /* 0x0000002223207211 */ /* 0x000fe400078f10ff */
[----:B------:R-:W-:Y:S01]  /*09d0*/  LEA.HI R34, R37, R36, RZ, 0x2 ;  /* 0x0000002425227211 */ /* 0x000fe200078f10ff */
[----:B------:R-:W-:Y:S01]  /*09e0*/  IMAD R33, R33, 0x28, R40 ;  /* 0x0000002821217824 */ /* 0x000fe200078e0228 */
[----:B------:R-:W-:Y:S02]  /*09f0*/  LEA.HI R36, R39, R38, RZ, 0x2 ;  /* 0x0000002627247211 */ /* 0x000fe400078f10ff */
[----:B------:R-:W-:Y:S02]  /*0a00*/  IADD3 R38, R27, 0x24, RZ ;  /* 0x000000241b267810 */ /* 0x000fe40007ffe0ff */
[----:B------:R-:W-:-:S02]  /*0a10*/  SHF.R.S32.HI R31, RZ, 0x2, R31 ;  /* 0x00000002ff1f7819 */ /* 0x000fc4000001141f */
[----:B------:R-:W-:Y:S02]  /*0a20*/  SHF.R.S32.HI R35, RZ, 0x1f, R38 ;  /* 0x0000001fff237819 */ /* 0x000fe40000011426 */
[----:B------:R-:W-:Y:S01]  /*0a30*/  SHF.R.S32.HI R29, RZ, 0x2, R29 ;  /* 0x00000002ff1d7819 */ /* 0x000fe2000001141d */
[--C-:B------:R-:W-:Y:S01]  /*0a40*/  IMAD R31, R31, 0x28, R40.reuse ;  /* 0x000000281f1f7824 */ /* 0x100fe200078e0228 */
[----:B------:R-:W-:Y:S02]  /*0a50*/  IADD3 R27, R33, R42, RZ ;  /* 0x0000002a211b7210 */ /* 0x000fe40007ffe0ff */
[----:B------:R-:W-:Y:S01]  /*0a60*/  LEA.HI R38, R35, R38, RZ, 0x2 ;  /* 0x0000002623267211 */ /* 0x000fe200078f10ff */
[----:B------:R-:W-:Y:S01]  /*0a70*/  IMAD R33, R29, 0x28, R40 ;  /* 0x000000281d217824 */ /* 0x000fe200078e0228 */
[----:B------:R-:W-:Y:S02]  /*0a80*/  SHF.R.S32.HI R35, RZ, 0x2, R26 ;  /* 0x00000002ff237819 */ /* 0x000fe4000001141a */
[C---:B------:R-:W-:Y:S01]  /*0a90*/  IADD3 R29, R42.reuse, R31, RZ ;  /* 0x0000001f2a1d7210 */ /* 0x040fe20007ffe0ff */
[----:B------:R-:W0:Y:S01]  /*0aa0*/  LDS.64 R26, [R27] ;  /* 0x000000001b1a7984 */ /* 0x000e220000000a00 */
[----:B------:R-:W-:Y:S01]  /*0ab0*/  SHF.R.S32.HI R37, RZ, 0x2, R28 ;  /* 0x00000002ff257819 */ /* 0x000fe2000001141c */
[----:B------:R-:W-:Y:S01]  /*0ac0*/  IMAD R35, R35, 0x28, R40 ;  /* 0x0000002823237824 */ /* 0x000fe200078e0228 */
[----:B------:R-:W-:-:S02]  /*0ad0*/  IADD3 R31, R42, R33, RZ ;  /* 0x000000212a1f7210 */ /* 0x000fc40007ffe0ff */
[----:B------:R-:W1:Y:S01]  /*0ae0*/  LDS.64 R28, [R29] ;  /* 0x000000001d1c7984 */ /* 0x000e620000000a00 */
[----:B------:R-:W-:Y:S01]  /*0af0*/  SHF.R.S32.HI R39, RZ, 0x2, R30 ;  /* 0x00000002ff277819 */ /* 0x000fe2000001141e */
[----:B------:R-:W-:Y:S01]  /*0b00*/  IMAD R37, R37, 0x28, R40 ;  /* 0x0000002825257824 */ /* 0x000fe200078e0228 */
[C---:B------:R-:W-:Y:S01]  /*0b10*/  IADD3 R33, R42.reuse, R35, RZ ;  /* 0x000000232a217210 */ /* 0x040fe20007ffe0ff */
[----:B------:R-:W2:Y:S01]  /*0b20*/  LDS.64 R30, [R31] ;  /* 0x000000001f1e7984 */ /* 0x000ea20000000a00 */
[----:B------:R-:W-:Y:S01]  /*0b30*/  SHF.R.S32.HI R41, RZ, 0x2, R32 ;  /* 0x00000002ff297819 */ /* 0x000fe20000011420 */
[----:B------:R-:W-:Y:S01]  /*0b40*/  IMAD R39, R39, 0x28, R40 ;  /* 0x0000002827277824 */ /* 0x000fe200078e0228 */
[C---:B------:R-:W-:Y:S02]  /*0b50*/  IADD3 R35, R42.reuse, R37, RZ ;  /* 0x000000252a237210 */ /* 0x040fe40007ffe0ff */
[----:B------:R-:W3:Y:S01]  /*0b60*/  LDS.64 R32, [R33] ;  /* 0x0000000021207984 */ /* 0x000ee20000000a00 */
[----:B------:R-:W-:Y:S01]  /*0b70*/  SHF.R.S32.HI R43, RZ, 0x2, R34 ;  /* 0x00000002ff2b7819 */ /* 0x000fe20000011422 */
[----:B------:R-:W-:Y:S01]  /*0b80*/  IMAD R41, R41, 0x28, R40 ;  /* 0x0000002829297824 */ /* 0x000fe200078e0228 */
[C---:B------:R-:W-:Y:S01]  /*0b90*/  IADD3 R37, R42.reuse, R39, RZ ;  /* 0x000000272a257210 */ /* 0x040fe20007ffe0ff */
[----:B------:R-:W4:Y:S01]  /*0ba0*/  LDS.64 R34, [R35] ;  /* 0x0000000023227984 */ /* 0x000f220000000a00 */
[----:B------:R-:W-:Y:S01]  /*0bb0*/  SHF.R.S32.HI R45, RZ, 0x2, R36 ;  /* 0x00000002ff2d7819 */ /* 0x000fe20000011424 */
[----:B------:R-:W-:Y:S01]  /*0bc0*/  IMAD R43, R43, 0x28, R40 ;  /* 0x000000282b2b7824 */ /* 0x000fe200078e0228 */
[----:B------:R-:W-:-:S02]  /*0bd0*/  IADD3 R39, R42, R41, RZ ;  /* 0x000000292a277210 */ /* 0x000fc40007ffe0ff */
[----:B------:R-:W4:Y:S01]  /*0be0*/  LDS.64 R36, [R37] ;  /* 0x0000000025247984 */ /* 0x000f220000000a00 */
[----:B------:R-:W-:Y:S01]  /*0bf0*/  SHF.R.S32.HI R44, RZ, 0x2, R38 ;  /* 0x00000002ff2c7819 */ /* 0x000fe20000011426 */
[--C-:B------:R-:W-:Y:S01]  /*0c00*/  IMAD R45, R45, 0x28, R40.reuse ;  /* 0x000000282d2d7824 */ /* 0x100fe200078e0228 */
[----:B------:R-:W-:Y:S01]  /*0c10*/  IADD3 R41, R42, R43, RZ ;  /* 0x0000002b2a297210 */ /* 0x000fe20007ffe0ff */
[----:B------:R-:W4:Y:S02]  /*0c20*/  LDS.64 R38, [R39] ;  /* 0x0000000027267984 */ /* 0x000f240000000a00 */
[----:B------:R-:W-:Y:S01]  /*0c30*/  IMAD R44, R44, 0x28, R40 ;  /* 0x000000282c2c7824 */ /* 0x000fe200078e0228 */
[C---:B------:R-:W-:Y:S02]  /*0c40*/  IADD3 R43, R42.reuse, R45, RZ ;  /* 0x0000002d2a2b7210 */ /* 0x040fe40007ffe0ff */
[----:B------:R-:W4:Y:S02]  /*0c50*/  LDS.64 R40, [R41] ;  /* 0x0000000029287984 */ /* 0x000f240000000a00 */
[----:B------:R-:W-:-:S02]  /*0c60*/  IADD3 R44, R42, R44, RZ ;  /* 0x0000002c2a2c7210 */ /* 0x000fc40007ffe0ff */
        /* <DEDUP_REMOVED lines=22> */
.L_x_3401:
[----:B------:R-:W-:Y:S05]  /*0dd0*/  BSYNC B0 ;  /* 0x0000000000007941 */ /* 0x000fea0003800000 */
.L_x_3400:
        /* <DEDUP_REMOVED lines=21> */
.L_x_3403:
[----:B------:R-:W-:Y:S05]  /*0f30*/  BSYNC B0 ;  /* 0x0000000000007941 */ /* 0x000fea0003800000 */
.L_x_3402:
        /* <DEDUP_REMOVED lines=13> */
.L_x_3405:
[----:B------:R-:W2:Y:S04]  /*1010*/  LD.E.STRONG.GPU R28, desc[UR8][R26.64] ;  /* 0x000000081a1c7980 */ /* 0x000ea8000c10f900 */
[----:B--2---:R-:W-:Y:S01]  /*1020*/  CCTL.IVALL ;  /* 0x00000000ff00798f */ /* 0x004fe20002000000 */
[----:B------:R-:W-:Y:S05]  /*1030*/  YIELD ;  /* 0x0000000000007946 */ /* 0x000fea0003800000 */
[----:B-----5:R-:W-:-:S04]  /*1040*/  LOP3.LUT R28, R28, R29, RZ, 0x3c, !PT ;  /* 0x0000001d1c1c7212 */ /* 0x020fc800078e3cff */
[----:B------:R-:W-:-:S13]  /*1050*/  ISETP.GT.AND P0, PT, R28, -0x1, PT ;  /* 0xffffffff1c00780c */ /* 0x000fda0003f04270 */
[----:B------:R-:W-:Y:S05]  /*1060*/  @P0 BRA `(.L_x_3405) ;  /* 0xfffffffc00e80947 */ /* 0x000fea000383ffff */
.L_x_3404:
[----:B------:R-:W-:Y:S05]  /*1070*/  WARPSYNC.ALL ;  /* 0x0000000000007948 */ /* 0x000fea0003800000 */
[----:B------:R-:W1:Y:S01]  /*1080*/  @!P1 LDC R31, c[0x0][0x10] ;  /* 0x00000400ff1f9b82 */ /* 0x000e620000000800 */
[----:B0-----:R-:W-:-:S07]  /*1090*/  @!P1 SHF.L.U32 R27, R2, 0x1, RZ ;  /* 0x00000001021b9819 */ /* 0x001fce00000006ff */
[----:B------:R-:W-:Y:S01]  /*10a0*/  BAR.SYNC.DEFER_BLOCKING 0x0 ;  /* 0x0000000000007b1d */ /* 0x000fe20000010000 */
[----:B------:R-:W-:-:S07]  /*10b0*/  @!P1 LOP3.LUT R27, R27, 0x7fffffc0, RZ, 0xc0, !PT ;  /* 0x7fffffc01b1b9812 */ /* 0x000fce00078ec0ff */
[----:B------:R-:W0:Y:S01]  /*10c0*/  @!P1 LDC.64 R28, c[0x0][0x248] ;  /* 0x00009200ff1c9b82 */ /* 0x000e220000000a00 */
        /* <DEDUP_REMOVED lines=36> */
[----:B------:R-:W-:Y:S02]  /*1310*/  @!P0 IADD3 R28, R33, 0xc80, RZ ;  /* 0x00000c80211c8810 */ /* 0x000fe40007ffe0ff */
[----:B------:R-:W-:Y:S01]  /*1320*/  @!P0 SHF.R.U32.HI R33, RZ, 0x2, R2 ;  /* 0x00000002ff218819 */ /* 0x000fe20000011602 */
[----:B--2---:R-:W-:Y:S01]  /*1330*/  FADD.FTZ R30, R29, R30 ;  /* 0x0000001e1d1e7221 */ /* 0x004fe20000010000 */
        /* <DEDUP_REMOVED lines=34> */
.L_x_3407:
[----:B------:R-:W-:Y:S05]  /*1560*/  BSYNC B0 ;  /* 0x0000000000007941 */ /* 0x000fea0003800000 */
.L_x_3406:
[----:B------:R-:W1:Y:S01]  /*1570*/  S2UR UR7, SR_CgaCtaId ;  /* 0x00000000000779c3 */ /* 0x000e620000008800 */
[----:B0-----:R-:W-:Y:S01]  /*1580*/  SHF.L.U32 R26, R5, 0x3, RZ ;  /* 0x00000003051a7819 */ /* 0x001fe200000006ff */
[----:B------:R-:W-:Y:S01]  /*1590*/  IMAD R7, R46, 0x50, R7 ;  /* 0x000000502e077824 */ /* 0x000fe200078e0207 */
[----:B------:R-:W-:Y:S01]  /*15a0*/  UMOV UR6, 0x400 ;  /* 0x0000040000067882 */ /* 0x000fe20000000000 */
[--C-:B-----5:R-:W-:Y:S01]  /*15b0*/  HADD2.F32 R30, -RZ, R22.reuse.H0_H0 ;  /* 0x20000016ff1e7230 */ /* 0x120fe20000004100 */
[----:B------:R-:W-:Y:S01]  /*15c0*/  LOP3.LUT R26, R26, 0x8, RZ, 0xc0, !PT ;  /* 0x000000081a1a7812 */ /* 0x000fe200078ec0ff */
[----:B------:R-:W-:Y:S01]  /*15d0*/  UIADD3 UR6, UR6, 0xc80, URZ ;  /* 0x00000c8006067890 */ /* 0x000fe2000fffe03f */
[----:B------:R-:W-:Y:S01]  /*15e0*/  SHF.L.U32 R28, R7, 0x2, RZ ;  /* 0x00000002071c7819 */ /* 0x000fe200000006ff */
[----:B------:R-:W-:Y:S01]  /*15f0*/  HADD2.F32 R29, -RZ, R22.H1_H1 ;  /* 0x30000016ff1d7230 */ /* 0x000fe20000004100 */
[----:B------:R-:W-:Y:S01]  /*1600*/  IADD3 R7, RZ, -R26, RZ ;  /* 0x8000001aff077210 */ /* 0x000fe20007ffe0ff */
[----:B------:R-:W-:Y:S01]  /*1610*/  HADD2.F32 R22, -RZ, R23.H0_H0 ;  /* 0x20000017ff167230 */ /* 0x000fe20000004100 */
[----:B------:R-:W-:Y:S01]  /*1620*/  ULOP3.LUT UR4, UR4, 0x1, URZ, 0x3c, !UPT ;  /* 0x0000000104047892 */ /* 0x000fe2000f8e3c3f */
[----:B------:R-:W-:Y:S01]  /*1630*/  IMAD.WIDE.U32 R26, R28, -0x33333333, RZ ;  /* 0xcccccccd1c1a7825 */ /* 0x000fe200078e00ff */
[----:B------:R-:W-:-:S03]  /*1640*/  MOV R26, R7 ;  /* 0x00000007001a7202 */ /* 0x000fc60000000f00 */
[----:B------:R-:W-:Y:S01]  /*1650*/  HADD2.F32 R40, -RZ, R23.H1_H1 ;  /* 0x30000017ff287230 */ /* 0x000fe20000004100 */
[----:B------:R-:W-:Y:S01]  /*1660*/  LEA.HI R26, R27, R26, RZ, 0x1b ;  /* 0x0000001a1b1a7211 */ /* 0x000fe200078fd8ff */
[--C-:B------:R-:W-:Y:S02]  /*1670*/  HADD2.F32 R33, -RZ, R25.reuse.H0_H0 ;  /* 0x20000019ff217230 */ /* 0x100fe40000004100 */
[----:B------:R-:W-:Y:S01]  /*1680*/  HADD2.F32 R25, -RZ, R25.H1_H1 ;  /* 0x30000019ff197230 */ /* 0x000fe20000004100 */
[----:B-1----:R-:W-:-:S06]  /*1690*/  ULEA UR6, UR7, UR6, 0x18 ;  /* 0x0000000607067291 */ /* 0x002fcc000f8ec03f */
[----:B------:R-:W-:Y:S01]  /*16a0*/  LEA R26, R26, UR6, 0x3 ;  /* 0x000000061a1a7c11 */ /* 0x000fe2000f8e18ff */
[----:B------:R-:W-:-:S05]  /*16b0*/  ULDC UR6, c[0x0][0x230] ;  /* 0x00008c0000067ab9 */ /* 0x000fca0000000800 */
[----:B------:R-:W0:Y:S02]  /*16c0*/  LDS.64 R26, [R26] ;  /* 0x000000001a1a7984 */ /* 0x000e240000000a00 */
        /* <DEDUP_REMOVED lines=11> */
[----:B------:R-:W-:Y:S01]  /*1780*/  ULDC.64 UR6, c[0x0][0x210] ;  /* 0x0000840000067ab9 */ /* 0x000fe20000000a00 */
[----:B0-----:R-:W-:Y:S01]  /*1790*/  FMUL.FTZ R17, R7, R34 ;  /* 0x0000002207117220 */ /* 0x001fe20000410000 */
[----:B------:R-:W-:Y:S01]  /*17a0*/  FMUL.FTZ R3, R32, R7 ;  /* 0x0000000720037220 */ /* 0x000fe20000410000 */
[--C-:B------:R-:W-:Y:S01]  /*17b0*/  FADD.FTZ R34, R49, -R26.reuse ;  /* 0x8000001a31227221 */ /* 0x100fe20000010000 */
[----:B------:R-:W-:Y:S01]  /*17c0*/  FADD.FTZ R32, R15, -R26 ;  /* 0x8000001a0f207221 */ /* 0x000fe20000010000 */
[----:B------:R-:W-:Y:S01]  /*17d0*/  FMUL.FTZ R52, R7, R52 ;  /* 0x0000003407347220 */ /* 0x000fe20000410000 */
[----:B------:R-:W-:Y:S01]  /*17e0*/  FFMA.FTZ R3, R3, R27, R30 ;  /* 0x0000001b03037223 */ /* 0x000fe2000001001e */
[C---:B------:R-:W-:Y:S01]  /*17f0*/  FMUL.FTZ R23, R7.reuse, R34 ;  /* 0x0000002207177220 */ /* 0x040fe20000410000 */
[----:B------:R-:W-:Y:S01]  /*1800*/  FMUL.FTZ R32, R7, R32 ;  /* 0x0000002007207220 */ /* 0x000fe20000410000 */
[----:B------:R-:W-:Y:S01]  /*1810*/  FADD.FTZ R34, R51, -R26 ;  /* 0x8000001a33227221 */ /* 0x000fe20000010000 */
[----:B------:R-:W-:Y:S01]  /*1820*/  FMUL.FTZ R51, R7, R50 ;  /* 0x0000003207337220 */ /* 0x000fe20000410000 */
[----:B------:R-:W-:Y:S01]  /*1830*/  FFMA.FTZ R17, R17, R33, R22 ;  /* 0x0000002111117223 */ /* 0x000fe20000010016 */
[--C-:B------:R-:W-:Y:S01]  /*1840*/  FFMA.FTZ R15, R32, R24, R29.reuse ;  /* 0x00000018200f7223 */ /* 0x100fe2000001001d */
[----:B------:R-:W-:Y:S01]  /*1850*/  FMUL.FTZ R34, R7, R34 ;  /* 0x0000002207227220 */ /* 0x000fe20000410000 */
[----:B------:R-:W-:Y:S01]  /*1860*/  FADD.FTZ R32, R19, -R26 ;  /* 0x8000001a13207221 */ /* 0x000fe20000010000 */
[----:B------:R-:W-:Y:S01]  /*1870*/  FFMA.FTZ R23, R33, R23, R22 ;  /* 0x0000001721177223 */ /* 0x000fe20000010016 */
[----:B------:R-:W-:Y:S01]  /*1880*/  FMUL.FTZ R31, R3, -1.4426950216293334961 ;  /* 0xbfb8aa3b031f7820 */ /* 0x000fe20000410000 */
[----:B------:R-:W-:Y:S01]  /*1890*/  FFMA.FTZ R35, R25, R34, R40 ;  /* 0x0000002219237223 */ /* 0x000fe20000010028 */
[C---:B------:R-:W-:Y:S01]  /*18a0*/  FMUL.FTZ R19, R7.reuse, R32 ;  /* 0x0000002007137220 */ /* 0x040fe20000410000 */
        /* <DEDUP_REMOVED lines=9> */
[----:B------:R-:W-:Y:S01]  /*1940*/  FFMA.FTZ R21, R27, R21, R30 ;  /* 0x000000151b157223 */ /* 0x000fe2000001001e */
[--C-:B------:R-:W-:Y:S01]  /*1950*/  FFMA.FTZ R37, R24, R36, R29.reuse ;  /* 0x0000002418257223 */ /* 0x100fe2000001001d */
[----:B------:R-:W-:Y:S01]  /*1960*/  FMUL.FTZ R36, R7, R38 ;  /* 0x0000002607247220 */ /* 0x000fe20000410000 */
[----:B------:R-:W-:Y:S01]  /*1970*/  FADD.FTZ R38, R59, -R26 ;  /* 0x8000001a3b267221 */ /* 0x000fe20000010000 */
[----:B------:R-:W-:Y:S01]  /*1980*/  FMUL.FTZ R43, R21, -1.4426950216293334961 ;  /* 0xbfb8aa3b152b7820 */ /* 0x000fe20000410000 */
[----:B------:R-:W-:Y:S01]  /*1990*/  FMUL.FTZ R32, R7, R32 ;  /* 0x0000002007207220 */ /* 0x000fe20000410000 */
[----:B------:R-:W-:Y:S01]  /*19a0*/  FFMA.FTZ R36, R33, R36, R22 ;  /* 0x0000002421247223 */ /* 0x000fe20000010016 */
[----:B------:R-:W-:Y:S01]  /*19b0*/  FFMA.FTZ R27, R27, R51, R30 ;  /* 0x000000331b1b7223 */ /* 0x000fe2000001001e */
[----:B------:R-:W-:Y:S01]  /*19c0*/  FMUL.FTZ R38, R7, R38 ;  /* 0x0000002607267220 */ /* 0x000fe20000410000 */
[----:B------:R-:W-:Y:S01]  /*19d0*/  FADD.FTZ R30, R16, -R26 ;  /* 0x8000001a101e7221 */ /* 0x000fe20000010000 */
[--C-:B------:R-:W-:Y:S01]  /*19e0*/  FFMA.FTZ R32, R24, R32, R29.reuse ;  /* 0x0000002018207223 */ /* 0x100fe2000001001d */
[----:B------:R-:W-:Y:S01]  /*19f0*/  FMUL.FTZ R49, R36, -1.4426950216293334961 ;  /* 0xbfb8aa3b24317820 */ /* 0x000fe20000410000 */
[----:B------:R-:W0:Y:S01]  /*1a00*/  MUFU.EX2 R43, R43 ;  /* 0x0000002b002b7308 */ /* 0x000e220000000800 */
[----:B------:R-:W-:Y:S01]  /*1a10*/  FFMA.FTZ R24, R24, R52, R29 ;  /* 0x0000003418187223 */ /* 0x000fe2000001001d */
[----:B------:R-:W-:Y:S01]  /*1a20*/  FMUL.FTZ R41, R17, -1.4426950216293334961 ;  /* 0xbfb8aa3b11297820 */ /* 0x000fe20000410000 */
[----:B------:R-:W-:Y:S01]  /*1a30*/  FMUL.FTZ R42, R19, -1.4426950216293334961 ;  /* 0xbfb8aa3b132a7820 */ /* 0x000fe20000410000 */
[----:B------:R-:W-:Y:S01]  /*1a40*/  FFMA.FTZ R38, R25, R38, R40 ;  /* 0x0000002619267223 */ /* 0x000fe20000010028 */
[----:B------:R-:W-:Y:S01]  /*1a50*/  FMUL.FTZ R29, R7, R30 ;  /* 0x0000001e071d7220 */ /* 0x000fe20000410000 */
[----:B------:R-:W-:Y:S01]  /*1a60*/  FMUL.FTZ R44, R32, -1.4426950216293334961 ;  /* 0xbfb8aa3b202c7820 */ /* 0x000fe20000410000 */
[----:B------:R-:W-:Y:S01]  /*1a70*/  FMUL.FTZ R45, R23, -1.4426950216293334961 ;  /* 0xbfb8aa3b172d7820 */ /* 0x000fe20000410000 */
[----:B------:R-:W-:Y:S01]  /*1a80*/  FMUL.FTZ R46, R35, -1.4426950216293334961 ;  /* 0xbfb8aa3b232e7820 */ /* 0x000fe20000410000 */
[----:B------:R-:W-:Y:S01]  /*1a90*/  FMUL.FTZ R20, R7, R20 ;  /* 0x0000001407147220 */ /* 0x000fe20000410000 */
[----:B------:R-:W-:Y:S01]  /*1aa0*/  MUFU.EX2 R49, R49 ;  /* 0x0000003100317308 */ /* 0x000fe20000000800 */
[----:B------:R-:W-:Y:S01]  /*1ab0*/  FMUL.FTZ R50, R38, -1.4426950216293334961 ;  /* 0xbfb8aa3b26327820 */ /* 0x000fe20000410000 */
[----:B------:R-:W-:Y:S01]  /*1ac0*/  FFMA.FTZ R22, R33, R29, R22 ;  /* 0x0000001d21167223 */ /* 0x000fe20000010016 */
[----:B------:R-:W-:Y:S01]  /*1ad0*/  FMUL.FTZ R47, R34, -1.4426950216293334961 ;  /* 0xbfb8aa3b222f7820 */ /* 0x000fe20000410000 */
[----:B------:R-:W-:Y:S01]  /*1ae0*/  FFMA.FTZ R25, R25, R20, R40 ;  /* 0x0000001419197223 */ /* 0x000fe20000010028 */
[----:B------:R-:W-:Y:S01]  /*1af0*/  FMUL.FTZ R48, R37, -1.4426950216293334961 ;  /* 0xbfb8aa3b25307820 */ /* 0x000fe20000410000 */
[----:B------:R-:W-:Y:S01]  /*1b00*/  FMUL.FTZ R30, R24, -1.4426950216293334961 ;  /* 0xbfb8aa3b181e7820 */ /* 0x000fe20000410000 */
[----:B------:R-:W-:Y:S01]  /*1b10*/  FMUL.FTZ R33, R22, -1.4426950216293334961 ;  /* 0xbfb8aa3b16217820 */ /* 0x000fe20000410000 */
[----:B------:R-:W1:Y:S01]  /*1b20*/  MUFU.EX2 R31, R31 ;  /* 0x0000001f001f7308 */ /* 0x000e620000000800 */
[----:B------:R-:W-:Y:S01]  /*1b30*/  FMUL.FTZ R51, R27, -1.4426950216293334961 ;  /* 0xbfb8aa3b1b337820 */ /* 0x000fe20000410000 */
[----:B------:R-:W-:Y:S01]  /*1b40*/  FMUL.FTZ R7, R25, -1.4426950216293334961 ;  /* 0xbfb8aa3b19077820 */ /* 0x000fe20000410000 */
[----:B------:R-:W-:Y:S01]  /*1b50*/  SHF.R.S32.HI R29, RZ, 0x1f, R28 ;  /* 0x0000001fff1d7819 */ /* 0x000fe2000001141c */
[----:B0-----:R-:W-:-:S04]  /*1b60*/  FADD.FTZ R43, R43, 1 ;  /* 0x3f8000002b2b7421 */ /* 0x001fc80000010000 */
[----:B------:R-:W0:Y:S01]  /*1b70*/  MUFU.EX2 R39, R39 ;  /* 0x0000002700277308 */ /* 0x000e220000000800 */
[----:B------:R-:W-:-:S03]  /*1b80*/  IMAD.WIDE.U32 R28, R9, 0xa0000, R28 ;  /* 0x000a0000091c7825 */ /* 0x000fc600078e001c */
[----:B------:R-:W-:-:S04]  /*1b90*/  IADD3 R11, P1, R11, R28, RZ ;  /* 0x0000001c0b0b7210 */ /* 0x000fc80007f3e0ff */
[----:B------:R-:W2:Y:S01]  /*1ba0*/  MUFU.EX2 R41, R41 ;  /* 0x0000002900297308 */ /* 0x000ea20000000800 */
[----:B-1----:R-:W-:Y:S01]  /*1bb0*/  FADD.FTZ R20, R31, 1 ;  /* 0x3f8000001f147421 */ /* 0x002fe20000010000 */
[----:B------:R-:W-:-:S06]  /*1bc0*/  IADD3 R14, P0, R14, R28, RZ ;  /* 0x0000001c0e0e7210 */ /* 0x000fcc0007f1e0ff */
[----:B------:R-:W1:Y:S01]  /*1bd0*/  MUFU.EX2 R42, R42 ;  /* 0x0000002a002a7308 */ /* 0x000e620000000800 */
[----:B0-----:R-:W-:-:S07]  /*1be0*/  FADD.FTZ R26, R39, 1 ;  /* 0x3f800000271a7421 */ /* 0x001fce0000010000 */
[----:B------:R-:W0:Y:S01]  /*1bf0*/  MUFU.EX2 R44, R44 ;  /* 0x0000002c002c7308 */ /* 0x000e220000000800 */
[----:B--2---:R-:W-:-:S07]  /*1c00*/  FADD.FTZ R40, R41, 1 ;  /* 0x3f80000029287421 */ /* 0x004fce0000010000 */
[----:B------:R-:W2:Y:S01]  /*1c10*/  MUFU.EX2 R45, R45 ;  /* 0x0000002d002d7308 */ /* 0x000ea20000000800 */
[----:B-1----:R-:W-:-:S07]  /*1c20*/  FADD.FTZ R42, R42, 1 ;  /* 0x3f8000002a2a7421 */ /* 0x002fce0000010000 */
        /* <DEDUP_REMOVED lines=16> */
[----:B------:R2:W3:Y:S01]  /*1d30*/  MUFU.RCP R50, R43 ;  /* 0x0000002b00327308 */ /* 0x0004e20000001000 */
[----:B-1----:R-:W-:-:S07]  /*1d40*/  FADD.FTZ R33, R33, 1 ;  /* 0x3f80000021217421 */ /* 0x002fce0000010000 */
[----:B------:R-:W1:Y:S01]  /*1d50*/  MUFU.RCP R20, R20 ;  /* 0x0000001400147308 */ /* 0x000e620000001000 */
[----:B--2---:R-:W-:Y:S01]  /*1d60*/  FADD.FTZ R43, R49, 1 ;  /* 0x3f800000312b7421 */ /* 0x004fe20000010000 */
[----:B------:R-:W-:Y:S01]  /*1d70*/  IADD3 R49, R10, R29, RZ ;  /* 0x0000001d0a317210 */ /* 0x000fe20007ffe0ff */
[----:B0-----:R-:W-:Y:S01]  /*1d80*/  FADD.FTZ R7, R7, 1 ;  /* 0x3f80000007077421 */ /* 0x001fe20000010000 */
[----:B------:R-:W-:Y:S02]  /*1d90*/  LEA R10, P3, R11, UR6, 0x1 ;  /* 0x000000060b0a7c11 */ /* 0x000fe4000f8608ff */
[----:B------:R-:W-:Y:S02]  /*1da0*/  IADD3.X R52, RZ, R49, RZ, P1, !PT ;  /* 0x00000031ff347210 */ /* 0x000fe40000ffe4ff */
[-C--:B------:R-:W-:Y:S01]  /*1db0*/  IADD3 R31, P1, R13, R28.reuse, RZ ;  /* 0x0000001c0d1f7210 */ /* 0x080fe20007f3e0ff */
[----:B------:R-:W0:Y:S01]  /*1dc0*/  MUFU.RCP R26, R26 ;  /* 0x0000001a001a7308 */ /* 0x000e220000001000 */
[----:B------:R-:W-:Y:S01]  /*1dd0*/  IADD3 R29, P2, R12, R28, RZ ;  /* 0x0000001c0c1d7210 */ /* 0x000fe20007f5e0ff */
[----:B---3--:R-:W-:Y:S01]  /*1de0*/  FMUL.FTZ R50, R21, R50 ;  /* 0x0000003215327220 */ /* 0x008fe20000410000 */
[----:B------:R-:W-:-:S02]  /*1df0*/  LEA.HI.X R11, R11, UR7, R52, 0x1, P3 ;  /* 0x000000070b0b7c11 */ /* 0x000fc400098f0c34 */
[-C--:B------:R-:W-:Y:S02]  /*1e00*/  IADD3.X R47, RZ, R49.reuse, RZ, P0, !PT ;  /* 0x00000031ff2f7210 */ /* 0x080fe400007fe4ff */
[----:B------:R-:W-:Y:S01]  /*1e10*/  IADD3.X R52, RZ, R49, RZ, P1, !PT ;  /* 0x00000031ff347210 */ /* 0x000fe20000ffe4ff */
[----:B------:R-:W2:Y:S01]  /*1e20*/  MUFU.RCP R40, R40 ;  /* 0x0000002800287308 */ /* 0x000ea20000001000 */
[----:B------:R-:W-:Y:S01]  /*1e30*/  LEA R12, P0, R29, UR6, 0x1 ;  /* 0x000000061d0c7c11 */ /* 0x000fe2000f8008ff */
[----:B-1----:R-:W-:Y:S01]  /*1e40*/  FMUL.FTZ R20, R3, R20 ;  /* 0x0000001403147220 */ /* 0x002fe20000410000 */
[----:B------:R-:W-:-:S05]  /*1e50*/  LEA R28, P1, R31, UR6, 0x1 ;  /* 0x000000061f1c7c11 */ /* 0x000fca000f8208ff */
[----:B------:R-:W1:Y:S01]  /*1e60*/  MUFU.RCP R42, R42 ;  /* 0x0000002a002a7308 */ /* 0x000e620000001000 */
[----:B0-----:R-:W-:-:S05]  /*1e70*/  FMUL.FTZ R15, R15, R26 ;  /* 0x0000001a0f0f7220 */ /* 0x001fca0000410000 */
[----:B------:R-:W-:Y:S02]  /*1e80*/  F2FP.F16.F32.PACK_AB R20, R15, R20 ;  /* 0x000000140f14723e */ /* 0x000fe400000000ff */
[----:B------:R0:W3:Y:S01]  /*1e90*/  MUFU.RCP R45, R18 ;  /* 0x00000012002d7308 */ /* 0x0000e20000001000 */
[----:B--2---:R-:W-:Y:S01]  /*1ea0*/  FMUL.FTZ R40, R17, R40 ;  /* 0x0000002811287220 */ /* 0x004fe20000410000 */
[----:B------:R-:W-:Y:S01]  /*1eb0*/  PRMT R3, R20, 0x7632, R3 ;  /* 0x0000763214037816 */ /* 0x000fe20000000003 */
[----:B------:R-:W-:Y:S04]  /*1ec0*/  STG.E.U16 desc[UR8][R10.64], R20 ;  /* 0x000000140a007986 */ /* 0x000fe8000c101508 */
[----:B------:R2:W-:Y:S01]  /*1ed0*/  STG.E.U16 desc[UR8][R10.64+0x2], R3 ;  /* 0x000002030a007986 */ /* 0x0005e2000c101508 */
[----:B------:R-:W4:Y:S01]  /*1ee0*/  MUFU.RCP R44, R44 ;  /* 0x0000002c002c7308 */ /* 0x000f220000001000 */
[----:B0-----:R-:W-:Y:S01]  /*1ef0*/  IADD3.X R18, RZ, R49, RZ, P2, !PT ;  /* 0x00000031ff127210 */ /* 0x001fe200017fe4ff */
[----:B-1----:R-:W-:Y:S01]  /*1f00*/  FMUL.FTZ R19, R19, R42 ;  /* 0x0000002a13137220 */ /* 0x002fe20000410000 */
[----:B------:R-:W-:-:S02]  /*1f10*/  LEA R30, P2, R14, UR6, 0x1 ;  /* 0x000000060e1e7c11 */ /* 0x000fc4000f8408ff */
[----:B------:R-:W-:Y:S02]  /*1f20*/  LEA.HI.X R13, R29, UR7, R18, 0x1, P0 ;  /* 0x000000071d0d7c11 */ /* 0x000fe400080f0c12 */
[----:B------:R-:W-:Y:S01]  /*1f30*/  LEA.HI.X R29, R31, UR7, R52, 0x1, P1 ;  /* 0x000000071f1d7c11 */ /* 0x000fe200088f0c34 */
[----:B------:R-:W0:Y:S01]  /*1f40*/  MUFU.RCP R46, R46 ;  /* 0x0000002e002e7308 */ /* 0x000e220000001000 */
[----:B------:R-:W-:Y:S01]  /*1f50*/  LEA.HI.X R31, R14, UR7, R47, 0x1, P2 ;  /* 0x000000070e1f7c11 */ /* 0x000fe200090f0c2f */
[----:B---3--:R-:W-:Y:S01]  /*1f60*/  FMUL.FTZ R38, R38, R45 ;  /* 0x0000002d26267220 */ /* 0x008fe20000410000 */
[----:B------:R-:W-:Y:S02]  /*1f70*/  F2FP.F16.F32.PACK_AB R40, R19, R40 ;  /* 0x000000281328723e */ /* 0x000fe400000000ff */
[----:B------:R-:W-:-:S03]  /*1f80*/  IADD3 R5, P0, R5, 0x5, RZ ;  /* 0x0000000505057810 */ /* 0x000fc60007f1e0ff */
[----:B------:R-:W1:Y:S01]  /*1f90*/  MUFU.RCP R39, R39 ;  /* 0x0000002700277308 */ /* 0x000e620000001000 */
[----:B----4-:R-:W-:Y:S01]  /*1fa0*/  FMUL.FTZ R44, R23, R44 ;  /* 0x0000002c172c7220 */ /* 0x010fe20000410000 */
[----:B------:R-:W-:Y:S01]  /*1fb0*/  STG.E.U16 desc[UR8][R10.64+0x4], R40 ;  /* 0x000004280a007986 */ /* 0x000fe2000c101508 */
[----:B------:R-:W-:Y:S02]  /*1fc0*/  IADD3.X R8, RZ, R8, RZ, P0, !PT ;  /* 0x00000008ff087210 */ /* 0x000fe400007fe4ff */
[----:B------:R-:W-:-:S03]  /*1fd0*/  ISETP.GE.U32.AND P0, PT, R5, UR10, PT ;  /* 0x0000000a05007c0c */ /* 0x000fc6000bf06070 */
[----:B------:R-:W3:Y:S01]  /*1fe0*/  MUFU.RCP R41, R41 ;  /* 0x0000002900297308 */ /* 0x000ee20000001000 */
[----:B0-----:R-:W-:Y:S01]  /*1ff0*/  FMUL.FTZ R35, R35, R46 ;  /* 0x0000002e23237220 */ /* 0x001fe20000410000 */
[----:B------:R-:W-:-:S04]  /*2000*/  ISETP.GE.AND.EX P0, PT, R8, UR5, PT, P0 ;  /* 0x0000000508007c0c */ /* 0x000fc8000bf06300 */
[----:B------:R-:W-:Y:S02]  /*2010*/  F2FP.F16.F32.PACK_AB R44, R35, R44 ;  /* 0x0000002c232c723e */ /* 0x000fe400000000ff */
[----:B------:R-:W0:Y:S01]  /*2020*/  MUFU.RCP R48, R48 ;  /* 0x0000003000307308 */ /* 0x000e220000001000 */
[----:B-1----:R-:W-:Y:S01]  /*2030*/  FMUL.FTZ R39, R32, R39 ;  /* 0x0000002720277220 */ /* 0x002fe20000410000 */
[----:B------:R-:W-:-:S04]  /*2040*/  PRMT R15, R44, 0x7632, R15 ;  /* 0x000076322c0f7816 */ /* 0x000fc8000000000f */
[----:B------:R-:W-:Y:S02]  /*2050*/  F2FP.F16.F32.PACK_AB R50, R39, R50 ;  /* 0x000000322732723e */ /* 0x000fe400000000ff */
[----:B------:R-:W1:Y:S01]  /*2060*/  MUFU.RCP R43, R43 ;  /* 0x0000002b002b7308 */ /* 0x000e620000001000 */
[----:B---3--:R-:W-:-:S07]  /*2070*/  FMUL.FTZ R41, R34, R41 ;  /* 0x0000002922297220 */ /* 0x008fce0000410000 */
[----:B------:R-:W3:Y:S01]  /*2080*/  MUFU.RCP R16, R16 ;  /* 0x0000001000107308 */ /* 0x000ee20000001000 */
[----:B0-----:R-:W-:-:S05]  /*2090*/  FMUL.FTZ R48, R37, R48 ;  /* 0x0000003025307220 */ /* 0x001fca0000410000 */
[----:B------:R-:W-:Y:S02]  /*20a0*/  F2FP.F16.F32.PACK_AB R41, R48, R41 ;  /* 0x000000293029723e */ /* 0x000fe400000000ff */
[----:B------:R-:W0:Y:S01]  /*20b0*/  MUFU.RCP R9, R9 ;  /* 0x0000000900097308 */ /* 0x000e220000001000 */
[----:B-1----:R-:W-:Y:S01]  /*20c0*/  FMUL.FTZ R43, R36, R43 ;  /* 0x0000002b242b7220 */ /* 0x002fe20000410000 */
[----:B--2---:R-:W-:-:S04]  /*20d0*/  PRMT R3, R41, 0x7632, R3 ;  /* 0x0000763229037816 */ /* 0x004fc80000000003 */
[----:B------:R-:W-:Y:S02]  /*20e0*/  F2FP.F16.F32.PACK_AB R43, R38, R43 ;  /* 0x0000002b262b723e */ /* 0x000fe400000000ff */
[----:B------:R-:W1:Y:S01]  /*20f0*/  MUFU.RCP R33, R33 ;  /* 0x0000002100217308 */ /* 0x000e620000001000 */
[----:B---3--:R-:W-:-:S07]  /*2100*/  FMUL.FTZ R16, R27, R16 ;  /* 0x000000101b107220 */ /* 0x008fce0000410000 */
[----:B------:R2:W3:Y:S01]  /*2110*/  MUFU.RCP R14, R7 ;  /* 0x00000007000e7308 */ /* 0x0004e20000001000 */
[----:B0-----:R-:W-:-:S05]  /*2120*/  FMUL.FTZ R9, R24, R9 ;  /* 0x0000000918097220 */ /* 0x001fca0000410000 */
[----:B------:R-:W-:Y:S01]  /*2130*/  F2FP.F16.F32.PACK_AB R16, R9, R16 ;  /* 0x000000100910723e */ /* 0x000fe200000000ff */
[----:B-1----:R-:W-:Y:S01]  /*2140*/  FMUL.FTZ R33, R22, R33 ;  /* 0x0000002116217220 */ /* 0x002fe20000410000 */
[----:B--2---:R-:W-:-:S05]  /*2150*/  PRMT R7, R40, 0x7632, R7 ;  /* 0x0000763228077816 */ /* 0x004fca0000000007 */
[----:B------:R0:W-:Y:S01]  /*2160*/  STG.E.U16 desc[UR8][R10.64+0x6], R7 ;  /* 0x000006070a007986 */ /* 0x0001e2000c101508 */
[----:B---3--:R-:W-:-:S03]  /*2170*/  FMUL.FTZ R14, R25, R14 ;  /* 0x0000000e190e7220 */ /* 0x008fc60000410000 */
[----:B------:R1:W-:Y:S02]  /*2180*/  STG.E.U16 desc[UR8][R12.64+0x6], R15 ;  /* 0x0000060f0c007986 */ /* 0x0003e4000c101508 */
[----:B------:R-:W-:Y:S02]  /*2190*/  F2FP.F16.F32.PACK_AB R33, R14, R33 ;  /* 0x000000210e21723e */ /* 0x000fe400000000ff */
[----:B------:R2:W-:Y:S02]  /*21a0*/  STG.E.U16 desc[UR8][R12.64], R50 ;  /* 0x000000320c007986 */ /* 0x0005e4000c101508 */
[----:B------:R-:W-:Y:S02]  /*21b0*/  PRMT R9, R33, 0x7632, R9 ;  /* 0x0000763221097816 */ /* 0x000fe40000000009 */
        /* <DEDUP_REMOVED lines=15> */
.L_x_3409:
        /* <DEDUP_REMOVED lines=13> */
.L_x_3527:


//--------------------- .text._ZN13group_norm_v214gn_cuda_kernelI6__halfLi320ELi1ELi16ELi40ELi1024ELb1ELi32ELi320ELi320ELi4ELb1ELi4ELb0ELb0ENS_16CompileConditionILi900EEEEEvPT_PKS4_S7_S7_flPfS8_Pj --------------------------
	.section	.text._ZN13group_norm_v214gn_cuda_kernelI6__halfLi320ELi1ELi16ELi40ELi1024ELb1ELi32ELi320ELi320ELi4ELb1ELi4ELb0ELb0ENS_16CompileConditionILi900EEEEEvPT_PKS4_S7_S7_flPfS8_Pj,"ax",@progbits
	.align	128
        .global         _ZN13group_norm_v214gn_cuda_kernelI6__halfLi320ELi1ELi16ELi40ELi1024ELb1ELi32ELi320ELi320ELi4ELb1ELi4ELb0ELb0ENS_16CompileConditionILi900EEEEEvPT_PKS4_S7_S7_flPfS8_Pj
        .type           _ZN13group_norm_v214gn_cuda_kernelI6__halfLi320ELi1ELi16ELi40ELi1024ELb1ELi32ELi320ELi320ELi4ELb1ELi4ELb0ELb0ENS_16CompileConditionILi900EEEEEvPT_PKS4_S7_S7_flPfS8_Pj,@function
        .size           _ZN13group_norm_v214gn_cuda_kernelI6__halfLi320ELi1ELi16ELi40ELi1024ELb1ELi32ELi320ELi320ELi4ELb1ELi4ELb0ELb0ENS_16CompileConditionILi900EEEEEvPT_PKS4_S7_S7_flPfS8_Pj,(.L_x_3528 - _ZN13group_norm_v214gn_cuda_kernelI6__halfLi320ELi1ELi16ELi40ELi1024ELb1ELi32ELi320ELi320ELi4ELb1ELi4ELb0ELb0ENS_16CompileConditionILi900EEEEEvPT_PKS4_S7_S7_flPfS8_Pj)
        .other          _ZN13group_norm_v214gn_cuda_kernelI6__halfLi320ELi1ELi16ELi40ELi1024ELb1ELi32ELi320ELi320ELi4ELb1ELi4ELb0ELb0ENS_16CompileConditionILi900EEEEEvPT_PKS4_S7_S7_flPfS8_Pj,@"STO_CUDA_ENTRY STV_DEFAULT"
_ZN13group_norm_v214gn_cuda_kernelI6__halfLi320ELi1ELi16ELi40ELi1024ELb1ELi32ELi320ELi320ELi4ELb1ELi4ELb0ELb0ENS_16CompileConditionILi900EEEEEvPT_PKS4_S7_S7_flPfS8_Pj:
.text._ZN13group_norm_v214gn_cuda_kernelI6__halfLi320ELi1ELi16ELi40ELi1024ELb1ELi32ELi320ELi320ELi4ELb1ELi4ELb0ELb0ENS_16CompileConditionILi900EEEEEvPT_PKS4_S7_S7_flPfS8_Pj:
        /* <DEDUP_REMOVED lines=26> */
[C---:B------:R-:W-:Y:S01]  /*01a0*/  SHF.L.U32 R11, R4.reuse, 0x5, RZ ;  /* 0x00000005040b7819 */ /* 0x040fe200000006ff */
[----:B------:R-:W-:Y:S01]  /*01b0*/  IMAD R3, R9, -0x50, R74 ;  /* 0xffffffb009037824 */ /* 0x000fe200078e024a */
[----:B------:R-:W-:-:S02]  /*01c0*/  IADD3 R5, R4, R7, RZ ;  /* 0x0000000704057210 */ /* 0x000fc40007ffe0ff */
[C---:B--2---:R-:W-:Y:S01]  /*01d0*/  LOP3.LUT P0, RZ, R72.reuse, 0x1f, RZ, 0xc0, !PT ;  /* 0x0000001f48ff7812 */ /* 0x044fe2000780c0ff */
[C---:B------:R-:W-:Y:S01]  /*01e0*/  IMAD R70, R3.reuse, 0x28, R25 ;  /* 0x0000002803467824 */ /* 0x040fe200078e0219 */
[----:B------:R-:W-:Y:S01]  /*01f0*/  LEA R2, R3, R0, 0x2 ;  /* 0x0000000003027211 */ /* 0x000fe200078e10ff */
[----:B------:R-:W-:Y:S01]  /*0200*/  IMAD R0, R5, 0x28, -R0 ;  /* 0x0000002805007824 */ /* 0x000fe200078e0a00 */
[----:B------:R-:W-:Y:S01]  /*0210*/  IADD3 R6, RZ, -R7, RZ ;  /* 0x80000007ff067210 */ /* 0x000fe20007ffe0ff */
[----:B------:R-:W0:Y:S01]  /*0220*/  LDC.64 R4, c[0x0][0x250] ;  /* 0x00009400ff047b82 */ /* 0x000e220000000a00 */
[----:B------:R-:W-:Y:S01]  /*0230*/  LOP3.LUT R72, R72, 0x1f, RZ, 0xc0, !PT ;  /* 0x0000001f48487812 */ /* 0x000fe200078ec0ff */
[----:B------:R-:W-:Y:S01]  /*0240*/  IMAD.WIDE.U32 R2, R2, -0x33333333, RZ ;  /* 0xcccccccd02027825 */ /* 0x000fe200078e00ff */
[----:B------:R-:W-:Y:S02]  /*0250*/  MOV R2, R6 ;  /* 0x0000000600027202 */ /* 0x000fe40000000f00 */
[----:B------:R-:W-:-:S02]  /*0260*/  LOP3.LUT R72, R11, 0xffffffe0, R72, 0xe2, !PT ;  /* 0xffffffe00b487812 */ /* 0x000fc400078ee248 */
[----:B------:R-:W-:Y:S02]  /*0270*/  LEA R70, R9, R70, 0x3 ;  /* 0x0000004609467211 */ /* 0x000fe400078e18ff */
[C---:B------:R-:W-:Y:S02]  /*0280*/  LOP3.LUT R8, R0.reuse, 0x4, RZ, 0xfc, !PT ;  /* 0x0000000400087812 */ /* 0x040fe400078efcff */
[C---:B------:R-:W-:Y:S02]  /*0290*/  IADD3 R9, R0.reuse, 0x8, RZ ;  /* 0x0000000800097810 */ /* 0x040fe40007ffe0ff */
[C---:B------:R-:W-:Y:S02]  /*02a0*/  IADD3 R10, R0.reuse, 0xc, RZ ;  /* 0x0000000c000a7810 */ /* 0x040fe40007ffe0ff */
[C---:B------:R-:W-:Y:S02]  /*02b0*/  IADD3 R11, R0.reuse, 0x10, RZ ;  /* 0x00000010000b7810 */ /* 0x040fe40007ffe0ff */
[----:B------:R-:W-:-:S02]  /*02c0*/  IADD3 R13, R0, 0x14, RZ ;  /* 0x00000014000d7810 */ /* 0x000fc40007ffe0ff */
[C---:B------:R-:W-:Y:S02]  /*02d0*/  IADD3 R15, R0.reuse, 0x18, RZ ;  /* 0x00000018000f7810 */ /* 0x040fe40007ffe0ff */
[C---:B------:R-:W-:Y:S02]  /*02e0*/  IADD3 R17, R0.reuse, 0x1c, RZ ;  /* 0x0000001c00117810 */ /* 0x040fe40007ffe0ff */
[----:B------:R-:W-:Y:S01]  /*02f0*/  IADD3 R19, R0, 0x20, RZ ;  /* 0x0000002000137810 */ /* 0x000fe20007ffe0ff */
[----:B0-----:R-:W-:Y:S01]  /*0300*/  IMAD.WIDE.U32 R4, R76, 0x4, R4 ;  /* 0x000000044c047825 */ /* 0x001fe200078e0004 */
[----:B------:R-:W-:Y:S02]  /*0310*/  IADD3 R21, R0, 0x24, RZ ;  /* 0x0000002400157810 */ /* 0x000fe40007ffe0ff */
[----:B------:R-:W-:Y:S02]  /*0320*/  LEA.HI R2, R3, R2, RZ, 0x1b ;  /* 0x0000000203027211 */ /* 0x000fe400078fd8ff */
[----:B------:R-:W-:-:S02]  /*0330*/  SHF.R.S32.HI R3, RZ, 0x2, R0 ;  /* 0x00000002ff037819 */ /* 0x000fc40000011400 */
        /* <DEDUP_REMOVED lines=17> */
[----:B------:R-:W-:Y:S01]  /*0450*/  SHF.L.U32 R6, R74, 0x3, RZ ;  /* 0x000000034a067819 */ /* 0x000fe200000006ff */
[--C-:B------:R-:W-:Y:S01]  /*0460*/  IMAD R23, R20, 0x28, R25.reuse ;  /* 0x0000002814177824 */ /* 0x100fe200078e0219 */
[----:B------:R-:W-:Y:S01]  /*0470*/  ISETP.EQ.U32.AND P1, PT, RZ, UR6, PT ;  /* 0x00000006ff007c0c */ /* 0x000fe2000bf22070 */
[----:B------:R-:W-:Y:S01]  /*0480*/  IMAD R25, R22, 0x28, R25 ;  /* 0x0000002816197824 */ /* 0x000fe200078e0219 */
[----:B------:R-:W-:-:S02]  /*0490*/  LOP3.LUT R6, R6, 0x18, RZ, 0xc0, !PT ;  /* 0x0000001806067812 */ /* 0x000fc400078ec0ff */
[----:B------:R-:W-:Y:S02]  /*04a0*/  ISETP.GT.U32.OR P0, PT, R74, 0x7, P0 ;  /* 0x000000074a00780c */ /* 0x000fe40000704470 */
[----:B------:R-:W-:Y:S02]  /*04b0*/  IADD3 R48, R7, R74, RZ ;  /* 0x0000004a07307210 */ /* 0x000fe40007ffe0ff */
[----:B------:R-:W-:Y:S02]  /*04c0*/  IADD3 R68, R3, R6, RZ ;  /* 0x0000000603447210 */ /* 0x000fe40007ffe0ff */
[C---:B------:R-:W-:Y:S02]  /*04d0*/  IADD3 R66, R6.reuse, R9, RZ ;  /* 0x0000000906427210 */ /* 0x040fe40007ffe0ff */
[C---:B------:R-:W-:Y:S02]  /*04e0*/  IADD3 R64, R6.reuse, R11, RZ ;  /* 0x0000000b06407210 */ /* 0x040fe40007ffe0ff */
[----:B------:R-:W-:-:S02]  /*04f0*/  IADD3 R62, R6, R13, RZ ;  /* 0x0000000d063e7210 */ /* 0x000fc40007ffe0ff */
[C---:B------:R-:W-:Y:S02]  /*0500*/  IADD3 R60, R6.reuse, R15, RZ ;  /* 0x0000000f063c7210 */ /* 0x040fe40007ffe0ff */
[C---:B------:R-:W-:Y:S02]  /*0510*/  IADD3 R58, R6.reuse, R17, RZ ;  /* 0x00000011063a7210 */ /* 0x040fe40007ffe0ff */
[C---:B------:R-:W-:Y:S02]  /*0520*/  IADD3 R56, R6.reuse, R19, RZ ;  /* 0x0000001306387210 */ /* 0x040fe40007ffe0ff */
[C---:B------:R-:W-:Y:S02]  /*0530*/  IADD3 R54, R6.reuse, R21, RZ ;  /* 0x0000001506367210 */ /* 0x040fe40007ffe0ff */
[C---:B------:R-:W-:Y:S02]  /*0540*/  IADD3 R52, R6.reuse, R23, RZ ;  /* 0x0000001706347210 */ /* 0x040fe40007ffe0ff */
[----:B------:R-:W-:-:S02]  /*0550*/  IADD3 R50, R6, R25, RZ ;  /* 0x0000001906327210 */ /* 0x000fc40007ffe0ff */
[----:B------:R-:W-:Y:S02]  /*0560*/  ISETP.EQ.OR.EX P0, PT, RZ, UR7, P0, P1 ;  /* 0x00000007ff007c0c */ /* 0x000fe40008702710 */
[----:B------:R-:W-:Y:S02]  /*0570*/  SHF.R.S32.HI R46, RZ, 0x1f, R48 ;  /* 0x0000001fff2e7819 */ /* 0x000fe40000011430 */
[----:B------:R-:W-:-:S09]  /*0580*/  LEA R44, R2, UR5, 0x3 ;  /* 0x00000005022c7c11 */ /* 0x000fd2000f8e18ff */
.L_x_3416:
[----:B------:R-:W0:Y:S01]  /*0590*/  S2UR UR12, SR_CTAID.X ;  /* 0x00000000000c79c3 */ /* 0x000e220000002500 */
[----:B-1----:R-:W-:Y:S01]  /*05a0*/  IMAD.WIDE.U32 R2, R74, -0x33333333, RZ ;  /* 0xcccccccd4a027825 */ /* 0x002fe200078e00ff */
[----:B------:R-:W-:Y:S01]  /*05b0*/  LOP3.LUT R7, R76, 0x1, RZ, 0xc0, !PT ;  /* 0x000000014c077812 */ /* 0x000fe200078ec0ff */
[----:B------:R-:W-:-:S03]  /*05c0*/  ULDC.64 UR10, c[0x0][0x228] ;  /* 0x00008a00000a7ab9 */ /* 0x000fc60000000a00 */
[----:B------:R-:W-:-:S05]  /*05d0*/  SHF.R.U32.HI R3, RZ, 0x6, R3 ;  /* 0x00000006ff037819 */ /* 0x000fca0000011603 */
[----:B------:R-:W-:-:S04]  /*05e0*/  IMAD R2, R3, -0x50, R74 ;  /* 0xffffffb003027824 */ /* 0x000fc800078e024a */
[----:B------:R-:W-:Y:S02]  /*05f0*/  IMAD R2, R7, 0x50, R2 ;  /* 0x0000005007027824 */ /* 0x000fe400078e0202 */
[----:B------:R-:W-:-:S03]  /*0600*/  IMAD R7, R87, 0xa0000, RZ ;  /* 0x000a000057077824 */ /* 0x000fc600078e02ff */
[----:B------:R-:W-:Y:S01]  /*0610*/  SHF.L.U32 R2, R2, 0x2, RZ ;  /* 0x0000000202027819 */ /* 0x000fe200000006ff */
[----:B0-----:R-:W-:-:S04]  /*0620*/  USHF.L.U32 UR6, UR12, 0x5, URZ ;  /* 0x000000050c067899 */ /* 0x001fc8000800063f */
[----:B------:R-:W-:-:S06]  /*0630*/  ULOP3.LUT UR6, UR6, 0x3e0, URZ, 0xc0, !UPT ;  /* 0x000003e006067892 */ /* 0x000fcc000f8ec03f */
[----:B------:R-:W-:Y:S01]  /*0640*/  IADD3 R0, R3, UR6, RZ ;  /* 0x0000000603007c10 */ /* 0x000fe2000fffe0ff */
[----:B------:R-:W-:Y:S01]  /*0650*/  ULDC.64 UR6, c[0x0][0x218] ;  /* 0x0000860000067ab9 */ /* 0x000fe20000000a00 */
[----:B------:R-:W-:-:S03]  /*0660*/  MOV R3, RZ ;  /* 0x000000ff00037202 */ /* 0x000fc60000000f00 */
        /* <DEDUP_REMOVED lines=116> */
[----:B------:R-:W-:Y:S01]  /*0db0*/  SHF.L.U32 R6, R2, 0x1, RZ ;  /* 0x0000000102067819 */ /* 0x000fe200000006ff */
[----:B------:R-:W-:Y:S01]  /*0dc0*/  FFMA.FTZ R22, R31, R31, R22 ;  /* 0x0000001f1f167223 */ /* 0x000fe20000010016 */
[----:B------:R-:W-:Y:S01]  /*0dd0*/  FADD.FTZ R20, R20, R31 ;  /* 0x0000001f14147221 */ /* 0x000fe20000010000 */
[--C-:B------:R-:W-:Y:S01]  /*0de0*/  HADD2.F32 R91, -RZ, R7.reuse.H0_H0 ;  /* 0x20000007ff5b7230 */ /* 0x100fe20000004100 */
[----:B------:R-:W-:Y:S01]  /*0df0*/  SHF.R.U32.HI R2, RZ, 0x1f, R2 ;  /* 0x0000001fff027819 */ /* 0x000fe20000011602 */
        /* <DEDUP_REMOVED lines=9> */
[----:B------:R-:W-:Y:S01]  /*0e90*/  IADD3 R8, P2, R6, UR6, RZ ;  /* 0x0000000606087c10 */ /* 0x000fe2000ff5e0ff */
        /* <DEDUP_REMOVED lines=11> */
[----:B------:R-:W-:Y:S01]  /*0f50*/  IADD3.X R7, R2, UR11, RZ, P3, !PT ;  /* 0x0000000b02077c10 */ /* 0x000fe20009ffe4ff */
        /* <DEDUP_REMOVED lines=46> */
.L_x_3411:
[----:B------:R-:W-:Y:S05]  /*1240*/  BSYNC B0 ;  /* 0x0000000000007941 */ /* 0x000fea0003800000 */
.L_x_3410:
        /* <DEDUP_REMOVED lines=20> */
[----:B0-----:R-:W-:Y:S01]  /*1390*/  FADD.FTZ R14, R14, R15 ;  /* 0x0000000f0e0e7221 */ /* 0x001fe20000010000 */
[----:B-1----:R-:W-:-:S02]  /*13a0*/  @!P2 IMAD.WIDE.U32 R12, R19, 0x4, R12 ;  /* 0x00000004130ca825 */ /* 0x002fc400078e000c */
[----:B------:R-:W-:Y:S02]  /*13b0*/  @!P1 IADD3 R16, R16, R21, RZ ;  /* 0x0000001510109210 */ /* 0x000fe40007ffe0ff */
[----:B----4-:R-:W-:Y:S02]  /*13c0*/  FADD.FTZ R15, R2, R17 ;  /* 0x00000011020f7221 */ /* 0x010fe40000010000 */
[----:B------:R-:W-:-:S03]  /*13d0*/  @!P1 SHF.L.U32 R19, R16, 0x1, RZ ;  /* 0x0000000110139819 */ /* 0x000fc600000006ff */
[----:B------:R0:W-:Y:S02]  /*13e0*/  @!P2 STG.E.64 desc[UR8][R12.64], R14 ;  /* 0x0000000e0c00a986 */ /* 0x0001e4000c101b08 */
        /* <DEDUP_REMOVED lines=10> */
.L_x_3413:
[----:B------:R-:W2:Y:S04]  /*1490*/  LD.E.STRONG.GPU R2, desc[UR8][R4.64] ;  /* 0x0000000804027980 */ /* 0x000ea8000c10f900 */
[----:B--2---:R-:W-:Y:S01]  /*14a0*/  CCTL.IVALL ;  /* 0x00000000ff00798f */ /* 0x004fe20002000000 */
[----:B------:R-:W-:Y:S05]  /*14b0*/  YIELD ;  /* 0x0000000000007946 */ /* 0x000fea0003800000 */
[----:B-----5:R-:W-:-:S04]  /*14c0*/  LOP3.LUT R2, R2, R13, RZ, 0x3c, !PT ;  /* 0x0000000d02027212 */ /* 0x020fc800078e3cff */
[----:B------:R-:W-:-:S13]  /*14d0*/  ISETP.GT.AND P2, PT, R2, -0x1, PT ;  /* 0xffffffff0200780c */ /* 0x000fda0003f44270 */
[----:B------:R-:W-:Y:S05]  /*14e0*/  @P2 BRA `(.L_x_3413) ;  /* 0xfffffffc00e82947 */ /* 0x000fea000383ffff */
.L_x_3412:
[----:B------:R-:W-:Y:S05]  /*14f0*/  WARPSYNC.ALL ;  /* 0x0000000000007948 */ /* 0x000fea0003800000 */
[----:B------:R-:W-:Y:S06]  /*1500*/  BAR.SYNC.DEFER_BLOCKING 0x0 ;  /* 0x0000000000007b1d */ /* 0x000fec0000010000 */
[----:B------:R-:W5:Y:S04]  /*1510*/  LDG.E.64.CONSTANT R8, desc[UR8][R8.64] ;  /* 0x0000000808087981 */ /* 0x000f68000c1e9b00 */
[----:B------:R-:W5:Y:S04]  /*1520*/  LDG.E.64.CONSTANT R6, desc[UR8][R6.64] ;  /* 0x0000000806067981 */ /* 0x000f68000c1e9b00 */
[----:B------:R-:W2:Y:S01]  /*1530*/  @!P1 LDG.E.64 R10, desc[UR8][R10.64] ;  /* 0x000000080a0a9981 */ /* 0x000ea2000c1e1b00 */
[----:B0-----:R-:W-:Y:S01]  /*1540*/  HFMA2.MMA R12, -RZ, RZ, 0, 0 ;  /* 0x00000000ff0c7435 */ /* 0x001fe200000001ff */
[----:B------:R-:W-:Y:S01]  /*1550*/  MOV R2, RZ ;  /* 0x000000ff00027202 */ /* 0x000fe20000000f00 */
[----:B------:R-:W-:Y:S04]  /*1560*/  BSSY B0, `(.L_x_3414) ;  /* 0x0000029000007945 */ /* 0x000fe80003800000 */
[----:B--2---:R-:W-:Y:S01]  /*1570*/  @!P1 FADD.FTZ R12, RZ, R10 ;  /* 0x0000000aff0c9221 */ /* 0x004fe20000010000 */
        /* <DEDUP_REMOVED lines=23> */
[----:B------:R-:W-:Y:S01]  /*16f0*/  @!P1 FMUL.FTZ R11, R10, R10 ;  /* 0x0000000a0a0b9220 */ /* 0x000fe20000410000 */
[----:B------:R-:W-:-:S03]  /*1700*/  @!P1 SHF.R.U32.HI R13, RZ, 0x2, R74 ;  /* 0x00000002ff0d9819 */ /* 0x000fc6000001164a */
[----:B------:R-:W-:Y:S01]  /*1710*/  @!P1 FFMA.FTZ R11, R14, 2.4414062863797880709e-05, -R11 ;  /* 0x37cccccd0e0b9823 */ /* 0x000fe2000001080b */
[----:B------:R-:W-:-:S04]  /*1720*/  @!P1 LOP3.LUT R13, R13, 0x3ffffff8, RZ, 0xc0, !PT ;  /* 0x3ffffff80d0d9812 */ /* 0x000fc800078ec0ff */
[----:B------:R-:W-:-:S05]  /*1730*/  @!P1 FMNMX.FTZ R11, RZ, R11, !PT ;  /* 0x0000000bff0b9209 */ /* 0x000fca0007810000 */
[----:B------:R0:W-:Y:S01]  /*1740*/  @!P1 STS.64 [R13+UR5], R10 ;  /* 0x0000000a0d009988 */ /* 0x0001e20008000a05 */
[----:B------:R-:W-:Y:S06]  /*1750*/  BAR.SYNC.DEFER_BLOCKING 0x0 ;  /* 0x0000000000007b1d */ /* 0x000fec0000010000 */
[----:B------:R-:W-:Y:S05]  /*1760*/  @P0 BRA `(.L_x_3415) ;  /* 0x0000000000200947 */ /* 0x000fea0003800000 */
[----:B0-----:R-:W-:Y:S01]  /*1770*/  LEA R10, R74, UR5, 0x3 ;  /* 0x000000054a0a7c11 */ /* 0x001fe2000f8e18ff */
[----:B------:R-:W-:Y:S01]  /*1780*/  ULDC.64 UR6, c[0x0][0x240] ;  /* 0x0000900000067ab9 */ /* 0x000fe20000000a00 */
[----:B------:R-:W-:-:S04]  /*1790*/  LEA R2, P1, R89, R48, 0x4 ;  /* 0x0000003059027211 */ /* 0x000fc800078220ff */
[----:B------:R-:W0:Y:S01]  /*17a0*/  LDS.64 R10, [R10] ;  /* 0x000000000a0a7984 */ /* 0x000e220000000a00 */
[----:B------:R-:W-:Y:S02]  /*17b0*/  LEA.HI.X R13, R89, R46, R87, 0x4, P1 ;  /* 0x0000002e590d7211 */ /* 0x000fe400008f2457 */
[----:B------:R-:W-:-:S04]  /*17c0*/  LEA R12, P1, R2, UR6, 0x3 ;  /* 0x00000006020c7c11 */ /* 0x000fc8000f8218ff */
[----:B------:R-:W-:-:S05]  /*17d0*/  LEA.HI.X R13, R2, UR7, R13, 0x3, P1 ;  /* 0x00000007020d7c11 */ /* 0x000fca00088f1c0d */
[----:B0-----:R1:W-:Y:S04]  /*17e0*/  STG.E.64 desc[UR8][R12.64], R10 ;  /* 0x0000000a0c007986 */ /* 0x0013e8000c101b08 */
.L_x_3415:
[----:B------:R-:W-:Y:S05]  /*17f0*/  BSYNC B0 ;  /* 0x0000000000007941 */ /* 0x000fea0003800000 */
.L_x_3414:
[----:B01----:R-:W0:Y:S01]  /*1800*/  LDS.64 R10, [R44] ;  /* 0x000000002c0a7984 */ /* 0x003e220000000a00 */
[----:B------:R-:W-:Y:S01]  /*1810*/  ULDC UR6, c[0x0][0x230] ;  /* 0x00008c0000067ab9 */ /* 0x000fe20000000800 */
[----:B-----5:R-:W-:Y:S01]  /*1820*/  HADD2.F32 R27, -RZ, R6.H1_H1 ;  /* 0x30000006ff1b7230 */ /* 0x020fe20000004100 */
[----:B------:R-:W-:Y:S01]  /*1830*/  ULOP3.LUT UR4, UR4, 0x1, URZ, 0x3c, !UPT ;  /* 0x0000000104047892 */ /* 0x000fe2000f8e3c3f */
[--C-:B------:R-:W-:Y:S02]  /*1840*/  HADD2.F32 R26, -RZ, R7.reuse.H1_H1 ;  /* 0x30000007ff1a7230 */ /* 0x100fe40000004100 */
[--C-:B------:R-:W-:Y:S02]  /*1850*/  HADD2.F32 R12, -RZ, R8.reuse.H0_H0 ;  /* 0x20000008ff0c7230 */ /* 0x100fe40000004100 */
[----:B------:R-:W-:Y:S02]  /*1860*/  HADD2.F32 R8, -RZ, R8.H1_H1 ;  /* 0x30000008ff087230 */ /* 0x000fe40000004100 */
[----:B------:R-:W-:-:S02]  /*1870*/  HADD2.F32 R15, -RZ, R7.H0_H0 ;  /* 0x20000007ff0f7230 */ /* 0x000fc40000004100 */
[----:B0-----:R-:W-:Y:S01]  /*1880*/  FADD.FTZ R2, R11, UR6 ;  /* 0x000000060b027e21 */ /* 0x001fe20008010000 */
[--C-:B------:R-:W-:Y:S01]  /*1890*/  FADD.FTZ R51, R51, -R10.reuse ;  /* 0x8000000a33337221 */ /* 0x100fe20000010000 */
[--C-:B------:R-:W-:Y:S01]  /*18a0*/  FADD.FTZ R11, R3, -R10.reuse ;  /* 0x8000000a030b7221 */ /* 0x100fe20000010000 */
[--C-:B------:R-:W-:Y:S01]  /*18b0*/  FADD.FTZ R49, R49, -R10.reuse ;  /* 0x8000000a31317221 */ /* 0x100fe20000010000 */
[----:B------:R-:W-:Y:S02]  /*18c0*/  HADD2.F32 R3, -RZ, R6.H0_H0 ;  /* 0x20000006ff037230 */ /* 0x000fe40000004100 */
[--C-:B------:R-:W-:Y:S01]  /*18d0*/  FADD.FTZ R69, R69, -R10.reuse ;  /* 0x8000000a45457221 */ /* 0x100fe20000010000 */
[----:B------:R-:W0:Y:S01]  /*18e0*/  MUFU.RSQ R2, R2 ;  /* 0x0000000200027308 */ /* 0x000e220000001400 */
[--C-:B------:R-:W-:Y:S02]  /*18f0*/  HADD2.F32 R6, -RZ, R9.reuse.H0_H0 ;  /* 0x20000009ff067230 */ /* 0x100fe40000004100 */
[----:B------:R-:W-:Y:S01]  /*1900*/  FADD.FTZ R61, R61, -R10 ;  /* 0x8000000a3d3d7221 */ /* 0x000fe20000010000 */
[----:B------:R-:W-:-:S02]  /*1910*/  HADD2.F32 R9, -RZ, R9.H1_H1 ;  /* 0x30000009ff097230 */ /* 0x000fc40000004100 */
        /* <DEDUP_REMOVED lines=13> */
[C---:B0-----:R-:W-:Y:S01]  /*19f0*/  FMUL.FTZ R25, R2.reuse, R51 ;  /* 0x0000003302197220 */ /* 0x041fe20000410000 */
[----:B------:R-:W-:Y:S01]  /*1a00*/  FADD.FTZ R51, R47, -R10 ;  /* 0x8000000a2f337221 */ /* 0x000fe20000010000 */
[C---:B------:R-:W-:Y:S01]  /*1a10*/  FMUL.FTZ R49, R2.reuse, R49 ;  /* 0x0000003102317220 */ /* 0x040fe20000410000 */
[C---:B------:R-:W-:Y:S01]  /*1a20*/  FMUL.FTZ R16, R2.reuse, R69 ;  /* 0x0000004502107220 */ /* 0x040fe20000410000 */
[C---:B------:R-:W-:Y:S01]  /*1a30*/  FMUL.FTZ R20, R2.reuse, R61 ;  /* 0x0000003d02147220 */ /* 0x040fe20000410000 */
[----:B------:R-:W-:Y:S01]  /*1a40*/  FMUL.FTZ R51, R2, R51 ;  /* 0x0000003302337220 */ /* 0x000fe20000410000 */
[----:B------:R-:W-:Y:S01]  /*1a50*/  FFMA.FTZ R47, R9, R49, R26 ;  /* 0x00000031092f7223 */ /* 0x000fe2000001001a */
[--C-:B------:R-:W-:Y:S01]  /*1a60*/  FADD.FTZ R49, R45, -R10.reuse ;  /* 0x8000000a2d317221 */ /* 0x100fe20000010000 */
[----:B------:R-:W-:Y:S01]  /*1a70*/  FMUL.FTZ R14, R11, R2 ;  /* 0x000000020b0e7220 */ /* 0x000fe20000410000 */
[----:B------:R-:W-:Y:S01]  /*1a80*/  FFMA.FTZ R45, R12, R51, R3 ;  /* 0x000000330c2d7223 */ /* 0x000fe20000010003 */
[--C-:B------:R-:W-:Y:S01]  /*1a90*/  FFMA.FTZ R16, R16, R8, R27.reuse ;  /* 0x0000000810107223 */ /* 0x100fe2000001001b */
[--C-:B------:R-:W-:Y:S01]  /*1aa0*/  FADD.FTZ R51, R43, -R10.reuse ;  /* 0x8000000a2b337221 */ /* 0x100fe20000010000 */
[----:B------:R-:W-:Y:S01]  /*1ab0*/  FFMA.FTZ R20, R8, R20, R27 ;  /* 0x0000001408147223 */ /* 0x000fe2000001001b */
[----:B------:R-:W-:Y:S01]  /*1ac0*/  FMUL.FTZ R49, R2, R49 ;  /* 0x0000003102317220 */ /* 0x000fe20000410000 */
[----:B------:R-:W-:Y:S01]  /*1ad0*/  FFMA.FTZ R11, R14, R12, R3 ;  /* 0x0000000c0e0b7223 */ /* 0x000fe20000010003 */
[----:B------:R-:W-:Y:S01]  /*1ae0*/  FMUL.FTZ R14, R16, -1.4426950216293334961 ;  /* 0xbfb8aa3b100e7820 */ /* 0x000fe20000410000 */
[C---:B------:R-:W-:Y:S01]  /*1af0*/  FMUL.FTZ R51, R2.reuse, R51 ;  /* 0x0000003302337220 */ /* 0x040fe20000410000 */
[C---:B------:R-:W-:Y:S01]  /*1b00*/  FMUL.FTZ R18, R2.reuse, R67 ;  /* 0x0000004302127220 */ /* 0x040fe20000410000 */
[----:B------:R-:W-:Y:S01]  /*1b10*/  FMUL.FTZ R65, R2, R65 ;  /* 0x0000004102417220 */ /* 0x000fe20000410000 */
[----:B------:R-:W-:Y:S01]  /*1b20*/  FMUL.FTZ R24, R20, -1.4426950216293334961 ;  /* 0xbfb8aa3b14187820 */ /* 0x000fe20000410000 */
[----:B------:R-:W-:Y:S01]  /*1b30*/  FFMA.FTZ R43, R8, R49, R27 ;  /* 0x00000031082b7223 */ /* 0x000fe2000001001b */
[--C-:B------:R-:W-:Y:S01]  /*1b40*/  FADD.FTZ R49, R41, -R10.reuse ;  /* 0x8000000a29317221 */ /* 0x100fe20000010000 */
[--C-:B------:R-:W-:Y:S01]  /*1b50*/  FFMA.FTZ R41, R6, R51, R15.reuse ;  /* 0x0000003306297223 */ /* 0x100fe2000001000f */
[--C-:B------:R-:W-:Y:S01]  /*1b60*/  FFMA.FTZ R17, R18, R6, R15.reuse ;  /* 0x0000000612117223 */ /* 0x100fe2000001000f */
[C---:B------:R-:W-:Y:S01]  /*1b70*/  FMUL.FTZ R21, R2.reuse, R59 ;  /* 0x0000003b02157220 */ /* 0x040fe20000410000 */
[----:B------:R-:W-:Y:S01]  /*1b80*/  FADD.FTZ R51, R39, -R10 ;  /* 0x8000000a27337221 */ /* 0x000fe20000010000 */
[----:B------:R-:W0:Y:S01]  /*1b90*/  MUFU.EX2 R14, R14 ;  /* 0x0000000e000e7308 */ /* 0x000e220000000800 */
[--C-:B------:R-:W-:Y:S01]  /*1ba0*/  FFMA.FTZ R18, R65, R9, R26.reuse ;  /* 0x0000000941127223 */ /* 0x100fe2000001001a */
[C---:B------:R-:W-:Y:S01]  /*1bb0*/  FMUL.FTZ R22, R2.reuse, R23 ;  /* 0x0000001702167220 */ /* 0x040fe20000410000 */
[C---:B------:R-:W-:Y:S01]  /*1bc0*/  FMUL.FTZ R49, R2.reuse, R49 ;  /* 0x0000003102317220 */ /* 0x040fe20000410000 */
[----:B------:R-:W-:Y:S01]  /*1bd0*/  FMUL.FTZ R19, R2, R63 ;  /* 0x0000003f02137220 */ /* 0x000fe20000410000 */
[----:B------:R-:W-:Y:S01]  /*1be0*/  FFMA.FTZ R21, R6, R21, R15 ;  /* 0x0000001506157223 */ /* 0x000fe2000001000f */
[C---:B------:R-:W-:Y:S01]  /*1bf0*/  FMUL.FTZ R23, R2.reuse, R55 ;  /* 0x0000003702177220 */ /* 0x040fe20000410000 */
[C---:B------:R-:W-:Y:S01]  /*1c00*/  FMUL.FTZ R51, R2.reuse, R51 ;  /* 0x0000003302337220 */ /* 0x040fe20000410000 */
[----:B------:R1:W-:Y:S01]  /*1c10*/  MUFU.EX2 R57, R24 ;  /* 0x0000001800397308 */ /* 0x0003e20000000800 */
[----:B------:R-:W-:Y:S01]  /*1c20*/  FMUL.FTZ R61, R2, R97 ;  /* 0x00000061023d7220 */ /* 0x000fe20000410000 */
[----:B------:R-:W-:Y:S01]  /*1c30*/  FMUL.FTZ R13, R11, -1.4426950216293334961 ;  /* 0xbfb8aa3b0b0d7820 */ /* 0x000fe20000410000 */
[----:B------:R-:W-:Y:S01]  /*1c40*/  FMUL.FTZ R7, R17, -1.4426950216293334961 ;  /* 0xbfb8aa3b11077820 */ /* 0x000fe20000410000 */
[----:B------:R-:W-:Y:S01]  /*1c50*/  FMUL.FTZ R28, R18, -1.4426950216293334961 ;  /* 0xbfb8aa3b121c7820 */ /* 0x000fe20000410000 */
[----:B------:R-:W-:Y:S01]  /*1c60*/  FFMA.FTZ R22, R9, R22, R26 ;  /* 0x0000001609167223 */ /* 0x000fe2000001001a */
[----:B------:R-:W-:Y:S01]  /*1c70*/  FADD.FTZ R55, R33, -R10 ;  /* 0x8000000a21377221 */ /* 0x000fe20000010000 */
[C---:B------:R-:W-:Y:S01]  /*1c80*/  FMUL.FTZ R97, R2.reuse, R107 ;  /* 0x0000006b02617220 */ /* 0x040fe20000410000 */
[----:B------:R-:W-:Y:S01]  /*1c90*/  FFMA.FTZ R39, R9, R49, R26 ;  /* 0x0000003109277223 */ /* 0x000fe2000001001a */
[----:B-1----:R-:W-:Y:S01]  /*1ca0*/  FMUL.FTZ R24, R2, R53 ;  /* 0x0000003502187220 */ /* 0x002fe20000410000 */
[--C-:B------:R-:W-:Y:S01]  /*1cb0*/  FADD.FTZ R53, R35, -R10.reuse ;  /* 0x8000000a23357221 */ /* 0x100fe20000010000 */
[----:B------:R-:W-:Y:S01]  /*1cc0*/  FFMA.FTZ R19, R12, R19, R3 ;  /* 0x000000130c137223 */ /* 0x000fe20000010003 */
[----:B------:R-:W-:Y:S01]  /*1cd0*/  FFMA.FTZ R25, R6, R25, R15 ;  /* 0x0000001906197223 */ /* 0x000fe2000001000f */
[----:B------:R-:W-:Y:S01]  /*1ce0*/  FFMA.FTZ R24, R8, R24, R27 ;  /* 0x0000001808187223 */ /* 0x000fe2000001001b */
[--C-:B------:R-:W-:Y:S01]  /*1cf0*/  FADD.FTZ R49, R37, -R10.reuse ;  /* 0x8000000a25317221 */ /* 0x100fe20000010000 */
[----:B------:R-:W-:Y:S01]  /*1d00*/  FMUL.FTZ R53, R2, R53 ;  /* 0x0000003502357220 */ /* 0x000fe20000410000 */
[----:B------:R-:W-:Y:S01]  /*1d10*/  FMUL.FTZ R59, R21, -1.4426950216293334961 ;  /* 0xbfb8aa3b153b7820 */ /* 0x000fe20000410000 */
[----:B------:R-:W-:Y:S01]  /*1d20*/  FFMA.FTZ R37, R12, R51, R3 ;  /* 0x000000330c257223 */ /* 0x000fe20000010003 */
[----:B------:R-:W-:Y:S01]  /*1d30*/  FMUL.FTZ R63, R22, -1.4426950216293334961 ;  /* 0xbfb8aa3b163f7820 */ /* 0x000fe20000410000 */
[----:B------:R-:W-:Y:S01]  /*1d40*/  FMUL.FTZ R55, R2, R55 ;  /* 0x0000003702377220 */ /* 0x000fe20000410000 */
[--C-:B------:R-:W-:Y:S01]  /*1d50*/  FFMA.FTZ R97, R6, R97, R15.reuse ;  /* 0x0000006106617223 */ /* 0x100fe2000001000f */
[----:B------:R-:W-:Y:S01]  /*1d60*/  FMUL.FTZ R78, R24, -1.4426950216293334961 ;  /* 0xbfb8aa3b184e7820 */ /* 0x000fe20000410000 */
[----:B------:R-:W1:Y:S01]  /*1d70*/  MUFU.EX2 R13, R13 ;  /* 0x0000000d000d7308 */ /* 0x000e620000000800 */
[----:B------:R-:W-:Y:S01]  /*1d80*/  FMUL.FTZ R29, R19, -1.4426950216293334961 ;  /* 0xbfb8aa3b131d7820 */ /* 0x000fe20000410000 */
[----:B------:R-:W-:Y:S01]  /*1d90*/  FMUL.FTZ R82, R25, -1.4426950216293334961 ;  /* 0xbfb8aa3b19527820 */ /* 0x000fe20000410000 */
[----:B------:R-:W-:Y:S01]  /*1da0*/  FFMA.FTZ R33, R6, R53, R15 ;  /* 0x0000003506217223 */ /* 0x000fe2000001000f */
[----:B------:R-:W-:Y:S01]  /*1db0*/  FMUL.FTZ R86, R47, -1.4426950216293334961 ;  /* 0xbfb8aa3b2f567820 */ /* 0x000fe20000410000 */
[----:B------:R-:W-:Y:S01]  /*1dc0*/  FMUL.FTZ R51, R37, -1.4426950216293334961 ;  /* 0xbfb8aa3b25337820 */ /* 0x000fe20000410000 */
[----:B------:R-:W-:Y:S01]  /*1dd0*/  FADD.FTZ R53, R31, -R10 ;  /* 0x8000000a1f357221 */ /* 0x000fe20000010000 */
[----:B------:R-:W-:Y:S01]  /*1de0*/  FMUL.FTZ R84, R2, R105 ;  /* 0x0000006902547220 */ /* 0x000fe20000410000 */
[----:B------:R-:W2:Y:S01]  /*1df0*/  MUFU.EX2 R7, R7 ;  /* 0x0000000700077308 */ /* 0x000ea20000000800 */
[----:B------:R-:W-:Y:S01]  /*1e00*/  FFMA.FTZ R23, R12, R23, R3 ;  /* 0x000000170c177223 */ /* 0x000fe20000010003 */
[----:B------:R-:W-:Y:S01]  /*1e10*/  FMUL.FTZ R88, R45, -1.4426950216293334961 ;  /* 0xbfb8aa3b2d587820 */ /* 0x000fe20000410000 */
[C---:B------:R-:W-:Y:S01]  /*1e20*/  FMUL.FTZ R49, R2.reuse, R49 ;  /* 0x0000003102317220 */ /* 0x040fe20000410000 */
[----:B------:R-:W-:Y:S01]  /*1e30*/  FFMA.FTZ R31, R9, R55, R26 ;  /* 0x00000037091f7223 */ /* 0x000fe2000001001a */
[----:B------:R-:W-:Y:S01]  /*1e40*/  FMUL.FTZ R105, R97, -1.4426950216293334961 ;  /* 0xbfb8aa3b61697820 */ /* 0x000fe20000410000 */
[----:B------:R-:W-:Y:S01]  /*1e50*/  FMUL.FTZ R90, R43, -1.4426950216293334961 ;  /* 0xbfb8aa3b2b5a7820 */ /* 0x000fe20000410000 */
[----:B------:R-:W-:Y:S01]  /*1e60*/  FMUL.FTZ R55, R2, R91 ;  /* 0x0000005b02377220 */ /* 0x000fe20000410000 */
[----:B------:R-:W3:Y:S01]  /*1e70*/  MUFU.EX2 R28, R28 ;  /* 0x0000001c001c7308 */ /* 0x000ee20000000800 */
[----:B------:R-:W-:Y:S01]  /*1e80*/  FMUL.FTZ R92, R41, -1.4426950216293334961 ;  /* 0xbfb8aa3b295c7820 */ /* 0x000fe20000410000 */
[--C-:B------:R-:W-:Y:S01]  /*1e90*/  FADD.FTZ R99, R99, -R10.reuse ;  /* 0x8000000a63637221 */ /* 0x100fe20000010000 */
[----:B------:R-:W-:Y:S01]  /*1ea0*/  FMUL.FTZ R94, R39, -1.4426950216293334961 ;  /* 0xbfb8aa3b275e7820 */ /* 0x000fe20000410000 */
[----:B------:R-:W-:Y:S01]  /*1eb0*/  FMUL.FTZ R67, R23, -1.4426950216293334961 ;  /* 0xbfb8aa3b17437820 */ /* 0x000fe20000410000 */
[----:B------:R-:W-:Y:S01]  /*1ec0*/  FFMA.FTZ R49, R8, R49, R27 ;  /* 0x0000003108317223 */ /* 0x000fe2000001001b */
[--C-:B------:R-:W-:Y:S01]  /*1ed0*/  FADD.FTZ R101, R101, -R10.reuse ;  /* 0x8000000a65657221 */ /* 0x100fe20000010000 */
[----:B------:R-:W-:Y:S01]  /*1ee0*/  FADD.FTZ R109, R109, -R10 ;  /* 0x8000000a6d6d7221 */ /* 0x000fe20000010000 */
[----:B------:R-:W4:Y:S01]  /*1ef0*/  MUFU.EX2 R59, R59 ;  /* 0x0000003b003b7308 */ /* 0x000f220000000800 */
[----:B------:R-:W-:Y:S01]  /*1f00*/  FFMA.FTZ R55, R6, R55, R15 ;  /* 0x0000003706377223 */ /* 0x000fe2000001000f */
[----:B------:R-:W-:Y:S01]  /*1f10*/  FFMA.FTZ R61, R9, R61, R26 ;  /* 0x0000003d093d7223 */ /* 0x000fe2000001001a */
[--C-:B------:R-:W-:Y:S01]  /*1f20*/  FADD.FTZ R111, R111, -R10.reuse ;  /* 0x8000000a6f6f7221 */ /* 0x100fe20000010000 */
[----:B0-----:R-:W-:Y:S01]  /*1f30*/  FADD.FTZ R14, R14, 1 ;  /* 0x3f8000000e0e7421 */ /* 0x001fe20000010000 */
[C---:B------:R-:W-:Y:S01]  /*1f40*/  FMUL.FTZ R65, R2.reuse, R95 ;  /* 0x0000005f02417220 */ /* 0x040fe20000410000 */
[C---:B------:R-:W-:Y:S01]  /*1f50*/  FMUL.FTZ R80, R2.reuse, R99 ;  /* 0x0000006302507220 */ /* 0x040fe20000410000 */
[----:B------:R-:W-:Y:S01]  /*1f60*/  FADD.FTZ R103, R103, -R10 ;  /* 0x8000000a67677221 */ /* 0x000fe20000010000 */
[----:B------:R-:W0:Y:S01]  /*1f70*/  MUFU.EX2 R63, R63 ;  /* 0x0000003f003f7308 */ /* 0x000e220000000800 */
[----:B------:R-:W-:Y:S01]  /*1f80*/  FMUL.FTZ R96, R49, -1.4426950216293334961 ;  /* 0xbfb8aa3b31607820 */ /* 0x000fe20000410000 */
[----:B------:R-:W-:Y:S01]  /*1f90*/  FMUL.FTZ R98, R33, -1.4426950216293334961 ;  /* 0xbfb8aa3b21627820 */ /* 0x000fe20000410000 */
[----:B------:R-:W-:Y:S01]  /*1fa0*/  FMUL.FTZ R100, R31, -1.4426950216293334961 ;  /* 0xbfb8aa3b1f647820 */ /* 0x000fe20000410000 */
[C---:B------:R-:W-:Y:S01]  /*1fb0*/  FMUL.FTZ R69, R2.reuse, R101 ;  /* 0x0000006502457220 */ /* 0x040fe20000410000 */
[----:B------:R-:W-:Y:S01]  /*1fc0*/  FMUL.FTZ R106, R55, -1.4426950216293334961 ;  /* 0xbfb8aa3b376a7820 */ /* 0x000fe20000410000 */
[----:B------:R-:W-:Y:S01]  /*1fd0*/  FMUL.FTZ R108, R61, -1.4426950216293334961 ;  /* 0xbfb8aa3b3d6c7820 */ /* 0x000fe20000410000 */
[----:B------:R-:W-:Y:S01]  /*1fe0*/  FMUL.FTZ R101, R2, R111 ;  /* 0x0000006f02657220 */ /* 0x000fe20000410000 */
[----:B------:R-:W0:Y:S01]  /*1ff0*/  MUFU.EX2 R78, R78 ;  /* 0x0000004e004e7308 */ /* 0x000e220000000800 */
[----:B------:R-:W-:Y:S01]  /*2000*/  FFMA.FTZ R65, R12, R65, R3 ;  /* 0x000000410c417223 */ /* 0x000fe20000010003 */
[----:B------:R-:W-:Y:S01]  /*2010*/  FFMA.FTZ R80, R6, R80, R15 ;  /* 0x0000005006507223 */ /* 0x000fe2000001000f */
[----:B------:R-:W-:Y:S01]  /*2020*/  FMUL.FTZ R91, R2, R103 ;  /* 0x00000067025b7220 */ /* 0x000fe20000410000 */
[----:B------:R-:W-:Y:S01]  /*2030*/  FFMA.FTZ R69, R8, R69, R27 ;  /* 0x0000004508457223 */ /* 0x000fe2000001001b */
[C-C-:B------:R-:W-:Y:S01]  /*2040*/  FFMA.FTZ R84, R9.reuse, R84, R26.reuse ;  /* 0x0000005409547223 */ /* 0x140fe2000001001a */
[----:B------:R-:W-:Y:S01]  /*2050*/  FFMA.FTZ R101, R9, R101, R26 ;  /* 0x0000006509657223 */ /* 0x000fe2000001001a */
[----:B------:R-:W-:Y:S01]  /*2060*/  FMUL.FTZ R112, R65, -1.4426950216293334961 ;  /* 0xbfb8aa3b41707820 */ /* 0x000fe20000410000 */
[----:B------:R4:W-:Y:S01]  /*2070*/  MUFU.EX2 R35, R51 ;  /* 0x0000003300237308 */ /* 0x0009e20000000800 */
[----:B------:R-:W-:Y:S01]  /*2080*/  FMUL.FTZ R99, R80, -1.4426950216293334961 ;  /* 0xbfb8aa3b50637820 */ /* 0x000fe20000410000 */
[--C-:B------:R-:W-:Y:S01]  /*2090*/  FFMA.FTZ R91, R12, R91, R3.reuse ;  /* 0x0000005b0c5b7223 */ /* 0x100fe20000010003 */
[----:B-1----:R-:W-:Y:S01]  /*20a0*/  FADD.FTZ R13, R13, 1 ;  /* 0x3f8000000d0d7421 */ /* 0x002fe20000010000 */
[----:B--2---:R-:W-:Y:S01]  /*20b0*/  FADD.FTZ R7, R7, 1 ;  /* 0x3f80000007077421 */ /* 0x004fe20000010000 */
[----:B---3--:R-:W-:Y:S01]  /*20c0*/  FADD.FTZ R28, R28, 1 ;  /* 0x3f8000001c1c7421 */ /* 0x008fe20000010000 */
[----:B------:R-:W-:Y:S01]  /*20d0*/  FMUL.FTZ R113, R69, -1.4426950216293334961 ;  /* 0xbfb8aa3b45717820 */ /* 0x000fe20000410000 */
[----:B------:R-:W-:Y:S01]  /*20e0*/  FMUL.FTZ R95, R84, -1.4426950216293334961 ;  /* 0xbfb8aa3b545f7820 */ /* 0x000fe20000410000 */
[----:B------:R-:W1:Y:S01]  /*20f0*/  MUFU.EX2 R29, R29 ;  /* 0x0000001d001d7308 */ /* 0x000e620000000800 */
[C---:B----4-:R-:W-:Y:S01]  /*2100*/  FMUL.FTZ R51, R2.reuse, R53 ;  /* 0x0000003502337220 */ /* 0x050fe20000410000 */
[C---:B------:R-:W-:Y:S01]  /*2110*/  FMUL.FTZ R53, R2.reuse, R93 ;  /* 0x0000005d02357220 */ /* 0x040fe20000410000 */
[----:B------:R-:W-:Y:S01]  /*2120*/  FMUL.FTZ R93, R2, R109 ;  /* 0x0000006d025d7220 */ /* 0x000fe20000410000 */
[----:B------:R-:W-:Y:S01]  /*2130*/  FMUL.FTZ R103, R101, -1.4426950216293334961 ;  /* 0xbfb8aa3b65677820 */ /* 0x000fe20000410000 */
[----:B------:R-:W-:Y:S01]  /*2140*/  FFMA.FTZ R51, R12, R51, R3 ;  /* 0x000000330c337223 */ /* 0x000fe20000010003 */
[C-C-:B------:R-:W-:Y:S01]  /*2150*/  FFMA.FTZ R53, R8.reuse, R53, R27.reuse ;  /* 0x0000003508357223 */ /* 0x140fe2000001001b */
[----:B------:R-:W-:Y:S01]  /*2160*/  FFMA.FTZ R93, R8, R93, R27 ;  /* 0x0000005d085d7223 */ /* 0x000fe2000001001b */
[----:B------:R-:W2:Y:S01]  /*2170*/  MUFU.EX2 R82, R82 ;  /* 0x0000005200527308 */ /* 0x000ea20000000800 */
[----:B------:R-:W-:Y:S01]  /*2180*/  FMUL.FTZ R102, R51, -1.4426950216293334961 ;  /* 0xbfb8aa3b33667820 */ /* 0x000fe20000410000 */
[----:B------:R-:W-:Y:S01]  /*2190*/  FMUL.FTZ R104, R53, -1.4426950216293334961 ;  /* 0xbfb8aa3b35687820 */ /* 0x000fe20000410000 */
[----:B------:R-:W-:Y:S01]  /*21a0*/  FMUL.FTZ R8, R93, -1.4426950216293334961 ;  /* 0xbfb8aa3b5d087820 */ /* 0x000fe20000410000 */
[----:B------:R-:W-:Y:S01]  /*21b0*/  FADD.FTZ R118, R59, 1 ;  /* 0x3f8000003b767421 */ /* 0x000fe20000010000 */
[----:B------:R-:W-:Y:S01]  /*21c0*/  FMUL.FTZ R3, R91, -1.4426950216293334961 ;  /* 0xbfb8aa3b5b037820 */ /* 0x000fe20000410000 */
[----:B------:R-:W-:Y:S01]  /*21d0*/  FADD.FTZ R57, R57, 1 ;  /* 0x3f80000039397421 */ /* 0x000fe20000010000 */
[----:B0-----:R-:W-:Y:S01]  /*21e0*/  FADD.FTZ R59, R63, 1 ;  /* 0x3f8000003f3b7421 */ /* 0x001fe20000010000 */
[----:B------:R-:W0:Y:S01]  /*21f0*/  MUFU.EX2 R86, R86 ;  /* 0x0000005600567308 */ /* 0x000e220000000800 */
[----:B------:R-:W-:Y:S01]  /*2200*/  FADD.FTZ R63, R78, 1 ;  /* 0x3f8000004e3f7421 */ /* 0x000fe20000010000 */
[----:B-1----:R-:W-:Y:S01]  /*2210*/  FADD.FTZ R29, R29, 1 ;  /* 0x3f8000001d1d7421 */ /* 0x002fe20000010000 */
[----:B------:R-:W-:Y:S01]  /*2220*/  ULDC.64 UR6, c[0x0][0x210] ;  /* 0x0000840000067ab9 */ /* 0x000fe20000000a00 */
[----:B------:R-:W-:Y:S01]  /*2230*/  FADD.FTZ R35, R35, 1 ;  /* 0x3f80000023237421 */ /* 0x000fe20000010000 */
[----:B------:R-:W-:-:S02]  /*2240*/  LEA R6, P2, R83, UR6, 0x1 ;  /* 0x0000000653067c11 */ /* 0x000fc4000f8408ff */
[----:B------:R-:W-:Y:S01]  /*2250*/  LEA R2, P1, R85, UR6, 0x1 ;  /* 0x0000000655027c11 */ /* 0x000fe2000f8208ff */
        /* <DEDUP_REMOVED lines=10> */
[----:B------:R0:W3:Y:S01]  /*2300*/  MUFU.RCP R107, R14 ;  /* 0x0000000e006b7308 */ /* 0x0000e20000001000 */
[----:B-1----:R-:W-:-:S07]  /*2310*/  FADD.FTZ R90, R92, 1 ;  /* 0x3f8000005c5a7421 */ /* 0x002fce0000010000 */
[----:B------:R-:W1:Y:S01]  /*2320*/  MUFU.EX2 R67, R67 ;  /* 0x0000004300437308 */ /* 0x000e620000000800 */
[----:B--2---:R-:W-:Y:S01]  /*2330*/  FADD.FTZ R92, R94, 1 ;  /* 0x3f8000005e5c7421 */ /* 0x004fe20000010000 */
[----:B0-----:R-:W-:-:S04]  /*2340*/  LEA R14, P3, R77, UR6, 0x1 ;  /* 0x000000064d0e7c11 */ /* 0x001fc8000f8608ff */
[----:B------:R-:W-:Y:S02]  /*2350*/  LEA.HI.X R15, R77, UR7, R34, 0x1, P3 ;  /* 0x000000074d0f7c11 */ /* 0x000fe400098f0c22 */
[----:B------:R-:W0:Y:S01]  /*2360*/  MUFU.EX2 R96, R96 ;  /* 0x0000006000607308 */ /* 0x000e220000000800 */
[----:B---3--:R-:W-:Y:S01]  /*2370*/  FMUL.FTZ R107, R16, R107 ;  /* 0x0000006b106b7220 */ /* 0x008fe20000410000 */
[----:B------:R-:W-:-:S06]  /*2380*/  LEA R34, P3, R71, UR6, 0x1 ;  /* 0x0000000647227c11 */ /* 0x000fcc000f8608ff */
        /* <DEDUP_REMOVED lines=12> */
[----:B------:R-:W2:Y:S01]  /*2450*/  MUFU.RCP R110, R13 ;  /* 0x0000000d006e7308 */ /* 0x000ea20000001000 */
[----:B-1----:R-:W-:-:S07]  /*2460*/  FADD.FTZ R102, R102, 1 ;  /* 0x3f80000066667421 */ /* 0x002fce0000010000 */
[----:B------:R1:W3:Y:S01]  /*2470*/  MUFU.RCP R114, R7 ;  /* 0x0000000700727308 */ /* 0x0002e20000001000 */
[----:B0-----:R-:W-:-:S07]  /*2480*/  FADD.FTZ R104, R104, 1 ;  /* 0x3f80000068687421 */ /* 0x001fce0000010000 */
[----:B------:R0:W4:Y:S01]  /*2490*/  MUFU.RCP R109, R28 ;  /* 0x0000001c006d7308 */ /* 0x0001220000001000 */
[----:B-1----:R-:W-:Y:S01]  /*24a0*/  LEA.HI.X R7, R83, UR7, R40, 0x1, P2 ;  /* 0x0000000753077c11 */ /* 0x002fe200090f0c28 */
[----:B--2---:R-:W-:Y:S01]  /*24b0*/  FMUL.FTZ R110, R11, R110 ;  /* 0x0000006e0b6e7220 */ /* 0x004fe20000410000 */
[----:B------:R-:W-:-:S04]  /*24c0*/  LEA R12, P2, R79, UR6, 0x1 ;  /* 0x000000064f0c7c11 */ /* 0x000fc8000f8408ff */
[----:B------:R-:W-:Y:S01]  /*24d0*/  LEA.HI.X R13, R79, UR7, R36, 0x1, P2 ;  /* 0x000000074f0d7c11 */ /* 0x000fe200090f0c24 */
[----:B------:R-:W1:Y:S01]  /*24e0*/  MUFU.EX2 R112, R112 ;  /* 0x0000007000707308 */ /* 0x000e620000000800 */
[----:B---3--:R-:W-:Y:S01]  /*24f0*/  FMUL.FTZ R114, R17, R114 ;  /* 0x0000007211727220 */ /* 0x008fe20000410000 */
[----:B------:R-:W-:Y:S02]  /*2500*/  F2FP.F16.F32.PACK_AB R107, R107, R110 ;  /* 0x0000006e6b6b723e */ /* 0x000fe400000000ff */
[----:B0-----:R-:W-:Y:S02]  /*2510*/  LEA R28, P2, R73, UR6, 0x1 ;  /* 0x00000006491c7c11 */ /* 0x001fe4000f8408ff */
[----:B------:R-:W-:Y:S02]  /*2520*/  PRMT R11, R107, 0x7632, R11 ;  /* 0x000076326b0b7816 */ /* 0x000fe4000000000b */
[----:B------:R-:W-:Y:S01]  /*2530*/  MUFU.EX2 R99, R99 ;  /* 0x0000006300637308 */ /* 0x000fe20000000800 */
[----:B----4-:R-:W-:-:S05]  /*2540*/  FMUL.FTZ R109, R18, R109 ;  /* 0x0000006d126d7220 */ /* 0x010fca0000410000 */
[----:B------:R-:W-:Y:S02]  /*2550*/  F2FP.F16.F32.PACK_AB R109, R109, R114 ;  /* 0x000000726d6d723e */ /* 0x000fe400000000ff */
[----:B------:R-:W0:Y:S01]  /*2560*/  MUFU.EX2 R10, R8 ;  /* 0x00000008000a7308 */ /* 0x000e220000000800 */
[----:B-1----:R-:W-:-:S07]  /*2570*/  FADD.FTZ R112, R112, 1 ;  /* 0x3f80000070707421 */ /* 0x002fce0000010000 */
[----:B------:R-:W1:Y:S08]  /*2580*/  MUFU.EX2 R113, R113 ;  /* 0x0000007100717308 */ /* 0x000e700000000800 */
[----:B------:R-:W2:Y:S01]  /*2590*/  MUFU.EX2 R95, R95 ;  /* 0x0000005f005f7308 */ /* 0x000ea20000000800 */
[----:B0-----:R-:W-:-:S07]  /*25a0*/  FADD.FTZ R10, R10, 1 ;  /* 0x3f8000000a0a7421 */ /* 0x001fce0000010000 */
[----:B------:R0:W3:Y:S01]  /*25b0*/  MUFU.EX2 R27, R3 ;  /* 0x00000003001b7308 */ /* 0x0000e20000000800 */
[----:B-1----:R-:W-:-:S07]  /*25c0*/  FADD.FTZ R113, R113, 1 ;  /* 0x3f80000071717421 */ /* 0x002fce0000010000 */
[----:B------:R-:W1:Y:S01]  /*25d0*/  MUFU.EX2 R103, R103 ;  /* 0x0000006700677308 */ /* 0x000e620000000800 */
[----:B--2---:R-:W-:Y:S01]  /*25e0*/  FADD.FTZ R95, R95, 1 ;  /* 0x3f8000005f5f7421 */ /* 0x004fe20000010000 */
[----:B0-----:R-:W-:Y:S02]  /*25f0*/  LEA.HI.X R3, R85, UR7, R42, 0x1, P1 ;  /* 0x0000000755037c11 */ /* 0x001fe400088f0c2a */
[----:B------:R-:W-:-:S03]  /*2600*/  LEA R8, P1, R81, UR6, 0x1 ;  /* 0x0000000651087c11 */ /* 0x000fc6000f8208ff */
[----:B------:R-:W-:Y:S01]  /*2610*/  STG.E.U16 desc[UR8][R2.64], R107 ;  /* 0x0000006b02007986 */ /* 0x000fe2000c101508 */
[----:B------:R0:W2:Y:S01]  /*2620*/  MUFU.RCP R116, R29 ;  /* 0x0000001d00747308 */ /* 0x0000a20000001000 */
[----:B---3--:R-:W-:Y:S01]  /*2630*/  FADD.FTZ R36, R27, 1 ;  /* 0x3f8000001b247421 */ /* 0x008fe20000010000 */
[----:B------:R-:W-:Y:S01]  /*2640*/  LEA.HI.X R9, R81, UR7, R38, 0x1, P1 ;  /* 0x0000000751097c11 */ /* 0x000fe200088f0c26 */
[----:B------:R-:W-:Y:S01]  /*2650*/  STG.E.U16 desc[UR8][R2.64+0x2], R11 ;  /* 0x0000020b02007986 */ /* 0x000fe2000c101508 */
[----:B------:R-:W-:-:S03]  /*2660*/  LEA R26, P1, R75, UR6, 0x1 ;  /* 0x000000064b1a7c11 */ /* 0x000fc6000f8208ff */
[----:B------:R-:W-:Y:S01]  /*2670*/  STG.E.U16 desc[UR8][R2.64+0x4], R109 ;  /* 0x0000046d02007986 */ /* 0x000fe2000c101508 */
[----:B------:R-:W3:Y:S01]  /*2680*/  MUFU.RCP R57, R57 ;  /* 0x0000003900397308 */ /* 0x000ee20000001000 */
[----:B-1----:R-:W-:Y:S01]  /*2690*/  FADD.FTZ R103, R103, 1 ;  /* 0x3f80000067677421 */ /* 0x002fe20000010000 */
[----:B------:R-:W-:Y:S02]  /*26a0*/  LEA.HI.X R27, R75, UR7, R32, 0x1, P1 ;  /* 0x000000074b1b7c11 */ /* 0x000fe400088f0c20 */
[----:B0-----:R-:W-:Y:S02]  /*26b0*/  LEA.HI.X R29, R73, UR7, R30, 0x1, P2 ;  /* 0x00000007491d7c11 */ /* 0x001fe400090f0c1e */
[----:B------:R-:W-:Y:S02]  /*26c0*/  IADD3 R89, P1, R89, 0x2, RZ ;  /* 0x0000000259597810 */ /* 0x000fe40007f3e0ff */
[----:B------:R-:W0:Y:S01]  /*26d0*/  MUFU.RCP R118, R118 ;  /* 0x0000007600767308 */ /* 0x000e220000001000 */
[----:B--2---:R-:W-:Y:S01]  /*26e0*/  FMUL.FTZ R116, R19, R116 ;  /* 0x0000007413747220 */ /* 0x004fe20000410000 */
[----:B------:R-:W-:-:S06]  /*26f0*/  IADD3.X R87, RZ, R87, RZ, P1, !PT ;  /* 0x00000057ff577210 */ /* 0x000fcc0000ffe4ff */
[----:B------:R-:W1:Y:S01]  /*2700*/  MUFU.RCP R59, R59 ;  /* 0x0000003b003b7308 */ /* 0x000e620000001000 */
[----:B---3--:R-:W-:-:S05]  /*2710*/  FMUL.FTZ R57, R20, R57 ;  /* 0x0000003914397220 */ /* 0x008fca0000410000 */
[----:B------:R-:W-:Y:S02]  /*2720*/  F2FP.F16.F32.PACK_AB R57, R57, R116 ;  /* 0x000000743939723e */ /* 0x000fe400000000ff */
[----:B------:R-:W2:Y:S01]  /*2730*/  MUFU.RCP R16, R105 ;  /* 0x0000006900107308 */ /* 0x000ea20000001000 */
[----:B0-----:R-:W-:-:S07]  /*2740*/  FMUL.FTZ R118, R21, R118 ;  /* 0x0000007615767220 */ /* 0x001fce0000410000 */
[----:B------:R0:W3:Y:S01]  /*2750*/  MUFU.RCP R120, R67 ;  /* 0x0000004300787308 */ /* 0x0000e20000001000 */
[----:B-1----:R-:W-:-:S05]  /*2760*/  FMUL.FTZ R59, R22, R59 ;  /* 0x0000003b163b7220 */ /* 0x002fca0000410000 */
[----:B------:R-:W-:Y:S02]  /*2770*/  F2FP.F16.F32.PACK_AB R59, R59, R118 ;  /* 0x000000763b3b723e */ /* 0x000fe400000000ff */
[----:B------:R-:W1:Y:S01]  /*2780*/  MUFU.RCP R63, R63 ;  /* 0x0000003f003f7308 */ /* 0x000e620000001000 */
[----:B0-----:R-:W-:Y:S01]  /*2790*/  FADD.FTZ R67, R99, 1 ;  /* 0x3f80000063437421 */ /* 0x001fe20000010000 */
[----:B--2---:R-:W-:Y:S01]  /*27a0*/  FMUL.FTZ R97, R97, R16 ;  /* 0x0000001061617220 */ /* 0x004fe20000410000 */
[----:B------:R-:W-:Y:S02]  /*27b0*/  PRMT R16, R109, 0x7632, R16 ;  /* 0x000076326d107816 */ /* 0x000fe40000000010 */
[----:B------:R-:W-:-:S03]  /*27c0*/  PRMT R17, R59, 0x7632, R17 ;  /* 0x000076323b117816 */ /* 0x000fc60000000011 */
[----:B------:R-:W0:Y:S01]  /*27d0*/  MUFU.RCP R78, R78 ;  /* 0x0000004e004e7308 */ /* 0x000e220000001000 */
[----:B---3--:R-:W-:Y:S01]  /*27e0*/  FMUL.FTZ R120, R23, R120 ;  /* 0x0000007817787220 */ /* 0x008fe20000410000 */
[----:B------:R2:W-:Y:S04]  /*27f0*/  STG.E.U16 desc[UR8][R2.64+0x6], R16 ;  /* 0x0000061002007986 */ /* 0x0005e8000c101508 */
[----:B------:R-:W-:Y:S02]  /*2800*/  STG.E.U16 desc[UR8][R6.64], R57 ;  /* 0x0000003906007986 */ /* 0x000fe4000c101508 */
[----:B------:R-:W3:Y:S01]  /*2810*/  MUFU.RCP R82, R82 ;  /* 0x0000005200527308 */ /* 0x000ee20000001000 */
[----:B-1----:R-:W-:Y:S01]  /*2820*/  FMUL.FTZ R63, R24, R63 ;  /* 0x0000003f183f7220 */ /* 0x002fe20000410000 */
[----:B------:R-:W-:Y:S01]  /*2830*/  STG.E.U16 desc[UR8][R6.64+0x4], R59 ;  /* 0x0000043b06007986 */ /* 0x000fe2000c101508 */
[----:B--2---:R-:W-:-:S03]  /*2840*/  PRMT R3, R57, 0x7632, R3 ;  /* 0x0000763239037816 */ /* 0x004fc60000000003 */
[----:B------:R-:W-:Y:S02]  /*2850*/  STG.E.U16 desc[UR8][R6.64+0x6], R17 ;  /* 0x0000061106007986 */ /* 0x000fe4000c101508 */
[----:B------:R-:W1:Y:S01]  /*2860*/  MUFU.RCP R90, R90 ;  /* 0x0000005a005a7308 */ /* 0x000e620000001000 */
[----:B0-----:R-:W-:Y:S01]  /*2870*/  FMUL.FTZ R78, R25, R78 ;  /* 0x0000004e194e7220 */ /* 0x001fe20000410000 */
[----:B------:R-:W-:Y:S01]  /*2880*/  F2FP.F16.F32.PACK_AB R63, R63, R120 ;  /* 0x000000783f3f723e */ /* 0x000fe200000000ff */
[----:B------:R0:W-:Y:S03]  /*2890*/  STG.E.U16 desc[UR8][R6.64+0x2], R3 ;  /* 0x0000020306007986 */ /* 0x0001e6000c101508 */
[----:B------:R-:W-:Y:S01]  /*28a0*/  PRMT R2, R63, 0x7632, R2 ;  /* 0x000076323f027816 */ /* 0x000fe20000000002 */
[----:B------:R-:W-:Y:S01]  /*28b0*/  STG.E.U16 desc[UR8][R8.64], R63 ;  /* 0x0000003f08007986 */ /* 0x000fe2000c101508 */
[----:B------:R-:W2:Y:S01]  /*28c0*/  MUFU.RCP R92, R92 ;  /* 0x0000005c005c7308 */ /* 0x000ea20000001000 */
[----:B---3--:R-:W-:-:S02]  /*28d0*/  FMUL.FTZ R47, R47, R82 ;  /* 0x000000522f2f7220 */ /* 0x008fc40000410000 */
[----:B------:R-:W-:Y:S03]  /*28e0*/  STG.E.U16 desc[UR8][R8.64+0x2], R2 ;  /* 0x0000020208007986 */ /* 0x000fe6000c101508 */
[----:B------:R-:W-:Y:S02]  /*28f0*/  F2FP.F16.F32.PACK_AB R78, R47, R78 ;  /* 0x0000004e2f4e723e */ /* 0x000fe400000000ff */
[----:B------:R-:W3:Y:S01]  /*2900*/  MUFU.RCP R86, R86 ;  /* 0x0000005600567308 */ /* 0x000ee20000001000 */
[----:B-1----:R-:W-:Y:S01]  /*2910*/  FMUL.FTZ R90, R41, R90 ;  /* 0x0000005a295a7220 */ /* 0x002fe20000410000 */
[----:B0-----:R-:W-:Y:S01]  /*2920*/  PRMT R7, R78, 0x7632, R7 ;  /* 0x000076324e077816 */ /* 0x001fe20000000007 */
[----:B------:R-:W-:Y:S04]  /*2930*/  STG.E.U16 desc[UR8][R8.64+0x4], R78 ;  /* 0x0000044e08007986 */ /* 0x000fe8000c101508 */
[----:B------:R0:W-:Y:S01]  /*2940*/  STG.E.U16 desc[UR8][R8.64+0x6], R7 ;  /* 0x0000060708007986 */ /* 0x0001e2000c101508 */
[----:B------:R-:W1:Y:S01]  /*2950*/  MUFU.RCP R88, R88 ;  /* 0x0000005800587308 */ /* 0x000e620000001000 */
[----:B--2---:R-:W-:-:S05]  /*2960*/  FMUL.FTZ R39, R39, R92 ;  /* 0x0000005c27277220 */ /* 0x004fca0000410000 */
[----:B------:R-:W-:Y:S02]  /*2970*/  F2FP.F16.F32.PACK_AB R90, R39, R90 ;  /* 0x0000005a275a723e */ /* 0x000fe400000000ff */
[----:B------:R2:W4:Y:S01]  /*2980*/  MUFU.RCP R94, R35 ;  /* 0x00000023005e7308 */ /* 0x0005220000001000 */
[----:B---3--:R-:W-:Y:S01]  /*2990*/  FMUL.FTZ R86, R45, R86 ;  /* 0x000000562d567220 */ /* 0x008fe20000410000 */
[----:B------:R-:W-:Y:S01]  /*29a0*/  PRMT R3, R90, 0x7632, R3 ;  /* 0x000076325a037816 */ /* 0x000fe20000000003 */
[----:B------:R-:W-:Y:S04]  /*29b0*/  STG.E.U16 desc[UR8][R12.64+0x4], R90 ;  /* 0x0000045a0c007986 */ /* 0x000fe8000c101508 */
[----:B------:R3:W-:Y:S01]  /*29c0*/  STG.E.U16 desc[UR8][R12.64+0x6], R3 ;  /* 0x000006030c007986 */ /* 0x0007e2000c101508 */
[----:B------:R-:W0:Y:S01]  /*29d0*/  MUFU.RCP R96, R96 ;  /* 0x0000006000607308 */ /* 0x000e220000001000 */
[----:B--2---:R-:W-:Y:S01]  /*29e0*/  LEA.HI.X R35, R71, UR7, R0, 0x1, P3 ;  /* 0x0000000747237c11 */ /* 0x004fe200098f0c00 */
[----:B-1----:R-:W-:Y:S01]  /*29f0*/  FMUL.FTZ R43, R43, R88 ;  /* 0x000000582b2b7220 */ /* 0x002fe20000410000 */
[----:B------:R-:W-:-:S02]  /*2a00*/  ULDC.64 UR6, c[0x0][0x238] ;  /* 0x00008e0000067ab9 */ /* 0x000fc40000000a00 */
[----:B------:R-:W-:Y:S02]  /*2a10*/  ISETP.GE.U32.AND P1, PT, R89, UR6, PT ;  /* 0x0000000659007c0c */ /* 0x000fe4000bf26070 */
[----:B------:R-:W-:Y:S01]  /*2a20*/  F2FP.F16.F32.PACK_AB R86, R43, R86 ;  /* 0x000000562b56723e */ /* 0x000fe200000000ff */
[----:B------:R-:W1:Y:S01]  /*2a30*/  MUFU.RCP R98, R98 ;  /* 0x0000006200627308 */ /* 0x000e620000001000 */
[----:B----4-:R-:W-:Y:S01]  /*2a40*/  FMUL.FTZ R94, R37, R94 ;  /* 0x0000005e255e7220 */ /* 0x010fe20000410000 */
[----:B------:R-:W-:Y:S02]  /*2a50*/  ISETP.GE.AND.EX P1, PT, R87, UR7, PT, P1 ;  /* 0x0000000757007c0c */ /* 0x000fe4000bf26310 */
[----:B------:R-:W-:Y:S01]  /*2a60*/  PRMT R6, R86, 0x7632, R6 ;  /* 0x0000763256067816 */ /* 0x000fe20000000006 */
[----:B------:R-:W-:Y:S03]  /*2a70*/  STG.E.U16 desc[UR8][R12.64], R86 ;  /* 0x000000560c007986 */ /* 0x000fe6000c101508 */
[----:B------:R-:W2:Y:S01]  /*2a80*/  MUFU.RCP R100, R100 ;  /* 0x0000006400647308 */ /* 0x000ea20000001000 */
[----:B0-----:R-:W-:Y:S01]  /*2a90*/  FMUL.FTZ R49, R49, R96 ;  /* 0x0000006031317220 */ /* 0x001fe20000410000 */
[----:B------:R0:W-:Y:S04]  /*2aa0*/  STG.E.U16 desc[UR8][R12.64+0x2], R6 ;  /* 0x000002060c007986 */ /* 0x0001e8000c101508 */
[----:B------:R-:W-:-:S02]  /*2ab0*/  F2FP.F16.F32.PACK_AB R94, R49, R94 ;  /* 0x0000005e315e723e */ /* 0x000fc400000000ff */
[----:B------:R-:W4:Y:S01]  /*2ac0*/  MUFU.RCP R106, R106 ;  /* 0x0000006a006a7308 */ /* 0x000f220000001000 */
[----:B-1----:R-:W-:Y:S01]  /*2ad0*/  FMUL.FTZ R98, R33, R98 ;  /* 0x0000006221627220 */ /* 0x002fe20000410000 */
[----:B------:R-:W-:Y:S01]  /*2ae0*/  PRMT R7, R94, 0x7632, R7 ;  /* 0x000076325e077816 */ /* 0x000fe20000000007 */
[----:B------:R-:W-:Y:S04]  /*2af0*/  STG.E.U16 desc[UR8][R14.64], R94 ;  /* 0x0000005e0e007986 */ /* 0x000fe8000c101508 */
[----:B------:R-:W-:Y:S01]  /*2b00*/  STG.E.U16 desc[UR8][R14.64+0x2], R7 ;  /* 0x000002070e007986 */ /* 0x000fe2000c101508 */
[----:B------:R-:W1:Y:S01]  /*2b10*/  MUFU.RCP R108, R108 ;  /* 0x0000006c006c7308 */ /* 0x000e620000001000 */
[----:B--2---:R-:W-:-:S05]  /*2b20*/  FMUL.FTZ R31, R31, R100 ;  /* 0x000000641f1f7220 */ /* 0x004fca0000410000 */
[----:B------:R-:W-:Y:S02]  /*2b30*/  F2FP.F16.F32.PACK_AB R98, R31, R98 ;  /* 0x000000621f62723e */ /* 0x000fe400000000ff */
[----:B------:R-:W2:Y:S01]  /*2b40*/  MUFU.RCP R102, R102 ;  /* 0x0000006600667308 */ /* 0x000ea20000001000 */
[----:B----4-:R-:W-:Y:S01]  /*2b50*/  FMUL.FTZ R106, R55, R106 ;  /* 0x0000006a376a7220 */ /* 0x010fe20000410000 */
[----:B------:R-:W-:Y:S01]  /*2b60*/  PRMT R2, R98, 0x7632, R2 ;  /* 0x0000763262027816 */ /* 0x000fe20000000002 */
[----:B------:R-:W-:Y:S04]  /*2b70*/  STG.E.U16 desc[UR8][R14.64+0x4], R98 ;  /* 0x000004620e007986 */ /* 0x000fe8000c101508 */
[----:B------:R4:W-:Y:S01]  /*2b80*/  STG.E.U16 desc[UR8][R14.64+0x6], R2 ;  /* 0x000006020e007986 */ /* 0x0009e2000c101508 */
[----:B------:R-:W0:Y:S01]  /*2b90*/  MUFU.RCP R104, R104 ;  /* 0x0000006800687308 */ /* 0x000e220000001000 */
[----:B-1----:R-:W-:-:S05]  /*2ba0*/  FMUL.FTZ R61, R61, R108 ;  /* 0x0000006c3d3d7220 */ /* 0x002fca0000410000 */
[----:B------:R-:W-:Y:S02]  /*2bb0*/  F2FP.F16.F32.PACK_AB R106, R61, R106 ;  /* 0x0000006a3d6a723e */ /* 0x000fe400000000ff */
[----:B------:R-:W1:Y:S01]  /*2bc0*/  MUFU.RCP R112, R112 ;  /* 0x0000007000707308 */ /* 0x000e620000001000 */
[----:B--2---:R-:W-:Y:S01]  /*2bd0*/  FMUL.FTZ R102, R51, R102 ;  /* 0x0000006633667220 */ /* 0x004fe20000410000 */
[----:B---3--:R-:W-:Y:S01]  /*2be0*/  PRMT R3, R106, 0x7632, R3 ;  /* 0x000076326a037816 */ /* 0x008fe20000000003 */
[----:B------:R-:W-:Y:S04]  /*2bf0*/  STG.E.U16 desc[UR8][R26.64+0x4], R106 ;  /* 0x0000046a1a007986 */ /* 0x000fe8000c101508 */
[----:B------:R2:W-:Y:S01]  /*2c00*/  STG.E.U16 desc[UR8][R26.64+0x6], R3 ;  /* 0x000006031a007986 */ /* 0x0005e2000c101508 */
[----:B------:R-:W3:Y:S01]  /*2c10*/  MUFU.RCP R122, R113 ;  /* 0x00000071007a7308 */ /* 0x000ee20000001000 */
[----:B0-----:R-:W-:-:S05]  /*2c20*/  FMUL.FTZ R53, R53, R104 ;  /* 0x0000006835357220 */ /* 0x001fca0000410000 */
[----:B------:R-:W-:Y:S02]  /*2c30*/  F2FP.F16.F32.PACK_AB R102, R53, R102 ;  /* 0x000000663566723e */ /* 0x000fe400000000ff */
[----:B------:R-:W0:Y:S01]  /*2c40*/  MUFU.RCP R67, R67 ;  /* 0x0000004300437308 */ /* 0x000e220000001000 */
[----:B-1----:R-:W-:Y:S01]  /*2c50*/  FMUL.FTZ R112, R65, R112 ;  /* 0x0000007041707220 */ /* 0x002fe20000410000 */
[----:B------:R-:W-:Y:S01]  /*2c60*/  PRMT R13, R102, 0x7632, R13 ;  /* 0x00007632660d7816 */ /* 0x000fe2000000000d */
[----:B------:R1:W-:Y:S04]  /*2c70*/  STG.E.U16 desc[UR8][R26.64], R102 ;  /* 0x000000661a007986 */ /* 0x0003e8000c101508 */
[----:B------:R1:W-:Y:S01]  /*2c80*/  STG.E.U16 desc[UR8][R26.64+0x2], R13 ;  /* 0x0000020d1a007986 */ /* 0x0003e2000c101508 */
[----:B------:R-:W2:Y:S01]  /*2c90*/  MUFU.RCP R77, R95 ;  /* 0x0000005f004d7308 */ /* 0x000ea20000001000 */
[----:B---3--:R-:W-:-:S05]  /*2ca0*/  FMUL.FTZ R69, R69, R122 ;  /* 0x0000007a45457220 */ /* 0x008fca0000410000 */
[----:B------:R-:W-:Y:S02]  /*2cb0*/  F2FP.F16.F32.PACK_AB R112, R69, R112 ;  /* 0x000000704570723e */ /* 0x000fe400000000ff */
[----:B------:R-:W3:Y:S01]  /*2cc0*/  MUFU.RCP R10, R10 ;  /* 0x0000000a000a7308 */ /* 0x000ee20000001000 */
[----:B0-----:R-:W-:Y:S01]  /*2cd0*/  FMUL.FTZ R67, R80, R67 ;  /* 0x0000004350437220 */ /* 0x001fe20000410000 */
[----:B----4-:R-:W-:Y:S01]  /*2ce0*/  PRMT R14, R112, 0x7632, R14 ;  /* 0x00007632700e7816 */ /* 0x010fe2000000000e */
[----:B------:R1:W-:Y:S04]  /*2cf0*/  STG.E.U16 desc[UR8][R28.64], R112 ;  /* 0x000000701c007986 */ /* 0x0003e8000c101508 */
[----:B------:R1:W-:Y:S01]  /*2d00*/  STG.E.U16 desc[UR8][R28.64+0x2], R14 ;  /* 0x0000020e1c007986 */ /* 0x0003e2000c101508 */
[----:B------:R-:W0:Y:S01]  /*2d10*/  MUFU.RCP R0, R36 ;  /* 0x0000002400007308 */ /* 0x000e220000001000 */
[----:B--2---:R-:W-:-:S05]  /*2d20*/  FMUL.FTZ R84, R84, R77 ;  /* 0x0000004d54547220 */ /* 0x004fca0000410000 */
[----:B------:R-:W-:Y:S02]  /*2d30*/  F2FP.F16.F32.PACK_AB R67, R84, R67 ;  /* 0x000000435443723e */ /* 0x000fe400000000ff */
[----:B------:R-:W2:Y:S01]  /*2d40*/  MUFU.RCP R18, R103 ;  /* 0x0000006700127308 */ /* 0x000ea20000001000 */
[----:B---3--:R-:W-:Y:S01]  /*2d50*/  FMUL.FTZ R93, R93, R10 ;  /* 0x0000000a5d5d7220 */ /* 0x008fe20000410000 */
[----:B------:R-:W-:Y:S01]  /*2d60*/  PRMT R2, R67, 0x7632, R2 ;  /* 0x0000763243027816 */ /* 0x000fe20000000002 */
[----:B------:R1:W-:Y:S04]  /*2d70*/  STG.E.U16 desc[UR8][R28.64+0x4], R67 ;  /* 0x000004431c007986 */ /* 0x0003e8000c101508 */
[----:B------:R1:W-:Y:S01]  /*2d80*/  STG.E.U16 desc[UR8][R28.64+0x6], R2 ;  /* 0x000006021c007986 */ /* 0x0003e2000c101508 */
[----:B0-----:R-:W-:-:S05]  /*2d90*/  FMUL.FTZ R0, R91, R0 ;  /* 0x000000005b007220 */ /* 0x001fca0000410000 */
[----:B------:R-:W-:Y:S01]  /*2da0*/  F2FP.F16.F32.PACK_AB R0, R93, R0 ;  /* 0x000000005d00723e */ /* 0x000fe200000000ff */
[----:B--2---:R-:W-:-:S03]  /*2db0*/  FMUL.FTZ R10, R101, R18 ;  /* 0x00000012650a7220 */ /* 0x004fc60000410000 */
[----:B------:R-:W-:Y:S01]  /*2dc0*/  PRMT R17, R0, 0x7632, R17 ;  /* 0x0000763200117816 */ /* 0x000fe20000000011 */
[----:B------:R1:W-:Y:S01]  /*2dd0*/  STG.E.U16 desc[UR8][R34.64], R0 ;  /* 0x0000000022007986 */ /* 0x0003e2000c101508 */
[----:B------:R-:W-:-:S03]  /*2de0*/  F2FP.F16.F32.PACK_AB R97, R10, R97 ;  /* 0x000000610a61723e */ /* 0x000fc600000000ff */
[----:B------:R1:W-:Y:S01]  /*2df0*/  STG.E.U16 desc[UR8][R34.64+0x2], R17 ;  /* 0x0000021122007986 */ /* 0x0003e2000c101508 */
[----:B------:R-:W-:-:S03]  /*2e00*/  PRMT R3, R97, 0x7632, R3 ;  /* 0x0000763261037816 */ /* 0x000fc60000000003 */
[----:B------:R1:W-:Y:S04]  /*2e10*/  STG.E.U16 desc[UR8][R34.64+0x4], R97 ;  /* 0x0000046122007986 */ /* 0x0003e8000c101508 */
[----:B------:R1:W-:Y:S01]  /*2e20*/  STG.E.U16 desc[UR8][R34.64+0x6], R3 ;  /* 0x0000060322007986 */ /* 0x0003e2000c101508 */
[----:B------:R-:W-:Y:S05]  /*2e30*/  @!P1 BRA `(.L_x_3416) ;  /* 0xffffffd400d49947 */ /* 0x000fea000383ffff */
[----:B------:R-:W-:Y:S05]  /*2e40*/  EXIT ;  /* 0x000000000000794d */ /* 0x000fea0003800000 */
.L_x_3417:
        /* <DEDUP_REMOVED lines=11> */
.L_x_3528:


//--------------------- .text._ZN13group_norm_v214gn_cuda_kernelI6__halfLi320ELi3ELi16ELi40ELi1024ELb1ELi32ELi320ELi320ELi4ELb1ELi10ELb0ELb0ENS_16CompileConditionILi900EEEEEvPT_PKS4_S7_S7_flPfS8_Pj --------------------------
	.section	.text._ZN13group_norm_v214gn_cuda_kernelI6__halfLi320ELi3ELi16ELi40ELi1024ELb1ELi32ELi320ELi320ELi4ELb1ELi10ELb0ELb0ENS_16CompileConditionILi900EEEEEvPT_PKS4_S7_S7_flPfS8_Pj,"ax",@progbits
	.align	128
        .global         _ZN13group_norm_v214gn_cuda_kernelI6__halfLi320ELi3ELi16ELi40ELi1024ELb1ELi32ELi320ELi320ELi4ELb1ELi10ELb0ELb0ENS_16CompileConditionILi900EEEEEvPT_PKS4_S7_S7_flPfS8_Pj
        .type           _ZN13group_norm_v214gn_cuda_kernelI6__halfLi320ELi3ELi16ELi40ELi1024ELb1ELi32ELi320ELi320ELi4ELb1ELi10ELb0ELb0ENS_16CompileConditionILi900EEEEEvPT_PKS4_S7_S7_flPfS8_Pj,@function
        .size           _ZN13group_norm_v214gn_cuda_kernelI6__halfLi320ELi3ELi16ELi40ELi1024ELb1ELi32ELi320ELi320ELi4ELb1ELi10ELb0ELb0ENS_16CompileConditionILi900EEEEEvPT_PKS4_S7_S7_flPfS8_Pj,(.L_x_3529 - _ZN13group_norm_v214gn_cuda_kernelI6__halfLi320ELi3ELi16ELi40ELi1024ELb1ELi32ELi320ELi320ELi4ELb1ELi10ELb0ELb0ENS_16CompileConditionILi900EEEEEvPT_PKS4_S7_S7_flPfS8_Pj)
        .other          _ZN13group_norm_v214gn_cuda_kernelI6__halfLi320ELi3ELi16ELi40ELi1024ELb1ELi32ELi320ELi320ELi4ELb1ELi10ELb0ELb0ENS_16CompileConditionILi900EEEEEvPT_PKS4_S7_S7_flPfS8_Pj,@"STO_CUDA_ENTRY STV_DEFAULT"
_ZN13group_norm_v214gn_cuda_kernelI6__halfLi320ELi3ELi16ELi40ELi1024ELb1ELi32ELi320ELi320ELi4ELb1ELi10ELb0ELb0ENS_16CompileConditionILi900EEEEEvPT_PKS4_S7_S7_flPfS8_Pj:
.text._ZN13group_norm_v214gn_cuda_kernelI6__halfLi320ELi3ELi16ELi40ELi1024ELb1ELi32ELi320ELi320ELi4ELb1ELi10ELb0ELb0ENS_16CompileConditionILi900EEEEEvPT_PKS4_S7_S7_flPfS8_Pj:
        /* <DEDUP_REMOVED lines=19> */
[----:B------:R-:W-:Y:S01]  /*0130*/  SHF.R.U32.HI R7, RZ, 0x2, R61 ;  /* 0x00000002ff077819 */ /* 0x000fe2000001163d */
[----:B------:R-:W-:Y:S01]  /*0140*/  ULDC.64 UR6, c[0x0][0x208] ;  /* 0x0000820000067ab9 */ /* 0x000fe20000000a00 */
[----:B------:R-:W-:Y:S01]  /*0150*/  SHF.R.U32.HI R6, RZ, 0x6, R5 ;  /* 0x00000006ff067819 */ /* 0x000fe20000011605 */
[----:B------:R-:W-:Y:S01]  /*0160*/  UMOV UR4, URZ ;  /* 0x0000003f00047c82 */ /* 0x000fe20008000000 */
[----:B------:R-:W-:-:S03]  /*0170*/  LOP3.LUT R9, R4, 0x8, RZ, 0xc0, !PT ;  /* 0x0000000804097812 */ /* 0x000fc600078ec0ff */
[----:B------:R-:W-:Y:S01]  /*0180*/  IMAD R3, R6, -0x50, R61 ;  /* 0xffffffb006037824 */ /* 0x000fe200078e023d */
[-C--:B------:R-:W-:Y:S02]  /*0190*/  IADD3 R7, R7, R9.reuse, RZ ;  /* 0x0000000907077210 */ /* 0x080fe40007ffe0ff */
[----:B------:R-:W-:Y:S02]  /*01a0*/  IADD3 R8, RZ, -R9, RZ ;  /* 0x80000009ff087210 */ /* 0x000fe40007ffe0ff */
[C---:B------:R-:W-:Y:S01]  /*01b0*/  LEA R4, R3.reuse, R0, 0x2 ;  /* 0x0000000003047211 */ /* 0x040fe200078e10ff */
[----:B------:R-:W-:Y:S02]  /*01c0*/  IMAD R3, R3, 0x28, R22 ;  /* 0x0000002803037824 */ /* 0x000fe400078e0216 */
[----:B------:R-:W-:Y:S01]  /*01d0*/  IMAD R7, R7, 0x28, -R0 ;  /* 0x0000002807077824 */ /* 0x000fe200078e0a00 */
[----:B------:R-:W-:Y:S01]  /*01e0*/  SHF.L.U32 R0, R61, 0x3, RZ ;  /* 0x000000033d007819 */ /* 0x000fe200000006ff */
[----:B------:R-:W-:Y:S01]  /*01f0*/  IMAD.WIDE.U32 R4, R4, -0x33333333, RZ ;  /* 0xcccccccd04047825 */ /* 0x000fe200078e00ff */
[----:B------:R-:W-:-:S02]  /*0200*/  LEA R3, R6, R3, 0x3 ;  /* 0x0000000306037211 */ /* 0x000fc400078e18ff */
[----:B------:R-:W-:Y:S02]  /*0210*/  MOV R4, R8 ;  /* 0x0000000800047202 */ /* 0x000fe40000000f00 */
[----:B------:R-:W-:Y:S01]  /*0220*/  IADD3 R6, R7, 0x8, RZ ;  /* 0x0000000807067810 */ /* 0x000fe20007ffe0ff */
[----:B------:R0:W-:Y:S01]  /*0230*/  STL [R1+0x2c], R3 ;  /* 0x00002c0301007387 */ /* 0x0001e20000100800 */
[----:B------:R-:W-:Y:S02]  /*0240*/  LEA.HI R4, R5, R4, RZ, 0x1b ;  /* 0x0000000405047211 */ /* 0x000fe400078fd8ff */
[C---:B------:R-:W-:Y:S02]  /*0250*/  LOP3.LUT R5, R7.reuse, 0x4, RZ, 0xfc, !PT ;  /* 0x0000000407057812 */ /* 0x040fe400078efcff */
[C---:B------:R-:W-:Y:S02]  /*0260*/  IADD3 R8, R7.reuse, 0xc, RZ ;  /* 0x0000000c07087810 */ /* 0x040fe40007ffe0ff */
[----:B------:R-:W-:-:S02]  /*0270*/  IADD3 R10, R7, 0x10, RZ ;  /* 0x00000010070a7810 */ /* 0x000fc40007ffe0ff */
[C---:B------:R-:W-:Y:S02]  /*0280*/  IADD3 R12, R7.reuse, 0x14, RZ ;  /* 0x00000014070c7810 */ /* 0x040fe40007ffe0ff */
[----:B0-----:R-:W-:Y:S02]  /*0290*/  LOP3.LUT R3, R0, 0x18, RZ, 0xc0, !PT ;  /* 0x0000001800037812 */ /* 0x001fe400078ec0ff */
[----:B------:R-:W-:Y:S02]  /*02a0*/  SHF.R.S32.HI R0, RZ, 0x2, R7 ;  /* 0x00000002ff007819 */ /* 0x000fe40000011407 */
[C---:B------:R-:W-:Y:S02]  /*02b0*/  IADD3 R14, R7.reuse, 0x18, RZ ;  /* 0x00000018070e7810 */ /* 0x040fe40007ffe0ff */
[C---:B------:R-:W-:Y:S01]  /*02c0*/  IADD3 R16, R7.reuse, 0x1c, RZ ;  /* 0x0000001c07107810 */ /* 0x040fe20007ffe0ff */
[----:B------:R-:W-:Y:S01]  /*02d0*/  IMAD R0, R0, 0x28, R22 ;  /* 0x0000002800007824 */ /* 0x000fe200078e0216 */
[----:B------:R-:W-:-:S02]  /*02e0*/  IADD3 R18, R7, 0x20, RZ ;  /* 0x0000002007127810 */ /* 0x000fc40007ffe0ff */
[----:B------:R-:W-:Y:S02]  /*02f0*/  IADD3 R20, R7, 0x24, RZ ;  /* 0x0000002407147810 */ /* 0x000fe40007ffe0ff */
        /* <DEDUP_REMOVED lines=38> */
[----:B------:R0:W-:Y:S02]  /*0560*/  STL [R1], R0 ;  /* 0x0000000001007387 */ /* 0x0001e40000100800 */
[----:B0-----:R-:W-:-:S05]  /*0570*/  LEA R0, R4, UR5, 0x3 ;  /* 0x0000000504007c11 */ /* 0x001fca000f8e18ff */
[----:B------:R0:W-:Y:S02]  /*0580*/  STL [R1+0x28], R0 ;  /* 0x0000280001007387 */ /* 0x0001e40000100800 */
.L_x_3424:
[----:B------:R-:W0:Y:S01]  /*0590*/  S2R R59, SR_CTAID.X ;  /* 0x00000000003b7919 */ /* 0x000e220000002500 */
[----:B--2---:R-:W-:Y:S01]  /*05a0*/  IMAD.WIDE.U32 R4, R61, -0x33333333, RZ ;  /* 0xcccccccd3d047825 */ /* 0x004fe200078e00ff */
[----:B------:R-:W-:Y:S01]  /*05b0*/  LOP3.LUT R28, R60, 0x1, RZ, 0xc0, !PT ;  /* 0x000000013c1c7812 */ /* 0x000fe200078ec0ff */
[----:B------:R-:W-:Y:S01]  /*05c0*/  ULDC.64 UR8, c[0x0][0x218] ;  /* 0x0000860000087ab9 */ /* 0x000fe20000000a00 */
[----:B------:R-:W-:Y:S01]  /*05d0*/  MOV R29, RZ ;  /* 0x000000ff001d7202 */ /* 0x000fe20000000f00 */
[----:B------:R-:W-:Y:S01]  /*05e0*/  ULDC.64 UR10, c[0x0][0x228] ;  /* 0x00008a00000a7ab9 */ /* 0x000fe20000000a00 */
[----:B------:R-:W-:Y:S01]  /*05f0*/  SHF.R.U32.HI R4, RZ, 0x6, R5 ;  /* 0x00000006ff047819 */ /* 0x000fe20000011605 */
[----:B------:R-:W2:Y:S04]  /*0600*/  LDL R34, [R1+0x2c] ;  /* 0x00002c0001227983 */ /* 0x000ea80000100800 */
[----:B------:R-:W-:-:S04]  /*0610*/  IMAD R5, R4, -0x50, R61 ;  /* 0xffffffb004057824 */ /* 0x000fc800078e023d */
[----:B------:R-:W-:Y:S02]  /*0620*/  IMAD R28, R28, 0x50, R5 ;  /* 0x000000501c1c7824 */ /* 0x000fe400078e0205 */
[----:B------:R-:W-:-:S03]  /*0630*/  IMAD R5, R3, 0xa0000, RZ ;  /* 0x000a000003057824 */ /* 0x000fc600078e02ff */
[----:B------:R-:W-:-:S05]  /*0640*/  SHF.L.U32 R28, R28, 0x2, RZ ;  /* 0x000000021c1c7819 */ /* 0x000fca00000006ff */
[----:B------:R-:W-:-:S05]  /*0650*/  IMAD.WIDE.U32 R26, R2, 0xa0000, R28 ;  /* 0x000a0000021a7825 */ /* 0x000fca00078e001c */
[----:B------:R-:W-:Y:S02]  /*0660*/  IADD3 R58, R27, R5, RZ ;  /* 0x000000051b3a7210 */ /* 0x000fe40007ffe0ff */
        /* <DEDUP_REMOVED lines=48> */
[----:B------:R-:W-:-:S04]  /*0970*/  LEA R26, P0, R11, UR8, 0x1 ;  /* 0x000000080b1a7c11 */ /* 0x000fc8000f8008ff */
[----:B------:R-:W-:Y:S01]  /*0980*/  LEA.HI.X R27, R11, UR9, R58, 0x1, P0 ;  /* 0x000000090b1b7c11 */ /* 0x000fe200080f0c3a */
[----:B------:R-:W-:-:S05]  /*0990*/  ULDC.64 UR8, c[0x0][0x220] ;  /* 0x0000880000087ab9 */ /* 0x000fca0000000a00 */
[----:B------:R-:W2:Y:S01]  /*09a0*/  LDG.E.64.CONSTANT R26, desc[UR6][R26.64] ;  /* 0x000000061a1a7981 */ /* 0x000ea2000c1e9b00 */
        /* <DEDUP_REMOVED lines=10> */
[--C-:B---3--:R-:W-:Y:S02]  /*0a50*/  HADD2.F32 R0, -RZ, R24.reuse.H0_H0 ;  /* 0x20000018ff007230 */ /* 0x108fe40000004100 */
        /* <DEDUP_REMOVED lines=17> */
[----:B------:R-:W-:Y:S02]  /*0b70*/  HADD2.F32 R44, -RZ, R21.H1_H1 ;  /* 0x30000015ff2c7230 */ /* 0x000fe40000004100 */
[----:B------:R-:W-:Y:S01]  /*0b80*/  FADD.FTZ R25, R25, R46 ;  /* 0x0000002e19197221 */ /* 0x000fe20000010000 */
[--C-:B--2---:R-:W-:Y:S02]  /*0b90*/  HADD2.F32 R43, -RZ, R16.reuse.H0_H0 ;  /* 0x20000010ff2b7230 */ /* 0x104fe40000004100 */
        /* <DEDUP_REMOVED lines=9> */
[--C-:B------:R-:W-:Y:S02]  /*0c30*/  HADD2.F32 R39, -RZ, R12.reuse.H0_H0 ;  /* 0x2000000cff277230 */ /* 0x100fe40000004100 */
[----:B------:R-:W-:Y:S01]  /*0c40*/  FFMA.FTZ R24, R42, R42, R24 ;  /* 0x0000002a2a187223 */ /* 0x000fe20000010018 */
        /* <DEDUP_REMOVED lines=18> */
[----:B------:R-:W-:Y:S01]  /*0d70*/  FFMA.FTZ R24, R36, R36, R24 ;  /* 0x0000002424187223 */ /* 0x000fe20000010018 */
[--C-:B------:R-:W-:Y:S02]  /*0d80*/  HADD2.F32 R16, -RZ, R18.reuse.H0_H0 ;  /* 0x20000012ff107230 */ /* 0x100fe40000004100 */
[----:B------:R-:W-:Y:S01]  /*0d90*/  FADD.FTZ R25, R25, R36 ;  /* 0x0000002419197221 */ /* 0x000fe20000010000 */
[----:B------:R-:W-:Y:S02]  /*0da0*/  HADD2.F32 R17, -RZ, R18.H1_H1 ;  /* 0x30000012ff117230 */ /* 0x000fe40000004100 */
[----:B------:R-:W-:Y:S01]  /*0db0*/  FFMA.FTZ R24, R12, R12, R24 ;  /* 0x0000000c0c187223 */ /* 0x000fe20000010018 */
[--C-:B------:R-:W-:Y:S02]  /*0dc0*/  HADD2.F32 R18, -RZ, R19.reuse.H0_H0 ;  /* 0x20000013ff127230 */ /* 0x100fe40000004100 */
[----:B------:R-:W-:Y:S01]  /*0dd0*/  FADD.FTZ R25, R25, R12 ;  /* 0x0000000c19197221 */ /* 0x000fe20000010000 */
[----:B------:R-:W-:-:S02]  /*0de0*/  HADD2.F32 R19, -RZ, R19.H1_H1 ;  /* 0x30000013ff137230 */ /* 0x000fc40000004100 */
[----:B------:R-:W-:Y:S01]  /*0df0*/  FFMA.FTZ R24, R13, R13, R24 ;  /* 0x0000000d0d187223 */ /* 0x000fe20000010018 */
[----:B------:R-:W-:-:S03]  /*0e00*/  FADD.FTZ R25, R25, R13 ;  /* 0x0000000d19197221 */ /* 0x000fc60000010000 */
        /* <DEDUP_REMOVED lines=22> */
[--C-:B------:R-:W-:Y:S02]  /*0f70*/  HADD2.F32 R25, -RZ, R26.reuse.H1_H1 ;  /* 0x3000001aff197230 */ /* 0x100fe40000004100 */
[----:B------:R-:W-:Y:S01]  /*0f80*/  FFMA.FTZ R32, R23, R23, R24 ;  /* 0x0000001717207223 */ /* 0x000fe20000010018 */
[----:B------:R-:W-:Y:S02]  /*0f90*/  HADD2.F32 R24, -RZ, R26.H0_H0 ;  /* 0x2000001aff187230 */ /* 0x000fe40000004100 */
[----:B------:R-:W-:-:S03]  /*0fa0*/  FADD.FTZ R33, R33, R23 ;  /* 0x0000001721217221 */ /* 0x000fc60000010000 */
[----:B------:R-:W-:Y:S01]  /*0fb0*/  FFMA.FTZ R26, R24, R24, R32 ;  /* 0x00000018181a7223 */ /* 0x000fe20000010020 */
[----:B------:R-:W-:-:S03]  /*0fc0*/  FADD.FTZ R32, R33, R24 ;  /* 0x0000001821207221 */ /* 0x000fc60000010000 */
[----:B------:R-:W-:Y:S01]  /*0fd0*/  FFMA.FTZ R33, R25, R25, R26 ;  /* 0x0000001919217223 */ /* 0x000fe2000001001a */
[--C-:B------:R-:W-:Y:S02]  /*0fe0*/  HADD2.F32 R26, -RZ, R27.reuse.H0_H0 ;  /* 0x2000001bff1a7230 */ /* 0x100fe40000004100 */
[----:B------:R-:W-:Y:S01]  /*0ff0*/  FADD.FTZ R32, R32, R25 ;  /* 0x0000001920207221 */ /* 0x000fe20000010000 */
[----:B------:R-:W-:Y:S02]  /*1000*/  HADD2.F32 R27, -RZ, R27.H1_H1 ;  /* 0x3000001bff1b7230 */ /* 0x000fe40000004100 */
[----:B------:R-:W-:Y:S01]  /*1010*/  FFMA.FTZ R33, R26, R26, R33 ;  /* 0x0000001a1a217223 */ /* 0x000fe20000010021 */
[----:B------:R-:W-:-:S03]  /*1020*/  FADD.FTZ R32, R32, R26 ;  /* 0x0000001a20207221 */ /* 0x000fc60000010000 */
        /* <DEDUP_REMOVED lines=41> */
[----:B------:R-:W2:Y:S01]  /*12c0*/  LDL R32, [R1] ;  /* 0x0000000001207983 */ /* 0x000ea20000100800 */
[----:B------:R-:W-:-:S03]  /*12d0*/  FADD.FTZ R35, R35, R33 ;  /* 0x0000002123237221 */ /* 0x000fc60000010000 */
[----:B--2---:R-:W0:Y:S02]  /*12e0*/  LDS.64 R32, [R32] ;  /* 0x0000000020207984 */ /* 0x004e240000000a00 */
[----:B0-----:R-:W-:Y:S01]  /*12f0*/  FADD.FTZ R32, R34, R32 ;  /* 0x0000002022207221 */ /* 0x001fe20000010000 */
[----:B------:R-:W-:-:S07]  /*1300*/  FADD.FTZ R33, R35, R33 ;  /* 0x0000002123217221 */ /* 0x000fce0000010000 */
.L_x_3419:
[----:B------:R-:W-:Y:S05]  /*1310*/  BSYNC B0 ;  /* 0x0000000000007941 */ /* 0x000fea0003800000 */
.L_x_3418:
[----:B------:R-:W0:Y:S01]  /*1320*/  SHFL.BFLY PT, R34, R32, 0x2, 0x1f ;  /* 0x0c401f0020227f89 */ /* 0x000e2200000e0000 */
[----:B------:R-:W-:-:S03]  /*1330*/  LOP3.LUT P0, RZ, R61, 0xffffffe3, RZ, 0xc0, !PT ;  /* 0xffffffe33dff7812 */ /* 0x000fc6000780c0ff */
[----:B------:R-:W1:Y:S04]  /*1340*/  SHFL.BFLY PT, R35, R33, 0x2, 0x1f ;  /* 0x0c401f0021237f89 */ /* 0x000e6800000e0000 */
[----:B------:R2:W-:Y:S02]  /*1350*/  STL.64 [R1+0x30], R2 ;  /* 0x0000300201007387 */ /* 0x0005e40000100a00 */
[----:B--2---:R-:W-:Y:S01]  /*1360*/  SHF.R.U32.HI R3, RZ, 0x2, R61 ;  /* 0x00000002ff037819 */ /* 0x004fe2000001163d */
[----:B0-----:R-:W-:Y:S01]  /*1370*/  FADD.FTZ R32, R34, R32 ;  /* 0x0000002022207221 */ /* 0x001fe20000010000 */
[----:B-1----:R-:W-:-:S04]  /*1380*/  FADD.FTZ R33, R35, R33 ;  /* 0x0000002123217221 */ /* 0x002fc80000010000 */
[----:B------:R-:W0:Y:S01]  /*1390*/  SHFL.BFLY PT, R34, R32, 0x1, 0x1f ;  /* 0x0c201f0020227f89 */ /* 0x000e2200000e0000 */
[----:B------:R-:W1:Y:S01]  /*13a0*/  @!P0 LDC R35, c[0x0][0x10] ;  /* 0x00000400ff238b82 */ /* 0x000e620000000800 */
[----:B0-----:R-:W-:Y:S01]  /*13b0*/  FADD.FTZ R32, R32, R34 ;  /* 0x0000002220207221 */ /* 0x001fe20000010000 */
[----:B-1----:R-:W-:Y:S01]  /*13c0*/  @!P0 IMAD R35, R35, UR4, R60 ;  /* 0x0000000423238c24 */ /* 0x002fe2000f8e023c */
[----:B------:R-:W0:Y:S02]  /*13d0*/  SHFL.BFLY PT, R34, R33, 0x1, 0x1f ;  /* 0x0c201f0021227f89 */ /* 0x000e2400000e0000 */
[----:B0-----:R-:W-:Y:S01]  /*13e0*/  FADD.FTZ R33, R33, R34 ;  /* 0x0000002221217221 */ /* 0x001fe20000010000 */
[----:B------:R-:W-:Y:S02]  /*13f0*/  @!P0 SHF.L.U32 R34, R3, 0x5, RZ ;  /* 0x0000000503228819 */ /* 0x000fe400000006ff */
[----:B------:R-:W0:Y:S02]  /*1400*/  @!P0 LDC.64 R2, c[0x0][0x248] ;  /* 0x00009200ff028b82 */ /* 0x000e240000000a00 */
[----:B------:R-:W-:-:S04]  /*1410*/  @!P0 LOP3.LUT R34, R34, 0xffffffe0, R59, 0xe2, !PT ;  /* 0xffffffe022228812 */ /* 0x000fc800078ee23b */
[----:B------:R-:W-:-:S04]  /*1420*/  @!P0 LEA R34, R35, R34, 0x8 ;  /* 0x0000002223228211 */ /* 0x000fc800078e40ff */
[----:B------:R-:W-:-:S05]  /*1430*/  @!P0 SHF.L.U32 R34, R34, 0x1, RZ ;  /* 0x0000000122228819 */ /* 0x000fca00000006ff */
[----:B0-----:R-:W-:Y:S02]  /*1440*/  @!P0 IMAD.WIDE.U32 R34, R34, 0x4, R2 ;  /* 0x0000000422228825 */ /* 0x001fe400078e0002 */
[----:B------:R0:W5:Y:S01]  /*1450*/  LDL.LU.64 R2, [R1+0x30] ;  /* 0x0000300001027983 */ /* 0x0001620000300a00 */
[----:B------:R-:W-:-:S03]  /*1460*/  ISETP.NE.AND P1, PT, R61, RZ, PT ;  /* 0x000000ff3d00720c */ /* 0x000fc60003f25270 */
[----:B------:R0:W-:Y:S01]  /*1470*/  @!P0 STG.E.64 desc[UR6][R34.64], R32 ;  /* 0x0000002022008986 */ /* 0x0001e2000c101b06 */
[----:B------:R-:W-:Y:S01]  /*1480*/  BAR.SYNC.DEFER_BLOCKING 0x0 ;  /* 0x0000000000007b1d */ /* 0x000fe20000010000 */
[----:B------:R-:W-:-:S08]  /*1490*/  ISETP.GT.U32.AND P0, PT, R61, 0xff, PT ;  /* 0x000000ff3d00780c */ /* 0x000fd00003f04070 */
        /* <DEDUP_REMOVED lines=10> */
.L_x_3421:
[----:B------:R-:W2:Y:S04]  /*1540*/  LD.E.STRONG.GPU R35, desc[UR6][R32.64] ;  /* 0x0000000620237980 */ /* 0x000ea8000c10f900 */
[----:B--2---:R-:W-:Y:S01]  /*1550*/  CCTL.IVALL ;  /* 0x00000000ff00798f */ /* 0x004fe20002000000 */
[----:B------:R-:W-:Y:S05]  /*1560*/  YIELD ;  /* 0x0000000000007946 */ /* 0x000fea0003800000 */
[----:B-----5:R-:W-:-:S04]  /*1570*/  LOP3.LUT R35, R35, R34, RZ, 0x3c, !PT ;  /* 0x0000002223237212 */ /* 0x020fc800078e3cff */
[----:B------:R-:W-:-:S13]  /*1580*/  ISETP.GT.AND P1, PT, R35, -0x1, PT ;  /* 0xffffffff2300780c */ /* 0x000fda0003f24270 */
[----:B------:R-:W-:Y:S05]  /*1590*/  @P1 BRA `(.L_x_3421) ;  /* 0xfffffffc00e81947 */ /* 0x000fea000383ffff */
.L_x_3420:
[----:B------:R-:W-:Y:S05]  /*15a0*/  WARPSYNC.ALL ;  /* 0x0000000000007948 */ /* 0x000fea0003800000 */
[----:B0-----:R-:W0:Y:S01]  /*15b0*/  @!P0 LDC R32, c[0x0][0x10] ;  /* 0x00000400ff208b82 */ /* 0x001e220000000800 */
[----:B------:R-:W-:-:S07]  /*15c0*/  @!P0 LOP3.LUT R33, R61, 0x7fffffe0, RZ, 0xc0, !PT ;  /* 0x7fffffe03d218812 */ /* 0x000fce00078ec0ff */
[----:B------:R-:W-:Y:S08]  /*15d0*/  BAR.SYNC.DEFER_BLOCKING 0x0 ;  /* 0x0000000000007b1d */ /* 0x000ff00000010000 */
[----:B------:R-:W1:Y:S01]  /*15e0*/  @!P0 LDC.64 R34, c[0x0][0x248] ;  /* 0x00009200ff228b82 */ /* 0x000e620000000a00 */
[----:B------:R-:W-:Y:S01]  /*15f0*/  ULDC.64 UR8, c[0x0][0x240] ;  /* 0x0000900000087ab9 */ /* 0x000fe20000000a00 */
[----:B0-----:R-:W-:-:S05]  /*1600*/  @!P0 IMAD R32, R32, UR4, R60 ;  /* 0x0000000420208c24 */ /* 0x001fca000f8e023c */
[----:B------:R-:W-:Y:S02]  /*1610*/  @!P0 LEA R32, R32, R33, 0x8 ;  /* 0x0000002120208211 */ /* 0x000fe400078e40ff */
[----:B------:R-:W-:-:S04]  /*1620*/  @!P0 LOP3.LUT R33, R61, 0x1f, RZ, 0xc0, !PT ;  /* 0x0000001f3d218812 */ /* 0x000fc800078ec0ff */
[----:B------:R-:W-:-:S04]  /*1630*/  @!P0 IADD3 R32, R32, R33, RZ ;  /* 0x0000002120208210 */ /* 0x000fc80007ffe0ff */
[----:B------:R-:W-:-:S05]  /*1640*/  @!P0 SHF.L.U32 R32, R32, 0x1, RZ ;  /* 0x0000000120208819 */ /* 0x000fca00000006ff */
[----:B-1----:R-:W-:-:S06]  /*1650*/  @!P0 IMAD.WIDE.U32 R32, R32, 0x4, R34 ;  /* 0x0000000420208825 */ /* 0x002fcc00078e0022 */
[----:B------:R-:W2:Y:S01]  /*1660*/  @!P0 LDG.E.64 R32, desc[UR6][R32.64] ;  /* 0x0000000620208981 */ /* 0x000ea2000c1e1b00 */
[----:B------:R-:W-:Y:S01]  /*1670*/  HFMA2.MMA R34, -RZ, RZ, 0, 0 ;  /* 0x00000000ff227435 */ /* 0x000fe200000001ff */
[----:B------:R-:W-:Y:S01]  /*1680*/  SHF.R.U32.HI R35, RZ, 0x2, R61 ;  /* 0x00000002ff237819 */ /* 0x000fe2000001163d */
[----:B------:R-:W-:Y:S01]  /*1690*/  BSSY B0, `(.L_x_3422) ;  /* 0x0000031000007945 */ /* 0x000fe20003800000 */
[----:B------:R-:W0:Y:S01]  /*16a0*/  S2R R59, SR_CTAID.X ;  /* 0x00000000003b7919 */ /* 0x000e220000002500 */
[----:B------:R-:W-:Y:S02]  /*16b0*/  ISETP.EQ.U32.AND P1, PT, RZ, UR8, PT ;  /* 0x00000008ff007c0c */ /* 0x000fe4000bf22070 */
        /* <DEDUP_REMOVED lines=39> */
[----:B-----5:R-:W-:-:S04]  /*1930*/  LEA R33, P0, R2, R33, 0x4 ;  /* 0x0000002102217211 */ /* 0x020fc800078020ff */
[----:B------:R-:W-:Y:S02]  /*1940*/  LEA.HI.X R34, R2, R34, R3, 0x4, P0 ;  /* 0x0000002202227211 */ /* 0x000fe400000f2403 */
[----:B------:R-:W-:-:S04]  /*1950*/  LEA R32, P0, R33, UR8, 0x3 ;  /* 0x0000000821207c11 */ /* 0x000fc8000f8018ff */
[----:B------:R-:W-:Y:S02]  /*1960*/  LEA.HI.X R33, R33, UR9, R34, 0x3, P0 ;  /* 0x0000000921217c11 */ /* 0x000fe400080f1c22 */
[----:B------:R-:W-:-:S06]  /*1970*/  LEA R34, R61, UR5, 0x3 ;  /* 0x000000053d227c11 */ /* 0x000fcc000f8e18ff */
[----:B------:R-:W0:Y:S04]  /*1980*/  LDS.64 R34, [R34] ;  /* 0x0000000022227984 */ /* 0x000e280000000a00 */
[----:B0-----:R0:W-:Y:S02]  /*1990*/  STG.E.64 desc[UR6][R32.64], R34 ;  /* 0x0000002220007986 */ /* 0x0011e4000c101b06 */
.L_x_3423:
[----:B------:R-:W-:Y:S05]  /*19a0*/  BSYNC B0 ;  /* 0x0000000000007941 */ /* 0x000fea0003800000 */
.L_x_3422:
[----:B0-----:R-:W2:Y:S01]  /*19b0*/  LDL R34, [R1+0x28] ;  /* 0x0000280001227983 */ /* 0x001ea20000100800 */
[----:B------:R-:W-:Y:S01]  /*19c0*/  ULDC.64 UR10, c[0x0][0x210] ;  /* 0x00008400000a7ab9 */ /* 0x000fe20000000a00 */
[----:B------:R-:W-:Y:S01]  /*19d0*/  ULDC UR8, c[0x0][0x230] ;  /* 0x00008c0000087ab9 */ /* 0x000fe20000000800 */
[----:B------:R-:W-:Y:S01]  /*19e0*/  LEA R32, P0, R4, UR10, 0x1 ;  /* 0x0000000a04207c11 */ /* 0x000fe2000f8008ff */
[----:B------:R-:W-:-:S03]  /*19f0*/  ULOP3.LUT UR4, UR4, 0x1, URZ, 0x3c, !UPT ;  /* 0x0000000104047892 */ /* 0x000fc6000f8e3c3f */
[----:B------:R-:W-:Y:S01]  /*1a00*/  LEA.HI.X R33, R4, UR11, R51, 0x1, P0 ;  /* 0x0000000b04217c11 */ /* 0x000fe200080f0c33 */
[----:B--2---:R-:W0:Y:S02]  /*1a10*/  LDS.64 R34, [R34] ;  /* 0x0000000022227984 */ /* 0x004e240000000a00 */
[----:B0-----:R-:W-:Y:S01]  /*1a20*/  FADD.FTZ R4, R35, UR8 ;  /* 0x0000000823047e21 */ /* 0x001fe20008010000 */
[--C-:B------:R-:W-:Y:S01]  /*1a30*/  FADD.FTZ R59, R0, -R34.reuse ;  /* 0x80000022003b7221 */ /* 0x100fe20000010000 */
[----:B-----5:R-:W-:Y:S02]  /*1a40*/  HADD2.F32 R35, -RZ, R28.H0_H0 ;  /* 0x2000001cff237230 */ /* 0x020fe40000004100 */
[--C-:B------:R-:W-:Y:S01]  /*1a50*/  FADD.FTZ R50, R50, -R34.reuse ;  /* 0x8000002232327221 */ /* 0x100fe20000010000 */
[----:B------:R-:W-:Y:S02]  /*1a60*/  HADD2.F32 R0, -RZ, R30.H0_H0 ;  /* 0x2000001eff007230 */ /* 0x000fe40000004100 */
[----:B------:R-:W-:Y:S01]  /*1a70*/  FADD.FTZ R48, R48, -R34 ;  /* 0x8000002230307221 */ /* 0x000fe20000010000 */
[----:B------:R-:W0:Y:S01]  /*1a80*/  MUFU.RSQ R4, R4 ;  /* 0x0000000400047308 */ /* 0x000e220000001400 */
[----:B------:R-:W-:-:S02]  /*1a90*/  HADD2.F32 R28, -RZ, R28.H1_H1 ;  /* 0x3000001cff1c7230 */ /* 0x000fc40000004100 */
        /* <DEDUP_REMOVED lines=23> */
[----:B------:R-:W-:Y:S01]  /*1c10*/  FMUL.FTZ R51, R59, -1.4426950216293334961 ;  /* 0xbfb8aa3b3b337820 */ /* 0x000fe20000410000 */
[C---:B------:R-:W-:Y:S01]  /*1c20*/  FMUL.FTZ R40, R4.reuse, R40 ;  /* 0x0000002804287220 */ /* 0x040fe20000410000 */
[C---:B------:R-:W-:Y:S01]  /*1c30*/  FMUL.FTZ R39, R4.reuse, R39 ;  /* 0x0000002704277220 */ /* 0x040fe20000410000 */
[C---:B------:R-:W-:Y:S01]  /*1c40*/  FMUL.FTZ R38, R4.reuse, R38 ;  /* 0x0000002604267220 */ /* 0x040fe20000410000 */
[C---:B------:R-:W-:Y:S01]  /*1c50*/  FMUL.FTZ R37, R4.reuse, R37 ;  /* 0x0000002504257220 */ /* 0x040fe20000410000 */
[C---:B------:R-:W-:Y:S01]  /*1c60*/  FMUL.FTZ R36, R4.reuse, R36 ;  /* 0x0000002404247220 */ /* 0x040fe20000410000 */
[----:B------:R-:W0:Y:S01]  /*1c70*/  MUFU.EX2 R51, R51 ;  /* 0x0000003300337308 */ /* 0x000e220000000800 */
[C---:B------:R-:W-:Y:S01]  /*1c80*/  FMUL.FTZ R12, R4.reuse, R12 ;  /* 0x0000000c040c7220 */ /* 0x040fe20000410000 */
[----:B------:R-:W-:Y:S01]  /*1c90*/  FMUL.FTZ R15, R4, R15 ;  /* 0x0000000f040f7220 */ /* 0x000fe20000410000 */
[--C-:B------:R-:W-:Y:S01]  /*1ca0*/  FADD.FTZ R24, R24, -R34.reuse ;  /* 0x8000002218187221 */ /* 0x100fe20000010000 */
[--C-:B------:R-:W-:Y:S01]  /*1cb0*/  FADD.FTZ R21, R21, -R34.reuse ;  /* 0x8000002215157221 */ /* 0x100fe20000010000 */
[--C-:B------:R-:W-:Y:S01]  /*1cc0*/  FADD.FTZ R25, R25, -R34.reuse ;  /* 0x8000002219197221 */ /* 0x100fe20000010000 */
[--C-:B------:R-:W-:Y:S01]  /*1cd0*/  FADD.FTZ R23, R23, -R34.reuse ;  /* 0x8000002217177221 */ /* 0x100fe20000010000 */
[----:B------:R-:W-:Y:S01]  /*1ce0*/  FMUL.FTZ R24, R4, R24 ;  /* 0x0000001804187220 */ /* 0x000fe20000410000 */
[----:B------:R-:W-:Y:S01]  /*1cf0*/  FADD.FTZ R26, R26, -R34 ;  /* 0x800000221a1a7221 */ /* 0x000fe20000010000 */
[C---:B------:R-:W-:Y:S01]  /*1d00*/  FMUL.FTZ R25, R4.reuse, R25 ;  /* 0x0000001904197220 */ /* 0x040fe20000410000 */
[C---:B------:R-:W-:Y:S01]  /*1d10*/  FMUL.FTZ R23, R4.reuse, R23 ;  /* 0x0000001704177220 */ /* 0x040fe20000410000 */
[----:B------:R-:W-:Y:S01]  /*1d20*/  ULDC.64 UR8, c[0x0][0x238] ;  /* 0x00008e0000087ab9 */ /* 0x000fe20000000a00 */
[----:B------:R-:W-:Y:S01]  /*1d30*/  FMUL.FTZ R26, R4, R26 ;  /* 0x0000001a041a7220 */ /* 0x000fe20000410000 */
        /* <DEDUP_REMOVED lines=8> */
[----:B------:R-:W-:Y:S01]  /*1dc0*/  F2FP.F16.F32.PACK_AB R51, R59, R51 ;  /* 0x000000333b33723e */ /* 0x000fe200000000ff */
[----:B------:R-:W-:Y:S01]  /*1dd0*/  FADD.FTZ R59, R49, -R34 ;  /* 0x80000022313b7221 */ /* 0x000fe20000010000 */
[--C-:B------:R-:W-:Y:S02]  /*1de0*/  HADD2.F32 R49, -RZ, R31.reuse.H0_H0 ;  /* 0x2000001fff317230 */ /* 0x100fe40000004100 */
[----:B------:R-:W-:Y:S01]  /*1df0*/  PRMT R50, R51, 0x7632, R50 ;  /* 0x0000763233327816 */ /* 0x000fe20000000032 */
[----:B------:R-:W-:Y:S01]  /*1e00*/  FMUL.FTZ R59, R4, R59 ;  /* 0x0000003b043b7220 */ /* 0x000fe20000410000 */
[----:B------:R-:W-:Y:S01]  /*1e10*/  STG.E.U16 desc[UR6][R32.64], R51 ;  /* 0x0000003320007986 */ /* 0x000fe2000c101506 */
[----:B------:R-:W-:-:S03]  /*1e20*/  HADD2.F32 R31, -RZ, R31.H1_H1 ;  /* 0x3000001fff1f7230 */ /* 0x000fc60000004100 */
[----:B------:R0:W-:Y:S02]  /*1e30*/  STG.E.U16 desc[UR6][R32.64+0x2], R50 ;  /* 0x0000023220007986 */ /* 0x0001e4000c101506 */
[--C-:B0-----:R-:W-:Y:S02]  /*1e40*/  HADD2.F32 R50, -RZ, R29.reuse.H0_H0 ;  /* 0x2000001dff327230 */ /* 0x101fe40000004100 */
[----:B------:R-:W-:-:S03]  /*1e50*/  HADD2.F32 R29, -RZ, R29.H1_H1 ;  /* 0x3000001dff1d7230 */ /* 0x000fc60000004100 */
[--C-:B------:R-:W-:Y:S01]  /*1e60*/  FFMA.FTZ R59, R59, R50, R49.reuse ;  /* 0x000000323b3b7223 */ /* 0x100fe20000010031 */
[----:B------:R-:W-:Y:S01]  /*1e70*/  FFMA.FTZ R45, R50, R45, R49 ;  /* 0x0000002d322d7223 */ /* 0x000fe20000010031 */
[--C-:B------:R-:W-:Y:S01]  /*1e80*/  FFMA.FTZ R48, R48, R29, R31.reuse ;  /* 0x0000001d30307223 */ /* 0x100fe2000001001f */
[----:B------:R-:W-:Y:S01]  /*1e90*/  FFMA.FTZ R23, R29, R23, R31 ;  /* 0x000000171d177223 */ /* 0x000fe2000001001f */
        /* <DEDUP_REMOVED lines=10> */
[----:B------:R-:W-:-:S04]  /*1f40*/  F2FP.F16.F32.PACK_AB R51, R59, R51 ;  /* 0x000000333b33723e */ /* 0x000fc800000000ff */
[----:B------:R-:W-:Y:S01]  /*1f50*/  PRMT R48, R51, 0x7632, R48 ;  /* 0x0000763233307816 */ /* 0x000fe20000000030 */
[----:B------:R0:W-:Y:S04]  /*1f60*/  STG.E.U16 desc[UR6][R32.64+0x4], R51 ;  /* 0x0000043320007986 */ /* 0x0001e8000c101506 */
[----:B------:R1:W-:Y:S01]  /*1f70*/  STG.E.U16 desc[UR6][R32.64+0x6], R48 ;  /* 0x0000063020007986 */ /* 0x0003e2000c101506 */
[----:B0-----:R-:W-:Y:S01]  /*1f80*/  FFMA.FTZ R51, R29, R15, R31 ;  /* 0x0000000f1d337223 */ /* 0x001fe2000001001f */
[----:B-1----:R-:W-:Y:S01]  /*1f90*/  FMUL.FTZ R32, R4, R47 ;  /* 0x0000002f04207220 */ /* 0x002fe20000410000 */
[--C-:B------:R-:W-:Y:S01]  /*1fa0*/  FADD.FTZ R47, R46, -R34.reuse ;  /* 0x800000222e2f7221 */ /* 0x100fe20000010000 */
[----:B------:R-:W-:Y:S02]  /*1fb0*/  FADD.FTZ R48, R44, -R34 ;  /* 0x800000222c307221 */ /* 0x000fe40000010000 */
[----:B------:R-:W-:-:S04]  /*1fc0*/  FFMA.FTZ R32, R35, R32, R0 ;  /* 0x0000002023207223 */ /* 0x000fc80000010000 */
[----:B------:R-:W-:-:S04]  /*1fd0*/  FMUL.FTZ R33, R32, -1.4426950216293334961 ;  /* 0xbfb8aa3b20217820 */ /* 0x000fc80000410000 */
[----:B------:R0:W1:Y:S02]  /*1fe0*/  MUFU.EX2 R46, R33 ;  /* 0x00000021002e7308 */ /* 0x0000640000000800 */
[----:B0-----:R-:W-:-:S04]  /*1ff0*/  FMUL.FTZ R33, R4, R47 ;  /* 0x0000002f04217220 */ /* 0x001fc80000410000 */
[----:B------:R-:W-:-:S04]  /*2000*/  FFMA.FTZ R33, R28, R33, R30 ;  /* 0x000000211c217223 */ /* 0x000fc8000001001e */
[----:B------:R-:W-:Y:S01]  /*2010*/  FMUL.FTZ R47, R33, -1.4426950216293334961 ;  /* 0xbfb8aa3b212f7820 */ /* 0x000fe20000410000 */
[----:B-1----:R-:W-:-:S05]  /*2020*/  FADD.FTZ R46, R46, 1 ;  /* 0x3f8000002e2e7421 */ /* 0x002fca0000010000 */
[----:B------:R-:W0:Y:S08]  /*2030*/  MUFU.EX2 R47, R47 ;  /* 0x0000002f002f7308 */ /* 0x000e300000000800 */
[----:B------:R-:W1:Y:S01]  /*2040*/  MUFU.RCP R46, R46 ;  /* 0x0000002e002e7308 */ /* 0x000e620000001000 */
[----:B0-----:R-:W-:-:S07]  /*2050*/  FADD.FTZ R47, R47, 1 ;  /* 0x3f8000002f2f7421 */ /* 0x001fce0000010000 */
[----:B------:R-:W0:Y:S01]  /*2060*/  MUFU.RCP R47, R47 ;  /* 0x0000002f002f7308 */ /* 0x000e220000001000 */
[----:B-1----:R-:W-:Y:S01]  /*2070*/  FMUL.FTZ R32, R32, R46 ;  /* 0x0000002e20207220 */ /* 0x002fe20000410000 */
[----:B------:R-:W-:-:S06]  /*2080*/  FMUL.FTZ R46, R45, -1.4426950216293334961 ;  /* 0xbfb8aa3b2d2e7820 */ /* 0x000fcc0000410000 */
[----:B------:R1:W2:Y:S02]  /*2090*/  MUFU.EX2 R44, R46 ;  /* 0x0000002e002c7308 */ /* 0x0002a40000000800 */
[----:B-1----:R-:W-:Y:S01]  /*20a0*/  FMUL.FTZ R46, R4, R48 ;  /* 0x00000030042e7220 */ /* 0x002fe20000410000 */
[----:B0-----:R-:W-:-:S03]  /*20b0*/  FMUL.FTZ R33, R33, R47 ;  /* 0x0000002f21217220 */ /* 0x001fc60000410000 */
[----:B------:R-:W-:Y:S02]  /*20c0*/  FFMA.FTZ R46, R29, R46, R31 ;  /* 0x0000002e1d2e7223 */ /* 0x000fe4000001001f */
[----:B------:R-:W-:Y:S02]  /*20d0*/  F2FP.F16.F32.PACK_AB R32, R33, R32 ;  /* 0x000000202120723e */ /* 0x000fe400000000ff */
[----:B------:R-:W-:Y:S01]  /*20e0*/  FMUL.FTZ R47, R46, -1.4426950216293334961 ;  /* 0xbfb8aa3b2e2f7820 */ /* 0x000fe20000410000 */
[----:B--2---:R-:W-:-:S04]  /*20f0*/  FADD.FTZ R44, R44, 1 ;  /* 0x3f8000002c2c7421 */ /* 0x004fc80000010000 */
[----:B------:R0:W1:Y:S08]  /*2100*/  MUFU.RCP R48, R44 ;  /* 0x0000002c00307308 */ /* 0x0000700000001000 */
[----:B------:R-:W2:Y:S01]  /*2110*/  MUFU.EX2 R47, R47 ;  /* 0x0000002f002f7308 */ /* 0x000ea20000000800 */
[----:B0-----:R-:W-:-:S04]  /*2120*/  FADD.FTZ R44, R43, -R34 ;  /* 0x800000222b2c7221 */ /* 0x001fc80000010000 */
[----:B------:R-:W-:-:S04]  /*2130*/  FMUL.FTZ R44, R4, R44 ;  /* 0x0000002c042c7220 */ /* 0x000fc80000410000 */
[----:B------:R-:W-:Y:S01]  /*2140*/  FFMA.FTZ R44, R35, R44, R0 ;  /* 0x0000002c232c7223 */ /* 0x000fe20000010000 */
[----:B-1----:R-:W-:Y:S01]  /*2150*/  FMUL.FTZ R43, R45, R48 ;  /* 0x000000302d2b7220 */ /* 0x002fe20000410000 */
[----:B------:R-:W-:Y:S02]  /*2160*/  FFMA.FTZ R45, R28, R42, R30 ;  /* 0x0000002a1c2d7223 */ /* 0x000fe4000001001e */
[----:B------:R-:W-:Y:S01]  /*2170*/  FMUL.FTZ R48, R44, -1.4426950216293334961 ;  /* 0xbfb8aa3b2c307820 */ /* 0x000fe20000410000 */
[----:B--2---:R-:W-:-:S05]  /*2180*/  FADD.FTZ R47, R47, 1 ;  /* 0x3f8000002f2f7421 */ /* 0x004fca0000010000 */
[----:B------:R-:W0:Y:S08]  /*2190*/  MUFU.EX2 R48, R48 ;  /* 0x0000003000307308 */ /* 0x000e300000000800 */
[----:B------:R-:W1:Y:S01]  /*21a0*/  MUFU.RCP R47, R47 ;  /* 0x0000002f002f7308 */ /* 0x000e620000001000 */
[----:B0-----:R-:W-:-:S07]  /*21b0*/  FADD.FTZ R48, R48, 1 ;  /* 0x3f80000030307421 */ /* 0x001fce0000010000 */
[----:B------:R-:W-:Y:S01]  /*21c0*/  MUFU.RCP R48, R48 ;  /* 0x0000003000307308 */ /* 0x000fe20000001000 */
[----:B-1----:R-:W-:Y:S01]  /*21d0*/  FMUL.FTZ R42, R46, R47 ;  /* 0x0000002f2e2a7220 */ /* 0x002fe20000410000 */
[----:B------:R-:W-:-:S04]  /*21e0*/  FMUL.FTZ R46, R45, -1.4426950216293334961 ;  /* 0xbfb8aa3b2d2e7820 */ /* 0x000fc80000410000 */
[----:B------:R-:W-:Y:S02]  /*21f0*/  F2FP.F16.F32.PACK_AB R42, R42, R43 ;  /* 0x0000002b2a2a723e */ /* 0x000fe400000000ff */
[----:B------:R-:W0:Y:S02]  /*2200*/  MUFU.EX2 R46, R46 ;  /* 0x0000002e002e7308 */ /* 0x000e240000000800 */
[----:B0-----:R-:W-:Y:S01]  /*2210*/  FADD.FTZ R47, R46, 1 ;  /* 0x3f8000002e2f7421 */ /* 0x001fe20000010000 */
[----:B------:R-:W-:Y:S01]  /*2220*/  FFMA.FTZ R46, R50, R41, R49 ;  /* 0x00000029322e7223 */ /* 0x000fe20000010031 */
[----:B------:R-:W-:Y:S01]  /*2230*/  FMUL.FTZ R41, R44, R48 ;  /* 0x000000302c297220 */ /* 0x000fe20000410000 */
[----:B------:R-:W-:Y:S02]  /*2240*/  FFMA.FTZ R44, R29, R40, R31 ;  /* 0x000000281d2c7223 */ /* 0x000fe4000001001f */
[----:B------:R-:W-:Y:S01]  /*2250*/  FMUL.FTZ R48, R46, -1.4426950216293334961 ;  /* 0xbfb8aa3b2e307820 */ /* 0x000fe20000410000 */
[----:B------:R-:W0:Y:S08]  /*2260*/  MUFU.RCP R47, R47 ;  /* 0x0000002f002f7308 */ /* 0x000e300000001000 */
[----:B------:R-:W1:Y:S01]  /*2270*/  MUFU.EX2 R48, R48 ;  /* 0x0000003000307308 */ /* 0x000e620000000800 */
[----:B0-----:R-:W-:Y:S01]  /*2280*/  FMUL.FTZ R40, R45, R47 ;  /* 0x0000002f2d287220 */ /* 0x001fe20000410000 */
[----:B------:R-:W-:-:S04]  /*2290*/  FMUL.FTZ R45, R44, -1.4426950216293334961 ;  /* 0xbfb8aa3b2c2d7820 */ /* 0x000fc80000410000 */
[----:B------:R-:W-:Y:S02]  /*22a0*/  F2FP.F16.F32.PACK_AB R40, R40, R41 ;  /* 0x000000292828723e */ /* 0x000fe400000000ff */
[----:B------:R-:W0:Y:S01]  /*22b0*/  MUFU.EX2 R45, R45 ;  /* 0x0000002d002d7308 */ /* 0x000e220000000800 */
[----:B-1----:R-:W-:-:S07]  /*22c0*/  FADD.FTZ R48, R48, 1 ;  /* 0x3f80000030307421 */ /* 0x002fce0000010000 */
[----:B------:R-:W1:Y:S01]  /*22d0*/  MUFU.RCP R48, R48 ;  /* 0x0000003000307308 */ /* 0x000e620000001000 */
[----:B0-----:R-:W-:Y:S01]  /*22e0*/  FADD.FTZ R47, R45, 1 ;  /* 0x3f8000002d2f7421 */ /* 0x001fe20000010000 */
[----:B------:R-:W-:-:S06]  /*22f0*/  FFMA.FTZ R45, R35, R39, R0 ;  /* 0x00000027232d7223 */ /* 0x000fcc0000010000 */
[----:B------:R-:W0:Y:S01]  /*2300*/  MUFU.RCP R47, R47 ;  /* 0x0000002f002f7308 */ /* 0x000e220000001000 */
[----:B-1----:R-:W-:Y:S01]  /*2310*/  FMUL.FTZ R39, R46, R48 ;  /* 0x000000302e277220 */ /* 0x002fe20000410000 */
[----:B------:R-:W-:Y:S01]  /*2320*/  FMUL.FTZ R48, R45, -1.4426950216293334961 ;  /* 0xbfb8aa3b2d307820 */ /* 0x000fe20000410000 */
[----:B------:R-:W-:-:S05]  /*2330*/  FFMA.FTZ R46, R28, R38, R30 ;  /* 0x000000261c2e7223 */ /* 0x000fca000001001e */
        /* <DEDUP_REMOVED lines=22> */
[----:B------:R0:W2:Y:S01]  /*24a0*/  MUFU.RCP R12, R48 ;  /* 0x00000030000c7308 */ /* 0x0000a20000001000 */
[----:B-1----:R-:W-:Y:S01]  /*24b0*/  FMUL.FTZ R44, R44, R47 ;  /* 0x0000002f2c2c7220 */ /* 0x002fe20000410000 */
[----:B------:R-:W-:Y:S01]  /*24c0*/  FMUL.FTZ R47, R46, -1.4426950216293334961 ;  /* 0xbfb8aa3b2e2f7820 */ /* 0x000fe20000410000 */
[----:B0-----:R-:W-:-:S05]  /*24d0*/  FADD.FTZ R48, R13, -R34 ;  /* 0x800000220d307221 */ /* 0x001fca0000010000 */
[----:B------:R0:W1:Y:S01]  /*24e0*/  MUFU.EX2 R13, R47 ;  /* 0x0000002f000d7308 */ /* 0x0000620000000800 */
[----:B--2---:R-:W-:Y:S01]  /*24f0*/  FMUL.FTZ R45, R45, R12 ;  /* 0x0000000c2d2d7220 */ /* 0x004fe20000410000 */
[----:B0-----:R-:W-:Y:S01]  /*2500*/  FMUL.FTZ R47, R4, R48 ;  /* 0x00000030042f7220 */ /* 0x001fe20000410000 */
[--C-:B------:R-:W-:Y:S01]  /*2510*/  FADD.FTZ R48, R14, -R34.reuse ;  /* 0x800000220e307221 */ /* 0x100fe20000010000 */
[----:B------:R-:W-:Y:S02]  /*2520*/  FADD.FTZ R14, R16, -R34 ;  /* 0x80000022100e7221 */ /* 0x000fe40000010000 */
[----:B------:R-:W-:Y:S01]  /*2530*/  F2FP.F16.F32.PACK_AB R44, R45, R44 ;  /* 0x0000002c2d2c723e */ /* 0x000fe200000000ff */
[----:B------:R-:W-:Y:S01]  /*2540*/  FFMA.FTZ R47, R28, R47, R30 ;  /* 0x0000002f1c2f7223 */ /* 0x000fe2000001001e */
[C---:B------:R-:W-:Y:S01]  /*2550*/  FMUL.FTZ R48, R4.reuse, R48 ;  /* 0x0000003004307220 */ /* 0x040fe20000410000 */
[----:B------:R-:W-:Y:S02]  /*2560*/  FMUL.FTZ R14, R4, R14 ;  /* 0x0000000e040e7220 */ /* 0x000fe40000410000 */
[----:B------:R-:W-:Y:S01]  /*2570*/  FMUL.FTZ R12, R47, -1.4426950216293334961 ;  /* 0xbfb8aa3b2f0c7820 */ /* 0x000fe20000410000 */
[----:B-1----:R-:W-:Y:S01]  /*2580*/  FADD.FTZ R13, R13, 1 ;  /* 0x3f8000000d0d7421 */ /* 0x002fe20000010000 */
[----:B------:R-:W-:-:S04]  /*2590*/  FFMA.FTZ R48, R50, R48, R49 ;  /* 0x0000003032307223 */ /* 0x000fc80000010031 */
[----:B------:R-:W0:Y:S08]  /*25a0*/  MUFU.EX2 R12, R12 ;  /* 0x0000000c000c7308 */ /* 0x000e300000000800 */
[----:B------:R-:W1:Y:S01]  /*25b0*/  MUFU.RCP R13, R13 ;  /* 0x0000000d000d7308 */ /* 0x000e620000001000 */
[----:B0-----:R-:W-:-:S07]  /*25c0*/  FADD.FTZ R12, R12, 1 ;  /* 0x3f8000000c0c7421 */ /* 0x001fce0000010000 */
[----:B------:R-:W0:Y:S01]  /*25d0*/  MUFU.RCP R12, R12 ;  /* 0x0000000c000c7308 */ /* 0x000e220000001000 */
[----:B-1----:R-:W-:Y:S01]  /*25e0*/  FMUL.FTZ R46, R46, R13 ;  /* 0x0000000d2e2e7220 */ /* 0x002fe20000410000 */
[----:B------:R-:W-:-:S06]  /*25f0*/  FMUL.FTZ R13, R48, -1.4426950216293334961 ;  /* 0xbfb8aa3b300d7820 */ /* 0x000fcc0000410000 */
        /* <DEDUP_REMOVED lines=11> */
[----:B------:R-:W-:Y:S01]  /*26b0*/  FMUL.FTZ R13, R4, R17 ;  /* 0x00000011040d7220 */ /* 0x000fe20000410000 */
[----:B0-----:R-:W-:-:S03]  /*26c0*/  FMUL.FTZ R15, R12, -1.4426950216293334961 ;  /* 0xbfb8aa3b0c0f7820 */ /* 0x001fc60000410000 */
[----:B------:R-:W-:-:S03]  /*26d0*/  FFMA.FTZ R13, R28, R13, R30 ;  /* 0x0000000d1c0d7223 */ /* 0x000fc6000001001e */
[----:B------:R-:W0:Y:S01]  /*26e0*/  MUFU.EX2 R15, R15 ;  /* 0x0000000f000f7308 */ /* 0x000e220000000800 */
[----:B--2---:R-:W-:Y:S01]  /*26f0*/  FMUL.FTZ R51, R51, R14 ;  /* 0x0000000e33337220 */ /* 0x004fe20000410000 */
[----:B------:R-:W-:-:S04]  /*2700*/  FMUL.FTZ R14, R13, -1.4426950216293334961 ;  /* 0xbfb8aa3b0d0e7820 */ /* 0x000fc80000410000 */
[----:B------:R-:W-:Y:S02]  /*2710*/  F2FP.F16.F32.PACK_AB R48, R51, R48 ;  /* 0x000000303330723e */ /* 0x000fe400000000ff */
[----:B------:R-:W1:Y:S01]  /*2720*/  MUFU.EX2 R14, R14 ;  /* 0x0000000e000e7308 */ /* 0x000e620000000800 */
[----:B0-----:R-:W-:-:S07]  /*2730*/  FADD.FTZ R15, R15, 1 ;  /* 0x3f8000000f0f7421 */ /* 0x001fce0000010000 */
[----:B------:R0:W2:Y:S01]  /*2740*/  MUFU.RCP R16, R15 ;  /* 0x0000000f00107308 */ /* 0x0000a20000001000 */
[----:B-1----:R-:W-:Y:S01]  /*2750*/  FADD.FTZ R17, R14, 1 ;  /* 0x3f8000000e117421 */ /* 0x002fe20000010000 */
[----:B0-----:R-:W-:-:S04]  /*2760*/  FADD.FTZ R15, R18, -R34 ;  /* 0x80000022120f7221 */ /* 0x001fc80000010000 */
[----:B------:R-:W-:-:S04]  /*2770*/  FMUL.FTZ R15, R4, R15 ;  /* 0x0000000f040f7220 */ /* 0x000fc80000410000 */
[----:B------:R-:W-:Y:S01]  /*2780*/  FFMA.FTZ R14, R50, R15, R49 ;  /* 0x0000000f320e7223 */ /* 0x000fe20000010031 */
[----:B--2---:R-:W-:Y:S01]  /*2790*/  FMUL.FTZ R18, R12, R16 ;  /* 0x000000100c127220 */ /* 0x004fe20000410000 */
[----:B------:R-:W0:Y:S01]  /*27a0*/  MUFU.RCP R15, R17 ;  /* 0x00000011000f7308 */ /* 0x000e220000001000 */
[----:B------:R-:W-:Y:S01]  /*27b0*/  FMUL.FTZ R12, R4, R19 ;  /* 0x00000013040c7220 */ /* 0x000fe20000410000 */
[----:B------:R-:W-:-:S03]  /*27c0*/  FMUL.FTZ R16, R14, -1.4426950216293334961 ;  /* 0xbfb8aa3b0e107820 */ /* 0x000fc60000410000 */
[----:B------:R-:W-:-:S03]  /*27d0*/  FFMA.FTZ R12, R29, R12, R31 ;  /* 0x0000000c1d0c7223 */ /* 0x000fc6000001001f */
[----:B------:R-:W1:Y:S01]  /*27e0*/  MUFU.EX2 R16, R16 ;  /* 0x0000001000107308 */ /* 0x000e620000000800 */
[----:B0-----:R-:W-:Y:S01]  /*27f0*/  FMUL.FTZ R19, R13, R15 ;  /* 0x0000000f0d137220 */ /* 0x001fe20000410000 */
[----:B------:R-:W-:Y:S01]  /*2800*/  FMUL.FTZ R15, R12, -1.4426950216293334961 ;  /* 0xbfb8aa3b0c0f7820 */ /* 0x000fe20000410000 */
[----:B------:R-:W-:-:S03]  /*2810*/  FMUL.FTZ R13, R4, R20 ;  /* 0x00000014040d7220 */ /* 0x000fc60000410000 */
[----:B------:R-:W-:Y:S01]  /*2820*/  F2FP.F16.F32.PACK_AB R18, R19, R18 ;  /* 0x000000121312723e */ /* 0x000fe200000000ff */
[C-C-:B------:R-:W-:Y:S01]  /*2830*/  FFMA.FTZ R13, R35.reuse, R13, R0.reuse ;  /* 0x0000000d230d7223 */ /* 0x140fe20000010000 */
[----:B------:R-:W0:Y:S01]  /*2840*/  MUFU.EX2 R15, R15 ;  /* 0x0000000f000f7308 */ /* 0x000e220000000800 */
[----:B-1----:R-:W-:Y:S01]  /*2850*/  FADD.FTZ R16, R16, 1 ;  /* 0x3f80000010107421 */ /* 0x002fe20000010000 */
[----:B------:R-:W-:-:S06]  /*2860*/  FFMA.FTZ R35, R35, R24, R0 ;  /* 0x0000001823237223 */ /* 0x000fcc0000010000 */
[----:B------:R-:W1:Y:S01]  /*2870*/  MUFU.RCP R16, R16 ;  /* 0x0000001000107308 */ /* 0x000e620000001000 */
[----:B0-----:R-:W-:-:S07]  /*2880*/  FADD.FTZ R15, R15, 1 ;  /* 0x3f8000000f0f7421 */ /* 0x001fce0000010000 */
[----:B------:R-:W0:Y:S01]  /*2890*/  MUFU.RCP R24, R15 ;  /* 0x0000000f00187308 */ /* 0x000e220000001000 */
[----:B-1----:R-:W-:Y:S01]  /*28a0*/  FMUL.FTZ R0, R14, R16 ;  /* 0x000000100e007220 */ /* 0x002fe20000410000 */
[----:B------:R-:W-:Y:S01]  /*28b0*/  FMUL.FTZ R14, R13, -1.4426950216293334961 ;  /* 0xbfb8aa3b0d0e7820 */ /* 0x000fe20000410000 */
[----:B------:R-:W-:Y:S01]  /*28c0*/  FMUL.FTZ R16, R4, R21 ;  /* 0x0000001504107220 */ /* 0x000fe20000410000 */
[----:B------:R-:W-:-:S03]  /*28d0*/  FMUL.FTZ R21, R23, -1.4426950216293334961 ;  /* 0xbfb8aa3b17157820 */ /* 0x000fc60000410000 */
[C-C-:B------:R-:W-:Y:S01]  /*28e0*/  FFMA.FTZ R16, R28.reuse, R16, R30.reuse ;  /* 0x000000101c107223 */ /* 0x140fe2000001001e */
[----:B------:R-:W1:Y:S01]  /*28f0*/  MUFU.EX2 R14, R14 ;  /* 0x0000000e000e7308 */ /* 0x000e620000000800 */
[----:B------:R-:W-:Y:S01]  /*2900*/  FFMA.FTZ R28, R28, R25, R30 ;  /* 0x000000191c1c7223 */ /* 0x000fe2000001001e */
[----:B0-----:R-:W-:Y:S01]  /*2910*/  FMUL.FTZ R24, R12, R24 ;  /* 0x000000180c187220 */ /* 0x001fe20000410000 */
[----:B------:R-:W-:-:S05]  /*2920*/  FMUL.FTZ R12, R16, -1.4426950216293334961 ;  /* 0xbfb8aa3b100c7820 */ /* 0x000fca0000410000 */
[----:B------:R-:W0:Y:S01]  /*2930*/  MUFU.EX2 R21, R21 ;  /* 0x0000001500157308 */ /* 0x000e220000000800 */
[----:B------:R-:W-:-:S07]  /*2940*/  F2FP.F16.F32.PACK_AB R0, R24, R0 ;  /* 0x000000001800723e */ /* 0x000fce00000000ff */
[----:B------:R-:W2:Y:S01]  /*2950*/  MUFU.EX2 R12, R12 ;  /* 0x0000000c000c7308 */ /* 0x000ea20000000800 */
[----:B-1----:R-:W-:-:S07]  /*2960*/  FADD.FTZ R14, R14, 1 ;  /* 0x3f8000000e0e7421 */ /* 0x002fce0000010000 */
[----:B------:R-:W1:Y:S01]  /*2970*/  MUFU.RCP R14, R14 ;  /* 0x0000000e000e7308 */ /* 0x000e620000001000 */
[----:B0-----:R-:W-:-:S07]  /*2980*/  FADD.FTZ R21, R21, 1 ;  /* 0x3f80000015157421 */ /* 0x001fce0000010000 */
[----:B------:R-:W0:Y:S01]  /*2990*/  MUFU.RCP R30, R21 ;  /* 0x00000015001e7308 */ /* 0x000e220000001000 */
[----:B--2---:R-:W-:-:S07]  /*29a0*/  FADD.FTZ R12, R12, 1 ;  /* 0x3f8000000c0c7421 */ /* 0x004fce0000010000 */
[----:B------:R2:W3:Y:S01]  /*29b0*/  MUFU.RCP R17, R12 ;  /* 0x0000000c00117308 */ /* 0x0004e20000001000 */
[----:B-1----:R-:W-:Y:S01]  /*29c0*/  FMUL.FTZ R25, R13, R14 ;  /* 0x0000000e0d197220 */ /* 0x002fe20000410000 */
[----:B--2---:R-:W-:Y:S01]  /*29d0*/  LEA R12, P0, R5, UR10, 0x1 ;  /* 0x0000000a050c7c11 */ /* 0x004fe2000f8008ff */
[----:B0-----:R-:W-:Y:S01]  /*29e0*/  FMUL.FTZ R30, R23, R30 ;  /* 0x0000001e171e7220 */ /* 0x001fe20000410000 */
[----:B------:R-:W-:Y:S02]  /*29f0*/  PRMT R23, R38, 0x7632, R23 ;  /* 0x0000763226177816 */ /* 0x000fe40000000017 */
[----:B------:R-:W-:Y:S01]  /*2a00*/  LEA.HI.X R13, R5, UR11, R52, 0x1, P0 ;  /* 0x0000000b050d7c11 */ /* 0x000fe200080f0c34 */
[--C-:B------:R-:W-:Y:S01]  /*2a10*/  FADD.FTZ R5, R22, -R34.reuse ;  /* 0x8000002216057221 */ /* 0x100fe20000010000 */
[----:B------:R-:W-:Y:S01]  /*2a20*/  FADD.FTZ R34, R27, -R34 ;  /* 0x800000221b227221 */ /* 0x000fe20000010000 */
[----:B------:R-:W-:Y:S01]  /*2a30*/  FMUL.FTZ R27, R28, -1.4426950216293334961 ;  /* 0xbfb8aa3b1c1b7820 */ /* 0x000fe20000410000 */
[----:B------:R-:W-:Y:S01]  /*2a40*/  LEA R14, P0, R6, UR10, 0x1 ;  /* 0x0000000a060e7c11 */ /* 0x000fe2000f8008ff */
[C---:B------:R-:W-:Y:S01]  /*2a50*/  FMUL.FTZ R5, R4.reuse, R5 ;  /* 0x0000000504057220 */ /* 0x040fe20000410000 */
[----:B------:R-:W-:Y:S01]  /*2a60*/  FMUL.FTZ R34, R4, R34 ;  /* 0x0000002204227220 */ /* 0x000fe20000410000 */
[----:B---3--:R-:W-:Y:S01]  /*2a70*/  FMUL.FTZ R22, R16, R17 ;  /* 0x0000001110167220 */ /* 0x008fe20000410000 */
[----:B------:R-:W-:Y:S01]  /*2a80*/  LEA.HI.X R15, R6, UR11, R53, 0x1, P0 ;  /* 0x0000000b060f7c11 */ /* 0x000fe200080f0c35 */
[C-C-:B------:R-:W-:Y:S01]  /*2a90*/  FFMA.FTZ R5, R50.reuse, R5, R49.reuse ;  /* 0x0000000532057223 */ /* 0x140fe20000010031 */
[----:B------:R-:W-:Y:S01]  /*2aa0*/  FFMA.FTZ R49, R50, R26, R49 ;  /* 0x0000001a32317223 */ /* 0x000fe20000010031 */
[----:B------:R-:W-:Y:S01]  /*2ab0*/  FFMA.FTZ R29, R29, R34, R31 ;  /* 0x000000221d1d7223 */ /* 0x000fe2000001001f */
[----:B------:R-:W-:Y:S01]  /*2ac0*/  FMUL.FTZ R26, R35, -1.4426950216293334961 ;  /* 0xbfb8aa3b231a7820 */ /* 0x000fe20000410000 */
[----:B------:R-:W-:Y:S01]  /*2ad0*/  FMUL.FTZ R20, R5, -1.4426950216293334961 ;  /* 0xbfb8aa3b05147820 */ /* 0x000fe20000410000 */
[----:B------:R-:W-:Y:S01]  /*2ae0*/  FMUL.FTZ R4, R49, -1.4426950216293334961 ;  /* 0xbfb8aa3b31047820 */ /* 0x000fe20000410000 */
[----:B------:R-:W0:Y:S01]  /*2af0*/  MUFU.EX2 R27, R27 ;  /* 0x0000001b001b7308 */ /* 0x000e220000000800 */
[----:B------:R-:W-:Y:S01]  /*2b00*/  LEA R6, P0, R7, UR10, 0x1 ;  /* 0x0000000a07067c11 */ /* 0x000fe2000f8008ff */
[----:B------:R-:W-:Y:S01]  /*2b10*/  STG.E.U16 desc[UR6][R12.64], R32 ;  /* 0x000000200c007986 */ /* 0x000fe2000c101506 */
[----:B------:R-:W-:-:S02]  /*2b20*/  F2FP.F16.F32.PACK_AB R22, R22, R25 ;  /* 0x000000191616723e */ /* 0x000fc400000000ff */
[----:B------:R-:W-:Y:S01]  /*2b30*/  LEA.HI.X R7, R7, UR11, R54, 0x1, P0 ;  /* 0x0000000b07077c11 */ /* 0x000fe200080f0c36 */
[----:B------:R-:W-:Y:S01]  /*2b40*/  STG.E.U16 desc[UR6][R12.64+0x4], R42 ;  /* 0x0000042a0c007986 */ /* 0x000fe2000c101506 */
[C---:B------:R-:W-:Y:S01]  /*2b50*/  LEA R16, P0, R8.reuse, UR10, 0x1 ;  /* 0x0000000a08107c11 */ /* 0x040fe2000f8008ff */
[----:B------:R-:W1:Y:S03]  /*2b60*/  MUFU.EX2 R20, R20 ;  /* 0x0000001400147308 */ /* 0x000e660000000800 */
[----:B------:R-:W-:Y:S02]  /*2b70*/  LEA.HI.X R17, R8, UR11, R55, 0x1, P0 ;  /* 0x0000000b08117c11 */ /* 0x000fe400080f0c37 */
[----:B------:R-:W-:-:S03]  /*2b80*/  LEA R8, P0, R9, UR10, 0x1 ;  /* 0x0000000a09087c11 */ /* 0x000fc6000f8008ff */
[----:B------:R2:W3:Y:S01]  /*2b90*/  MUFU.EX2 R31, R4 ;  /* 0x00000004001f7308 */ /* 0x0004e20000000800 */
[----:B0-----:R-:W-:Y:S01]  /*2ba0*/  FADD.FTZ R27, R27, 1 ;  /* 0x3f8000001b1b7421 */ /* 0x001fe20000010000 */
[----:B------:R-:W-:-:S06]  /*2bb0*/  LEA.HI.X R9, R9, UR11, R56, 0x1, P0 ;  /* 0x0000000b09097c11 */ /* 0x000fcc00080f0c38 */
[----:B------:R-:W0:Y:S01]  /*2bc0*/  MUFU.EX2 R26, R26 ;  /* 0x0000001a001a7308 */ /* 0x000e220000000800 */
[----:B--2---:R-:W-:Y:S01]  /*2bd0*/  FMUL.FTZ R4, R29, -1.4426950216293334961 ;  /* 0xbfb8aa3b1d047820 */ /* 0x004fe20000410000 */
[----:B-1----:R-:W-:-:S06]  /*2be0*/  FADD.FTZ R20, R20, 1 ;  /* 0x3f80000014147421 */ /* 0x002fcc0000010000 */
[----:B------:R-:W1:Y:S01]  /*2bf0*/  MUFU.EX2 R4, R4 ;  /* 0x0000000400047308 */ /* 0x000e620000000800 */
[----:B---3--:R-:W-:-:S07]  /*2c00*/  FADD.FTZ R31, R31, 1 ;  /* 0x3f8000001f1f7421 */ /* 0x008fce0000010000 */
[----:B------:R-:W2:Y:S01]  /*2c10*/  MUFU.RCP R20, R20 ;  /* 0x0000001400147308 */ /* 0x000ea20000001000 */
[----:B0-----:R-:W-:-:S07]  /*2c20*/  FADD.FTZ R26, R26, 1 ;  /* 0x3f8000001a1a7421 */ /* 0x001fce0000010000 */
[----:B------:R-:W0:Y:S01]  /*2c30*/  MUFU.RCP R26, R26 ;  /* 0x0000001a001a7308 */ /* 0x000e220000001000 */
[----:B-1----:R-:W-:-:S07]  /*2c40*/  FADD.FTZ R4, R4, 1 ;  /* 0x3f80000004047421 */ /* 0x002fce0000010000 */
[----:B------:R1:W3:Y:S01]  /*2c50*/  MUFU.RCP R34, R4 ;  /* 0x0000000400227308 */ /* 0x0002e20000001000 */
[----:B--2---:R-:W-:Y:S01]  /*2c60*/  FMUL.FTZ R50, R5, R20 ;  /* 0x0000001405327220 */ /* 0x004fe20000410000 */
[----:B------:R-:W-:-:S04]  /*2c70*/  LEA R20, P1, R11, UR10, 0x1 ;  /* 0x0000000a0b147c11 */ /* 0x000fc8000f8208ff */
[----:B------:R-:W-:Y:S02]  /*2c80*/  LEA.HI.X R21, R11, UR11, R58, 0x1, P1 ;  /* 0x0000000b0b157c11 */ /* 0x000fe400088f0c3a */
[----:B------:R-:W2:Y:S01]  /*2c90*/  MUFU.RCP R27, R27 ;  /* 0x0000001b001b7308 */ /* 0x000ea20000001000 */
[----:B-1----:R-:W-:Y:S01]  /*2ca0*/  LEA R4, P0, R10, UR10, 0x1 ;  /* 0x0000000a0a047c11 */ /* 0x002fe2000f8008ff */
[----:B0-----:R-:W-:Y:S01]  /*2cb0*/  FMUL.FTZ R26, R35, R26 ;  /* 0x0000001a231a7220 */ /* 0x001fe20000410000 */
[----:B------:R-:W-:Y:S02]  /*2cc0*/  PRMT R11, R42, 0x7632, R11 ;  /* 0x000076322a0b7816 */ /* 0x000fe4000000000b */
[----:B------:R-:W-:Y:S02]  /*2cd0*/  LEA.HI.X R5, R10, UR11, R57, 0x1, P0 ;  /* 0x0000000b0a057c11 */ /* 0x000fe400080f0c39 */
[----:B------:R-:W-:Y:S01]  /*2ce0*/  PRMT R10, R32, 0x7632, R10 ;  /* 0x00007632200a7816 */ /* 0x000fe2000000000a */
[----:B------:R-:W0:Y:S01]  /*2cf0*/  MUFU.RCP R31, R31 ;  /* 0x0000001f001f7308 */ /* 0x000e220000001000 */
[----:B------:R1:W-:Y:S01]  /*2d00*/  STG.E.U16 desc[UR6][R12.64+0x6], R11 ;  /* 0x0000060b0c007986 */ /* 0x0003e2000c101506 */
[----:B---3--:R-:W-:Y:S01]  /*2d10*/  FMUL.FTZ R34, R29, R34 ;  /* 0x000000221d227220 */ /* 0x008fe20000410000 */
[----:B------:R-:W-:-:S02]  /*2d20*/  F2FP.F16.F32.PACK_AB R30, R30, R50 ;  /* 0x000000321e1e723e */ /* 0x000fc400000000ff */
[----:B------:R3:W-:Y:S01]  /*2d30*/  STG.E.U16 desc[UR6][R12.64+0x2], R10 ;  /* 0x0000020a0c007986 */ /* 0x0007e2000c101506 */
[----:B------:R-:W-:-:S03]  /*2d40*/  IADD3 R2, P0, R2, 0x5, RZ ;  /* 0x0000000502027810 */ /* 0x000fc60007f1e0ff */
[----:B------:R-:W-:Y:S01]  /*2d50*/  STG.E.U16 desc[UR6][R14.64], R40 ;  /* 0x000000280e007986 */ /* 0x000fe2000c101506 */
[----:B--2---:R-:W-:Y:S01]  /*2d60*/  FMUL.FTZ R27, R28, R27 ;  /* 0x0000001b1c1b7220 */ /* 0x004fe20000410000 */
[----:B------:R-:W-:Y:S02]  /*2d70*/  IADD3.X R3, RZ, R3, RZ, P0, !PT ;  /* 0x00000003ff037210 */ /* 0x000fe400007fe4ff */
[----:B-1----:R-:W-:Y:S01]  /*2d80*/  PRMT R11, R44, 0x7632, R11 ;  /* 0x000076322c0b7816 */ /* 0x002fe2000000000b */
[----:B------:R-:W-:Y:S01]  /*2d90*/  STG.E.U16 desc[UR6][R14.64+0x4], R38 ;  /* 0x000004260e007986 */ /* 0x000fe2000c101506 */
[----:B------:R-:W-:Y:S02]  /*2da0*/  F2FP.F16.F32.PACK_AB R26, R27, R26 ;  /* 0x0000001a1b1a723e */ /* 0x000fe400000000ff */
[----:B---3--:R-:W-:Y:S01]  /*2db0*/  PRMT R13, R40, 0x7632, R13 ;  /* 0x00007632280d7816 */ /* 0x008fe2000000000d */
[----:B------:R-:W-:Y:S01]  /*2dc0*/  STG.E.U16 desc[UR6][R14.64+0x6], R23 ;  /* 0x000006170e007986 */ /* 0x000fe2000c101506 */
[----:B------:R-:W-:Y:S01]  /*2dd0*/  PRMT R10, R36, 0x7632, R10 ;  /* 0x00007632240a7816 */ /* 0x000fe2000000000a */
[----:B0-----:R-:W-:Y:S01]  /*2de0*/  FMUL.FTZ R31, R49, R31 ;  /* 0x0000001f311f7220 */ /* 0x001fe20000410000 */
[----:B------:R-:W-:Y:S01]  /*2df0*/  PRMT R12, R48, 0x7632, R12 ;  /* 0x00007632300c7816 */ /* 0x000fe2000000000c */
[----:B------:R-:W-:Y:S01]  /*2e00*/  STG.E.U16 desc[UR6][R14.64+0x2], R13 ;  /* 0x0000020d0e007986 */ /* 0x000fe2000c101506 */
[----:B------:R-:W-:-:S02]  /*2e10*/  ISETP.GE.U32.AND P0, PT, R2, UR8, PT ;  /* 0x0000000802007c0c */ /* 0x000fc4000bf06070 */
[----:B------:R-:W-:Y:S01]  /*2e20*/  F2FP.F16.F32.PACK_AB R31, R34, R31 ;  /* 0x0000001f221f723e */ /* 0x000fe200000000ff */
[----:B------:R-:W-:Y:S01]  /*2e30*/  STG.E.U16 desc[UR6][R6.64], R36 ;  /* 0x0000002406007986 */ /* 0x000fe2000c101506 */
[----:B------:R-:W-:-:S03]  /*2e40*/  ISETP.GE.AND.EX P0, PT, R3, UR9, PT, P0 ;  /* 0x0000000903007c0c */ /* 0x000fc6000bf06300 */
[----:B------:R0:W-:Y:S04]  /*2e50*/  STG.E.U16 desc[UR6][R6.64+0x2], R10 ;  /* 0x0000020a06007986 */ /* 0x0001e8000c101506 */
[----:B------:R-:W-:Y:S04]  /*2e60*/  STG.E.U16 desc[UR6][R6.64+0x4], R44 ;  /* 0x0000042c06007986 */ /* 0x000fe8000c101506 */
[----:B------:R1:W-:Y:S01]  /*2e70*/  STG.E.U16 desc[UR6][R6.64+0x6], R11 ;  /* 0x0000060b06007986 */ /* 0x0003e2000c101506 */
[----:B0-----:R-:W-:-:S03]  /*2e80*/  PRMT R10, R0, 0x7632, R10 ;  /* 0x00007632000a7816 */ /* 0x001fc6000000000a */
[----:B------:R-:W-:Y:S04]  /*2e90*/  STG.E.U16 desc[UR6][R16.64], R46 ;  /* 0x0000002e10007986 */ /* 0x000fe8000c101506 */
[----:B------:R-:W-:Y:S01]  /*2ea0*/  STG.E.U16 desc[UR6][R16.64+0x4], R48 ;  /* 0x0000043010007986 */ /* 0x000fe2000c101506 */
[----:B-1----:R-:W-:-:S03]  /*2eb0*/  PRMT R7, R46, 0x7632, R7 ;  /* 0x000076322e077816 */ /* 0x002fc60000000007 */
[----:B------:R-:W-:Y:S01]  /*2ec0*/  STG.E.U16 desc[UR6][R16.64+0x6], R12 ;  /* 0x0000060c10007986 */ /* 0x000fe2000c101506 */
[----:B------:R-:W-:-:S03]  /*2ed0*/  PRMT R6, R18, 0x7632, R6 ;  /* 0x0000763212067816 */ /* 0x000fc60000000006 */
[----:B------:R0:W-:Y:S04]  /*2ee0*/  STG.E.U16 desc[UR6][R16.64+0x2], R7 ;  /* 0x0000020710007986 */ /* 0x0001e8000c101506 */
[----:B------:R-:W-:Y:S04]  /*2ef0*/  STG.E.U16 desc[UR6][R8.64], R18 ;  /* 0x0000001208007986 */ /* 0x000fe8000c101506 */
[----:B------:R-:W-:Y:S04]  /*2f00*/  STG.E.U16 desc[UR6][R8.64+0x2], R6 ;  /* 0x0000020608007986 */ /* 0x000fe8000c101506 */
[----:B------:R1:W-:Y:S01]  /*2f10*/  STG.E.U16 desc[UR6][R8.64+0x4], R0 ;  /* 0x0000040008007986 */ /* 0x0003e2000c101506 */
[----:B0-----:R-:W-:-:S03]  /*2f20*/  PRMT R7, R22, 0x7632, R7 ;  /* 0x0000763216077816 */ /* 0x001fc60000000007 */
[----:B------:R0:W-:Y:S04]  /*2f30*/  STG.E.U16 desc[UR6][R8.64+0x6], R10 ;  /* 0x0000060a08007986 */ /* 0x0001e8000c101506 */
[----:B------:R2:W-:Y:S01]  /*2f40*/  STG.E.U16 desc[UR6][R4.64], R22 ;  /* 0x0000001604007986 */ /* 0x0005e2000c101506 */
[----:B-1----:R-:W-:-:S03]  /*2f50*/  PRMT R0, R31, 0x7632, R0 ;  /* 0x000076321f007816 */ /* 0x002fc60000000000 */
[----:B------:R2:W-:Y:S01]  /*2f60*/  STG.E.U16 desc[UR6][R4.64+0x2], R7 ;  /* 0x0000020704007986 */ /* 0x0005e2000c101506 */
[----:B0-----:R-:W-:-:S03]  /*2f70*/  PRMT R9, R30, 0x7632, R9 ;  /* 0x000076321e097816 */ /* 0x001fc60000000009 */
        /* <DEDUP_REMOVED lines=9> */
.L_x_3425:
        /* <DEDUP_REMOVED lines=15> */
.L_x_3529:


//--------------------- .text._ZN13group_norm_v214gn_cuda_kernelI6__halfLi320ELi1ELi16ELi40ELi1024ELb1ELi64ELi320ELi320ELi4ELb1ELi9ELb0ELb0ENS_16CompileConditionILi900EEEEEvPT_PKS4_S7_S7_flPfS8_Pj --------------------------
	.section	.text._ZN13group_norm_v214gn_cuda_kernelI6__halfLi320ELi1ELi16ELi40ELi1024ELb1ELi64ELi320ELi320ELi4ELb1ELi9ELb0ELb0ENS_16CompileConditionILi900EEEEEvPT_PKS4_S7_S7_flPfS8_Pj,"ax",@progbits
	.align	128
        .global         _ZN13group_norm_v214gn_cuda_kernelI6__halfLi320ELi1ELi16ELi40ELi1024ELb1ELi64ELi320ELi320ELi4ELb1ELi9ELb0ELb0ENS_16CompileConditionILi900EEEEEvPT_PKS4_S7_S7_flPfS8_Pj
        .type           _ZN13group_norm_v214gn_cuda_kernelI6__halfLi320ELi1ELi16ELi40ELi1024ELb1ELi64ELi320ELi320ELi4ELb1ELi9ELb0ELb0ENS_16CompileConditionILi900EEEEEvPT_PKS4_S7_S7_flPfS8_Pj,@function
        .size           _ZN13group_norm_v214gn_cuda_kernelI6__halfLi320ELi1ELi16ELi40ELi1024ELb1ELi64ELi320ELi320ELi4ELb1ELi9ELb0ELb0ENS_16CompileConditionILi900EEEEEvPT_PKS4_S7_S7_flPfS8_Pj,(.L_x_3530 - _ZN13group_norm_v214gn_cuda_kernelI6__halfLi320ELi1ELi16ELi40ELi1024ELb1ELi64ELi320ELi320ELi4ELb1ELi9ELb0ELb0ENS_16CompileConditionILi900EEEEEvPT_PKS4_S7_S7_flPfS8_Pj)
        .other          _ZN13group_norm_v214gn_cuda_kernelI6__halfLi320ELi1ELi16ELi40ELi1024ELb1ELi64ELi320ELi320ELi4ELb1ELi9ELb0ELb0ENS_16CompileConditionILi900EEEEEvPT_PKS4_S7_S7_flPfS8_Pj,@"STO_CUDA_ENTRY STV_DEFAULT"
_ZN13group_norm_v214gn_cuda_kernelI6__halfLi320ELi1ELi16ELi40ELi1024ELb1ELi64ELi320ELi320ELi4ELb1ELi9ELb0ELb0ENS_16CompileConditionILi900EEEEEvPT_PKS4_S7_S7_flPfS8_Pj:
.text._ZN13group_norm_v214gn_cuda_kernelI6__halfLi320ELi1ELi16ELi40ELi1024ELb1ELi64ELi320ELi320ELi4ELb1ELi9ELb0ELb0ENS_16CompileConditionILi900EEEEEvPT_PKS4_S7_S7_flPfS8_Pj:
        /* <DEDUP_REMOVED lines=64> */
.L_x_3436:
        /* <DEDUP_REMOVED lines=354> */
[----:B------:R-:W-:Y:S02]  /*1a20*/  IADD3 R83, R151, 0x1c, RZ ;  /* 0x0000001c97537810 */ /* 0x000fe40007ffe0ff */
[----:B------:R-:W-:Y:S02]  /*1a30*/  SHF.R.S32.HI R79, RZ, 0x1f, R82 ;  /* 0x0000001fff4f7819 */ /* 0x000fe40000011452 */
[----:B------:R-:W-:Y:S02]  /*1a40*/  SHF.R.S32.HI R80, RZ, 0x1f, R151 ;  /* 0x0000001fff507819 */ /* 0x000fe40000011497 */
[----:B------:R-:W-:Y:S02]  /*1a50*/  SHF.R.S32.HI R84, RZ, 0x1f, R83 ;  /* 0x0000001fff547819 */ /* 0x000fe40000011453 */
[----:B------:R-:W-:Y:S02]  /*1a60*/  LEA.HI R78, R79, R82, RZ, 0x2 ;  /* 0x000000524f4e7211 */ /* 0x000fe400078f10ff */
[----:B------:R-:W-:-:S02]  /*1a70*/  LEA.HI R79, R80, R151, RZ, 0x2 ;  /* 0x00000097504f7211 */ /* 0x000fc400078f10ff */
[----:B------:R-:W-:Y:S02]  /*1a80*/  LEA.HI R80, R84, R83, RZ, 0x2 ;  /* 0x0000005354507211 */ /* 0x000fe400078f10ff */
[C---:B------:R-:W-:Y:S02]  /*1a90*/  IADD3 R84, R151.reuse, 0x24, RZ ;  /* 0x0000002497547810 */ /* 0x040fe40007ffe0ff */
[----:B------:R-:W-:Y:S02]  /*1aa0*/  SHF.R.S32.HI R79, RZ, 0x2, R79 ;  /* 0x00000002ff4f7819 */ /* 0x000fe4000001144f */
[----:B------:R-:W-:Y:S02]  /*1ab0*/  SHF.R.S32.HI R83, RZ, 0x1f, R84 ;  /* 0x0000001fff537819 */ /* 0x000fe40000011454 */
[----:B------:R-:W-:Y:S01]  /*1ac0*/  IADD3 R85, R151, 0x20, RZ ;  /* 0x0000002097557810 */ /* 0x000fe20007ffe0ff */
[----:B------:R-:W-:Y:S01]  /*1ad0*/  IMAD R79, R79, 0x28, R86 ;  /* 0x000000284f4f7824 */ /* 0x000fe200078e0256 */
[----:B------:R-:W-:-:S02]  /*1ae0*/  SHF.R.S32.HI R81, RZ, 0x2, R81 ;  /* 0x00000002ff517819 */ /* 0x000fc40000011451 */
[----:B------:R-:W-:Y:S02]  /*1af0*/  LEA.HI R84, R83, R84, RZ, 0x2 ;  /* 0x0000005453547211 */ /* 0x000fe400078f10ff */
[----:B------:R-:W-:Y:S01]  /*1b00*/  SHF.R.S32.HI R82, RZ, 0x1f, R85 ;  /* 0x0000001fff527819 */ /* 0x000fe20000011455 */
[--C-:B------:R-:W-:Y:S01]  /*1b10*/  IMAD R81, R81, 0x28, R86.reuse ;  /* 0x0000002851517824 */ /* 0x100fe200078e0256 */
[----:B------:R-:W-:Y:S02]  /*1b20*/  SHF.R.S32.HI R83, RZ, 0x2, R75 ;  /* 0x00000002ff537819 */ /* 0x000fe4000001144b */
[----:B------:R-:W-:Y:S02]  /*1b30*/  IADD3 R75, R79, R88, RZ ;  /* 0x000000584f4b7210 */ /* 0x000fe40007ffe0ff */
[----:B------:R-:W-:Y:S01]  /*1b40*/  LEA.HI R82, R82, R85, RZ, 0x2 ;  /* 0x0000005552527211 */ /* 0x000fe200078f10ff */
[----:B------:R-:W-:Y:S01]  /*1b50*/  IMAD R83, R83, 0x28, R86 ;  /* 0x0000002853537824 */ /* 0x000fe200078e0256 */
[----:B------:R-:W-:-:S02]  /*1b60*/  SHF.R.S32.HI R79, RZ, 0x2, R74 ;  /* 0x00000002ff4f7819 */ /* 0x000fc4000001144a */
[----:B------:R-:W-:Y:S01]  /*1b70*/  SHF.R.S32.HI R85, RZ, 0x2, R77 ;  /* 0x00000002ff557819 */ /* 0x000fe2000001144d */
[----:B------:R-:W0:Y:S01]  /*1b80*/  LDS.64 R74, [R75] ;  /* 0x000000004b4a7984 */ /* 0x000e220000000a00 */
[C---:B------:R-:W-:Y:S01]  /*1b90*/  IADD3 R77, R88.reuse, R81, RZ ;  /* 0x00000051584d7210 */ /* 0x040fe20007ffe0ff */
[--C-:B------:R-:W-:Y:S01]  /*1ba0*/  IMAD R81, R79, 0x28, R86.reuse ;  /* 0x000000284f517824 */ /* 0x100fe200078e0256 */
[C---:B------:R-:W-:Y:S01]  /*1bb0*/  IADD3 R79, R88.reuse, R83, RZ ;  /* 0x00000053584f7210 */ /* 0x040fe20007ffe0ff */
[----:B------:R-:W-:Y:S01]  /*1bc0*/  IMAD R85, R85, 0x28, R86 ;  /* 0x0000002855557824 */ /* 0x000fe200078e0256 */
[----:B------:R-:W-:Y:S02]  /*1bd0*/  SHF.R.S32.HI R87, RZ, 0x2, R76 ;  /* 0x00000002ff577819 */ /* 0x000fe4000001144c */
[----:B------:R-:W1:Y:S01]  /*1be0*/  LDS.64 R76, [R77] ;  /* 0x000000004d4c7984 */ /* 0x000e620000000a00 */
[C---:B------:R-:W-:Y:S02]  /*1bf0*/  IADD3 R81, R88.reuse, R81, RZ ;  /* 0x0000005158517210 */ /* 0x040fe40007ffe0ff */
[----:B------:R-:W-:Y:S01]  /*1c00*/  SHF.R.S32.HI R89, RZ, 0x2, R78 ;  /* 0x00000002ff597819 */ /* 0x000fe2000001144e */
[----:B------:R-:W-:Y:S01]  /*1c10*/  IMAD R87, R87, 0x28, R86 ;  /* 0x0000002857577824 */ /* 0x000fe200078e0256 */
[----:B------:R-:W2:Y:S01]  /*1c20*/  LDS.64 R78, [R79] ;  /* 0x000000004f4e7984 */ /* 0x000ea20000000a00 */
[----:B------:R-:W-:-:S02]  /*1c30*/  IADD3 R83, R88, R85, RZ ;  /* 0x0000005558537210 */ /* 0x000fc40007ffe0ff */
[----:B------:R-:W-:Y:S01]  /*1c40*/  SHF.R.S32.HI R91, RZ, 0x2, R80 ;  /* 0x00000002ff5b7819 */ /* 0x000fe20000011450 */
[----:B------:R-:W-:Y:S01]  /*1c50*/  IMAD R89, R89, 0x28, R86 ;  /* 0x0000002859597824 */ /* 0x000fe200078e0256 */
        /* <DEDUP_REMOVED lines=14> */
[----:B------:R-:W4:Y:S04]  /*1d40*/  LDS.64 R88, [R89] ;  /* 0x0000000059587984 */ /* 0x000f280000000a00 */
[----:B------:R-:W4:Y:S01]  /*1d50*/  LDS.64 R90, [R90] ;  /* 0x000000005a5a7984 */ /* 0x000f220000000a00 */
[----:B0-----:R-:W-:Y:S01]  /*1d60*/  FADD.FTZ R151, RZ, R74 ;  /* 0x0000004aff977221 */ /* 0x001fe20000010000 */
[----:B------:R-:W-:-:S02]  /*1d70*/  FADD.FTZ R74, RZ, R75 ;  /* 0x0000004bff4a7221 */ /* 0x000fc40000010000 */
        /* <DEDUP_REMOVED lines=19> */
.L_x_3427:
[----:B------:R-:W-:Y:S05]  /*1eb0*/  BSYNC B0 ;  /* 0x0000000000007941 */ /* 0x000fea0003800000 */
.L_x_3426:
        /* <DEDUP_REMOVED lines=20> */
.L_x_3429:
[----:B------:R-:W-:Y:S05]  /*2000*/  BSYNC B0 ;  /* 0x0000000000007941 */ /* 0x000fea0003800000 */
.L_x_3428:
[----:B------:R-:W-:Y:S01]  /*2010*/  BAR.SYNC.DEFER_BLOCKING 0x0 ;  /* 0x0000000000007b1d */ /* 0x000fe20000010000 */
[----:B---3--:R-:W-:-:S05]  /*2020*/  CS2R R76, SRZ ;  /* 0x00000000004c7805 */ /* 0x008fca000001ff00 */
[----:B------:R-:W-:Y:S05]  /*2030*/  @P3 BRA `(.L_x_3430) ;  /* 0x0000000000283947 */ /* 0x000fea0003800000 */
[----:B------:R-:W-:Y:S06]  /*2040*/  MEMBAR.ALL.GPU ;  /* 0x0000000000007992 */ /* 0x000fec000000a000 */
[----:B------:R-:W-:-:S00]  /*2050*/  ERRBAR ;  /* 0x00000000000079ab */ /* 0x000fc00000000000 */
[----:B------:R-:W-:Y:S06]  /*2060*/  CGAERRBAR ;  /* 0x00000000000075ab */ /* 0x000fec0000000000 */
[----:B------:R3:W5:Y:S02]  /*2070*/  ATOM.E.ADD.STRONG.GPU PT, R74, desc[UR10][R154.64], R52 ;  /* 0x000000349a4a798a */ /* 0x00076400081ee1ca */
.L_x_3431:
[----:B0-----:R-:W4:Y:S04]  /*2080*/  LD.E.STRONG.GPU R75, desc[UR10][R154.64] ;  /* 0x0000000a9a4b7980 */ /* 0x001f28000c10f900 */
[----:B----4-:R-:W-:Y:S01]  /*2090*/  CCTL.IVALL ;  /* 0x00000000ff00798f */ /* 0x010fe20002000000 */
[----:B------:R-:W-:Y:S05]  /*20a0*/  YIELD ;  /* 0x0000000000007946 */ /* 0x000fea0003800000 */
[----:B-----5:R-:W-:-:S04]  /*20b0*/  LOP3.LUT R75, R75, R74, RZ, 0x3c, !PT ;  /* 0x0000004a4b4b7212 */ /* 0x020fc800078e3cff */
[----:B------:R-:W-:-:S13]  /*20c0*/  ISETP.GT.AND P2, PT, R75, -0x1, PT ;  /* 0xffffffff4b00780c */ /* 0x000fda0003f44270 */
[----:B------:R-:W-:Y:S05]  /*20d0*/  @P2 BRA `(.L_x_3431) ;  /* 0xfffffffc00e82947 */ /* 0x000fea000383ffff */
.L_x_3430:
        /* <DEDUP_REMOVED lines=16> */
.L_x_3433:
[----:B------:R-:W-:Y:S05]  /*21e0*/  BSYNC B0 ;  /* 0x0000000000007941 */ /* 0x000fea0003800000 */
.L_x_3432:
        /* <DEDUP_REMOVED lines=17> */
[----:B------:R-:W-:Y:S01]  /*2300*/  @!P1 FMUL.FTZ R74, R74, 2.4414062863797880709e-05 ;  /* 0x37cccccd4a4a9820 */ /* 0x000fe20000410000 */
[----:B-1----:R-:W-:-:S03]  /*2310*/  @!P1 FADD.FTZ R76, R81, R76 ;  /* 0x0000004c514c9221 */ /* 0x002fc60000010000 */
[----:B------:R-:W-:-:S04]  /*2320*/  @!P1 FMUL.FTZ R75, R74, R74 ;  /* 0x0000004a4a4b9220 */ /* 0x000fc80000410000 */
[----:B------:R-:W-:-:S05]  /*2330*/  @!P1 FFMA.FTZ R75, R76, 2.4414062863797880709e-05, -R75 ;  /* 0x37cccccd4c4b9823 */ /* 0x000fca000001084b */
        /* <DEDUP_REMOVED lines=13> */
.L_x_3435:
[----:B------:R-:W-:Y:S05]  /*2410*/  BSYNC B0 ;  /* 0x0000000000007941 */ /* 0x000fea0003800000 */
.L_x_3434:
[----:B------:R-:W2:Y:S01]  /*2420*/  S2UR UR6, SR_CgaCtaId ;  /* 0x00000000000679c3 */ /* 0x000ea20000008800 */
[----:B------:R-:W-:Y:S01]  /*2430*/  IMAD R62, R64, 0x50, R63 ;  /* 0x00000050403e7824 */ /* 0x000fe200078e023f */
[----:B------:R-:W-:Y:S01]  /*2440*/  UMOV UR5, 0x400 ;  /* 0x0000040000057882 */ /* 0x000fe20000000000 */
[----:B------:R-:W-:Y:S01]  /*2450*/  IADD3 R153, RZ, -R153, RZ ;  /* 0x80000099ff997210 */ /* 0x000fe20007ffe0ff */
[----:B------:R-:W-:Y:S01]  /*2460*/  UIADD3 UR5, UR5, 0xc80, URZ ;  /* 0x00000c8005057890 */ /* 0x000fe2000fffe03f */
[--C-:B-----5:R-:W-:Y:S01]  /*2470*/  HADD2.F32 R91, -RZ, R66.reuse.H0_H0 ;  /* 0x20000042ff5b7230 */ /* 0x120fe20000004100 */
[----:B------:R-:W-:Y:S01]  /*2480*/  SHF.L.U32 R62, R62, 0x2, RZ ;  /* 0x000000023e3e7819 */ /* 0x000fe200000006ff */
[----:B01----:R-:W-:Y:S01]  /*2490*/  HADD2.F32 R75, -RZ, R66.H1_H1 ;  /* 0x30000042ff4b7230 */ /* 0x003fe20000004100 */
[----:B------:R-:W-:Y:S01]  /*24a0*/  LOP3.LUT R55, R55, 0x1, RZ, 0x3c, !PT ;  /* 0x0000000137377812 */ /* 0x000fe200078e3cff */
[----:B------:R-:W-:Y:S02]  /*24b0*/  HADD2.F32 R64, -RZ, R67.H0_H0 ;  /* 0x20000043ff407230 */ /* 0x000fe40000004100 */
[----:B------:R-:W-:Y:S01]  /*24c0*/  IMAD.WIDE.U32 R62, R62, -0x33333333, RZ ;  /* 0xcccccccd3e3e7825 */ /* 0x000fe200078e00ff */
[----:B------:R-:W-:-:S03]  /*24d0*/  MOV R62, R153 ;  /* 0x00000099003e7202 */ /* 0x000fc60000000f00 */
[----:B------:R-:W-:Y:S01]  /*24e0*/  HADD2.F32 R66, -RZ, R67.H1_H1 ;  /* 0x30000043ff427230 */ /* 0x000fe20000004100 */
[----:B------:R-:W-:Y:S01]  /*24f0*/  LEA.HI R62, R63, R62, RZ, 0x1b ;  /* 0x0000003e3f3e7211 */ /* 0x000fe200078fd8ff */
[--C-:B------:R-:W-:Y:S02]  /*2500*/  HADD2.F32 R86, -RZ, R68.reuse.H0_H0 ;  /* 0x20000044ff567230 */ /* 0x100fe40000004100 */
[--C-:B------:R-:W-:Y:S02]  /*2510*/  HADD2.F32 R61, -RZ, R69.reuse.H0_H0 ;  /* 0x20000045ff3d7230 */ /* 0x100fe40000004100 */
[----:B------:R-:W-:Y:S02]  /*2520*/  HADD2.F32 R69, -RZ, R69.H1_H1 ;  /* 0x30000045ff457230 */ /* 0x000fe40000004100 */
[----:B------:R-:W-:Y:S01]  /*2530*/  HADD2.F32 R68, -RZ, R68.H1_H1 ;  /* 0x30000044ff447230 */ /* 0x000fe20000004100 */
[----:B--2---:R-:W-:-:S03]  /*2540*/  ULEA UR5, UR6, UR5, 0x18 ;  /* 0x0000000506057291 */ /* 0x004fc6000f8ec03f */
[----:B------:R-:W-:-:S03]  /*2550*/  ULDC.64 UR6, c[0x0][0x210] ;  /* 0x0000840000067ab9 */ /* 0x000fc60000000a00 */
[----:B------:R-:W-:Y:S01]  /*2560*/  LEA R62, R62, UR5, 0x3 ;  /* 0x000000053e3e7c11 */ /* 0x000fe2000f8e18ff */
[----:B------:R-:W-:-:S05]  /*2570*/  ULDC UR5, c[0x0][0x230] ;  /* 0x00008c0000057ab9 */ /* 0x000fca0000000800 */
[----:B------:R-:W0:Y:S02]  /*2580*/  LDS.64 R62, [R62] ;  /* 0x000000003e3e7984 */ /* 0x000e240000000a00 */
[----:B0-----:R-:W-:Y:S01]  /*2590*/  FADD.FTZ R63, R63, UR5 ;  /* 0x000000053f3f7e21 */ /* 0x001fe20008010000 */
        /* <DEDUP_REMOVED lines=20> */
[----:B0-----:R-:W-:Y:S01]  /*26e0*/  FMUL.FTZ R70, R67, R0 ;  /* 0x0000000043467220 */ /* 0x001fe20000410000 */
[C---:B------:R-:W-:Y:S01]  /*26f0*/  FMUL.FTZ R92, R0.reuse, R127 ;  /* 0x0000007f005c7220 */ /* 0x040fe20000410000 */
[C---:B------:R-:W-:Y:S01]  /*2700*/  FMUL.FTZ R90, R0.reuse, R123 ;  /* 0x0000007b005a7220 */ /* 0x040fe20000410000 */
[C---:B------:R-:W-:Y:S01]  /*2710*/  FMUL.FTZ R76, R0.reuse, R107 ;  /* 0x0000006b004c7220 */ /* 0x040fe20000410000 */
[----:B------:R-:W-:Y:S01]  /*2720*/  FMUL.FTZ R102, R0, R131 ;  /* 0x0000008300667220 */ /* 0x000fe20000410000 */
[--C-:B------:R-:W-:Y:S01]  /*2730*/  FFMA.FTZ R70, R70, R86, R91.reuse ;  /* 0x0000005646467223 */ /* 0x100fe2000001005b */
[--C-:B------:R-:W-:Y:S01]  /*2740*/  FADD.FTZ R123, R110, -R62.reuse ;  /* 0x8000003e6e7b7221 */ /* 0x100fe20000010000 */
[C---:B------:R-:W-:Y:S01]  /*2750*/  FMUL.FTZ R82, R0.reuse, R73 ;  /* 0x0000004900527220 */ /* 0x040fe20000410000 */
[--C-:B------:R-:W-:Y:S01]  /*2760*/  FADD.FTZ R131, R109, -R62.reuse ;  /* 0x8000003e6d837221 */ /* 0x100fe20000010000 */
[C---:B------:R-:W-:Y:S01]  /*2770*/  FMUL.FTZ R78, R0.reuse, R115 ;  /* 0x00000073004e7220 */ /* 0x040fe20000410000 */
[C---:B------:R-:W-:Y:S01]  /*2780*/  FMUL.FTZ R156, R0.reuse, R135 ;  /* 0x00000087009c7220 */ /* 0x040fe20000410000 */
[----:B------:R-:W-:Y:S01]  /*2790*/  FMUL.FTZ R158, R0, R139 ;  /* 0x0000008b009e7220 */ /* 0x000fe20000410000 */
[--C-:B------:R-:W-:Y:S01]  /*27a0*/  FFMA.FTZ R73, R86, R92, R91.reuse ;  /* 0x0000005c56497223 */ /* 0x100fe2000001005b */
[C---:B------:R-:W-:Y:S01]  /*27b0*/  FMUL.FTZ R79, R0.reuse, R79 ;  /* 0x0000004f004f7220 */ /* 0x040fe20000410000 */
[C---:B------:R-:W-:Y:S01]  /*27c0*/  FMUL.FTZ R63, R0.reuse, R71 ;  /* 0x00000047003f7220 */ /* 0x040fe20000410000 */
[----:B------:R-:W-:Y:S01]  /*27d0*/  FMUL.FTZ R92, R0, R103 ;  /* 0x00000067005c7220 */ /* 0x000fe20000410000 */
[--C-:B------:R-:W-:Y:S01]  /*27e0*/  FADD.FTZ R135, R122, -R62.reuse ;  /* 0x8000003e7a877221 */ /* 0x100fe20000010000 */
[--C-:B------:R-:W-:Y:S01]  /*27f0*/  FADD.FTZ R115, R100, -R62.reuse ;  /* 0x8000003e64737221 */ /* 0x100fe20000010000 */
[C---:B------:R-:W-:Y:S01]  /*2800*/  FMUL.FTZ R80, R0.reuse, R111 ;  /* 0x0000006f00507220 */ /* 0x040fe20000410000 */
[----:B------:R-:W-:Y:S01]  /*2810*/  FMUL.FTZ R160, R0, R143 ;  /* 0x0000008f00a07220 */ /* 0x000fe20000410000 */
[----:B------:R-:W-:Y:S01]  /*2820*/  FMUL.FTZ R71, R70, -1.4426950216293334961 ;  /* 0xbfb8aa3b46477820 */ /* 0x000fe20000410000 */
[--C-:B------:R-:W-:Y:S01]  /*2830*/  FFMA.FTZ R81, R86, R76, R91.reuse ;  /* 0x0000004c56517223 */ /* 0x100fe2000001005b */
[--C-:B------:R-:W-:Y:S01]  /*2840*/  FADD.FTZ R103, R105, -R62.reuse ;  /* 0x8000003e69677221 */ /* 0x100fe20000010000 */
[C---:B------:R-:W-:Y:S01]  /*2850*/  FMUL.FTZ R123, R0.reuse, R123 ;  /* 0x0000007b007b7220 */ /* 0x040fe20000410000 */
[----:B------:R-:W-:Y:S01]  /*2860*/  FMUL.FTZ R164, R0, R97 ;  /* 0x0000006100a47220 */ /* 0x000fe20000410000 */
[--C-:B------:R-:W-:Y:S01]  /*2870*/  FFMA.FTZ R76, R86, R90, R91.reuse ;  /* 0x0000005a564c7223 */ /* 0x100fe2000001005b */
[--C-:B------:R-:W-:Y:S01]  /*2880*/  FADD.FTZ R111, R106, -R62.reuse ;  /* 0x8000003e6a6f7221 */ /* 0x100fe20000010000 */
[--C-:B------:R-:W-:Y:S01]  /*2890*/  FADD.FTZ R105, R130, -R62.reuse ;  /* 0x8000003e82697221 */ /* 0x100fe20000010000 */
[--C-:B------:R-:W-:Y:S01]  /*28a0*/  FADD.FTZ R143, R134, -R62.reuse ;  /* 0x8000003e868f7221 */ /* 0x100fe20000010000 */
[----:B------:R-:W-:Y:S01]  /*28b0*/  FMUL.FTZ R131, R0, R131 ;  /* 0x0000008300837220 */ /* 0x000fe20000410000 */
[--C-:B------:R-:W-:Y:S01]  /*28c0*/  FFMA.FTZ R90, R86, R158, R91.reuse ;  /* 0x0000009e565a7223 */ /* 0x100fe2000001005b */
        /* <DEDUP_REMOVED lines=9> */
[----:B------:R-:W-:Y:S01]  /*2960*/  FFMA.FTZ R84, R79, R69, R66 ;  /* 0x000000454f547223 */ /* 0x000fe20000010042 */
[C---:B------:R-:W-:Y:S01]  /*2970*/  FMUL.FTZ R104, R0.reuse, R135 ;  /* 0x0000008700687220 */ /* 0x040fe20000410000 */
[C---:B------:R-:W-:Y:S01]  /*2980*/  FMUL.FTZ R134, R0.reuse, R153 ;  /* 0x0000009900867220 */ /* 0x040fe20000410000 */
[----:B------:R-:W-:Y:S01]  /*2990*/  FMUL.FTZ R158, R0, R115 ;  /* 0x00000073009e7220 */ /* 0x000fe20000410000 */
[--C-:B------:R-:W-:Y:S01]  /*29a0*/  FADD.FTZ R99, R99, -R62.reuse ;  /* 0x8000003e63637221 */ /* 0x100fe20000010000 */
[----:B------:R-:W-:Y:S01]  /*29b0*/  FFMA.FTZ R79, R86, R78, R91 ;  /* 0x0000004e564f7223 */ /* 0x000fe2000001005b */
[--C-:B------:R-:W-:Y:S01]  /*29c0*/  FADD.FTZ R119, R108, -R62.reuse ;  /* 0x8000003e6c777221 */ /* 0x100fe20000010000 */
[----:B------:R-:W-:Y:S01]  /*29d0*/  FFMA.FTZ R115, R68, R123, R75 ;  /* 0x0000007b44737223 */ /* 0x000fe2000001004b */
[----:B------:R-:W-:Y:S01]  /*29e0*/  FADD.FTZ R135, R112, -R62 ;  /* 0x8000003e70877221 */ /* 0x000fe20000010000 */
[C-C-:B------:R-:W-:Y:S01]  /*29f0*/  FFMA.FTZ R63, R86.reuse, R63, R91.reuse ;  /* 0x0000003f563f7223 */ /* 0x140fe2000001005b */
[----:B------:R-:W-:Y:S01]  /*2a00*/  FFMA.FTZ R78, R86, R156, R91 ;  /* 0x0000009c564e7223 */ /* 0x000fe2000001005b */
[C---:B------:R-:W-:Y:S01]  /*2a10*/  FMUL.FTZ R111, R0.reuse, R111 ;  /* 0x0000006f006f7220 */ /* 0x040fe20000410000 */
[C---:B------:R-:W-:Y:S01]  /*2a20*/  FMUL.FTZ R122, R0.reuse, R105 ;  /* 0x00000069007a7220 */ /* 0x040fe20000410000 */
[C---:B------:R-:W-:Y:S01]  /*2a30*/  FMUL.FTZ R126, R0.reuse, R143 ;  /* 0x0000008f007e7220 */ /* 0x040fe20000410000 */
[----:B------:R-:W-:Y:S01]  /*2a40*/  FFMA.FTZ R112, R61, R131, R64 ;  /* 0x000000833d707223 */ /* 0x000fe20000010040 */
[C---:B------:R-:W-:Y:S01]  /*2a50*/  FMUL.FTZ R74, R0.reuse, R77 ;  /* 0x0000004d004a7220 */ /* 0x040fe20000410000 */
[----:B------:R-:W0:Y:S01]  /*2a60*/  MUFU.EX2 R71, R71 ;  /* 0x0000004700477308 */ /* 0x000e220000000800 */
[C---:B------:R-:W-:Y:S01]  /*2a70*/  FMUL.FTZ R100, R0.reuse, R107 ;  /* 0x0000006b00647220 */ /* 0x040fe20000410000 */
[C---:B------:R-:W-:Y:S01]  /*2a80*/  FMUL.FTZ R110, R0.reuse, R127 ;  /* 0x0000007f006e7220 */ /* 0x040fe20000410000 */
[C---:B------:R-:W-:Y:S01]  /*2a90*/  FMUL.FTZ R108, R0.reuse, R139 ;  /* 0x0000008b006c7220 */ /* 0x040fe20000410000 */
[C---:B------:R-:W-:Y:S01]  /*2aa0*/  FMUL.FTZ R130, R0.reuse, R151 ;  /* 0x0000009700827220 */ /* 0x040fe20000410000 */
[C---:B------:R-:W-:Y:S01]  /*2ab0*/  FMUL.FTZ R138, R0.reuse, R145 ;  /* 0x00000091008a7220 */ /* 0x040fe20000410000 */
[C---:B------:R-:W-:Y:S01]  /*2ac0*/  FMUL.FTZ R142, R0.reuse, R109 ;  /* 0x0000006d008e7220 */ /* 0x040fe20000410000 */
[C---:B------:R-:W-:Y:S01]  /*2ad0*/  FMUL.FTZ R156, R0.reuse, R149 ;  /* 0x00000095009c7220 */ /* 0x040fe20000410000 */
[--C-:B------:R-:W-:Y:S01]  /*2ae0*/  FADD.FTZ R131, R113, -R62.reuse ;  /* 0x8000003e71837221 */ /* 0x100fe20000010000 */
[----:B------:R-:W-:Y:S01]  /*2af0*/  FMUL.FTZ R162, R0, R95 ;  /* 0x0000005f00a27220 */ /* 0x000fe20000410000 */
[--C-:B------:R-:W-:Y:S01]  /*2b00*/  FFMA.FTZ R127, R68, R134, R75.reuse ;  /* 0x00000086447f7223 */ /* 0x100fe2000001004b */
[--C-:B------:R-:W-:Y:S01]  /*2b10*/  FADD.FTZ R139, R116, -R62.reuse ;  /* 0x8000003e748b7221 */ /* 0x100fe20000010000 */
[--C-:B------:R-:W-:Y:S01]  /*2b20*/  FADD.FTZ R125, R125, -R62.reuse ;  /* 0x8000003e7d7d7221 */ /* 0x100fe20000010000 */
[----:B------:R-:W-:Y:S01]  /*2b30*/  FMUL.FTZ R99, R0, R99 ;  /* 0x0000006300637220 */ /* 0x000fe20000410000 */
[--C-:B------:R-:W-:Y:S01]  /*2b40*/  FADD.FTZ R95, R72, -R62.reuse ;  /* 0x8000003e485f7221 */ /* 0x100fe20000010000 */
[----:B------:R-:W-:Y:S01]  /*2b50*/  FMUL.FTZ R118, R0, R119 ;  /* 0x0000007700767220 */ /* 0x000fe20000410000 */
[--C-:B------:R-:W-:Y:S01]  /*2b60*/  FFMA.FTZ R109, R68, R104, R75.reuse ;  /* 0x00000068446d7223 */ /* 0x100fe2000001004b */
[----:B------:R-:W-:Y:S01]  /*2b70*/  FMUL.FTZ R134, R115, -1.4426950216293334961 ;  /* 0xbfb8aa3b73867820 */ /* 0x000fe20000410000 */
[----:B------:R-:W-:Y:S01]  /*2b80*/  FMUL.FTZ R116, R0, R135 ;  /* 0x0000008700747220 */ /* 0x000fe20000410000 */
[--C-:B------:R-:W-:Y:S01]  /*2b90*/  FADD.FTZ R143, R129, -R62.reuse ;  /* 0x8000003e818f7221 */ /* 0x100fe20000010000 */
[----:B------:R-:W-:Y:S01]  /*2ba0*/  FMUL.FTZ R93, R84, -1.4426950216293334961 ;  /* 0xbfb8aa3b545d7820 */ /* 0x000fe20000410000 */
[----:B------:R-:W-:Y:S01]  /*2bb0*/  FMUL.FTZ R72, R63, -1.4426950216293334961 ;  /* 0xbfb8aa3b3f487820 */ /* 0x000fe20000410000 */
[C-C-:B------:R-:W-:Y:S01]  /*2bc0*/  FFMA.FTZ R119, R68.reuse, R111, R75.reuse ;  /* 0x0000006f44777223 */ /* 0x140fe2000001004b */
[C-C-:B------:R-:W-:Y:S01]  /*2bd0*/  FFMA.FTZ R104, R68.reuse, R122, R75.reuse ;  /* 0x0000007a44687223 */ /* 0x140fe2000001004b */
[--C-:B------:R-:W-:Y:S01]  /*2be0*/  FFMA.FTZ R107, R68, R126, R75.reuse ;  /* 0x0000007e446b7223 */ /* 0x100fe2000001004b */
[--C-:B------:R-:W-:Y:S01]  /*2bf0*/  FADD.FTZ R135, R117, -R62.reuse ;  /* 0x8000003e75877221 */ /* 0x100fe20000010000 */
[--C-:B------:R-:W-:Y:S01]  /*2c00*/  FADD.FTZ R145, R133, -R62.reuse ;  /* 0x8000003e85917221 */ /* 0x100fe20000010000 */
[--C-:B------:R-:W-:Y:S01]  /*2c10*/  FADD.FTZ R141, R141, -R62.reuse ;  /* 0x8000003e8d8d7221 */ /* 0x100fe20000010000 */
[--C-:B------:R-:W-:Y:S01]  /*2c20*/  FADD.FTZ R151, R94, -R62.reuse ;  /* 0x8000003e5e977221 */ /* 0x100fe20000010000 */
[--C-:B------:R-:W-:Y:S01]  /*2c30*/  FADD.FTZ R65, R65, -R62.reuse ;  /* 0x8000003e41417221 */ /* 0x100fe20000010000 */
[----:B------:R-:W-:Y:S01]  /*2c40*/  FFMA.FTZ R85, R74, R68, R75 ;  /* 0x000000444a557223 */ /* 0x000fe2000001004b */
        /* <DEDUP_REMOVED lines=13> */
[----:B------:R-:W-:Y:S01]  /*2d20*/  FMUL.FTZ R131, R0, R131 ;  /* 0x0000008300837220 */ /* 0x000fe20000410000 */
[C-C-:B------:R-:W-:Y:S01]  /*2d30*/  FFMA.FTZ R82, R86.reuse, R82, R91.reuse ;  /* 0x0000005256527223 */ /* 0x140fe2000001005b */
[C-C-:B------:R-:W-:Y:S01]  /*2d40*/  FFMA.FTZ R80, R86.reuse, R80, R91.reuse ;  /* 0x0000005056507223 */ /* 0x140fe2000001005b */
[C-C-:B------:R-:W-:Y:S01]  /*2d50*/  FFMA.FTZ R74, R86.reuse, R102, R91.reuse ;  /* 0x00000066564a7223 */ /* 0x140fe2000001005b */
[C-C-:B------:R-:W-:Y:S01]  /*2d60*/  FFMA.FTZ R89, R86.reuse, R160, R91.reuse ;  /* 0x000000a056597223 */ /* 0x140fe2000001005b */
[C-C-:B------:R-:W-:Y:S01]  /*2d70*/  FFMA.FTZ R88, R86.reuse, R162, R91.reuse ;  /* 0x000000a256587223 */ /* 0x140fe2000001005b */
[----:B------:R-:W-:Y:S01]  /*2d80*/  FFMA.FTZ R87, R86, R164, R91 ;  /* 0x000000a456577223 */ /* 0x000fe2000001005b */
[----:B------:R-:W-:Y:S01]  /*2d90*/  FFMA.FTZ R68, R68, R158, R75 ;  /* 0x0000009e44447223 */ /* 0x000fe2000001004b */
[----:B------:R-:W-:Y:S01]  /*2da0*/  FADD.FTZ R157, R152, -R62 ;  /* 0x8000003e989d7221 */ /* 0x000fe20000010000 */
[----:B------:R-:W-:Y:S01]  /*2db0*/  FMUL.FTZ R125, R0, R125 ;  /* 0x0000007d007d7220 */ /* 0x000fe20000410000 */
[----:B------:R-:W-:Y:S01]  /*2dc0*/  FFMA.FTZ R86, R86, R99, R91 ;  /* 0x0000006356567223 */ /* 0x000fe2000001005b */
[----:B------:R1:W-:Y:S01]  /*2dd0*/  MUFU.EX2 R75, R134 ;  /* 0x00000086004b7308 */ /* 0x0003e20000000800 */
[C---:B------:R-:W-:Y:S01]  /*2de0*/  FMUL.FTZ R143, R0.reuse, R143 ;  /* 0x0000008f008f7220 */ /* 0x040fe20000410000 */
[C---:B------:R-:W-:Y:S01]  /*2df0*/  FMUL.FTZ R137, R0.reuse, R139 ;  /* 0x0000008b00897220 */ /* 0x040fe20000410000 */
[C---:B------:R-:W-:Y:S01]  /*2e00*/  FMUL.FTZ R145, R0.reuse, R145 ;  /* 0x0000009100917220 */ /* 0x040fe20000410000 */
[C---:B------:R-:W-:Y:S01]  /*2e10*/  FMUL.FTZ R141, R0.reuse, R141 ;  /* 0x0000008d008d7220 */ /* 0x040fe20000410000 */
[C---:B------:R-:W-:Y:S01]  /*2e20*/  FMUL.FTZ R151, R0.reuse, R151 ;  /* 0x0000009700977220 */ /* 0x040fe20000410000 */
[C---:B------:R-:W-:Y:S01]  /*2e30*/  FMUL.FTZ R65, R0.reuse, R65 ;  /* 0x0000004100417220 */ /* 0x040fe20000410000 */
[C---:B------:R-:W-:Y:S01]  /*2e40*/  FMUL.FTZ R114, R0.reuse, R103 ;  /* 0x0000006700727220 */ /* 0x040fe20000410000 */
[----:B------:R2:W-:Y:S01]  /*2e50*/  MUFU.EX2 R91, R93 ;  /* 0x0000005d005b7308 */ /* 0x0005e20000000800 */
[C---:B-1----:R-:W-:Y:S01]  /*2e60*/  FMUL.FTZ R134, R0.reuse, R135 ;  /* 0x0000008700867220 */ /* 0x042fe20000410000 */
[C---:B------:R-:W-:Y:S01]  /*2e70*/  FMUL.FTZ R133, R0.reuse, R121 ;  /* 0x0000007900857220 */ /* 0x040fe20000410000 */
[C---:B------:R-:W-:Y:S01]  /*2e80*/  FMUL.FTZ R149, R0.reuse, R149 ;  /* 0x0000009500957220 */ /* 0x040fe20000410000 */
[C-C-:B------:R-:W-:Y:S01]  /*2e90*/  FFMA.FTZ R135, R61.reuse, R131, R64.reuse ;  /* 0x000000833d877223 */ /* 0x140fe20000010040 */
[C---:B------:R-:W-:Y:S01]  /*2ea0*/  FMUL.FTZ R147, R0.reuse, R147 ;  /* 0x0000009300937220 */ /* 0x040fe20000410000 */
[C---:B------:R-:W-:Y:S01]  /*2eb0*/  FMUL.FTZ R139, R0.reuse, R153 ;  /* 0x00000099008b7220 */ /* 0x040fe20000410000 */
[C---:B------:R-:W-:Y:S01]  /*2ec0*/  FMUL.FTZ R157, R0.reuse, R157 ;  /* 0x0000009d009d7220 */ /* 0x040fe20000410000 */
[----:B------:R-:W-:Y:S01]  /*2ed0*/  MUFU.EX2 R72, R72 ;  /* 0x0000004800487308 */ /* 0x000fe20000000800 */
[----:B--2---:R-:W-:Y:S01]  /*2ee0*/  FMUL.FTZ R93, R0, R95 ;  /* 0x0000005f005d7220 */ /* 0x004fe20000410000 */
[C-C-:B------:R-:W-:Y:S01]  /*2ef0*/  FFMA.FTZ R131, R61.reuse, R125, R64.reuse ;  /* 0x0000007d3d837223 */ /* 0x140fe20000010040 */
[C-C-:B------:R-:W-:Y:S01]  /*2f00*/  FFMA.FTZ R125, R61.reuse, R143, R64.reuse ;  /* 0x0000008f3d7d7223 */ /* 0x140fe20000010040 */
[C-C-:B------:R-:W-:Y:S01]  /*2f10*/  FFMA.FTZ R138, R61.reuse, R145, R64.reuse ;  /* 0x000000913d8a7223 */ /* 0x140fe20000010040 */
[C-C-:B------:R-:W-:Y:S01]  /*2f20*/  FFMA.FTZ R143, R61.reuse, R141, R64.reuse ;  /* 0x0000008d3d8f7223 */ /* 0x140fe20000010040 */
[----:B------:R-:W-:Y:S01]  /*2f30*/  FFMA.FTZ R142, R61, R151, R64 ;  /* 0x000000973d8e7223 */ /* 0x000fe20000010040 */
[----:B------:R-:W-:Y:S01]  /*2f40*/  FADD.FTZ R163, R124, -R62 ;  /* 0x8000003e7ca37221 */ /* 0x000fe20000010000 */
[--C-:B------:R-:W-:Y:S01]  /*2f50*/  FFMA.FTZ R83, R65, R61, R64.reuse ;  /* 0x0000003d41537223 */ /* 0x100fe20000010040 */
[C-C-:B------:R-:W-:Y:S01]  /*2f60*/  FFMA.FTZ R93, R61.reuse, R93, R64.reuse ;  /* 0x0000005d3d5d7223 */ /* 0x140fe20000010040 */
[C-C-:B------:R-:W-:Y:S01]  /*2f70*/  FFMA.FTZ R114, R61.reuse, R114, R64.reuse ;  /* 0x000000723d727223 */ /* 0x140fe20000010040 */
[C-C-:B------:R-:W-:Y:S01]  /*2f80*/  FFMA.FTZ R134, R61.reuse, R134, R64.reuse ;  /* 0x000000863d867223 */ /* 0x140fe20000010040 */
[C-C-:B------:R-:W-:Y:S01]  /*2f90*/  FFMA.FTZ R133, R61.reuse, R133, R64.reuse ;  /* 0x000000853d857223 */ /* 0x140fe20000010040 */
[C-C-:B------:R-:W-:Y:S01]  /*2fa0*/  FFMA.FTZ R145, R61.reuse, R149, R64.reuse ;  /* 0x000000953d917223 */ /* 0x140fe20000010040 */
[C-C-:B------:R-:W-:Y:S01]  /*2fb0*/  FFMA.FTZ R141, R61.reuse, R147, R64.reuse ;  /* 0x000000933d8d7223 */ /* 0x140fe20000010040 */
[C---:B------:R-:W-:Y:S01]  /*2fc0*/  FFMA.FTZ R139, R61.reuse, R139, R64 ;  /* 0x0000008b3d8b7223 */ /* 0x040fe20000010040 */
[----:B------:R-:W-:Y:S01]  /*2fd0*/  FADD.FTZ R151, R136, -R62 ;  /* 0x8000003e88977221 */ /* 0x000fe20000010000 */
[----:B------:R-:W-:Y:S01]  /*2fe0*/  FFMA.FTZ R61, R61, R157, R64 ;  /* 0x0000009d3d3d7223 */ /* 0x000fe20000010040 */
[--C-:B------:R-:W-:Y:S01]  /*2ff0*/  FADD.FTZ R157, R132, -R62.reuse ;  /* 0x8000003e849d7221 */ /* 0x100fe20000010000 */
[C---:B------:R-:W-:Y:S01]  /*3000*/  FMUL.FTZ R132, R0.reuse, R163 ;  /* 0x000000a300847220 */ /* 0x040fe20000410000 */
[----:B------:R-:W-:Y:S01]  /*3010*/  FMUL.FTZ R163, R0, R151 ;  /* 0x0000009700a37220 */ /* 0x000fe20000410000 */
[----:B0-----:R-:W-:Y:S01]  /*3020*/  FADD.FTZ R151, R71, 1 ;  /* 0x3f80000047977421 */ /* 0x001fe20000010000 */
[----:B------:R-:W-:Y:S01]  /*3030*/  FMUL.FTZ R65, R83, -1.4426950216293334961 ;  /* 0xbfb8aa3b53417820 */ /* 0x000fe20000410000 */
[----:B------:R-:W-:Y:S01]  /*3040*/  FMUL.FTZ R152, R79, -1.4426950216293334961 ;  /* 0xbfb8aa3b4f987820 */ /* 0x000fe20000410000 */
[----:B------:R-:W-:Y:S01]  /*3050*/  FMUL.FTZ R95, R92, -1.4426950216293334961 ;  /* 0xbfb8aa3b5c5f7820 */ /* 0x000fe20000410000 */
[----:B------:R-:W-:Y:S01]  /*3060*/  FMUL.FTZ R99, R0, R97 ;  /* 0x0000006100637220 */ /* 0x000fe20000410000 */
[----:B------:R-:W-:Y:S01]  /*3070*/  FMUL.FTZ R97, R93, -1.4426950216293334961 ;  /* 0xbfb8aa3b5d617820 */ /* 0x000fe20000410000 */
[----:B------:R-:W0:Y:S01]  /*3080*/  MUFU.RCP R151, R151 ;  /* 0x0000009700977308 */ /* 0x000e220000001000 */
[--C-:B------:R-:W-:Y:S01]  /*3090*/  FADD.FTZ R153, R120, -R62.reuse ;  /* 0x8000003e78997221 */ /* 0x100fe20000010000 */
[--C-:B------:R-:W-:Y:S01]  /*30a0*/  FADD.FTZ R149, R140, -R62.reuse ;  /* 0x8000003e8c957221 */ /* 0x100fe20000010000 */
[--C-:B------:R-:W-:Y:S01]  /*30b0*/  FADD.FTZ R136, R101, -R62.reuse ;  /* 0x8000003e65887221 */ /* 0x100fe20000010000 */
[--C-:B------:R-:W-:Y:S01]  /*30c0*/  FADD.FTZ R165, R128, -R62.reuse ;  /* 0x8000003e80a57221 */ /* 0x100fe20000010000 */
[--C-:B------:R-:W-:Y:S01]  /*30d0*/  FADD.FTZ R147, R144, -R62.reuse ;  /* 0x8000003e90937221 */ /* 0x100fe20000010000 */
[----:B------:R-:W-:Y:S01]  /*30e0*/  FMUL.FTZ R128, R0, R153 ;  /* 0x0000009900807220 */ /* 0x000fe20000410000 */
[--C-:B------:R-:W-:Y:S01]  /*30f0*/  FADD.FTZ R153, R150, -R62.reuse ;  /* 0x8000003e96997221 */ /* 0x100fe20000010000 */
[----:B------:R-:W1:Y:S01]  /*3100*/  MUFU.EX2 R65, R65 ;  /* 0x0000004100417308 */ /* 0x000e620000000800 */
[C---:B------:R-:W-:Y:S01]  /*3110*/  FMUL.FTZ R149, R0.reuse, R149 ;  /* 0x0000009500957220 */ /* 0x040fe20000410000 */
[----:B------:R-:W-:Y:S01]  /*3120*/  FMUL.FTZ R150, R0, R136 ;  /* 0x0000008800967220 */ /* 0x000fe20000410000 */
[----:B------:R-:W-:Y:S01]  /*3130*/  FADD.FTZ R161, R146, -R62 ;  /* 0x8000003e92a17221 */ /* 0x000fe20000010000 */
[----:B------:R-:W-:Y:S01]  /*3140*/  FMUL.FTZ R146, R0, R147 ;  /* 0x0000009300927220 */ /* 0x000fe20000410000 */
[C-C-:B------:R-:W-:Y:S01]  /*3150*/  FFMA.FTZ R147, R69.reuse, R149, R66.reuse ;  /* 0x0000009545937223 */ /* 0x140fe20000010042 */
[--C-:B------:R-:W-:Y:S01]  /*3160*/  FFMA.FTZ R149, R69, R150, R66.reuse ;  /* 0x0000009645957223 */ /* 0x100fe20000010042 */
[----:B------:R-:W-:Y:S01]  /*3170*/  FMUL.FTZ R100, R81, -1.4426950216293334961 ;  /* 0xbfb8aa3b51647820 */ /* 0x000fe20000410000 */
[----:B------:R2:W-:Y:S01]  /*3180*/  MUFU.EX2 R64, R152 ;  /* 0x0000009800407308 */ /* 0x0005e20000000800 */
[----:B0-----:R-:W-:Y:S01]  /*3190*/  FMUL.FTZ R150, R70, R151 ;  /* 0x0000009746967220 */ /* 0x001fe20000410000 */
[----:B------:R-:W-:Y:S01]  /*31a0*/  FMUL.FTZ R67, R85, -1.4426950216293334961 ;  /* 0xbfb8aa3b55437820 */ /* 0x000fe20000410000 */
[--C-:B------:R-:W-:Y:S01]  /*31b0*/  FFMA.FTZ R116, R69, R116, R66.reuse ;  /* 0x0000007445747223 */ /* 0x100fe20000010042 */
[----:B------:R-:W-:Y:S01]  /*31c0*/  FMUL.FTZ R113, R112, -1.4426950216293334961 ;  /* 0xbfb8aa3b70717820 */ /* 0x000fe20000410000 */
[----:B------:R-:W-:Y:S01]  /*31d0*/  FMUL.FTZ R157, R0, R157 ;  /* 0x0000009d009d7220 */ /* 0x000fe20000410000 */
[----:B------:R-:W-:Y:S01]  /*31e0*/  FMUL.FTZ R103, R82, -1.4426950216293334961 ;  /* 0xbfb8aa3b52677820 */ /* 0x000fe20000410000 */
[----:B------:R-:W-:Y:S01]  /*31f0*/  FMUL.FTZ R117, R116, -1.4426950216293334961 ;  /* 0xbfb8aa3b74757820 */ /* 0x000fe20000410000 */
[----:B------:R-:W-:Y:S01]  /*3200*/  MUFU.EX2 R95, R95 ;  /* 0x0000005f005f7308 */ /* 0x000fe20000000800 */
[----:B--2---:R-:W-:Y:S01]  /*3210*/  FADD.FTZ R152, R72, 1 ;  /* 0x3f80000048987421 */ /* 0x004fe20000010000 */
[----:B-1----:R-:W-:Y:S01]  /*3220*/  FADD.FTZ R151, R65, 1 ;  /* 0x3f80000041977421 */ /* 0x002fe20000010000 */
[C-C-:B------:R-:W-:Y:S01]  /*3230*/  FFMA.FTZ R99, R69.reuse, R99, R66.reuse ;  /* 0x0000006345637223 */ /* 0x140fe20000010042 */
[C---:B------:R-:W-:Y:S01]  /*3240*/  FFMA.FTZ R118, R69.reuse, R118, R66 ;  /* 0x0000007645767223 */ /* 0x040fe20000010042 */
[----:B------:R-:W-:Y:S01]  /*3250*/  FMUL.FTZ R105, R114, -1.4426950216293334961 ;  /* 0xbfb8aa3b72697820 */ /* 0x000fe20000410000 */
[----:B------:R-:W-:Y:S01]  /*3260*/  FMUL.FTZ R129, R80, -1.4426950216293334961 ;  /* 0xbfb8aa3b50817820 */ /* 0x000fe20000410000 */
[----:B------:R-:W-:Y:S01]  /*3270*/  FADD.FTZ R159, R148, -R62 ;  /* 0x8000003e949f7221 */ /* 0x000fe20000010000 */
[----:B------:R-:W0:Y:S01]  /*3280*/  MUFU.RCP R152, R152 ;  /* 0x0000009800987308 */ /* 0x000e220000001000 */
[--C-:B------:R-:W-:Y:S01]  /*3290*/  FFMA.FTZ R71, R69, R157, R66.reuse ;  /* 0x0000009d45477223 */ /* 0x100fe20000010042 */
[----:B------:R-:W-:Y:S01]  /*32a0*/  FMUL.FTZ R102, R99, -1.4426950216293334961 ;  /* 0xbfb8aa3b63667820 */ /* 0x000fe20000410000 */
[----:B------:R-:W-:Y:S01]  /*32b0*/  FMUL.FTZ R106, R118, -1.4426950216293334961 ;  /* 0xbfb8aa3b766a7820 */ /* 0x000fe20000410000 */
[C---:B------:R-:W-:Y:S01]  /*32c0*/  FMUL.FTZ R165, R0.reuse, R165 ;  /* 0x000000a500a57220 */ /* 0x040fe20000410000 */
[C---:B------:R-:W-:Y:S01]  /*32d0*/  FMUL.FTZ R161, R0.reuse, R161 ;  /* 0x000000a100a17220 */ /* 0x040fe20000410000 */
[C---:B------:R-:W-:Y:S01]  /*32e0*/  FMUL.FTZ R159, R0.reuse, R159 ;  /* 0x0000009f009f7220 */ /* 0x040fe20000410000 */
[----:B------:R-:W-:Y:S01]  /*32f0*/  FMUL.FTZ R153, R0, R153 ;  /* 0x0000009900997220 */ /* 0x000fe20000410000 */
[----:B------:R-:W1:Y:S01]  /*3300*/  MUFU.EX2 R97, R97 ;  /* 0x0000006100617308 */ /* 0x000e620000000800 */
[----:B------:R-:W-:Y:S01]  /*3310*/  FMUL.FTZ R0, R77, -1.4426950216293334961 ;  /* 0xbfb8aa3b4d007820 */ /* 0x000fe20000410000 */
[----:B------:R-:W-:Y:S01]  /*3320*/  FMUL.FTZ R121, R135, -1.4426950216293334961 ;  /* 0xbfb8aa3b87797820 */ /* 0x000fe20000410000 */
[----:B------:R-:W-:Y:S01]  /*3330*/  FADD.FTZ R75, R75, 1 ;  /* 0x3f8000004b4b7421 */ /* 0x000fe20000010000 */
[C-C-:B------:R-:W-:Y:S01]  /*3340*/  FFMA.FTZ R137, R69.reuse, R137, R66.reuse ;  /* 0x0000008945897223 */ /* 0x140fe20000010042 */
[C-C-:B------:R-:W-:Y:S01]  /*3350*/  FFMA.FTZ R101, R69.reuse, R128, R66.reuse ;  /* 0x0000008045657223 */ /* 0x140fe20000010042 */
[C-C-:B------:R-:W-:Y:S01]  /*3360*/  FFMA.FTZ R136, R69.reuse, R153, R66.reuse ;  /* 0x0000009945887223 */ /* 0x140fe20000010042 */
[--C-:B------:R-:W-:Y:S01]  /*3370*/  FFMA.FTZ R132, R69, R132, R66.reuse ;  /* 0x0000008445847223 */ /* 0x100fe20000010042 */
[----:B------:R2:W4:Y:S01]  /*3380*/  MUFU.RCP R158, R151 ;  /* 0x00000097009e7308 */ /* 0x0005220000001000 */
[----:B0-----:R-:W-:Y:S01]  /*3390*/  FMUL.FTZ R63, R63, R152 ;  /* 0x000000983f3f7220 */ /* 0x001fe20000410000 */
[----:B------:R-:W-:Y:S01]  /*33a0*/  FMUL.FTZ R98, R137, -1.4426950216293334961 ;  /* 0xbfb8aa3b89627820 */ /* 0x000fe20000410000 */
[----:B------:R-:W-:Y:S01]  /*33b0*/  FMUL.FTZ R62, R101, -1.4426950216293334961 ;  /* 0xbfb8aa3b653e7820 */ /* 0x000fe20000410000 */
[C-C-:B------:R-:W-:Y:S01]  /*33c0*/  FFMA.FTZ R128, R69.reuse, R165, R66.reuse ;  /* 0x000000a545807223 */ /* 0x140fe20000010042 */
[C-C-:B------:R-:W-:Y:S01]  /*33d0*/  FFMA.FTZ R148, R69.reuse, R163, R66.reuse ;  /* 0x000000a345947223 */ /* 0x140fe20000010042 */
[C-C-:B------:R-:W-:Y:S01]  /*33e0*/  FFMA.FTZ R146, R69.reuse, R146, R66.reuse ;  /* 0x0000009245927223 */ /* 0x140fe20000010042 */
[--C-:B------:R-:W-:Y:S01]  /*33f0*/  FFMA.FTZ R144, R69, R161, R66.reuse ;  /* 0x000000a145907223 */ /* 0x100fe20000010042 */
[----:B------:R-:W-:Y:S01]  /*3400*/  MUFU.EX2 R100, R100 ;  /* 0x0000006400647308 */ /* 0x000fe20000000800 */
[----:B--2---:R-:W-:Y:S01]  /*3410*/  FADD.FTZ R151, R95, 1 ;  /* 0x3f8000005f977421 */ /* 0x004fe20000010000 */
[----:B-1----:R-:W-:Y:S01]  /*3420*/  FADD.FTZ R152, R97, 1 ;  /* 0x3f80000061987421 */ /* 0x002fe20000010000 */
[----:B------:R-:W-:Y:S01]  /*3430*/  FFMA.FTZ R140, R69, R159, R66 ;  /* 0x0000009f458c7223 */ /* 0x000fe20000010042 */
[----:B------:R-:W-:Y:S01]  /*3440*/  FMUL.FTZ R66, R133, -1.4426950216293334961 ;  /* 0xbfb8aa3b85427820 */ /* 0x000fe20000410000 */
[----:B------:R-:W-:Y:S01]  /*3450*/  FMUL.FTZ R65, R76, -1.4426950216293334961 ;  /* 0xbfb8aa3b4c417820 */ /* 0x000fe20000410000 */
[----:B------:R-:W-:Y:S01]  /*3460*/  FMUL.FTZ R120, R110, -1.4426950216293334961 ;  /* 0xbfb8aa3b6e787820 */ /* 0x000fe20000410000 */
[----:B------:R-:W-:Y:S01]  /*3470*/  FADD.FTZ R91, R91, 1 ;  /* 0x3f8000005b5b7421 */ /* 0x000fe20000010000 */
[----:B------:R-:W0:Y:S01]  /*3480*/  MUFU.RCP R151, R151 ;  /* 0x0000009700977308 */ /* 0x000e220000001000 */
[----:B----4-:R-:W-:Y:S01]  /*3490*/  FMUL.FTZ R83, R83, R158 ;  /* 0x0000009e53537220 */ /* 0x010fe20000410000 */
[----:B------:R-:W-:Y:S01]  /*34a0*/  FMUL.FTZ R69, R109, -1.4426950216293334961 ;  /* 0xbfb8aa3b6d457820 */ /* 0x000fe20000410000 */
[----:B------:R-:W-:Y:S01]  /*34b0*/  FMUL.FTZ R70, R132, -1.4426950216293334961 ;  /* 0xbfb8aa3b84467820 */ /* 0x000fe20000410000 */
[----:B------:R-:W-:Y:S01]  /*34c0*/  FMUL.FTZ R124, R134, -1.4426950216293334961 ;  /* 0xbfb8aa3b867c7820 */ /* 0x000fe20000410000 */
[----:B------:R-:W-:Y:S01]  /*34d0*/  FMUL.FTZ R95, R73, -1.4426950216293334961 ;  /* 0xbfb8aa3b495f7820 */ /* 0x000fe20000410000 */
[----:B------:R-:W-:Y:S01]  /*34e0*/  FMUL.FTZ R72, R131, -1.4426950216293334961 ;  /* 0xbfb8aa3b83487820 */ /* 0x000fe20000410000 */
[----:B------:R-:W-:Y:S01]  /*34f0*/  FMUL.FTZ R97, R104, -1.4426950216293334961 ;  /* 0xbfb8aa3b68617820 */ /* 0x000fe20000410000 */
[----:B------:R-:W1:Y:S08]  /*3500*/  MUFU.RCP R152, R152 ;  /* 0x0000009800987308 */ /* 0x000e700000001000 */
[----:B------:R-:W2:Y:S01]  /*3510*/  MUFU.EX2 R67, R67 ;  /* 0x0000004300437308 */ /* 0x000ea20000000800 */
[----:B0-----:R-:W-:Y:S01]  /*3520*/  FMUL.FTZ R92, R92, R151 ;  /* 0x000000975c5c7220 */ /* 0x001fe20000410000 */
[----:B------:R-:W-:Y:S01]  /*3530*/  FADD.FTZ R151, R100, 1 ;  /* 0x3f80000064977421 */ /* 0x000fe20000010000 */
[----:B------:R-:W-:-:S03]  /*3540*/  FMUL.FTZ R100, R74, -1.4426950216293334961 ;  /* 0xbfb8aa3b4a647820 */ /* 0x000fc60000410000 */
[----:B------:R-:W-:Y:S02]  /*3550*/  F2FP.F16.F32.PACK_AB R63, R92, R63 ;  /* 0x0000003f5c3f723e */ /* 0x000fe400000000ff */
[----:B------:R0:W-:Y:S01]  /*3560*/  MUFU.EX2 R94, R117 ;  /* 0x00000075005e7308 */ /* 0x0001e20000000800 */
[----:B-1----:R-:W-:-:S07]  /*3570*/  FMUL.FTZ R93, R93, R152 ;  /* 0x000000985d5d7220 */ /* 0x002fce0000410000 */
[----:B------:R-:W1:Y:S01]  /*3580*/  MUFU.RCP R152, R151 ;  /* 0x0000009700987308 */ /* 0x000e620000001000 */
[----:B--2---:R-:W-:Y:S01]  /*3590*/  FADD.FTZ R67, R67, 1 ;  /* 0x3f80000043437421 */ /* 0x004fe20000010000 */
[----:B0-----:R-:W-:-:S06]  /*35a0*/  FMUL.FTZ R117, R111, -1.4426950216293334961 ;  /* 0xbfb8aa3b6f757820 */ /* 0x001fcc0000410000 */
[----:B------:R0:W2:Y:S08]  /*35b0*/  MUFU.RCP R156, R67 ;  /* 0x00000043009c7308 */ /* 0x0000b00000001000 */
[----:B------:R-:W4:Y:S01]  /*35c0*/  MUFU.EX2 R113, R113 ;  /* 0x0000007100717308 */ /* 0x000f220000000800 */
[----:B-1----:R-:W-:Y:S01]  /*35d0*/  FMUL.FTZ R81, R81, R152 ;  /* 0x0000009851517220 */ /* 0x002fe20000410000 */
[----:B------:R-:W-:Y:S01]  /*35e0*/  FADD.FTZ R152, R94, 1 ;  /* 0x3f8000005e987421 */ /* 0x000fe20000010000 */
[----:B0-----:R-:W-:-:S05]  /*35f0*/  FMUL.FTZ R67, R108, -1.4426950216293334961 ;  /* 0xbfb8aa3b6c437820 */ /* 0x001fca0000410000 */
[----:B------:R0:W-:Y:S01]  /*3600*/  MUFU.RCP R157, R152 ;  /* 0x00000098009d7308 */ /* 0x0001e20000001000 */
[----:B--2---:R-:W-:-:S05]  /*3610*/  FMUL.FTZ R85, R85, R156 ;  /* 0x0000009c55557220 */ /* 0x004fca0000410000 */
[----:B------:R-:W-:Y:S02]  /*3620*/  F2FP.F16.F32.PACK_AB R85, R85, R150 ;  /* 0x000000965555723e */ /* 0x000fe400000000ff */
[----:B------:R-:W1:Y:S01]  /*3630*/  MUFU.EX2 R103, R103 ;  /* 0x0000006700677308 */ /* 0x000e620000000800 */
[----:B0-----:R-:W-:Y:S01]  /*3640*/  FADD.FTZ R152, R64, 1 ;  /* 0x3f80000040987421 */ /* 0x001fe20000010000 */
[----:B----4-:R-:W-:Y:S01]  /*3650*/  FADD.FTZ R151, R113, 1 ;  /* 0x3f80000071977421 */ /* 0x010fe20000010000 */
[----:B------:R-:W-:Y:S01]  /*3660*/  FMUL.FTZ R64, R90, -1.4426950216293334961 ;  /* 0xbfb8aa3b5a407820 */ /* 0x000fe20000410000 */
[----:B------:R-:W-:-:S04]  /*3670*/  FMUL.FTZ R113, R78, -1.4426950216293334961 ;  /* 0xbfb8aa3b4e717820 */ /* 0x000fc80000410000 */
[----:B------:R-:W0:Y:S08]  /*3680*/  MUFU.EX2 R105, R105 ;  /* 0x0000006900697308 */ /* 0x000e300000000800 */
[----:B------:R-:W2:Y:S01]  /*3690*/  MUFU.EX2 R129, R129 ;  /* 0x0000008100817308 */ /* 0x000ea20000000800 */
[----:B-1----:R-:W-:-:S07]  /*36a0*/  FADD.FTZ R103, R103, 1 ;  /* 0x3f80000067677421 */ /* 0x002fce0000010000 */
[----:B------:R1:W4:Y:S01]  /*36b0*/  MUFU.EX2 R96, R102 ;  /* 0x0000006600607308 */ /* 0x0003220000000800 */
[----:B0-----:R-:W-:-:S07]  /*36c0*/  FADD.FTZ R105, R105, 1 ;  /* 0x3f80000069697421 */ /* 0x001fce0000010000 */
[----:B------:R-:W0:Y:S01]  /*36d0*/  MUFU.EX2 R117, R117 ;  /* 0x0000007500757308 */ /* 0x000e220000000800 */
[----:B--2---:R-:W-:Y:S01]  /*36e0*/  FADD.FTZ R129, R129, 1 ;  /* 0x3f80000081817421 */ /* 0x004fe20000010000 */
[----:B-1----:R-:W-:-:S06]  /*36f0*/  FMUL.FTZ R102, R119, -1.4426950216293334961 ;  /* 0xbfb8aa3b77667820 */ /* 0x002fcc0000410000 */
[----:B------:R-:W1:Y:S01]  /*3700*/  MUFU.EX2 R106, R106 ;  /* 0x0000006a006a7308 */ /* 0x000e620000000800 */
[----:B----4-:R-:W-:-:S07]  /*3710*/  FADD.FTZ R153, R96, 1 ;  /* 0x3f80000060997421 */ /* 0x010fce0000010000 */
[----:B------:R-:W2:Y:S01]  /*3720*/  MUFU.RCP R152, R152 ;  /* 0x0000009800987308 */ /* 0x000ea20000001000 */
[----:B0-----:R-:W-:-:S07]  /*3730*/  FADD.FTZ R117, R117, 1 ;  /* 0x3f80000075757421 */ /* 0x001fce0000010000 */
[----:B------:R-:W0:Y:S01]  /*3740*/  MUFU.EX2 R0, R0 ;  /* 0x0000000000007308 */ /* 0x000e220000000800 */
[----:B-1----:R-:W-:-:S07]  /*3750*/  FADD.FTZ R106, R106, 1 ;  /* 0x3f8000006a6a7421 */ /* 0x002fce0000010000 */
[----:B------:R1:W4:Y:S01]  /*3760*/  MUFU.RCP R156, R75 ;  /* 0x0000004b009c7308 */ /* 0x0003220000001000 */
[----:B--2---:R-:W-:-:S07]  /*3770*/  FMUL.FTZ R79, R79, R152 ;  /* 0x000000984f4f7220 */ /* 0x004fce0000410000 */
[----:B------:R-:W2:Y:S01]  /*3780*/  MUFU.EX2 R121, R121 ;  /* 0x0000007900797308 */ /* 0x000ea20000000800 */
[----:B0-----:R-:W-:Y:S01]  /*3790*/  FADD.FTZ R152, R0, 1 ;  /* 0x3f80000000987421 */ /* 0x001fe20000010000 */
[----:B-1----:R-:W-:Y:S01]  /*37a0*/  FMUL.FTZ R75, R116, R157 ;  /* 0x0000009d744b7220 */ /* 0x002fe20000410000 */
[----:B------:R-:W-:Y:S01]  /*37b0*/  FMUL.FTZ R116, R145, -1.4426950216293334961 ;  /* 0xbfb8aa3b91747820 */ /* 0x000fe20000410000 */
[----:B------:R-:W-:-:S04]  /*37c0*/  FMUL.FTZ R0, R89, -1.4426950216293334961 ;  /* 0xbfb8aa3b59007820 */ /* 0x000fc80000410000 */
[----:B------:R-:W0:Y:S01]  /*37d0*/  MUFU.RCP R151, R151 ;  /* 0x0000009700977308 */ /* 0x000e220000001000 */
[----:B----4-:R-:W-:Y:S01]  /*37e0*/  FMUL.FTZ R94, R115, R156 ;  /* 0x0000009c735e7220 */ /* 0x010fe20000410000 */
[----:B------:R-:W-:-:S04]  /*37f0*/  FMUL.FTZ R115, R130, -1.4426950216293334961 ;  /* 0xbfb8aa3b82737820 */ /* 0x000fc80000410000 */
[----:B------:R-:W-:Y:S02]  /*3800*/  F2FP.F16.F32.PACK_AB R81, R94, R81 ;  /* 0x000000515e51723e */ /* 0x000fe400000000ff */
[----:B------:R-:W1:Y:S01]  /*3810*/  MUFU.EX2 R98, R98 ;  /* 0x0000006200627308 */ /* 0x000e620000000800 */
[----:B--2---:R-:W-:-:S07]  /*3820*/  FADD.FTZ R121, R121, 1 ;  /* 0x3f80000079797421 */ /* 0x004fce0000010000 */
[----:B------:R-:W-:Y:S01]  /*3830*/  MUFU.EX2 R62, R62 ;  /* 0x0000003e003e7308 */ /* 0x000fe20000000800 */
[----:B0-----:R-:W-:-:S05]  /*3840*/  FMUL.FTZ R112, R112, R151 ;  /* 0x0000009770707220 */ /* 0x001fca0000410000 */
[----:B------:R-:W-:Y:S02]  /*3850*/  F2FP.F16.F32.PACK_AB R75, R75, R112 ;  /* 0x000000704b4b723e */ /* 0x000fe400000000ff */
[----:B------:R-:W0:Y:S01]  /*3860*/  MUFU.RCP R103, R103 ;  /* 0x0000006700677308 */ /* 0x000e220000001000 */
[----:B-1----:R-:W-:-:S07]  /*3870*/  FADD.FTZ R151, R98, 1 ;  /* 0x3f80000062977421 */ /* 0x002fce0000010000 */
[----:B------:R-:W1:Y:S08]  /*3880*/  MUFU.RCP R96, R153 ;  /* 0x0000009900607308 */ /* 0x000e700000001000 */
[----:B------:R-:W2:Y:S01]  /*3890*/  MUFU.RCP R105, R105 ;  /* 0x0000006900697308 */ /* 0x000ea20000001000 */
[----:B0-----:R-:W-:Y:S01]  /*38a0*/  FMUL.FTZ R82, R82, R103 ;  /* 0x0000006752527220 */ /* 0x001fe20000410000 */
[----:B------:R-:W-:-:S06]  /*38b0*/  FMUL.FTZ R103, R71, -1.4426950216293334961 ;  /* 0xbfb8aa3b47677820 */ /* 0x000fcc0000410000 */
[----:B------:R-:W0:Y:S01]  /*38c0*/  MUFU.RCP R129, R129 ;  /* 0x0000008100817308 */ /* 0x000e220000001000 */
[----:B-1----:R-:W-:Y:S01]  /*38d0*/  FMUL.FTZ R96, R99, R96 ;  /* 0x0000006063607220 */ /* 0x002fe20000410000 */
[----:B------:R-:W-:-:S04]  /*38e0*/  FMUL.FTZ R99, R125, -1.4426950216293334961 ;  /* 0xbfb8aa3b7d637820 */ /* 0x000fc80000410000 */
[----:B------:R-:W-:Y:S02]  /*38f0*/  F2FP.F16.F32.PACK_AB R93, R96, R93 ;  /* 0x0000005d605d723e */ /* 0x000fe400000000ff */
[----:B------:R1:W4:Y:S01]  /*3900*/  MUFU.RCP R156, R117 ;  /* 0x00000075009c7308 */ /* 0x0003220000001000 */
[----:B--2---:R-:W-:-:S07]  /*3910*/  FMUL.FTZ R114, R114, R105 ;  /* 0x0000006972727220 */ /* 0x004fce0000410000 */
[----:B------:R-:W2:Y:S01]  /*3920*/  MUFU.RCP R153, R106 ;  /* 0x0000006a00997308 */ /* 0x000ea20000001000 */
[----:B0-----:R-:W-:Y:S01]  /*3930*/  FMUL.FTZ R80, R80, R129 ;  /* 0x0000008150507220 */ /* 0x001fe20000410000 */
[----:B------:R-:W-:Y:S01]  /*3940*/  FMUL.FTZ R129, R147, -1.4426950216293334961 ;  /* 0xbfb8aa3b93817820 */ /* 0x000fe20000410000 */
[----:B-1----:R-:W-:-:S05]  /*3950*/  FMUL.FTZ R117, R127, -1.4426950216293334961 ;  /* 0xbfb8aa3b7f757820 */ /* 0x002fca0000410000 */
[----:B------:R-:W-:Y:S01]  /*3960*/  MUFU.EX2 R66, R66 ;  /* 0x0000004200427308 */ /* 0x000fe20000000800 */
[----:B----4-:R-:W-:-:S05]  /*3970*/  FMUL.FTZ R111, R111, R156 ;  /* 0x0000009c6f6f7220 */ /* 0x010fca0000410000 */
[----:B------:R-:W-:Y:S02]  /*3980*/  F2FP.F16.F32.PACK_AB R80, R111, R80 ;  /* 0x000000506f50723e */ /* 0x000fe400000000ff */
[----:B------:R0:W1:Y:S01]  /*3990*/  MUFU.RCP R158, R121 ;  /* 0x00000079009e7308 */ /* 0x0000620000001000 */
[----:B--2---:R-:W-:Y:S01]  /*39a0*/  FMUL.FTZ R105, R118, R153 ;  /* 0x0000009976697220 */ /* 0x004fe20000410000 */
[----:B------:R-:W-:Y:S01]  /*39b0*/  FMUL.FTZ R153, R138, -1.4426950216293334961 ;  /* 0xbfb8aa3b8a997820 */ /* 0x000fe20000410000 */
[----:B------:R-:W-:-:S03]  /*39c0*/  FMUL.FTZ R118, R148, -1.4426950216293334961 ;  /* 0xbfb8aa3b94767820 */ /* 0x000fc60000410000 */
[----:B------:R-:W-:Y:S02]  /*39d0*/  F2FP.F16.F32.PACK_AB R105, R105, R114 ;  /* 0x000000726969723e */ /* 0x000fe400000000ff */
[----:B------:R-:W2:Y:S01]  /*39e0*/  MUFU.RCP R152, R152 ;  /* 0x0000009800987308 */ /* 0x000ea20000001000 */
[----:B0-----:R-:W-:-:S07]  /*39f0*/  FMUL.FTZ R121, R143, -1.4426950216293334961 ;  /* 0xbfb8aa3b8f797820 */ /* 0x001fce0000410000 */
[----:B------:R-:W0:Y:S01]  /*3a00*/  MUFU.EX2 R65, R65 ;  /* 0x0000004100417308 */ /* 0x000e220000000800 */
[----:B-1----:R-:W-:-:S07]  /*3a10*/  FMUL.FTZ R135, R135, R158 ;  /* 0x0000009e87877220 */ /* 0x002fce0000410000 */
[----:B------:R-:W1:Y:S01]  /*3a20*/  MUFU.EX2 R120, R120 ;  /* 0x0000007800787308 */ /* 0x000e620000000800 */
[----:B--2---:R-:W-:-:S07]  /*3a30*/  FMUL.FTZ R77, R77, R152 ;  /* 0x000000984d4d7220 */ /* 0x004fce0000410000 */
[----:B------:R2:W4:Y:S01]  /*3a40*/  MUFU.RCP R98, R151 ;  /* 0x0000009700627308 */ /* 0x0005220000001000 */
[----:B0-----:R-:W-:Y:S01]  /*3a50*/  FADD.FTZ R152, R65, 1 ;  /* 0x3f80000041987421 */ /* 0x001fe20000010000 */
[----:B------:R-:W-:-:S06]  /*3a60*/  FMUL.FTZ R65, R88, -1.4426950216293334961 ;  /* 0xbfb8aa3b58417820 */ /* 0x000fcc0000410000 */
[----:B------:R-:W-:Y:S01]  /*3a70*/  MUFU.EX2 R67, R67 ;  /* 0x0000004300437308 */ /* 0x000fe20000000800 */
[----:B--2---:R-:W-:Y:S01]  /*3a80*/  FADD.FTZ R151, R62, 1 ;  /* 0x3f8000003e977421 */ /* 0x004fe20000010000 */
[----:B-1----:R-:W-:Y:S01]  /*3a90*/  FADD.FTZ R120, R120, 1 ;  /* 0x3f80000078787421 */ /* 0x002fe20000010000 */
[----:B------:R-:W-:-:S05]  /*3aa0*/  FMUL.FTZ R62, R126, -1.4426950216293334961 ;  /* 0xbfb8aa3b7e3e7820 */ /* 0x000fca0000410000 */
[----:B------:R0:W1:Y:S01]  /*3ab0*/  MUFU.RCP R156, R151 ;  /* 0x00000097009c7308 */ /* 0x0000620000001000 */
[----:B----4-:R-:W-:Y:S01]  /*3ac0*/  FMUL.FTZ R98, R137, R98 ;  /* 0x0000006289627220 */ /* 0x010fe20000410000 */
[----:B------:R-:W-:-:S04]  /*3ad0*/  FMUL.FTZ R137, R146, -1.4426950216293334961 ;  /* 0xbfb8aa3b92897820 */ /* 0x000fc80000410000 */
[----:B------:R-:W-:Y:S02]  /*3ae0*/  F2FP.F16.F32.PACK_AB R98, R98, R135 ;  /* 0x000000876262723e */ /* 0x000fe400000000ff */
[----:B------:R-:W2:Y:S01]  /*3af0*/  MUFU.EX2 R103, R103 ;  /* 0x0000006700677308 */ /* 0x000ea20000000800 */
[----:B0-----:R-:W-:-:S07]  /*3b00*/  FADD.FTZ R151, R66, 1 ;  /* 0x3f80000042977421 */ /* 0x001fce0000010000 */
[----:B------:R-:W0:Y:S01]  /*3b10*/  MUFU.EX2 R106, R153 ;  /* 0x00000099006a7308 */ /* 0x000e220000000800 */
[----:B-1----:R-:W-:-:S07]  /*3b20*/  FMUL.FTZ R101, R101, R156 ;  /* 0x0000009c65657220 */ /* 0x002fce0000410000 */
[----:B------:R1:W4:Y:S01]  /*3b30*/  MUFU.RCP R158, R151 ;  /* 0x00000097009e7308 */ /* 0x0003220000001000 */
[----:B--2---:R-:W-:-:S07]  /*3b40*/  FADD.FTZ R160, R103, 1 ;  /* 0x3f80000067a07421 */ /* 0x004fce0000010000 */
[----:B------:R-:W2:Y:S01]  /*3b50*/  MUFU.EX2 R99, R99 ;  /* 0x0000006300637308 */ /* 0x000ea20000000800 */
[----:B-1----:R-:W-:Y:S01]  /*3b60*/  FADD.FTZ R151, R67, 1 ;  /* 0x3f80000043977421 */ /* 0x002fe20000010000 */
[----:B0-----:R-:W-:-:S06]  /*3b70*/  FADD.FTZ R103, R106, 1 ;  /* 0x3f8000006a677421 */ /* 0x001fcc0000010000 */
[----:B------:R-:W0:Y:S01]  /*3b80*/  MUFU.EX2 R129, R129 ;  /* 0x0000008100817308 */ /* 0x000e220000000800 */
[----:B----4-:R-:W-:-:S07]  /*3b90*/  FMUL.FTZ R133, R133, R158 ;  /* 0x0000009e85857220 */ /* 0x010fce0000410000 */
        /* <DEDUP_REMOVED lines=10> */
[----:B------:R-:W0:Y:S01]  /*3c40*/  MUFU.RCP R91, R91 ;  /* 0x0000005b005b7308 */ /* 0x000e220000001000 */
[----:B-1----:R-:W-:-:S07]  /*3c50*/  FADD.FTZ R64, R117, 1 ;  /* 0x3f80000075407421 */ /* 0x002fce0000010000 */
[----:B------:R-:W1:Y:S01]  /*3c60*/  MUFU.EX2 R69, R69 ;  /* 0x0000004500457308 */ /* 0x000e620000000800 */
[----:B--2---:R-:W-:-:S07]  /*3c70*/  FADD.FTZ R102, R102, 1 ;  /* 0x3f80000066667421 */ /* 0x004fce0000010000 */
[----:B------:R-:W2:Y:S01]  /*3c80*/  MUFU.EX2 R65, R65 ;  /* 0x0000004100417308 */ /* 0x000ea20000000800 */
[----:B0-----:R-:W-:Y:S01]  /*3c90*/  FMUL.FTZ R84, R84, R91 ;  /* 0x0000005b54547220 */ /* 0x001fe20000410000 */
[----:B------:R-:W-:-:S04]  /*3ca0*/  FMUL.FTZ R91, R128, -1.4426950216293334961 ;  /* 0xbfb8aa3b805b7820 */ /* 0x000fc80000410000 */
[----:B------:R-:W-:Y:S02]  /*3cb0*/  F2FP.F16.F32.PACK_AB R83, R84, R83 ;  /* 0x000000535453723e */ /* 0x000fe400000000ff */
[----:B------:R-:W0:Y:S01]  /*3cc0*/  MUFU.EX2 R70, R70 ;  /* 0x0000004600467308 */ /* 0x000e220000000800 */
[----:B-1----:R-:W-:-:S07]  /*3cd0*/  FADD.FTZ R69, R69, 1 ;  /* 0x3f80000045457421 */ /* 0x002fce0000010000 */
[----:B------:R1:W4:Y:S01]  /*3ce0*/  MUFU.RCP R153, R120 ;  /* 0x0000007800997308 */ /* 0x0003220000001000 */
[----:B--2---:R-:W-:-:S07]  /*3cf0*/  FADD.FTZ R65, R65, 1 ;  /* 0x3f80000041417421 */ /* 0x004fce0000010000 */
[----:B------:R2:W3:Y:S01]  /*3d00*/  MUFU.RCP R67, R151 ;  /* 0x0000009700437308 */ /* 0x0004e20000001000 */
[----:B0-----:R-:W-:Y:S01]  /*3d10*/  FADD.FTZ R70, R70, 1 ;  /* 0x3f80000046467421 */ /* 0x001fe20000010000 */
[----:B-1----:R-:W-:-:S06]  /*3d20*/  FMUL.FTZ R120, R142, -1.4426950216293334961 ;  /* 0xbfb8aa3b8e787820 */ /* 0x002fcc0000410000 */
[----:B------:R-:W0:Y:S01]  /*3d30*/  MUFU.RCP R99, R99 ;  /* 0x0000006300637308 */ /* 0x000e220000001000 */
[----:B--2---:R-:W-:Y:S01]  /*3d40*/  FMUL.FTZ R151, R61, -1.4426950216293334961 ;  /* 0xbfb8aa3b3d977820 */ /* 0x004fe20000410000 */
[----:B----4-:R-:W-:-:S05]  /*3d50*/  FMUL.FTZ R110, R110, R153 ;  /* 0x000000996e6e7220 */ /* 0x010fca0000410000 */
[----:B------:R-:W-:Y:S01]  /*3d60*/  F2FP.F16.F32.PACK_AB R79, R110, R79 ;  /* 0x0000004f6e4f723e */ /* 0x000fe200000000ff */
[----:B------:R-:W1:Y:S01]  /*3d70*/  MUFU.EX2 R151, R151 ;  /* 0x0000009700977308 */ /* 0x000e620000000800 */
[----:B---3--:R-:W-:Y:S01]  /*3d80*/  FMUL.FTZ R67, R108, R67 ;  /* 0x000000436c437220 */ /* 0x008fe20000410000 */
[----:B------:R-:W-:-:S06]  /*3d90*/  FMUL.FTZ R108, R149, -1.4426950216293334961 ;  /* 0xbfb8aa3b956c7820 */ /* 0x000fcc0000410000 */
[----:B------:R-:W2:Y:S01]  /*3da0*/  MUFU.EX2 R124, R124 ;  /* 0x0000007c007c7308 */ /* 0x000ea20000000800 */
[----:B0-----:R-:W-:-:S07]  /*3db0*/  FMUL.FTZ R99, R74, R99 ;  /* 0x000000634a637220 */ /* 0x001fce0000410000 */
[----:B------:R-:W0:Y:S01]  /*3dc0*/  MUFU.RCP R113, R113 ;  /* 0x0000007100717308 */ /* 0x000e220000001000 */
[----:B-1----:R-:W-:-:S07]  /*3dd0*/  FADD.FTZ R151, R151, 1 ;  /* 0x3f80000097977421 */ /* 0x002fce0000010000 */
[----:B------:R-:W1:Y:S01]  /*3de0*/  MUFU.RCP R64, R64 ;  /* 0x0000004000407308 */ /* 0x000e620000001000 */
[----:B--2---:R-:W-:-:S07]  /*3df0*/  FADD.FTZ R124, R124, 1 ;  /* 0x3f8000007c7c7421 */ /* 0x004fce0000010000 */
[----:B------:R2:W3:Y:S01]  /*3e00*/  MUFU.RCP R156, R69 ;  /* 0x00000045009c7308 */ /* 0x0004e20000001000 */
[----:B0-----:R-:W-:-:S07]  /*3e10*/  FMUL.FTZ R113, R78, R113 ;  /* 0x000000714e717220 */ /* 0x001fce0000410000 */
[----:B------:R-:W0:Y:S01]  /*3e20*/  MUFU.EX2 R95, R95 ;  /* 0x0000005f005f7308 */ /* 0x000e220000000800 */
[----:B-1----:R-:W-:Y:S01]  /*3e30*/  FMUL.FTZ R74, R127, R64 ;  /* 0x000000407f4a7220 */ /* 0x002fe20000410000 */
[----:B------:R-:W-:Y:S01]  /*3e40*/  IADD3 R64, P1, R33, UR6, RZ ;  /* 0x0000000621407c10 */ /* 0x000fe2000ff3e0ff */
[----:B--2---:R-:W-:Y:S01]  /*3e50*/  FMUL.FTZ R69, R123, -1.4426950216293334961 ;  /* 0xbfb8aa3b7b457820 */ /* 0x004fe20000410000 */
[----:B------:R-:W-:-:S04]  /*3e60*/  PRMT R33, R85, 0x7632, R33 ;  /* 0x0000763255217816 */ /* 0x000fc80000000021 */
[----:B------:R-:W1:Y:S01]  /*3e70*/  MUFU.RCP R102, R102 ;  /* 0x0000006600667308 */ /* 0x000e620000001000 */
[----:B---3--:R-:W-:Y:S01]  /*3e80*/  FMUL.FTZ R66, R109, R156 ;  /* 0x0000009c6d427220 */ /* 0x008fe20000410000 */
[----:B------:R-:W-:-:S04]  /*3e90*/  FMUL.FTZ R109, R140, -1.4426950216293334961 ;  /* 0xbfb8aa3b8c6d7820 */ /* 0x000fc80000410000 */
[----:B------:R-:W-:Y:S02]  /*3ea0*/  F2FP.F16.F32.PACK_AB R66, R66, R77 ;  /* 0x0000004d4242723e */ /* 0x000fe400000000ff */
[----:B------:R-:W2:Y:S01]  /*3eb0*/  MUFU.RCP R153, R70 ;  /* 0x0000004600997308 */ /* 0x000ea20000001000 */
[----:B0-----:R-:W-:Y:S01]  /*3ec0*/  FADD.FTZ R156, R95, 1 ;  /* 0x3f8000005f9c7421 */ /* 0x001fe20000010000 */
[----:B------:R-:W-:-:S06]  /*3ed0*/  FMUL.FTZ R95, R139, -1.4426950216293334961 ;  /* 0xbfb8aa3b8b5f7820 */ /* 0x000fcc0000410000 */
[----:B------:R-:W-:Y:S01]  /*3ee0*/  MUFU.EX2 R72, R72 ;  /* 0x0000004800487308 */ /* 0x000fe20000000800 */
[----:B-1----:R-:W-:Y:S01]  /*3ef0*/  FMUL.FTZ R119, R119, R102 ;  /* 0x0000006677777220 */ /* 0x002fe20000410000 */
[----:B------:R-:W-:-:S04]  /*3f00*/  FMUL.FTZ R102, R107, -1.4426950216293334961 ;  /* 0xbfb8aa3b6b667820 */ /* 0x000fc80000410000 */
[----:B------:R-:W-:Y:S02]  /*3f10*/  F2FP.F16.F32.PACK_AB R82, R119, R82 ;  /* 0x000000527752723e */ /* 0x000fe400000000ff */
[----:B------:R-:W0:Y:S01]  /*3f20*/  MUFU.EX2 R91, R91 ;  /* 0x0000005b005b7308 */ /* 0x000e220000000800 */
[----:B--2---:R-:W-:-:S05]  /*3f30*/  FMUL.FTZ R132, R132, R153 ;  /* 0x0000009984847220 */ /* 0x004fca0000410000 */
[----:B------:R-:W-:Y:S02]  /*3f40*/  F2FP.F16.F32.PACK_AB R132, R132, R133 ;  /* 0x000000858484723e */ /* 0x000fe400000000ff */
[----:B------:R-:W1:Y:S08]  /*3f50*/  MUFU.RCP R65, R65 ;  /* 0x0000004100417308 */ /* 0x000e700000001000 */
[----:B------:R-:W2:Y:S01]  /*3f60*/  MUFU.RCP R78, R151 ;  /* 0x00000097004e7308 */ /* 0x000ea20000001000 */
[----:B0-----:R-:W-:Y:S01]  /*3f70*/  FADD.FTZ R153, R91, 1 ;  /* 0x3f8000005b997421 */ /* 0x001fe20000010000 */
[----:B------:R-:W-:-:S06]  /*3f80*/  FMUL.FTZ R91, R122, -1.4426950216293334961 ;  /* 0xbfb8aa3b7a5b7820 */ /* 0x000fcc0000410000 */
[----:B------:R0:W3:Y:S01]  /*3f90*/  MUFU.RCP R159, R152 ;  /* 0x00000098009f7308 */ /* 0x0000e20000001000 */
[----:B-1----:R-:W-:Y:S01]  /*3fa0*/  FMUL.FTZ R88, R88, R65 ;  /* 0x0000004158587220 */ /* 0x002fe20000410000 */
[----:B------:R-:W-:Y:S02]  /*3fb0*/  IADD3.X R65, R32, UR7, RZ, P1, !PT ;  /* 0x0000000720417c10 */ /* 0x000fe40008ffe4ff */
[----:B------:R-:W-:Y:S02]  /*3fc0*/  IADD3 R32, P1, R31, UR6, RZ ;  /* 0x000000061f207c10 */ /* 0x000fe4000ff3e0ff */
[----:B------:R-:W-:Y:S01]  /*3fd0*/  PRMT R31, R83, 0x7632, R31 ;  /* 0x00007632531f7816 */ /* 0x000fe2000000001f */
[----:B------:R1:W-:Y:S01]  /*3fe0*/  STG.E.U16 desc[UR10][R64.64+0x2], R33 ;  /* 0x0000022140007986 */ /* 0x0003e2000c10150a */
[----:B------:R4:W1:Y:S01]  /*3ff0*/  MUFU.RCP R157, R124 ;  /* 0x0000007c009d7308 */ /* 0x0008620000001000 */
[----:B0-----:R-:W-:Y:S01]  /*4000*/  FADD.FTZ R152, R72, 1 ;  /* 0x3f80000048987421 */ /* 0x001fe20000010000 */
[----:B--2---:R-:W-:Y:S01]  /*4010*/  FMUL.FTZ R61, R61, R78 ;  /* 0x0000004e3d3d7220 */ /* 0x004fe20000410000 */
[----:B------:R0:W-:Y:S01]  /*4020*/  STG.E.U16 desc[UR10][R64.64+0x6], R31 ;  /* 0x0000061f40007986 */ /* 0x0001e2000c10150a */
[----:B------:R-:W-:Y:S01]  /*4030*/  PRMT R78, R63, 0x7632, R78 ;  /* 0x000076323f4e7816 */ /* 0x000fe2000000004e */
[----:B------:R-:W-:-:S02]  /*4040*/  FMUL.FTZ R72, R87, -1.4426950216293334961 ;  /* 0xbfb8aa3b57487820 */ /* 0x000fc40000410000 */
[----:B------:R-:W-:Y:S01]  /*4050*/  STG.E.U16 desc[UR10][R64.64], R85 ;  /* 0x0000005540007986 */ /* 0x000fe2000c10150a */
[----:B------:R-:W2:Y:S01]  /*4060*/  MUFU.EX2 R97, R97 ;  /* 0x0000006100617308 */ /* 0x000ea20000000800 */
[----:B----4-:R-:W-:Y:S01]  /*4070*/  FMUL.FTZ R124, R144, -1.4426950216293334961 ;  /* 0xbfb8aa3b907c7820 */ /* 0x010fe20000410000 */
[----:B---3--:R-:W-:Y:S01]  /*4080*/  FMUL.FTZ R76, R76, R159 ;  /* 0x0000009f4c4c7220 */ /* 0x008fe20000410000 */
[----:B-1----:R-:W-:Y:S01]  /*4090*/  IADD3.X R33, R30, UR7, RZ, P1, !PT ;  /* 0x000000071e217c10 */ /* 0x002fe20008ffe4ff */
[----:B------:R1:W-:Y:S01]  /*40a0*/  STG.E.U16 desc[UR10][R64.64+0x4], R83 ;  /* 0x0000045340007986 */ /* 0x0003e2000c10150a */
[----:B------:R-:W-:Y:S02]  /*40b0*/  IADD3 R30, P1, R29, UR6, RZ ;  /* 0x000000061d1e7c10 */ /* 0x000fe4000ff3e0ff */
[----:B------:R-:W-:Y:S01]  /*40c0*/  PRMT R29, R93, 0x7632, R29 ;  /* 0x000076325d1d7816 */ /* 0x000fe2000000001d */
[----:B------:R-:W3:Y:S01]  /*40d0*/  MUFU.EX2 R118, R118 ;  /* 0x0000007600767308 */ /* 0x000ee20000000800 */
[----:B0-----:R-:W-:Y:S01]  /*40e0*/  IADD3.X R31, R28, UR7, RZ, P1, !PT ;  /* 0x000000071c1f7c10 */ /* 0x001fe20008ffe4ff */
[----:B------:R-:W-:Y:S01]  /*40f0*/  FMUL.FTZ R134, R134, R157 ;  /* 0x0000009d86867220 */ /* 0x000fe20000410000 */
[----:B------:R-:W-:Y:S01]  /*4100*/  IADD3 R28, P1, R27, UR6, RZ ;  /* 0x000000061b1c7c10 */ /* 0x000fe2000ff3e0ff */
[----:B------:R0:W-:Y:S01]  /*4110*/  STG.E.U16 desc[UR10][R32.64+0x6], R29 ;  /* 0x0000061d20007986 */ /* 0x0001e2000c10150a */
[----:B------:R-:W-:Y:S01]  /*4120*/  PRMT R27, R105, 0x7632, R27 ;  /* 0x00007632691b7816 */ /* 0x000fe2000000001b */
[----:B------:R-:W-:Y:S01]  /*4130*/  FMUL.FTZ R157, R141, -1.4426950216293334961 ;  /* 0xbfb8aa3b8d9d7820 */ /* 0x000fe20000410000 */
[----:B------:R-:W-:Y:S01]  /*4140*/  F2FP.F16.F32.PACK_AB R101, R101, R134 ;  /* 0x000000866565723e */ /* 0x000fe200000000ff */
[----:B------:R-:W4:Y:S01]  /*4150*/  MUFU.RCP R156, R156 ;  /* 0x0000009c009c7308 */ /* 0x000f220000001000 */
[----:B--2---:R-:W-:Y:S01]  /*4160*/  FADD.FTZ R97, R97, 1 ;  /* 0x3f80000061617421 */ /* 0x004fe20000010000 */
[----:B------:R-:W-:Y:S01]  /*4170*/  STG.E.U16 desc[UR10][R32.64], R63 ;  /* 0x0000003f20007986 */ /* 0x000fe2000c10150a */
[----:B-1----:R-:W-:-:S02]  /*4180*/  PRMT R65, R82, 0x7632, R65 ;  /* 0x0000763252417816 */ /* 0x002fc40000000041 */
[----:B------:R-:W-:Y:S01]  /*4190*/  F2FP.F16.F32.PACK_AB R67, R67, R76 ;  /* 0x0000004c4343723e */ /* 0x000fe200000000ff */
[----:B------:R-:W-:Y:S02]  /*41a0*/  STG.E.U16 desc[UR10][R32.64+0x2], R78 ;  /* 0x0000024e20007986 */ /* 0x000fe4000c10150a */
[----:B------:R-:W1:Y:S01]  /*41b0*/  MUFU.EX2 R102, R102 ;  /* 0x0000006600667308 */ /* 0x000e620000000800 */
[----:B0-----:R-:W-:Y:S01]  /*41c0*/  IADD3.X R29, R26, UR7, RZ, P1, !PT ;  /* 0x000000071a1d7c10 */ /* 0x001fe20008ffe4ff */
[----:B------:R0:W-:Y:S01]  /*41d0*/  STG.E.U16 desc[UR10][R32.64+0x4], R93 ;  /* 0x0000045d20007986 */ /* 0x0001e2000c10150a */
[----:B------:R-:W-:Y:S01]  /*41e0*/  IADD3 R26, P1, R25, UR6, RZ ;  /* 0x00000006191a7c10 */ /* 0x000fe2000ff3e0ff */
[----:B---3--:R-:W-:Y:S01]  /*41f0*/  FADD.FTZ R118, R118, 1 ;  /* 0x3f80000076767421 */ /* 0x008fe20000010000 */
[----:B------:R-:W-:Y:S01]  /*4200*/  PRMT R25, R75, 0x7632, R25 ;  /* 0x000076324b197816 */ /* 0x000fe20000000019 */
[----:B------:R2:W-:Y:S02]  /*4210*/  STG.E.U16 desc[UR10][R30.64+0x6], R27 ;  /* 0x0000061b1e007986 */ /* 0x0005e4000c10150a */
[----:B------:R-:W3:Y:S01]  /*4220*/  MUFU.RCP R152, R152 ;  /* 0x0000009800987308 */ /* 0x000ee20000001000 */
[----:B----4-:R-:W-:Y:S01]  /*4230*/  FMUL.FTZ R73, R73, R156 ;  /* 0x0000009c49497220 */ /* 0x010fe20000410000 */
[----:B------:R-:W-:Y:S01]  /*4240*/  FMUL.FTZ R156, R136, -1.4426950216293334961 ;  /* 0xbfb8aa3b889c7820 */ /* 0x000fe20000410000 */
[----:B------:R-:W-:Y:S01]  /*4250*/  STG.E.U16 desc[UR10][R30.64], R82 ;  /* 0x000000521e007986 */ /* 0x000fe2000c10150a */
[----:B0-----:R-:W-:-:S03]  /*4260*/  PRMT R33, R81, 0x7632, R33 ;  /* 0x0000763251217816 */ /* 0x001fc60000000021 */
[----:B------:R-:W-:Y:S01]  /*4270*/  STG.E.U16 desc[UR10][R30.64+0x2], R65 ;  /* 0x000002411e007986 */ /* 0x000fe2000c10150a */
[----:B------:R-:W0:Y:S01]  /*4280*/  MUFU.RCP R153, R153 ;  /* 0x0000009900997308 */ /* 0x000e220000001000 */
[----:B-1----:R-:W-:Y:S01]  /*4290*/  FADD.FTZ R100, R102, 1 ;  /* 0x3f80000066647421 */ /* 0x002fe20000010000 */
[----:B--2---:R-:W-:Y:S01]  /*42a0*/  IADD3.X R27, R24, UR7, RZ, P1, !PT ;  /* 0x00000007181b7c10 */ /* 0x004fe20008ffe4ff */
[----:B------:R-:W-:Y:S01]  /*42b0*/  STG.E.U16 desc[UR10][R30.64+0x4], R105 ;  /* 0x000004691e007986 */ /* 0x000fe2000c10150a */
[----:B------:R-:W-:Y:S02]  /*42c0*/  IADD3 R24, P1, R23, UR6, RZ ;  /* 0x0000000617187c10 */ /* 0x000fe4000ff3e0ff */
[----:B------:R-:W-:Y:S01]  /*42d0*/  PRMT R23, R98, 0x7632, R23 ;  /* 0x0000763262177816 */ /* 0x000fe20000000017 */
[----:B------:R1:W-:Y:S01]  /*42e0*/  STG.E.U16 desc[UR10][R28.64+0x6], R25 ;  /* 0x000006191c007986 */ /* 0x0003e2000c10150a */
[----:B------:R-:W2:Y:S01]  /*42f0*/  MUFU.EX2 R116, R116 ;  /* 0x0000007400747308 */ /* 0x000ea20000000800 */
[----:B---3--:R-:W-:Y:S01]  /*4300*/  FMUL.FTZ R131, R131, R152 ;  /* 0x0000009883837220 */ /* 0x008fe20000410000 */
[----:B------:R-:W-:Y:S01]  /*4310*/  FMUL.FTZ R152, R68, -1.4426950216293334961 ;  /* 0xbfb8aa3b44987820 */ /* 0x000fe20000410000 */
[----:B------:R-:W-:Y:S04]  /*4320*/  STG.E.U16 desc[UR10][R28.64], R81 ;  /* 0x000000511c007986 */ /* 0x000fe8000c10150a */
[----:B------:R-:W-:Y:S01]  /*4330*/  STG.E.U16 desc[UR10][R28.64+0x2], R33 ;  /* 0x000002211c007986 */ /* 0x000fe2000c10150a */
[----:B------:R-:W3:Y:S01]  /*4340*/  MUFU.EX2 R121, R121 ;  /* 0x0000007900797308 */ /* 0x000ee20000000800 */
[----:B0-----:R-:W-:Y:S01]  /*4350*/  FMUL.FTZ R128, R128, R153 ;  /* 0x0000009980807220 */ /* 0x001fe20000410000 */
[----:B------:R-:W-:Y:S01]  /*4360*/  FMUL.FTZ R153, R86, -1.4426950216293334961 ;  /* 0xbfb8aa3b56997820 */ /* 0x000fe20000410000 */
[----:B-1----:R-:W-:Y:S01]  /*4370*/  IADD3.X R25, R22, UR7, RZ, P1, !PT ;  /* 0x0000000716197c10 */ /* 0x002fe20008ffe4ff */
[----:B------:R0:W-:Y:S01]  /*4380*/  STG.E.U16 desc[UR10][R28.64+0x4], R75 ;  /* 0x0000044b1c007986 */ /* 0x0001e2000c10150a */
[----:B------:R-:W-:-:S02]  /*4390*/  IADD3 R22, P1, R21, UR6, RZ ;  /* 0x0000000615167c10 */ /* 0x000fc4000ff3e0ff */
[----:B------:R-:W-:Y:S01]  /*43a0*/  PRMT R31, R80, 0x7632, R31 ;  /* 0x00007632501f7816 */ /* 0x000fe2000000001f */
[----:B------:R-:W1:Y:S01]  /*43b0*/  MUFU.EX2 R115, R115 ;  /* 0x0000007300737308 */ /* 0x000e620000000800 */
[----:B--2---:R-:W-:Y:S01]  /*43c0*/  FADD.FTZ R102, R116, 1 ;  /* 0x3f80000074667421 */ /* 0x004fe20000010000 */
[----:B------:R2:W-:Y:S01]  /*43d0*/  STG.E.U16 desc[UR10][R26.64+0x6], R23 ;  /* 0x000006171a007986 */ /* 0x0005e2000c10150a */
[----:B------:R-:W-:Y:S02]  /*43e0*/  PRMT R21, R101, 0x7632, R21 ;  /* 0x0000763265157816 */ /* 0x000fe40000000015 */
[----:B------:R-:W-:Y:S01]  /*43f0*/  F2FP.F16.F32.PACK_AB R128, R128, R131 ;  /* 0x000000838080723e */ /* 0x000fe200000000ff */
[----:B------:R-:W-:Y:S02]  /*4400*/  STG.E.U16 desc[UR10][R26.64], R80 ;  /* 0x000000501a007986 */ /* 0x000fe4000c10150a */
[----:B------:R-:W4:Y:S01]  /*4410*/  MUFU.EX2 R62, R62 ;  /* 0x0000003e003e7308 */ /* 0x000f220000000800 */
[----:B---3--:R-:W-:Y:S01]  /*4420*/  FADD.FTZ R116, R121, 1 ;  /* 0x3f80000079747421 */ /* 0x008fe20000010000 */
[----:B------:R-:W-:Y:S01]  /*4430*/  STG.E.U16 desc[UR10][R26.64+0x2], R31 ;  /* 0x0000021f1a007986 */ /* 0x000fe2000c10150a */
[----:B0-----:R-:W-:-:S02]  /*4440*/  PRMT R29, R79, 0x7632, R29 ;  /* 0x000076324f1d7816 */ /* 0x001fc4000000001d */
[----:B--2---:R-:W-:Y:S01]  /*4450*/  IADD3.X R23, R20, UR7, RZ, P1, !PT ;  /* 0x0000000714177c10 */ /* 0x004fe20008ffe4ff */
[----:B------:R0:W-:Y:S02]  /*4460*/  STG.E.U16 desc[UR10][R26.64+0x4], R98 ;  /* 0x000004621a007986 */ /* 0x0001e4000c10150a */
[----:B------:R-:W2:Y:S01]  /*4470*/  MUFU.EX2 R137, R137 ;  /* 0x0000008900897308 */ /* 0x000ea20000000800 */
[----:B-1----:R-:W-:Y:S01]  /*4480*/  FADD.FTZ R115, R115, 1 ;  /* 0x3f80000073737421 */ /* 0x002fe20000010000 */
[----:B------:R-:W-:Y:S01]  /*4490*/  IADD3 R20, P1, R19, UR6, RZ ;  /* 0x0000000613147c10 */ /* 0x000fe2000ff3e0ff */
[----:B------:R1:W-:Y:S01]  /*44a0*/  STG.E.U16 desc[UR10][R24.64+0x6], R21 ;  /* 0x0000061518007986 */ /* 0x0003e2000c10150a */
[----:B------:R-:W-:-:S03]  /*44b0*/  PRMT R19, R132, 0x7632, R19 ;  /* 0x0000763284137816 */ /* 0x000fc60000000013 */
[----:B------:R-:W-:Y:S01]  /*44c0*/  STG.E.U16 desc[UR10][R24.64], R79 ;  /* 0x0000004f18007986 */ /* 0x000fe2000c10150a */
[----:B------:R-:W3:Y:S01]  /*44d0*/  MUFU.EX2 R69, R69 ;  /* 0x0000004500457308 */ /* 0x000ee20000000800 */
[----:B----4-:R-:W-:Y:S02]  /*44e0*/  FADD.FTZ R121, R62, 1 ;  /* 0x3f8000003e797421 */ /* 0x010fe40000010000 */
[----:B------:R-:W-:Y:S01]  /*44f0*/  STG.E.U16 desc[UR10][R24.64+0x2], R29 ;  /* 0x0000021d18007986 */ /* 0x000fe2000c10150a */
[----:B0-----:R-:W-:Y:S02]  /*4500*/  PRMT R27, R66, 0x7632, R27 ;  /* 0x00007632421b7816 */ /* 0x001fe4000000001b */
[----:B-1----:R-:W-:Y:S02]  /*4510*/  IADD3.X R21, R18, UR7, RZ, P1, !PT ;  /* 0x0000000712157c10 */ /* 0x002fe40008ffe4ff */
[----:B------:R-:W0:Y:S01]  /*4520*/  MUFU.EX2 R120, R120 ;  /* 0x0000007800787308 */ /* 0x000e220000000800 */
[----:B--2---:R-:W-:Y:S01]  /*4530*/  FADD.FTZ R117, R137, 1 ;  /* 0x3f80000089757421 */ /* 0x004fe20000010000 */
[----:B------:R-:W-:Y:S01]  /*4540*/  IADD3 R18, P1, R17, UR6, RZ ;  /* 0x0000000611127c10 */ /* 0x000fe2000ff3e0ff */
[----:B------:R1:W-:Y:S01]  /*4550*/  STG.E.U16 desc[UR10][R24.64+0x4], R101 ;  /* 0x0000046518007986 */ /* 0x0003e2000c10150a */
[----:B------:R-:W-:-:S03]  /*4560*/  PRMT R17, R128, 0x7632, R17 ;  /* 0x0000763280117816 */ /* 0x000fc60000000011 */
[----:B------:R2:W-:Y:S01]  /*4570*/  STG.E.U16 desc[UR10][R22.64+0x6], R19 ;  /* 0x0000061316007986 */ /* 0x0005e2000c10150a */
[----:B------:R-:W4:Y:S01]  /*4580*/  MUFU.EX2 R124, R124 ;  /* 0x0000007c007c7308 */ /* 0x000f220000000800 */
[----:B---3--:R-:W-:Y:S02]  /*4590*/  FADD.FTZ R62, R69, 1 ;  /* 0x3f800000453e7421 */ /* 0x008fe40000010000 */
[----:B------:R-:W-:Y:S04]  /*45a0*/  STG.E.U16 desc[UR10][R22.64], R66 ;  /* 0x0000004216007986 */ /* 0x000fe8000c10150a */
[----:B------:R-:W-:Y:S01]  /*45b0*/  STG.E.U16 desc[UR10][R22.64+0x2], R27 ;  /* 0x0000021b16007986 */ /* 0x000fe2000c10150a */
[----:B------:R-:W3:Y:S01]  /*45c0*/  MUFU.EX2 R0, R0 ;  /* 0x0000000000007308 */ /* 0x000ee20000000800 */
[----:B0-----:R-:W-:Y:S01]  /*45d0*/  FADD.FTZ R120, R120, 1 ;  /* 0x3f80000078787421 */ /* 0x001fe20000010000 */
[----:B-1----:R-:W-:Y:S01]  /*45e0*/  PRMT R25, R67, 0x7632, R25 ;  /* 0x0000763243197816 */ /* 0x002fe20000000019 */
[----:B------:R-:W-:Y:S01]  /*45f0*/  STG.E.U16 desc[UR10][R22.64+0x4], R132 ;  /* 0x0000048416007986 */ /* 0x000fe2000c10150a */
[----:B--2---:R-:W-:-:S02]  /*4600*/  IADD3.X R19, R16, UR7, RZ, P1, !PT ;  /* 0x0000000710137c10 */ /* 0x004fc40008ffe4ff */
[----:B------:R-:W-:Y:S01]  /*4610*/  IADD3 R16, P1, R15, UR6, RZ ;  /* 0x000000060f107c10 */ /* 0x000fe2000ff3e0ff */
[----:B------:R0:W-:Y:S01]  /*4620*/  STG.E.U16 desc[UR10][R20.64+0x6], R17 ;  /* 0x0000061114007986 */ /* 0x0001e2000c10150a */
[----:B------:R-:W1:Y:S01]  /*4630*/  MUFU.RCP R158, R158 ;  /* 0x0000009e009e7308 */ /* 0x000e620000001000 */
[----:B----4-:R-:W-:Y:S02]  /*4640*/  FADD.FTZ R124, R124, 1 ;  /* 0x3f8000007c7c7421 */ /* 0x010fe40000010000 */
[----:B------:R-:W-:Y:S04]  /*4650*/  STG.E.U16 desc[UR10][R20.64], R67 ;  /* 0x0000004314007986 */ /* 0x000fe8000c10150a */
[----:B------:R-:W-:Y:S01]  /*4660*/  STG.E.U16 desc[UR10][R20.64+0x2], R25 ;  /* 0x0000021914007986 */ /* 0x000fe2000c10150a */
[----:B------:R-:W2:Y:S01]  /*4670*/  MUFU.RCP R160, R160 ;  /* 0x000000a000a07308 */ /* 0x000ea20000001000 */
[----:B---3--:R-:W-:Y:S01]  /*4680*/  FADD.FTZ R0, R0, 1 ;  /* 0x3f80000000007421 */ /* 0x008fe20000010000 */
[----:B0-----:R-:W-:Y:S01]  /*4690*/  IADD3.X R17, R14, UR7, RZ, P1, !PT ;  /* 0x000000070e117c10 */ /* 0x001fe20008ffe4ff */
[----:B------:R-:W-:Y:S01]  /*46a0*/  STG.E.U16 desc[UR10][R20.64+0x4], R128 ;  /* 0x0000048014007986 */ /* 0x000fe2000c10150a */
[----:B------:R-:W-:-:S04]  /*46b0*/  IADD3 R14, P1, R13, UR6, RZ ;  /* 0x000000060d0e7c10 */ /* 0x000fc8000ff3e0ff */
[----:B------:R-:W0:Y:S01]  /*46c0*/  MUFU.EX2 R70, R157 ;  /* 0x0000009d00467308 */ /* 0x000e220000000800 */
[----:B-1----:R-:W-:-:S07]  /*46d0*/  FMUL.FTZ R158, R125, R158 ;  /* 0x0000009e7d9e7220 */ /* 0x002fce0000410000 */
[----:B------:R-:W1:Y:S01]  /*46e0*/  MUFU.EX2 R109, R109 ;  /* 0x0000006d006d7308 */ /* 0x000e620000000800 */
[----:B--2---:R-:W-:-:S05]  /*46f0*/  FMUL.FTZ R71, R71, R160 ;  /* 0x000000a047477220 */ /* 0x004fca0000410000 */
[----:B------:R-:W-:Y:S02]  /*4700*/  F2FP.F16.F32.PACK_AB R71, R71, R158 ;  /* 0x0000009e4747723e */ /* 0x000fe400000000ff */
        /* <DEDUP_REMOVED lines=14> */
[----:B-1----:R-:W-:-:S05]  /*47f0*/  FMUL.FTZ R104, R104, R97 ;  /* 0x0000006168687220 */ /* 0x002fca0000410000 */
[----:B------:R-:W-:Y:S02]  /*4800*/  F2FP.F16.F32.PACK_AB R73, R104, R73 ;  /* 0x000000496849723e */ /* 0x000fe400000000ff */
[----:B------:R-:W1:Y:S01]  /*4810*/  MUFU.EX2 R95, R95 ;  /* 0x0000005f005f7308 */ /* 0x000e620000000800 */
[----:B0-----:R-:W-:Y:S01]  /*4820*/  FMUL.FTZ R103, R138, R103 ;  /* 0x000000678a677220 */ /* 0x001fe20000410000 */
[----:B------:R-:W-:Y:S01]  /*4830*/  PRMT R23, R73, 0x7632, R23 ;  /* 0x0000763249177816 */ /* 0x000fe20000000017 */
[----:B------:R-:W-:Y:S04]  /*4840*/  STG.E.U16 desc[UR10][R18.64], R73 ;  /* 0x0000004912007986 */ /* 0x000fe8000c10150a */
[----:B------:R-:W-:Y:S01]  /*4850*/  STG.E.U16 desc[UR10][R18.64+0x2], R23 ;  /* 0x0000021712007986 */ /* 0x000fe2000c10150a */
[----:B------:R-:W0:Y:S01]  /*4860*/  MUFU.EX2 R156, R156 ;  /* 0x0000009c009c7308 */ /* 0x000e220000000800 */
[----:B--2---:R-:W-:-:S05]  /*4870*/  FMUL.FTZ R148, R148, R157 ;  /* 0x0000009d94947220 */ /* 0x004fca0000410000 */
[----:B------:R-:W-:Y:S02]  /*4880*/  F2FP.F16.F32.PACK_AB R103, R148, R103 ;  /* 0x000000679467723e */ /* 0x000fe400000000ff */
[----:B------:R-:W2:Y:S01]  /*4890*/  MUFU.RCP R100, R100 ;  /* 0x0000006400647308 */ /* 0x000ea20000001000 */
[----:B-1----:R-:W-:Y:S01]  /*48a0*/  FADD.FTZ R118, R95, 1 ;  /* 0x3f8000005f767421 */ /* 0x002fe20000010000 */
[----:B------:R-:W-:Y:S01]  /*48b0*/  PRMT R13, R103, 0x7632, R13 ;  /* 0x00007632670d7816 */ /* 0x000fe2000000000d */
[----:B------:R-:W-:Y:S04]  /*48c0*/  STG.E.U16 desc[UR10][R16.64+0x4], R103 ;  /* 0x0000046710007986 */ /* 0x000fe8000c10150a */
[----:B------:R1:W-:Y:S01]  /*48d0*/  STG.E.U16 desc[UR10][R16.64+0x6], R13 ;  /* 0x0000060d10007986 */ /* 0x0003e2000c10150a */
[----:B------:R-:W3:Y:S01]  /*48e0*/  MUFU.EX2 R153, R153 ;  /* 0x0000009900997308 */ /* 0x000ee20000000800 */
[----:B0-----:R-:W-:-:S07]  /*48f0*/  FADD.FTZ R95, R156, 1 ;  /* 0x3f8000009c5f7421 */ /* 0x001fce0000010000 */
[----:B------:R-:W0:Y:S01]  /*4900*/  MUFU.EX2 R152, R152 ;  /* 0x0000009800987308 */ /* 0x000e220000000800 */
[----:B--2---:R-:W-:Y:S01]  /*4910*/  FMUL.FTZ R100, R107, R100 ;  /* 0x000000646b647220 */ /* 0x004fe20000410000 */
[----:B-1----:R-:W-:Y:S02]  /*4920*/  IADD3.X R13, R10, UR7, RZ, P1, !PT ;  /* 0x000000070a0d7c10 */ /* 0x002fe40008ffe4ff */
[----:B------:R-:W-:Y:S02]  /*4930*/  IADD3 R10, P1, R9, UR6, RZ ;  /* 0x00000006090a7c10 */ /* 0x000fe4000ff3e0ff */
[----:B------:R-:W-:Y:S02]  /*4940*/  F2FP.F16.F32.PACK_AB R99, R100, R99 ;  /* 0x000000636463723e */ /* 0x000fe400000000ff */
[----:B------:R-:W1:Y:S01]  /*4950*/  MUFU.RCP R102, R102 ;  /* 0x0000006600667308 */ /* 0x000e620000001000 */
[----:B---3--:R-:W-:Y:S01]  /*4960*/  FADD.FTZ R97, R153, 1 ;  /* 0x3f80000099617421 */ /* 0x008fe20000010000 */
[----:B------:R-:W-:Y:S01]  /*4970*/  PRMT R21, R99, 0x7632, R21 ;  /* 0x0000763263157816 */ /* 0x000fe20000000015 */
[----:B------:R-:W-:Y:S05]  /*4980*/  STG.E.U16 desc[UR10][R16.64], R99 ;  /* 0x0000006310007986 */ /* 0x000fea000c10150a */
[----:B------:R-:W2:Y:S01]  /*4990*/  MUFU.RCP R106, R106 ;  /* 0x0000006a006a7308 */ /* 0x000ea20000001000 */
[----:B0-----:R-:W-:Y:S01]  /*49a0*/  FADD.FTZ R107, R152, 1 ;  /* 0x3f800000986b7421 */ /* 0x001fe20000010000 */
[----:B------:R-:W-:Y:S06]  /*49b0*/  STG.E.U16 desc[UR10][R16.64+0x2], R21 ;  /* 0x0000021510007986 */ /* 0x000fec000c10150a */
[----:B------:R-:W0:Y:S01]  /*49c0*/  MUFU.EX2 R108, R108 ;  /* 0x0000006c006c7308 */ /* 0x000e220000000800 */
[----:B-1----:R-:W-:-:S07]  /*49d0*/  FMUL.FTZ R102, R145, R102 ;  /* 0x0000006691667220 */ /* 0x002fce0000410000 */
[----:B------:R-:W1:Y:S01]  /*49e0*/  MUFU.RCP R115, R115 ;  /* 0x0000007300737308 */ /* 0x000e620000001000 */
[----:B--2---:R-:W-:-:S05]  /*49f0*/  FMUL.FTZ R147, R147, R106 ;  /* 0x0000006a93937220 */ /* 0x004fca0000410000 */
[----:B------:R-:W-:Y:S02]  /*4a00*/  F2FP.F16.F32.PACK_AB R102, R147, R102 ;  /* 0x000000669366723e */ /* 0x000fe400000000ff */
[----:B------:R-:W2:Y:S01]  /*4a10*/  MUFU.RCP R116, R116 ;  /* 0x0000007400747308 */ /* 0x000ea20000001000 */
[----:B0-----:R-:W-:Y:S01]  /*4a20*/  FADD.FTZ R108, R108, 1 ;  /* 0x3f8000006c6c7421 */ /* 0x001fe20000010000 */
[----:B------:R-:W-:Y:S01]  /*4a30*/  PRMT R11, R102, 0x7632, R11 ;  /* 0x00007632660b7816 */ /* 0x000fe2000000000b */
[----:B------:R-:W-:Y:S04]  /*4a40*/  STG.E.U16 desc[UR10][R14.64+0x4], R102 ;  /* 0x000004660e007986 */ /* 0x000fe8000c10150a */
[----:B------:R0:W-:Y:S01]  /*4a50*/  STG.E.U16 desc[UR10][R14.64+0x6], R11 ;  /* 0x0000060b0e007986 */ /* 0x0001e2000c10150a */
[----:B------:R-:W3:Y:S01]  /*4a60*/  MUFU.RCP R117, R117 ;  /* 0x0000007500757308 */ /* 0x000ee20000001000 */
[----:B-1----:R-:W-:-:S05]  /*4a70*/  FMUL.FTZ R130, R130, R115 ;  /* 0x0000007382827220 */ /* 0x002fca0000410000 */
[----:B------:R-:W-:Y:S02]  /*4a80*/  F2FP.F16.F32.PACK_AB R113, R130, R113 ;  /* 0x000000718271723e */ /* 0x000fe400000000ff */
[----:B------:R-:W1:Y:S01]  /*4a90*/  MUFU.RCP R62, R62 ;  /* 0x0000003e003e7308 */ /* 0x000e620000001000 */
[----:B--2---:R-:W-:Y:S01]  /*4aa0*/  FMUL.FTZ R116, R143, R116 ;  /* 0x000000748f747220 */ /* 0x004fe20000410000 */
[----:B------:R-:W-:Y:S01]  /*4ab0*/  PRMT R19, R113, 0x7632, R19 ;  /* 0x0000763271137816 */ /* 0x000fe20000000013 */
[----:B------:R-:W-:Y:S01]  /*4ac0*/  STG.E.U16 desc[UR10][R14.64], R113 ;  /* 0x000000710e007986 */ /* 0x000fe2000c10150a */
[----:B0-----:R-:W-:Y:S02]  /*4ad0*/  IADD3.X R11, R8, UR7, RZ, P1, !PT ;  /* 0x00000007080b7c10 */ /* 0x001fe40008ffe4ff */
[----:B------:R-:W-:Y:S01]  /*4ae0*/  IADD3 R8, P1, R7, UR6, RZ ;  /* 0x0000000607087c10 */ /* 0x000fe2000ff3e0ff */
[----:B------:R-:W-:Y:S01]  /*4af0*/  STG.E.U16 desc[UR10][R14.64+0x2], R19 ;  /* 0x000002130e007986 */ /* 0x000fe2000c10150a */
[----:B------:R-:W0:Y:S01]  /*4b00*/  MUFU.RCP R129, R129 ;  /* 0x0000008100817308 */ /* 0x000e220000001000 */
[----:B---3--:R-:W-:-:S05]  /*4b10*/  FMUL.FTZ R117, R146, R117 ;  /* 0x0000007592757220 */ /* 0x008fca0000410000 */
[----:B------:R-:W-:Y:S02]  /*4b20*/  F2FP.F16.F32.PACK_AB R116, R117, R116 ;  /* 0x000000747574723e */ /* 0x000fe400000000ff */
[----:B------:R-:W2:Y:S01]  /*4b30*/  MUFU.RCP R137, R120 ;  /* 0x0000007800897308 */ /* 0x000ea20000001000 */
[----:B-1----:R-:W-:Y:S01]  /*4b40*/  FMUL.FTZ R123, R123, R62 ;  /* 0x0000003e7b7b7220 */ /* 0x002fe20000410000 */
[----:B------:R-:W-:Y:S01]  /*4b50*/  PRMT R9, R116, 0x7632, R9 ;  /* 0x0000763274097816 */ /* 0x000fe20000000009 */
[----:B------:R-:W-:Y:S03]  /*4b60*/  STG.E.U16 desc[UR10][R12.64+0x4], R116 ;  /* 0x000004740c007986 */ /* 0x000fe6000c10150a */
[----:B------:R-:W-:Y:S01]  /*4b70*/  F2FP.F16.F32.PACK_AB R88, R123, R88 ;  /* 0x000000587b58723e */ /* 0x000fe200000000ff */
[----:B------:R1:W-:Y:S01]  /*4b80*/  STG.E.U16 desc[UR10][R12.64+0x6], R9 ;  /* 0x000006090c007986 */ /* 0x0003e2000c10150a */
[----:B------:R-:W3:Y:S01]  /*4b90*/  MUFU.RCP R159, R124 ;  /* 0x0000007c009f7308 */ /* 0x000ee20000001000 */
[----:B0-----:R-:W-:-:S05]  /*4ba0*/  FMUL.FTZ R129, R90, R129 ;  /* 0x000000815a817220 */ /* 0x001fca0000410000 */
[----:B------:R-:W-:Y:S02]  /*4bb0*/  F2FP.F16.F32.PACK_AB R74, R74, R129 ;  /* 0x000000814a4a723e */ /* 0x000fe400000000ff */
[----:B------:R-:W0:Y:S01]  /*4bc0*/  MUFU.RCP R0, R0 ;  /* 0x0000000000007308 */ /* 0x000e220000001000 */
[----:B--2---:R-:W-:Y:S01]  /*4bd0*/  FMUL.FTZ R137, R142, R137 ;  /* 0x000000898e897220 */ /* 0x004fe20000410000 */
[----:B------:R-:W-:Y:S01]  /*4be0*/  PRMT R17, R74, 0x7632, R17 ;  /* 0x000076324a117816 */ /* 0x000fe20000000011 */
[----:B------:R-:W-:Y:S01]  /*4bf0*/  STG.E.U16 desc[UR10][R12.64], R74 ;  /* 0x0000004a0c007986 */ /* 0x000fe2000c10150a */
[----:B-1----:R-:W-:Y:S02]  /*4c00*/  IADD3.X R9, R6, UR7, RZ, P1, !PT ;  /* 0x0000000706097c10 */ /* 0x002fe40008ffe4ff */
[----:B------:R-:W-:Y:S01]  /*4c10*/  IADD3 R6, P1, R5, UR6, RZ ;  /* 0x0000000605067c10 */ /* 0x000fe2000ff3e0ff */
[----:B------:R1:W-:Y:S01]  /*4c20*/  STG.E.U16 desc[UR10][R12.64+0x2], R17 ;  /* 0x000002110c007986 */ /* 0x0003e2000c10150a */
[----:B------:R-:W2:Y:S01]  /*4c30*/  MUFU.RCP R121, R121 ;  /* 0x0000007900797308 */ /* 0x000ea20000001000 */
[----:B---3--:R-:W-:-:S05]  /*4c40*/  FMUL.FTZ R144, R144, R159 ;  /* 0x0000009f90907220 */ /* 0x008fca0000410000 */
[----:B------:R-:W-:Y:S02]  /*4c50*/  F2FP.F16.F32.PACK_AB R137, R144, R137 ;  /* 0x000000899089723e */ /* 0x000fe400000000ff */
[----:B------:R-:W3:Y:S01]  /*4c60*/  MUFU.RCP R70, R70 ;  /* 0x0000004600467308 */ /* 0x000ee20000001000 */
[----:B0-----:R-:W-:Y:S01]  /*4c70*/  FMUL.FTZ R0, R89, R0 ;  /* 0x0000000059007220 */ /* 0x001fe20000410000 */
[----:B------:R-:W-:Y:S01]  /*4c80*/  PRMT R7, R137, 0x7632, R7 ;  /* 0x0000763289077816 */ /* 0x000fe20000000007 */
[----:B------:R-:W-:Y:S01]  /*4c90*/  STG.E.U16 desc[UR10][R10.64+0x4], R137 ;  /* 0x000004890a007986 */ /* 0x000fe2000c10150a */
[----:B-1----:R-:W-:-:S03]  /*4ca0*/  PRMT R12, R88, 0x7632, R12 ;  /* 0x00007632580c7816 */ /* 0x002fc6000000000c */
[----:B------:R0:W-:Y:S01]  /*4cb0*/  STG.E.U16 desc[UR10][R10.64+0x6], R7 ;  /* 0x000006070a007986 */ /* 0x0001e2000c10150a */
[----:B------:R-:W1:Y:S01]  /*4cc0*/  MUFU.RCP R69, R69 ;  /* 0x0000004500457308 */ /* 0x000e620000001000 */
[----:B--2---:R-:W-:-:S05]  /*4cd0*/  FMUL.FTZ R121, R126, R121 ;  /* 0x000000797e797220 */ /* 0x004fca0000410000 */
[----:B------:R-:W-:Y:S02]  /*4ce0*/  F2FP.F16.F32.PACK_AB R0, R121, R0 ;  /* 0x000000007900723e */ /* 0x000fe400000000ff */
[----:B------:R-:W2:Y:S01]  /*4cf0*/  MUFU.RCP R72, R72 ;  /* 0x0000004800487308 */ /* 0x000ea20000001000 */
[----:B---3--:R-:W-:Y:S01]  /*4d00*/  FMUL.FTZ R70, R141, R70 ;  /* 0x000000468d467220 */ /* 0x008fe20000410000 */
[----:B------:R-:W-:Y:S01]  /*4d10*/  PRMT R14, R0, 0x7632, R14 ;  /* 0x00007632000e7816 */ /* 0x000fe2000000000e */
[----:B------:R3:W-:Y:S01]  /*4d20*/  STG.E.U16 desc[UR10][R10.64], R0 ;  /* 0x000000000a007986 */ /* 0x0007e2000c10150a */
[----:B0-----:R-:W-:Y:S02]  /*4d30*/  IADD3.X R7, R4, UR7, RZ, P1, !PT ;  /* 0x0000000704077c10 */ /* 0x001fe40008ffe4ff */
[----:B------:R-:W-:Y:S01]  /*4d40*/  IADD3 R4, P1, R3, UR6, RZ ;  /* 0x0000000603047c10 */ /* 0x000fe2000ff3e0ff */
[----:B------:R-:W-:Y:S01]  /*4d50*/  STG.E.U16 desc[UR10][R10.64+0x2], R14 ;  /* 0x0000020e0a007986 */ /* 0x000fe2000c10150a */
[----:B------:R-:W0:Y:S01]  /*4d60*/  MUFU.RCP R91, R91 ;  /* 0x0000005b005b7308 */ /* 0x000e220000001000 */
[----:B-1----:R-:W-:-:S02]  /*4d70*/  FMUL.FTZ R69, R140, R69 ;  /* 0x000000458c457220 */ /* 0x002fc40000410000 */
[----:B------:R-:W-:Y:S03]  /*4d80*/  STG.E.U16 desc[UR10][R8.64], R88 ;  /* 0x0000005808007986 */ /* 0x000fe6000c10150a */
[----:B------:R-:W-:Y:S01]  /*4d90*/  F2FP.F16.F32.PACK_AB R69, R69, R70 ;  /* 0x000000464545723e */ /* 0x000fe200000000ff */
[----:B------:R-:W-:Y:S01]  /*4da0*/  STG.E.U16 desc[UR10][R8.64+0x2], R12 ;  /* 0x0000020c08007986 */ /* 0x000fe2000c10150a */
        /* <DEDUP_REMOVED lines=11> */
[----:B------:R-:W-:Y:S04]  /*4e60*/  STG.E.U16 desc[UR10][R6.64], R72 ;  /* 0x0000004806007986 */ /* 0x000fe8000c10150a */
[----:B------:R1:W-:Y:S01]  /*4e70*/  STG.E.U16 desc[UR10][R6.64+0x2], R5 ;  /* 0x0000020506007986 */ /* 0x0003e2000c10150a */
[----:B------:R-:W4:Y:S01]  /*4e80*/  MUFU.RCP R107, R107 ;  /* 0x0000006b006b7308 */ /* 0x000f220000001000 */
[----:B---3--:R-:W-:-:S05]  /*4e90*/  FMUL.FTZ R95, R136, R95 ;  /* 0x0000005f885f7220 */ /* 0x008fca0000410000 */
[----:B------:R-:W-:Y:S02]  /*4ea0*/  F2FP.F16.F32.PACK_AB R95, R95, R118 ;  /* 0x000000765f5f723e */ /* 0x000fe400000000ff */
[----:B------:R-:W3:Y:S01]  /*4eb0*/  MUFU.RCP R62, R108 ;  /* 0x0000006c003e7308 */ /* 0x000ee20000001000 */
[----:B0-----:R-:W-:Y:S01]  /*4ec0*/  FMUL.FTZ R97, R86, R97 ;  /* 0x0000006156617220 */ /* 0x001fe20000410000 */
[----:B--2---:R-:W-:Y:S01]  /*4ed0*/  PRMT R9, R95, 0x7632, R9 ;  /* 0x000076325f097816 */ /* 0x004fe20000000009 */
[----:B------:R0:W-:Y:S01]  /*4ee0*/  STG.E.U16 desc[UR10][R6.64+0x4], R95 ;  /* 0x0000045f06007986 */ /* 0x0001e2000c10150a */
[----:B-1----:R-:W-:Y:S02]  /*4ef0*/  IADD3.X R5, R2, UR7, RZ, P1, !PT ;  /* 0x0000000702057c10 */ /* 0x002fe40008ffe4ff */
[----:B------:R-:W-:Y:S01]  /*4f00*/  IADD3 R54, P1, R54, 0x9, RZ ;  /* 0x0000000936367810 */ /* 0x000fe20007f3e0ff */
[----:B------:R0:W-:Y:S01]  /*4f10*/  STG.E.U16 desc[UR10][R6.64+0x6], R9 ;  /* 0x0000060906007986 */ /* 0x0001e2000c10150a */
[----:B----4-:R-:W-:-:S02]  /*4f20*/  FMUL.FTZ R68, R68, R107 ;  /* 0x0000006b44447220 */ /* 0x010fc40000410000 */
[----:B------:R-:W-:Y:S02]  /*4f30*/  IADD3.X R53, RZ, R53, RZ, P1, !PT ;  /* 0x00000035ff357210 */ /* 0x000fe40000ffe4ff */
[----:B------:R-:W-:Y:S02]  /*4f40*/  ISETP.GE.U32.AND P1, PT, R54, R60, PT ;  /* 0x0000003c3600720c */ /* 0x000fe40003f26070 */
[----:B------:R-:W-:Y:S02]  /*4f50*/  F2FP.F16.F32.PACK_AB R68, R68, R97 ;  /* 0x000000614444723e */ /* 0x000fe400000000ff */
[----:B------:R-:W-:Y:S01]  /*4f60*/  ISETP.GE.AND.EX P1, PT, R53, R59, PT, P1 ;  /* 0x0000003b3500720c */ /* 0x000fe20003f26310 */
[----:B---3--:R-:W-:Y:S01]  /*4f70*/  FMUL.FTZ R62, R149, R62 ;  /* 0x0000003e953e7220 */ /* 0x008fe20000410000 */
[----:B------:R-:W-:Y:S01]  /*4f80*/  PRMT R2, R68, 0x7632, R2 ;  /* 0x0000763244027816 */ /* 0x000fe20000000002 */
[----:B------:R0:W-:Y:S03]  /*4f90*/  STG.E.U16 desc[UR10][R4.64], R68 ;  /* 0x0000004404007986 */ /* 0x0001e6000c10150a */
[----:B------:R-:W-:Y:S01]  /*4fa0*/  F2FP.F16.F32.PACK_AB R61, R62, R61 ;  /* 0x0000003d3e3d723e */ /* 0x000fe200000000ff */
[----:B------:R0:W-:Y:S03]  /*4fb0*/  STG.E.U16 desc[UR10][R4.64+0x2], R2 ;  /* 0x0000020204007986 */ /* 0x0001e6000c10150a */
[----:B------:R-:W-:Y:S01]  /*4fc0*/  PRMT R0, R61, 0x7632, R0 ;  /* 0x000076323d007816 */ /* 0x000fe20000000000 */
[----:B------:R0:W-:Y:S04]  /*4fd0*/  STG.E.U16 desc[UR10][R4.64+0x4], R61 ;  /* 0x0000043d04007986 */ /* 0x0001e8000c10150a */
[----:B------:R0:W-:Y:S01]  /*4fe0*/  STG.E.U16 desc[UR10][R4.64+0x6], R0 ;  /* 0x0000060004007986 */ /* 0x0001e2000c10150a */
[----:B------:R-:W-:Y:S05]  /*4ff0*/  @!P1 BRA `(.L_x_3436) ;  /* 0xffffffb400009947 */ /* 0x000fea000383ffff */
[----:B------:R-:W-:Y:S05]  /*5000*/  EXIT ;  /* 0x000000000000794d */ /* 0x000fea0003800000 */
.L_x_3437:
        /* <DEDUP_REMOVED lines=15> */
.L_x_3530:


//--------------------- .text._ZN13group_norm_v214gn_cuda_kernelI6__halfLi320ELi1ELi16ELi40ELi1024ELb1ELi128ELi320ELi320ELi4ELb1ELi18ELb0ELb0ENS_16CompileConditionILi900EEEEEvPT_PKS4_S7_S7_flPfS8_Pj --------------------------
	.section	.text._ZN13group_norm_v214gn_cuda_kernelI6__halfLi320ELi1ELi16ELi40ELi1024ELb1ELi128ELi320ELi320ELi4ELb1ELi18ELb0ELb0ENS_16CompileConditionILi900EEEEEvPT_PKS4_S7_S7_flPfS8_Pj,"ax",@progbits
	.align	128
        .global         _ZN13group_norm_v214gn_cuda_kernelI6__halfLi320ELi1ELi16ELi40ELi1024ELb1ELi128ELi320ELi320ELi4ELb1ELi18ELb0ELb0ENS_16CompileConditionILi900EEEEEvPT_PKS4_S7_S7_flPfS8_Pj
        .type           _ZN13group_norm_v214gn_cuda_kernelI6__halfLi320ELi1ELi16ELi40ELi1024ELb1ELi128ELi320ELi320ELi4ELb1ELi18ELb0ELb0ENS_16CompileConditionILi900EEEEEvPT_PKS4_S7_S7_flPfS8_Pj,@function
        .size           _ZN13group_norm_v214gn_cuda_kernelI6__halfLi320ELi1ELi16ELi40ELi1024ELb1ELi128ELi320ELi320ELi4ELb1ELi18ELb0ELb0ENS_16CompileConditionILi900EEEEEvPT_PKS4_S7_S7_flPfS8_Pj,(.L_x_3531 - _ZN13group_norm_v214gn_cuda_kernelI6__halfLi320ELi1ELi16ELi40ELi1024ELb1ELi128ELi320ELi320ELi4ELb1ELi18ELb0ELb0ENS_16CompileConditionILi900EEEEEvPT_PKS4_S7_S7_flPfS8_Pj)
        .other          _ZN13group_norm_v214gn_cuda_kernelI6__halfLi320ELi1ELi16ELi40ELi1024ELb1ELi128ELi320ELi320ELi4ELb1ELi18ELb0ELb0ENS_16CompileConditionILi900EEEEEvPT_PKS4_S7_S7_flPfS8_Pj,@"STO_CUDA_ENTRY STV_DEFAULT"
_ZN13group_norm_v214gn_cuda_kernelI6__halfLi320ELi1ELi16ELi40ELi1024ELb1ELi128ELi320ELi320ELi4ELb1ELi18ELb0ELb0ENS_16CompileConditionILi900EEEEEvPT_PKS4_S7_S7_flPfS8_Pj:
.text._ZN13group_norm_v214gn_cuda_kernelI6__halfLi320ELi1ELi16ELi40ELi1024ELb1ELi128ELi320ELi320ELi4ELb1ELi18ELb0ELb0ENS_16CompileConditionILi900EEEEEvPT_PKS4_S7_S7_flPfS8_Pj:
        /* <DEDUP_REMOVED lines=106> */
.L_x_3444:
[----:B0-2---:R-:W0:Y:S01]  /*06a0*/  S2R R0, SR_TID.X ;  /* 0x0000000000007919 */ /* 0x005e220000002100 */
[----:B------:R-:W1:Y:S01]  /*06b0*/  S2UR UR18, SR_CTAID.X ;  /* 0x00000000001279c3 */ /* 0x000e620000002500 */
[----:B------:R-:W-:Y:S01]  /*06c0*/  ULOP3.LUT UR9, UR11, 0x1, URZ, 0xc0, !UPT ;  /* 0x000000010b097892 */ /* 0x000fe2000f8ec03f */
[----:B------:R-:W-:Y:S01]  /*06d0*/  HFMA2.MMA R71, -RZ, RZ, 0, 0 ;  /* 0x00000000ff477435 */ /* 0x000fe200000001ff */
[----:B------:R-:W-:Y:S01]  /*06e0*/  MOV R39, UR10 ;  /* 0x0000000a00277c02 */ /* 0x000fe20008000f00 */
        /* <DEDUP_REMOVED lines=18> */
[----:B------:R-:W-:Y:S02]  /*0810*/  IADD3.X R0, RZ, R4, RZ, P1, !PT ;  /* 0x00000004ff007210 */ /* 0x000fe40000ffe4ff */
[----:B------:R-:W-:-:S02]  /*0820*/  LEA R6, P1, R71, UR14, 0x1 ;  /* 0x0000000e47067c11 */ /* 0x000fc4000f8208ff */
[----:B------:R-:W-:Y:S01]  /*0830*/  IADD3 R3, R5, 0x1400, RZ ;  /* 0x0000140005037810 */ /* 0x000fe20007ffe0ff */
[----:B------:R0:W-:Y:S01]  /*0840*/  STL [R1+0x14], R0 ;  /* 0x0000140001007387 */ /* 0x0001e20000100800 */
[----:B------:R-:W-:Y:S02]  /*0850*/  LEA.HI.X R7, R71, UR15, R0, 0x1, P1 ;  /* 0x0000000f47077c11 */ /* 0x000fe400088f0c00 */
[----:B------:R-:W-:Y:S02]  /*0860*/  IADD3.X R8, RZ, R4, RZ, P2, !PT ;  /* 0x00000004ff087210 */ /* 0x000fe400017fe4ff */
[----:B------:R-:W-:Y:S02]  /*0870*/  LEA R2, P1, R69, UR14, 0x1 ;  /* 0x0000000e45027c11 */ /* 0x000fe4000f8208ff */
[----:B------:R-:W-:Y:S01]  /*0880*/  IADD3 R68, P3, R3, R38, RZ ;  /* 0x0000002603447210 */ /* 0x000fe20007f7e0ff */
[----:B------:R-:W2:Y:S01]  /*0890*/  LDG.E.64.CONSTANT R6, desc[UR12][R6.64] ;  /* 0x0000000c06067981 */ /* 0x000ea2000c1e9b00 */
[----:B------:R-:W-:-:S02]  /*08a0*/  LEA.HI.X R3, R69, UR15, R8, 0x1, P1 ;  /* 0x0000000f45037c11 */ /* 0x000fc400088f0c08 */
[----:B0-----:R-:W-:Y:S02]  /*08b0*/  IADD3.X R0, RZ, R4, RZ, P3, !PT ;  /* 0x00000004ff007210 */ /* 0x001fe40001ffe4ff */
[C---:B------:R-:W-:Y:S02]  /*08c0*/  LEA R158, P2, R68.reuse, UR14, 0x1 ;  /* 0x0000000e449e7c11 */ /* 0x040fe4000f8408ff */
[----:B------:R-:W3:Y:S01]  /*08d0*/  LDG.E.64.CONSTANT R2, desc[UR12][R2.64] ;  /* 0x0000000c02027981 */ /* 0x000ee2000c1e9b00 */
[C---:B------:R-:W-:Y:S02]  /*08e0*/  IADD3 R67, R5.reuse, 0x1e00, RZ ;  /* 0x00001e0005437810 */ /* 0x040fe40007ffe0ff */
[----:B------:R-:W-:Y:S02]  /*08f0*/  LEA.HI.X R159, R68, UR15, R0, 0x1, P2 ;  /* 0x0000000f449f7c11 */ /* 0x000fe400090f0c00 */
[C---:B------:R-:W-:Y:S02]  /*0900*/  IADD3 R9, R5.reuse, 0x2800, RZ ;  /* 0x0000280005097810 */ /* 0x040fe40007ffe0ff */
[----:B------:R-:W-:-:S02]  /*0910*/  IADD3 R65, R5, 0x3200, RZ ;  /* 0x0000320005417810 */ /* 0x000fc40007ffe0ff */
[----:B------:R-:W4:Y:S01]  /*0920*/  LDG.E.64.CONSTANT R158, desc[UR12][R158.64] ;  /* 0x0000000c9e9e7981 */ /* 0x000f22000c1e9b00 */
[----:B------:R-:W-:-:S03]  /*0930*/  IADD3 R67, P3, R67, R38, RZ ;  /* 0x0000002643437210 */ /* 0x000fc60007f7e0ff */
[----:B------:R-:W-:Y:S01]  /*0940*/  STL [R1+0x18], R8 ;  /* 0x0000180801007387 */ /* 0x000fe20000100800 */
[----:B------:R-:W-:-:S03]  /*0950*/  LEA R154, P2, R67, UR14, 0x1 ;  /* 0x0000000e439a7c11 */ /* 0x000fc6000f8408ff */
[----:B------:R0:W-:Y:S02]  /*0960*/  STL [R1+0x1c], R0 ;  /* 0x00001c0001007387 */ /* 0x0001e40000100800 */
[----:B0-----:R-:W-:-:S04]  /*0970*/  IADD3.X R0, RZ, R4, RZ, P3, !PT ;  /* 0x00000004ff007210 */ /* 0x001fc80001ffe4ff */
[----:B------:R-:W-:-:S06]  /*0980*/  LEA.HI.X R155, R67, UR15, R0, 0x1, P2 ;  /* 0x0000000f439b7c11 */ /* 0x000fcc00090f0c00 */
[----:B------:R-:W5:Y:S01]  /*0990*/  LDG.E.64.CONSTANT R154, desc[UR12][R154.64] ;  /* 0x0000000c9a9a7981 */ /* 0x000f62000c1e9b00 */
[-C--:B------:R-:W-:Y:S02]  /*09a0*/  IADD3 R66, P1, R9, R38.reuse, RZ ;  /* 0x0000002609427210 */ /* 0x080fe40007f3e0ff */
[----:B------:R-:W-:Y:S02]  /*09b0*/  IADD3 R65, P3, R65, R38, RZ ;  /* 0x0000002641417210 */ /* 0x000fe40007f7e0ff */
[----:B------:R-:W-:Y:S02]  /*09c0*/  IADD3.X R8, RZ, R4, RZ, P1, !PT ;  /* 0x00000004ff087210 */ /* 0x000fe40000ffe4ff */
[----:B------:R-:W-:Y:S02]  /*09d0*/  LEA R150, P2, R66, UR14, 0x1 ;  /* 0x0000000e42967c11 */ /* 0x000fe4000f8408ff */
[C---:B------:R-:W-:Y:S01]  /*09e0*/  IADD3 R11, R5.reuse, 0x3c00, RZ ;  /* 0x00003c00050b7810 */ /* 0x040fe20007ffe0ff */
[----:B------:R0:W-:Y:S01]  /*09f0*/  STL [R1+0x20], R0 ;  /* 0x0000200001007387 */ /* 0x0001e20000100800 */
[----:B------:R-:W-:-:S02]  /*0a00*/  IADD3 R63, R5, 0x4600, RZ ;  /* 0x00004600053f7810 */ /* 0x000fc40007ffe0ff */
[----:B------:R-:W-:Y:S02]  /*0a10*/  LEA R146, P1, R65, UR14, 0x1 ;  /* 0x0000000e41927c11 */ /* 0x000fe4000f8208ff */
[----:B------:R-:W-:Y:S02]  /*0a20*/  LEA.HI.X R151, R66, UR15, R8, 0x1, P2 ;  /* 0x0000000f42977c11 */ /* 0x000fe400090f0c08 */
[----:B------:R-:W-:Y:S02]  /*0a30*/  IADD3 R64, P2, R11, R38, RZ ;  /* 0x000000260b407210 */ /* 0x000fe40007f5e0ff */
[----:B0-----:R-:W-:Y:S01]  /*0a40*/  IADD3.X R0, RZ, R4, RZ, P3, !PT ;  /* 0x00000004ff007210 */ /* 0x001fe20001ffe4ff */
[----:B------:R0:W-:Y:S01]  /*0a50*/  STL [R1+0x24], R8 ;  /* 0x0000240801007387 */ /* 0x0001e20000100800 */
[----:B------:R-:W-:Y:S02]  /*0a60*/  IADD3 R63, P3, R63, R38, RZ ;  /* 0x000000263f3f7210 */ /* 0x000fe40007f7e0ff */
[----:B------:R-:W-:Y:S01]  /*0a70*/  LEA.HI.X R147, R65, UR15, R0, 0x1, P1 ;  /* 0x0000000f41937c11 */ /* 0x000fe200088f0c00 */
[----:B------:R-:W5:Y:S01]  /*0a80*/  LDG.E.64.CONSTANT R150, desc[UR12][R150.64] ;  /* 0x0000000c96967981 */ /* 0x000f62000c1e9b00 */
[----:B------:R-:W-:-:S02]  /*0a90*/  LEA R142, P1, R64, UR14, 0x1 ;  /* 0x0000000e408e7c11 */ /* 0x000fc4000f8208ff */
[----:B------:R-:W-:Y:S01]  /*0aa0*/  IADD3 R9, R5, 0x5000, RZ ;  /* 0x0000500005097810 */ /* 0x000fe20007ffe0ff */
[----:B------:R1:W-:Y:S01]  /*0ab0*/  STL [R1+0x28], R0 ;  /* 0x0000280001007387 */ /* 0x0003e20000100800 */
[----:B0-----:R-:W-:Y:S02]  /*0ac0*/  IADD3.X R8, RZ, R4, RZ, P2, !PT ;  /* 0x00000004ff087210 */ /* 0x001fe400017fe4ff */
[----:B------:R-:W-:Y:S01]  /*0ad0*/  LEA R138, P2, R63, UR14, 0x1 ;  /* 0x0000000e3f8a7c11 */ /* 0x000fe2000f8408ff */
[----:B------:R-:W5:Y:S01]  /*0ae0*/  LDG.E.64.CONSTANT R146, desc[UR12][R146.64] ;  /* 0x0000000c92927981 */ /* 0x000f62000c1e9b00 */
[----:B------:R-:W-:Y:S02]  /*0af0*/  LEA.HI.X R143, R64, UR15, R8, 0x1, P1 ;  /* 0x0000000f408f7c11 */ /* 0x000fe400088f0c08 */
[----:B------:R-:W-:Y:S02]  /*0b00*/  IADD3 R62, P1, R9, R38, RZ ;  /* 0x00000026093e7210 */ /* 0x000fe40007f3e0ff */
[----:B-1----:R-:W-:Y:S01]  /*0b10*/  IADD3.X R0, RZ, R4, RZ, P3, !PT ;  /* 0x00000004ff007210 */ /* 0x002fe20001ffe4ff */
[----:B------:R-:W-:Y:S03]  /*0b20*/  STL [R1+0x2c], R8 ;  /* 0x00002c0801007387 */ /* 0x000fe60000100800 */
[----:B------:R-:W-:Y:S01]  /*0b30*/  LEA.HI.X R139, R63, UR15, R0, 0x1, P2 ;  /* 0x0000000f3f8b7c11 */ /* 0x000fe200090f0c00 */
[----:B------:R0:W-:Y:S01]  /*0b40*/  STL [R1+0x30], R0 ;  /* 0x0000300001007387 */ /* 0x0001e20000100800 */
[----:B------:R-:W-:-:S02]  /*0b50*/  IADD3 R61, R5, 0x5a00, RZ ;  /* 0x00005a00053d7810 */ /* 0x000fc40007ffe0ff */
[C---:B------:R-:W-:Y:S01]  /*0b60*/  IADD3 R9, R5.reuse, 0x6400, RZ ;  /* 0x0000640005097810 */ /* 0x040fe20007ffe0ff */
[----:B------:R-:W5:Y:S01]  /*0b70*/  LDG.E.64.CONSTANT R142, desc[UR12][R142.64] ;  /* 0x0000000c8e8e7981 */ /* 0x000f62000c1e9b00 */
        /* <DEDUP_REMOVED lines=24> */
[----:B------:R-:W-:Y:S02]  /*0d00*/  IADD3 R9, R5, 0x7800, RZ ;  /* 0x0000780005097810 */ /* 0x000fe40007ffe0ff */
[-C--:B------:R-:W-:Y:S01]  /*0d10*/  IADD3.X R8, RZ, R4.reuse, RZ, P2, !PT ;  /* 0x00000004ff087210 */ /* 0x080fe200017fe4ff */
        /* <DEDUP_REMOVED lines=21> */
[----:B------:R0:W-:Y:S04]  /*0e70*/  STL [R1+0x48], R0 ;  /* 0x0000480001007387 */ /* 0x0001e80000100800 */
[----:B------:R-:W5:Y:S01]  /*0e80*/  LDG.E.64.CONSTANT R26, desc[UR12][R26.64] ;  /* 0x0000000c1a1a7981 */ /* 0x000f62000c1e9b00 */
[----:B0-----:R-:W-:Y:S02]  /*0e90*/  IADD3.X R0, RZ, R4, RZ, P1, !PT ;  /* 0x00000004ff007210 */ /* 0x001fe40000ffe4ff */
[----:B------:R-:W-:-:S04]  /*0ea0*/  LEA R22, P1, R56, UR14, 0x1 ;  /* 0x0000000e38167c11 */ /* 0x000fc8000f8208ff */
[----:B------:R-:W-:Y:S02]  /*0eb0*/  LEA.HI.X R23, R56, UR15, R0, 0x1, P1 ;  /* 0x0000000f38177c11 */ /* 0x000fe400088f0c00 */
[----:B------:R-:W-:Y:S01]  /*0ec0*/  IADD3 R55, P1, R55, R38, RZ ;  /* 0x0000002637377210 */ /* 0x000fe20007f3e0ff */
[----:B------:R0:W-:Y:S01]  /*0ed0*/  STL [R1+0x50], R0 ;  /* 0x0000500001007387 */ /* 0x0001e20000100800 */
[----:B------:R-:W-:-:S03]  /*0ee0*/  IADD3 R9, R5, 0xa000, RZ ;  /* 0x0000a00005097810 */ /* 0x000fc60007ffe0ff */
        /* <DEDUP_REMOVED lines=10> */
[----:B------:R-:W-:-:S04]  /*0f90*/  LEA R10, P1, R53, UR14, 0x1 ;  /* 0x0000000e350a7c11 */ /* 0x000fc8000f8208ff */
[----:B------:R-:W-:Y:S01]  /*0fa0*/  LEA.HI.X R11, R53, UR15, R8, 0x1, P1 ;  /* 0x0000000f350b7c11 */ /* 0x000fe200088f0c08 */
[----:B------:R0:W-:Y:S01]  /*0fb0*/  STL [R1+0x5c], R0 ;  /* 0x00005c0001007387 */ /* 0x0001e20000100800 */
[----:B------:R-:W-:-:S03]  /*0fc0*/  IADD3 R9, R5, 0xc800, RZ ;  /* 0x0000c80005097810 */ /* 0x000fc60007ffe0ff */
[----:B------:R-:W5:Y:S04]  /*0fd0*/  LDG.E.64.CONSTANT R14, desc[UR12][R14.64] ;  /* 0x0000000c0e0e7981 */ /* 0x000f68000c1e9b00 */
[----:B------:R-:W5:Y:S01]  /*0fe0*/  LDG.E.64.CONSTANT R10, desc[UR12][R10.64] ;  /* 0x0000000c0a0a7981 */ /* 0x000f62000c1e9b00 */
[----:B--2---:R-:W-:Y:S02]  /*0ff0*/  HADD2.F32 R17, -RZ, R6.H1_H1 ;  /* 0x30000006ff117230 */ /* 0x004fe40000004100 */
[--C-:B---3--:R-:W-:Y:S02]  /*1000*/  HADD2.F32 R163, -RZ, R3.reuse.H0_H0 ;  /* 0x20000003ffa37230 */ /* 0x108fe40000004100 */
[----:B------:R-:W-:Y:S01]  /*1010*/  HADD2.F32 R162, -RZ, R3.H1_H1 ;  /* 0x30000003ffa27230 */ /* 0x000fe20000004100 */
[----:B------:R-:W-:Y:S01]  /*1020*/  IADD3 R3, R5, 0xb400, RZ ;  /* 0x0000b40005037810 */ /* 0x000fe20007ffe0ff */
[----:B------:R-:W-:-:S03]  /*1030*/  HADD2.F32 R24, -RZ, R2.H0_H0 ;  /* 0x20000002ff187230 */ /* 0x000fc60000004100 */
[----:B------:R-:W-:Y:S01]  /*1040*/  IADD3 R52, P1, R3, R38, RZ ;  /* 0x0000002603347210 */ /* 0x000fe20007f3e0ff */
[----:B------:R-:W-:Y:S01]  /*1050*/  HADD2.F32 R21, -RZ, R2.H1_H1 ;  /* 0x30000002ff157230 */ /* 0x000fe20000004100 */
[----:B------:R-:W-:Y:S01]  /*1060*/  STL [R1], R17 ;  /* 0x0000001101007387 */ /* 0x000fe20000100800 */
[----:B----4-:R-:W-:Y:S01]  /*1070*/  HADD2.F32 R16, -RZ, R158.H0_H0 ;  /* 0x2000009eff107230 */ /* 0x010fe20000004100 */
[----:B------:R-:W-:Y:S01]  /*1080*/  IADD3.X R2, RZ, R4, RZ, P1, !PT ;  /* 0x00000004ff027210 */ /* 0x000fe20000ffe4ff */
[----:B0-----:R-:W-:Y:S01]  /*1090*/  HADD2.F32 R0, -RZ, R6.H0_H0 ;  /* 0x20000006ff007230 */ /* 0x001fe20000004100 */
[----:B------:R0:W-:Y:S01]  /*10a0*/  STL [R1+0x80], R8 ;  /* 0x0000800801007387 */ /* 0x0001e20000100800 */
[C---:B------:R-:W-:Y:S01]  /*10b0*/  LEA R6, P1, R52.reuse, UR14, 0x1 ;  /* 0x0000000e34067c11 */ /* 0x040fe2000f8208ff */
[--C-:B------:R-:W-:Y:S02]  /*10c0*/  HADD2.F32 R165, -RZ, R7.reuse.H0_H0 ;  /* 0x20000007ffa57230 */ /* 0x100fe40000004100 */
[----:B------:R-:W-:Y:S01]  /*10d0*/  STL [R1+0xc], R24 ;  /* 0x00000c1801007387 */ /* 0x000fe20000100800 */
[----:B------:R-:W-:Y:S01]  /*10e0*/  HADD2.F32 R164, -RZ, R7.H1_H1 ;  /* 0x30000007ffa47230 */ /* 0x000fe20000004100 */
[----:B------:R-:W-:-:S02]  /*10f0*/  LEA.HI.X R7, R52, UR15, R2, 0x1, P1 ;  /* 0x0000000f34077c11 */ /* 0x000fc400088f0c02 */
[----:B------:R-:W-:Y:S01]  /*1100*/  STL [R1+0x4], R21 ;  /* 0x0000041501007387 */ /* 0x000fe20000100800 */
[----:B0-----:R-:W-:-:S03]  /*1110*/  IADD3.X R8, RZ, R4, RZ, P2, !PT ;  /* 0x00000004ff087210 */ /* 0x001fc600017fe4ff */
[----:B------:R-:W-:Y:S04]  /*1120*/  STL [R1+0x10], R16 ;  /* 0x0000101001007387 */ /* 0x000fe80000100800 */
[----:B------:R0:W-:Y:S04]  /*1130*/  STL [R1+0x84], R2 ;  /* 0x0000840201007387 */ /* 0x0001e80000100800 */
[----:B------:R1:W-:Y:S01]  /*1140*/  STL [R1+0x90], R8 ;  /* 0x0000900801007387 */ /* 0x0003e20000100800 */
[----:B------:R-:W-:Y:S02]  /*1150*/  HADD2.F32 R161, -RZ, R158.H1_H1 ;  /* 0x3000009effa17230 */ /* 0x000fe40000004100 */
[----:B------:R-:W-:Y:S01]  /*1160*/  HADD2.F32 R160, -RZ, R159.H0_H0 ;  /* 0x2000009fffa07230 */ /* 0x000fe20000004100 */
[----:B------:R-:W2:Y:S01]  /*1170*/  LDG.E.64.CONSTANT R6, desc[UR12][R6.64] ;  /* 0x0000000c06067981 */ /* 0x000ea2000c1e9b00 */
[----:B0-----:R-:W-:-:S04]  /*1180*/  LEA R2, P1, R51, UR14, 0x1 ;  /* 0x0000000e33027c11 */ /* 0x001fc8000f8208ff */
[----:B------:R-:W-:Y:S02]  /*1190*/  LEA.HI.X R3, R51, UR15, R8, 0x1, P1 ;  /* 0x0000000f33037c11 */ /* 0x000fe400088f0c08 */
[----:B------:R-:W-:Y:S01]  /*11a0*/  IADD3 R50, P1, R9, R38, RZ ;  /* 0x0000002609327210 */ /* 0x000fe20007f3e0ff */
[----:B-1----:R-:W-:-:S03]  /*11b0*/  FADD.FTZ R8, RZ, R0 ;  /* 0x00000000ff087221 */ /* 0x002fc60000010000 */
[----:B------:R-:W-:Y:S01]  /*11c0*/  IADD3.X R13, RZ, R4, RZ, P1, !PT ;  /* 0x00000004ff0d7210 */ /* 0x000fe20000ffe4ff */
[----:B------:R-:W-:Y:S01]  /*11d0*/  FADD.FTZ R8, R8, R17 ;  /* 0x0000001108087221 */ /* 0x000fe20000010000 */
[C---:B------:R-:W-:Y:S01]  /*11e0*/  LEA R72, P1, R50.reuse, UR14, 0x1 ;  /* 0x0000000e32487c11 */ /* 0x040fe2000f8208ff */
[----:B------:R-:W-:Y:S01]  /*11f0*/  HADD2.F32 R159, -RZ, R159.H1_H1 ;  /* 0x3000009fff9f7230 */ /* 0x000fe20000004100 */
[----:B------:R-:W3:Y:S02]  /*1200*/  LDG.E.64.CONSTANT R2, desc[UR12][R2.64] ;  /* 0x0000000c02027981 */ /* 0x000ee4000c1e9b00 */
[----:B------:R-:W-:Y:S02]  /*1210*/  LEA.HI.X R73, R50, UR15, R13, 0x1, P1 ;  /* 0x0000000f32497c11 */ /* 0x000fe400088f0c0d */
[----:B------:R0:W-:Y:S01]  /*1220*/  STL [R1+0x6c], R13 ;  /* 0x00006c0d01007387 */ /* 0x0001e20000100800 */
[----:B------:R-:W-:Y:S01]  /*1230*/  FFMA.FTZ R9, R0, R0, RZ ;  /* 0x0000000000097223 */ /* 0x000fe200000100ff */
[----:B------:R-:W-:Y:S01]  /*1240*/  IADD3 R49, P1, R49, R38, RZ ;  /* 0x0000002631317210 */ /* 0x000fe20007f3e0ff */
[----:B-----5:R-:W-:Y:S01]  /*1250*/  HADD2.F32 R158, -RZ, R154.H0_H0 ;  /* 0x2000009aff9e7230 */ /* 0x020fe20000004100 */
[----:B------:R-:W4:Y:S01]  /*1260*/  LDG.E.64.CONSTANT R72, desc[UR12][R72.64] ;  /* 0x0000000c48487981 */ /* 0x000f22000c1e9b00 */
[----:B0-----:R-:W-:-:S04]  /*1270*/  FADD.FTZ R13, R8, R165 ;  /* 0x000000a5080d7221 */ /* 0x001fc80000010000 */
[----:B------:R-:W-:Y:S01]  /*1280*/  FADD.FTZ R13, R13, R164 ;  /* 0x000000a40d0d7221 */ /* 0x000fe20000010000 */
[----:B------:R-:W-:-:S03]  /*1290*/  FFMA.FTZ R12, R17, R17, R9 ;  /* 0x00000011110c7223 */ /* 0x000fc60000010009 */
[----:B------:R-:W-:Y:S01]  /*12a0*/  FADD.FTZ R13, R13, R24 ;  /* 0x000000180d0d7221 */ /* 0x000fe20000010000 */
[----:B------:R-:W-:Y:S01]  /*12b0*/  IADD3 R9, R5, 0xdc00, RZ ;  /* 0x0000dc0005097810 */ /* 0x000fe20007ffe0ff */
[----:B------:R-:W-:Y:S02]  /*12c0*/  FFMA.FTZ R17, R165, R165, R12 ;  /* 0x000000a5a5117223 */ /* 0x000fe4000001000c */
[----:B------:R-:W-:Y:S01]  /*12d0*/  FADD.FTZ R8, R13, R21 ;  /* 0x000000150d087221 */ /* 0x000fe20000010000 */
[----:B------:R-:W-:Y:S01]  /*12e0*/  IADD3 R48, P2, R9, R38, RZ ;  /* 0x0000002609307210 */ /* 0x000fe20007f5e0ff */
[----:B------:R-:W-:Y:S02]  /*12f0*/  FFMA.FTZ R17, R164, R164, R17 ;  /* 0x000000a4a4117223 */ /* 0x000fe40000010011 */
[----:B------:R-:W-:Y:S02]  /*1300*/  FADD.FTZ R9, R8, R163 ;  /* 0x000000a308097221 */ /* 0x000fe40000010000 */
[----:B------:R-:W-:-:S02]  /*1310*/  FFMA.FTZ R17, R24, R24, R17 ;  /* 0x0000001818117223 */ /* 0x000fc40000010011 */
[----:B------:R-:W-:Y:S01]  /*1320*/  FADD.FTZ R9, R9, R162 ;  /* 0x000000a209097221 */ /* 0x000fe20000010000 */
[-C--:B------:R-:W-:Y:S01]  /*1330*/  IADD3.X R20, RZ, R4.reuse, RZ, P1, !PT ;  /* 0x00000004ff147210 */ /* 0x080fe20000ffe4ff */
[----:B------:R-:W-:Y:S01]  /*1340*/  FFMA.FTZ R12, R21, R21, R17 ;  /* 0x00000015150c7223 */ /* 0x000fe20000010011 */
[----:B------:R-:W-:Y:S01]  /*1350*/  LEA R74, P1, R49, UR14, 0x1 ;  /* 0x0000000e314a7c11 */ /* 0x000fe2000f8208ff */
[----:B------:R-:W-:Y:S01]  /*1360*/  FADD.FTZ R8, R9, R16 ;  /* 0x0000001009087221 */ /* 0x000fe20000010000 */
[----:B------:R-:W-:Y:S01]  /*1370*/  IADD3.X R17, RZ, R4, RZ, P2, !PT ;  /* 0x00000004ff117210 */ /* 0x000fe200017fe4ff */
[----:B------:R-:W-:Y:S01]  /*1380*/  FFMA.FTZ R13, R163, R163, R12 ;  /* 0x000000a3a30d7223 */ /* 0x000fe2000001000c */
[----:B------:R-:W-:Y:S01]  /*1390*/  LEA.HI.X R75, R49, UR15, R20, 0x1, P1 ;  /* 0x0000000f314b7c11 */ /* 0x000fe200088f0c14 */
[----:B------:R-:W-:Y:S01]  /*13a0*/  FADD.FTZ R9, R8, R161 ;  /* 0x000000a108097221 */ /* 0x000fe20000010000 */
[----:B------:R-:W-:Y:S01]  /*13b0*/  LEA R76, P1, R48, UR14, 0x1 ;  /* 0x0000000e304c7c11 */ /* 0x000fe2000f8208ff */
[----:B------:R-:W-:-:S02]  /*13c0*/  FFMA.FTZ R13, R162, R162, R13 ;  /* 0x000000a2a20d7223 */ /* 0x000fc4000001000d */
[----:B------:R-:W-:Y:S01]  /*13d0*/  FADD.FTZ R8, R9, R160 ;  /* 0x000000a009087221 */ /* 0x000fe20000010000 */
[----:B------:R-:W-:Y:S01]  /*13e0*/  LEA.HI.X R77, R48, UR15, R17, 0x1, P1 ;  /* 0x0000000f304d7c11 */ /* 0x000fe200088f0c11 */
[----:B------:R-:W-:Y:S01]  /*13f0*/  STL [R1+0x88], R20 ;  /* 0x0000881401007387 */ /* 0x000fe20000100800 */
[----:B------:R-:W-:Y:S01]  /*1400*/  IADD3 R47, P1, R47, R38, RZ ;  /* 0x000000262f2f7210 */ /* 0x000fe20007f3e0ff */
[----:B------:R-:W-:Y:S01]  /*1410*/  FADD.FTZ R9, R8, R159 ;  /* 0x0000009f08097221 */ /* 0x000fe20000010000 */
[----:B------:R-:W-:Y:S01]  /*1420*/  FFMA.FTZ R12, R16, R16, R13 ;  /* 0x00000010100c7223 */ /* 0x000fe2000001000d */
[----:B------:R-:W5:Y:S01]  /*1430*/  LDG.E.64.CONSTANT R74, desc[UR12][R74.64] ;  /* 0x0000000c4a4a7981 */ /* 0x000f62000c1e9b00 */
[----:B------:R-:W-:Y:S01]  /*1440*/  IADD3.X R16, RZ, R4, RZ, P1, !PT ;  /* 0x00000004ff107210 */ /* 0x000fe20000ffe4ff */
[----:B------:R-:W-:Y:S01]  /*1450*/  FADD.FTZ R8, R9, R158 ;  /* 0x0000009e09087221 */ /* 0x000fe20000010000 */
[----:B------:R-:W-:Y:S01]  /*1460*/  LEA R78, P1, R47, UR14, 0x1 ;  /* 0x0000000e2f4e7c11 */ /* 0x000fe2000f8208ff */
[----:B------:R-:W-:Y:S01]  /*1470*/  HADD2.F32 R157, -RZ, R154.H1_H1 ;  /* 0x3000009aff9d7230 */ /* 0x000fe20000004100 */
[----:B------:R-:W-:Y:S01]  /*1480*/  IADD3 R9, R5, 0xf000, RZ ;  /* 0x0000f00005097810 */ /* 0x000fe20007ffe0ff */
[----:B------:R-:W5:Y:S01]  /*1490*/  LDG.E.64.CONSTANT R76, desc[UR12][R76.64] ;  /* 0x0000000c4c4c7981 */ /* 0x000f62000c1e9b00 */
[----:B------:R-:W-:-:S02]  /*14a0*/  LEA.HI.X R79, R47, UR15, R16, 0x1, P1 ;  /* 0x0000000f2f4f7c11 */ /* 0x000fc400088f0c10 */
[----:B------:R-:W-:Y:S01]  /*14b0*/  IADD3 R46, P1, R9, R38, RZ ;  /* 0x00000026092e7210 */ /* 0x000fe20007f3e0ff */
[----:B------:R-:W-:Y:S04]  /*14c0*/  STL [R1+0x8c], R17 ;  /* 0x00008c1101007387 */ /* 0x000fe80000100800 */
[----:B------:R0:W-:Y:S01]  /*14d0*/  STL [R1+0x70], R16 ;  /* 0x0000701001007387 */ /* 0x0001e20000100800 */
[----:B------:R-:W-:Y:S01]  /*14e0*/  FFMA.FTZ R13, R161, R161, R12 ;  /* 0x000000a1a10d7223 */ /* 0x000fe2000001000c */
[----:B------:R-:W-:Y:S02]  /*14f0*/  HADD2.F32 R156, -RZ, R155.H0_H0 ;  /* 0x2000009bff9c7230 */ /* 0x000fe40000004100 */
[----:B------:R-:W-:Y:S01]  /*1500*/  HADD2.F32 R154, -RZ, R150.H0_H0 ;  /* 0x20000096ff9a7230 */ /* 0x000fe20000004100 */
[----:B------:R-:W5:Y:S01]  /*1510*/  LDG.E.64.CONSTANT R78, desc[UR12][R78.64] ;  /* 0x0000000c4e4e7981 */ /* 0x000f62000c1e9b00 */
[----:B0-----:R-:W-:-:S02]  /*1520*/  IADD3.X R16, RZ, R4, RZ, P1, !PT ;  /* 0x00000004ff107210 */ /* 0x001fc40000ffe4ff */
[----:B------:R-:W-:-:S04]  /*1530*/  LEA R80, P1, R46, UR14, 0x1 ;  /* 0x0000000e2e507c11 */ /* 0x000fc8000f8208ff */
[----:B------:R-:W-:-:S06]  /*1540*/  LEA.HI.X R81, R46, UR15, R16, 0x1, P1 ;  /* 0x0000000f2e517c11 */ /* 0x000fcc00088f0c10 */
[----:B------:R-:W2:Y:S01]  /*1550*/  LDG.E.64.CONSTANT R80, desc[UR12][R80.64] ;  /* 0x0000000c50507981 */ /* 0x000ea2000c1e9b00 */
[----:B------:R-:W-:-:S04]  /*1560*/  FFMA.FTZ R12, R160, R160, R13 ;  /* 0x000000a0a00c7223 */ /* 0x000fc8000001000d */
[----:B------:R-:W-:-:S04]  /*1570*/  FFMA.FTZ R13, R159, R159, R12 ;  /* 0x0000009f9f0d7223 */ /* 0x000fc8000001000c */
[----:B------:R-:W-:Y:S01]  /*1580*/  FFMA.FTZ R12, R158, R158, R13 ;  /* 0x0000009e9e0c7223 */ /* 0x000fe2000001000d */
[----:B------:R-:W-:-:S03]  /*1590*/  FADD.FTZ R13, R8, R157 ;  /* 0x0000009d080d7221 */ /* 0x000fc60000010000 */
[----:B------:R-:W-:Y:S01]  /*15a0*/  FFMA.FTZ R17, R157, R157, R12 ;  /* 0x0000009d9d117223 */ /* 0x000fe2000001000c */
[----:B------:R-:W-:Y:S02]  /*15b0*/  HADD2.F32 R155, -RZ, R155.H1_H1 ;  /* 0x3000009bff9b7230 */ /* 0x000fe40000004100 */
[----:B------:R-:W-:Y:S01]  /*15c0*/  FADD.FTZ R8, R13, R156 ;  /* 0x0000009c0d087221 */ /* 0x000fe20000010000 */
[----:B------:R-:W-:-:S03]  /*15d0*/  FFMA.FTZ R12, R156, R156, R17 ;  /* 0x0000009c9c0c7223 */ /* 0x000fc60000010011 */
[----:B------:R-:W-:Y:S01]  /*15e0*/  FADD.FTZ R9, R8, R155 ;  /* 0x0000009b08097221 */ /* 0x000fe20000010000 */
[----:B------:R-:W-:Y:S01]  /*15f0*/  FFMA.FTZ R13, R155, R155, R12 ;  /* 0x0000009b9b0d7223 */ /* 0x000fe2000001000c */
[----:B------:R-:W-:Y:S02]  /*1600*/  HADD2.F32 R153, -RZ, R150.H1_H1 ;  /* 0x30000096ff997230 */ /* 0x000fe40000004100 */
[----:B------:R-:W-:Y:S01]  /*1610*/  FADD.FTZ R8, R9, R154 ;  /* 0x0000009a09087221 */ /* 0x000fe20000010000 */
[----:B------:R-:W-:Y:S01]  /*1620*/  FFMA.FTZ R12, R154, R154, R13 ;  /* 0x0000009a9a0c7223 */ /* 0x000fe2000001000d */
[--C-:B------:R-:W-:Y:S02]  /*1630*/  HADD2.F32 R152, -RZ, R151.reuse.H0_H0 ;  /* 0x20000097ff987230 */ /* 0x100fe40000004100 */
[----:B------:R-:W-:Y:S01]  /*1640*/  FADD.FTZ R13, R8, R153 ;  /* 0x00000099080d7221 */ /* 0x000fe20000010000 */
[----:B------:R-:W-:Y:S01]  /*1650*/  FFMA.FTZ R17, R153, R153, R12 ;  /* 0x0000009999117223 */ /* 0x000fe2000001000c */
[----:B------:R-:W-:-:S02]  /*1660*/  HADD2.F32 R151, -RZ, R151.H1_H1 ;  /* 0x30000097ff977230 */ /* 0x000fc40000004100 */
[----:B------:R-:W-:Y:S01]  /*1670*/  FADD.FTZ R8, R13, R152 ;  /* 0x000000980d087221 */ /* 0x000fe20000010000 */
[----:B------:R-:W-:Y:S01]  /*1680*/  FFMA.FTZ R12, R152, R152, R17 ;  /* 0x00000098980c7223 */ /* 0x000fe20000010011 */
[--C-:B------:R-:W-:Y:S01]  /*1690*/  HADD2.F32 R150, -RZ, R146.reuse.H0_H0 ;  /* 0x20000092ff967230 */ /* 0x100fe20000004100 */
[----:B------:R-:W-:Y:S01]  /*16a0*/  IADD3 R45, R5, 0xfa00, RZ ;  /* 0x0000fa00052d7810 */ /* 0x000fe20007ffe0ff */
[----:B------:R-:W-:Y:S01]  /*16b0*/  FADD.FTZ R13, R8, R151 ;  /* 0x00000097080d7221 */ /* 0x000fe20000010000 */
[----:B------:R-:W-:Y:S01]  /*16c0*/  FFMA.FTZ R17, R151, R151, R12 ;  /* 0x0000009797117223 */ /* 0x000fe2000001000c */
[----:B------:R-:W-:Y:S01]  /*16d0*/  HADD2.F32 R149, -RZ, R146.H1_H1 ;  /* 0x30000092ff957230 */ /* 0x000fe20000004100 */
[----:B------:R-:W-:Y:S01]  /*16e0*/  IADD3 R9, R5, 0x10400, RZ ;  /* 0x0001040005097810 */ /* 0x000fe20007ffe0ff */
[----:B------:R-:W-:Y:S01]  /*16f0*/  FADD.FTZ R8, R13, R150 ;  /* 0x000000960d087221 */ /* 0x000fe20000010000 */
[----:B------:R-:W-:Y:S01]  /*1700*/  IADD3 R45, P1, R45, R38, RZ ;  /* 0x000000262d2d7210 */ /* 0x000fe20007f3e0ff */
[----:B------:R-:W-:Y:S01]  /*1710*/  FFMA.FTZ R12, R150, R150, R17 ;  /* 0x00000096960c7223 */ /* 0x000fe20000010011 */
[--C-:B------:R-:W-:Y:S01]  /*1720*/  HADD2.F32 R148, -RZ, R147.reuse.H0_H0 ;  /* 0x20000093ff947230 */ /* 0x100fe20000004100 */
[----:B------:R0:W-:Y:S01]  /*1730*/  STL [R1+0x64], R16 ;  /* 0x0000641001007387 */ /* 0x0001e20000100800 */
[----:B------:R-:W-:Y:S01]  /*1740*/  IADD3 R44, P2, R9, R38, RZ ;  /* 0x00000026092c7210 */ /* 0x000fe20007f5e0ff */
[----:B------:R-:W-:Y:S01]  /*1750*/  FFMA.FTZ R13, R149, R149, R12 ;  /* 0x00000095950d7223 */ /* 0x000fe2000001000c */
[----:B------:R-:W-:Y:S01]  /*1760*/  FADD.FTZ R9, R8, R149 ;  /* 0x0000009508097221 */ /* 0x000fe20000010000 */
[----:B------:R-:W-:-:S02]  /*1770*/  HADD2.F32 R147, -RZ, R147.H1_H1 ;  /* 0x30000093ff937230 */ /* 0x000fc40000004100 */
[----:B------:R-:W-:Y:S01]  /*1780*/  FFMA.FTZ R12, R148, R148, R13 ;  /* 0x00000094940c7223 */ /* 0x000fe2000001000d */
[----:B0-----:R-:W-:Y:S02]  /*1790*/  IADD3.X R16, RZ, R4, RZ, P1, !PT ;  /* 0x00000004ff107210 */ /* 0x001fe40000ffe4ff */
[----:B------:R-:W-:Y:S01]  /*17a0*/  LEA R82, P1, R45, UR14, 0x1 ;  /* 0x0000000e2d527c11 */ /* 0x000fe2000f8208ff */
[----:B------:R-:W-:Y:S01]  /*17b0*/  FADD.FTZ R8, R9, R148 ;  /* 0x0000009409087221 */ /* 0x000fe20000010000 */
[--C-:B------:R-:W-:Y:S02]  /*17c0*/  HADD2.F32 R146, -RZ, R142.reuse.H0_H0 ;  /* 0x2000008eff927230 */ /* 0x100fe40000004100 */
[----:B------:R-:W-:Y:S01]  /*17d0*/  LEA.HI.X R83, R45, UR15, R16, 0x1, P1 ;  /* 0x0000000f2d537c11 */ /* 0x000fe200088f0c10 */
[----:B------:R-:W-:Y:S01]  /*17e0*/  FFMA.FTZ R13, R147, R147, R12 ;  /* 0x00000093930d7223 */ /* 0x000fe2000001000c */
[----:B------:R-:W-:Y:S01]  /*17f0*/  FADD.FTZ R9, R8, R147 ;  /* 0x0000009308097221 */ /* 0x000fe20000010000 */
[----:B------:R-:W-:-:S02]  /*1800*/  HADD2.F32 R145, -RZ, R142.H1_H1 ;  /* 0x3000008eff917230 */ /* 0x000fc40000004100 */
[----:B------:R-:W-:Y:S01]  /*1810*/  FFMA.FTZ R12, R146, R146, R13 ;  /* 0x00000092920c7223 */ /* 0x000fe2000001000d */
        /* <DEDUP_REMOVED lines=9> */
[----:B------:R-:W-:Y:S01]  /*18b0*/  FADD.FTZ R8, R9, R144 ;  /* 0x0000009009087221 */ /* 0x000fe20000010000 */
[----:B0-----:R-:W-:Y:S01]  /*18c0*/  IADD3.X R16, RZ, R4, RZ, P2, !PT ;  /* 0x00000004ff107210 */ /* 0x001fe200017fe4ff */
[----:B------:R-:W-:-:S03]  /*18d0*/  HADD2.F32 R142, -RZ, R138.H0_H0 ;  /* 0x2000008aff8e7230 */ /* 0x000fc60000004100 */
[----:B------:R-:W-:Y:S01]  /*18e0*/  LEA.HI.X R85, R44, UR15, R16, 0x1, P1 ;  /* 0x0000000f2c557c11 */ /* 0x000fe200088f0c10 */
[----:B------:R-:W-:Y:S01]  /*18f0*/  FFMA.FTZ R13, R143, R143, R12 ;  /* 0x0000008f8f0d7223 */ /* 0x000fe2000001000c */
[----:B------:R-:W-:Y:S01]  /*1900*/  IADD3 R43, R5, 0x10e00, RZ ;  /* 0x00010e00052b7810 */ /* 0x000fe20007ffe0ff */
[----:B------:R-:W-:Y:S01]  /*1910*/  FADD.FTZ R9, R8, R143 ;  /* 0x0000008f08097221 */ /* 0x000fe20000010000 */
        /* <DEDUP_REMOVED lines=14> */
[----:B------:R-:W-:Y:S01]  /*1a00*/  FADD.FTZ R8, R13, R140 ;  /* 0x0000008c0d087221 */ /* 0x000fe20000010000 */
[--C-:B------:R-:W-:Y:S02]  /*1a10*/  HADD2.F32 R138, -RZ, R134.reuse.H0_H0 ;  /* 0x20000086ff8a7230 */ /* 0x100fe40000004100 */
[----:B------:R-:W-:Y:S01]  /*1a20*/  LEA.HI.X R87, R43, UR15, R16, 0x1, P1 ;  /* 0x0000000f2b577c11 */ /* 0x000fe200088f0c10 */
[----:B------:R-:W-:Y:S01]  /*1a30*/  FFMA.FTZ R13, R139, R139, R12 ;  /* 0x0000008b8b0d7223 */ /* 0x000fe2000001000c */
[----:B------:R-:W-:Y:S01]  /*1a40*/  IADD3 R42, P1, R9, R38, RZ ;  /* 0x00000026092a7210 */ /* 0x000fe20007f3e0ff */
[----:B------:R-:W-:Y:S01]  /*1a50*/  FADD.FTZ R9, R8, R139 ;  /* 0x0000008b08097221 */ /* 0x000fe20000010000 */
[----:B------:R-:W-:Y:S02]  /*1a60*/  HADD2.F32 R137, -RZ, R134.H1_H1 ;  /* 0x30000086ff897230 */ /* 0x000fe40000004100 */
[----:B------:R-:W-:Y:S01]  /*1a70*/  FFMA.FTZ R12, R138, R138, R13 ;  /* 0x0000008a8a0c7223 */ /* 0x000fe2000001000d */
[----:B------:R-:W5:Y:S01]  /*1a80*/  LDG.E.64.CONSTANT R86, desc[UR12][R86.64] ;  /* 0x0000000c56567981 */ /* 0x000f62000c1e9b00 */
[----:B------:R-:W-:Y:S01]  /*1a90*/  FADD.FTZ R8, R9, R138 ;  /* 0x0000008a09087221 */ /* 0x000fe20000010000 */
[----:B------:R-:W-:-:S02]  /*1aa0*/  HADD2.F32 R136, -RZ, R135.H0_H0 ;  /* 0x20000087ff887230 */ /* 0x000fc40000004100 */
[----:B------:R-:W-:Y:S01]  /*1ab0*/  FFMA.FTZ R13, R137, R137, R12 ;  /* 0x00000089890d7223 */ /* 0x000fe2000001000c */
[----:B------:R0:W-:Y:S01]  /*1ac0*/  STL [R1+0x68], R16 ;  /* 0x0000681001007387 */ /* 0x0001e20000100800 */
[----:B------:R-:W-:Y:S01]  /*1ad0*/  FADD.FTZ R9, R8, R137 ;  /* 0x0000008908097221 */ /* 0x000fe20000010000 */
[----:B------:R-:W-:Y:S02]  /*1ae0*/  HADD2.F32 R135, -RZ, R135.H1_H1 ;  /* 0x30000087ff877230 */ /* 0x000fe40000004100 */
[----:B------:R-:W-:Y:S01]  /*1af0*/  FFMA.FTZ R12, R136, R136, R13 ;  /* 0x00000088880c7223 */ /* 0x000fe2000001000d */
[----:B------:R-:W-:Y:S01]  /*1b00*/  FADD.FTZ R8, R9, R136 ;  /* 0x0000008809087221 */ /* 0x000fe20000010000 */
[----:B0-----:R-:W-:Y:S02]  /*1b10*/  IADD3.X R16, RZ, R4, RZ, P1, !PT ;  /* 0x00000004ff107210 */ /* 0x001fe40000ffe4ff */
[----:B------:R-:W-:Y:S01]  /*1b20*/  LEA R88, P1, R42, UR14, 0x1 ;  /* 0x0000000e2a587c11 */ /* 0x000fe2000f8208ff */
        /* <DEDUP_REMOVED lines=13> */
[----:B------:R-:W-:Y:S01]  /*1c00*/  LEA R90, P1, R41, UR14, 0x1 ;  /* 0x0000000e295a7c11 */ /* 0x000fe2000f8208ff */
[----:B------:R-:W-:Y:S01]  /*1c10*/  FADD.FTZ R8, R8, R133 ;  /* 0x0000008508087221 */ /* 0x000fe20000010000 */
[----:B------:R-:W-:-:S02]  /*1c20*/  HADD2.F32 R131, -RZ, R131.H1_H1 ;  /* 0x30000083ff837230 */ /* 0x000fc40000004100 */
[----:B------:R-:W-:Y:S01]  /*1c30*/  FFMA.FTZ R12, R132, R132, R12 ;  /* 0x00000084840c7223 */ /* 0x000fe2000001000c */
[----:B0-----:R-:W-:Y:S01]  /*1c40*/  IADD3.X R16, RZ, R4, RZ, P2, !PT ;  /* 0x00000004ff107210 */ /* 0x001fe200017fe4ff */
[----:B------:R-:W-:Y:S01]  /*1c50*/  FADD.FTZ R8, R8, R132 ;  /* 0x0000008408087221 */ /* 0x000fe20000010000 */
[--C-:B------:R-:W-:Y:S02]  /*1c60*/  HADD2.F32 R130, -RZ, R126.reuse.H0_H0 ;  /* 0x2000007eff827230 */ /* 0x100fe40000004100 */
        /* <DEDUP_REMOVED lines=9> */
[----:B------:R-:W-:-:S02]  /*1d00*/  HADD2.F32 R128, -RZ, R127.H0_H0 ;  /* 0x2000007fff807230 */ /* 0x000fc40000004100 */
[----:B------:R-:W-:Y:S01]  /*1d10*/  FFMA.FTZ R12, R129, R129, R12 ;  /* 0x00000081810c7223 */ /* 0x000fe2000001000c */
[----:B------:R-:W-:Y:S01]  /*1d20*/  IADD3.X R13, RZ, R4, RZ, P1, !PT ;  /* 0x00000004ff0d7210 */ /* 0x000fe20000ffe4ff */
[----:B------:R-:W-:Y:S01]  /*1d30*/  FADD.FTZ R8, R8, R129 ;  /* 0x0000008108087221 */ /* 0x000fe20000010000 */
[----:B------:R-:W-:Y:S01]  /*1d40*/  LEA R92, P1, R40, UR14, 0x1 ;  /* 0x0000000e285c7c11 */ /* 0x000fe2000f8208ff */
[----:B------:R-:W-:Y:S01]  /*1d50*/  HADD2.F32 R127, -RZ, R127.H1_H1 ;  /* 0x3000007fff7f7230 */ /* 0x000fe20000004100 */
[----:B------:R-:W-:Y:S01]  /*1d60*/  IADD3 R9, R5, 0x13600, RZ ;  /* 0x0001360005097810 */ /* 0x000fe20007ffe0ff */
[----:B------:R-:W-:Y:S01]  /*1d70*/  FFMA.FTZ R5, R128, R128, R12 ;  /* 0x0000008080057223 */ /* 0x000fe2000001000c */
[----:B------:R-:W-:Y:S01]  /*1d80*/  LEA.HI.X R93, R40, UR15, R13, 0x1, P1 ;  /* 0x0000000f285d7c11 */ /* 0x000fe200088f0c0d */
[----:B------:R-:W-:Y:S01]  /*1d90*/  FADD.FTZ R8, R8, R128 ;  /* 0x0000008008087221 */ /* 0x000fe20000010000 */
[--C-:B------:R-:W-:Y:S02]  /*1da0*/  HADD2.F32 R39, -RZ, R34.reuse.H0_H0 ;  /* 0x20000022ff277230 */ /* 0x100fe40000004100 */
[----:B------:R-:W-:Y:S01]  /*1db0*/  FFMA.FTZ R5, R127, R127, R5 ;  /* 0x0000007f7f057223 */ /* 0x000fe20000010005 */
[----:B------:R-:W-:Y:S01]  /*1dc0*/  FADD.FTZ R8, R8, R127 ;  /* 0x0000007f08087221 */ /* 0x000fe20000010000 */
[----:B------:R-:W-:Y:S01]  /*1dd0*/  HADD2.F32 R37, -RZ, R34.H1_H1 ;  /* 0x30000022ff257230 */ /* 0x000fe20000004100 */
[----:B------:R-:W5:Y:S01]  /*1de0*/  LDG.E.64.CONSTANT R92, desc[UR12][R92.64] ;  /* 0x0000000c5c5c7981 */ /* 0x000f62000c1e9b00 */
[----:B------:R-:W-:Y:S01]  /*1df0*/  IADD3 R38, P1, R9, R38, RZ ;  /* 0x0000002609267210 */ /* 0x000fe20007f3e0ff */
[----:B------:R-:W-:Y:S01]  /*1e00*/  FFMA.FTZ R5, R39, R39, R5 ;  /* 0x0000002727057223 */ /* 0x000fe20000010005 */
[----:B------:R-:W-:Y:S01]  /*1e10*/  FADD.FTZ R8, R8, R39 ;  /* 0x0000002708087221 */ /* 0x000fe20000010000 */
[--C-:B------:R-:W-:Y:S01]  /*1e20*/  HADD2.F32 R36, -RZ, R35.reuse.H0_H0 ;  /* 0x20000023ff247230 */ /* 0x100fe20000004100 */
[----:B------:R-:W-:Y:S01]  /*1e30*/  IADD3.X R12, RZ, R4, RZ, P1, !PT ;  /* 0x00000004ff0c7210 */ /* 0x000fe20000ffe4ff */
[----:B------:R-:W-:Y:S01]  /*1e40*/  FFMA.FTZ R5, R37, R37, R5 ;  /* 0x0000002525057223 */ /* 0x000fe20000010005 */
        /* <DEDUP_REMOVED lines=9> */
[----:B------:R-:W-:Y:S02]  /*1ee0*/  HADD2.F32 R33, -RZ, R30.H1_H1 ;  /* 0x3000001eff217230 */ /* 0x000fe40000004100 */
[--C-:B------:R-:W-:Y:S01]  /*1ef0*/  HADD2.F32 R32, -RZ, R31.reuse.H0_H0 ;  /* 0x2000001fff207230 */ /* 0x100fe20000004100 */
[----:B------:R-:W5:Y:S01]  /*1f00*/  LDG.E.64.CONSTANT R94, desc[UR12][R94.64] ;  /* 0x0000000c5e5e7981 */ /* 0x000f62000c1e9b00 */
[----:B------:R-:W-:Y:S01]  /*1f10*/  FFMA.FTZ R4, R34, R34, R4 ;  /* 0x0000002222047223 */ /* 0x000fe20000010004 */
[----:B------:R-:W-:Y:S01]  /*1f20*/  FADD.FTZ R5, R5, R34 ;  /* 0x0000002205057221 */ /* 0x000fe20000010000 */
[--C-:B------:R-:W-:Y:S01]  /*1f30*/  HADD2.F32 R29, -RZ, R26.reuse.H1_H1 ;  /* 0x3000001aff1d7230 */ /* 0x100fe20000004100 */
[----:B------:R0:W-:Y:S01]  /*1f40*/  STL [R1+0x7c], R16 ;  /* 0x00007c1001007387 */ /* 0x0001e20000100800 */
[----:B------:R-:W-:Y:S01]  /*1f50*/  FFMA.FTZ R4, R33, R33, R4 ;  /* 0x0000002121047223 */ /* 0x000fe20000010004 */
[----:B------:R-:W-:Y:S01]  /*1f60*/  FADD.FTZ R5, R5, R33 ;  /* 0x0000002105057221 */ /* 0x000fe20000010000 */
[----:B------:R-:W-:Y:S01]  /*1f70*/  HADD2.F32 R31, -RZ, R31.H1_H1 ;  /* 0x3000001fff1f7230 */ /* 0x000fe20000004100 */
[----:B------:R-:W-:Y:S01]  /*1f80*/  ULDC.64 UR14, c[0x0][0x220] ;  /* 0x00008800000e7ab9 */ /* 0x000fe20000000a00 */
[----:B------:R-:W-:Y:S01]  /*1f90*/  FFMA.FTZ R4, R32, R32, R4 ;  /* 0x0000002020047223 */ /* 0x000fe20000010004 */
[----:B------:R-:W-:Y:S01]  /*1fa0*/  FADD.FTZ R5, R5, R32 ;  /* 0x0000002005057221 */ /* 0x000fe20000010000 */
[----:B------:R-:W-:-:S02]  /*1fb0*/  HADD2.F32 R30, -RZ, R26.H0_H0 ;  /* 0x2000001aff1e7230 */ /* 0x000fc40000004100 */
[----:B------:R-:W-:Y:S01]  /*1fc0*/  FFMA.FTZ R4, R31, R31, R4 ;  /* 0x0000001f1f047223 */ /* 0x000fe20000010004 */
[----:B------:R-:W-:-:S03]  /*1fd0*/  FADD.FTZ R102, R5, R31 ;  /* 0x0000001f05667221 */ /* 0x000fc60000010000 */
[----:B------:R-:W-:Y:S01]  /*1fe0*/  FFMA.FTZ R100, R30, R30, R4 ;  /* 0x0000001e1e647223 */ /* 0x000fe20000010004 */
[----:B------:R-:W-:Y:S01]  /*1ff0*/  FADD.FTZ R102, R102, R30 ;  /* 0x0000001e66667221 */ /* 0x000fe20000010000 */
[--C-:B------:R-:W-:Y:S01]  /*2000*/  HADD2.F32 R28, -RZ, R27.reuse.H0_H0 ;  /* 0x2000001bff1c7230 */ /* 0x100fe20000004100 */
[----:B------:R1:W-:Y:S01]  /*2010*/  STL [R1+0x54], R13 ;  /* 0x0000540d01007387 */ /* 0x0003e20000100800 */
[----:B------:R-:W-:Y:S01]  /*2020*/  FFMA.FTZ R100, R29, R29, R100 ;  /* 0x0000001d1d647223 */ /* 0x000fe20000010064 */
[----:B------:R-:W-:Y:S02]  /*2030*/  FADD.FTZ R102, R102, R29 ;  /* 0x0000001d66667221 */ /* 0x000fe40000010000 */
[----:B------:R3:W-:Y:S01]  /*2040*/  STL [R1+0x4c], R12 ;  /* 0x00004c0c01007387 */ /* 0x0007e20000100800 */
        /* <DEDUP_REMOVED lines=27> */
[--C-:B--2---:R-:W-:Y:S02]  /*2200*/  HADD2.F32 R106, -RZ, R80.reuse.H0_H0 ;  /* 0x20000050ff6a7230 */ /* 0x104fe40000004100 */
[----:B------:R-:W-:Y:S02]  /*2210*/  HADD2.F32 R109, -RZ, R80.H1_H1 ;  /* 0x30000050ff6d7230 */ /* 0x000fe40000004100 */
[----:B------:R-:W2:Y:S01]  /*2220*/  LDL R80, [R1+0x104] ;  /* 0x0001040001507983 */ /* 0x000ea20000100800 */
[----:B------:R-:W-:-:S02]  /*2230*/  HADD2.F32 R18, -RZ, R14.H0_H0 ;  /* 0x2000000eff127230 */ /* 0x000fc40000004100 */
[----:B------:R-:W-:Y:S01]  /*2240*/  FFMA.FTZ R100, R19, R19, R100 ;  /* 0x0000001313647223 */ /* 0x000fe20000010064 */
[----:B------:R-:W-:Y:S01]  /*2250*/  FADD.FTZ R102, R102, R19 ;  /* 0x0000001366667221 */ /* 0x000fe20000010000 */
[----:B------:R-:W-:Y:S02]  /*2260*/  HADD2.F32 R17, -RZ, R14.H1_H1 ;  /* 0x3000000eff117230 */ /* 0x000fe40000004100 */
[----:B------:R-:W-:Y:S01]  /*2270*/  FFMA.FTZ R100, R18, R18, R100 ;  /* 0x0000001212647223 */ /* 0x000fe20000010064 */
[----:B------:R-:W-:Y:S01]  /*2280*/  FADD.FTZ R102, R102, R18 ;  /* 0x0000001266667221 */ /* 0x000fe20000010000 */
[--C-:B0-----:R-:W-:Y:S02]  /*2290*/  HADD2.F32 R16, -RZ, R15.reuse.H0_H0 ;  /* 0x2000000fff107230 */ /* 0x101fe40000004100 */
        /* <DEDUP_REMOVED lines=8> */
[----:B-1----:R-:W-:Y:S02]  /*2320*/  HADD2.F32 R13, -RZ, R10.H1_H1 ;  /* 0x3000000aff0d7230 */ /* 0x002fe40000004100 */
[----:B------:R-:W-:Y:S01]  /*2330*/  FFMA.FTZ R100, R14, R14, R100 ;  /* 0x0000000e0e647223 */ /* 0x000fe20000010064 */
[----:B------:R-:W-:Y:S01]  /*2340*/  FADD.FTZ R102, R102, R14 ;  /* 0x0000000e66667221 */ /* 0x000fe20000010000 */
[----:B---3--:R-:W-:-:S02]  /*2350*/  HADD2.F32 R12, -RZ, R11.H0_H0 ;  /* 0x2000000bff0c7230 */ /* 0x008fc40000004100 */
        /* <DEDUP_REMOVED lines=41> */
[--C-:B-----5:R-:W-:Y:S02]  /*25f0*/  HADD2.F32 R73, -RZ, R74.reuse.H0_H0 ;  /* 0x2000004aff497230 */ /* 0x120fe40000004100 */
        /* <DEDUP_REMOVED lines=109> */
[----:B------:R-:W0:Y:S01]  /*2cd0*/  S2R R79, SR_TID.X ;  /* 0x00000000004f7919 */ /* 0x000e220000002100 */
        /* <DEDUP_REMOVED lines=21> */
[----:B------:R-:W-:Y:S01]  /*2e30*/  FADD.FTZ R76, R76, R95 ;  /* 0x0000005f4c4c7221 */ /* 0x000fe20000010000 */
[----:B0-----:R-:W-:Y:S01]  /*2e40*/  ISETP.GT.U32.AND P1, PT, R79, 0x1f, PT ;  /* 0x0000001f4f00780c */ /* 0x001fe20003f24070 */
[----:B------:R-:W-:Y:S03]  /*2e50*/  BSSY B0, `(.L_x_3438) ;  /* 0x0000033000007945 */ /* 0x000fe60003800000 */
[----:B--2---:R0:W-:Y:S02]  /*2e60*/  STS.64 [R80], R76 ;  /* 0x0000004c50007388 */ /* 0x0041e40000000a00 */
[----:B0-----:R-:W-:Y:S02]  /*2e70*/  SHF.L.U32 R76, R70, 0x1, RZ ;  /* 0x00000001464c7819 */ /* 0x001fe400000006ff */
[----:B------:R-:W-:Y:S01]  /*2e80*/  SHF.R.U32.HI R70, RZ, 0x1f, R70 ;  /* 0x0000001fff467819 */ /* 0x000fe20000011646 */
[----:B------:R-:W-:Y:S01]  /*2e90*/  BAR.SYNC.DEFER_BLOCKING 0x0 ;  /* 0x0000000000007b1d */ /* 0x000fe20000010000 */
[----:B------:R-:W-:-:S02]  /*2ea0*/  IADD3 R78, P2, R76, UR14, RZ ;  /* 0x0000000e4c4e7c10 */ /* 0x000fc4000ff5e0ff */
[----:B------:R-:W-:Y:S02]  /*2eb0*/  IADD3 R76, P3, R76, UR16, RZ ;  /* 0x000000104c4c7c10 */ /* 0x000fe4000ff7e0ff */
[C---:B------:R-:W-:Y:S02]  /*2ec0*/  IADD3.X R79, R70.reuse, UR15, RZ, P2, !PT ;  /* 0x0000000f464f7c10 */ /* 0x040fe400097fe4ff */
[----:B------:R-:W-:Y:S02]  /*2ed0*/  IADD3.X R77, R70, UR17, RZ, P3, !PT ;  /* 0x00000011464d7c10 */ /* 0x000fe40009ffe4ff */
[----:B------:R-:W-:Y:S01]  /*2ee0*/  CS2R R80, SRZ ;  /* 0x0000000000507805 */ /* 0x000fe2000001ff00 */
[----:B------:R-:W-:Y:S06]  /*2ef0*/  @P1 BRA `(.L_x_3439) ;  /* 0x0000000000a01947 */ /* 0x000fec0003800000 */
        /* <DEDUP_REMOVED lines=9> */
[----:B------:R-:W3:Y:S04]  /*2f90*/  LDL R83, [R1+0xec] ;  /* 0x0000ec0001537983 */ /* 0x000ee80000100800 */
[----:B--2---:R-:W0:Y:S02]  /*2fa0*/  LDS.64 R80, [R80] ;  /* 0x0000000050507984 */ /* 0x004e240000000a00 */
[----:B0-----:R-:W-:Y:S01]  /*2fb0*/  FADD.FTZ R82, R82, R80 ;  /* 0x0000005052527221 */ /* 0x001fe20000010000 */
[----:B------:R-:W-:Y:S02]  /*2fc0*/  FADD.FTZ R70, R70, R81 ;  /* 0x0000005146467221 */ /* 0x000fe40000010000 */
[----:B---3--:R0:W1:Y:S04]  /*2fd0*/  LDS.64 R80, [R83] ;  /* 0x0000000053507984 */ /* 0x0080680000000a00 */
[----:B0-----:R-:W2:Y:S01]  /*2fe0*/  LDL R83, [R1+0xd4] ;  /* 0x0000d40001537983 */ /* 0x001ea20000100800 */
[----:B-1----:R-:W-:-:S03]  /*2ff0*/  FADD.FTZ R82, R82, R80 ;  /* 0x0000005052527221 */ /* 0x002fc60000010000 */
[----:B------:R-:W3:Y:S01]  /*3000*/  LDL R80, [R1+0xe8] ;  /* 0x0000e80001507983 */ /* 0x000ee20000100800 */
[----:B------:R-:W-:-:S03]  /*3010*/  FADD.FTZ R70, R70, R81 ;  /* 0x0000005146467221 */ /* 0x000fc60000010000 */
[----:B---3--:R-:W0:Y:S02]  /*3020*/  LDS.64 R80, [R80] ;  /* 0x0000000050507984 */ /* 0x008e240000000a00 */
[----:B0-----:R-:W-:Y:S02]  /*3030*/  FADD.FTZ R82, R82, R80 ;  /* 0x0000005052527221 */ /* 0x001fe40000010000 */
        /* <DEDUP_REMOVED lines=15> */
[----:B0-----:R-:W-:Y:S01]  /*3130*/  FADD.FTZ R82, R82, R80 ;  /* 0x0000005052527221 */ /* 0x001fe20000010000 */
[----:B------:R-:W-:Y:S02]  /*3140*/  FADD.FTZ R70, R70, R81 ;  /* 0x0000005146467221 */ /* 0x000fe40000010000 */
[----:B--2---:R-:W0:Y:S02]  /*3150*/  LDS.64 R80, [R83] ;  /* 0x0000000053507984 */ /* 0x004e240000000a00 */
[----:B0-----:R-:W-:Y:S01]  /*3160*/  FADD.FTZ R80, R82, R80 ;  /* 0x0000005052507221 */ /* 0x001fe20000010000 */
[----:B------:R-:W-:-:S07]  /*3170*/  FADD.FTZ R81, R70, R81 ;  /* 0x0000005146517221 */ /* 0x000fce0000010000 */
.L_x_3439:
[----:B------:R-:W-:Y:S05]  /*3180*/  BSYNC B0 ;  /* 0x0000000000007941 */ /* 0x000fea0003800000 */
.L_x_3438:
[----:B------:R0:W-:Y:S04]  /*3190*/  STL [R1+0x110], R2 ;  /* 0x0001100201007387 */ /* 0x0001e80000100800 */
[----:B0-----:R-:W2:Y:S04]  /*31a0*/  LDL R2, [R1+0x100] ;  /* 0x0001000001027983 */ /* 0x001ea80000100800 */
[----:B------:R0:W-:Y:S04]  /*31b0*/  STL [R1+0x108], R0 ;  /* 0x0001080001007387 */ /* 0x0001e80000100800 */
[----:B------:R-:W1:Y:S04]  /*31c0*/  SHFL.BFLY PT, R70, R80, 0x2, 0x1f ;  /* 0x0c401f0050467f89 */ /* 0x000e6800000e0000 */
[----:B------:R-:W3:Y:S01]  /*31d0*/  SHFL.BFLY PT, R83, R81, 0x2, 0x1f ;  /* 0x0c401f0051537f89 */ /* 0x000ee200000e0000 */
[----:B0-----:R-:W0:Y:S01]  /*31e0*/  S2R R0, SR_TID.X ;  /* 0x0000000000007919 */ /* 0x001e220000002100 */
[----:B-1----:R-:W-:Y:S01]  /*31f0*/  FADD.FTZ R80, R70, R80 ;  /* 0x0000005046507221 */ /* 0x002fe20000010000 */
[----:B------:R-:W-:Y:S01]  /*3200*/  MOV R70, UR4 ;  /* 0x0000000400467c02 */ /* 0x000fe20008000f00 */
[----:B---3--:R-:W-:Y:S04]  /*3210*/  STL [R1+0x8], R83 ;  /* 0x0000085301007387 */ /* 0x008fe80000100800 */
[----:B------:R-:W1:Y:S01]  /*3220*/  SHFL.BFLY PT, R83, R80, 0x1, 0x1f ;  /* 0x0c201f0050537f89 */ /* 0x000e6200000e0000 */
[----:B0-----:R-:W-:-:S13]  /*3230*/  LOP3.LUT P2, RZ, R0, 0xffffffe3, RZ, 0xc0, !PT ;  /* 0xffffffe300ff7812 */ /* 0x001fda000784c0ff */
[----:B------:R-:W0:Y:S02]  /*3240*/  @!P2 LDC R82, c[0x0][0x10] ;  /* 0x00000400ff52ab82 */ /* 0x000e240000000800 */
[----:B0-----:R-:W-:Y:S02]  /*3250*/  @!P2 IMAD R70, R82, R70, UR11 ;  /* 0x0000000b5246ae24 */ /* 0x001fe4000f8e0246 */
[----:B------:R-:W3:Y:S01]  /*3260*/  LDL.LU R82, [R1+0x8] ;  /* 0x0000080001527983 */ /* 0x000ee20000300800 */
[----:B------:R-:W-:Y:S01]  /*3270*/  ISETP.GT.U32.AND P1, PT, R0, 0x3f, PT ;  /* 0x0000003f0000780c */ /* 0x000fe20003f24070 */
[----:B-1----:R-:W-:Y:S01]  /*3280*/  FADD.FTZ R80, R80, R83 ;  /* 0x0000005350507221 */ /* 0x002fe20000010000 */
[----:B--2---:R-:W-:Y:S02]  /*3290*/  @!P2 LEA R70, R70, R2, 0x6 ;  /* 0x000000024646a211 */ /* 0x004fe400078e30ff */
[----:B------:R0:W5:Y:S01]  /*32a0*/  LDL.LU R2, [R1+0x110] ;  /* 0x0001100001027983 */ /* 0x0001620000300800 */
[----:B---3--:R-:W-:-:S02]  /*32b0*/  FADD.FTZ R81, R82, R81 ;  /* 0x0000005152517221 */ /* 0x008fc40000010000 */
[----:B------:R-:W1:Y:S03]  /*32c0*/  @!P2 LDC.64 R82, c[0x0][0x248] ;  /* 0x00009200ff52ab82 */ /* 0x000e660000000a00 */
[----:B------:R-:W2:Y:S02]  /*32d0*/  SHFL.BFLY PT, R0, R81, 0x1, 0x1f ;  /* 0x0c201f0051007f89 */ /* 0x000ea400000e0000 */
[----:B--2---:R-:W-:Y:S02]  /*32e0*/  FADD.FTZ R81, R81, R0 ;  /* 0x0000000051517221 */ /* 0x004fe40000010000 */
[----:B------:R0:W5:Y:S01]  /*32f0*/  LDL.LU R0, [R1+0x108] ;  /* 0x0001080001007983 */ /* 0x0001620000300800 */
[----:B------:R-:W-:-:S05]  /*3300*/  @!P2 SHF.L.U32 R70, R70, 0x1, RZ ;  /* 0x000000014646a819 */ /* 0x000fca00000006ff */
[----:B-1----:R-:W-:-:S05]  /*3310*/  @!P2 IMAD.WIDE.U32 R82, R70, 0x4, R82 ;  /* 0x000000044652a825 */ /* 0x002fca00078e0052 */
[----:B------:R1:W-:Y:S02]  /*3320*/  @!P2 STG.E.64 desc[UR12][R82.64], R80 ;  /* 0x000000505200a986 */ /* 0x0003e4000c101b0c */
[----:B-1----:R-:W1:Y:S01]  /*3330*/  S2R R83, SR_TID.X ;  /* 0x0000000000537919 */ /* 0x002e620000002100 */
[----:B------:R-:W2:Y:S01]  /*3340*/  @!P1 LDC R70, c[0x0][0x10] ;  /* 0x00000400ff469b82 */ /* 0x000ea20000000800 */
[----:B------:R-:W-:-:S07]  /*3350*/  MOV R82, UR4 ;  /* 0x0000000400527c02 */ /* 0x000fce0008000f00 */
[----:B------:R-:W-:Y:S01]  /*3360*/  BAR.SYNC.DEFER_BLOCKING 0x0 ;  /* 0x0000000000007b1d */ /* 0x000fe20000010000 */
[----:B-1----:R-:W-:Y:S01]  /*3370*/  ISETP.NE.AND P2, PT, R83, RZ, PT ;  /* 0x000000ff5300720c */ /* 0x002fe20003f45270 */
[----:B--2---:R-:W-:-:S12]  /*3380*/  @!P1 IMAD R82, R70, R82, UR11 ;  /* 0x0000000b46529e24 */ /* 0x004fd8000f8e0252 */
[----:B0-----:R-:W-:Y:S05]  /*3390*/  @P2 BRA `(.L_x_3440) ;  /* 0x0000000000442947 */ /* 0x001fea0003800000 */
        /* <DEDUP_REMOVED lines=9> */
.L_x_3441:
        /* <DEDUP_REMOVED lines=8> */
.L_x_3440:
[----:B------:R-:W0:Y:S01]  /*34b0*/  S2R R83, SR_TID.X ;  /* 0x0000000000537919 */ /* 0x000e220000002100 */
[----:B-----5:R1:W-:Y:S01]  /*34c0*/  STL.64 [R1+0x110], R2 ;  /* 0x0001100201007387 */ /* 0x0203e20000100a00 */
[----:B------:R-:W-:Y:S05]  /*34d0*/  WARPSYNC.ALL ;  /* 0x0000000000007948 */ /* 0x000fea0003800000 */
[----:B------:R-:W5:Y:S04]  /*34e0*/  LDG.E.64.CONSTANT R78, desc[UR12][R78.64] ;  /* 0x0000000c4e4e7981 */ /* 0x000f68000c1e9b00 */
[----:B------:R-:W5:Y:S01]  /*34f0*/  LDG.E.64.CONSTANT R76, desc[UR12][R76.64] ;  /* 0x0000000c4c4c7981 */ /* 0x000f62000c1e9b00 */
[----:B-1----:R-:W1:Y:S01]  /*3500*/  @!P1 LDC.64 R2, c[0x0][0x248] ;  /* 0x00009200ff029b82 */ /* 0x002e620000000a00 */
[----:B0-----:R-:W-:-:S04]  /*3510*/  @!P1 LOP3.LUT R70, R83, 0x7ffffff8, RZ, 0xc0, !PT ;  /* 0x7ffffff853469812 */ /* 0x001fc800078ec0ff */
[----:B------:R-:W-:Y:S02]  /*3520*/  @!P1 LEA R82, R82, R70, 0x6 ;  /* 0x0000004652529211 */ /* 0x000fe400078e30ff */
[----:B------:R-:W-:-:S04]  /*3530*/  @!P1 LOP3.LUT R70, R83, 0x7, RZ, 0xc0, !PT ;  /* 0x0000000753469812 */ /* 0x000fc800078ec0ff */
[----:B------:R-:W-:-:S04]  /*3540*/  @!P1 IADD3 R82, R82, R70, RZ ;  /* 0x0000004652529210 */ /* 0x000fc80007ffe0ff */
[----:B------:R-:W-:-:S05]  /*3550*/  @!P1 SHF.L.U32 R80, R82, 0x1, RZ ;  /* 0x0000000152509819 */ /* 0x000fca00000006ff */
[----:B-1----:R-:W-:Y:S01]  /*3560*/  @!P1 IMAD.WIDE.U32 R80, R80, 0x4, R2 ;  /* 0x0000000450509825 */ /* 0x002fe200078e0002 */
[----:B------:R-:W-:Y:S06]  /*3570*/  BAR.SYNC.DEFER_BLOCKING 0x0 ;  /* 0x0000000000007b1d */ /* 0x000fec0000010000 */
[----:B------:R0:W5:Y:S04]  /*3580*/  LDL.LU.64 R2, [R1+0x110] ;  /* 0x0001100001027983 */ /* 0x0001680000300a00 */
[----:B------:R-:W2:Y:S01]  /*3590*/  @!P1 LDG.E.64 R80, desc[UR12][R80.64] ;  /* 0x0000000c50509981 */ /* 0x000ea2000c1e1b00 */
[----:B------:R-:W-:Y:S01]  /*35a0*/  HFMA2.MMA R70, -RZ, RZ, 0, 0 ;  /* 0x00000000ff467435 */ /* 0x000fe200000001ff */
[----:B------:R-:W-:Y:S05]  /*35b0*/  BSSY B0, `(.L_x_3442) ;  /* 0x000002c000007945 */ /* 0x000fea0003800000 */
        /* <DEDUP_REMOVED lines=9> */
[----:B-1----:R-:W-:-:S05]  /*3650*/  FADD.FTZ R80, R81, R80 ;  /* 0x0000005051507221 */ /* 0x002fca0000010000 */
[----:B------:R-:W1:Y:S01]  /*3660*/  SHFL.BFLY PT, R81, R80, 0x1, 0x1f ;  /* 0x0c201f0050517f89 */ /* 0x000e6200000e0000 */
[----:B--2---:R-:W-:-:S05]  /*3670*/  FADD.FTZ R70, R70, R82 ;  /* 0x0000005246467221 */ /* 0x004fca0000010000 */
[----:B------:R-:W2:Y:S01]  /*3680*/  SHFL.BFLY PT, R82, R70, 0x1, 0x1f ;  /* 0x0c201f0046527f89 */ /* 0x000ea200000e0000 */
[----:B------:R-:W-:Y:S01]  /*3690*/  LOP3.LUT P1, RZ, R83, 0xffffffc7, RZ, 0xc0, !PT ;  /* 0xffffffc753ff7812 */ /* 0x000fe2000782c0ff */
[----:B-1----:R-:W-:-:S12]  /*36a0*/  FADD.FTZ R80, R80, R81 ;  /* 0x0000005150507221 */ /* 0x002fd80000010000 */
[----:B------:R-:W-:Y:S01]  /*36b0*/  @!P1 FMUL.FTZ R80, R80, 2.4414062863797880709e-05 ;  /* 0x37cccccd50509820 */ /* 0x000fe20000410000 */
[----:B--2---:R-:W-:-:S03]  /*36c0*/  FADD.FTZ R82, R70, R82 ;  /* 0x0000005246527221 */ /* 0x004fc60000010000 */
[----:B------:R-:W-:-:S04]  /*36d0*/  @!P1 FMUL.FTZ R70, R80, R80 ;  /* 0x0000005050469220 */ /* 0x000fc80000410000 */
[----:B------:R-:W-:-:S05]  /*36e0*/  @!P1 FFMA.FTZ R70, R82, 2.4414062863797880709e-05, -R70 ;  /* 0x37cccccd52469823 */ /* 0x000fca0000010846 */
[----:B------:R-:W-:Y:S02]  /*36f0*/  @!P1 FMNMX.FTZ R81, RZ, R70, !PT ;  /* 0x00000046ff519209 */ /* 0x000fe40007810000 */
[----:B------:R-:W-:-:S05]  /*3700*/  @!P1 LOP3.LUT R70, R83, 0xfffffff8, RZ, 0xc0, !PT ;  /* 0xfffffff853469812 */ /* 0x000fca00078ec0ff */
[----:B------:R0:W-:Y:S01]  /*3710*/  @!P1 STS.64 [R70+UR8], R80 ;  /* 0x0000005046009988 */ /* 0x0001e20008000a08 */
[----:B------:R-:W-:Y:S06]  /*3720*/  BAR.SYNC.DEFER_BLOCKING 0x0 ;  /* 0x0000000000007b1d */ /* 0x000fec0000010000 */
[----:B------:R-:W-:Y:S05]  /*3730*/  @P0 BRA `(.L_x_3443) ;  /* 0x00000000004c0947 */ /* 0x000fea0003800000 */
[----:B------:R-:W1:Y:S01]  /*3740*/  S2R R82, SR_TID.X ;  /* 0x0000000000527919 */ /* 0x000e620000002100 */
[----:B------:R-:W-:Y:S01]  /*3750*/  USHF.L.U32 UR16, UR11, 0x3, URZ ;  /* 0x000000030b107899 */ /* 0x000fe2000800063f */
[----:B0-----:R-:W-:Y:S01]  /*3760*/  MOV R70, UR10 ;  /* 0x0000000a00467c02 */ /* 0x001fe20008000f00 */
[----:B------:R-:W-:Y:S01]  /*3770*/  USHF.L.U32 UR14, UR11, 0x3, URZ ;  /* 0x000000030b0e7899 */ /* 0x000fe2000800063f */
[----:B------:R-:W-:Y:S01]  /*3780*/  MOV R80, UR5 ;  /* 0x0000000500507c02 */ /* 0x000fe20008000f00 */
[----:B------:R-:W-:Y:S02]  /*3790*/  ULOP3.LUT UR15, UR16, 0x8, URZ, 0xc0, !UPT ;  /* 0x00000008100f7892 */ /* 0x000fe4000f8ec03f */
[----:B------:R-:W-:-:S04]  /*37a0*/  ULOP3.LUT UR9, UR14, 0x8, URZ, 0xc0, !UPT ;  /* 0x000000080e097892 */ /* 0x000fc8000f8ec03f */
[C---:B-1----:R-:W-:Y:S01]  /*37b0*/  IADD3 R81, R82.reuse, UR15, RZ ;  /* 0x0000000f52517c10 */ /* 0x042fe2000fffe0ff */
[----:B------:R-:W-:Y:S01]  /*37c0*/  ULDC.64 UR14, c[0x0][0x240] ;  /* 0x00009000000e7ab9 */ /* 0x000fe20000000a00 */
[----:B------:R-:W-:Y:S02]  /*37d0*/  IADD3 R82, R82, UR9, RZ ;  /* 0x0000000952527c10 */ /* 0x000fe4000fffe0ff */
[----:B------:R-:W-:Y:S02]  /*37e0*/  LEA R70, P1, R70, R81, 0x4 ;  /* 0x0000005146467211 */ /* 0x000fe400078220ff */
[----:B------:R-:W-:Y:S02]  /*37f0*/  SHF.R.S32.HI R82, RZ, 0x1f, R82 ;  /* 0x0000001fff527819 */ /* 0x000fe40000011452 */
[----:B------:R-:W-:-:S04]  /*3800*/  MOV R81, UR10 ;  /* 0x0000000a00517c02 */ /* 0x000fc80008000f00 */
[----:B------:R-:W-:Y:S02]  /*3810*/  LEA.HI.X R81, R81, R82, R80, 0x4, P1 ;  /* 0x0000005251517211 */ /* 0x000fe400008f2450 */
[----:B------:R-:W-:Y:S02]  /*3820*/  LEA R82, R83, UR8, 0x3 ;  /* 0x0000000853527c11 */ /* 0x000fe4000f8e18ff */
[----:B------:R-:W-:-:S04]  /*3830*/  LEA R80, P1, R70, UR14, 0x3 ;  /* 0x0000000e46507c11 */ /* 0x000fc8000f8218ff */
[----:B------:R-:W0:Y:S01]  /*3840*/  LDS.64 R82, [R82] ;  /* 0x0000000052527984 */ /* 0x000e220000000a00 */
[----:B------:R-:W-:-:S05]  /*3850*/  LEA.HI.X R81, R70, UR15, R81, 0x3, P1 ;  /* 0x0000000f46517c11 */ /* 0x000fca00088f1c51 */
[----:B0-----:R1:W-:Y:S03]  /*3860*/  STG.E.64 desc[UR12][R80.64], R82 ;  /* 0x0000005250007986 */ /* 0x0013e6000c101b0c */
.L_x_3443:
[----:B------:R-:W-:Y:S05]  /*3870*/  BSYNC B0 ;  /* 0x0000000000007941 */ /* 0x000fea0003800000 */
.L_x_3442:
[----:B01----:R-:W2:Y:S01]  /*3880*/  LDL.LU R81, [R1+0x14] ;  /* 0x0000140001517983 */ /* 0x003ea20000300800 */
[----:B------:R-:W-:Y:S01]  /*3890*/  ULDC.64 UR14, c[0x0][0x210] ;  /* 0x00008400000e7ab9 */ /* 0x000fe20000000a00 */
[----:B------:R-:W-:Y:S02]  /*38a0*/  ULDC UR9, c[0x0][0x230] ;  /* 0x00008c0000097ab9 */ /* 0x000fe40000000800 */
[----:B------:R-:W3:Y:S04]  /*38b0*/  LDL R80, [R1+0xfc] ;  /* 0x0000fc0001507983 */ /* 0x000ee80000100800 */
[----:B------:R0:W-:Y:S04]  /*38c0*/  STL [R1+0x134], R42 ;  /* 0x0001342a01007387 */ /* 0x0001e80000100800 */
[----:B0-----:R-:W4:Y:S01]  /*38d0*/  LDL.LU R42, [R1] ;  /* 0x00000000012a7983 */ /* 0x001f220000300800 */
[----:B------:R-:W-:Y:S01]  /*38e0*/  LEA R70, P1, R71, UR14, 0x1 ;  /* 0x0000000e47467c11 */ /* 0x000fe2000f8208ff */
[----:B-----5:R-:W-:-:S02]  /*38f0*/  HADD2.F32 R83, -RZ, R76.H0_H0 ;  /* 0x2000004cff537230 */ /* 0x020fc40000004100 */
[----:B------:R-:W-:Y:S01]  /*3900*/  STL [R1+0x130], R41 ;  /* 0x0001302901007387 */ /* 0x000fe20000100800 */
[----:B------:R-:W-:-:S03]  /*3910*/  HADD2.F32 R76, -RZ, R76.H1_H1 ;  /* 0x3000004cff4c7230 */ /* 0x000fc60000004100 */
[----:B------:R-:W-:Y:S04]  /*3920*/  STL [R1+0x12c], R40 ;  /* 0x00012c2801007387 */ /* 0x000fe80000100800 */
[----:B------:R-:W-:Y:S01]  /*3930*/  STL [R1+0x128], R38 ;  /* 0x0001282601007387 */ /* 0x000fe20000100800 */
[----:B--2---:R-:W-:-:S03]  /*3940*/  LEA.HI.X R71, R71, UR15, R81, 0x1, P1 ;  /* 0x0000000f47477c11 */ /* 0x004fc600088f0c51 */
[----:B---3--:R-:W0:Y:S02]  /*3950*/  LDS.64 R80, [R80] ;  /* 0x0000000050507984 */ /* 0x008e240000000a00 */
[----:B0-----:R-:W-:Y:S01]  /*3960*/  FADD.FTZ R81, R81, UR9 ;  /* 0x0000000951517e21 */ /* 0x001fe20008010000 */
[--C-:B------:R-:W-:Y:S01]  /*3970*/  FADD.FTZ R0, R0, -R80.reuse ;  /* 0x8000005000007221 */ /* 0x100fe20000010000 */
[----:B------:R-:W-:-:S04]  /*3980*/  FADD.FTZ R165, R165, -R80 ;  /* 0x80000050a5a57221 */ /* 0x000fc80000010000 */
[----:B------:R-:W0:Y:S02]  /*3990*/  MUFU.RSQ R81, R81 ;  /* 0x0000005100517308 */ /* 0x000e240000001400 */
[----:B0-----:R-:W-:Y:S01]  /*39a0*/  FMUL.FTZ R82, R0, R81 ;  /* 0x0000005100527220 */ /* 0x001fe20000410000 */
[--C-:B------:R-:W-:Y:S02]  /*39b0*/  HADD2.F32 R0, -RZ, R78.reuse.H0_H0 ;  /* 0x2000004eff007230 */ /* 0x100fe40000004100 */
[----:B------:R-:W-:-:S03]  /*39c0*/  HADD2.F32 R78, -RZ, R78.H1_H1 ;  /* 0x3000004eff4e7230 */ /* 0x000fc60000004100 */
[----:B------:R-:W-:-:S04]  /*39d0*/  FFMA.FTZ R38, R82, R0, R83 ;  /* 0x0000000052267223 */ /* 0x000fc80000010053 */
[----:B------:R-:W-:-:S06]  /*39e0*/  FMUL.FTZ R82, R38, -1.4426950216293334961 ;  /* 0xbfb8aa3b26527820 */ /* 0x000fcc0000410000 */
[----:B------:R-:W0:Y:S02]  /*39f0*/  MUFU.EX2 R82, R82 ;  /* 0x0000005200527308 */ /* 0x000e240000000800 */
[----:B0-----:R-:W-:-:S06]  /*3a00*/  FADD.FTZ R82, R82, 1 ;  /* 0x3f80000052527421 */ /* 0x001fcc0000010000 */
[----:B------:R4:W0:Y:S02]  /*3a10*/  MUFU.RCP R40, R82 ;  /* 0x0000005200287308 */ /* 0x0008240000001000 */
[----:B----4-:R-:W-:-:S04]  /*3a20*/  FADD.FTZ R82, R42, -R80 ;  /* 0x800000502a527221 */ /* 0x010fc80000010000 */
[----:B------:R-:W-:-:S04]  /*3a30*/  FMUL.FTZ R82, R81, R82 ;  /* 0x0000005251527220 */ /* 0x000fc80000410000 */
[----:B------:R-:W-:Y:S01]  /*3a40*/  FFMA.FTZ R82, R82, R78, R76 ;  /* 0x0000004e52527223 */ /* 0x000fe2000001004c */
[----:B0-----:R-:W-:-:S03]  /*3a50*/  FMUL.FTZ R38, R38, R40 ;  /* 0x0000002826267220 */ /* 0x001fc60000410000 */
[----:B------:R-:W-:-:S06]  /*3a60*/  FMUL.FTZ R40, R82, -1.4426950216293334961 ;  /* 0xbfb8aa3b52287820 */ /* 0x000fcc0000410000 */
[----:B------:R-:W0:Y:S02]  /*3a70*/  MUFU.EX2 R40, R40 ;  /* 0x0000002800287308 */ /* 0x000e240000000800 */
[----:B0-----:R-:W-:-:S06]  /*3a80*/  FADD.FTZ R40, R40, 1 ;  /* 0x3f80000028287421 */ /* 0x001fcc0000010000 */
[----:B------:R-:W0:Y:S02]  /*3a90*/  MUFU.RCP R40, R40 ;  /* 0x0000002800287308 */ /* 0x000e240000001000 */
[----:B0-----:R-:W-:Y:S02]  /*3aa0*/  FMUL.FTZ R82, R82, R40 ;  /* 0x0000002852527220 */ /* 0x001fe40000410000 */
[----:B------:R-:W2:Y:S03]  /*3ab0*/  LDL.LU R40, [R1+0xc] ;  /* 0x00000c0001287983 */ /* 0x000ea60000300800 */
[----:B------:R-:W-:Y:S01]  /*3ac0*/  F2FP.F16.F32.PACK_AB R82, R82, R38 ;  /* 0x000000265252723e */ /* 0x000fe200000000ff */
[----:B------:R-:W-:Y:S01]  /*3ad0*/  FMUL.FTZ R38, R81, R165 ;  /* 0x000000a551267220 */ /* 0x000fe20000410000 */
[----:B------:R-:W-:-:S03]  /*3ae0*/  HADD2.F32 R165, -RZ, R79.H0_H0 ;  /* 0x2000004fffa57230 */ /* 0x000fc60000004100 */
[----:B------:R0:W-:Y:S02]  /*3af0*/  STG.E.U16 desc[UR12][R70.64], R82 ;  /* 0x0000005246007986 */ /* 0x0001e4000c10150c */
[----:B0-----:R-:W-:-:S05]  /*3b00*/  PRMT R82, R82, 0x7632, R82 ;  /* 0x0000763252527816 */ /* 0x001fca0000000052 */
[----:B------:R0:W-:Y:S02]  /*3b10*/  STG.E.U16 desc[UR12][R70.64+0x2], R82 ;  /* 0x0000025246007986 */ /* 0x0001e4000c10150c */
[----:B0-----:R-:W-:-:S05]  /*3b20*/  HADD2.F32 R82, -RZ, R77.H0_H0 ;  /* 0x2000004dff527230 */ /* 0x001fca0000004100 */
[----:B------:R-:W-:-:S04]  /*3b30*/  FFMA.FTZ R41, R38, R165, R82 ;  /* 0x000000a526297223 */ /* 0x000fc80000010052 */
[----:B------:R-:W-:-:S06]  /*3b40*/  FMUL.FTZ R38, R41, -1.4426950216293334961 ;  /* 0xbfb8aa3b29267820 */ /* 0x000fcc0000410000 */
[----:B------:R-:W0:Y:S02]  /*3b50*/  MUFU.EX2 R38, R38 ;  /* 0x0000002600267308 */ /* 0x000e240000000800 */
[----:B0-----:R-:W-:-:S06]  /*3b60*/  FADD.FTZ R38, R38, 1 ;  /* 0x3f80000026267421 */ /* 0x001fcc0000010000 */
[----:B------:R0:W1:Y:S02]  /*3b70*/  MUFU.RCP R42, R38 ;  /* 0x00000026002a7308 */ /* 0x0000640000001000 */
[----:B0-----:R-:W-:Y:S01]  /*3b80*/  FADD.FTZ R38, R164, -R80 ;  /* 0x80000050a4267221 */ /* 0x001fe20000010000 */
[----:B------:R-:W-:-:S03]  /*3b90*/  HADD2.F32 R164, -RZ, R77.H1_H1 ;  /* 0x3000004dffa47230 */ /* 0x000fc60000004100 */
[----:B------:R-:W-:Y:S02]  /*3ba0*/  FMUL.FTZ R77, R81, R38 ;  /* 0x00000026514d7220 */ /* 0x000fe40000410000 */
[----:B------:R-:W3:Y:S01]  /*3bb0*/  LDL.LU R38, [R1+0x4] ;  /* 0x0000040001267983 */ /* 0x000ee20000300800 */
[----:B------:R-:W-:Y:S02]  /*3bc0*/  HADD2.F32 R79, -RZ, R79.H1_H1 ;  /* 0x3000004fff4f7230 */ /* 0x000fe40000004100 */
[----:B-1----:R-:W-:-:S03]  /*3bd0*/  FMUL.FTZ R41, R41, R42 ;  /* 0x0000002a29297220 */ /* 0x002fc60000410000 */
[----:B------:R-:W-:-:S04]  /*3be0*/  FFMA.FTZ R77, R77, R79, R164 ;  /* 0x0000004f4d4d7223 */ /* 0x000fc800000100a4 */
[----:B------:R-:W-:-:S06]  /*3bf0*/  FMUL.FTZ R42, R77, -1.4426950216293334961 ;  /* 0xbfb8aa3b4d2a7820 */ /* 0x000fcc0000410000 */
[----:B------:R-:W0:Y:S02]  /*3c00*/  MUFU.EX2 R42, R42 ;  /* 0x0000002a002a7308 */ /* 0x000e240000000800 */
[----:B0-----:R-:W-:-:S06]  /*3c10*/  FADD.FTZ R42, R42, 1 ;  /* 0x3f8000002a2a7421 */ /* 0x001fcc0000010000 */
[----:B------:R-:W0:Y:S02]  /*3c20*/  MUFU.RCP R42, R42 ;  /* 0x0000002a002a7308 */ /* 0x000e240000001000 */
[----:B0-----:R-:W-:-:S05]  /*3c30*/  FMUL.FTZ R77, R77, R42 ;  /* 0x0000002a4d4d7220 */ /* 0x001fca0000410000 */
[----:B------:R-:W-:-:S05]  /*3c40*/  F2FP.F16.F32.PACK_AB R77, R77, R41 ;  /* 0x000000294d4d723e */ /* 0x000fca00000000ff */
[----:B------:R0:W-:Y:S02]  /*3c50*/  STG.E.U16 desc[UR12][R70.64+0x4], R77 ;  /* 0x0000044d46007986 */ /* 0x0001e4000c10150c */
[----:B0-----:R-:W-:-:S05]  /*3c60*/  PRMT R77, R77, 0x7632, R77 ;  /* 0x000076324d4d7816 */ /* 0x001fca000000004d */
[----:B------:R3:W-:Y:S02]  /*3c70*/  STG.E.U16 desc[UR12][R70.64+0x6], R77 ;  /* 0x0000064d46007986 */ /* 0x0007e4000c10150c */
[--C-:B---3--:R-:W-:Y:S02]  /*3c80*/  FADD.FTZ R71, R38, -R80.reuse ;  /* 0x8000005026477221 */ /* 0x108fe40000010000 */
[----:B------:R-:W3:Y:S01]  /*3c90*/  LDL.LU R38, [R1+0x10] ;  /* 0x0000100001267983 */ /* 0x000ee20000300800 */
[----:B--2---:R-:W-:-:S04]  /*3ca0*/  FADD.FTZ R70, R40, -R80 ;  /* 0x8000005028467221 */ /* 0x004fc80000010000 */
[----:B------:R-:W-:-:S04]  /*3cb0*/  FMUL.FTZ R70, R81, R70 ;  /* 0x0000004651467220 */ /* 0x000fc80000410000 */
[----:B------:R-:W-:-:S04]  /*3cc0*/  FFMA.FTZ R70, R0, R70, R83 ;  /* 0x0000004600467223 */ /* 0x000fc80000010053 */
[----:B------:R-:W-:-:S06]  /*3cd0*/  FMUL.FTZ R77, R70, -1.4426950216293334961 ;  /* 0xbfb8aa3b464d7820 */ /* 0x000fcc0000410000 */
[----:B------:R-:W0:Y:S01]  /*3ce0*/  MUFU.EX2 R77, R77 ;  /* 0x0000004d004d7308 */ /* 0x000e220000000800 */
[----:B------:R-:W-:-:S04]  /*3cf0*/  FMUL.FTZ R71, R81, R71 ;  /* 0x0000004751477220 */ /* 0x000fc80000410000 */
[----:B------:R-:W-:-:S04]  /*3d00*/  FFMA.FTZ R71, R78, R71, R76 ;  /* 0x000000474e477223 */ /* 0x000fc8000001004c */
[----:B------:R-:W-:Y:S01]  /*3d10*/  FMUL.FTZ R40, R71, -1.4426950216293334961 ;  /* 0xbfb8aa3b47287820 */ /* 0x000fe20000410000 */
[----:B0-----:R-:W-:-:S05]  /*3d20*/  FADD.FTZ R77, R77, 1 ;  /* 0x3f8000004d4d7421 */ /* 0x001fca0000010000 */
[----:B------:R-:W-:Y:S01]  /*3d30*/  MUFU.EX2 R40, R40 ;  /* 0x0000002800287308 */ /* 0x000fe20000000800 */
[----:B------:R-:W-:-:S07]  /*3d40*/  FADD.FTZ R163, R163, -R80 ;  /* 0x80000050a3a37221 */ /* 0x000fce0000010000 */
[----:B------:R-:W0:Y:S01]  /*3d50*/  MUFU.RCP R77, R77 ;  /* 0x0000004d004d7308 */ /* 0x000e220000001000 */
[----:B------:R-:W-:-:S04]  /*3d60*/  FMUL.FTZ R163, R81, R163 ;  /* 0x000000a351a37220 */ /* 0x000fc80000410000 */
[----:B------:R-:W-:Y:S01]  /*3d70*/  FFMA.FTZ R163, R165, R163, R82 ;  /* 0x000000a3a5a37223 */ /* 0x000fe20000010052 */
[----:B0-----:R-:W-:-:S03]  /*3d80*/  FMUL.FTZ R41, R70, R77 ;  /* 0x0000004d46297220 */ /* 0x001fc60000410000 */
[----:B------:R-:W-:Y:S01]  /*3d90*/  FMUL.FTZ R77, R163, -1.4426950216293334961 ;  /* 0xbfb8aa3ba34d7820 */ /* 0x000fe20000410000 */
[----:B------:R-:W-:-:S05]  /*3da0*/  FADD.FTZ R70, R40, 1 ;  /* 0x3f80000028467421 */ /* 0x000fca0000010000 */
[----:B------:R-:W0:Y:S01]  /*3db0*/  MUFU.EX2 R77, R77 ;  /* 0x0000004d004d7308 */ /* 0x000e220000000800 */
[----:B------:R-:W-:-:S07]  /*3dc0*/  FADD.FTZ R162, R162, -R80 ;  /* 0x80000050a2a27221 */ /* 0x000fce0000010000 */
[----:B------:R-:W1:Y:S01]  /*3dd0*/  MUFU.RCP R70, R70 ;  /* 0x0000004600467308 */ /* 0x000e620000001000 */
[----:B------:R-:W-:Y:S01]  /*3de0*/  FMUL.FTZ R40, R81, R162 ;  /* 0x000000a251287220 */ /* 0x000fe20000410000 */
[----:B0-----:R-:W-:-:S03]  /*3df0*/  FADD.FTZ R162, R77, 1 ;  /* 0x3f8000004da27421 */ /* 0x001fc60000010000 */
[----:B------:R-:W-:Y:S01]  /*3e00*/  FFMA.FTZ R77, R79, R40, R164 ;  /* 0x000000284f4d7223 */ /* 0x000fe200000100a4 */
[----:B-1----:R-:W-:-:S03]  /*3e10*/  FMUL.FTZ R42, R71, R70 ;  /* 0x00000046472a7220 */ /* 0x002fc60000410000 */
[----:B------:R-:W-:Y:S01]  /*3e20*/  FMUL.FTZ R70, R77, -1.4426950216293334961 ;  /* 0xbfb8aa3b4d467820 */ /* 0x000fe20000410000 */
[----:B------:R-:W-:Y:S08]  /*3e30*/  MUFU.RCP R162, R162 ;  /* 0x000000a200a27308 */ /* 0x000ff00000001000 */
[----:B------:R-:W0:Y:S01]  /*3e40*/  MUFU.EX2 R70, R70 ;  /* 0x0000004600467308 */ /* 0x000e220000000800 */
[----:B------:R-:W-:Y:S01]  /*3e50*/  FADD.FTZ R161, R161, -R80 ;  /* 0x80000050a1a17221 */ /* 0x000fe20000010000 */
[----:B0-----:R-:W-:-:S06]  /*3e60*/  FADD.FTZ R70, R70, 1 ;  /* 0x3f80000046467421 */ /* 0x001fcc0000010000 */
[----:B------:R-:W0:Y:S01]  /*3e70*/  MUFU.RCP R70, R70 ;  /* 0x0000004600467308 */ /* 0x000e220000001000 */
[----:B------:R-:W-:-:S04]  /*3e80*/  FMUL.FTZ R161, R81, R161 ;  /* 0x000000a151a17220 */ /* 0x000fc80000410000 */
[----:B------:R-:W-:Y:S01]  /*3e90*/  FFMA.FTZ R161, R78, R161, R76 ;  /* 0x000000a14ea17223 */ /* 0x000fe2000001004c */
[----:B------:R-:W-:Y:S01]  /*3ea0*/  FADD.FTZ R160, R160, -R80 ;  /* 0x80000050a0a07221 */ /* 0x000fe20000010000 */
[----:B0-----:R-:W-:Y:S02]  /*3eb0*/  FMUL.FTZ R40, R77, R70 ;  /* 0x000000464d287220 */ /* 0x001fe40000410000 */
[----:B------:R-:W-:-:S06]  /*3ec0*/  FMUL.FTZ R70, R161, -1.4426950216293334961 ;  /* 0xbfb8aa3ba1467820 */ /* 0x000fcc0000410000 */
[----:B------:R-:W0:Y:S01]  /*3ed0*/  MUFU.EX2 R70, R70 ;  /* 0x0000004600467308 */ /* 0x000e220000000800 */
[----:B------:R-:W-:-:S04]  /*3ee0*/  FMUL.FTZ R160, R81, R160 ;  /* 0x000000a051a07220 */ /* 0x000fc80000410000 */
[----:B------:R-:W-:Y:S01]  /*3ef0*/  FFMA.FTZ R160, R165, R160, R82 ;  /* 0x000000a0a5a07223 */ /* 0x000fe20000010052 */
[----:B0-----:R-:W-:-:S06]  /*3f00*/  FADD.FTZ R70, R70, 1 ;  /* 0x3f80000046467421 */ /* 0x001fcc0000010000 */
[----:B------:R-:W-:Y:S01]  /*3f10*/  MUFU.RCP R70, R70 ;  /* 0x0000004600467308 */ /* 0x000fe20000001000 */
[----:B------:R-:W-:-:S04]  /*3f20*/  FADD.FTZ R158, R158, -R80 ;  /* 0x800000509e9e7221 */ /* 0x000fc80000010000 */
[----:B------:R-:W-:-:S04]  /*3f30*/  FMUL.FTZ R158, R81, R158 ;  /* 0x0000009e519e7220 */ /* 0x000fc80000410000 */
[----:B------:R-:W-:Y:S01]  /*3f40*/  FFMA.FTZ R158, R0, R158, R83 ;  /* 0x0000009e009e7223 */ /* 0x000fe20000010053 */
[----:B---3--:R-:W-:-:S04]  /*3f50*/  FADD.FTZ R71, R38, -R80 ;  /* 0x8000005026477221 */ /* 0x008fc80000010000 */
[----:B------:R-:W-:Y:S01]  /*3f60*/  FMUL.FTZ R71, R81, R71 ;  /* 0x0000004751477220 */ /* 0x000fe20000410000 */
[----:B------:R-:W-:-:S03]  /*3f70*/  FMUL.FTZ R38, R163, R162 ;  /* 0x000000a2a3267220 */ /* 0x000fc60000410000 */
[----:B------:R-:W-:-:S04]  /*3f80*/  FFMA.FTZ R71, R0, R71, R83 ;  /* 0x0000004700477223 */ /* 0x000fc80000010053 */
[----:B------:R-:W-:-:S06]  /*3f90*/  FMUL.FTZ R162, R71, -1.4426950216293334961 ;  /* 0xbfb8aa3b47a27820 */ /* 0x000fcc0000410000 */
[----:B------:R-:W0:Y:S02]  /*3fa0*/  MUFU.EX2 R162, R162 ;  /* 0x000000a200a27308 */ /* 0x000e240000000800 */
[----:B0-----:R-:W-:-:S06]  /*3fb0*/  FADD.FTZ R162, R162, 1 ;  /* 0x3f800000a2a27421 */ /* 0x001fcc0000010000 */
[----:B------:R-:W0:Y:S02]  /*3fc0*/  MUFU.RCP R162, R162 ;  /* 0x000000a200a27308 */ /* 0x000e240000001000 */
[----:B0-----:R-:W-:Y:S01]  /*3fd0*/  FMUL.FTZ R77, R71, R162 ;  /* 0x000000a2474d7220 */ /* 0x001fe20000410000 */
[----:B------:R-:W-:-:S06]  /*3fe0*/  FMUL.FTZ R71, R160, -1.4426950216293334961 ;  /* 0xbfb8aa3ba0477820 */ /* 0x000fcc0000410000 */
[----:B------:R-:W0:Y:S01]  /*3ff0*/  MUFU.EX2 R71, R71 ;  /* 0x0000004700477308 */ /* 0x000e220000000800 */
[----:B------:R1:W-:Y:S02]  /*4000*/  STL [R1+0xd0], R77 ;  /* 0x0000d04d01007387 */ /* 0x0003e40000100800 */
[----:B-1----:R-:W-:-:S04]  /*4010*/  FADD.FTZ R77, R159, -R80 ;  /* 0x800000509f4d7221 */ /* 0x002fc80000010000 */
[----:B------:R-:W-:Y:S01]  /*4020*/  FMUL.FTZ R77, R81, R77 ;  /* 0x0000004d514d7220 */ /* 0x000fe20000410000 */
[----:B------:R-:W-:Y:S01]  /*4030*/  FMUL.FTZ R159, R161, R70 ;  /* 0x00000046a19f7220 */ /* 0x000fe20000410000 */
[----:B0-----:R-:W-:Y:S02]  /*4040*/  FADD.FTZ R71, R71, 1 ;  /* 0x3f80000047477421 */ /* 0x001fe40000010000 */
[----:B------:R-:W-:-:S04]  /*4050*/  FFMA.FTZ R77, R79, R77, R164 ;  /* 0x0000004d4f4d7223 */ /* 0x000fc800000100a4 */
[----:B------:R-:W-:Y:S01]  /*4060*/  FMUL.FTZ R70, R77, -1.4426950216293334961 ;  /* 0xbfb8aa3b4d467820 */ /* 0x000fe20000410000 */
[----:B------:R-:W0:Y:S08]  /*4070*/  MUFU.RCP R71, R71 ;  /* 0x0000004700477308 */ /* 0x000e300000001000 */
[----:B------:R-:W1:Y:S01]  /*4080*/  MUFU.EX2 R70, R70 ;  /* 0x0000004600467308 */ /* 0x000e620000000800 */
[----:B------:R0:W-:Y:S02]  /*4090*/  STL [R1+0xcc], R159 ;  /* 0x0000cc9f01007387 */ /* 0x0001e40000100800 */
[----:B0-----:R-:W-:Y:S01]  /*40a0*/  FMUL.FTZ R159, R160, R71 ;  /* 0x00000047a09f7220 */ /* 0x001fe20000410000 */
[----:B------:R-:W-:Y:S01]  /*40b0*/  FMUL.FTZ R71, R158, -1.4426950216293334961 ;  /* 0xbfb8aa3b9e477820 */ /* 0x000fe20000410000 */
[----:B-1----:R-:W-:-:S05]  /*40c0*/  FADD.FTZ R70, R70, 1 ;  /* 0x3f80000046467421 */ /* 0x002fca0000010000 */
[----:B------:R-:W0:Y:S01]  /*40d0*/  MUFU.EX2 R71, R71 ;  /* 0x0000004700477308 */ /* 0x000e220000000800 */
[----:B------:R-:W-:-:S07]  /*40e0*/  FADD.FTZ R157, R157, -R80 ;  /* 0x800000509d9d7221 */ /* 0x000fce0000010000 */
[----:B------:R-:W1:Y:S01]  /*40f0*/  MUFU.RCP R70, R70 ;  /* 0x0000004600467308 */ /* 0x000e620000001000 */
[----:B------:R-:W-:-:S04]  /*4100*/  FMUL.FTZ R157, R81, R157 ;  /* 0x0000009d519d7220 */ /* 0x000fc80000410000 */
[----:B------:R-:W-:Y:S01]  /*4110*/  FFMA.FTZ R157, R78, R157, R76 ;  /* 0x0000009d4e9d7223 */ /* 0x000fe2000001004c */
[----:B0-----:R-:W-:Y:S01]  /*4120*/  FADD.FTZ R71, R71, 1 ;  /* 0x3f80000047477421 */ /* 0x001fe20000010000 */
[----:B-1----:R-:W-:Y:S02]  /*4130*/  FMUL.FTZ R77, R77, R70 ;  /* 0x000000464d4d7220 */ /* 0x002fe40000410000 */
[----:B------:R-:W-:-:S03]  /*4140*/  FMUL.FTZ R70, R157, -1.4426950216293334961 ;  /* 0xbfb8aa3b9d467820 */ /* 0x000fc60000410000 */
[----:B------:R-:W0:Y:S01]  /*4150*/  MUFU.RCP R71, R71 ;  /* 0x0000004700477308 */ /* 0x000e220000001000 */
[----:B------:R-:W-:-:S07]  /*4160*/  FADD.FTZ R156, R156, -R80 ;  /* 0x800000509c9c7221 */ /* 0x000fce0000010000 */
[----:B------:R-:W1:Y:S01]  /*4170*/  MUFU.EX2 R70, R70 ;  /* 0x0000004600467308 */ /* 0x000e620000000800 */
[----:B------:R-:W-:Y:S01]  /*4180*/  FMUL.FTZ R156, R81, R156 ;  /* 0x0000009c519c7220 */ /* 0x000fe20000410000 */
[----:B------:R-:W-:Y:S03]  /*4190*/  STL [R1+0xc8], R159 ;  /* 0x0000c89f01007387 */ /* 0x000fe60000100800 */
[----:B------:R-:W-:Y:S01]  /*41a0*/  FFMA.FTZ R156, R165, R156, R82 ;  /* 0x0000009ca59c7223 */ /* 0x000fe20000010052 */
[----:B------:R0:W-:Y:S02]  /*41b0*/  STL [R1+0xc4], R77 ;  /* 0x0000c44d01007387 */ /* 0x0001e40000100800 */
[----:B0-----:R-:W-:Y:S01]  /*41c0*/  FMUL.FTZ R77, R158, R71 ;  /* 0x000000479e4d7220 */ /* 0x001fe20000410000 */
[----:B------:R-:W-:Y:S01]  /*41d0*/  FMUL.FTZ R71, R156, -1.4426950216293334961 ;  /* 0xbfb8aa3b9c477820 */ /* 0x000fe20000410000 */
[----:B-1----:R-:W-:-:S05]  /*41e0*/  FADD.FTZ R70, R70, 1 ;  /* 0x3f80000046467421 */ /* 0x002fca0000010000 */
[----:B------:R-:W0:Y:S01]  /*41f0*/  MUFU.EX2 R71, R71 ;  /* 0x0000004700477308 */ /* 0x000e220000000800 */
[----:B------:R1:W-:Y:S07]  /*4200*/  STL [R1+0xc0], R77 ;  /* 0x0000c04d01007387 */ /* 0x0003ee0000100800 */
[----:B------:R-:W2:Y:S01]  /*4210*/  MUFU.RCP R70, R70 ;  /* 0x0000004600467308 */ /* 0x000ea20000001000 */
[----:B-1----:R-:W-:-:S04]  /*4220*/  FADD.FTZ R77, R155, -R80 ;  /* 0x800000509b4d7221 */ /* 0x002fc80000010000 */
[----:B------:R-:W-:Y:S01]  /*4230*/  FMUL.FTZ R77, R81, R77 ;  /* 0x0000004d514d7220 */ /* 0x000fe20000410000 */
[----:B0-----:R-:W-:-:S03]  /*4240*/  FADD.FTZ R71, R71, 1 ;  /* 0x3f80000047477421 */ /* 0x001fc60000010000 */
[----:B------:R-:W-:Y:S01]  /*4250*/  FFMA.FTZ R77, R79, R77, R164 ;  /* 0x0000004d4f4d7223 */ /* 0x000fe200000100a4 */
[----:B--2---:R-:W-:-:S03]  /*4260*/  FMUL.FTZ R155, R157, R70 ;  /* 0x000000469d9b7220 */ /* 0x004fc60000410000 */
[----:B------:R-:W-:Y:S01]  /*4270*/  FMUL.FTZ R70, R77, -1.4426950216293334961 ;  /* 0xbfb8aa3b4d467820 */ /* 0x000fe20000410000 */
[----:B------:R-:W0:Y:S01]  /*4280*/  MUFU.RCP R71, R71 ;  /* 0x0000004700477308 */ /* 0x000e220000001000 */
[----:B------:R-:W-:-:S07]  /*4290*/  FADD.FTZ R154, R154, -R80 ;  /* 0x800000509a9a7221 */ /* 0x000fce0000010000 */
[----:B------:R-:W1:Y:S01]  /*42a0*/  MUFU.EX2 R70, R70 ;  /* 0x0000004600467308 */ /* 0x000e620000000800 */
[----:B------:R-:W-:Y:S01]  /*42b0*/  FMUL.FTZ R154, R81, R154 ;  /* 0x0000009a519a7220 */ /* 0x000fe20000410000 */
[----:B------:R0:W-:Y:S03]  /*42c0*/  STL [R1+0xbc], R155 ;  /* 0x0000bc9b01007387 */ /* 0x0001e60000100800 */
[----:B------:R-:W-:Y:S01]  /*42d0*/  FFMA.FTZ R154, R0, R154, R83 ;  /* 0x0000009a009a7223 */ /* 0x000fe20000010053 */
[----:B0-----:R-:W-:-:S03]  /*42e0*/  FMUL.FTZ R155, R156, R71 ;  /* 0x000000479c9b7220 */ /* 0x001fc60000410000 */
        /* <DEDUP_REMOVED lines=109> */
[----:B-1----:R-:W-:Y:S01]  /*49c0*/  FADD.FTZ R70, R70, 1 ;  /* 0x3f80000046467421 */ /* 0x002fe20000010000 */
[----:B------:R0:W-:Y:S04]  /*49d0*/  STL [R1+0xc], R143 ;  /* 0x00000c8f01007387 */ /* 0x0001e80000100800 */
[----:B------:R-:W-:Y:S08]  /*49e0*/  MUFU.EX2 R71, R71 ;  /* 0x0000004700477308 */ /* 0x000ff00000000800 */
[----:B0-----:R0:W1:Y:S02]  /*49f0*/  MUFU.RCP R143, R70 ;  /* 0x00000046008f7308 */ /* 0x0010640000001000 */
[----:B0-----:R-:W-:-:S04]  /*4a00*/  FADD.FTZ R70, R141, -R80 ;  /* 0x800000508d467221 */ /* 0x001fc80000010000 */
[----:B------:R-:W-:-:S04]  /*4a10*/  FMUL.FTZ R70, R81, R70 ;  /* 0x0000004651467220 */ /* 0x000fc80000410000 */
[----:B------:R-:W-:Y:S01]  /*4a20*/  FFMA.FTZ R70, R78, R70, R76 ;  /* 0x000000464e467223 */ /* 0x000fe2000001004c */
[----:B-1----:R-:W-:-:S03]  /*4a30*/  FMUL.FTZ R141, R77, R143 ;  /* 0x0000008f4d8d7220 */ /* 0x002fc60000410000 */
[----:B------:R-:W-:Y:S01]  /*4a40*/  FMUL.FTZ R77, R70, -1.4426950216293334961 ;  /* 0xbfb8aa3b464d7820 */ /* 0x000fe20000410000 */
[----:B------:R-:W-:-:S05]  /*4a50*/  FADD.FTZ R71, R71, 1 ;  /* 0x3f80000047477421 */ /* 0x000fca0000010000 */
        /* <DEDUP_REMOVED lines=12> */
[----:B------:R-:W-:-:S03]  /*4b20*/  FADD.FTZ R138, R138, -R80 ;  /* 0x800000508a8a7221 */ /* 0x000fc60000010000 */
[----:B------:R-:W-:Y:S01]  /*4b30*/  FFMA.FTZ R162, R79, R162, R164 ;  /* 0x000000a24fa27223 */ /* 0x000fe200000100a4 */
[----:B------:R-:W-:Y:S01]  /*4b40*/  FMUL.FTZ R138, R81, R138 ;  /* 0x0000008a518a7220 */ /* 0x000fe20000410000 */
[----:B0-----:R-:W-:Y:S02]  /*4b50*/  FMUL.FTZ R77, R70, R77 ;  /* 0x0000004d464d7220 */ /* 0x001fe40000410000 */
[----:B------:R-:W-:Y:S01]  /*4b60*/  FMUL.FTZ R70, R162, -1.4426950216293334961 ;  /* 0xbfb8aa3ba2467820 */ /* 0x000fe20000410000 */
[----:B------:R-:W-:Y:S01]  /*4b70*/  FFMA.FTZ R161, R0, R138, R83 ;  /* 0x0000008a00a17223 */ /* 0x000fe20000010053 */
[----:B------:R-:W-:Y:S04]  /*4b80*/  STL [R1+0x8], R141 ;  /* 0x0000088d01007387 */ /* 0x000fe80000100800 */
[----:B------:R-:W-:Y:S01]  /*4b90*/  STL [R1+0x4], R140 ;  /* 0x0000048c01007387 */ /* 0x000fe20000100800 */
[----:B-1----:R-:W-:Y:S01]  /*4ba0*/  FADD.FTZ R71, R71, 1 ;  /* 0x3f80000047477421 */ /* 0x002fe20000010000 */
[----:B------:R-:W0:Y:S02]  /*4bb0*/  MUFU.EX2 R70, R70 ;  /* 0x0000004600467308 */ /* 0x000e240000000800 */
[----:B------:R1:W-:Y:S06]  /*4bc0*/  STL [R1], R77 ;  /* 0x0000004d01007387 */ /* 0x0003ec0000100800 */
[----:B------:R-:W2:Y:S01]  /*4bd0*/  MUFU.RCP R71, R71 ;  /* 0x0000004700477308 */ /* 0x000ea20000001000 */
[----:B-1----:R-:W-:-:S07]  /*4be0*/  FMUL.FTZ R77, R161, -1.4426950216293334961 ;  /* 0xbfb8aa3ba14d7820 */ /* 0x002fce0000410000 */
[----:B------:R-:W1:Y:S01]  /*4bf0*/  MUFU.EX2 R77, R77 ;  /* 0x0000004d004d7308 */ /* 0x000e620000000800 */
[----:B0-----:R-:W-:Y:S01]  /*4c00*/  FADD.FTZ R70, R70, 1 ;  /* 0x3f80000046467421 */ /* 0x001fe20000010000 */
[----:B--2---:R-:W-:-:S06]  /*4c10*/  FMUL.FTZ R163, R163, R71 ;  /* 0x00000047a3a37220 */ /* 0x004fcc0000410000 */
[----:B------:R1:W0:Y:S02]  /*4c20*/  MUFU.RCP R71, R70 ;  /* 0x0000004600477308 */ /* 0x0002240000001000 */
[----:B-1----:R-:W-:-:S06]  /*4c30*/  FADD.FTZ R70, R77, 1 ;  /* 0x3f8000004d467421 */ /* 0x002fcc0000010000 */
[----:B------:R-:W1:Y:S01]  /*4c40*/  MUFU.RCP R70, R70 ;  /* 0x0000004600467308 */ /* 0x000e620000001000 */
[--C-:B------:R-:W-:Y:S01]  /*4c50*/  FADD.FTZ R136, R136, -R80.reuse ;  /* 0x8000005088887221 */ /* 0x100fe20000010000 */
[----:B------:R-:W-:-:S03]  /*4c60*/  FADD.FTZ R160, R137, -R80 ;  /* 0x8000005089a07221 */ /* 0x000fc60000010000 */
[C---:B------:R-:W-:Y:S01]  /*4c70*/  FMUL.FTZ R136, R81.reuse, R136 ;  /* 0x0000008851887220 */ /* 0x040fe20000410000 */
[----:B------:R-:W-:-:S03]  /*4c80*/  FMUL.FTZ R160, R81, R160 ;  /* 0x000000a051a07220 */ /* 0x000fc60000410000 */
[----:B------:R-:W-:Y:S01]  /*4c90*/  FFMA.FTZ R159, R165, R136, R82 ;  /* 0x00000088a59f7223 */ /* 0x000fe20000010052 */
[----:B------:R-:W-:Y:S01]  /*4ca0*/  FFMA.FTZ R160, R78, R160, R76 ;  /* 0x000000a04ea07223 */ /* 0x000fe2000001004c */
[----:B0-----:R-:W-:Y:S01]  /*4cb0*/  FMUL.FTZ R162, R162, R71 ;  /* 0x00000047a2a27220 */ /* 0x001fe20000410000 */
[----:B-1----:R-:W-:Y:S01]  /*4cc0*/  FMUL.FTZ R161, R161, R70 ;  /* 0x00000046a1a17220 */ /* 0x002fe20000410000 */
[----:B------:R-:W-:Y:S01]  /*4cd0*/  FMUL.FTZ R70, R159, -1.4426950216293334961 ;  /* 0xbfb8aa3b9f467820 */ /* 0x000fe20000410000 */
[----:B------:R-:W-:-:S05]  /*4ce0*/  FMUL.FTZ R71, R160, -1.4426950216293334961 ;  /* 0xbfb8aa3ba0477820 */ /* 0x000fca0000410000 */
[----:B------:R-:W0:Y:S08]  /*4cf0*/  MUFU.EX2 R70, R70 ;  /* 0x0000004600467308 */ /* 0x000e300000000800 */
[----:B------:R-:W1:Y:S01]  /*4d00*/  MUFU.EX2 R71, R71 ;  /* 0x0000004700477308 */ /* 0x000e620000000800 */
[----:B0-----:R-:W-:-:S07]  /*4d10*/  FADD.FTZ R70, R70, 1 ;  /* 0x3f80000046467421 */ /* 0x001fce0000010000 */
[----:B------:R-:W0:Y:S01]  /*4d20*/  MUFU.RCP R70, R70 ;  /* 0x0000004600467308 */ /* 0x000e220000001000 */
[----:B-1----:R-:W-:Y:S01]  /*4d30*/  FADD.FTZ R71, R71, 1 ;  /* 0x3f80000047477421 */ /* 0x002fe20000010000 */
[----:B------:R-:W-:-:S06]  /*4d40*/  FADD.FTZ R134, R134, -R80 ;  /* 0x8000005086867221 */ /* 0x000fcc0000010000 */
[----:B------:R-:W1:Y:S01]  /*4d50*/  MUFU.RCP R71, R71 ;  /* 0x0000004700477308 */ /* 0x000e620000001000 */
[----:B------:R-:W-:Y:S01]  /*4d60*/  FADD.FTZ R158, R135, -R80 ;  /* 0x80000050879e7221 */ /* 0x000fe20000010000 */
[----:B------:R-:W-:-:S03]  /*4d70*/  FMUL.FTZ R134, R81, R134 ;  /* 0x0000008651867220 */ /* 0x000fc60000410000 */
[----:B------:R-:W-:Y:S01]  /*4d80*/  FMUL.FTZ R158, R81, R158 ;  /* 0x0000009e519e7220 */ /* 0x000fe20000410000 */
[----:B------:R-:W-:Y:S01]  /*4d90*/  FFMA.FTZ R157, R0, R134, R83 ;  /* 0x00000086009d7223 */ /* 0x000fe20000010053 */
[----:B0-----:R-:W-:Y:S02]  /*4da0*/  FMUL.FTZ R159, R159, R70 ;  /* 0x000000469f9f7220 */ /* 0x001fe40000410000 */
[----:B------:R-:W-:Y:S01]  /*4db0*/  FFMA.FTZ R158, R79, R158, R164 ;  /* 0x0000009e4f9e7223 */ /* 0x000fe200000100a4 */
[----:B------:R-:W-:Y:S01]  /*4dc0*/  FMUL.FTZ R70, R157, -1.4426950216293334961 ;  /* 0xbfb8aa3b9d467820 */ /* 0x000fe20000410000 */
[----:B-1----:R-:W-:Y:S02]  /*4dd0*/  FMUL.FTZ R160, R160, R71 ;  /* 0x00000047a0a07220 */ /* 0x002fe40000410000 */
[----:B------:R-:W-:-:S03]  /*4de0*/  FMUL.FTZ R71, R158, -1.4426950216293334961 ;  /* 0xbfb8aa3b9e477820 */ /* 0x000fc60000410000 */
        /* <DEDUP_REMOVED lines=66> */
[----:B------:R-:W-:Y:S01]  /*5210*/  FADD.FTZ R148, R37, -R80 ;  /* 0x8000005025947221 */ /* 0x000fe20000010000 */
[----:B0-----:R-:W-:Y:S01]  /*5220*/  FADD.FTZ R37, R70, 1 ;  /* 0x3f80000046257421 */ /* 0x001fe20000010000 */
[----:B-1----:R-:W-:-:S05]  /*5230*/  FADD.FTZ R39, R39, 1 ;  /* 0x3f80000027277421 */ /* 0x002fca0000010000 */
[----:B------:R-:W0:Y:S01]  /*5240*/  MUFU.RCP R37, R37 ;  /* 0x0000002500257308 */ /* 0x000e220000001000 */
[----:B------:R-:W-:-:S07]  /*5250*/  FADD.FTZ R70, R36, -R80 ;  /* 0x8000005024467221 */ /* 0x000fce0000010000 */
[----:B------:R-:W1:Y:S01]  /*5260*/  MUFU.RCP R39, R39 ;  /* 0x0000002700277308 */ /* 0x000e620000001000 */
[C---:B------:R-:W-:Y:S01]  /*5270*/  FMUL.FTZ R70, R81.reuse, R70 ;  /* 0x0000004651467220 */ /* 0x040fe20000410000 */
[----:B------:R-:W-:-:S03]  /*5280*/  FMUL.FTZ R148, R81, R148 ;  /* 0x0000009451947220 */ /* 0x000fc60000410000 */
[----:B------:R-:W-:Y:S01]  /*5290*/  FFMA.FTZ R147, R165, R70, R82 ;  /* 0x00000046a5937223 */ /* 0x000fe20000010052 */
[----:B------:R-:W-:Y:S01]  /*52a0*/  FFMA.FTZ R148, R78, R148, R76 ;  /* 0x000000944e947223 */ /* 0x000fe2000001004c */
[----:B0-----:R-:W-:Y:S02]  /*52b0*/  FMUL.FTZ R149, R149, R37 ;  /* 0x0000002595957220 */ /* 0x001fe40000410000 */
[----:B------:R-:W-:Y:S01]  /*52c0*/  FMUL.FTZ R37, R147, -1.4426950216293334961 ;  /* 0xbfb8aa3b93257820 */ /* 0x000fe20000410000 */
[----:B-1----:R-:W-:Y:S01]  /*52d0*/  FMUL.FTZ R150, R150, R39 ;  /* 0x0000002796967220 */ /* 0x002fe20000410000 */
[----:B------:R-:W-:-:S04]  /*52e0*/  FMUL.FTZ R39, R148, -1.4426950216293334961 ;  /* 0xbfb8aa3b94277820 */ /* 0x000fc80000410000 */
        /* <DEDUP_REMOVED lines=12> */
[----:B0-----:R-:W-:-:S03]  /*53b0*/  FMUL.FTZ R147, R147, R35 ;  /* 0x0000002393937220 */ /* 0x001fc60000410000 */
        /* <DEDUP_REMOVED lines=8> */
[----:B------:R-:W0:Y:S08]  /*5440*/  MUFU.RCP R33, R33 ;  /* 0x0000002100217308 */ /* 0x000e300000001000 */
[----:B------:R-:W1:Y:S01]  /*5450*/  MUFU.RCP R34, R34 ;  /* 0x0000002200227308 */ /* 0x000e620000001000 */
[----:B------:R-:W-:Y:S01]  /*5460*/  FADD.FTZ R35, R32, -R80 ;  /* 0x8000005020237221 */ /* 0x000fe20000010000 */
[----:B------:R-:W-:-:S03]  /*5470*/  FMUL.FTZ R144, R81, R144 ;  /* 0x0000009051907220 */ /* 0x000fc60000410000 */
[----:B------:R-:W-:Y:S01]  /*5480*/  FMUL.FTZ R35, R81, R35 ;  /* 0x0000002351237220 */ /* 0x000fe20000410000 */
[----:B------:R-:W-:-:S03]  /*5490*/  FFMA.FTZ R144, R78, R144, R76 ;  /* 0x000000904e907223 */ /* 0x000fc6000001004c */
        /* <DEDUP_REMOVED lines=8> */
[----:B0-----:R-:W-:-:S06]  /*5520*/  FADD.FTZ R32, R32, 1 ;  /* 0x3f80000020207421 */ /* 0x001fcc0000010000 */
[----:B------:R-:W0:Y:S01]  /*5530*/  MUFU.RCP R32, R32 ;  /* 0x0000002000207308 */ /* 0x000e220000001000 */
[----:B-1----:R-:W-:-:S07]  /*5540*/  FADD.FTZ R31, R33, 1 ;  /* 0x3f800000211f7421 */ /* 0x002fce0000010000 */
[----:B------:R-:W1:Y:S01]  /*5550*/  MUFU.RCP R31, R31 ;  /* 0x0000001f001f7308 */ /* 0x000e620000001000 */
[----:B------:R-:W-:Y:S01]  /*5560*/  FMUL.FTZ R142, R81, R142 ;  /* 0x0000008e518e7220 */ /* 0x000fe20000410000 */
[----:B------:R-:W-:-:S03]  /*5570*/  FADD.FTZ R33, R30, -R80 ;  /* 0x800000501e217221 */ /* 0x000fc60000010000 */
[----:B------:R-:W-:Y:S01]  /*5580*/  FFMA.FTZ R142, R79, R142, R164 ;  /* 0x0000008e4f8e7223 */ /* 0x000fe200000100a4 */
[----:B------:R-:W-:Y:S01]  /*5590*/  FMUL.FTZ R33, R81, R33 ;  /* 0x0000002151217220 */ /* 0x000fe20000410000 */
[----:B0-----:R-:W-:Y:S02]  /*55a0*/  FMUL.FTZ R144, R144, R32 ;  /* 0x0000002090907220 */ /* 0x001fe40000410000 */
[----:B------:R-:W-:Y:S01]  /*55b0*/  FMUL.FTZ R32, R142, -1.4426950216293334961 ;  /* 0xbfb8aa3b8e207820 */ /* 0x000fe20000410000 */
[----:B------:R-:W-:-:S03]  /*55c0*/  FFMA.FTZ R141, R0, R33, R83 ;  /* 0x00000021008d7223 */ /* 0x000fc60000010053 */
[----:B------:R-:W0:Y:S01]  /*55d0*/  MUFU.EX2 R30, R32 ;  /* 0x00000020001e7308 */ /* 0x000e220000000800 */
[----:B-1----:R-:W-:Y:S01]  /*55e0*/  FMUL.FTZ R143, R143, R31 ;  /* 0x0000001f8f8f7220 */ /* 0x002fe20000410000 */
[----:B------:R-:W-:-:S06]  /*55f0*/  FMUL.FTZ R31, R141, -1.4426950216293334961 ;  /* 0xbfb8aa3b8d1f7820 */ /* 0x000fcc0000410000 */
[----:B------:R-:W1:Y:S01]  /*5600*/  MUFU.EX2 R31, R31 ;  /* 0x0000001f001f7308 */ /* 0x000e620000000800 */
[----:B------:R-:W-:Y:S01]  /*5610*/  FADD.FTZ R140, R29, -R80 ;  /* 0x800000501d8c7221 */ /* 0x000fe20000010000 */
[----:B0-----:R-:W-:-:S06]  /*5620*/  FADD.FTZ R30, R30, 1 ;  /* 0x3f8000001e1e7421 */ /* 0x001fcc0000010000 */
[----:B------:R-:W0:Y:S01]  /*5630*/  MUFU.RCP R30, R30 ;  /* 0x0000001e001e7308 */ /* 0x000e220000001000 */
[----:B-1----:R-:W-:Y:S01]  /*5640*/  FADD.FTZ R29, R31, 1 ;  /* 0x3f8000001f1d7421 */ /* 0x002fe20000010000 */
[----:B------:R-:W-:-:S06]  /*5650*/  FMUL.FTZ R140, R81, R140 ;  /* 0x0000008c518c7220 */ /* 0x000fcc0000410000 */
[----:B------:R-:W1:Y:S01]  /*5660*/  MUFU.RCP R29, R29 ;  /* 0x0000001d001d7308 */ /* 0x000e620000001000 */
[----:B------:R-:W-:Y:S01]  /*5670*/  FADD.FTZ R31, R28, -R80 ;  /* 0x800000501c1f7221 */ /* 0x000fe20000010000 */
[----:B------:R-:W-:-:S03]  /*5680*/  FFMA.FTZ R140, R78, R140, R76 ;  /* 0x0000008c4e8c7223 */ /* 0x000fc6000001004c */
[----:B------:R-:W-:Y:S01]  /*5690*/  FMUL.FTZ R31, R81, R31 ;  /* 0x0000001f511f7220 */ /* 0x000fe20000410000 */
[----:B0-----:R-:W-:Y:S01]  /*56a0*/  FMUL.FTZ R142, R142, R30 ;  /* 0x0000001e8e8e7220 */ /* 0x001fe20000410000 */
[----:B------:R-:W-:Y:S02]  /*56b0*/  FMUL.FTZ R30, R140, -1.4426950216293334961 ;  /* 0xbfb8aa3b8c1e7820 */ /* 0x000fe40000410000 */
[----:B------:R-:W-:Y:S02]  /*56c0*/  FFMA.FTZ R139, R165, R31, R82 ;  /* 0x0000001fa58b7223 */ /* 0x000fe40000010052 */
[----:B------:R-:W0:Y:S01]  /*56d0*/  MUFU.EX2 R28, R30 ;  /* 0x0000001e001c7308 */ /* 0x000e220000000800 */
[----:B-1----:R-:W-:Y:S01]  /*56e0*/  FMUL.FTZ R141, R141, R29 ;  /* 0x0000001d8d8d7220 */ /* 0x002fe20000410000 */
[----:B------:R-:W-:-:S06]  /*56f0*/  FMUL.FTZ R29, R139, -1.4426950216293334961 ;  /* 0xbfb8aa3b8b1d7820 */ /* 0x000fcc0000410000 */
[----:B------:R-:W1:Y:S01]  /*5700*/  MUFU.EX2 R29, R29 ;  /* 0x0000001d001d7308 */ /* 0x000e620000000800 */
[----:B0-----:R-:W-:Y:S01]  /*5710*/  FADD.FTZ R28, R28, 1 ;  /* 0x3f8000001c1c7421 */ /* 0x001fe20000010000 */
[----:B------:R-:W-:-:S06]  /*5720*/  FADD.FTZ R138, R27, -R80 ;  /* 0x800000501b8a7221 */ /* 0x000fcc0000010000 */
[----:B------:R-:W0:Y:S01]  /*5730*/  MUFU.RCP R28, R28 ;  /* 0x0000001c001c7308 */ /* 0x000e220000001000 */
[----:B-1----:R-:W-:Y:S01]  /*5740*/  FADD.FTZ R27, R29, 1 ;  /* 0x3f8000001d1b7421 */ /* 0x002fe20000010000 */
[----:B------:R-:W-:-:S06]  /*5750*/  FMUL.FTZ R138, R81, R138 ;  /* 0x0000008a518a7220 */ /* 0x000fcc0000410000 */
[----:B------:R-:W1:Y:S01]  /*5760*/  MUFU.RCP R27, R27 ;  /* 0x0000001b001b7308 */ /* 0x000e620000001000 */
[----:B------:R-:W-:Y:S01]  /*5770*/  FFMA.FTZ R138, R79, R138, R164 ;  /* 0x0000008a4f8a7223 */ /* 0x000fe200000100a4 */
[----:B------:R-:W-:Y:S01]  /*5780*/  FADD.FTZ R29, R26, -R80 ;  /* 0x800000501a1d7221 */ /* 0x000fe20000010000 */
[----:B0-----:R-:W-:Y:S02]  /*5790*/  FMUL.FTZ R140, R140, R28 ;  /* 0x0000001c8c8c7220 */ /* 0x001fe40000410000 */
[----:B------:R-:W-:Y:S01]  /*57a0*/  FMUL.FTZ R28, R138, -1.4426950216293334961 ;  /* 0xbfb8aa3b8a1c7820 */ /* 0x000fe20000410000 */
[----:B------:R-:W-:-:S03]  /*57b0*/  FMUL.FTZ R29, R81, R29 ;  /* 0x0000001d511d7220 */ /* 0x000fc60000410000 */
[----:B------:R-:W0:Y:S01]  /*57c0*/  MUFU.EX2 R26, R28 ;  /* 0x0000001c001a7308 */ /* 0x000e220000000800 */
[----:B------:R-:W-:Y:S01]  /*57d0*/  FFMA.FTZ R137, R0, R29, R83 ;  /* 0x0000001d00897223 */ /* 0x000fe20000010053 */
[----:B-1----:R-:W-:-:S03]  /*57e0*/  FMUL.FTZ R139, R139, R27 ;  /* 0x0000001b8b8b7220 */ /* 0x002fc60000410000 */
[----:B------:R-:W-:-:S06]  /*57f0*/  FMUL.FTZ R27, R137, -1.4426950216293334961 ;  /* 0xbfb8aa3b891b7820 */ /* 0x000fcc0000410000 */
[----:B------:R-:W1:Y:S01]  /*5800*/  MUFU.EX2 R27, R27 ;  /* 0x0000001b001b7308 */ /* 0x000e620000000800 */
[----:B0-----:R-:W-:Y:S01]  /*5810*/  FADD.FTZ R26, R26, 1 ;  /* 0x3f8000001a1a7421 */ /* 0x001fe20000010000 */
[----:B------:R-:W-:-:S06]  /*5820*/  FADD.FTZ R136, R25, -R80 ;  /* 0x8000005019887221 */ /* 0x000fcc0000010000 */
[----:B------:R-:W0:Y:S01]  /*5830*/  MUFU.RCP R26, R26 ;  /* 0x0000001a001a7308 */ /* 0x000e220000001000 */
[----:B------:R-:W-:Y:S01]  /*5840*/  FMUL.FTZ R136, R81, R136 ;  /* 0x0000008851887220 */ /* 0x000fe20000410000 */
[----:B-1----:R-:W-:-:S03]  /*5850*/  FADD.FTZ R25, R27, 1 ;  /* 0x3f8000001b197421 */ /* 0x002fc60000010000 */
[----:B------:R-:W-:-:S03]  /*5860*/  FFMA.FTZ R136, R78, R136, R76 ;  /* 0x000000884e887223 */ /* 0x000fc6000001004c */
[----:B------:R-:W1:Y:S01]  /*5870*/  MUFU.RCP R25, R25 ;  /* 0x0000001900197308 */ /* 0x000e620000001000 */
[----:B------:R-:W-:Y:S01]  /*5880*/  FADD.FTZ R27, R24, -R80 ;  /* 0x80000050181b7221 */ /* 0x000fe20000010000 */
[----:B0-----:R-:W-:Y:S01]  /*5890*/  FMUL.FTZ R138, R138, R26 ;  /* 0x0000001a8a8a7220 */ /* 0x001fe20000410000 */
[----:B------:R-:W-:Y:S02]  /*58a0*/  FMUL.FTZ R26, R136, -1.4426950216293334961 ;  /* 0xbfb8aa3b881a7820 */ /* 0x000fe40000410000 */
        /* <DEDUP_REMOVED lines=29> */
[----:B0-----:R-:W-:Y:S01]  /*5a80*/  FMUL.FTZ R132, R132, R22 ;  /* 0x0000001684847220 */ /* 0x001fe20000410000 */
[----:B------:R-:W-:Y:S01]  /*5a90*/  FMUL.FTZ R22, R130, -1.4426950216293334961 ;  /* 0xbfb8aa3b82167820 */ /* 0x000fe20000410000 */
[----:B------:R-:W-:-:S05]  /*5aa0*/  FADD.FTZ R23, R20, -R80 ;  /* 0x8000005014177221 */ /* 0x000fca0000010000 */
[----:B------:R-:W0:Y:S01]  /*5ab0*/  MUFU.EX2 R20, R22 ;  /* 0x0000001600147308 */ /* 0x000e220000000800 */
[----:B------:R-:W-:-:S04]  /*5ac0*/  FMUL.FTZ R23, R81, R23 ;  /* 0x0000001751177220 */ /* 0x000fc80000410000 */
[----:B------:R-:W-:Y:S01]  /*5ad0*/  FFMA.FTZ R129, R165, R23, R82 ;  /* 0x00000017a5817223 */ /* 0x000fe20000010052 */
[----:B-1----:R-:W-:-:S03]  /*5ae0*/  FMUL.FTZ R131, R131, R21 ;  /* 0x0000001583837220 */ /* 0x002fc60000410000 */
[----:B------:R-:W-:-:S06]  /*5af0*/  FMUL.FTZ R21, R129, -1.4426950216293334961 ;  /* 0xbfb8aa3b81157820 */ /* 0x000fcc0000410000 */
[----:B------:R-:W1:Y:S01]  /*5b00*/  MUFU.EX2 R21, R21 ;  /* 0x0000001500157308 */ /* 0x000e620000000800 */
[----:B0-----:R-:W-:Y:S01]  /*5b10*/  FADD.FTZ R20, R20, 1 ;  /* 0x3f80000014147421 */ /* 0x001fe20000010000 */
[----:B------:R-:W-:-:S06]  /*5b20*/  FADD.FTZ R128, R19, -R80 ;  /* 0x8000005013807221 */ /* 0x000fcc0000010000 */
[----:B------:R-:W0:Y:S01]  /*5b30*/  MUFU.RCP R20, R20 ;  /* 0x0000001400147308 */ /* 0x000e220000001000 */
[----:B------:R-:W-:-:S04]  /*5b40*/  FMUL.FTZ R128, R81, R128 ;  /* 0x0000008051807220 */ /* 0x000fc80000410000 */
[----:B------:R-:W-:Y:S01]  /*5b50*/  FFMA.FTZ R128, R79, R128, R164 ;  /* 0x000000804f807223 */ /* 0x000fe200000100a4 */
[----:B-1----:R-:W-:Y:S01]  /*5b60*/  FADD.FTZ R19, R21, 1 ;  /* 0x3f80000015137421 */ /* 0x002fe20000010000 */
[----:B------:R-:W-:-:S04]  /*5b70*/  FADD.FTZ R21, R18, -R80 ;  /* 0x8000005012157221 */ /* 0x000fc80000010000 */
[----:B------:R-:W-:Y:S01]  /*5b80*/  FMUL.FTZ R21, R81, R21 ;  /* 0x0000001551157220 */ /* 0x000fe20000410000 */
[----:B0-----:R-:W-:Y:S01]  /*5b90*/  FMUL.FTZ R130, R130, R20 ;  /* 0x0000001482827220 */ /* 0x001fe20000410000 */
[----:B------:R-:W-:Y:S02]  /*5ba0*/  FMUL.FTZ R20, R128, -1.4426950216293334961 ;  /* 0xbfb8aa3b80147820 */ /* 0x000fe40000410000 */
[----:B------:R-:W-:Y:S02]  /*5bb0*/  FFMA.FTZ R127, R0, R21, R83 ;  /* 0x00000015007f7223 */ /* 0x000fe40000010053 */
[----:B------:R0:W1:Y:S02]  /*5bc0*/  MUFU.EX2 R18, R20 ;  /* 0x0000001400127308 */ /* 0x0000640000000800 */
[----:B0-----:R-:W-:-:S06]  /*5bd0*/  FMUL.FTZ R20, R127, -1.4426950216293334961 ;  /* 0xbfb8aa3b7f147820 */ /* 0x001fcc0000410000 */
[----:B------:R-:W0:Y:S08]  /*5be0*/  MUFU.RCP R19, R19 ;  /* 0x0000001300137308 */ /* 0x000e300000001000 */
[----:B------:R-:W2:Y:S01]  /*5bf0*/  MUFU.EX2 R20, R20 ;  /* 0x0000001400147308 */ /* 0x000ea20000000800 */
[----:B-1----:R-:W-:Y:S01]  /*5c00*/  FADD.FTZ R18, R18, 1 ;  /* 0x3f80000012127421 */ /* 0x002fe20000010000 */
[----:B0-----:R-:W-:-:S06]  /*5c10*/  FMUL.FTZ R129, R129, R19 ;  /* 0x0000001381817220 */ /* 0x001fcc0000410000 */
[----:B------:R2:W0:Y:S01]  /*5c20*/  MUFU.RCP R19, R18 ;  /* 0x0000001200137308 */ /* 0x0004220000001000 */
[----:B------:R-:W-:Y:S01]  /*5c30*/  FADD.FTZ R17, R17, -R80 ;  /* 0x8000005011117221 */ /* 0x000fe20000010000 */
[----:B--2---:R-:W-:-:S03]  /*5c40*/  FADD.FTZ R18, R20, 1 ;  /* 0x3f80000014127421 */ /* 0x004fc60000010000 */
[----:B------:R-:W-:-:S03]  /*5c50*/  FMUL.FTZ R17, R81, R17 ;  /* 0x0000001151117220 */ /* 0x000fc60000410000 */
[----:B------:R-:W1:Y:S01]  /*5c60*/  MUFU.RCP R18, R18 ;  /* 0x0000001200127308 */ /* 0x000e620000001000 */
[----:B------:R-:W-:Y:S01]  /*5c70*/  FADD.FTZ R16, R16, -R80 ;  /* 0x8000005010107221 */ /* 0x000fe20000010000 */
[----:B------:R-:W-:Y:S01]  /*5c80*/  FFMA.FTZ R17, R78, R17, R76 ;  /* 0x000000114e117223 */ /* 0x000fe2000001004c */
[----:B0-----:R-:W-:Y:S02]  /*5c90*/  FMUL.FTZ R128, R128, R19 ;  /* 0x0000001380807220 */ /* 0x001fe40000410000 */
[----:B------:R-:W-:Y:S01]  /*5ca0*/  FMUL.FTZ R16, R81, R16 ;  /* 0x0000001051107220 */ /* 0x000fe20000410000 */
[----:B------:R-:W-:-:S03]  /*5cb0*/  FMUL.FTZ R19, R17, -1.4426950216293334961 ;  /* 0xbfb8aa3b11137820 */ /* 0x000fc60000410000 */
[----:B------:R-:W-:-:S03]  /*5cc0*/  FFMA.FTZ R16, R165, R16, R82 ;  /* 0x00000010a5107223 */ /* 0x000fc60000010052 */
[----:B------:R-:W0:Y:S01]  /*5cd0*/  MUFU.EX2 R19, R19 ;  /* 0x0000001300137308 */ /* 0x000e220000000800 */
[----:B-1----:R-:W-:Y:S01]  /*5ce0*/  FMUL.FTZ R127, R127, R18 ;  /* 0x000000127f7f7220 */ /* 0x002fe20000410000 */
[----:B------:R-:W-:-:S06]  /*5cf0*/  FMUL.FTZ R18, R16, -1.4426950216293334961 ;  /* 0xbfb8aa3b10127820 */ /* 0x000fcc0000410000 */
[----:B------:R-:W1:Y:S01]  /*5d00*/  MUFU.EX2 R18, R18 ;  /* 0x0000001200127308 */ /* 0x000e620000000800 */
[----:B0-----:R-:W-:-:S07]  /*5d10*/  FADD.FTZ R19, R19, 1 ;  /* 0x3f80000013137421 */ /* 0x001fce0000010000 */
[----:B------:R1:W0:Y:S01]  /*5d20*/  MUFU.RCP R20, R19 ;  /* 0x0000001300147308 */ /* 0x0002220000001000 */
[----:B------:R-:W-:Y:S01]  /*5d30*/  FADD.FTZ R15, R15, -R80 ;  /* 0x800000500f0f7221 */ /* 0x000fe20000010000 */
[----:B-1----:R-:W-:-:S06]  /*5d40*/  FADD.FTZ R19, R18, 1 ;  /* 0x3f80000012137421 */ /* 0x002fcc0000010000 */
[----:B------:R-:W1:Y:S01]  /*5d50*/  MUFU.RCP R19, R19 ;  /* 0x0000001300137308 */ /* 0x000e620000001000 */
[----:B------:R-:W-:Y:S01]  /*5d60*/  FMUL.FTZ R15, R81, R15 ;  /* 0x0000000f510f7220 */ /* 0x000fe20000410000 */
[----:B------:R-:W-:-:S03]  /*5d70*/  FADD.FTZ R14, R14, -R80 ;  /* 0x800000500e0e7221 */ /* 0x000fc60000010000 */
[----:B------:R-:W-:Y:S01]  /*5d80*/  FFMA.FTZ R18, R79, R15, R164 ;  /* 0x0000000f4f127223 */ /* 0x000fe200000100a4 */
[----:B------:R-:W-:Y:S01]  /*5d90*/  FMUL.FTZ R14, R81, R14 ;  /* 0x0000000e510e7220 */ /* 0x000fe20000410000 */
[----:B0-----:R-:W-:Y:S02]  /*5da0*/  FMUL.FTZ R15, R17, R20 ;  /* 0x00000014110f7220 */ /* 0x001fe40000410000 */
[----:B------:R-:W-:Y:S01]  /*5db0*/  FMUL.FTZ R20, R18, -1.4426950216293334961 ;  /* 0xbfb8aa3b12147820 */ /* 0x000fe20000410000 */
[----:B------:R-:W-:Y:S01]  /*5dc0*/  FFMA.FTZ R17, R0, R14, R83 ;  /* 0x0000000e00117223 */ /* 0x000fe20000010053 */
[----:B-1----:R-:W-:-:S03]  /*5dd0*/  FMUL.FTZ R14, R16, R19 ;  /* 0x00000013100e7220 */ /* 0x002fc60000410000 */
[----:B------:R-:W-:Y:S01]  /*5de0*/  FMUL.FTZ R16, R17, -1.4426950216293334961 ;  /* 0xbfb8aa3b11107820 */ /* 0x000fe20000410000 */
[----:B------:R-:W0:Y:S08]  /*5df0*/  MUFU.EX2 R20, R20 ;  /* 0x0000001400147308 */ /* 0x000e300000000800 */
[----:B------:R-:W1:Y:S01]  /*5e00*/  MUFU.EX2 R16, R16 ;  /* 0x0000001000107308 */ /* 0x000e620000000800 */
[----:B0-----:R-:W-:-:S07]  /*5e10*/  FADD.FTZ R20, R20, 1 ;  /* 0x3f80000014147421 */ /* 0x001fce0000010000 */
[----:B------:R-:W0:Y:S01]  /*5e20*/  MUFU.RCP R20, R20 ;  /* 0x0000001400147308 */ /* 0x000e220000001000 */
[----:B-1----:R-:W-:Y:S01]  /*5e30*/  FADD.FTZ R19, R16, 1 ;  /* 0x3f80000010137421 */ /* 0x002fe20000010000 */
[----:B------:R-:W-:-:S06]  /*5e40*/  FADD.FTZ R13, R13, -R80 ;  /* 0x800000500d0d7221 */ /* 0x000fcc0000010000 */
        /* <DEDUP_REMOVED lines=92> */
[----:B0-----:R-:W-:Y:S01]  /*6410*/  FADD.FTZ R16, R20, 1 ;  /* 0x3f80000014107421 */ /* 0x001fe20000010000 */
[----:B------:R-:W-:Y:S01]  /*6420*/  FADD.FTZ R20, R96, -R80 ;  /* 0x8000005060147221 */ /* 0x000fe20000010000 */
[----:B-1----:R-:W-:-:S05]  /*6430*/  FADD.FTZ R21, R19, 1 ;  /* 0x3f80000013157421 */ /* 0x002fca0000010000 */
[----:B------:R-:W0:Y:S01]  /*6440*/  MUFU.RCP R16, R16 ;  /* 0x0000001000107308 */ /* 0x000e220000001000 */
[----:B------:R-:W-:Y:S01]  /*6450*/  FMUL.FTZ R20, R81, R20 ;  /* 0x0000001451147220 */ /* 0x000fe20000410000 */
[----:B------:R-:W-:-:S06]  /*6460*/  FADD.FTZ R72, R72, -R80 ;  /* 0x8000005048487221 */ /* 0x000fcc0000010000 */
[----:B------:R-:W1:Y:S01]  /*6470*/  MUFU.RCP R21, R21 ;  /* 0x0000001500157308 */ /* 0x000e620000001000 */
[----:B------:R-:W-:Y:S01]  /*6480*/  FFMA.FTZ R19, R78, R20, R76 ;  /* 0x000000144e137223 */ /* 0x000fe2000001004c */
[----:B------:R-:W-:-:S04]  /*6490*/  FMUL.FTZ R20, R81, R72 ;  /* 0x0000004851147220 */ /* 0x000fc80000410000 */
[----:B------:R-:W-:Y:S01]  /*64a0*/  FFMA.FTZ R20, R165, R20, R82 ;  /* 0x00000014a5147223 */ /* 0x000fe20000010052 */
[----:B0-----:R-:W-:Y:S01]  /*64b0*/  FMUL.FTZ R16, R18, R16 ;  /* 0x0000001012107220 */ /* 0x001fe20000410000 */
        /* <DEDUP_REMOVED lines=15> */
[----:B------:R-:W-:Y:S01]  /*65b0*/  FMUL.FTZ R24, R21, -1.4426950216293334961 ;  /* 0xbfb8aa3b15187820 */ /* 0x000fe20000410000 */
[----:B0-----:R-:W-:Y:S01]  /*65c0*/  FMUL.FTZ R18, R19, R18 ;  /* 0x0000001213127220 */ /* 0x001fe20000410000 */
[----:B-1----:R-:W-:Y:S01]  /*65d0*/  FMUL.FTZ R19, R20, R23 ;  /* 0x0000001714137220 */ /* 0x002fe20000410000 */
        /* <DEDUP_REMOVED lines=155> */
[----:B------:R-:W-:-:S03]  /*6f90*/  FMUL.FTZ R73, R81, R114 ;  /* 0x0000007251497220 */ /* 0x000fc60000410000 */
[----:B------:R-:W-:Y:S01]  /*6fa0*/  FMUL.FTZ R75, R72, -1.4426950216293334961 ;  /* 0xbfb8aa3b484b7820 */ /* 0x000fe20000410000 */
[----:B------:R-:W-:Y:S01]  /*6fb0*/  FFMA.FTZ R73, R0, R73, R83 ;  /* 0x0000004900497223 */ /* 0x000fe20000010053 */
[----:B0-----:R-:W-:-:S04]  /*6fc0*/  FMUL.FTZ R39, R70, R39 ;  /* 0x0000002746277220 */ /* 0x001fc80000410000 */
        /* <DEDUP_REMOVED lines=12> */
[----:B0-----:R-:W-:-:S03]  /*7090*/  FMUL.FTZ R71, R72, R71 ;  /* 0x0000004748477220 */ /* 0x001fc60000410000 */
[----:B------:R-:W-:Y:S01]  /*70a0*/  FMUL.FTZ R75, R81, R75 ;  /* 0x0000004b514b7220 */ /* 0x000fe20000410000 */
[----:B------:R-:W-:-:S03]  /*70b0*/  FMUL.FTZ R72, R74, -1.4426950216293334961 ;  /* 0xbfb8aa3b4a487820 */ /* 0x000fc60000410000 */
[----:B------:R-:W-:Y:S01]  /*70c0*/  FFMA.FTZ R75, R165, R75, R82 ;  /* 0x0000004ba54b7223 */ /* 0x000fe20000010052 */
[----:B------:R1:W0:Y:S02]  /*70d0*/  MUFU.EX2 R84, R72 ;  /* 0x0000004800547308 */ /* 0x0002240000000800 */
[----:B-1----:R-:W-:Y:S01]  /*70e0*/  FMUL.FTZ R72, R73, R77 ;  /* 0x0000004d49487220 */ /* 0x002fe20000410000 */
        /* <DEDUP_REMOVED lines=12> */
[----:B------:R-:W-:-:S04]  /*71b0*/  FMUL.FTZ R84, R81, R84 ;  /* 0x0000005451547220 */ /* 0x000fc80000410000 */
        /* <DEDUP_REMOVED lines=9> */
[----:B-1----:R-:W-:-:S06]  /*7250*/  FADD.FTZ R96, R96, 1 ;  /* 0x3f80000060607421 */ /* 0x002fcc0000010000 */
[----:B------:R-:W1:Y:S01]  /*7260*/  MUFU.RCP R96, R96 ;  /* 0x0000006000607308 */ /* 0x000e620000001000 */
[----:B------:R-:W-:Y:S01]  /*7270*/  FFMA.FTZ R85, R78, R85, R76 ;  /* 0x000000554e557223 */ /* 0x000fe2000001004c */
[----:B------:R-:W-:-:S03]  /*7280*/  FADD.FTZ R86, R86, -R80 ;  /* 0x8000005056567221 */ /* 0x000fc60000010000 */
[----:B------:R-:W-:Y:S01]  /*7290*/  FMUL.FTZ R97, R85, -1.4426950216293334961 ;  /* 0xbfb8aa3b55617820 */ /* 0x000fe20000410000 */
[----:B------:R-:W-:Y:S01]  /*72a0*/  FMUL.FTZ R86, R81, R86 ;  /* 0x0000005651567220 */ /* 0x000fe20000410000 */
[----:B0-----:R-:W-:-:S03]  /*72b0*/  FMUL.FTZ R75, R77, R75 ;  /* 0x0000004b4d4b7220 */ /* 0x001fc60000410000 */
[----:B------:R-:W-:Y:S01]  /*72c0*/  FFMA.FTZ R86, R165, R86, R82 ;  /* 0x00000056a5567223 */ /* 0x000fe20000010052 */
[----:B------:R-:W0:Y:S01]  /*72d0*/  MUFU.EX2 R97, R97 ;  /* 0x0000006100617308 */ /* 0x000e220000000800 */
[----:B-1----:R-:W-:Y:S02]  /*72e0*/  FMUL.FTZ R77, R84, R96 ;  /* 0x00000060544d7220 */ /* 0x002fe40000410000 */
[----:B------:R-:W-:-:S06]  /*72f0*/  FMUL.FTZ R96, R86, -1.4426950216293334961 ;  /* 0xbfb8aa3b56607820 */ /* 0x000fcc0000410000 */
[----:B------:R-:W1:Y:S01]  /*7300*/  MUFU.EX2 R96, R96 ;  /* 0x0000006000607308 */ /* 0x000e620000000800 */
[----:B0-----:R-:W-:Y:S01]  /*7310*/  FADD.FTZ R84, R97, 1 ;  /* 0x3f80000061547421 */ /* 0x001fe20000010000 */
[----:B------:R-:W-:-:S04]  /*7320*/  FADD.FTZ R97, R119, -R80 ;  /* 0x8000005077617221 */ /* 0x000fc80000010000 */
[----:B------:R-:W-:Y:S02]  /*7330*/  FMUL.FTZ R97, R81, R97 ;  /* 0x0000006151617220 */ /* 0x000fe40000410000 */
[----:B------:R-:W0:Y:S01]  /*7340*/  MUFU.RCP R84, R84 ;  /* 0x0000005400547308 */ /* 0x000e220000001000 */
[----:B-1----:R-:W-:Y:S01]  /*7350*/  FADD.FTZ R98, R96, 1 ;  /* 0x3f80000060627421 */ /* 0x002fe20000010000 */
[----:B------:R-:W-:-:S06]  /*7360*/  FFMA.FTZ R96, R79, R97, R164 ;  /* 0x000000614f607223 */ /* 0x000fcc00000100a4 */
[----:B------:R1:W2:Y:S01]  /*7370*/  MUFU.RCP R97, R98 ;  /* 0x0000006200617308 */ /* 0x0002a20000001000 */
[----:B------:R-:W-:Y:S01]  /*7380*/  FADD.FTZ R87, R87, -R80 ;  /* 0x8000005057577221 */ /* 0x000fe20000010000 */
[----:B-1----:R-:W-:-:S03]  /*7390*/  FMUL.FTZ R98, R96, -1.4426950216293334961 ;  /* 0xbfb8aa3b60627820 */ /* 0x002fc60000410000 */
[----:B------:R-:W-:-:S03]  /*73a0*/  FMUL.FTZ R87, R81, R87 ;  /* 0x0000005751577220 */ /* 0x000fc60000410000 */
[----:B------:R-:W1:Y:S01]  /*73b0*/  MUFU.EX2 R98, R98 ;  /* 0x0000006200627308 */ /* 0x000e620000000800 */
[----:B------:R-:W-:Y:S01]  /*73c0*/  FFMA.FTZ R87, R0, R87, R83 ;  /* 0x0000005700577223 */ /* 0x000fe20000010053 */
[----:B0-----:R-:W-:Y:S01]  /*73d0*/  FMUL.FTZ R84, R85, R84 ;  /* 0x0000005455547220 */ /* 0x001fe20000410000 */
[----:B--2---:R-:W-:Y:S02]  /*73e0*/  FMUL.FTZ R85, R86, R97 ;  /* 0x0000006156557220 */ /* 0x004fe40000410000 */
[----:B------:R-:W-:-:S06]  /*73f0*/  FMUL.FTZ R97, R87, -1.4426950216293334961 ;  /* 0xbfb8aa3b57617820 */ /* 0x000fcc0000410000 */
[----:B------:R-:W0:Y:S01]  /*7400*/  MUFU.EX2 R97, R97 ;  /* 0x0000006100617308 */ /* 0x000e220000000800 */
[----:B-1----:R-:W-:-:S07]  /*7410*/  FADD.FTZ R86, R98, 1 ;  /* 0x3f80000062567421 */ /* 0x002fce0000010000 */
[----:B------:R-:W1:Y:S01]  /*7420*/  MUFU.RCP R86, R86 ;  /* 0x0000005600567308 */ /* 0x000e620000001000 */
[----:B------:R-:W-:-:S04]  /*7430*/  FADD.FTZ R98, R120, -R80 ;  /* 0x8000005078627221 */ /* 0x000fc80000010000 */
[----:B------:R-:W-:Y:S01]  /*7440*/  FMUL.FTZ R98, R81, R98 ;  /* 0x0000006251627220 */ /* 0x000fe20000410000 */
[----:B0-----:R-:W-:-:S03]  /*7450*/  FADD.FTZ R99, R97, 1 ;  /* 0x3f80000061637421 */ /* 0x001fc60000010000 */
[----:B------:R-:W-:Y:S02]  /*7460*/  FFMA.FTZ R97, R78, R98, R76 ;  /* 0x000000624e617223 */ /* 0x000fe4000001004c */
[----:B------:R0:W2:Y:S01]  /*7470*/  MUFU.RCP R98, R99 ;  /* 0x0000006300627308 */ /* 0x0000a20000001000 */
[----:B-1----:R-:W-:Y:S01]  /*7480*/  FMUL.FTZ R86, R96, R86 ;  /* 0x0000005660567220 */ /* 0x002fe20000410000 */
[----:B------:R-:W-:Y:S01]  /*7490*/  FMUL.FTZ R96, R97, -1.4426950216293334961 ;  /* 0xbfb8aa3b61607820 */ /* 0x000fe20000410000 */
[----:B0-----:R-:W-:-:S05]  /*74a0*/  FADD.FTZ R99, R88, -R80 ;  /* 0x8000005058637221 */ /* 0x001fca0000010000 */
[----:B------:R0:W1:Y:S01]  /*74b0*/  MUFU.EX2 R88, R96 ;  /* 0x0000006000587308 */ /* 0x0000620000000800 */
[----:B------:R3:W-:Y:S04]  /*74c0*/  STL [R1+0x108], R163 ;  /* 0x000108a301007387 */ /* 0x0007e80000100800 */
[----:B---3--:R-:W3:Y:S04]  /*74d0*/  LDL.LU R163, [R1+0x2c] ;  /* 0x00002c0001a37983 */ /* 0x008ee80000300800 */
[----:B------:R4:W-:Y:S01]  /*74e0*/  STL [R1+0x110], R162 ;  /* 0x000110a201007387 */ /* 0x0009e20000100800 */
[----:B0-----:R-:W-:-:S03]  /*74f0*/  FMUL.FTZ R96, R81, R99 ;  /* 0x0000006351607220 */ /* 0x001fc60000410000 */
[----:B----4-:R-:W4:Y:S04]  /*7500*/  LDL.LU R162, [R1+0x28] ;  /* 0x0000280001a27983 */ /* 0x010f280000300800 */
[----:B------:R0:W-:Y:S01]  /*7510*/  STL [R1+0x114], R161 ;  /* 0x000114a101007387 */ /* 0x0001e20000100800 */
[----:B------:R-:W-:Y:S01]  /*7520*/  FFMA.FTZ R96, R165, R96, R82 ;  /* 0x00000060a5607223 */ /* 0x000fe20000010052 */
[----:B--2---:R-:W-:Y:S02]  /*7530*/  FMUL.FTZ R87, R87, R98 ;  /* 0x0000006257577220 */ /* 0x004fe40000410000 */
[----:B0-----:R-:W2:Y:S04]  /*7540*/  LDL.LU R161, [R1+0x24] ;  /* 0x0000240001a17983 */ /* 0x001ea80000300800 */
[----:B------:R0:W-:Y:S01]  /*7550*/  STL [R1+0x118], R160 ;  /* 0x000118a001007387 */ /* 0x0001e20000100800 */
[----:B------:R-:W-:Y:S01]  /*7560*/  FMUL.FTZ R98, R96, -1.4426950216293334961 ;  /* 0xbfb8aa3b60627820 */ /* 0x000fe20000410000 */
[----:B-1----:R-:W-:-:S02]  /*7570*/  FADD.FTZ R88, R88, 1 ;  /* 0x3f80000058587421 */ /* 0x002fc40000010000 */
[----:B0-----:R-:W3:Y:S04]  /*7580*/  LDL.LU R160, [R1+0x20] ;  /* 0x0000200001a07983 */ /* 0x001ee80000300800 */
[----:B------:R0:W-:Y:S04]  /*7590*/  STL [R1+0x11c], R159 ;  /* 0x00011c9f01007387 */ /* 0x0001e80000100800 */
[----:B0-----:R-:W4:Y:S04]  /*75a0*/  LDL.LU R159, [R1+0x1c] ;  /* 0x00001c00019f7983 */ /* 0x001f280000300800 */
[----:B------:R0:W-:Y:S01]  /*75b0*/  STL [R1+0x120], R158 ;  /* 0x0001209e01007387 */ /* 0x0001e20000100800 */
[----:B------:R-:W1:Y:S03]  /*75c0*/  MUFU.EX2 R98, R98 ;  /* 0x0000006200627308 */ /* 0x000e660000000800 */
[----:B0-----:R-:W2:Y:S05]  /*75d0*/  LDL.LU R158, [R1+0x18] ;  /* 0x00001800019e7983 */ /* 0x001eaa0000300800 */
[----:B------:R-:W0:Y:S01]  /*75e0*/  MUFU.RCP R88, R88 ;  /* 0x0000005800587308 */ /* 0x000e220000001000 */
[----:B------:R-:W-:-:S04]  /*75f0*/  FADD.FTZ R116, R121, -R80 ;  /* 0x8000005079747221 */ /* 0x000fc80000010000 */
[----:B------:R-:W-:-:S04]  /*7600*/  FMUL.FTZ R116, R81, R116 ;  /* 0x0000007451747220 */ /* 0x000fc80000410000 */
[----:B------:R-:W-:Y:S01]  /*7610*/  FFMA.FTZ R116, R79, R116, R164 ;  /* 0x000000744f747223 */ /* 0x000fe200000100a4 */
[----:B-1----:R-:W-:Y:S01]  /*7620*/  FADD.FTZ R98, R98, 1 ;  /* 0x3f80000062627421 */ /* 0x002fe20000010000 */
[----:B0-----:R-:W-:Y:S02]  /*7630*/  FMUL.FTZ R88, R97, R88 ;  /* 0x0000005861587220 */ /* 0x001fe40000410000 */
[----:B------:R-:W-:-:S03]  /*7640*/  FMUL.FTZ R97, R116, -1.4426950216293334961 ;  /* 0xbfb8aa3b74617820 */ /* 0x000fc60000410000 */
[----:B------:R-:W0:Y:S01]  /*7650*/  MUFU.RCP R98, R98 ;  /* 0x0000006200627308 */ /* 0x000e220000001000 */
[----:B------:R-:W-:-:S07]  /*7660*/  FADD.FTZ R89, R89, -R80 ;  /* 0x8000005059597221 */ /* 0x000fce0000010000 */
[----:B------:R-:W1:Y:S01]  /*7670*/  MUFU.EX2 R97, R97 ;  /* 0x0000006100617308 */ /* 0x000e620000000800 */
[----:B------:R-:W-:-:S04]  /*7680*/  FMUL.FTZ R89, R81, R89 ;  /* 0x0000005951597220 */ /* 0x000fc80000410000 */
        /* <DEDUP_REMOVED lines=12> */
[----:B------:R-:W0:Y:S08]  /*7750*/  MUFU.RCP R97, R97 ;  /* 0x0000006100617308 */ /* 0x000e300000001000 */
[----:B------:R-:W1:Y:S01]  /*7760*/  MUFU.EX2 R96, R96 ;  /* 0x0000006000607308 */ /* 0x000e620000000800 */
[----:B------:R-:W-:Y:S01]  /*7770*/  FADD.FTZ R123, R123, -R80 ;  /* 0x800000507b7b7221 */ /* 0x000fe20000010000 */
[----:B0-----:R-:W-:Y:S01]  /*7780*/  FMUL.FTZ R117, R117, R97 ;  /* 0x0000006175757220 */ /* 0x001fe20000410000 */
[----:B-1----:R-:W-:-:S05]  /*7790*/  FADD.FTZ R96, R96, 1 ;  /* 0x3f80000060607421 */ /* 0x002fca0000010000 */
[----:B------:R-:W0:Y:S01]  /*77a0*/  MUFU.RCP R97, R96 ;  /* 0x0000006000617308 */ /* 0x000e220000001000 */
[----:B------:R-:W-:-:S04]  /*77b0*/  FMUL.FTZ R119, R81, R123 ;  /* 0x0000007b51777220 */ /* 0x000fc80000410000 */
[----:B------:R-:W-:Y:S01]  /*77c0*/  FFMA.FTZ R119, R79, R119, R164 ;  /* 0x000000774f777223 */ /* 0x000fe200000100a4 */
[----:B0-----:R-:W-:-:S03]  /*77d0*/  FMUL.FTZ R118, R118, R97 ;  /* 0x0000006176767220 */ /* 0x001fc60000410000 */
[----:B------:R-:W-:-:S06]  /*77e0*/  FMUL.FTZ R97, R119, -1.4426950216293334961 ;  /* 0xbfb8aa3b77617820 */ /* 0x000fcc0000410000 */
[----:B------:R-:W0:Y:S01]  /*77f0*/  MUFU.EX2 R97, R97 ;  /* 0x0000006100617308 */ /* 0x000e220000000800 */
[--C-:B------:R-:W-:Y:S01]  /*7800*/  FADD.FTZ R124, R124, -R80.reuse ;  /* 0x800000507c7c7221 */ /* 0x100fe20000010000 */
[--C-:B------:R-:W-:Y:S01]  /*7810*/  FADD.FTZ R90, R90, -R80.reuse ;  /* 0x800000505a5a7221 */ /* 0x100fe20000010000 */
[----:B0-----:R-:W-:Y:S01]  /*7820*/  FADD.FTZ R98, R97, 1 ;  /* 0x3f80000061627421 */ /* 0x001fe20000010000 */
[----:B------:R-:W-:-:S04]  /*7830*/  FADD.FTZ R97, R93, -R80 ;  /* 0x800000505d617221 */ /* 0x000fc80000010000 */
[----:B------:R-:W0:Y:S01]  /*7840*/  MUFU.RCP R93, R98 ;  /* 0x00000062005d7308 */ /* 0x000e220000001000 */
[C---:B------:R-:W-:Y:S01]  /*7850*/  FMUL.FTZ R120, R81.reuse, R124 ;  /* 0x0000007c51787220 */ /* 0x040fe20000410000 */
[----:B------:R-:W-:-:S03]  /*7860*/  FMUL.FTZ R90, R81, R90 ;  /* 0x0000005a515a7220 */ /* 0x000fc60000410000 */
[----:B------:R-:W-:Y:S01]  /*7870*/  FFMA.FTZ R120, R78, R120, R76 ;  /* 0x000000784e787223 */ /* 0x000fe2000001004c */
[----:B------:R-:W-:-:S04]  /*7880*/  FFMA.FTZ R90, R165, R90, R82 ;  /* 0x0000005aa55a7223 */ /* 0x000fc80000010052 */
[----:B------:R-:W-:Y:S01]  /*7890*/  FMUL.FTZ R96, R90, -1.4426950216293334961 ;  /* 0xbfb8aa3b5a607820 */ /* 0x000fe20000410000 */
[----:B0-----:R-:W-:Y:S01]  /*78a0*/  FMUL.FTZ R119, R119, R93 ;  /* 0x0000005d77777220 */ /* 0x001fe20000410000 */
[----:B------:R-:W-:-:S04]  /*78b0*/  FMUL.FTZ R93, R120, -1.4426950216293334961 ;  /* 0xbfb8aa3b785d7820 */ /* 0x000fc80000410000 */
[----:B------:R-:W0:Y:S08]  /*78c0*/  MUFU.EX2 R96, R96 ;  /* 0x0000006000607308 */ /* 0x000e300000000800 */
[----:B------:R-:W1:Y:S01]  /*78d0*/  MUFU.EX2 R93, R93 ;  /* 0x0000005d005d7308 */ /* 0x000e620000000800 */
[----:B0-----:R-:W-:Y:S01]  /*78e0*/  FADD.FTZ R96, R96, 1 ;  /* 0x3f80000060607421 */ /* 0x001fe20000010000 */
[----:B-1----:R-:W-:-:S06]  /*78f0*/  FADD.FTZ R93, R93, 1 ;  /* 0x3f8000005d5d7421 */ /* 0x002fcc0000010000 */
[----:B------:R-:W-:Y:S01]  /*7900*/  MUFU.RCP R96, R96 ;  /* 0x0000006000607308 */ /* 0x000fe20000001000 */
[--C-:B------:R-:W-:Y:S01]  /*7910*/  FADD.FTZ R94, R94, -R80.reuse ;  /* 0x800000505e5e7221 */ /* 0x100fe20000010000 */
[----:B------:R-:W-:-:S06]  /*7920*/  FADD.FTZ R125, R125, -R80 ;  /* 0x800000507d7d7221 */ /* 0x000fcc0000010000 */
[----:B------:R-:W0:Y:S01]  /*7930*/  MUFU.RCP R93, R93 ;  /* 0x0000005d005d7308 */ /* 0x000e220000001000 */
[--C-:B------:R-:W-:Y:S01]  /*7940*/  FADD.FTZ R91, R91, -R80.reuse ;  /* 0x800000505b5b7221 */ /* 0x100fe20000010000 */
[--C-:B------:R-:W-:Y:S01]  /*7950*/  FADD.FTZ R126, R126, -R80.reuse ;  /* 0x800000507e7e7221 */ /* 0x100fe20000010000 */
[--C-:B------:R-:W-:Y:S01]  /*7960*/  FADD.FTZ R92, R92, -R80.reuse ;  /* 0x800000505c5c7221 */ /* 0x100fe20000010000 */
[----:B------:R-:W-:Y:S01]  /*7970*/  FADD.FTZ R80, R95, -R80 ;  /* 0x800000505f507221 */ /* 0x000fe20000010000 */
[C---:B------:R-:W-:Y:S01]  /*7980*/  FMUL.FTZ R94, R81.reuse, R94 ;  /* 0x0000005e515e7220 */ /* 0x040fe20000410000 */
[C---:B------:R-:W-:Y:S01]  /*7990*/  FMUL.FTZ R125, R81.reuse, R125 ;  /* 0x0000007d517d7220 */ /* 0x040fe20000410000 */
[C---:B------:R-:W-:Y:S01]  /*79a0*/  FMUL.FTZ R91, R81.reuse, R91 ;  /* 0x0000005b515b7220 */ /* 0x040fe20000410000 */
[----:B------:R-:W-:Y:S01]  /*79b0*/  FMUL.FTZ R80, R81, R80 ;  /* 0x0000005051507220 */ /* 0x000fe20000410000 */
[----:B------:R-:W-:Y:S01]  /*79c0*/  FFMA.FTZ R94, R165, R94, R82 ;  /* 0x0000005ea55e7223 */ /* 0x000fe20000010052 */
[----:B------:R-:W-:Y:S01]  /*79d0*/  FMUL.FTZ R97, R81, R97 ;  /* 0x0000006151617220 */ /* 0x000fe20000410000 */
[C-C-:B------:R-:W-:Y:S01]  /*79e0*/  FFMA.FTZ R125, R79.reuse, R125, R164.reuse ;  /* 0x0000007d4f7d7223 */ /* 0x140fe200000100a4 */
[--C-:B------:R-:W-:Y:S01]  /*79f0*/  FFMA.FTZ R91, R0, R91, R83.reuse ;  /* 0x0000005b005b7223 */ /* 0x100fe20000010053 */
[----:B------:R-:W-:Y:S01]  /*7a00*/  FFMA.FTZ R80, R79, R80, R164 ;  /* 0x000000504f507223 */ /* 0x000fe200000100a4 */
[----:B------:R-:W-:Y:S01]  /*7a10*/  FMUL.FTZ R79, R94, -1.4426950216293334961 ;  /* 0xbfb8aa3b5e4f7820 */ /* 0x000fe20000410000 */
[----:B------:R-:W-:Y:S01]  /*7a20*/  FFMA.FTZ R83, R0, R97, R83 ;  /* 0x0000006100537223 */ /* 0x000fe20000010053 */
[----:B0-----:R-:W-:Y:S01]  /*7a30*/  FMUL.FTZ R120, R120, R93 ;  /* 0x0000005d78787220 */ /* 0x001fe20000410000 */
[----:B------:R-:W-:Y:S01]  /*7a40*/  FMUL.FTZ R93, R125, -1.4426950216293334961 ;  /* 0xbfb8aa3b7d5d7820 */ /* 0x000fe20000410000 */
[----:B------:R-:W-:Y:S01]  /*7a50*/  FMUL.FTZ R0, R90, R96 ;  /* 0x000000605a007220 */ /* 0x000fe20000410000 */
[----:B------:R-:W-:Y:S01]  /*7a60*/  FMUL.FTZ R90, R91, -1.4426950216293334961 ;  /* 0xbfb8aa3b5b5a7820 */ /* 0x000fe20000410000 */
[----:B------:R-:W0:Y:S08]  /*7a70*/  MUFU.EX2 R79, R79 ;  /* 0x0000004f004f7308 */ /* 0x000e300000000800 */
[----:B------:R-:W1:Y:S08]  /*7a80*/  MUFU.EX2 R93, R93 ;  /* 0x0000005d005d7308 */ /* 0x000e700000000800 */
[----:B------:R-:W3:Y:S01]  /*7a90*/  MUFU.EX2 R90, R90 ;  /* 0x0000005a005a7308 */ /* 0x000ee20000000800 */
[----:B------:R-:W-:Y:S01]  /*7aa0*/  FMUL.FTZ R126, R81, R126 ;  /* 0x0000007e517e7220 */ /* 0x000fe20000410000 */
[----:B0-----:R-:W-:-:S03]  /*7ab0*/  FADD.FTZ R79, R79, 1 ;  /* 0x3f8000004f4f7421 */ /* 0x001fc60000010000 */
[----:B------:R-:W-:Y:S01]  /*7ac0*/  FFMA.FTZ R78, R78, R126, R76 ;  /* 0x0000007e4e4e7223 */ /* 0x000fe2000001004c */
[----:B-1----:R-:W-:Y:S02]  /*7ad0*/  FADD.FTZ R93, R93, 1 ;  /* 0x3f8000005d5d7421 */ /* 0x002fe40000010000 */
[----:B------:R-:W-:Y:S01]  /*7ae0*/  MUFU.RCP R79, R79 ;  /* 0x0000004f004f7308 */ /* 0x000fe20000001000 */
[----:B---3--:R-:W-:-:S07]  /*7af0*/  FADD.FTZ R76, R90, 1 ;  /* 0x3f8000005a4c7421 */ /* 0x008fce0000010000 */
[----:B------:R-:W0:Y:S08]  /*7b00*/  MUFU.RCP R122, R93 ;  /* 0x0000005d007a7308 */ /* 0x000e300000001000 */
[----:B------:R-:W1:Y:S01]  /*7b10*/  MUFU.RCP R76, R76 ;  /* 0x0000004c004c7308 */ /* 0x000e620000001000 */
[----:B------:R-:W-:Y:S01]  /*7b20*/  FMUL.FTZ R92, R81, R92 ;  /* 0x0000005c515c7220 */ /* 0x000fe20000410000 */
[----:B------:R3:W-:Y:S01]  /*7b30*/  STL [R1+0x124], R157 ;  /* 0x0001249d01007387 */ /* 0x0007e20000100800 */
[----:B------:R-:W-:Y:S01]  /*7b40*/  FMUL.FTZ R81, R80, -1.4426950216293334961 ;  /* 0xbfb8aa3b50517820 */ /* 0x000fe20000410000 */
[----:B------:R-:W-:-:S02]  /*7b50*/  F2FP.F16.F32.PACK_AB R134, R42, R41 ;  /* 0x000000292a86723e */ /* 0x000fc400000000ff */
[----:B------:R-:W3:Y:S01]  /*7b60*/  LDL.LU R42, [R1+0x134] ;  /* 0x00013400012a7983 */ /* 0x000ee20000300800 */
[----:B------:R-:W-:Y:S01]  /*7b70*/  F2FP.F16.F32.PACK_AB R135, R40, R38 ;  /* 0x000000262887723e */ /* 0x000fe200000000ff */
[----:B------:R-:W-:Y:S02]  /*7b80*/  FFMA.FTZ R92, R165, R92, R82 ;  /* 0x0000005ca55c7223 */ /* 0x000fe40000010052 */
[----:B------:R-:W3:Y:S01]  /*7b90*/  LDL.LU R41, [R1+0x130] ;  /* 0x0001300001297983 */ /* 0x000ee20000300800 */
[----:B------:R-:W-:Y:S01]  /*7ba0*/  FMUL.FTZ R82, R78, -1.4426950216293334961 ;  /* 0xbfb8aa3b4e527820 */ /* 0x000fe20000410000 */
[----:B0-----:R-:W-:Y:S02]  /*7bb0*/  FMUL.FTZ R122, R125, R122 ;  /* 0x0000007a7d7a7220 */ /* 0x001fe40000410000 */
[----:B------:R-:W3:Y:S01]  /*7bc0*/  LDL.LU R40, [R1+0x12c] ;  /* 0x00012c0001287983 */ /* 0x000ee20000300800 */
[----:B------:R-:W-:Y:S01]  /*7bd0*/  FMUL.FTZ R125, R94, R79 ;  /* 0x0000004f5e7d7220 */ /* 0x000fe20000410000 */
[----:B------:R-:W0:Y:S02]  /*7be0*/  MUFU.EX2 R81, R81 ;  /* 0x0000005100517308 */ /* 0x000e240000000800 */
[----:B------:R-:W3:Y:S01]  /*7bf0*/  LDL.LU R38, [R1+0x128] ;  /* 0x0001280001267983 */ /* 0x000ee20000300800 */
[----:B-1----:R-:W-:-:S03]  /*7c00*/  FMUL.FTZ R76, R91, R76 ;  /* 0x0000004c5b4c7220 */ /* 0x002fc60000410000 */
[----:B------:R-:W3:Y:S01]  /*7c10*/  LDL.LU R95, [R1+0x30] ;  /* 0x00003000015f7983 */ /* 0x000ee20000300800 */
[----:B------:R-:W-:-:S03]  /*7c20*/  FMUL.FTZ R91, R83, -1.4426950216293334961 ;  /* 0xbfb8aa3b535b7820 */ /* 0x000fc60000410000 */
[----:B------:R-:W3:Y:S01]  /*7c30*/  LDL.LU R94, [R1+0x34] ;  /* 0x00003400015e7983 */ /* 0x000ee20000300800 */
[----:B------:R-:W1:Y:S03]  /*7c40*/  MUFU.EX2 R82, R82 ;  /* 0x0000005200527308 */ /* 0x000e660000000800 */
[----:B------:R-:W3:Y:S04]  /*7c50*/  LDL.LU R97, [R1+0x38] ;  /* 0x0000380001617983 */ /* 0x000ee80000300800 */
[----:B------:R-:W3:Y:S01]  /*7c60*/  LDL.LU R96, [R1+0x3c] ;  /* 0x00003c0001607983 */ /* 0x000ee20000300800 */
[----:B------:R-:W4:Y:S03]  /*7c70*/  MUFU.EX2 R91, R91 ;  /* 0x0000005b005b7308 */ /* 0x000f260000000800 */
[----:B------:R-:W3:Y:S04]  /*7c80*/  LDL.LU R99, [R1+0x40] ;  /* 0x0000400001637983 */ /* 0x000ee80000300800 */
[----:B------:R-:W3:Y:S01]  /*7c90*/  LDL.LU R98, [R1+0x44] ;  /* 0x0000440001627983 */ /* 0x000ee20000300800 */
[----:B0-----:R-:W-:-:S03]  /*7ca0*/  FADD.FTZ R81, R81, 1 ;  /* 0x3f80000051517421 */ /* 0x001fc60000010000 */
[----:B------:R-:W3:Y:S04]  /*7cb0*/  LDL.LU R101, [R1+0x48] ;  /* 0x0000480001657983 */ /* 0x000ee80000300800 */
[----:B------:R-:W3:Y:S01]  /*7cc0*/  LDL.LU R100, [R1+0x50] ;  /* 0x0000500001647983 */ /* 0x000ee20000300800 */
[----:B-1----:R-:W-:Y:S01]  /*7cd0*/  FADD.FTZ R82, R82, 1 ;  /* 0x3f80000052527421 */ /* 0x002fe20000010000 */
[----:B------:R-:W0:Y:S02]  /*7ce0*/  MUFU.RCP R126, R81 ;  /* 0x00000051007e7308 */ /* 0x000e240000001000 */
[----:B------:R-:W3:Y:S04]  /*7cf0*/  LDL.LU R103, [R1+0x58] ;  /* 0x0000580001677983 */ /* 0x000ee80000300800 */
[----:B------:R-:W3:Y:S01]  /*7d00*/  LDL.LU R102, [R1+0x5c] ;  /* 0x00005c0001667983 */ /* 0x000ee20000300800 */
[----:B----4-:R-:W-:Y:S01]  /*7d10*/  FADD.FTZ R91, R91, 1 ;  /* 0x3f8000005b5b7421 */ /* 0x010fe20000010000 */
[----:B------:R-:W1:Y:S02]  /*7d20*/  MUFU.RCP R124, R82 ;  /* 0x00000052007c7308 */ /* 0x000e640000001000 */
[----:B------:R-:W4:Y:S04]  /*7d30*/  LDL.LU R105, [R1+0x80] ;  /* 0x0000800001697983 */ /* 0x000f280000300800 */
[----:B------:R-:W4:Y:S02]  /*7d40*/  LDL.LU R104, [R1+0x84] ;  /* 0x0000840001687983 */ /* 0x000f240000300800 */
[----:B------:R-:W2:Y:S02]  /*7d50*/  MUFU.RCP R123, R91 ;  /* 0x0000005b007b7308 */ /* 0x000ea40000001000 */
[----:B------:R-:W4:Y:S04]  /*7d60*/  LDL.LU R107, [R1+0x90] ;  /* 0x00009000016b7983 */ /* 0x000f280000300800 */
[----:B------:R-:W4:Y:S04]  /*7d70*/  LDL.LU R106, [R1+0x6c] ;  /* 0x00006c00016a7983 */ /* 0x000f280000300800 */
[----:B------:R-:W4:Y:S01]  /*7d80*/  LDL.LU R109, [R1+0x88] ;  /* 0x00008800016d7983 */ /* 0x000f220000300800 */
[----:B0-----:R-:W-:-:S03]  /*7d90*/  FMUL.FTZ R126, R80, R126 ;  /* 0x0000007e507e7220 */ /* 0x001fc60000410000 */
[----:B------:R-:W4:Y:S01]  /*7da0*/  LDL.LU R108, [R1+0x8c] ;  /* 0x00008c00016c7983 */ /* 0x000f220000300800 */
[----:B------:R-:W-:-:S03]  /*7db0*/  LEA R80, P1, R69, UR14, 0x1 ;  /* 0x0000000e45507c11 */ /* 0x000fc6000f8208ff */
[----:B------:R-:W4:Y:S01]  /*7dc0*/  LDL.LU R111, [R1+0x70] ;  /* 0x00007000016f7983 */ /* 0x000f220000300800 */
[----:B-1----:R-:W-:-:S03]  /*7dd0*/  FMUL.FTZ R124, R78, R124 ;  /* 0x0000007c4e7c7220 */ /* 0x002fc60000410000 */
[----:B------:R-:W4:Y:S01]  /*7de0*/  LDL.LU R110, [R1+0x64] ;  /* 0x00006400016e7983 */ /* 0x000f220000300800 */
[C---:B------:R-:W-:Y:S02]  /*7df0*/  LEA R78, P2, R68.reuse, UR14, 0x1 ;  /* 0x0000000e444e7c11 */ /* 0x040fe4000f8408ff */
[----:B--2---:R-:W-:Y:S01]  /*7e00*/  LEA.HI.X R81, R69, UR15, R158, 0x1, P1 ;  /* 0x0000000f45517c11 */ /* 0x004fe200088f0c9e */
[----:B------:R-:W2:Y:S01]  /*7e10*/  LDL.LU R113, [R1+0x74] ;  /* 0x0000740001717983 */ /* 0x000ea20000300800 */
[----:B------:R-:W-:Y:S01]  /*7e20*/  LEA R82, P1, R67, UR14, 0x1 ;  /* 0x0000000e43527c11 */ /* 0x000fe2000f8208ff */
[----:B------:R-:W-:Y:S02]  /*7e30*/  FMUL.FTZ R123, R83, R123 ;  /* 0x0000007b537b7220 */ /* 0x000fe40000410000 */
[----:B------:R-:W2:Y:S01]  /*7e40*/  LDL.LU R112, [R1+0x78] ;  /* 0x0000780001707983 */ /* 0x000ea20000300800 */
[----:B------:R-:W-:Y:S02]  /*7e50*/  LEA.HI.X R79, R68, UR15, R159, 0x1, P2 ;  /* 0x0000000f444f7c11 */ /* 0x000fe400090f0c9f */
[----:B------:R-:W-:Y:S01]  /*7e60*/  LEA.HI.X R83, R67, UR15, R160, 0x1, P1 ;  /* 0x0000000f43537c11 */ /* 0x000fe200088f0ca0 */
[----:B------:R-:W2:Y:S04]  /*7e70*/  LDL.LU R159, [R1+0xcc] ;  /* 0x0000cc00019f7983 */ /* 0x000ea80000300800 */
[----:B------:R-:W2:Y:S04]  /*7e80*/  LDL.LU R160, [R1+0xd0] ;  /* 0x0000d00001a07983 */ /* 0x000ea80000300800 */
[----:B------:R-:W2:Y:S01]  /*7e90*/  LDL.LU R115, [R1+0x68] ;  /* 0x0000680001737983 */ /* 0x000ea20000300800 */
[----:B------:R-:W-:Y:S01]  /*7ea0*/  FMUL.FTZ R90, R92, -1.4426950216293334961 ;  /* 0xbfb8aa3b5c5a7820 */ /* 0x000fe20000410000 */
[----:B------:R-:W-:-:S02]  /*7eb0*/  LEA R68, P2, R66, UR14, 0x1 ;  /* 0x0000000e42447c11 */ /* 0x000fc4000f8408ff */
[----:B------:R-:W2:Y:S03]  /*7ec0*/  LDL.LU R114, [R1+0x60] ;  /* 0x0000600001727983 */ /* 0x000ea60000300800 */
[----:B------:R-:W0:Y:S01]  /*7ed0*/  MUFU.EX2 R90, R90 ;  /* 0x0000005a005a7308 */ /* 0x000e220000000800 */
[----:B------:R-:W-:Y:S01]  /*7ee0*/  LEA.HI.X R69, R66, UR15, R161, 0x1, P2 ;  /* 0x0000000f42457c11 */ /* 0x000fe200090f0ca1 */
[----:B------:R-:W2:Y:S01]  /*7ef0*/  LDL.LU R158, [R1+0x54] ;  /* 0x00005400019e7983 */ /* 0x000ea20000300800 */
[----:B0-----:R-:W-:Y:S01]  /*7f00*/  FADD.FTZ R90, R90, 1 ;  /* 0x3f8000005a5a7421 */ /* 0x001fe20000010000 */
[C---:B------:R-:W-:Y:S02]  /*7f10*/  LEA R66, P2, R64.reuse, UR14, 0x1 ;  /* 0x0000000e40427c11 */ /* 0x040fe4000f8408ff */
[----:B---3--:R-:W3:Y:S02]  /*7f20*/  LDL.LU R157, [R1+0x4c] ;  /* 0x00004c00019d7983 */ /* 0x008ee40000300800 */
[----:B------:R0:W1:Y:S01]  /*7f30*/  MUFU.RCP R121, R90 ;  /* 0x0000005a00797308 */ /* 0x0000620000001000 */
[----:B------:R-:W-:Y:S01]  /*7f40*/  LEA.HI.X R67, R64, UR15, R163, 0x1, P2 ;  /* 0x0000000f40437c11 */ /* 0x000fe200090f0ca3 */
[----:B------:R-:W3:Y:S01]  /*7f50*/  LDL.LU R161, [R1+0xc4] ;  /* 0x0000c40001a17983 */ /* 0x000ee20000300800 */
[----:B------:R-:W-:-:S02]  /*7f60*/  LEA R64, P2, R62, UR14, 0x1 ;  /* 0x0000000e3e407c11 */ /* 0x000fc4000f8408ff */
[----:B0-----:R-:W-:-:S04]  /*7f70*/  LEA R90, P1, R65, UR14, 0x1 ;  /* 0x0000000e415a7c11 */ /* 0x001fc8000f8208ff */
[----:B------:R-:W-:Y:S02]  /*7f80*/  LEA.HI.X R91, R65, UR15, R162, 0x1, P1 ;  /* 0x0000000f415b7c11 */ /* 0x000fe400088f0ca2 */
[----:B------:R-:W3:Y:S01]  /*7f90*/  LDL.LU R162, [R1+0xc8] ;  /* 0x0000c80001a27983 */ /* 0x000ee20000300800 */
[----:B-1----:R-:W-:Y:S01]  /*7fa0*/  FMUL.FTZ R121, R92, R121 ;  /* 0x000000795c797220 */ /* 0x002fe20000410000 */
[C---:B------:R-:W-:Y:S02]  /*7fb0*/  LEA R92, P1, R63.reuse, UR14, 0x1 ;  /* 0x0000000e3f5c7c11 */ /* 0x040fe4000f8208ff */
[----:B------:R-:W3:Y:S02]  /*7fc0*/  LDL.LU R163, [R1+0xc0] ;  /* 0x0000c00001a37983 */ /* 0x000ee40000300800 */
[----:B------:R-:W-:Y:S02]  /*7fd0*/  LEA.HI.X R93, R63, UR15, R95, 0x1, P1 ;  /* 0x0000000f3f5d7c11 */ /* 0x000fe400088f0c5f */
[----:B------:R-:W-:-:S02]  /*7fe0*/  LEA.HI.X R65, R62, UR15, R94, 0x1, P2 ;  /* 0x0000000f3e417c11 */ /* 0x000fc400090f0c5e */
[C---:B------:R-:W-:Y:S02]  /*7ff0*/  LEA R94, P1, R61.reuse, UR14, 0x1 ;  /* 0x0000000e3d5e7c11 */ /* 0x040fe4000f8208ff */
[C---:B------:R-:W-:Y:S02]  /*8000*/  LEA R62, P2, R60.reuse, UR14, 0x1 ;  /* 0x0000000e3c3e7c11 */ /* 0x040fe4000f8408ff */
[----:B------:R-:W-:Y:S02]  /*8010*/  LEA.HI.X R95, R61, UR15, R97, 0x1, P1 ;  /* 0x0000000f3d5f7c11 */ /* 0x000fe400088f0c61 */
[----:B------:R-:W-:Y:S02]  /*8020*/  LEA.HI.X R63, R60, UR15, R96, 0x1, P2 ;  /* 0x0000000f3c3f7c11 */ /* 0x000fe400090f0c60 */
[----:B------:R-:W-:Y:S02]  /*8030*/  LEA R96, P1, R59, UR14, 0x1 ;  /* 0x0000000e3b607c11 */ /* 0x000fe4000f8208ff */
[----:B------:R-:W-:-:S02]  /*8040*/  LEA R60, P2, R58, UR14, 0x1 ;  /* 0x0000000e3a3c7c11 */ /* 0x000fc4000f8408ff */
[----:B------:R-:W-:Y:S02]  /*8050*/  LEA.HI.X R97, R59, UR15, R99, 0x1, P1 ;  /* 0x0000000f3b617c11 */ /* 0x000fe400088f0c63 */
[----:B------:R-:W-:Y:S02]  /*8060*/  LEA.HI.X R61, R58, UR15, R98, 0x1, P2 ;  /* 0x0000000f3a3d7c11 */ /* 0x000fe400090f0c62 */
[C---:B------:R-:W-:Y:S02]  /*8070*/  LEA R98, P1, R57.reuse, UR14, 0x1 ;  /* 0x0000000e39627c11 */ /* 0x040fe4000f8208ff */
[C---:B------:R-:W-:Y:S02]  /*8080*/  LEA R58, P2, R56.reuse, UR14, 0x1 ;  /* 0x0000000e383a7c11 */ /* 0x040fe4000f8408ff */
        /* <DEDUP_REMOVED lines=8> */
[----:B----4-:R-:W-:Y:S02]  /*8110*/  LEA.HI.X R103, R53, UR15, R105, 0x1, P1 ;  /* 0x0000000f35677c11 */ /* 0x010fe400088f0c69 */
        /* <DEDUP_REMOVED lines=15> */
[----:B--2---:R-:W-:Y:S02]  /*8210*/  LEA.HI.X R111, R45, UR15, R113, 0x1, P1 ;  /* 0x0000000f2d6f7c11 */ /* 0x004fe400088f0c71 */
[----:B------:R-:W-:-:S02]  /*8220*/  LEA.HI.X R47, R44, UR15, R112, 0x1, P2 ;  /* 0x0000000f2c2f7c11 */ /* 0x000fc400090f0c70 */
[----:B------:R-:W-:-:S04]  /*8230*/  LEA R112, P1, R43, UR14, 0x1 ;  /* 0x0000000e2b707c11 */ /* 0x000fc8000f8208ff */
[----:B------:R-:W-:Y:S02]  /*8240*/  LEA.HI.X R113, R43, UR15, R115, 0x1, P1 ;  /* 0x0000000f2b717c11 */ /* 0x000fe400088f0c73 */
[----:B------:R-:W2:Y:S01]  /*8250*/  LDL.LU R43, [R1+0x7c] ;  /* 0x00007c00012b7983 */ /* 0x000ea20000300800 */
[----:B------:R-:W-:-:S04]  /*8260*/  LEA R44, P2, R42, UR14, 0x1 ;  /* 0x0000000e2a2c7c11 */ /* 0x000fc8000f8408ff */
[----:B------:R-:W-:Y:S02]  /*8270*/  LEA.HI.X R45, R42, UR15, R114, 0x1, P2 ;  /* 0x0000000f2a2d7c11 */ /* 0x000fe400090f0c72 */
[----:B------:R-:W-:Y:S02]  /*8280*/  LEA R42, P1, R41, UR14, 0x1 ;  /* 0x0000000e292a7c11 */ /* 0x000fe4000f8208ff */
[----:B------:R-:W-:-:S04]  /*8290*/  LEA R114, P2, R40, UR14, 0x1 ;  /* 0x0000000e28727c11 */ /* 0x000fc8000f8408ff */
[----:B------:R-:W-:Y:S02]  /*82a0*/  LEA.HI.X R115, R40, UR15, R158, 0x1, P2 ;  /* 0x0000000f28737c11 */ /* 0x000fe400090f0c9e */
[----:B------:R-:W-:Y:S02]  /*82b0*/  PRMT R165, R134, 0x7632, R165 ;  /* 0x0000763286a57816 */ /* 0x000fe400000000a5 */
[----:B------:R-:W-:Y:S01]  /*82c0*/  PRMT R164, R135, 0x7632, R164 ;  /* 0x0000763287a47816 */ /* 0x000fe200000000a4 */
[----:B------:R3:W-:Y:S04]  /*82d0*/  STG.E.U16 desc[UR12][R80.64], R134 ;  /* 0x0000008650007986 */ /* 0x0007e8000c10150c */
[----:B------:R-:W-:Y:S04]  /*82e0*/  STG.E.U16 desc[UR12][R80.64+0x2], R165 ;  /* 0x000002a550007986 */ /* 0x000fe8000c10150c */
[----:B------:R-:W-:Y:S04]  /*82f0*/  STG.E.U16 desc[UR12][R80.64+0x4], R135 ;  /* 0x0000048750007986 */ /* 0x000fe8000c10150c */
[----:B------:R0:W-:Y:S01]  /*8300*/  STG.E.U16 desc[UR12][R80.64+0x6], R164 ;  /* 0x000006a450007986 */ /* 0x0001e2000c10150c */
[----:B---3--:R-:W-:-:S02]  /*8310*/  F2FP.F16.F32.PACK_AB R134, R161, R162 ;  /* 0x000000a2a186723e */ /* 0x008fc400000000ff */
[----:B--2---:R-:W-:Y:S02]  /*8320*/  LEA.HI.X R43, R41, UR15, R43, 0x1, P1 ;  /* 0x0000000f292b7c11 */ /* 0x004fe400088f0c2b */
[----:B------:R-:W-:-:S04]  /*8330*/  LEA R40, P1, R38, UR14, 0x1 ;  /* 0x0000000e26287c11 */ /* 0x000fc8000f8208ff */
[----:B------:R-:W-:Y:S01]  /*8340*/  LEA.HI.X R41, R38, UR15, R157, 0x1, P1 ;  /* 0x0000000f26297c11 */ /* 0x000fe200088f0c9d */
[----:B------:R-:W-:Y:S01]  /*8350*/  STG.E.U16 desc[UR12][R78.64+0x4], R134 ;  /* 0x000004864e007986 */ /* 0x000fe2000c10150c */
[----:B------:R-:W-:Y:S01]  /*8360*/  F2FP.F16.F32.PACK_AB R38, R159, R160 ;  /* 0x000000a09f26723e */ /* 0x000fe200000000ff */
[----:B------:R-:W-:Y:S02]  /*8370*/  UIADD3 UR10, UP0, UR10, 0x9, URZ ;  /* 0x000000090a0a7890 */ /* 0x000fe4000ff1e03f */
[----:B------:R-:W2:Y:S01]  /*8380*/  LDL.LU R157, [R1+0xac] ;  /* 0x0000ac00019d7983 */ /* 0x000ea20000300800 */
[----:B0-----:R-:W-:Y:S01]  /*8390*/  PRMT R81, R134, 0x7632, R81 ;  /* 0x0000763286517816 */ /* 0x001fe20000000051 */
[----:B------:R-:W-:Y:S02]  /*83a0*/  ULDC.64 UR14, c[0x0][0x238] ;  /* 0x00008e00000e7ab9 */ /* 0x000fe40000000a00 */
[----:B------:R-:W2:Y:S04]  /*83b0*/  LDL.LU R158, [R1+0xb0] ;  /* 0x0000b000019e7983 */ /* 0x000ea80000300800 */
[----:B------:R-:W3:Y:S04]  /*83c0*/  LDL.LU R159, [R1+0xa4] ;  /* 0x0000a400019f7983 */ /* 0x000ee80000300800 */
[----:B------:R-:W3:Y:S04]  /*83d0*/  LDL.LU R160, [R1+0xa8] ;  /* 0x0000a80001a07983 */ /* 0x000ee80000300800 */
[----:B------:R-:W4:Y:S04]  /*83e0*/  LDL.LU R165, [R1+0xb8] ;  /* 0x0000b80001a57983 */ /* 0x000f280000300800 */
[----:B------:R-:W4:Y:S04]  /*83f0*/  LDL.LU R135, [R1+0xb4] ;  /* 0x0000b40001877983 */ /* 0x000f280000300800 */
[----:B------:R-:W3:Y:S04]  /*8400*/  LDL.LU R161, [R1+0x9c] ;  /* 0x00009c0001a17983 */ /* 0x000ee80000300800 */
[----:B------:R-:W3:Y:S04]  /*8410*/  LDL.LU R162, [R1+0xa0] ;  /* 0x0000a00001a27983 */ /* 0x000ee80000300800 */
[----:B------:R-:W2:Y:S01]  /*8420*/  LDL.LU R164, [R1+0xbc] ;  /* 0x0000bc0001a47983 */ /* 0x000ea20000300800 */
[----:B------:R-:W-:-:S03]  /*8430*/  PRMT R80, R38, 0x7632, R80 ;  /* 0x0000763226507816 */ /* 0x000fc60000000050 */
[----:B------:R-:W-:Y:S04]  /*8440*/  STG.E.U16 desc[UR12][R78.64], R38 ;  /* 0x000000264e007986 */ /* 0x000fe8000c10150c */
[----:B------:R4:W-:Y:S04]  /*8450*/  STG.E.U16 desc[UR12][R78.64+0x2], R80 ;  /* 0x000002504e007986 */ /* 0x0009e8000c10150c */
[----:B------:R0:W-:Y:S01]  /*8460*/  STG.E.U16 desc[UR12][R78.64+0x6], R81 ;  /* 0x000006514e007986 */ /* 0x0001e2000c10150c */
[----:B----4-:R-:W-:-:S04]  /*8470*/  F2FP.F16.F32.PACK_AB R80, R135, R165 ;  /* 0x000000a58750723e */ /* 0x010fc800000000ff */
[----:B0-----:R-:W-:Y:S02]  /*8480*/  PRMT R79, R80, 0x7632, R79 ;  /* 0x00007632504f7816 */ /* 0x001fe4000000004f */
[----:B--2---:R-:W-:Y:S02]  /*8490*/  F2FP.F16.F32.PACK_AB R38, R164, R163 ;  /* 0x000000a3a426723e */ /* 0x004fe400000000ff */
[----:B------:R-:W2:Y:S02]  /*84a0*/  LDL.LU R163, [R1+0x94] ;  /* 0x0000940001a37983 */ /* 0x000ea40000300800 */
[----:B------:R-:W-:Y:S02]  /*84b0*/  PRMT R78, R38, 0x7632, R78 ;  /* 0x00007632264e7816 */ /* 0x000fe4000000004e */
[----:B------:R-:W4:Y:S04]  /*84c0*/  LDL.LU R134, [R1+0x8] ;  /* 0x0000080001867983 */ /* 0x000f280000300800 */
[----:B------:R-:W4:Y:S04]  /*84d0*/  LDL.LU R164, [R1+0xc] ;  /* 0x00000c0001a47983 */ /* 0x000f280000300800 */
[----:B------:R-:W4:Y:S04]  /*84e0*/  LDL.LU R135, [R1] ;  /* 0x0000000001877983 */ /* 0x000f280000300800 */
[----:B------:R-:W4:Y:S04]  /*84f0*/  LDL.LU R165, [R1+0x4] ;  /* 0x0000040001a57983 */ /* 0x000f280000300800 */
[----:B------:R0:W-:Y:S04]  /*8500*/  STG.E.U16 desc[UR12][R82.64], R38 ;  /* 0x0000002652007986 */ /* 0x0001e8000c10150c */
[----:B------:R-:W4:Y:S04]  /*8510*/  LDL.LU R81, [R1+0x14] ;  /* 0x0000140001517983 */ /* 0x000f280000300800 */
[----:B------:R3:W-:Y:S01]  /*8520*/  STG.E.U16 desc[UR12][R82.64+0x2], R78 ;  /* 0x0000024e52007986 */ /* 0x0007e2000c10150c */
[----:B0-----:R-:W-:-:S03]  /*8530*/  F2FP.F16.F32.PACK_AB R38, R157, R158 ;  /* 0x0000009e9d26723e */ /* 0x001fc600000000ff */
[----:B------:R-:W4:Y:S04]  /*8540*/  LDL.LU R157, [R1+0x124] ;  /* 0x00012400019d7983 */ /* 0x000f280000300800 */
[----:B------:R-:W4:Y:S01]  /*8550*/  LDL.LU R158, [R1+0x120] ;  /* 0x00012000019e7983 */ /* 0x000f220000300800 */
[----:B---3--:R-:W-:-:S03]  /*8560*/  F2FP.F16.F32.PACK_AB R78, R159, R160 ;  /* 0x000000a09f4e723e */ /* 0x008fc600000000ff */
[----:B------:R-:W3:Y:S04]  /*8570*/  LDL.LU R159, [R1+0x11c] ;  /* 0x00011c00019f7983 */ /* 0x000ee80000300800 */
[----:B------:R-:W-:Y:S04]  /*8580*/  STG.E.U16 desc[UR12][R82.64+0x4], R80 ;  /* 0x0000045052007986 */ /* 0x000fe8000c10150c */
[----:B------:R-:W3:Y:S04]  /*8590*/  LDL.LU R160, [R1+0x118] ;  /* 0x0001180001a07983 */ /* 0x000ee80000300800 */
[----:B------:R0:W-:Y:S04]  /*85a0*/  STG.E.U16 desc[UR12][R82.64+0x6], R79 ;  /* 0x0000064f52007986 */ /* 0x0001e8000c10150c */
[----:B0-----:R-:W2:Y:S01]  /*85b0*/  LDL.LU R82, [R1+0x98] ;  /* 0x0000980001527983 */ /* 0x001ea20000300800 */
[----:B------:R-:W-:-:S03]  /*85c0*/  PRMT R79, R38, 0x7632, R79 ;  /* 0x00007632264f7816 */ /* 0x000fc6000000004f */
[----:B------:R-:W4:Y:S01]  /*85d0*/  LDL.LU R83, [R1+0x10] ;  /* 0x0000100001537983 */ /* 0x000f220000300800 */
[----:B------:R-:W-:-:S03]  /*85e0*/  PRMT R80, R78, 0x7632, R80 ;  /* 0x000076324e507816 */ /* 0x000fc60000000050 */
[----:B------:R0:W-:Y:S04]  /*85f0*/  STG.E.U16 desc[UR12][R68.64], R38 ;  /* 0x0000002644007986 */ /* 0x0001e8000c10150c */
[----:B------:R2:W-:Y:S01]  /*8600*/  STG.E.U16 desc[UR12][R68.64+0x4], R78 ;  /* 0x0000044e44007986 */ /* 0x0005e2000c10150c */
[----:B0-----:R-:W-:-:S03]  /*8610*/  F2FP.F16.F32.PACK_AB R38, R161, R162 ;  /* 0x000000a2a126723e */ /* 0x001fc600000000ff */
[----:B------:R-:W3:Y:S04]  /*8620*/  LDL.LU R161, [R1+0x114] ;  /* 0x0001140001a17983 */ /* 0x000ee80000300800 */
[----:B------:R-:W3:Y:S01]  /*8630*/  LDL.LU R162, [R1+0x110] ;  /* 0x0001100001a27983 */ /* 0x000ee20000300800 */
[----:B--2---:R-:W-:-:S03]  /*8640*/  F2FP.F16.F32.PACK_AB R78, R163, R82 ;  /* 0x00000052a34e723e */ /* 0x004fc600000000ff */
[----:B------:R-:W2:Y:S04]  /*8650*/  LDL.LU R163, [R1+0x108] ;  /* 0x0001080001a37983 */ /* 0x000ea80000300800 */
[----:B------:R-:W-:Y:S04]  /*8660*/  STG.E.U16 desc[UR12][R68.64+0x2], R79 ;  /* 0x0000024f44007986 */ /* 0x000fe8000c10150c */
[----:B------:R0:W-:Y:S04]  /*8670*/  STG.E.U16 desc[UR12][R68.64+0x6], R80 ;  /* 0x0000065044007986 */ /* 0x0001e8000c10150c */
[----:B------:R4:W-:Y:S01]  /*8680*/  STG.E.U16 desc[UR12][R90.64], R38 ;  /* 0x000000265a007986 */ /* 0x0009e2000c10150c */
[----:B0-----:R-:W-:-:S02]  /*8690*/  PRMT R68, R38, 0x7632, R68 ;  /* 0x0000763226447816 */ /* 0x001fc40000000044 */
[----:B------:R-:W-:Y:S02]  /*86a0*/  PRMT R69, R78, 0x7632, R69 ;  /* 0x000076324e457816 */ /* 0x000fe40000000045 */
[----:B----4-:R-:W-:Y:S01]  /*86b0*/  F2FP.F16.F32.PACK_AB R38, R83, R81 ;  /* 0x000000515326723e */ /* 0x010fe200000000ff */
[----:B------:R0:W-:Y:S04]  /*86c0*/  STG.E.U16 desc[UR12][R90.64+0x2], R68 ;  /* 0x000002445a007986 */ /* 0x0001e8000c10150c */
[----:B------:R1:W-:Y:S04]  /*86d0*/  STG.E.U16 desc[UR12][R90.64+0x4], R78 ;  /* 0x0000044e5a007986 */ /* 0x0003e8000c10150c */
[----:B------:R4:W-:Y:S01]  /*86e0*/  STG.E.U16 desc[UR12][R90.64+0x6], R69 ;  /* 0x000006455a007986 */ /* 0x0009e2000c10150c */
[----:B0-----:R-:W-:-:S03]  /*86f0*/  F2FP.F16.F32.PACK_AB R68, R134, R164 ;  /* 0x000000a48644723e */ /* 0x001fc600000000ff */
[----:B------:R0:W-:Y:S01]  /*8700*/  STG.E.U16 desc[UR12][R66.64], R38 ;  /* 0x0000002642007986 */ /* 0x0001e2000c10150c */
[----:B-1----:R-:W-:Y:S02]  /*8710*/  PRMT R78, R68, 0x7632, R78 ;  /* 0x00007632444e7816 */ /* 0x002fe4000000004e */
[----:B----4-:R-:W-:Y:S02]  /*8720*/  PRMT R69, R38, 0x7632, R69 ;  /* 0x0000763226457816 */ /* 0x010fe40000000045 */
[----:B---3--:R-:W-:Y:S02]  /*8730*/  F2FP.F16.F32.PACK_AB R160, R160, R161 ;  /* 0x000000a1a0a0723e */ /* 0x008fe400000000ff */
[----:B0-----:R-:W-:Y:S02]  /*8740*/  F2FP.F16.F32.PACK_AB R38, R135, R165 ;  /* 0x000000a58726723e */ /* 0x001fe400000000ff */
[----:B------:R-:W-:Y:S01]  /*8750*/  F2FP.F16.F32.PACK_AB R158, R158, R159 ;  /* 0x0000009f9e9e723e */ /* 0x000fe200000000ff */
[----:B------:R-:W-:Y:S04]  /*8760*/  STG.E.U16 desc[UR12][R66.64+0x2], R69 ;  /* 0x0000024542007986 */ /* 0x000fe8000c10150c */
[----:B------:R-:W-:Y:S04]  /*8770*/  STG.E.U16 desc[UR12][R66.64+0x4], R68 ;  /* 0x0000044442007986 */ /* 0x000fe8000c10150c */
[----:B------:R0:W-:Y:S01]  /*8780*/  STG.E.U16 desc[UR12][R66.64+0x6], R78 ;  /* 0x0000064e42007986 */ /* 0x0001e2000c10150c */
[----:B------:R-:W-:-:S03]  /*8790*/  F2FP.F16.F32.PACK_AB R156, R156, R157 ;  /* 0x0000009d9c9c723e */ /* 0x000fc600000000ff */
[----:B------:R1:W-:Y:S01]  /*87a0*/  STG.E.U16 desc[UR12][R92.64], R38 ;  /* 0x000000265c007986 */ /* 0x0003e2000c10150c */
[----:B------:R-:W-:Y:S02]  /*87b0*/  F2FP.F16.F32.PACK_AB R154, R154, R155 ;  /* 0x0000009b9a9a723e */ /* 0x000fe400000000ff */
[----:B------:R-:W-:Y:S02]  /*87c0*/  F2FP.F16.F32.PACK_AB R152, R152, R153 ;  /* 0x000000999898723e */ /* 0x000fe400000000ff */
[----:B0-----:R-:W-:Y:S02]  /*87d0*/  PRMT R67, R38, 0x7632, R67 ;  /* 0x0000763226437816 */ /* 0x001fe40000000043 */
[----:B------:R-:W-:Y:S02]  /*87e0*/  PRMT R66, R160, 0x7632, R66 ;  /* 0x00007632a0427816 */ /* 0x000fe40000000042 */
[----:B-1----:R-:W-:Y:S01]  /*87f0*/  PRMT R38, R158, 0x7632, R38 ;  /* 0x000076329e267816 */ /* 0x002fe20000000026 */
[----:B------:R0:W-:Y:S01]  /*8800*/  STG.E.U16 desc[UR12][R92.64+0x2], R67 ;  /* 0x000002435c007986 */ /* 0x0001e2000c10150c */
[----:B------:R-:W-:-:S02]  /*8810*/  F2FP.F16.F32.PACK_AB R150, R150, R151 ;  /* 0x000000979696723e */ /* 0x000fc400000000ff */
[----:B------:R-:W-:Y:S02]  /*8820*/  F2FP.F16.F32.PACK_AB R148, R148, R149 ;  /* 0x000000959494723e */ /* 0x000fe400000000ff */
[----:B------:R-:W-:Y:S02]  /*8830*/  F2FP.F16.F32.PACK_AB R146, R146, R147 ;  /* 0x000000939292723e */ /* 0x000fe400000000ff */
[----:B------:R-:W-:Y:S02]  /*8840*/  F2FP.F16.F32.PACK_AB R144, R144, R145 ;  /* 0x000000919090723e */ /* 0x000fe400000000ff */
[----:B0-----:R-:W-:Y:S02]  /*8850*/  PRMT R67, R154, 0x7632, R67 ;  /* 0x000076329a437816 */ /* 0x001fe40000000043 */
[----:B------:R-:W-:Y:S02]  /*8860*/  F2FP.F16.F32.PACK_AB R142, R142, R143 ;  /* 0x0000008f8e8e723e */ /* 0x000fe400000000ff */
[----:B------:R-:W-:-:S02]  /*8870*/  F2FP.F16.F32.PACK_AB R140, R140, R141 ;  /* 0x0000008d8c8c723e */ /* 0x000fc400000000ff */
[----:B------:R-:W-:Y:S02]  /*8880*/  F2FP.F16.F32.PACK_AB R138, R138, R139 ;  /* 0x0000008b8a8a723e */ /* 0x000fe400000000ff */
[----:B------:R-:W-:Y:S02]  /*8890*/  F2FP.F16.F32.PACK_AB R136, R136, R137 ;  /* 0x000000898888723e */ /* 0x000fe400000000ff */
        /* <DEDUP_REMOVED lines=8> */
[----:B------:R-:W-:Y:S02]  /*8920*/  F2FP.F16.F32.PACK_AB R5, R5, R6 ;  /* 0x000000060505723e */ /* 0x000fe400000000ff */
[----:B------:R-:W-:-:S02]  /*8930*/  PRMT R14, R15, 0x7632, R14 ;  /* 0x000076320f0e7816 */ /* 0x000fc4000000000e */
[----:B------:R-:W-:Y:S02]  /*8940*/  PRMT R12, R13, 0x7632, R12 ;  /* 0x000076320d0c7816 */ /* 0x000fe4000000000c */
[----:B------:R-:W-:Y:S02]  /*8950*/  PRMT R10, R11, 0x7632, R10 ;  /* 0x000076320b0a7816 */ /* 0x000fe4000000000a */
[----:B------:R-:W-:Y:S02]  /*8960*/  PRMT R8, R9, 0x7632, R8 ;  /* 0x0000763209087816 */ /* 0x000fe40000000008 */
[----:B------:R-:W-:Y:S02]  /*8970*/  F2FP.F16.F32.PACK_AB R3, R3, R4 ;  /* 0x000000040303723e */ /* 0x000fe400000000ff */
[----:B------:R-:W-:Y:S02]  /*8980*/  PRMT R6, R7, 0x7632, R6 ;  /* 0x0000763207067816 */ /* 0x000fe40000000006 */
[----:B------:R-:W-:-:S02]  /*8990*/  PRMT R4, R5, 0x7632, R4 ;  /* 0x0000763205047816 */ /* 0x000fc40000000004 */
        /* <DEDUP_REMOVED lines=14> */
[----:B------:R-:W-:Y:S02]  /*8a80*/  PRMT R24, R33, 0x7632, R24 ;  /* 0x0000763221187816 */ /* 0x000fe40000000018 */
        /* <DEDUP_REMOVED lines=11> */
[----:B------:R-:W-:Y:S01]  /*8b40*/  F2FP.F16.F32.PACK_AB R125, R126, R125 ;  /* 0x0000007d7e7d723e */ /* 0x000fe200000000ff */
[----:B------:R-:W-:Y:S01]  /*8b50*/  UIADD3.X UR5, URZ, UR5, URZ, UP0, !UPT ;  /* 0x000000053f057290 */ /* 0x000fe200087fe43f */
[----:B------:R-:W-:Y:S01]  /*8b60*/  PRMT R20, R123, 0x7632, R20 ;  /* 0x000076327b147816 */ /* 0x000fe20000000014 */
[----:B------:R-:W-:-:S04]  /*8b70*/  UISETP.GE.U32.AND UP0, UPT, UR10, UR14, UPT ;  /* 0x0000000e0a00728c */ /* 0x000fc8000bf06070 */
[----:B------:R-:W-:-:S06]  /*8b80*/  UISETP.GE.AND.EX UP0, UPT, UR5, UR15, UPT, UP0 ;  /* 0x0000000f0500728c */ /* 0x000fcc000bf06300 */
[----:B------:R-:W-:Y:S01]  /*8b90*/  PLOP3.LUT P1, PT, PT, PT, UP0, 0x80, 0x0 ;  /* 0x000000000000781c */ /* 0x000fe20003f2f008 */
[----:B------:R-:W-:Y:S01]  /*8ba0*/  ULOP3.LUT UR4, UR4, 0x1, URZ, 0x3c, !UPT ;  /* 0x0000000104047892 */ /* 0x000fe2000f8e3c3f */
[----:B--2---:R-:W-:-:S04]  /*8bb0*/  F2FP.F16.F32.PACK_AB R162, R162, R163 ;  /* 0x000000a3a2a2723e */ /* 0x004fc800000000ff */
[----:B------:R-:W-:Y:S01]  /*8bc0*/  PRMT R79, R162, 0x7632, R79 ;  /* 0x00007632a24f7816 */ /* 0x000fe2000000004f */
[----:B------:R-:W-:Y:S04]  /*8bd0*/  STG.E.U16 desc[UR12][R92.64+0x4], R162 ;  /* 0x000004a25c007986 */ /* 0x000fe8000c10150c */
[----:B------:R-:W-:Y:S04]  /*8be0*/  STG.E.U16 desc[UR12][R92.64+0x6], R79 ;  /* 0x0000064f5c007986 */ /* 0x000fe8000c10150c */
[----:B------:R-:W-:Y:S04]  /*8bf0*/  STG.E.U16 desc[UR12][R64.64], R160 ;  /* 0x000000a040007986 */ /* 0x000fe8000c10150c */
[----:B------:R-:W-:Y:S04]  /*8c00*/  STG.E.U16 desc[UR12][R64.64+0x2], R66 ;  /* 0x0000024240007986 */ /* 0x000fe8000c10150c */
[----:B------:R-:W-:Y:S04]  /*8c10*/  STG.E.U16 desc[UR12][R64.64+0x4], R158 ;  /* 0x0000049e40007986 */ /* 0x000fe8000c10150c */
[----:B------:R0:W-:Y:S04]  /*8c20*/  STG.E.U16 desc[UR12][R64.64+0x6], R38 ;  /* 0x0000062640007986 */ /* 0x0001e8000c10150c */
        /* <DEDUP_REMOVED lines=17> */
[----:B------:R0:W-:Y:S04]  /*8d40*/  STG.E.U16 desc[UR12][R96.64+0x2], R63 ;  /* 0x0000023f60007986 */ /* 0x0001e8000c10150c */
[----:B------:R-:W-:Y:S04]  /*8d50*/  STG.E.U16 desc[UR12][R96.64+0x6], R65 ;  /* 0x0000064160007986 */ /* 0x000fe8000c10150c */
[----:B------:R-:W-:Y:S04]  /*8d60*/  STG.E.U16 desc[UR12][R60.64], R144 ;  /* 0x000000903c007986 */ /* 0x000fe8000c10150c */
[----:B------:R1:W-:Y:S01]  /*8d70*/  STG.E.U16 desc[UR12][R60.64+0x2], R38 ;  /* 0x000002263c007986 */ /* 0x0003e2000c10150c */
[----:B0-----:R-:W-:-:S03]  /*8d80*/  PRMT R63, R138, 0x7632, R63 ;  /* 0x000076328a3f7816 */ /* 0x001fc6000000003f */
[----:B------:R-:W-:Y:S04]  /*8d90*/  STG.E.U16 desc[UR12][R60.64+0x4], R142 ;  /* 0x0000048e3c007986 */ /* 0x000fe8000c10150c */
[----:B------:R0:W-:Y:S01]  /*8da0*/  STG.E.U16 desc[UR12][R60.64+0x6], R62 ;  /* 0x0000063e3c007986 */ /* 0x0001e2000c10150c */
[----:B-1----:R-:W-:-:S03]  /*8db0*/  PRMT R38, R136, 0x7632, R38 ;  /* 0x0000763288267816 */ /* 0x002fc60000000026 */
[----:B------:R-:W-:Y:S01]  /*8dc0*/  STG.E.U16 desc[UR12][R98.64], R140 ;  /* 0x0000008c62007986 */ /* 0x000fe2000c10150c */
[----:B0-----:R-:W-:Y:S02]  /*8dd0*/  PRMT R61, R140, 0x7632, R61 ;  /* 0x000076328c3d7816 */ /* 0x001fe4000000003d */
[----:B------:R-:W-:Y:S01]  /*8de0*/  PRMT R60, R132, 0x7632, R60 ;  /* 0x00007632843c7816 */ /* 0x000fe2000000003c */
[----:B------:R-:W-:Y:S04]  /*8df0*/  STG.E.U16 desc[UR12][R98.64+0x4], R138 ;  /* 0x0000048a62007986 */ /* 0x000fe8000c10150c */
[----:B------:R0:W-:Y:S04]  /*8e00*/  STG.E.U16 desc[UR12][R98.64+0x2], R61 ;  /* 0x0000023d62007986 */ /* 0x0001e8000c10150c */
[----:B------:R-:W-:Y:S04]  /*8e10*/  STG.E.U16 desc[UR12][R98.64+0x6], R63 ;  /* 0x0000063f62007986 */ /* 0x000fe8000c10150c */
[----:B------:R-:W-:Y:S04]  /*8e20*/  STG.E.U16 desc[UR12][R58.64], R136 ;  /* 0x000000883a007986 */ /* 0x000fe8000c10150c */
[----:B------:R-:W-:Y:S01]  /*8e30*/  STG.E.U16 desc[UR12][R58.64+0x2], R38 ;  /* 0x000002263a007986 */ /* 0x000fe2000c10150c */
[----:B0-----:R-:W-:-:S03]  /*8e40*/  PRMT R61, R128, 0x7632, R61 ;  /* 0x00007632803d7816 */ /* 0x001fc6000000003d */
[----:B------:R-:W-:Y:S04]  /*8e50*/  STG.E.U16 desc[UR12][R58.64+0x4], R132 ;  /* 0x000004843a007986 */ /* 0x000fe8000c10150c */
[----:B------:R0:W-:Y:S04]  /*8e60*/  STG.E.U16 desc[UR12][R58.64+0x6], R60 ;  /* 0x0000063c3a007986 */ /* 0x0001e8000c10150c */
[----:B------:R-:W-:Y:S01]  /*8e70*/  STG.E.U16 desc[UR12][R100.64], R130 ;  /* 0x0000008264007986 */ /* 0x000fe2000c10150c */
[----:B0-----:R-:W-:-:S03]  /*8e80*/  PRMT R59, R130, 0x7632, R59 ;  /* 0x00007632823b7816 */ /* 0x001fc6000000003b */
[----:B------:R-:W-:Y:S04]  /*8e90*/  STG.E.U16 desc[UR12][R100.64+0x4], R128 ;  /* 0x0000048064007986 */ /* 0x000fe8000c10150c */
        /* <DEDUP_REMOVED lines=17> */
[----:B------:R-:W-:Y:S01]  /*8fb0*/  STG.E.U16 desc[UR12][R104.64+0x2], R8 ;  /* 0x0000020868007986 */ /* 0x000fe2000c10150c */
[----:B0-----:R-:W-:Y:S02]  /*8fc0*/  PRMT R4, R17, 0x7632, R4 ;  /* 0x0000763211047816 */ /* 0x001fe40000000004 */
[----:B-1----:R-:W-:Y:S01]  /*8fd0*/  PRMT R3, R19, 0x7632, R3 ;  /* 0x0000763213037816 */ /* 0x002fe20000000003 */
[----:B------:R0:W-:Y:S04]  /*8fe0*/  STG.E.U16 desc[UR12][R104.64+0x4], R2 ;  /* 0x0000040268007986 */ /* 0x0001e8000c10150c */
[----:B------:R-:W-:Y:S04]  /*8ff0*/  STG.E.U16 desc[UR12][R104.64+0x6], R7 ;  /* 0x0000060768007986 */ /* 0x000fe8000c10150c */
[----:B------:R-:W-:Y:S04]  /*9000*/  STG.E.U16 desc[UR12][R52.64], R17 ;  /* 0x0000001134007986 */ /* 0x000fe8000c10150c */
[----:B------:R1:W-:Y:S01]  /*9010*/  STG.E.U16 desc[UR12][R52.64+0x2], R4 ;  /* 0x0000020434007986 */ /* 0x0003e2000c10150c */
[----:B0-----:R-:W-:-:S03]  /*9020*/  PRMT R2, R23, 0x7632, R2 ;  /* 0x0000763217027816 */ /* 0x001fc60000000002 */
[----:B------:R-:W-:Y:S04]  /*9030*/  STG.E.U16 desc[UR12][R52.64+0x4], R19 ;  /* 0x0000041334007986 */ /* 0x000fe8000c10150c */
[----:B------:R0:W-:Y:S01]  /*9040*/  STG.E.U16 desc[UR12][R52.64+0x6], R3 ;  /* 0x0000060334007986 */ /* 0x0001e2000c10150c */
[----:B------:R-:W-:-:S03]  /*9050*/  PRMT R54, R29, 0x7632, R54 ;  /* 0x000076321d367816 */ /* 0x000fc60000000036 */
[----:B------:R-:W-:Y:S01]  /*9060*/  STG.E.U16 desc[UR12][R106.64], R21 ;  /* 0x000000156a007986 */ /* 0x000fe2000c10150c */
[----:B-1----:R-:W-:Y:S02]  /*9070*/  PRMT R4, R27, 0x7632, R4 ;  /* 0x000076321b047816 */ /* 0x002fe40000000004 */
[----:B0-----:R-:W-:Y:S02]  /*9080*/  PRMT R53, R21, 0x7632, R53 ;  /* 0x0000763215357816 */ /* 0x001fe40000000035 */
[----:B------:R-:W-:Y:S01]  /*9090*/  PRMT R3, R25, 0x7632, R3 ;  /* 0x0000763219037816 */ /* 0x000fe20000000003 */
[----:B------:R-:W-:Y:S04]  /*90a0*/  STG.E.U16 desc[UR12][R106.64+0x4], R23 ;  /* 0x000004176a007986 */ /* 0x000fe8000c10150c */
[----:B------:R-:W-:Y:S04]  /*90b0*/  STG.E.U16 desc[UR12][R106.64+0x2], R53 ;  /* 0x000002356a007986 */ /* 0x000fe8000c10150c */
[----:B------:R0:W-:Y:S04]  /*90c0*/  STG.E.U16 desc[UR12][R106.64+0x6], R2 ;  /* 0x000006026a007986 */ /* 0x0001e8000c10150c */
[----:B------:R1:W-:Y:S01]  /*90d0*/  STG.E.U16 desc[UR12][R50.64+0x2], R3 ;  /* 0x0000020332007986 */ /* 0x0003e2000c10150c */
[----:B------:R-:W-:-:S03]  /*90e0*/  PRMT R55, R37, 0x7632, R55 ;  /* 0x0000763225377816 */ /* 0x000fc60000000037 */
[----:B------:R-:W-:Y:S01]  /*90f0*/  STG.E.U16 desc[UR12][R50.64], R25 ;  /* 0x0000001932007986 */ /* 0x000fe2000c10150c */
[----:B0-----:R-:W-:-:S03]  /*9100*/  PRMT R2, R31, 0x7632, R2 ;  /* 0x000076321f027816 */ /* 0x001fc60000000002 */
[----:B------:R-:W-:Y:S01]  /*9110*/  STG.E.U16 desc[UR12][R50.64+0x4], R27 ;  /* 0x0000041b32007986 */ /* 0x000fe2000c10150c */
[----:B-1----:R-:W-:-:S03]  /*9120*/  PRMT R3, R35, 0x7632, R3 ;  /* 0x0000763223037816 */ /* 0x002fc60000000003 */
[----:B------:R-:W-:Y:S04]  /*9130*/  STG.E.U16 desc[UR12][R50.64+0x6], R4 ;  /* 0x0000060432007986 */ /* 0x000fe8000c10150c */
[----:B------:R-:W-:Y:S04]  /*9140*/  STG.E.U16 desc[UR12][R108.64], R29 ;  /* 0x0000001d6c007986 */ /* 0x000fe8000c10150c */
        /* <DEDUP_REMOVED lines=48> */
.L_x_3445:
        /* <DEDUP_REMOVED lines=11> */
.L_x_3531:


//--------------------- .text._ZN13group_norm_v214gn_cuda_kernelI6__halfLi320ELi3ELi16ELi40ELi1024ELb1ELi64ELi320ELi320ELi4ELb1ELi21ELb0ELb0ENS_16CompileConditionILi900EEEEEvPT_PKS4_S7_S7_flPfS8_Pj --------------------------
	.section	.text._ZN13group_norm_v214gn_cuda_kernelI6__halfLi320ELi3ELi16ELi40ELi1024ELb1ELi64ELi320ELi320ELi4ELb1ELi21ELb0ELb0ENS_16CompileConditionILi900EEEEEvPT_PKS4_S7_S7_flPfS8_Pj,"ax",@progbits
	.align	128
        .global         _ZN13group_norm_v214gn_cuda_kernelI6__halfLi320ELi3ELi16ELi40ELi1024ELb1ELi64ELi320ELi320ELi4ELb1ELi21ELb0ELb0ENS_16CompileConditionILi900EEEEEvPT_PKS4_S7_S7_flPfS8_Pj
        .type           _ZN13group_norm_v214gn_cuda_kernelI6__halfLi320ELi3ELi16ELi40ELi1024ELb1ELi64ELi320ELi320ELi4ELb1ELi21ELb0ELb0ENS_16CompileConditionILi900EEEEEvPT_PKS4_S7_S7_flPfS8_Pj,@function
        .size           _ZN13group_norm_v214gn_cuda_kernelI6__halfLi320ELi3ELi16ELi40ELi1024ELb1ELi64ELi320ELi320ELi4ELb1ELi21ELb0ELb0ENS_16CompileConditionILi900EEEEEvPT_PKS4_S7_S7_flPfS8_Pj,(.L_x_3532 - _ZN13group_norm_v214gn_cuda_kernelI6__halfLi320ELi3ELi16ELi40ELi1024ELb1ELi64ELi320ELi320ELi4ELb1ELi21ELb0ELb0ENS_16CompileConditionILi900EEEEEvPT_PKS4_S7_S7_flPfS8_Pj)
        .other          _ZN13group_norm_v214gn_cuda_kernelI6__halfLi320ELi3ELi16ELi40ELi1024ELb1ELi64ELi320ELi320ELi4ELb1ELi21ELb0ELb0ENS_16CompileConditionILi900EEEEEvPT_PKS4_S7_S7_flPfS8_Pj,@"STO_CUDA_ENTRY STV_DEFAULT"
_ZN13group_norm_v214gn_cuda_kernelI6__halfLi320ELi3ELi16ELi40ELi1024ELb1ELi64ELi320ELi320ELi4ELb1ELi21ELb0ELb0ENS_16CompileConditionILi900EEEEEvPT_PKS4_S7_S7_flPfS8_Pj:
.text._ZN13group_norm_v214gn_cuda_kernelI6__halfLi320ELi3ELi16ELi40ELi1024ELb1ELi64ELi320ELi320ELi4ELb1ELi21ELb0ELb0ENS_16CompileConditionILi900EEEEEvPT_PKS4_S7_S7_flPfS8_Pj:
        /* <DEDUP_REMOVED lines=12> */
[----:B------:R-:W-:Y:S01]  /*00c0*/  HFMA2.MMA R25, -RZ, RZ, 0, 0 ;  /* 0x00000000ff197435 */ /* 0x000fe200000001ff */
[----:B------:R-:W-:Y:S01]  /*00d0*/  MOV R36, R4 ;  /* 0x0000000400247202 */ /* 0x000fe20000000f00 */
[----:B------:R-:W1:Y:S01]  /*00e0*/  S2R R5, SR_CgaCtaId ;  /* 0x0000000000057919 */ /* 0x000e620000008800 */
[----:B------:R-:W-:Y:S01]  /*00f0*/  UMOV UR4, URZ ;  /* 0x0000003f00047c82 */ /* 0x000fe20008000000 */
[----:B------:R-:W-:Y:S01]  /*0100*/  ULDC.64 UR8, c[0x0][0x208] ;  /* 0x0000820000087ab9 */ /* 0x000fe20000000a00 */
[----:B0-----:R-:W-:-:S05]  /*0110*/  IMAD.WIDE.U32 R2, R6, -0x33333333, RZ ;  /* 0xcccccccd06027825 */ /* 0x001fca00078e00ff */
[----:B------:R-:W-:Y:S02]  /*0120*/  SHF.R.U32.HI R7, RZ, 0x6, R3 ;  /* 0x00000006ff077819 */ /* 0x000fe40000011603 */
[----:B-1----:R-:W-:-:S03]  /*0130*/  LEA R3, R5, R0, 0x18 ;  /* 0x0000000005037211 */ /* 0x002fc600078ec0ff */
[----:B------:R-:W-:-:S04]  /*0140*/  IMAD R0, R7, -0x50, R6 ;  /* 0xffffffb007007824 */ /* 0x000fc800078e0206 */
[----:B------:R-:W-:-:S05]  /*0150*/  IMAD R0, R0, 0x28, R3 ;  /* 0x0000002800007824 */ /* 0x000fca00078e0203 */
[----:B------:R-:W-:-:S05]  /*0160*/  LEA R0, R7, R0, 0x3 ;  /* 0x0000000007007211 */ /* 0x000fca00078e18ff */
[----:B------:R0:W-:Y:S02]  /*0170*/  STL [R1+0x114], R0 ;  /* 0x0001140001007387 */ /* 0x0001e40000100800 */
.L_x_3454:
[----:B------:R-:W1:Y:S01]  /*0180*/  S2R R58, SR_TID.X ;  /* 0x00000000003a7919 */ /* 0x000e620000002100 */
[C---:B------:R-:W-:Y:S01]  /*0190*/  LOP3.LUT R61, R36.reuse, 0x1, RZ, 0xc0, !PT ;  /* 0x00000001243d7812 */ /* 0x040fe200078ec0ff */
[----:B------:R-:W-:Y:S01]  /*01a0*/  ULDC.64 UR6, c[0x0][0x218] ;  /* 0x0000860000067ab9 */ /* 0x000fe20000000a00 */
[--C-:B------:R-:W-:Y:S01]  /*01b0*/  SHF.R.U64 R57, R36, 0x1, R25.reuse ;  /* 0x0000000124397819 */ /* 0x100fe20000001219 */
[----:B0-----:R-:W0:Y:S01]  /*01c0*/  S2R R0, SR_CTAID.X ;  /* 0x0000000000007919 */ /* 0x001e220000002500 */
[----:B------:R-:W2:Y:S01]  /*01d0*/  LDC.64 R44, c[0x0][0x228] ;  /* 0x00008a00ff2c7b82 */ /* 0x000ea20000000a00 */
[----:B------:R-:W-:Y:S02]  /*01e0*/  IMAD R32, R61, 0x140, RZ ;  /* 0x000001403d207824 */ /* 0x000fe400078e02ff */
[----:B-1----:R-:W-:Y:S01]  /*01f0*/  IMAD.WIDE.U32 R2, R58, -0x33333333, RZ ;  /* 0xcccccccd3a027825 */ /* 0x002fe200078e00ff */
[----:B------:R-:W-:Y:S02]  /*0200*/  SHF.R.U32.HI R2, RZ, 0x1, R25 ;  /* 0x00000001ff027819 */ /* 0x000fe40000011619 */
[----:B0-----:R-:W-:-:S02]  /*0210*/  SHF.L.U32 R0, R0, 0x6, RZ ;  /* 0x0000000600007819 */ /* 0x001fc400000006ff */
[----:B------:R-:W-:Y:S02]  /*0220*/  SHF.R.U32.HI R3, RZ, 0x6, R3 ;  /* 0x00000006ff037819 */ /* 0x000fe40000011603 */
[----:B------:R-:W-:-:S03]  /*0230*/  LOP3.LUT R0, R0, 0x3c0, RZ, 0xc0, !PT ;  /* 0x000003c000007812 */ /* 0x000fc600078ec0ff */
[----:B------:R-:W-:Y:S01]  /*0240*/  IMAD R4, R3, -0x50, R58 ;  /* 0xffffffb003047824 */ /* 0x000fe200078e023a */
[----:B------:R-:W-:-:S04]  /*0250*/  IADD3 R0, R0, R3, RZ ;  /* 0x0000000300007210 */ /* 0x000fc80007ffe0ff */
[----:B------:R-:W-:Y:S01]  /*0260*/  LEA R26, R4, R32, 0x2 ;  /* 0x00000020041a7211 */ /* 0x000fe200078e10ff */
[----:B------:R0:W-:Y:S01]  /*0270*/  STL [R1+0xc], R4 ;  /* 0x00000c0401007387 */ /* 0x0001e20000100800 */
[----:B------:R-:W-:Y:S02]  /*0280*/  IMAD R37, R0, 0x280, RZ ;  /* 0x0000028000257824 */ /* 0x000fe400078e02ff */
[----:B------:R-:W-:-:S03]  /*0290*/  SHF.R.S32.HI R27, RZ, 0x1f, R26 ;  /* 0x0000001fff1b7819 */ /* 0x000fc6000001141a */
[----:B------:R-:W-:-:S04]  /*02a0*/  IMAD.WIDE.U32 R28, R57, 0xa0000, R26 ;  /* 0x000a0000391c7825 */ /* 0x000fc800078e001a */
[----:B0-----:R-:W-:Y:S01]  /*02b0*/  IMAD R4, R2, 0xa0000, RZ ;  /* 0x000a000002047824 */ /* 0x001fe200078e02ff */
[----:B------:R-:W-:-:S04]  /*02c0*/  IADD3 R2, P0, R37, R28, RZ ;  /* 0x0000001c25027210 */ /* 0x000fc80007f1e0ff */
[----:B------:R-:W-:Y:S01]  /*02d0*/  IADD3 R0, R29, R4, RZ ;  /* 0x000000041d007210 */ /* 0x000fe20007ffe0ff */
[----:B------:R0:W-:Y:S03]  /*02e0*/  STL [R1+0x4], R4 ;  /* 0x0000040401007387 */ /* 0x0001e60000100800 */
[----:B------:R-:W-:Y:S02]  /*02f0*/  IADD3.X R3, RZ, R0, RZ, P0, !PT ;  /* 0x00000000ff037210 */ /* 0x000fe400007fe4ff */
[----:B------:R-:W-:-:S04]  /*0300*/  LEA R42, P0, R2, UR6, 0x1 ;  /* 0x00000006022a7c11 */ /* 0x000fc8000f8008ff */
[----:B------:R-:W-:Y:S02]  /*0310*/  LEA.HI.X R43, R2, UR7, R3, 0x1, P0 ;  /* 0x00000007022b7c11 */ /* 0x000fe400080f0c03 */
[----:B0-----:R-:W-:-:S04]  /*0320*/  IADD3 R4, R37, 0xa00, RZ ;  /* 0x00000a0025047810 */ /* 0x001fc80007ffe0ff */
[----:B------:R-:W3:Y:S01]  /*0330*/  LDG.E.64.CONSTANT R42, desc[UR8][R42.64] ;  /* 0x000000082a2a7981 */ /* 0x000ee2000c1e9b00 */
[----:B------:R-:W-:-:S03]  /*0340*/  IADD3 R2, P0, R4, R28, RZ ;  /* 0x0000001c04027210 */ /* 0x000fc60007f1e0ff */
[----:B------:R0:W-:Y:S01]  /*0350*/  STL [R1+0xa0], R4 ;  /* 0x0000a00401007387 */ /* 0x0001e20000100800 */
[----:B------:R-:W-:Y:S02]  /*0360*/  IADD3.X R3, RZ, R0, RZ, P0, !PT ;  /* 0x00000000ff037210 */ /* 0x000fe400007fe4ff */
[----:B------:R-:W-:-:S04]  /*0370*/  LEA R40, P0, R2, UR6, 0x1 ;  /* 0x0000000602287c11 */ /* 0x000fc8000f8008ff */
[----:B------:R-:W-:Y:S02]  /*0380*/  LEA.HI.X R41, R2, UR7, R3, 0x1, P0 ;  /* 0x0000000702297c11 */ /* 0x000fe400080f0c03 */
[----:B0-----:R-:W-:-:S04]  /*0390*/  IADD3 R4, R37, 0x1400, RZ ;  /* 0x0000140025047810 */ /* 0x001fc80007ffe0ff */
[----:B------:R-:W4:Y:S01]  /*03a0*/  LDG.E.64.CONSTANT R40, desc[UR8][R40.64] ;  /* 0x0000000828287981 */ /* 0x000f22000c1e9b00 */
        /* <DEDUP_REMOVED lines=68> */
[----:B------:R-:W-:-:S04]  /*07f0*/  IADD3 R3, R37, 0x7800, RZ ;  /* 0x0000780025037810 */ /* 0x000fc80007ffe0ff */
[----:B0-----:R-:W-:Y:S01]  /*0800*/  IADD3 R4, P0, R3, R28, RZ ;  /* 0x0000001c03047210 */ /* 0x001fe20007f1e0ff */
[----:B------:R-:W4:Y:S01]  /*0810*/  LDG.E.64.CONSTANT R8, desc[UR8][R8.64] ;  /* 0x0000000808087981 */ /* 0x000f22000c1e9b00 */
[----:B------:R-:W-:Y:S02]  /*0820*/  IADD3 R3, R37, 0x8200, RZ ;  /* 0x0000820025037810 */ /* 0x000fe40007ffe0ff */
[----:B------:R-:W-:Y:S01]  /*0830*/  IADD3.X R5, RZ, R0, RZ, P0, !PT ;  /* 0x00000000ff057210 */ /* 0x000fe200007fe4ff */
[----:B------:R0:W-:Y:S01]  /*0840*/  STL [R1+0x6c], R4 ;  /* 0x00006c0401007387 */ /* 0x0001e20000100800 */
[----:B------:R-:W-:-:S03]  /*0850*/  LEA R6, P0, R4, UR6, 0x1 ;  /* 0x0000000604067c11 */ /* 0x000fc6000f8008ff */
[----:B------:R1:W-:Y:S01]  /*0860*/  STL [R1+0xf4], R5 ;  /* 0x0000f40501007387 */ /* 0x0003e20000100800 */
[----:B------:R-:W-:-:S06]  /*0870*/  LEA.HI.X R7, R4, UR7, R5, 0x1, P0 ;  /* 0x0000000704077c11 */ /* 0x000fcc00080f0c05 */
[----:B------:R-:W4:Y:S01]  /*0880*/  LDG.E.64.CONSTANT R6, desc[UR8][R6.64] ;  /* 0x0000000806067981 */ /* 0x000f22000c1e9b00 */
[----:B------:R-:W-:-:S04]  /*0890*/  IADD3 R2, P0, R3, R28, RZ ;  /* 0x0000001c03027210 */ /* 0x000fc80007f1e0ff */
[----:B------:R-:W-:Y:S01]  /*08a0*/  IADD3.X R24, RZ, R0, RZ, P0, !PT ;  /* 0x00000000ff187210 */ /* 0x000fe200007fe4ff */
[----:B------:R2:W-:Y:S01]  /*08b0*/  STL [R1+0x70], R2 ;  /* 0x0000700201007387 */ /* 0x0005e20000100800 */
[----:B0-----:R-:W-:-:S03]  /*08c0*/  LEA R4, P0, R2, UR6, 0x1 ;  /* 0x0000000602047c11 */ /* 0x001fc6000f8008ff */
[----:B------:R0:W-:Y:S01]  /*08d0*/  STL [R1+0xf8], R24 ;  /* 0x0000f81801007387 */ /* 0x0001e20000100800 */
[----:B-1----:R-:W-:Y:S02]  /*08e0*/  LEA.HI.X R5, R2, UR7, R24, 0x1, P0 ;  /* 0x0000000702057c11 */ /* 0x002fe400080f0c18 */
[----:B--2---:R-:W-:-:S04]  /*08f0*/  IADD3 R2, R37, 0x8c00, RZ ;  /* 0x00008c0025027810 */ /* 0x004fc80007ffe0ff */
[----:B------:R-:W2:Y:S01]  /*0900*/  LDG.E.64.CONSTANT R4, desc[UR8][R4.64] ;  /* 0x0000000804047981 */ /* 0x000ea2000c1e9b00 */
[----:B0-----:R-:W-:-:S04]  /*0910*/  IADD3 R24, P0, R2, R28, RZ ;  /* 0x0000001c02187210 */ /* 0x001fc80007f1e0ff */
[----:B------:R-:W-:Y:S01]  /*0920*/  IADD3.X R30, RZ, R0, RZ, P0, !PT ;  /* 0x00000000ff1e7210 */ /* 0x000fe200007fe4ff */
[----:B------:R0:W-:Y:S01]  /*0930*/  STL [R1+0x8c], R24 ;  /* 0x00008c1801007387 */ /* 0x0001e20000100800 */
[----:B------:R-:W-:-:S03]  /*0940*/  LEA R2, P0, R24, UR6, 0x1 ;  /* 0x0000000618027c11 */ /* 0x000fc6000f8008ff */
[----:B------:R1:W-:Y:S01]  /*0950*/  STL [R1+0x100], R30 ;  /* 0x0001001e01007387 */ /* 0x0003e20000100800 */
[----:B------:R-:W-:Y:S02]  /*0960*/  LEA.HI.X R3, R24, UR7, R30, 0x1, P0 ;  /* 0x0000000718037c11 */ /* 0x000fe400080f0c1e */
[----:B0-----:R-:W-:-:S04]  /*0970*/  IADD3 R24, R37, 0x9600, RZ ;  /* 0x0000960025187810 */ /* 0x001fc80007ffe0ff */
[----:B------:R-:W2:Y:S01]  /*0980*/  LDG.E.64.CONSTANT R2, desc[UR8][R2.64] ;  /* 0x0000000802027981 */ /* 0x000ea2000c1e9b00 */
[----:B------:R-:W-:-:S04]  /*0990*/  IADD3 R28, P0, R24, R28, RZ ;  /* 0x0000001c181c7210 */ /* 0x000fc80007f1e0ff */
[----:B------:R-:W-:Y:S01]  /*09a0*/  IADD3.X R0, RZ, R0, RZ, P0, !PT ;  /* 0x00000000ff007210 */ /* 0x000fe200007fe4ff */
[----:B------:R0:W-:Y:S01]  /*09b0*/  STL [R1+0x90], R28 ;  /* 0x0000901c01007387 */ /* 0x0001e20000100800 */
[----:B-1----:R-:W-:-:S03]  /*09c0*/  LEA R30, P0, R28, UR6, 0x1 ;  /* 0x000000061c1e7c11 */ /* 0x002fc6000f8008ff */
[----:B------:R3:W-:Y:S01]  /*09d0*/  STL [R1+0xfc], R0 ;  /* 0x0000fc0001007387 */ /* 0x0007e20000100800 */
[----:B------:R-:W-:Y:S02]  /*09e0*/  LEA.HI.X R31, R28, UR7, R0, 0x1, P0 ;  /* 0x000000071c1f7c11 */ /* 0x000fe400080f0c00 */
[----:B0-----:R-:W0:Y:S04]  /*09f0*/  LDC.64 R28, c[0x0][0x220] ;  /* 0x00008800ff1c7b82 */ /* 0x001e280000000a00 */
[----:B------:R-:W2:Y:S01]  /*0a00*/  LDG.E.64.CONSTANT R30, desc[UR8][R30.64] ;  /* 0x000000081e1e7981 */ /* 0x000ea2000c1e9b00 */
[----:B0-----:R-:W-:-:S04]  /*0a10*/  IMAD.WIDE R28, R26, 0x2, R28 ;  /* 0x000000021a1c7825 */ /* 0x001fc800078e021c */
[----:B------:R-:W-:Y:S02]  /*0a20*/  IMAD.WIDE R26, R26, 0x2, R44 ;  /* 0x000000021a1a7825 */ /* 0x000fe400078e022c */
[----:B------:R-:W5:Y:S04]  /*0a30*/  LDG.E.64.CONSTANT R28, desc[UR8][R28.64] ;  /* 0x000000081c1c7981 */ /* 0x000f68000c1e9b00 */
[----:B------:R-:W5:Y:S01]  /*0a40*/  LDG.E.64.CONSTANT R26, desc[UR8][R26.64] ;  /* 0x000000081a1a7981 */ /* 0x000f62000c1e9b00 */
[--C-:B---3--:R-:W-:Y:S02]  /*0a50*/  HADD2.F32 R0, -RZ, R42.reuse.H0_H0 ;  /* 0x2000002aff007230 */ /* 0x108fe40000004100 */
[----:B------:R-:W-:Y:S02]  /*0a60*/  HADD2.F32 R56, -RZ, R42.H1_H1 ;  /* 0x3000002aff387230 */ /* 0x000fe40000004100 */
[----:B------:R-:W-:-:S02]  /*0a70*/  HADD2.F32 R55, -RZ, R43.H0_H0 ;  /* 0x2000002bff377230 */ /* 0x000fc40000004100 */
[----:B------:R-:W-:Y:S01]  /*0a80*/  FADD.FTZ R24, RZ, R0 ;  /* 0x00000000ff187221 */ /* 0x000fe20000010000 */
[----:B------:R-:W-:Y:S02]  /*0a90*/  HADD2.F32 R54, -RZ, R43.H1_H1 ;  /* 0x3000002bff367230 */ /* 0x000fe40000004100 */
[----:B------:R-:W-:Y:S01]  /*0aa0*/  FFMA.FTZ R33, R0, R0, RZ ;  /* 0x0000000000217223 */ /* 0x000fe200000100ff */
[----:B------:R-:W-:-:S03]  /*0ab0*/  FADD.FTZ R24, R24, R56 ;  /* 0x0000003818187221 */ /* 0x000fc60000010000 */
[----:B------:R-:W-:Y:S01]  /*0ac0*/  FFMA.FTZ R33, R56, R56, R33 ;  /* 0x0000003838217223 */ /* 0x000fe20000010021 */
[----:B------:R-:W-:-:S03]  /*0ad0*/  FADD.FTZ R24, R24, R55 ;  /* 0x0000003718187221 */ /* 0x000fc60000010000 */
[----:B------:R-:W-:Y:S01]  /*0ae0*/  FFMA.FTZ R33, R55, R55, R33 ;  /* 0x0000003737217223 */ /* 0x000fe20000010021 */
[--C-:B----4-:R-:W-:Y:S02]  /*0af0*/  HADD2.F32 R53, -RZ, R40.reuse.H0_H0 ;  /* 0x20000028ff357230 */ /* 0x110fe40000004100 */
[----:B------:R-:W-:Y:S01]  /*0b00*/  FADD.FTZ R24, R24, R54 ;  /* 0x0000003618187221 */ /* 0x000fe20000010000 */
[----:B------:R-:W-:Y:S02]  /*0b10*/  HADD2.F32 R47, -RZ, R40.H1_H1 ;  /* 0x30000028ff2f7230 */ /* 0x000fe40000004100 */
[----:B------:R-:W-:Y:S01]  /*0b20*/  FFMA.FTZ R33, R54, R54, R33 ;  /* 0x0000003636217223 */ /* 0x000fe20000010021 */
[--C-:B------:R-:W-:Y:S02]  /*0b30*/  HADD2.F32 R46, -RZ, R41.reuse.H0_H0 ;  /* 0x20000029ff2e7230 */ /* 0x100fe40000004100 */
[----:B------:R-:W-:Y:S01]  /*0b40*/  FADD.FTZ R24, R24, R53 ;  /* 0x0000003518187221 */ /* 0x000fe20000010000 */
[----:B------:R-:W-:-:S02]  /*0b50*/  HADD2.F32 R40, -RZ, R41.H1_H1 ;  /* 0x30000029ff287230 */ /* 0x000fc40000004100 */
[----:B------:R-:W-:Y:S01]  /*0b60*/  FFMA.FTZ R33, R53, R53, R33 ;  /* 0x0000003535217223 */ /* 0x000fe20000010021 */
[----:B------:R-:W-:Y:S01]  /*0b70*/  STL [R1], R47 ;  /* 0x0000002f01007387 */ /* 0x000fe20000100800 */
[----:B------:R-:W-:Y:S02]  /*0b80*/  FADD.FTZ R24, R24, R47 ;  /* 0x0000002f18187221 */ /* 0x000fe40000010000 */
[----:B------:R-:W-:Y:S01]  /*0b90*/  FFMA.FTZ R33, R47, R47, R33 ;  /* 0x0000002f2f217223 */ /* 0x000fe20000010021 */
[----:B------:R-:W-:Y:S01]  /*0ba0*/  STL [R1+0x2c], R46 ;  /* 0x00002c2e01007387 */ /* 0x000fe20000100800 */
[----:B------:R-:W-:Y:S02]  /*0bb0*/  FADD.FTZ R24, R24, R46 ;  /* 0x0000002e18187221 */ /* 0x000fe40000010000 */
[----:B------:R-:W-:Y:S01]  /*0bc0*/  FFMA.FTZ R33, R46, R46, R33 ;  /* 0x0000002e2e217223 */ /* 0x000fe20000010021 */
[----:B------:R0:W-:Y:S01]  /*0bd0*/  STL [R1+0x28], R40 ;  /* 0x0000282801007387 */ /* 0x0001e20000100800 */
[----:B------:R-:W-:-:S02]  /*0be0*/  HADD2.F32 R52, -RZ, R38.H0_H0 ;  /* 0x20000026ff347230 */ /* 0x000fc40000004100 */
[----:B------:R-:W-:Y:S01]  /*0bf0*/  FADD.FTZ R24, R24, R40 ;  /* 0x0000002818187221 */ /* 0x000fe20000010000 */
[----:B------:R-:W-:Y:S02]  /*0c00*/  HADD2.F32 R51, -RZ, R38.H1_H1 ;  /* 0x30000026ff337230 */ /* 0x000fe40000004100 */
[----:B------:R-:W-:Y:S01]  /*0c10*/  FFMA.FTZ R33, R40, R40, R33 ;  /* 0x0000002828217223 */ /* 0x000fe20000010021 */
[----:B------:R-:W-:Y:S02]  /*0c20*/  HADD2.F32 R41, -RZ, R39.H0_H0 ;  /* 0x20000027ff297230 */ /* 0x000fe40000004100 */
[----:B------:R-:W-:Y:S01]  /*0c30*/  FADD.FTZ R24, R24, R52 ;  /* 0x0000003418187221 */ /* 0x000fe20000010000 */
[----:B------:R-:W-:-:S03]  /*0c40*/  FFMA.FTZ R33, R52, R52, R33 ;  /* 0x0000003434217223 */ /* 0x000fc60000010021 */
[----:B------:R-:W-:Y:S01]  /*0c50*/  FADD.FTZ R24, R24, R51 ;  /* 0x0000003318187221 */ /* 0x000fe20000010000 */
[----:B0-----:R-:W-:Y:S02]  /*0c60*/  HADD2.F32 R40, -RZ, R39.H1_H1 ;  /* 0x30000027ff287230 */ /* 0x001fe40000004100 */
[----:B------:R-:W-:Y:S01]  /*0c70*/  FFMA.FTZ R33, R51, R51, R33 ;  /* 0x0000003333217223 */ /* 0x000fe20000010021 */
[----:B------:R0:W-:Y:S01]  /*0c80*/  STL [R1+0x24], R41 ;  /* 0x0000242901007387 */ /* 0x0001e20000100800 */
[----:B------:R-:W-:Y:S02]  /*0c90*/  FADD.FTZ R24, R24, R41 ;  /* 0x0000002918187221 */ /* 0x000fe40000010000 */
[----:B------:R-:W-:Y:S01]  /*0ca0*/  FFMA.FTZ R33, R41, R41, R33 ;  /* 0x0000002929217223 */ /* 0x000fe20000010021 */
[----:B------:R1:W-:Y:S01]  /*0cb0*/  STL [R1+0x3c], R40 ;  /* 0x00003c2801007387 */ /* 0x0003e20000100800 */
[--C-:B------:R-:W-:Y:S02]  /*0cc0*/  HADD2.F32 R50, -RZ, R34.reuse.H0_H0 ;  /* 0x20000022ff327230 */ /* 0x100fe40000004100 */
[----:B------:R-:W-:Y:S01]  /*0cd0*/  FADD.FTZ R24, R24, R40 ;  /* 0x0000002818187221 */ /* 0x000fe20000010000 */
[----:B------:R-:W-:-:S02]  /*0ce0*/  HADD2.F32 R49, -RZ, R34.H1_H1 ;  /* 0x30000022ff317230 */ /* 0x000fc40000004100 */
[----:B------:R-:W-:Y:S01]  /*0cf0*/  FFMA.FTZ R33, R40, R40, R33 ;  /* 0x0000002828217223 */ /* 0x000fe20000010021 */
[--C-:B------:R-:W-:Y:S02]  /*0d00*/  HADD2.F32 R39, -RZ, R35.reuse.H0_H0 ;  /* 0x20000023ff277230 */ /* 0x100fe40000004100 */
[----:B------:R-:W-:Y:S01]  /*0d10*/  FADD.FTZ R24, R24, R50 ;  /* 0x0000003218187221 */ /* 0x000fe20000010000 */
[----:B------:R-:W-:Y:S02]  /*0d20*/  HADD2.F32 R38, -RZ, R35.H1_H1 ;  /* 0x30000023ff267230 */ /* 0x000fe40000004100 */
[----:B------:R-:W-:Y:S01]  /*0d30*/  FFMA.FTZ R33, R50, R50, R33 ;  /* 0x0000003232217223 */ /* 0x000fe20000010021 */
[----:B------:R-:W-:Y:S01]  /*0d40*/  FADD.FTZ R24, R24, R49 ;  /* 0x0000003118187221 */ /* 0x000fe20000010000 */
[----:B------:R3:W-:Y:S02]  /*0d50*/  STL [R1+0x20], R39 ;  /* 0x0000202701007387 */ /* 0x0007e40000100800 */
[----:B------:R-:W-:Y:S01]  /*0d60*/  FFMA.FTZ R33, R49, R49, R33 ;  /* 0x0000003131217223 */ /* 0x000fe20000010021 */
[----:B------:R-:W-:Y:S01]  /*0d70*/  FADD.FTZ R24, R24, R39 ;  /* 0x0000002718187221 */ /* 0x000fe20000010000 */
[----:B------:R4:W-:Y:S02]  /*0d80*/  STL [R1+0x38], R38 ;  /* 0x0000382601007387 */ /* 0x0009e40000100800 */
[----:B------:R-:W-:Y:S01]  /*0d90*/  FFMA.FTZ R33, R39, R39, R33 ;  /* 0x0000002727217223 */ /* 0x000fe20000010021 */
[----:B------:R-:W-:-:S02]  /*0da0*/  HADD2.F32 R48, -RZ, R22.H0_H0 ;  /* 0x20000016ff307230 */ /* 0x000fc40000004100 */
[----:B------:R-:W-:Y:S01]  /*0db0*/  FADD.FTZ R24, R24, R38 ;  /* 0x0000002618187221 */ /* 0x000fe20000010000 */
[----:B------:R-:W-:Y:S02]  /*0dc0*/  HADD2.F32 R47, -RZ, R22.H1_H1 ;  /* 0x30000016ff2f7230 */ /* 0x000fe40000004100 */
[----:B------:R-:W-:Y:S01]  /*0dd0*/  FFMA.FTZ R33, R38, R38, R33 ;  /* 0x0000002626217223 */ /* 0x000fe20000010021 */
[--C-:B------:R-:W-:Y:S02]  /*0de0*/  HADD2.F32 R35, -RZ, R23.reuse.H0_H0 ;  /* 0x20000017ff237230 */ /* 0x100fe40000004100 */
[----:B------:R-:W-:Y:S01]  /*0df0*/  FADD.FTZ R24, R24, R48 ;  /* 0x0000003018187221 */ /* 0x000fe20000010000 */
[----:B------:R-:W-:Y:S02]  /*0e00*/  HADD2.F32 R34, -RZ, R23.H1_H1 ;  /* 0x30000017ff227230 */ /* 0x000fe40000004100 */
[----:B------:R-:W-:Y:S01]  /*0e10*/  FFMA.FTZ R22, R48, R48, R33 ;  /* 0x0000003030167223 */ /* 0x000fe20000010021 */
[----:B------:R-:W-:Y:S01]  /*0e20*/  FADD.FTZ R24, R24, R47 ;  /* 0x0000002f18187221 */ /* 0x000fe20000010000 */
[----:B------:R-:W-:Y:S02]  /*0e30*/  STL [R1+0x14], R35 ;  /* 0x0000142301007387 */ /* 0x000fe40000100800 */
[----:B------:R-:W-:Y:S01]  /*0e40*/  FFMA.FTZ R22, R47, R47, R22 ;  /* 0x0000002f2f167223 */ /* 0x000fe20000010016 */
[----:B------:R-:W-:Y:S01]  /*0e50*/  FADD.FTZ R23, R24, R35 ;  /* 0x0000002318177221 */ /* 0x000fe20000010000 */
[----:B------:R-:W-:Y:S02]  /*0e60*/  STL [R1+0x34], R34 ;  /* 0x0000342201007387 */ /* 0x000fe40000100800 */
        /* <DEDUP_REMOVED lines=23> */
[----:B------:R-:W-:-:S03]  /*0fe0*/  FADD.FTZ R20, R20, R43 ;  /* 0x0000002b14147221 */ /* 0x000fc60000010000 */
[----:B------:R-:W-:Y:S01]  /*0ff0*/  FFMA.FTZ R18, R43, R43, R18 ;  /* 0x0000002b2b127223 */ /* 0x000fe20000010012 */
[----:B------:R4:W-:Y:S01]  /*1000*/  STL [R1+0x40], R22 ;  /* 0x0000401601007387 */ /* 0x0009e20000100800 */
[----:B------:R-:W-:Y:S02]  /*1010*/  FADD.FTZ R19, R20, R42 ;  /* 0x0000002a14137221 */ /* 0x000fe40000010000 */
[----:B------:R-:W-:Y:S01]  /*1020*/  FFMA.FTZ R18, R42, R42, R18 ;  /* 0x0000002a2a127223 */ /* 0x000fe20000010012 */
[--C-:B0-----:R-:W-:Y:S02]  /*1030*/  HADD2.F32 R41, -RZ, R16.reuse.H0_H0 ;  /* 0x20000010ff297230 */ /* 0x101fe40000004100 */
[----:B------:R-:W-:Y:S01]  /*1040*/  FADD.FTZ R19, R19, R22 ;  /* 0x0000001613137221 */ /* 0x000fe20000010000 */
[----:B-1----:R-:W-:Y:S02]  /*1050*/  HADD2.F32 R40, -RZ, R16.H1_H1 ;  /* 0x30000010ff287230 */ /* 0x002fe40000004100 */
[----:B------:R-:W-:Y:S01]  /*1060*/  FFMA.FTZ R18, R22, R22, R18 ;  /* 0x0000001616127223 */ /* 0x000fe20000010012 */
[----:B---3--:R-:W-:-:S02]  /*1070*/  HADD2.F32 R39, -RZ, R17.H0_H0 ;  /* 0x20000011ff277230 */ /* 0x008fc40000004100 */
        /* <DEDUP_REMOVED lines=8> */
[--C-:B----4-:R-:W-:Y:S02]  /*1100*/  HADD2.F32 R38, -RZ, R14.reuse.H0_H0 ;  /* 0x2000000eff267230 */ /* 0x110fe40000004100 */
[----:B------:R-:W-:Y:S01]  /*1110*/  FADD.FTZ R16, R16, R20 ;  /* 0x0000001410107221 */ /* 0x000fe20000010000 */
[----:B------:R-:W-:Y:S02]  /*1120*/  HADD2.F32 R24, -RZ, R14.H1_H1 ;  /* 0x3000000eff187230 */ /* 0x000fe40000004100 */
[----:B------:R-:W-:Y:S01]  /*1130*/  FFMA.FTZ R17, R20, R20, R17 ;  /* 0x0000001414117223 */ /* 0x000fe20000010011 */
[----:B------:R-:W-:-:S02]  /*1140*/  HADD2.F32 R23, -RZ, R15.H0_H0 ;  /* 0x2000000fff177230 */ /* 0x000fc40000004100 */
        /* <DEDUP_REMOVED lines=8> */
[--C-:B------:R-:W-:Y:S02]  /*11d0*/  HADD2.F32 R22, -RZ, R12.reuse.H0_H0 ;  /* 0x2000000cff167230 */ /* 0x100fe40000004100 */
[----:B------:R-:W-:Y:S01]  /*11e0*/  FADD.FTZ R15, R15, R18 ;  /* 0x000000120f0f7221 */ /* 0x000fe20000010000 */
[----:B------:R-:W-:Y:S02]  /*11f0*/  HADD2.F32 R21, -RZ, R12.H1_H1 ;  /* 0x3000000cff157230 */ /* 0x000fe40000004100 */
[----:B------:R-:W-:Y:S01]  /*1200*/  FFMA.FTZ R14, R18, R18, R14 ;  /* 0x00000012120e7223 */ /* 0x000fe2000001000e */
[----:B0-----:R-:W-:-:S02]  /*1210*/  HADD2.F32 R20, -RZ, R13.H0_H0 ;  /* 0x2000000dff147230 */ /* 0x001fc40000004100 */
        /* <DEDUP_REMOVED lines=10> */
[----:B-1----:R-:W-:Y:S02]  /*12c0*/  HADD2.F32 R18, -RZ, R10.H1_H1 ;  /* 0x3000000aff127230 */ /* 0x002fe40000004100 */
[----:B------:R-:W-:Y:S01]  /*12d0*/  FFMA.FTZ R13, R16, R16, R13 ;  /* 0x00000010100d7223 */ /* 0x000fe2000001000d */
[----:B------:R-:W-:-:S02]  /*12e0*/  HADD2.F32 R17, -RZ, R11.H0_H0 ;  /* 0x2000000bff117230 */ /* 0x000fc40000004100 */
[----:B------:R-:W-:Y:S01]  /*12f0*/  FADD.FTZ R12, R12, R19 ;  /* 0x000000130c0c7221 */ /* 0x000fe20000010000 */
[----:B------:R-:W-:Y:S02]  /*1300*/  HADD2.F32 R14, -RZ, R11.H1_H1 ;  /* 0x3000000bff0e7230 */ /* 0x000fe40000004100 */
[----:B------:R-:W-:Y:S01]  /*1310*/  FFMA.FTZ R10, R19, R19, R13 ;  /* 0x00000013130a7223 */ /* 0x000fe2000001000d */
[----:B------:R-:W-:Y:S02]  /*1320*/  FADD.FTZ R12, R12, R18 ;  /* 0x000000120c0c7221 */ /* 0x000fe40000010000 */
[----:B------:R1:W-:Y:S01]  /*1330*/  STL [R1+0x78], R14 ;  /* 0x0000780e01007387 */ /* 0x0003e20000100800 */
[----:B------:R-:W-:Y:S01]  /*1340*/  FFMA.FTZ R10, R18, R18, R10 ;  /* 0x00000012120a7223 */ /* 0x000fe2000001000a */
[----:B------:R-:W-:-:S03]  /*1350*/  FADD.FTZ R11, R12, R17 ;  /* 0x000000110c0b7221 */ /* 0x000fc60000010000 */
[----:B------:R-:W-:Y:S01]  /*1360*/  FFMA.FTZ R10, R17, R17, R10 ;  /* 0x00000011110a7223 */ /* 0x000fe2000001000a */
[----:B------:R-:W-:Y:S01]  /*1370*/  FADD.FTZ R11, R11, R14 ;  /* 0x0000000e0b0b7221 */ /* 0x000fe20000010000 */
[--C-:B------:R-:W-:Y:S02]  /*1380*/  HADD2.F32 R12, -RZ, R9.reuse.H1_H1 ;  /* 0x30000009ff0c7230 */ /* 0x100fe40000004100 */
[--C-:B0-----:R-:W-:Y:S02]  /*1390*/  HADD2.F32 R16, -RZ, R8.reuse.H0_H0 ;  /* 0x20000008ff107230 */ /* 0x101fe40000004100 */
[----:B------:R-:W-:Y:S01]  /*13a0*/  FFMA.FTZ R10, R14, R14, R10 ;  /* 0x0000000e0e0a7223 */ /* 0x000fe2000001000a */
[----:B------:R-:W-:Y:S01]  /*13b0*/  HADD2.F32 R15, -RZ, R8.H1_H1 ;  /* 0x30000008ff0f7230 */ /* 0x000fe20000004100 */
[----:B------:R0:W-:Y:S01]  /*13c0*/  STL [R1+0x74], R12 ;  /* 0x0000740c01007387 */ /* 0x0001e20000100800 */
[----:B-1----:R-:W-:Y:S02]  /*13d0*/  HADD2.F32 R14, -RZ, R9.H0_H0 ;  /* 0x20000009ff0e7230 */ /* 0x002fe40000004100 */
[----:B------:R-:W-:Y:S01]  /*13e0*/  FFMA.FTZ R10, R16, R16, R10 ;  /* 0x00000010100a7223 */ /* 0x000fe2000001000a */
[----:B------:R-:W-:-:S03]  /*13f0*/  FADD.FTZ R8, R11, R16 ;  /* 0x000000100b087221 */ /* 0x000fc60000010000 */
[----:B------:R-:W-:Y:S01]  /*1400*/  FFMA.FTZ R10, R15, R15, R10 ;  /* 0x0000000f0f0a7223 */ /* 0x000fe2000001000a */
[----:B------:R-:W-:Y:S01]  /*1410*/  FADD.FTZ R8, R8, R15 ;  /* 0x0000000f08087221 */ /* 0x000fe20000010000 */
[--C-:B------:R-:W-:Y:S02]  /*1420*/  HADD2.F32 R33, -RZ, R7.reuse.H1_H1 ;  /* 0x30000007ff217230 */ /* 0x100fe40000004100 */
[----:B------:R-:W-:Y:S01]  /*1430*/  FFMA.FTZ R9, R14, R14, R10 ;  /* 0x0000000e0e097223 */ /* 0x000fe2000001000a */
[----:B------:R-:W-:Y:S01]  /*1440*/  FADD.FTZ R8, R8, R14 ;  /* 0x0000000e08087221 */ /* 0x000fe20000010000 */
[--C-:B------:R-:W-:Y:S01]  /*1450*/  HADD2.F32 R13, -RZ, R6.reuse.H0_H0 ;  /* 0x20000006ff0d7230 */ /* 0x100fe20000004100 */
[----:B------:R1:W-:Y:S01]  /*1460*/  STL [R1+0x80], R33 ;  /* 0x0000802101007387 */ /* 0x0003e20000100800 */
[----:B------:R-:W-:Y:S01]  /*1470*/  FFMA.FTZ R9, R12, R12, R9 ;  /* 0x0000000c0c097223 */ /* 0x000fe20000010009 */
[----:B------:R-:W-:Y:S01]  /*1480*/  FADD.FTZ R8, R8, R12 ;  /* 0x0000000c08087221 */ /* 0x000fe20000010000 */
[----:B0-----:R-:W-:Y:S01]  /*1490*/  HADD2.F32 R12, -RZ, R6.H1_H1 ;  /* 0x30000006ff0c7230 */ /* 0x001fe20000004100 */
[----:B------:R-:W3:Y:S01]  /*14a0*/  LDL R34, [R1+0x114] ;  /* 0x0001140001227983 */ /* 0x000ee20000100800 */
[----:B------:R-:W-:Y:S01]  /*14b0*/  FFMA.FTZ R6, R13, R13, R9 ;  /* 0x0000000d0d067223 */ /* 0x000fe20000010009 */
[----:B------:R-:W-:Y:S01]  /*14c0*/  FADD.FTZ R8, R8, R13 ;  /* 0x0000000d08087221 */ /* 0x000fe20000010000 */
[----:B------:R-:W-:-:S02]  /*14d0*/  HADD2.F32 R11, -RZ, R7.H0_H0 ;  /* 0x20000007ff0b7230 */ /* 0x000fc40000004100 */
[----:B------:R-:W-:Y:S01]  /*14e0*/  FFMA.FTZ R6, R12, R12, R6 ;  /* 0x0000000c0c067223 */ /* 0x000fe20000010006 */
[----:B------:R-:W-:Y:S01]  /*14f0*/  FADD.FTZ R8, R8, R12 ;  /* 0x0000000c08087221 */ /* 0x000fe20000010000 */
[----:B--2---:R-:W-:Y:S02]  /*1500*/  HADD2.F32 R10, -RZ, R4.H0_H0 ;  /* 0x20000004ff0a7230 */ /* 0x004fe40000004100 */
[----:B------:R-:W-:Y:S01]  /*1510*/  FFMA.FTZ R6, R11, R11, R6 ;  /* 0x0000000b0b067223 */ /* 0x000fe20000010006 */
[----:B------:R-:W-:-:S03]  /*1520*/  FADD.FTZ R7, R8, R11 ;  /* 0x0000000b08077221 */ /* 0x000fc60000010000 */
        /* <DEDUP_REMOVED lines=8> */
[----:B-1----:R-:W-:-:S02]  /*15b0*/  HADD2.F32 R33, -RZ, R5.H1_H1 ;  /* 0x30000005ff217230 */ /* 0x002fc40000004100 */
        /* <DEDUP_REMOVED lines=11> */
[----:B------:R-:W-:Y:S01]  /*1670*/  HADD2.F32 R35, -RZ, R3.H1_H1 ;  /* 0x30000003ff237230 */ /* 0x000fe20000004100 */
[----:B------:R0:W-:Y:S01]  /*1680*/  STL [R1+0x84], R33 ;  /* 0x0000842101007387 */ /* 0x0001e20000100800 */
[----:B------:R-:W-:-:S04]  /*1690*/  FFMA.FTZ R2, R5, R5, R2 ;  /* 0x0000000505027223 */ /* 0x000fc80000010002 */
[----:B------:R-:W-:Y:S01]  /*16a0*/  FFMA.FTZ R2, R35, R35, R2 ;  /* 0x0000002323027223 */ /* 0x000fe20000010002 */
[----:B------:R1:W-:Y:S01]  /*16b0*/  STL [R1+0x88], R35 ;  /* 0x0000882301007387 */ /* 0x0003e20000100800 */
[----:B0-----:R-:W-:Y:S01]  /*16c0*/  FADD.FTZ R33, R4, R5 ;  /* 0x0000000504217221 */ /* 0x001fe20000010000 */
[--C-:B------:R-:W-:Y:S02]  /*16d0*/  HADD2.F32 R4, -RZ, R30.reuse.H0_H0 ;  /* 0x2000001eff047230 */ /* 0x100fe40000004100 */
[----:B------:R-:W-:Y:S02]  /*16e0*/  HADD2.F32 R3, -RZ, R30.H1_H1 ;  /* 0x3000001eff037230 */ /* 0x000fe40000004100 */
[----:B------:R-:W-:Y:S01]  /*16f0*/  FADD.FTZ R33, R33, R35 ;  /* 0x0000002321217221 */ /* 0x000fe20000010000 */
[----:B-1----:R-:W-:Y:S02]  /*1700*/  HADD2.F32 R35, -RZ, R31.H1_H1 ;  /* 0x3000001fff237230 */ /* 0x002fe40000004100 */
[----:B------:R-:W-:Y:S01]  /*1710*/  FFMA.FTZ R2, R4, R4, R2 ;  /* 0x0000000404027223 */ /* 0x000fe20000010002 */
[----:B------:R-:W-:-:S03]  /*1720*/  FADD.FTZ R33, R33, R4 ;  /* 0x0000000421217221 */ /* 0x000fc60000010000 */
[----:B------:R-:W-:Y:S01]  /*1730*/  FFMA.FTZ R30, R3, R3, R2 ;  /* 0x00000003031e7223 */ /* 0x000fe20000010002 */
[----:B------:R-:W-:Y:S01]  /*1740*/  STL [R1+0x98], R35 ;  /* 0x0000982301007387 */ /* 0x000fe20000100800 */
[----:B------:R-:W-:Y:S02]  /*1750*/  HADD2.F32 R2, -RZ, R31.H0_H0 ;  /* 0x2000001fff027230 */ /* 0x000fe40000004100 */
[----:B------:R-:W-:Y:S01]  /*1760*/  FADD.FTZ R33, R33, R3 ;  /* 0x0000000321217221 */ /* 0x000fe20000010000 */
[----:B------:R-:W-:Y:S02]  /*1770*/  ISETP.GT.U32.AND P0, PT, R58, 0x1f, PT ;  /* 0x0000001f3a00780c */ /* 0x000fe40003f04070 */
[----:B------:R-:W-:Y:S01]  /*1780*/  FFMA.FTZ R30, R2, R2, R30 ;  /* 0x00000002021e7223 */ /* 0x000fe2000001001e */
[----:B------:R-:W-:-:S03]  /*1790*/  FADD.FTZ R33, R33, R2 ;  /* 0x0000000221217221 */ /* 0x000fc60000010000 */
        /* <DEDUP_REMOVED lines=8> */
[----:B------:R-:W-:Y:S02]  /*1820*/  SHF.L.U32 R30, R36, 0x3, RZ ;  /* 0x00000003241e7819 */ /* 0x000fe400000006ff */
[----:B------:R-:W-:Y:S02]  /*1830*/  MOV R35, 0x400 ;  /* 0x0000040000237802 */ /* 0x000fe40000000f00 */
[----:B------:R-:W-:-:S04]  /*1840*/  LOP3.LUT R30, R30, 0x8, RZ, 0xc0, !PT ;  /* 0x000000081e1e7812 */ /* 0x000fc800078ec0ff */
[----:B------:R-:W-:-:S05]  /*1850*/  LEA.HI R30, R58, R30, RZ, 0x1e ;  /* 0x0000001e3a1e7211 */ /* 0x000fca00078ff0ff */
[----:B------:R-:W-:-:S05]  /*1860*/  IMAD R34, R30, 0x28, -R32 ;  /* 0x000000281e227824 */ /* 0x000fca00078e0a20 */
[----:B------:R-:W-:Y:S02]  /*1870*/  SHF.R.S32.HI R30, RZ, 0x1f, R34 ;  /* 0x0000001fff1e7819 */ /* 0x000fe40000011422 */
[----:B------:R-:W-:Y:S02]  /*1880*/  IADD3 R59, R34, 0x18, RZ ;  /* 0x00000018223b7810 */ /* 0x000fe40007ffe0ff */
[----:B------:R-:W-:-:S04]  /*1890*/  LEA.HI R30, R30, R34, RZ, 0x2 ;  /* 0x000000221e1e7211 */ /* 0x000fc800078f10ff */
[----:B------:R-:W-:Y:S02]  /*18a0*/  SHF.R.S32.HI R30, RZ, 0x2, R30 ;  /* 0x00000002ff1e7819 */ /* 0x000fe4000001141e */
[----:B0-----:R-:W-:Y:S02]  /*18b0*/  LEA R35, R31, R35, 0x18 ;  /* 0x000000231f237211 */ /* 0x001fe400078ec0ff */
[----:B------:R-:W-:-:S03]  /*18c0*/  IADD3 R31, R34, 0x4, RZ ;  /* 0x00000004221f7810 */ /* 0x000fc60007ffe0ff */
[----:B------:R-:W-:Y:S01]  /*18d0*/  IMAD R30, R30, 0x28, R35 ;  /* 0x000000281e1e7824 */ /* 0x000fe200078e0223 */
[----:B------:R-:W-:-:S04]  /*18e0*/  SHF.R.S32.HI R32, RZ, 0x1f, R31 ;  /* 0x0000001fff207819 */ /* 0x000fc8000001141f */
[----:B------:R-:W-:Y:S02]  /*18f0*/  LEA.HI R32, R32, R31, RZ, 0x2 ;  /* 0x0000001f20207211 */ /* 0x000fe400078f10ff */
[----:B------:R-:W-:Y:S02]  /*1900*/  SHF.L.U32 R31, R58, 0x3, RZ ;  /* 0x000000033a1f7819 */ /* 0x000fe400000006ff */
[----:B------:R-:W-:Y:S02]  /*1910*/  SHF.R.S32.HI R32, RZ, 0x2, R32 ;  /* 0x00000002ff207819 */ /* 0x000fe40000011420 */
[----:B------:R-:W-:-:S03]  /*1920*/  LOP3.LUT R58, R31, 0x18, RZ, 0xc0, !PT ;  /* 0x000000181f3a7812 */ /* 0x000fc600078ec0ff */
        /* <DEDUP_REMOVED lines=32> */
[----:B------:R-:W-:Y:S02]  /*1b30*/  IADD3 R31, R58, R31, RZ ;  /* 0x0000001f3a1f7210 */ /* 0x000fe40007ffe0ff */
[----:B------:R-:W-:-:S04]  /*1b40*/  IADD3 R58, R34, 0x1c, RZ ;  /* 0x0000001c223a7810 */ /* 0x000fc80007ffe0ff */
[----:B------:R-:W0:Y:S02]  /*1b50*/  LDS.64 R30, [R31] ;  /* 0x000000001f1e7984 */ /* 0x000e240000000a00 */
[----:B0-----:R-:W-:Y:S01]  /*1b60*/  FADD.FTZ R32, R32, R30 ;  /* 0x0000001e20207221 */ /* 0x001fe20000010000 */
[----:B------:R-:W-:Y:S01]  /*1b70*/  IADD3 R30, R34, 0x14, RZ ;  /* 0x00000014221e7810 */ /* 0x000fe20007ffe0ff */
[----:B------:R-:W-:-:S03]  /*1b80*/  FADD.FTZ R33, R33, R31 ;  /* 0x0000001f21217221 */ /* 0x000fc60000010000 */
[----:B------:R-:W-:-:S04]  /*1b90*/  SHF.R.S32.HI R31, RZ, 0x1f, R30 ;  /* 0x0000001fff1f7819 */ /* 0x000fc8000001141e */
[----:B------:R-:W-:Y:S02]  /*1ba0*/  LEA.HI R30, R31, R30, RZ, 0x2 ;  /* 0x0000001e1f1e7211 */ /* 0x000fe400078f10ff */
[----:B------:R-:W-:Y:S02]  /*1bb0*/  SHF.R.S32.HI R31, RZ, 0x1f, R59 ;  /* 0x0000001fff1f7819 */ /* 0x000fe4000001143b */
[----:B------:R-:W-:Y:S02]  /*1bc0*/  SHF.R.S32.HI R30, RZ, 0x2, R30 ;  /* 0x00000002ff1e7819 */ /* 0x000fe4000001141e */
[----:B------:R-:W-:Y:S02]  /*1bd0*/  LEA.HI R59, R31, R59, RZ, 0x2 ;  /* 0x0000003b1f3b7211 */ /* 0x000fe400078f10ff */
[----:B------:R-:W-:Y:S01]  /*1be0*/  SHF.R.S32.HI R31, RZ, 0x1f, R58 ;  /* 0x0000001fff1f7819 */ /* 0x000fe2000001143a */
[----:B------:R-:W-:Y:S01]  /*1bf0*/  IMAD R30, R30, 0x28, R35 ;  /* 0x000000281e1e7824 */ /* 0x000fe200078e0223 */
[----:B------:R-:W-:-:S02]  /*1c00*/  SHF.R.S32.HI R59, RZ, 0x2, R59 ;  /* 0x00000002ff3b7819 */ /* 0x000fc4000001143b */
[----:B------:R-:W-:Y:S02]  /*1c10*/  LEA.HI R58, R31, R58, RZ, 0x2 ;  /* 0x0000003a1f3a7211 */ /* 0x000fe400078f10ff */
[C---:B------:R-:W-:Y:S01]  /*1c20*/  IADD3 R31, R34.reuse, 0x20, RZ ;  /* 0x00000020221f7810 */ /* 0x040fe20007ffe0ff */
[----:B------:R-:W-:Y:S01]  /*1c30*/  IMAD R59, R59, 0x28, R35 ;  /* 0x000000283b3b7824 */ /* 0x000fe200078e0223 */
[----:B------:R-:W-:Y:S02]  /*1c40*/  IADD3 R34, R34, 0x24, RZ ;  /* 0x0000002422227810 */ /* 0x000fe40007ffe0ff */
[----:B------:R-:W-:Y:S02]  /*1c50*/  SHF.R.S32.HI R60, RZ, 0x1f, R31 ;  /* 0x0000001fff3c7819 */ /* 0x000fe4000001141f */
[----:B------:R-:W-:Y:S02]  /*1c60*/  SHF.R.S32.HI R58, RZ, 0x2, R58 ;  /* 0x00000002ff3a7819 */ /* 0x000fe4000001143a */
[----:B------:R-:W-:-:S02]  /*1c70*/  LEA.HI R31, R60, R31, RZ, 0x2 ;  /* 0x0000001f3c1f7211 */ /* 0x000fc400078f10ff */
[----:B------:R-:W-:Y:S01]  /*1c80*/  SHF.R.S32.HI R60, RZ, 0x1f, R34 ;  /* 0x0000001fff3c7819 */ /* 0x000fe20000011422 */
[----:B------:R-:W-:Y:S01]  /*1c90*/  IMAD R58, R58, 0x28, R35 ;  /* 0x000000283a3a7824 */ /* 0x000fe200078e0223 */
[----:B------:R-:W-:Y:S02]  /*1ca0*/  SHF.R.S32.HI R31, RZ, 0x2, R31 ;  /* 0x00000002ff1f7819 */ /* 0x000fe4000001141f */
[----:B------:R-:W-:Y:S02]  /*1cb0*/  LEA.HI R34, R60, R34, RZ, 0x2 ;  /* 0x000000223c227211 */ /* 0x000fe400078f10ff */
[----:B------:R-:W0:Y:S01]  /*1cc0*/  S2R R60, SR_TID.X ;  /* 0x00000000003c7919 */ /* 0x000e220000002100 */
[----:B------:R-:W-:Y:S01]  /*1cd0*/  IMAD R31, R31, 0x28, R35 ;  /* 0x000000281f1f7824 */ /* 0x000fe200078e0223 */
[----:B------:R-:W-:-:S05]  /*1ce0*/  SHF.R.S32.HI R34, RZ, 0x2, R34 ;  /* 0x00000002ff227819 */ /* 0x000fca0000011422 */
[----:B------:R-:W-:Y:S01]  /*1cf0*/  IMAD R34, R34, 0x28, R35 ;  /* 0x0000002822227824 */ /* 0x000fe200078e0223 */
[----:B0-----:R-:W-:-:S04]  /*1d00*/  SHF.L.U32 R60, R60, 0x3, RZ ;  /* 0x000000033c3c7819 */ /* 0x001fc800000006ff */
[----:B------:R-:W-:-:S04]  /*1d10*/  LOP3.LUT R60, R60, 0x18, RZ, 0xc0, !PT ;  /* 0x000000183c3c7812 */ /* 0x000fc800078ec0ff */
[C---:B------:R-:W-:Y:S02]  /*1d20*/  IADD3 R30, R60.reuse, R30, RZ ;  /* 0x0000001e3c1e7210 */ /* 0x040fe40007ffe0ff */
[C---:B------:R-:W-:Y:S02]  /*1d30*/  IADD3 R35, R60.reuse, R31, RZ ;  /* 0x0000001f3c237210 */ /* 0x040fe40007ffe0ff */
[C---:B------:R-:W-:Y:S02]  /*1d40*/  IADD3 R59, R60.reuse, R59, RZ ;  /* 0x0000003b3c3b7210 */ /* 0x040fe40007ffe0ff */
[----:B------:R-:W0:Y:S01]  /*1d50*/  LDS.64 R30, [R30] ;  /* 0x000000001e1e7984 */ /* 0x000e220000000a00 */
[C---:B------:R-:W-:Y:S02]  /*1d60*/  IADD3 R58, R60.reuse, R58, RZ ;  /* 0x0000003a3c3a7210 */ /* 0x040fe40007ffe0ff */
[----:B------:R-:W-:Y:S01]  /*1d70*/  IADD3 R34, R60, R34, RZ ;  /* 0x000000223c227210 */ /* 0x000fe20007ffe0ff */
[----:B0-----:R-:W-:Y:S01]  /*1d80*/  FADD.FTZ R30, R32, R30 ;  /* 0x0000001e201e7221 */ /* 0x001fe20000010000 */
[----:B------:R-:W-:-:S02]  /*1d90*/  FADD.FTZ R60, R33, R31 ;  /* 0x0000001f213c7221 */ /* 0x000fc40000010000 */
[----:B------:R-:W0:Y:S02]  /*1da0*/  LDS.64 R32, [R59] ;  /* 0x000000003b207984 */ /* 0x000e240000000a00 */
[----:B0-----:R-:W-:Y:S01]  /*1db0*/  FADD.FTZ R32, R30, R32 ;  /* 0x000000201e207221 */ /* 0x001fe20000010000 */
[----:B------:R-:W-:Y:S01]  /*1dc0*/  FADD.FTZ R60, R60, R33 ;  /* 0x000000213c3c7221 */ /* 0x000fe20000010000 */
[----:B------:R-:W0:Y:S02]  /*1dd0*/  LDS.64 R30, [R58] ;  /* 0x000000003a1e7984 */ /* 0x000e240000000a00 */
[----:B0-----:R-:W-:Y:S01]  /*1de0*/  FADD.FTZ R30, R32, R30 ;  /* 0x0000001e201e7221 */ /* 0x001fe20000010000 */
[----:B------:R-:W-:Y:S01]  /*1df0*/  FADD.FTZ R31, R60, R31 ;  /* 0x0000001f3c1f7221 */ /* 0x000fe20000010000 */
[----:B------:R-:W0:Y:S04]  /*1e00*/  LDS.64 R32, [R35] ;  /* 0x0000000023207984 */ /* 0x000e280000000a00 */
[----:B------:R-:W1:Y:S01]  /*1e10*/  LDS.64 R34, [R34] ;  /* 0x0000000022227984 */ /* 0x000e620000000a00 */
[----:B0-----:R-:W-:Y:S01]  /*1e20*/  FADD.FTZ R30, R30, R32 ;  /* 0x000000201e1e7221 */ /* 0x001fe20000010000 */
[----:B------:R-:W-:-:S03]  /*1e30*/  FADD.FTZ R31, R31, R33 ;  /* 0x000000211f1f7221 */ /* 0x000fc60000010000 */
[----:B-1----:R-:W-:Y:S01]  /*1e40*/  FADD.FTZ R30, R30, R34 ;  /* 0x000000221e1e7221 */ /* 0x002fe20000010000 */
[----:B------:R-:W-:-:S07]  /*1e50*/  FADD.FTZ R31, R31, R35 ;  /* 0x000000231f1f7221 */ /* 0x000fce0000010000 */
.L_x_3447:
[----:B------:R-:W-:Y:S05]  /*1e60*/  BSYNC B0 ;  /* 0x0000000000007941 */ /* 0x000fea0003800000 */
.L_x_3446:
[----:B------:R-:W0:Y:S01]  /*1e70*/  SHFL.BFLY PT, R33, R30, 0x2, 0x1f ;  /* 0x0c401f001e217f89 */ /* 0x000e2200000e0000 */
[----:B------:R-:W-:Y:S03]  /*1e80*/  BSSY B0, `(.L_x_3448) ;  /* 0x0000017000007945 */ /* 0x000fe60003800000 */
[----:B------:R-:W1:Y:S01]  /*1e90*/  SHFL.BFLY PT, R32, R31, 0x2, 0x1f ;  /* 0x0c401f001f207f89 */ /* 0x000e6200000e0000 */
[----:B------:R-:W2:Y:S01]  /*1ea0*/  S2R R60, SR_TID.X ;  /* 0x00000000003c7919 */ /* 0x000ea20000002100 */
[----:B------:R-:W3:Y:S01]  /*1eb0*/  S2R R58, SR_CTAID.Y ;  /* 0x00000000003a7919 */ /* 0x000ee20000002600 */
[----:B------:R-:W4:Y:S01]  /*1ec0*/  S2R R59, SR_CTAID.X ;  /* 0x00000000003b7919 */ /* 0x000f220000002500 */
[----:B0-----:R-:W-:Y:S01]  /*1ed0*/  FADD.FTZ R30, R33, R30 ;  /* 0x0000001e211e7221 */ /* 0x001fe20000010000 */
[----:B-1----:R-:W-:-:S04]  /*1ee0*/  FADD.FTZ R31, R32, R31 ;  /* 0x0000001f201f7221 */ /* 0x002fc80000010000 */
[----:B------:R-:W0:Y:S04]  /*1ef0*/  SHFL.BFLY PT, R33, R30, 0x1, 0x1f ;  /* 0x0c201f001e217f89 */ /* 0x000e2800000e0000 */
[----:B------:R-:W1:Y:S01]  /*1f00*/  SHFL.BFLY PT, R32, R31, 0x1, 0x1f ;  /* 0x0c201f001f207f89 */ /* 0x000e6200000e0000 */
[----:B--2---:R-:W-:Y:S01]  /*1f10*/  LOP3.LUT P0, RZ, R60, 0xffffffe3, RZ, 0xc0, !PT ;  /* 0xffffffe33cff7812 */ /* 0x004fe2000780c0ff */
[----:B0-----:R-:W-:Y:S01]  /*1f20*/  FADD.FTZ R30, R30, R33 ;  /* 0x000000211e1e7221 */ /* 0x001fe20000010000 */
[----:B-1----:R-:W-:-:S11]  /*1f30*/  FADD.FTZ R31, R31, R32 ;  /* 0x000000201f1f7221 */ /* 0x002fd60000010000 */
[----:B---34-:R-:W-:Y:S05]  /*1f40*/  @P0 BRA `(.L_x_3449) ;  /* 0x0000000000280947 */ /* 0x018fea0003800000 */
        /* <DEDUP_REMOVED lines=10> */
.L_x_3449:
[----:B------:R-:W-:Y:S05]  /*1ff0*/  BSYNC B0 ;  /* 0x0000000000007941 */ /* 0x000fea0003800000 */
.L_x_3448:
        /* <DEDUP_REMOVED lines=13> */
.L_x_3451:
[----:B------:R-:W2:Y:S04]  /*20d0*/  LD.E.STRONG.GPU R33, desc[UR8][R30.64] ;  /* 0x000000081e217980 */ /* 0x000ea8000c10f900 */
[----:B--2---:R-:W-:Y:S01]  /*20e0*/  CCTL.IVALL ;  /* 0x00000000ff00798f */ /* 0x004fe20002000000 */
[----:B------:R-:W-:Y:S05]  /*20f0*/  YIELD ;  /* 0x0000000000007946 */ /* 0x000fea0003800000 */
[----:B-----5:R-:W-:-:S04]  /*2100*/  LOP3.LUT R33, R33, R32, RZ, 0x3c, !PT ;  /* 0x0000002021217212 */ /* 0x020fc800078e3cff */
[----:B------:R-:W-:-:S13]  /*2110*/  ISETP.GT.AND P0, PT, R33, -0x1, PT ;  /* 0xffffffff2100780c */ /* 0x000fda0003f04270 */
[----:B------:R-:W-:Y:S05]  /*2120*/  @P0 BRA `(.L_x_3451) ;  /* 0xfffffffc00e80947 */ /* 0x000fea000383ffff */
.L_x_3450:
        /* <DEDUP_REMOVED lines=73> */
.L_x_3453:
[----:B------:R-:W-:Y:S05]  /*25c0*/  BSYNC B0 ;  /* 0x0000000000007941 */ /* 0x000fea0003800000 */
.L_x_3452:
[----:B0-----:R-:W2:Y:S01]  /*25d0*/  LDL.LU R30, [R1+0xc] ;  /* 0x00000c00011e7983 */ /* 0x001ea20000300800 */
[----:B------:R-:W-:Y:S01]  /*25e0*/  SHF.L.U32 R33, R36, 0x3, RZ ;  /* 0x0000000324217819 */ /* 0x000fe200000006ff */
[----:B------:R-:W-:Y:S02]  /*25f0*/  ULDC.64 UR12, c[0x0][0x210] ;  /* 0x00008400000c7ab9 */ /* 0x000fe40000000a00 */
[----:B------:R-:W3:Y:S01]  /*2600*/  LDL.LU R34, [R1+0x4] ;  /* 0x0000040001227983 */ /* 0x000ee20000300800 */
[----:B------:R-:W0:Y:S03]  /*2610*/  S2UR UR7, SR_CgaCtaId ;  /* 0x00000000000779c3 */ /* 0x000e260000008800 */
[----:B------:R-:W-:Y:S04]  /*2620*/  STL [R1+0x160], R5 ;  /* 0x0001600501007387 */ /* 0x000fe80000100800 */
[----:B------:R-:W-:Y:S04]  /*2630*/  STL [R1+0x15c], R2 ;  /* 0x00015c0201007387 */ /* 0x000fe80000100800 */
[----:B------:R1:W-:Y:S04]  /*2640*/  STL [R1+0x118], R25 ;  /* 0x0001181901007387 */ /* 0x0003e80000100800 */
[----:B------:R4:W-:Y:S04]  /*2650*/  STL [R1+0x11c], R36 ;  /* 0x00011c2401007387 */ /* 0x0009e80000100800 */
[----:B-1----:R-:W4:Y:S01]  /*2660*/  LDL.LU R25, [R1+0x18] ;  /* 0x0000180001197983 */ /* 0x002f220000300800 */
[----:B------:R-:W-:-:S03]  /*2670*/  LOP3.LUT R33, R33, 0x8, RZ, 0xc0, !PT ;  /* 0x0000000821217812 */ /* 0x000fc600078ec0ff */
[----:B------:R-:W4:Y:S01]  /*2680*/  LDL.LU R5, [R1+0x1c] ;  /* 0x00001c0001057983 */ /* 0x000f220000300800 */
[----:B------:R-:W-:-:S03]  /*2690*/  IADD3 R33, RZ, -R33, RZ ;  /* 0x80000021ff217210 */ /* 0x000fc60007ffe0ff */
[----:B------:R-:W4:Y:S01]  /*26a0*/  LDL.LU R2, [R1+0x44] ;  /* 0x0000440001027983 */ /* 0x000f220000300800 */
[----:B--2---:R-:W-:-:S03]  /*26b0*/  IMAD R32, R61, 0x50, R30 ;  /* 0x000000503d207824 */ /* 0x004fc600078e021e */
[----:B------:R-:W2:Y:S02]  /*26c0*/  LDL.LU R61, [R1+0x4c] ;  /* 0x00004c00013d7983 */ /* 0x000ea40000300800 */
[----:B------:R-:W-:Y:S02]  /*26d0*/  SHF.L.U32 R32, R32, 0x2, RZ ;  /* 0x0000000220207819 */ /* 0x000fe400000006ff */
[----:B------:R-:W2:Y:S03]  /*26e0*/  LDL.LU R60, [R1+0x50] ;  /* 0x00005000013c7983 */ /* 0x000ea60000300800 */
[----:B------:R-:W-:Y:S01]  /*26f0*/  IMAD.WIDE.U32 R30, R32, -0x33333333, RZ ;  /* 0xcccccccd201e7825 */ /* 0x000fe200078e00ff */
[----:B------:R-:W2:Y:S04]  /*2700*/  LDL.LU R59, [R1+0x5c] ;  /* 0x00005c00013b7983 */ /* 0x000ea80000300800 */
[----:B------:R-:W-:Y:S01]  /*2710*/  LEA.HI R30, R31, R33, RZ, 0x1b ;  /* 0x000000211f1e7211 */ /* 0x000fe200078fd8ff */
[----:B------:R-:W2:Y:S01]  /*2720*/  LDL.LU R58, [R1+0x60] ;  /* 0x00006000013a7983 */ /* 0x000ea20000300800 */
[----:B------:R-:W-:-:S03]  /*2730*/  SHF.R.S32.HI R33, RZ, 0x1f, R32 ;  /* 0x0000001fff217819 */ /* 0x000fc60000011420 */
[----:B------:R-:W-:Y:S02]  /*2740*/  IMAD.WIDE.U32 R32, R57, 0xa0000, R32 ;  /* 0x000a000039207825 */ /* 0x000fe400078e0020 */
[----:B------:R-:W2:Y:S03]  /*2750*/  LDL.LU R57, [R1+0x64] ;  /* 0x0000640001397983 */ /* 0x000ea60000300800 */
[----:B---3--:R-:W-:Y:S01]  /*2760*/  IADD3 R33, R34, R33, RZ ;  /* 0x0000002122217210 */ /* 0x008fe20007ffe0ff */
[----:B----4-:R-:W3:Y:S01]  /*2770*/  LDL.LU R36, [R1+0x94] ;  /* 0x0000940001247983 */ /* 0x010ee20000300800 */
[----:B------:R-:W-:-:S04]  /*2780*/  IADD3 R37, P0, R37, R32, RZ ;  /* 0x0000002025257210 */ /* 0x000fc80007f1e0ff */
[----:B------:R-:W-:Y:S02]  /*2790*/  IADD3.X R35, RZ, R33, RZ, P0, !PT ;  /* 0x00000021ff237210 */ /* 0x000fe400007fe4ff */
[----:B------:R-:W-:Y:S02]  /*27a0*/  IADD3 R25, P0, R25, R32, RZ ;  /* 0x0000002019197210 */ /* 0x000fe40007f1e0ff */
[----:B------:R-:W-:-:S03]  /*27b0*/  LEA R34, P1, R37, UR12, 0x1 ;  /* 0x0000000c25227c11 */ /* 0x000fc6000f8208ff */
[----:B------:R1:W-:Y:S01]  /*27c0*/  STL [R1+0xd0], R25 ;  /* 0x0000d01901007387 */ /* 0x0003e20000100800 */
[----:B------:R-:W-:-:S03]  /*27d0*/  LEA.HI.X R35, R37, UR13, R35, 0x1, P1 ;  /* 0x0000000d25237c11 */ /* 0x000fc600088f0c23 */
[----:B-1----:R-:W4:Y:S04]  /*27e0*/  LDL.LU R25, [R1+0xa0] ;  /* 0x0000a00001197983 */ /* 0x002f280000300800 */
[----:B------:R-:W2:Y:S01]  /*27f0*/  LDL.LU R37, [R1+0x48] ;  /* 0x0000480001257983 */ /* 0x000ea20000300800 */
[----:B------:R-:W-:Y:S02]  /*2800*/  UMOV UR6, 0x400 ;  /* 0x0000040000067882 */ /* 0x000fe40000000000 */
[----:B------:R-:W-:-:S04]  /*2810*/  UIADD3 UR6, UR6, 0xc80, URZ ;  /* 0x00000c8006067890 */ /* 0x000fc8000fffe03f */
[----:B0-----:R-:W-:-:S06]  /*2820*/  ULEA UR6, UR7, UR6, 0x18 ;  /* 0x0000000607067291 */ /* 0x001fcc000f8ec03f */
[----:B------:R-:W-:Y:S01]  /*2830*/  LEA R30, R30, UR6, 0x3 ;  /* 0x000000061e1e7c11 */ /* 0x000fe2000f8e18ff */
[----:B------:R-:W-:-:S05]  /*2840*/  ULDC UR6, c[0x0][0x230] ;  /* 0x00008c0000067ab9 */ /* 0x000fca0000000800 */
[----:B------:R-:W0:Y:S01]  /*2850*/  LDS.64 R30, [R30] ;  /* 0x000000001e1e7984 */ /* 0x000e220000000a00 */
[-C--:B------:R-:W-:Y:S02]  /*2860*/  IADD3 R5, P1, R5, R32.reuse, RZ ;  /* 0x0000002005057210 */ /* 0x080fe40007f3e0ff */
[----:B------:R-:W-:-:S03]  /*2870*/  IADD3 R2, P3, R2, R32, RZ ;  /* 0x0000002002027210 */ /* 0x000fc60007f7e0ff */
[----:B------:R1:W-:Y:S04]  /*2880*/  STL [R1+0xcc], R5 ;  /* 0x0000cc0501007387 */ /* 0x0003e80000100800 */
[----:B-1----:R-:W4:Y:S04]  /*2890*/  LDL.LU R5, [R1+0x160] ;  /* 0x0001600001057983 */ /* 0x002f280000300800 */
[----:B------:R1:W-:Y:S04]  /*28a0*/  STL [R1+0xa8], R2 ;  /* 0x0000a80201007387 */ /* 0x0003e80000100800 */
[----:B-1----:R-:W4:Y:S01]  /*28b0*/  LDL.LU R2, [R1+0x15c] ;  /* 0x00015c0001027983 */ /* 0x002f220000300800 */
[----:B0-----:R-:W-:-:S06]  /*28c0*/  FADD.FTZ R31, R31, UR6 ;  /* 0x000000061f1f7e21 */ /* 0x001fcc0008010000 */
[----:B------:R-:W0:Y:S01]  /*28d0*/  MUFU.RSQ R31, R31 ;  /* 0x0000001f001f7308 */ /* 0x000e220000001400 */
[--C-:B------:R-:W-:Y:S01]  /*28e0*/  FADD.FTZ R55, R55, -R30.reuse ;  /* 0x8000001e37377221 */ /* 0x100fe20000010000 */
[----:B------:R-:W-:-:S03]  /*28f0*/  FADD.FTZ R54, R54, -R30 ;  /* 0x8000001e36367221 */ /* 0x000fc60000010000 */
[----:B0-----:R-:W-:Y:S01]  /*2900*/  FMUL.FTZ R55, R31, R55 ;  /* 0x000000371f377220 */ /* 0x001fe20000410000 */
[--C-:B------:R-:W-:Y:S01]  /*2910*/  FADD.FTZ R53, R53, -R30.reuse ;  /* 0x8000001e35357221 */ /* 0x100fe20000010000 */
[--C-:B------:R-:W-:Y:S01]  /*2920*/  FADD.FTZ R50, R50, -R30.reuse ;  /* 0x8000001e32327221 */ /* 0x100fe20000010000 */
[--C-:B------:R-:W-:Y:S01]  /*2930*/  FADD.FTZ R46, R46, -R30.reuse ;  /* 0x8000001e2e2e7221 */ /* 0x100fe20000010000 */
[--C-:B------:R-:W-:Y:S01]  /*2940*/  FADD.FTZ R44, R44, -R30.reuse ;  /* 0x8000001e2c2c7221 */ /* 0x100fe20000010000 */
[--C-:B------:R-:W-:Y:S01]  /*2950*/  FADD.FTZ R48, R48, -R30.reuse ;  /* 0x8000001e30307221 */ /* 0x100fe20000010000 */
[--C-:B------:R-:W-:Y:S01]  /*2960*/  FADD.FTZ R41, R41, -R30.reuse ;  /* 0x8000001e29297221 */ /* 0x100fe20000010000 */
[----:B------:R-:W-:Y:S01]  /*2970*/  FADD.FTZ R22, R22, -R30 ;  /* 0x8000001e16167221 */ /* 0x000fe20000010000 */
[----:B--2---:R-:W-:-:S05]  /*2980*/  IADD3 R37, P2, R37, R32, RZ ;  /* 0x0000002025257210 */ /* 0x004fca0007f5e0ff */
[----:B------:R0:W-:Y:S02]  /*2990*/  STL [R1+0xc8], R37 ;  /* 0x0000c82501007387 */ /* 0x0001e40000100800 */
[-C--:B0-----:R-:W-:Y:S02]  /*29a0*/  IADD3 R37, P6, R61, R32.reuse, RZ ;  /* 0x000000203d257210 */ /* 0x081fe40007fde0ff */
[----:B------:R-:W-:-:S03]  /*29b0*/  IADD3 R61, P4, R60, R32, RZ ;  /* 0x000000203c3d7210 */ /* 0x000fc60007f9e0ff */
[----:B------:R0:W-:Y:S01]  /*29c0*/  STL [R1+0xa4], R37 ;  /* 0x0000a42501007387 */ /* 0x0001e20000100800 */
[----:B------:R-:W-:Y:S02]  /*29d0*/  IADD3 R60, P5, R59, R32, RZ ;  /* 0x000000203b3c7210 */ /* 0x000fe40007fbe0ff */
[-C--:B------:R-:W-:Y:S01]  /*29e0*/  IADD3.X R59, RZ, R33.reuse, RZ, P6, !PT ;  /* 0x00000021ff3b7210 */ /* 0x080fe200037fe4ff */
[----:B------:R-:W-:Y:S01]  /*29f0*/  STL [R1+0x9c], R61 ;  /* 0x00009c3d01007387 */ /* 0x000fe20000100800 */
[----:B0-----:R-:W-:-:S05]  /*2a00*/  IADD3.X R37, RZ, R33, RZ, P3, !PT ;  /* 0x00000021ff257210 */ /* 0x001fca0001ffe4ff */
[----:B------:R0:W-:Y:S04]  /*2a10*/  STL [R1+0x110], R37 ;  /* 0x0001102501007387 */ /* 0x0001e80000100800 */
[----:B------:R-:W-:Y:S01]  /*2a20*/  STL [R1+0x68], R60 ;  /* 0x0000683c01007387 */ /* 0x000fe20000100800 */
[----:B0-----:R-:W-:-:S03]  /*2a30*/  IADD3 R37, P3, R58, R32, RZ ;  /* 0x000000203a257210 */ /* 0x001fc60007f7e0ff */
[----:B------:R-:W-:Y:S01]  /*2a40*/  STL [R1+0x10c], R59 ;  /* 0x00010c3b01007387 */ /* 0x000fe20000100800 */
[-C--:B------:R-:W-:Y:S02]  /*2a50*/  IADD3.X R58, RZ, R33.reuse, RZ, P4, !PT ;  /* 0x00000021ff3a7210 */ /* 0x080fe400027fe4ff */
[----:B------:R-:W-:Y:S01]  /*2a60*/  IADD3 R57, P4, R57, R32, RZ ;  /* 0x0000002039397210 */ /* 0x000fe20007f9e0ff */
[----:B------:R0:W-:Y:S04]  /*2a70*/  STL [R1+0xc0], R37 ;  /* 0x0000c02501007387 */ /* 0x0001e80000100800 */
[----:B------:R-:W-:Y:S01]  /*2a80*/  STL [R1+0x108], R58 ;  /* 0x0001083a01007387 */ /* 0x000fe20000100800 */
[----:B0-----:R-:W-:-:S03]  /*2a90*/  IADD3.X R37, RZ, R33, RZ, P5, !PT ;  /* 0x00000021ff257210 */ /* 0x001fc60002ffe4ff */
[----:B------:R0:W-:Y:S01]  /*2aa0*/  STL [R1+0xb4], R57 ;  /* 0x0000b43901007387 */ /* 0x0001e20000100800 */
[----:B---3--:R-:W-:-:S03]  /*2ab0*/  IADD3 R36, P5, R36, R32, RZ ;  /* 0x0000002024247210 */ /* 0x008fc60007fbe0ff */
[----:B------:R1:W-:Y:S01]  /*2ac0*/  STL [R1+0x104], R37 ;  /* 0x0001042501007387 */ /* 0x0003e20000100800 */
[----:B----4-:R-:W-:Y:S01]  /*2ad0*/  IADD3 R25, P6, R25, R32, RZ ;  /* 0x0000002019197210 */ /* 0x010fe20007fde0ff */
[----:B-----5:R-:W-:Y:S02]  /*2ae0*/  HADD2.F32 R32, -RZ, R26.H0_H0 ;  /* 0x2000001aff207230 */ /* 0x020fe40000004100 */
[--C-:B0-----:R-:W-:Y:S01]  /*2af0*/  FADD.FTZ R57, R0, -R30.reuse ;  /* 0x8000001e00397221 */ /* 0x101fe20000010000 */
[--C-:B------:R-:W-:Y:S02]  /*2b00*/  HADD2.F32 R0, -RZ, R28.reuse.H0_H0 ;  /* 0x2000001cff007230 */ /* 0x100fe40000004100 */
[----:B-1----:R-:W-:Y:S01]  /*2b10*/  FADD.FTZ R37, R56, -R30 ;  /* 0x8000001e38257221 */ /* 0x002fe20000010000 */
[----:B------:R-:W-:Y:S02]  /*2b20*/  HADD2.F32 R28, -RZ, R28.H1_H1 ;  /* 0x3000001cff1c7230 */ /* 0x000fe40000004100 */
[----:B------:R-:W-:-:S02]  /*2b30*/  HADD2.F32 R56, -RZ, R26.H1_H1 ;  /* 0x3000001aff387230 */ /* 0x000fc40000004100 */
[----:B------:R-:W-:-:S04]  /*2b40*/  FMUL.FTZ R26, R31, R37 ;  /* 0x000000251f1a7220 */ /* 0x000fc80000410000 */
[----:B------:R-:W-:Y:S01]  /*2b50*/  FFMA.FTZ R26, R26, R28, R56 ;  /* 0x0000001c1a1a7223 */ /* 0x000fe20000010038 */
[----:B------:R-:W-:-:S03]  /*2b60*/  FMUL.FTZ R57, R57, R31 ;  /* 0x0000001f39397220 */ /* 0x000fc60000410000 */
[----:B------:R-:W-:Y:S01]  /*2b70*/  FMUL.FTZ R37, R26, -1.4426950216293334961 ;  /* 0xbfb8aa3b1a257820 */ /* 0x000fe20000410000 */
[----:B------:R-:W-:-:S05]  /*2b80*/  FFMA.FTZ R57, R57, R0, R32 ;  /* 0x0000000039397223 */ /* 0x000fca0000010020 */
[----:B------:R-:W0:Y:S01]  /*2b90*/  MUFU.EX2 R37, R37 ;  /* 0x0000002500257308 */ /* 0x000e220000000800 */
[----:B------:R-:W-:-:S07]  /*2ba0*/  FMUL.FTZ R58, R57, -1.4426950216293334961 ;  /* 0xbfb8aa3b393a7820 */ /* 0x000fce0000410000 */
[----:B------:R-:W1:Y:S01]  /*2bb0*/  MUFU.EX2 R58, R58 ;  /* 0x0000003a003a7308 */ /* 0x000e620000000800 */
[----:B0-----:R-:W-:-:S07]  /*2bc0*/  FADD.FTZ R37, R37, 1 ;  /* 0x3f80000025257421 */ /* 0x001fce0000010000 */
[----:B------:R-:W0:Y:S01]  /*2bd0*/  MUFU.RCP R37, R37 ;  /* 0x0000002500257308 */ /* 0x000e220000001000 */
[----:B-1----:R-:W-:-:S07]  /*2be0*/  FADD.FTZ R58, R58, 1 ;  /* 0x3f8000003a3a7421 */ /* 0x002fce0000010000 */
[----:B------:R-:W1:Y:S01]  /*2bf0*/  MUFU.RCP R58, R58 ;  /* 0x0000003a003a7308 */ /* 0x000e620000001000 */
[----:B------:R-:W-:Y:S04]  /*2c00*/  STL [R1+0x158], R33 ;  /* 0x0001582101007387 */ /* 0x000fe80000100800 */
[----:B------:R-:W-:Y:S04]  /*2c10*/  STL [R1+0xac], R36 ;  /* 0x0000ac2401007387 */ /* 0x000fe80000100800 */
[----:B------:R0:W-:Y:S02]  /*2c20*/  STL [R1+0x64], R25 ;  /* 0x0000641901007387 */ /* 0x0001e40000100800 */
[----:B0-----:R-:W-:Y:S01]  /*2c30*/  FMUL.FTZ R25, R26, R37 ;  /* 0x000000251a197220 */ /* 0x001fe20000410000 */
[----:B------:R-:W-:-:S02]  /*2c40*/  HADD2.F32 R26, -RZ, R29.H0_H0 ;  /* 0x2000001dff1a7230 */ /* 0x000fc40000004100 */
[----:B------:R-:W-:Y:S02]  /*2c50*/  HADD2.F32 R37, -RZ, R27.H0_H0 ;  /* 0x2000001bff257230 */ /* 0x000fe40000004100 */
[----:B-1----:R-:W-:Y:S01]  /*2c60*/  FMUL.FTZ R36, R57, R58 ;  /* 0x0000003a39247220 */ /* 0x002fe20000410000 */
[----:B------:R-:W-:Y:S02]  /*2c70*/  FMUL.FTZ R57, R31, R54 ;  /* 0x000000361f397220 */ /* 0x000fe40000410000 */
[----:B------:R-:W-:-:S04]  /*2c80*/  FFMA.FTZ R55, R55, R26, R37 ;  /* 0x0000001a37377223 */ /* 0x000fc80000010025 */
[----:B------:R-:W-:-:S06]  /*2c90*/  FMUL.FTZ R54, R55, -1.4426950216293334961 ;  /* 0xbfb8aa3b37367820 */ /* 0x000fcc0000410000 */
[----:B------:R-:W0:Y:S01]  /*2ca0*/  MUFU.EX2 R54, R54 ;  /* 0x0000003600367308 */ /* 0x000e220000000800 */
[C---:B------:R-:W-:Y:S01]  /*2cb0*/  FMUL.FTZ R61, R31.reuse, R53 ;  /* 0x000000351f3d7220 */ /* 0x040fe20000410000 */
[----:B------:R-:W-:-:S04]  /*2cc0*/  FMUL.FTZ R60, R31, R50 ;  /* 0x000000321f3c7220 */ /* 0x000fc80000410000 */
[----:B------:R-:W-:Y:S01]  /*2cd0*/  MOV R50, R61 ;  /* 0x0000003d00327202 */ /* 0x000fe20000000f00 */
[C---:B------:R-:W-:Y:S01]  /*2ce0*/  FMUL.FTZ R61, R31.reuse, R46 ;  /* 0x0000002e1f3d7220 */ /* 0x040fe20000410000 */
[C---:B------:R-:W-:Y:S01]  /*2cf0*/  FMUL.FTZ R46, R31.reuse, R44 ;  /* 0x0000002c1f2e7220 */ /* 0x040fe20000410000 */
[----:B------:R-:W-:Y:S01]  /*2d00*/  MOV R44, R60 ;  /* 0x0000003c002c7202 */ /* 0x000fe20000000f00 */
[C---:B------:R-:W-:Y:S01]  /*2d10*/  FMUL.FTZ R33, R31.reuse, R48 ;  /* 0x000000301f217220 */ /* 0x040fe20000410000 */
[C---:B------:R-:W-:Y:S01]  /*2d20*/  FMUL.FTZ R48, R31.reuse, R41 ;  /* 0x000000291f307220 */ /* 0x040fe20000410000 */
[----:B------:R-:W-:Y:S01]  /*2d30*/  FMUL.FTZ R41, R31, R22 ;  /* 0x000000161f297220 */ /* 0x000fe20000410000 */
[----:B0-----:R-:W-:-:S04]  /*2d40*/  FADD.FTZ R54, R54, 1 ;  /* 0x3f80000036367421 */ /* 0x001fc80000010000 */
[----:B------:R0:W-:Y:S02]  /*2d50*/  MUFU.RCP R22, R54 ;  /* 0x0000003600167308 */ /* 0x0001e40000001000 */
[C-C-:B0-----:R-:W-:Y:S01]  /*2d60*/  FFMA.FTZ R54, R0.reuse, R44, R32.reuse ;  /* 0x0000002c00367223 */ /* 0x141fe20000010020 */
[----:B------:R-:W-:Y:S02]  /*2d70*/  FFMA.FTZ R44, R0, R61, R32 ;  /* 0x0000003d002c7223 */ /* 0x000fe40000010020 */
[----:B------:R-:W2:Y:S01]  /*2d80*/  LDL.LU R61, [R1] ;  /* 0x00000000013d7983 */ /* 0x000ea20000300800 */
[----:B------:R-:W-:Y:S02]  /*2d90*/  HADD2.F32 R29, -RZ, R29.H1_H1 ;  /* 0x3000001dff1d7230 */ /* 0x000fe40000004100 */
[----:B------:R-:W-:-:S05]  /*2da0*/  HADD2.F32 R27, -RZ, R27.H1_H1 ;  /* 0x3000001bff1b7230 */ /* 0x000fca0000004100 */
[----:B------:R-:W-:Y:S01]  /*2db0*/  FFMA.FTZ R57, R57, R29, R27 ;  /* 0x0000001d39397223 */ /* 0x000fe2000001001b */
[----:B------:R-:W-:-:S03]  /*2dc0*/  FADD.FTZ R58, R10, -R30 ;  /* 0x8000001e0a3a7221 */ /* 0x000fc60000010000 */
[----:B------:R-:W-:-:S04]  /*2dd0*/  FMUL.FTZ R59, R57, -1.4426950216293334961 ;  /* 0xbfb8aa3b393b7820 */ /* 0x000fc80000410000 */
[----:B------:R-:W0:Y:S01]  /*2de0*/  MUFU.EX2 R10, R59 ;  /* 0x0000003b000a7308 */ /* 0x000e220000000800 */
[--C-:B------:R-:W-:Y:S01]  /*2df0*/  FADD.FTZ R16, R16, -R30.reuse ;  /* 0x8000001e10107221 */ /* 0x100fe20000010000 */
[--C-:B------:R-:W-:Y:S01]  /*2e00*/  FADD.FTZ R52, R52, -R30.reuse ;  /* 0x8000001e34347221 */ /* 0x100fe20000010000 */
[--C-:B------:R-:W-:Y:S01]  /*2e10*/  FADD.FTZ R7, R7, -R30.reuse ;  /* 0x8000001e07077221 */ /* 0x100fe20000010000 */
[--C-:B------:R-:W-:Y:S01]  /*2e20*/  FADD.FTZ R13, R13, -R30.reuse ;  /* 0x8000001e0d0d7221 */ /* 0x100fe20000010000 */
[C---:B------:R-:W-:Y:S01]  /*2e30*/  FMUL.FTZ R16, R31.reuse, R16 ;  /* 0x000000101f107220 */ /* 0x040fe20000410000 */
[C---:B------:R-:W-:Y:S01]  /*2e40*/  FMUL.FTZ R53, R31.reuse, R52 ;  /* 0x000000341f357220 */ /* 0x040fe20000410000 */
[----:B------:R-:W-:Y:S01]  /*2e50*/  FMUL.FTZ R58, R31, R58 ;  /* 0x0000003a1f3a7220 */ /* 0x000fe20000410000 */
[--C-:B------:R-:W-:Y:S01]  /*2e60*/  FADD.FTZ R38, R38, -R30.reuse ;  /* 0x8000001e26267221 */ /* 0x100fe20000010000 */
[--C-:B------:R-:W-:Y:S01]  /*2e70*/  FADD.FTZ R19, R19, -R30.reuse ;  /* 0x8000001e13137221 */ /* 0x100fe20000010000 */
[C---:B------:R-:W-:Y:S01]  /*2e80*/  FMUL.FTZ R52, R31.reuse, R7 ;  /* 0x000000071f347220 */ /* 0x040fe20000410000 */
[----:B------:R-:W-:Y:S01]  /*2e90*/  FADD.FTZ R4, R4, -R30 ;  /* 0x8000001e04047221 */ /* 0x000fe20000010000 */
[C-C-:B------:R-:W-:Y:S01]  /*2ea0*/  FFMA.FTZ R7, R0.reuse, R41, R32.reuse ;  /* 0x0000002900077223 */ /* 0x140fe20000010020 */
[C-C-:B------:R-:W-:Y:S01]  /*2eb0*/  FFMA.FTZ R41, R0.reuse, R16, R32.reuse ;  /* 0x0000001000297223 */ /* 0x140fe20000010020 */
[C---:B------:R-:W-:Y:S01]  /*2ec0*/  FMUL.FTZ R13, R31.reuse, R13 ;  /* 0x0000000d1f0d7220 */ /* 0x040fe20000410000 */
[----:B------:R-:W-:Y:S01]  /*2ed0*/  FFMA.FTZ R16, R0, R58, R32 ;  /* 0x0000003a00107223 */ /* 0x000fe20000010020 */
[----:B0-----:R-:W-:Y:S01]  /*2ee0*/  FADD.FTZ R10, R10, 1 ;  /* 0x3f8000000a0a7421 */ /* 0x001fe20000010000 */
[C---:B------:R-:W-:Y:S01]  /*2ef0*/  FMUL.FTZ R38, R31.reuse, R38 ;  /* 0x000000261f267220 */ /* 0x040fe20000410000 */
[C---:B------:R-:W-:Y:S01]  /*2f00*/  FMUL.FTZ R19, R31.reuse, R19 ;  /* 0x000000131f137220 */ /* 0x040fe20000410000 */
[----:B------:R-:W-:Y:S01]  /*2f10*/  FMUL.FTZ R59, R31, R4 ;  /* 0x000000041f3b7220 */ /* 0x000fe20000410000 */
[----:B------:R0:W1:Y:S01]  /*2f20*/  MUFU.RCP R60, R10 ;  /* 0x0000000a003c7308 */ /* 0x0000620000001000 */
[--C-:B------:R-:W-:Y:S01]  /*2f30*/  FADD.FTZ R15, R15, -R30.reuse ;  /* 0x8000001e0f0f7221 */ /* 0x100fe20000010000 */
[--C-:B------:R-:W-:Y:S01]  /*2f40*/  FADD.FTZ R6, R6, -R30.reuse ;  /* 0x8000001e06067221 */ /* 0x100fe20000010000 */
[----:B------:R-:W-:Y:S01]  /*2f50*/  FADD.FTZ R12, R12, -R30 ;  /* 0x8000001e0c0c7221 */ /* 0x000fe20000010000 */
[C-C-:B------:R-:W-:Y:S01]  /*2f60*/  FFMA.FTZ R50, R0.reuse, R50, R32.reuse ;  /* 0x0000003200327223 */ /* 0x140fe20000010020 */
[C-C-:B------:R-:W-:Y:S01]  /*2f70*/  FFMA.FTZ R53, R0.reuse, R53, R32.reuse ;  /* 0x0000003500357223 */ /* 0x140fe20000010020 */
[C-C-:B------:R-:W-:Y:S01]  /*2f80*/  FFMA.FTZ R46, R0.reuse, R46, R32.reuse ;  /* 0x0000002e002e7223 */ /* 0x140fe20000010020 */
[C-C-:B------:R-:W-:Y:S01]  /*2f90*/  FFMA.FTZ R48, R0.reuse, R48, R32.reuse ;  /* 0x0000003000307223 */ /* 0x140fe20000010020 */
[C-C-:B0-----:R-:W-:Y:S01]  /*2fa0*/  FFMA.FTZ R10, R0.reuse, R33, R32.reuse ;  /* 0x00000021000a7223 */ /* 0x141fe20000010020 */
[C-C-:B------:R-:W-:Y:S01]  /*2fb0*/  FFMA.FTZ R33, R0.reuse, R13, R32.reuse ;  /* 0x0000000d00217223 */ /* 0x140fe20000010020 */
[C-C-:B------:R-:W-:Y:S01]  /*2fc0*/  FFMA.FTZ R38, R0.reuse, R38, R32.reuse ;  /* 0x0000002600267223 */ /* 0x140fe20000010020 */
[C-C-:B------:R-:W-:Y:S01]  /*2fd0*/  FFMA.FTZ R4, R0.reuse, R19, R32.reuse ;  /* 0x0000001300047223 */ /* 0x140fe20000010020 */
[C---:B------:R-:W-:Y:S01]  /*2fe0*/  FFMA.FTZ R13, R0.reuse, R52, R32 ;  /* 0x00000034000d7223 */ /* 0x040fe20000010020 */
[----:B------:R0:W-:Y:S01]  /*2ff0*/  STL [R1+0xe0], R16 ;  /* 0x0000e01001007387 */ /* 0x0001e20000100800 */
[----:B------:R-:W-:Y:S01]  /*3000*/  FADD.FTZ R9, R9, -R30 ;  /* 0x8000001e09097221 */ /* 0x000fe20000010000 */
[----:B------:R-:W-:Y:S01]  /*3010*/  FFMA.FTZ R0, R0, R59, R32 ;  /* 0x0000003b00007223 */ /* 0x000fe20000010020 */
[----:B------:R-:W-:Y:S01]  /*3020*/  FMUL.FTZ R6, R31, R6 ;  /* 0x000000061f067220 */ /* 0x000fe20000410000 */
[----:B------:R-:W-:Y:S01]  /*3030*/  STL [R1+0xec], R13 ;  /* 0x0000ec0d01007387 */ /* 0x000fe20000100800 */
[----:B------:R-:W-:Y:S01]  /*3040*/  FMUL.FTZ R22, R55, R22 ;  /* 0x0000001637167220 */ /* 0x000fe20000410000 */
[C---:B0-----:R-:W-:Y:S01]  /*3050*/  FMUL.FTZ R16, R31.reuse, R15 ;  /* 0x0000000f1f107220 */ /* 0x041fe20000410000 */
[C---:B------:R-:W-:Y:S01]  /*3060*/  FMUL.FTZ R15, R31.reuse, R12 ;  /* 0x0000000c1f0f7220 */ /* 0x040fe20000410000 */
[----:B------:R-:W-:Y:S01]  /*3070*/  FMUL.FTZ R12, R31, R9 ;  /* 0x000000091f0c7220 */ /* 0x000fe20000410000 */
[----:B------:R2:W-:Y:S01]  /*3080*/  STL [R1+0xf0], R0 ;  /* 0x0000f00001007387 */ /* 0x0005e20000100800 */
[C-C-:B------:R-:W-:Y:S01]  /*3090*/  FFMA.FTZ R9, R28.reuse, R16, R56.reuse ;  /* 0x000000101c097223 */ /* 0x140fe20000010038 */
[----:B------:R-:W-:-:S02]  /*30a0*/  FFMA.FTZ R16, R28, R6, R56 ;  /* 0x000000061c107223 */ /* 0x000fc40000010038 */
[----:B------:R-:W3:Y:S04]  /*30b0*/  LDL.LU R55, [R1+0x2c] ;  /* 0x00002c0001377983 */ /* 0x000ee80000300800 */
[----:B------:R-:W4:Y:S01]  /*30c0*/  LDL.LU R52, [R1+0x28] ;  /* 0x0000280001347983 */ /* 0x000f220000300800 */
[----:B------:R-:W-:Y:S01]  /*30d0*/  MOV R59, R25 ;  /* 0x00000019003b7202 */ /* 0x000fe20000000f00 */
[--C-:B--2---:R-:W-:Y:S01]  /*30e0*/  FADD.FTZ R0, R61, -R30.reuse ;  /* 0x8000001e3d007221 */ /* 0x104fe20000010000 */
[----:B------:R-:W-:Y:S02]  /*30f0*/  MOV R61, R36 ;  /* 0x00000024003d7202 */ /* 0x000fe40000000f00 */
[----:B------:R-:W2:Y:S04]  /*3100*/  LDL.LU R36, [R1+0x24] ;  /* 0x0000240001247983 */ /* 0x000ea80000300800 */
[----:B------:R-:W3:Y:S04]  /*3110*/  LDL.LU R32, [R1+0x20] ;  /* 0x0000200001207983 */ /* 0x000ee80000300800 */
[----:B------:R0:W-:Y:S04]  /*3120*/  STL [R1+0xe4], R16 ;  /* 0x0000e41001007387 */ /* 0x0001e80000100800 */
[----:B0-----:R-:W3:Y:S04]  /*3130*/  LDL.LU R16, [R1+0x14] ;  /* 0x0000140001107983 */ /* 0x001ee80000300800 */
[----:B------:R-:W4:Y:S01]  /*3140*/  LDL.LU R25, [R1+0x10] ;  /* 0x0000100001197983 */ /* 0x000f220000300800 */
[----:B-1----:R-:W-:Y:S01]  /*3150*/  FMUL.FTZ R60, R57, R60 ;  /* 0x0000003c393c7220 */ /* 0x002fe20000410000 */
[--C-:B------:R-:W-:Y:S01]  /*3160*/  FADD.FTZ R18, R18, -R30.reuse ;  /* 0x8000001e12127221 */ /* 0x100fe20000010000 */
[----:B------:R-:W-:Y:S01]  /*3170*/  FADD.FTZ R3, R3, -R30 ;  /* 0x8000001e03037221 */ /* 0x000fe20000010000 */
[----:B------:R-:W-:-:S02]  /*3180*/  FMUL.FTZ R0, R31, R0 ;  /* 0x000000001f007220 */ /* 0x000fc40000410000 */
[----:B------:R-:W-:Y:S01]  /*3190*/  F2FP.F16.F32.PACK_AB R22, R60, R22 ;  /* 0x000000163c16723e */ /* 0x000fe200000000ff */
[C---:B------:R-:W-:Y:S01]  /*31a0*/  FMUL.FTZ R13, R31.reuse, R18 ;  /* 0x000000121f0d7220 */ /* 0x040fe20000410000 */
[----:B------:R-:W-:Y:S01]  /*31b0*/  FMUL.FTZ R19, R31, R3 ;  /* 0x000000031f137220 */ /* 0x000fe20000410000 */
[C-C-:B------:R-:W-:Y:S01]  /*31c0*/  FFMA.FTZ R18, R28.reuse, R0, R56.reuse ;  /* 0x000000001c127223 */ /* 0x140fe20000010038 */
[--C-:B------:R-:W-:Y:S01]  /*31d0*/  FFMA.FTZ R0, R28, R15, R56.reuse ;  /* 0x0000000f1c007223 */ /* 0x100fe20000010038 */
[----:B------:R-:W-:Y:S01]  /*31e0*/  PRMT R15, R22, 0x7632, R15 ;  /* 0x00007632160f7816 */ /* 0x000fe2000000000f */
[----:B------:R-:W-:-:S04]  /*31f0*/  FFMA.FTZ R19, R28, R19, R56 ;  /* 0x000000131c137223 */ /* 0x000fc80000010038 */
[----:B------:R4:W-:Y:S04]  /*3200*/  STG.E.U16 desc[UR8][R34.64+0x6], R15 ;  /* 0x0000060f22007986 */ /* 0x0009e8000c101508 */
[----:B------:R-:W-:Y:S01]  /*3210*/  STL [R1+0xe8], R19 ;  /* 0x0000e81301007387 */ /* 0x000fe20000100800 */
[----:B------:R-:W-:Y:S01]  /*3220*/  F2FP.F16.F32.PACK_AB R6, R59, R61 ;  /* 0x0000003d3b06723e */ /* 0x000fe200000000ff */
[----:B------:R-:W-:-:S03]  /*3230*/  FFMA.FTZ R58, R28, R12, R56 ;  /* 0x0000000c1c3a7223 */ /* 0x000fc60000010038 */
[C---:B------:R-:W-:Y:S02]  /*3240*/  PRMT R12, R6.reuse, 0x7610, R12 ;  /* 0x00007610060c7816 */ /* 0x040fe4000000000c */
[----:B------:R-:W-:Y:S01]  /*3250*/  PRMT R6, R6, 0x7632, R6 ;  /* 0x0000763206067816 */ /* 0x000fe20000000006 */
[----:B------:R-:W-:Y:S04]  /*3260*/  STG.E.U16 desc[UR8][R34.64+0x4], R22 ;  /* 0x0000041622007986 */ /* 0x000fe8000c101508 */
[----:B------:R-:W-:Y:S04]  /*3270*/  STG.E.U16 desc[UR8][R34.64], R12 ;  /* 0x0000000c22007986 */ /* 0x000fe8000c101508 */
[----:B------:R2:W-:Y:S01]  /*3280*/  STG.E.U16 desc[UR8][R34.64+0x2], R6 ;  /* 0x0000020622007986 */ /* 0x0005e2000c101508 */
        /* <DEDUP_REMOVED lines=10> */
[C---:B------:R-:W-:Y:S01]  /*3330*/  FMUL.FTZ R49, R31.reuse, R49 ;  /* 0x000000311f317220 */ /* 0x040fe20000410000 */
[C---:B------:R-:W-:Y:S01]  /*3340*/  FMUL.FTZ R47, R31.reuse, R47 ;  /* 0x0000002f1f2f7220 */ /* 0x040fe20000410000 */
[C---:B------:R-:W-:Y:S01]  /*3350*/  FMUL.FTZ R45, R31.reuse, R45 ;  /* 0x0000002d1f2d7220 */ /* 0x040fe20000410000 */
[----:B------:R-:W-:Y:S01]  /*3360*/  FMUL.FTZ R43, R31, R43 ;  /* 0x0000002b1f2b7220 */ /* 0x000fe20000410000 */
[----:B----4-:R-:W-:-:S02]  /*3370*/  FADD.FTZ R15, R25, -R30 ;  /* 0x8000001e190f7221 */ /* 0x010fc40000010000 */
[----:B------:R-:W4:Y:S01]  /*3380*/  LDL.LU R25, [R1+0x3c] ;  /* 0x00003c0001197983 */ /* 0x000f220000300800 */
[----:B--2---:R-:W-:-:S03]  /*3390*/  FADD.FTZ R34, R36, -R30 ;  /* 0x8000001e24227221 */ /* 0x004fc60000010000 */
[----:B------:R-:W2:Y:S01]  /*33a0*/  LDL.LU R36, [R1+0x38] ;  /* 0x0000380001247983 */ /* 0x000ea20000300800 */
[C---:B------:R-:W-:Y:S01]  /*33b0*/  FMUL.FTZ R40, R31.reuse, R40 ;  /* 0x000000281f287220 */ /* 0x040fe20000410000 */
[----:B------:R-:W-:Y:S01]  /*33c0*/  FMUL.FTZ R24, R31, R24 ;  /* 0x000000181f187220 */ /* 0x000fe20000410000 */
        /* <DEDUP_REMOVED lines=10> */
[--C-:B---3--:R-:W-:Y:S01]  /*3470*/  FADD.FTZ R22, R32, -R30.reuse ;  /* 0x8000001e20167221 */ /* 0x108fe20000010000 */
[--C-:B------:R-:W-:Y:S01]  /*3480*/  FADD.FTZ R28, R17, -R30.reuse ;  /* 0x8000001e111c7221 */ /* 0x100fe20000010000 */
[----:B------:R-:W-:Y:S01]  /*3490*/  FADD.FTZ R32, R2, -R30 ;  /* 0x8000001e02207221 */ /* 0x000fe20000010000 */
[----:B------:R-:W-:Y:S01]  /*34a0*/  FMUL.FTZ R17, R50, -1.4426950216293334961 ;  /* 0xbfb8aa3b32117820 */ /* 0x000fe20000410000 */
[----:B------:R-:W-:Y:S01]  /*34b0*/  FMUL.FTZ R2, R31, R21 ;  /* 0x000000151f027220 */ /* 0x000fe20000410000 */
[----:B------:R-:W-:-:S04]  /*34c0*/  FMUL.FTZ R21, R18, -1.4426950216293334961 ;  /* 0xbfb8aa3b12157820 */ /* 0x000fc80000410000 */
[----:B------:R-:W0:Y:S08]  /*34d0*/  MUFU.EX2 R17, R17 ;  /* 0x0000001100117308 */ /* 0x000e300000000800 */
[----:B------:R-:W1:Y:S01]  /*34e0*/  MUFU.EX2 R21, R21 ;  /* 0x0000001500157308 */ /* 0x000e620000000800 */
[----:B0-----:R-:W-:Y:S01]  /*34f0*/  FADD.FTZ R17, R17, 1 ;  /* 0x3f80000011117421 */ /* 0x001fe20000010000 */
[----:B-1----:R-:W-:-:S06]  /*3500*/  FADD.FTZ R21, R21, 1 ;  /* 0x3f80000015157421 */ /* 0x002fcc0000010000 */
[----:B------:R-:W-:Y:S08]  /*3510*/  MUFU.RCP R17, R17 ;  /* 0x0000001100117308 */ /* 0x000ff00000001000 */
[----:B------:R-:W0:Y:S01]  /*3520*/  MUFU.RCP R21, R21 ;  /* 0x0000001500157308 */ /* 0x000e220000001000 */
[----:B------:R-:W-:-:S04]  /*3530*/  FMUL.FTZ R32, R31, R32 ;  /* 0x000000201f207220 */ /* 0x000fc80000410000 */
[----:B------:R-:W-:Y:S01]  /*3540*/  FFMA.FTZ R61, R26, R32, R37 ;  /* 0x000000201a3d7223 */ /* 0x000fe20000010025 */
[----:B0-----:R-:W-:Y:S01]  /*3550*/  FMUL.FTZ R21, R18, R21 ;  /* 0x0000001512157220 */ /* 0x001fe20000410000 */
[--C-:B------:R-:W-:Y:S01]  /*3560*/  FADD.FTZ R19, R55, -R30.reuse ;  /* 0x8000001e37137221 */ /* 0x100fe20000010000 */
[----:B------:R-:W-:-:S03]  /*3570*/  FADD.FTZ R6, R20, -R30 ;  /* 0x8000001e14067221 */ /* 0x000fc60000010000 */
[----:B------:R-:W-:Y:S01]  /*3580*/  FMUL.FTZ R20, R31, R19 ;  /* 0x000000131f147220 */ /* 0x000fe20000410000 */
[----:B------:R-:W-:-:S03]  /*3590*/  FADD.FTZ R23, R23, -R30 ;  /* 0x8000001e17177221 */ /* 0x000fc60000010000 */
[----:B------:R-:W-:Y:S01]  /*35a0*/  FFMA.FTZ R20, R26, R20, R37 ;  /* 0x000000141a147223 */ /* 0x000fe20000010025 */
[--C-:B------:R-:W-:Y:S01]  /*35b0*/  FADD.FTZ R52, R5, -R30.reuse ;  /* 0x8000001e05347221 */ /* 0x100fe20000010000 */
[--C-:B------:R-:W-:Y:S02]  /*35c0*/  FADD.FTZ R12, R39, -R30.reuse ;  /* 0x8000001e270c7221 */ /* 0x100fe40000010000 */
[----:B------:R-:W-:Y:S01]  /*35d0*/  FMUL.FTZ R5, R20, -1.4426950216293334961 ;  /* 0xbfb8aa3b14057820 */ /* 0x000fe20000410000 */
[--C-:B------:R-:W-:Y:S01]  /*35e0*/  FADD.FTZ R39, R11, -R30.reuse ;  /* 0x8000001e0b277221 */ /* 0x100fe20000010000 */
[----:B------:R-:W-:Y:S02]  /*35f0*/  FMUL.FTZ R11, R31, R23 ;  /* 0x000000171f0b7220 */ /* 0x000fe40000410000 */
[----:B------:R0:W1:Y:S01]  /*3600*/  MUFU.EX2 R23, R5 ;  /* 0x0000000500177308 */ /* 0x0000620000000800 */
[--C-:B------:R-:W-:Y:S01]  /*3610*/  FADD.FTZ R16, R16, -R30.reuse ;  /* 0x8000001e10107221 */ /* 0x100fe20000010000 */
[--C-:B------:R-:W-:Y:S01]  /*3620*/  FADD.FTZ R42, R42, -R30.reuse ;  /* 0x8000001e2a2a7221 */ /* 0x100fe20000010000 */
[--C-:B------:R-:W-:Y:S01]  /*3630*/  FADD.FTZ R35, R14, -R30.reuse ;  /* 0x8000001e0e237221 */ /* 0x100fe20000010000 */
[--C-:B------:R-:W-:Y:S01]  /*3640*/  FADD.FTZ R55, R8, -R30.reuse ;  /* 0x8000001e08377221 */ /* 0x100fe20000010000 */
[----:B----4-:R-:W-:Y:S01]  /*3650*/  FADD.FTZ R32, R25, -R30 ;  /* 0x8000001e19207221 */ /* 0x010fe20000010000 */
[----:B------:R-:W-:-:S05]  /*3660*/  FMUL.FTZ R25, R50, R17 ;  /* 0x0000001132197220 */ /* 0x000fca0000410000 */
[----:B------:R3:W-:Y:S04]  /*3670*/  STL [R1+0xdc], R25 ;  /* 0x0000dc1901007387 */ /* 0x0007e80000100800 */
[----:B------:R4:W-:Y:S04]  /*3680*/  STL [R1+0xd8], R21 ;  /* 0x0000d81501007387 */ /* 0x0009e80000100800 */
[----:B---3--:R-:W3:Y:S01]  /*3690*/  LDL.LU R25, [R1+0x34] ;  /* 0x0000340001197983 */ /* 0x008ee20000300800 */
[----:B------:R-:W-:Y:S01]  /*36a0*/  FMUL.FTZ R19, R31, R22 ;  /* 0x000000161f137220 */ /* 0x000fe20000410000 */
[----:B------:R-:W-:Y:S01]  /*36b0*/  FFMA.FTZ R22, R29, R2, R27 ;  /* 0x000000021d167223 */ /* 0x000fe2000001001b */
[C---:B------:R-:W-:Y:S01]  /*36c0*/  FMUL.FTZ R8, R31.reuse, R6 ;  /* 0x000000061f087220 */ /* 0x040fe20000410000 */
[C---:B------:R-:W-:Y:S01]  /*36d0*/  FMUL.FTZ R34, R31.reuse, R34 ;  /* 0x000000221f227220 */ /* 0x040fe20000410000 */
[C---:B------:R-:W-:Y:S01]  /*36e0*/  FMUL.FTZ R16, R31.reuse, R16 ;  /* 0x000000101f107220 */ /* 0x040fe20000410000 */
[C---:B------:R-:W-:Y:S01]  /*36f0*/  FMUL.FTZ R15, R31.reuse, R15 ;  /* 0x0000000f1f0f7220 */ /* 0x040fe20000410000 */
[C---:B------:R-:W-:Y:S01]  /*3700*/  FMUL.FTZ R14, R31.reuse, R42 ;  /* 0x0000002a1f0e7220 */ /* 0x040fe20000410000 */
[C---:B------:R-:W-:Y:S01]  /*3710*/  FMUL.FTZ R12, R31.reuse, R12 ;  /* 0x0000000c1f0c7220 */ /* 0x040fe20000410000 */
[C---:B0-----:R-:W-:Y:S01]  /*3720*/  FMUL.FTZ R5, R31.reuse, R28 ;  /* 0x0000001c1f057220 */ /* 0x041fe20000410000 */
        /* <DEDUP_REMOVED lines=19> */
[----:B------:R-:W-:Y:S01]  /*3860*/  FFMA.FTZ R23, R29, R32, R27 ;  /* 0x000000201d177223 */ /* 0x000fe2000001001b */
[----:B------:R-:W-:Y:S01]  /*3870*/  FMUL.FTZ R28, R22, -1.4426950216293334961 ;  /* 0xbfb8aa3b161c7820 */ /* 0x000fe20000410000 */
[----:B------:R-:W-:Y:S01]  /*3880*/  FMUL.FTZ R35, R53, -1.4426950216293334961 ;  /* 0xbfb8aa3b35237820 */ /* 0x000fe20000410000 */
[----:B------:R-:W4:Y:S01]  /*3890*/  MUFU.RCP R32, R37 ;  /* 0x0000002500207308 */ /* 0x000f220000001000 */
[----:B------:R-:W-:Y:S01]  /*38a0*/  FMUL.FTZ R39, R51, -1.4426950216293334961 ;  /* 0xbfb8aa3b33277820 */ /* 0x000fe20000410000 */
[----:B------:R-:W-:-:S06]  /*38b0*/  FMUL.FTZ R26, R34, -1.4426950216293334961 ;  /* 0xbfb8aa3b221a7820 */ /* 0x000fcc0000410000 */
[----:B------:R-:W-:Y:S08]  /*38c0*/  MUFU.EX2 R28, R28 ;  /* 0x0000001c001c7308 */ /* 0x000ff00000000800 */
[----:B------:R-:W-:Y:S08]  /*38d0*/  MUFU.EX2 R35, R35 ;  /* 0x0000002300237308 */ /* 0x000ff00000000800 */
[----:B------:R-:W0:Y:S01]  /*38e0*/  MUFU.EX2 R39, R39 ;  /* 0x0000002700277308 */ /* 0x000e220000000800 */
[----:B----4-:R-:W-:-:S07]  /*38f0*/  FMUL.FTZ R21, R20, R32 ;  /* 0x0000002014157220 */ /* 0x010fce0000410000 */
[----:B------:R-:W1:Y:S01]  /*3900*/  MUFU.EX2 R26, R26 ;  /* 0x0000001a001a7308 */ /* 0x000e620000000800 */
[----:B------:R4:W-:Y:S01]  /*3910*/  STL [R1+0xd4], R21 ;  /* 0x0000d41501007387 */ /* 0x0009e20000100800 */
[----:B0-----:R-:W-:Y:S01]  /*3920*/  FADD.FTZ R32, R39, 1 ;  /* 0x3f80000027207421 */ /* 0x001fe20000010000 */
[----:B----4-:R-:W-:Y:S01]  /*3930*/  FADD.FTZ R21, R28, 1 ;  /* 0x3f8000001c157421 */ /* 0x010fe20000010000 */
[----:B------:R-:W-:Y:S01]  /*3940*/  FADD.FTZ R28, R35, 1 ;  /* 0x3f800000231c7421 */ /* 0x000fe20000010000 */
[----:B--2---:R-:W-:-:S03]  /*3950*/  FADD.FTZ R35, R36, -R30 ;  /* 0x8000001e24237221 */ /* 0x004fc60000010000 */
[----:B------:R-:W-:Y:S01]  /*3960*/  MUFU.RCP R32, R32 ;  /* 0x0000002000207308 */ /* 0x000fe20000001000 */
[----:B------:R-:W-:Y:S01]  /*3970*/  FMUL.FTZ R35, R31, R35 ;  /* 0x000000231f237220 */ /* 0x000fe20000410000 */
[----:B-1----:R-:W-:-:S06]  /*3980*/  FADD.FTZ R39, R26, 1 ;  /* 0x3f8000001a277421 */ /* 0x002fcc0000010000 */
[----:B------:R-:W0:Y:S01]  /*3990*/  MUFU.RCP R21, R21 ;  /* 0x0000001500157308 */ /* 0x000e220000001000 */
[----:B------:R-:W-:-:S07]  /*39a0*/  FFMA.FTZ R26, R29, R35, R27 ;  /* 0x000000231d1a7223 */ /* 0x000fce000001001b */
[----:B------:R-:W1:Y:S01]  /*39b0*/  MUFU.RCP R28, R28 ;  /* 0x0000001c001c7308 */ /* 0x000e620000001000 */
[----:B------:R-:W-:Y:S01]  /*39c0*/  FMUL.FTZ R37, R23, -1.4426950216293334961 ;  /* 0xbfb8aa3b17257820 */ /* 0x000fe20000410000 */
[----:B------:R-:W-:-:S06]  /*39d0*/  FMUL.FTZ R17, R54, -1.4426950216293334961 ;  /* 0xbfb8aa3b36117820 */ /* 0x000fcc0000410000 */
[----:B------:R-:W2:Y:S01]  /*39e0*/  MUFU.RCP R35, R39 ;  /* 0x0000002700237308 */ /* 0x000ea20000001000 */
[----:B------:R-:W-:Y:S01]  /*39f0*/  FMUL.FTZ R18, R49, -1.4426950216293334961 ;  /* 0xbfb8aa3b31127820 */ /* 0x000fe20000410000 */
[----:B0-----:R-:W-:Y:S01]  /*3a00*/  FMUL.FTZ R22, R22, R21 ;  /* 0x0000001516167220 */ /* 0x001fe20000410000 */
[----:B------:R-:W-:-:S05]  /*3a10*/  FMUL.FTZ R32, R51, R32 ;  /* 0x0000002033207220 */ /* 0x000fca0000410000 */
[----:B------:R-:W-:Y:S01]  /*3a20*/  MUFU.EX2 R37, R37 ;  /* 0x0000002500257308 */ /* 0x000fe20000000800 */
[----:B-1----:R-:W-:-:S07]  /*3a30*/  FMUL.FTZ R28, R53, R28 ;  /* 0x0000001c351c7220 */ /* 0x002fce0000410000 */
[----:B------:R-:W0:Y:S01]  /*3a40*/  MUFU.EX2 R17, R17 ;  /* 0x0000001100117308 */ /* 0x000e220000000800 */
[----:B------:R-:W-:Y:S04]  /*3a50*/  STL [R1+0xbc], R22 ;  /* 0x0000bc1601007387 */ /* 0x000fe80000100800 */
[----:B------:R-:W-:Y:S03]  /*3a60*/  STL [R1+0xc4], R28 ;  /* 0x0000c41c01007387 */ /* 0x000fe60000100800 */
[----:B------:R-:W1:Y:S01]  /*3a70*/  MUFU.EX2 R18, R18 ;  /* 0x0000001200127308 */ /* 0x000e620000000800 */
[----:B------:R2:W-:Y:S04]  /*3a80*/  STL [R1+0xb8], R32 ;  /* 0x0000b82001007387 */ /* 0x0005e80000100800 */
[----:B------:R-:W4:Y:S01]  /*3a90*/  LDL.LU R36, [R1+0x30] ;  /* 0x0000300001247983 */ /* 0x000f220000300800 */
[----:B--2---:R-:W-:Y:S01]  /*3aa0*/  FMUL.FTZ R32, R34, R35 ;  /* 0x0000002322207220 */ /* 0x004fe20000410000 */
[----:B0-----:R-:W-:-:S04]  /*3ab0*/  FADD.FTZ R17, R17, 1 ;  /* 0x3f80000011117421 */ /* 0x001fc80000010000 */
[----:B------:R0:W-:Y:S02]  /*3ac0*/  STL [R1+0xb0], R32 ;  /* 0x0000b02001007387 */ /* 0x0001e40000100800 */
[----:B------:R-:W2:Y:S01]  /*3ad0*/  MUFU.RCP R17, R17 ;  /* 0x0000001100117308 */ /* 0x000ea20000001000 */
[----:B0-----:R-:W-:Y:S01]  /*3ae0*/  FADD.FTZ R32, R37, 1 ;  /* 0x3f80000025207421 */ /* 0x001fe20000010000 */
[----:B-1----:R-:W-:-:S06]  /*3af0*/  FADD.FTZ R18, R18, 1 ;  /* 0x3f80000012127421 */ /* 0x002fcc0000010000 */
[----:B------:R-:W0:Y:S08]  /*3b00*/  MUFU.RCP R32, R32 ;  /* 0x0000002000207308 */ /* 0x000e300000001000 */
[----:B------:R-:W1:Y:S01]  /*3b10*/  MUFU.RCP R37, R18 ;  /* 0x0000001200257308 */ /* 0x000e620000001000 */
[----:B--2---:R-:W-:Y:S01]  /*3b20*/  FMUL.FTZ R17, R54, R17 ;  /* 0x0000001136117220 */ /* 0x004fe20000410000 */
[----:B0-----:R-:W-:-:S05]  /*3b30*/  FMUL.FTZ R23, R23, R32 ;  /* 0x0000002017177220 */ /* 0x001fca0000410000 */
[----:B------:R-:W-:Y:S04]  /*3b40*/  STL [R1+0x94], R23 ;  /* 0x0000941701007387 */ /* 0x000fe80000100800 */
[----:B------:R1:W-:Y:S02]  /*3b50*/  STL [R1+0xa0], R17 ;  /* 0x0000a01101007387 */ /* 0x0003e40000100800 */
[----:B-1----:R-:W-:-:S05]  /*3b60*/  FMUL.FTZ R17, R49, R37 ;  /* 0x0000002531117220 */ /* 0x002fca0000410000 */
[----:B------:R0:W-:Y:S01]  /*3b70*/  STL [R1+0xc], R17 ;  /* 0x00000c1101007387 */ /* 0x0001e20000100800 */
[----:B---3--:R-:W-:-:S03]  /*3b80*/  FADD.FTZ R35, R25, -R30 ;  /* 0x8000001e19237221 */ /* 0x008fc60000010000 */
[----:B------:R-:W2:Y:S01]  /*3b90*/  LDL.LU R25, [R1+0x40] ;  /* 0x0000400001197983 */ /* 0x000ea20000300800 */
[----:B------:R-:W-:Y:S01]  /*3ba0*/  FMUL.FTZ R20, R19, -1.4426950216293334961 ;  /* 0xbfb8aa3b13147820 */ /* 0x000fe20000410000 */
[----:B------:R-:W-:-:S05]  /*3bb0*/  FMUL.FTZ R21, R26, -1.4426950216293334961 ;  /* 0xbfb8aa3b1a157820 */ /* 0x000fca0000410000 */
[----:B------:R-:W1:Y:S01]  /*3bc0*/  MUFU.EX2 R20, R20 ;  /* 0x0000001400147308 */ /* 0x000e620000000800 */
[----:B------:R-:W-:Y:S01]  /*3bd0*/  FMUL.FTZ R22, R10, -1.4426950216293334961 ;  /* 0xbfb8aa3b0a167820 */ /* 0x000fe20000410000 */
[----:B------:R-:W-:Y:S01]  /*3be0*/  FMUL.FTZ R28, R47, -1.4426950216293334961 ;  /* 0xbfb8aa3b2f1c7820 */ /* 0x000fe20000410000 */
[----:B------:R-:W-:-:S05]  /*3bf0*/  FMUL.FTZ R35, R31, R35 ;  /* 0x000000231f237220 */ /* 0x000fca0000410000 */
[----:B------:R-:W3:Y:S01]  /*3c00*/  MUFU.EX2 R21, R21 ;  /* 0x0000001500157308 */ /* 0x000ee20000000800 */
[----:B------:R-:W-:-:S07]  /*3c10*/  FMUL.FTZ R34, R16, -1.4426950216293334961 ;  /* 0xbfb8aa3b10227820 */ /* 0x000fce0000410000 */
[----:B------:R-:W0:Y:S01]  /*3c20*/  MUFU.EX2 R22, R22 ;  /* 0x0000001600167308 */ /* 0x000e220000000800 */
[----:B-1----:R-:W-:Y:S01]  /*3c30*/  FADD.FTZ R18, R20, 1 ;  /* 0x3f80000014127421 */ /* 0x002fe20000010000 */
[----:B------:R-:W-:-:S06]  /*3c40*/  FFMA.FTZ R20, R29, R35, R27 ;  /* 0x000000231d147223 */ /* 0x000fcc000001001b */
[----:B------:R-:W1:Y:S01]  /*3c50*/  MUFU.EX2 R28, R28 ;  /* 0x0000001c001c7308 */ /* 0x000e620000000800 */
[----:B---3--:R-:W-:-:S07]  /*3c60*/  FADD.FTZ R21, R21, 1 ;  /* 0x3f80000015157421 */ /* 0x008fce0000010000 */
[----:B------:R-:W3:Y:S01]  /*3c70*/  MUFU.RCP R35, R18 ;  /* 0x0000001200237308 */ /* 0x000ee20000001000 */
[----:B0-----:R-:W-:-:S07]  /*3c80*/  FADD.FTZ R22, R22, 1 ;  /* 0x3f80000016167421 */ /* 0x001fce0000010000 */
[----:B------:R-:W-:Y:S01]  /*3c90*/  MUFU.EX2 R34, R34 ;  /* 0x0000002200227308 */ /* 0x000fe20000000800 */
[----:B-1----:R-:W-:-:S07]  /*3ca0*/  FADD.FTZ R28, R28, 1 ;  /* 0x3f8000001c1c7421 */ /* 0x002fce0000010000 */
[----:B------:R-:W0:Y:S01]  /*3cb0*/  MUFU.RCP R21, R21 ;  /* 0x0000001500157308 */ /* 0x000e220000001000 */
[----:B---3--:R-:W-:-:S07]  /*3cc0*/  FMUL.FTZ R17, R19, R35 ;  /* 0x0000002313117220 */ /* 0x008fce0000410000 */
[----:B------:R-:W1:Y:S01]  /*3cd0*/  MUFU.RCP R22, R22 ;  /* 0x0000001600167308 */ /* 0x000e620000001000 */
[----:B------:R-:W-:-:S07]  /*3ce0*/  FMUL.FTZ R23, R44, -1.4426950216293334961 ;  /* 0xbfb8aa3b2c177820 */ /* 0x000fce0000410000 */
[----:B------:R3:W1:Y:S01]  /*3cf0*/  MUFU.RCP R35, R28 ;  /* 0x0000001c00237308 */ /* 0x0006620000001000 */
[----:B------:R-:W-:Y:S01]  /*3d00*/  FMUL.FTZ R18, R20, -1.4426950216293334961 ;  /* 0xbfb8aa3b14127820 */ /* 0x000fe20000410000 */
[----:B------:R-:W-:Y:S01]  /*3d10*/  FMUL.FTZ R32, R45, -1.4426950216293334961 ;  /* 0xbfb8aa3b2d207820 */ /* 0x000fe20000410000 */
[----:B0-----:R-:W-:Y:S01]  /*3d20*/  FMUL.FTZ R26, R26, R21 ;  /* 0x000000151a1a7220 */ /* 0x001fe20000410000 */
[----:B---3--:R-:W-:-:S04]  /*3d30*/  FADD.FTZ R28, R34, 1 ;  /* 0x3f800000221c7421 */ /* 0x008fc80000010000 */
[----:B------:R-:W0:Y:S01]  /*3d40*/  MUFU.EX2 R23, R23 ;  /* 0x0000001700177308 */ /* 0x000e220000000800 */
[----:B------:R-:W-:Y:S01]  /*3d50*/  STL [R1+0x50], R17 ;  /* 0x0000501101007387 */ /* 0x000fe20000100800 */
[----:B------:R-:W-:Y:S01]  /*3d60*/  FMUL.FTZ R19, R15, -1.4426950216293334961 ;  /* 0xbfb8aa3b0f137820 */ /* 0x000fe20000410000 */
[----:B-1----:R-:W-:-:S05]  /*3d70*/  FMUL.FTZ R22, R10, R22 ;  /* 0x000000160a167220 */ /* 0x002fca0000410000 */
[----:B------:R-:W-:Y:S01]  /*3d80*/  MUFU.RCP R28, R28 ;  /* 0x0000001c001c7308 */ /* 0x000fe20000001000 */
[----:B------:R1:W-:Y:S07]  /*3d90*/  STL [R1+0x4c], R26 ;  /* 0x00004c1a01007387 */ /* 0x0003ee0000100800 */
[----:B------:R-:W3:Y:S01]  /*3da0*/  MUFU.EX2 R18, R18 ;  /* 0x0000001200127308 */ /* 0x000ee20000000800 */
[----:B-1----:R-:W-:-:S07]  /*3db0*/  FMUL.FTZ R26, R47, R35 ;  /* 0x000000232f1a7220 */ /* 0x002fce0000410000 */
[----:B------:R-:W1:Y:S01]  /*3dc0*/  MUFU.EX2 R32, R32 ;  /* 0x0000002000207308 */ /* 0x000e620000000800 */
[----:B------:R-:W-:Y:S04]  /*3dd0*/  STL [R1+0x48], R22 ;  /* 0x0000481601007387 */ /* 0x000fe80000100800 */
[----:B------:R1:W-:Y:S03]  /*3de0*/  STL [R1+0x20], R26 ;  /* 0x0000201a01007387 */ /* 0x0003e60000100800 */
[----:B------:R-:W4:Y:S01]  /*3df0*/  MUFU.EX2 R19, R19 ;  /* 0x0000001300137308 */ /* 0x000f220000000800 */
[----:B------:R-:W2:Y:S01]  /*3e00*/  LDL.LU R35, [R1+0x58] ;  /* 0x0000580001237983 */ /* 0x000ea20000300800 */
[----:B0-----:R-:W-:Y:S01]  /*3e10*/  FADD.FTZ R23, R23, 1 ;  /* 0x3f80000017177421 */ /* 0x001fe20000010000 */
[----:B---3--:R-:W-:Y:S01]  /*3e20*/  FADD.FTZ R18, R18, 1 ;  /* 0x3f80000012127421 */ /* 0x008fe20000010000 */
[----:B-1----:R-:W-:Y:S01]  /*3e30*/  FMUL.FTZ R26, R16, R28 ;  /* 0x0000001c101a7220 */ /* 0x002fe20000410000 */
[----:B------:R-:W-:Y:S01]  /*3e40*/  FADD.FTZ R28, R32, 1 ;  /* 0x3f800000201c7421 */ /* 0x000fe20000010000 */
[----:B----4-:R-:W-:-:S04]  /*3e50*/  FADD.FTZ R17, R36, -R30 ;  /* 0x8000001e24117221 */ /* 0x010fc80000010000 */
[----:B------:R-:W-:Y:S01]  /*3e60*/  FMUL.FTZ R17, R31, R17 ;  /* 0x000000111f117220 */ /* 0x000fe20000410000 */
[----:B------:R-:W0:Y:S03]  /*3e70*/  MUFU.RCP R34, R18 ;  /* 0x0000001200227308 */ /* 0x000e260000001000 */
[----:B------:R-:W-:Y:S01]  /*3e80*/  FFMA.FTZ R17, R29, R17, R27 ;  /* 0x000000111d117223 */ /* 0x000fe2000001001b */
[----:B------:R-:W-:-:S03]  /*3e90*/  FMUL.FTZ R10, R46, -1.4426950216293334961 ;  /* 0xbfb8aa3b2e0a7820 */ /* 0x000fc60000410000 */
[----:B------:R-:W-:Y:S01]  /*3ea0*/  FMUL.FTZ R21, R17, -1.4426950216293334961 ;  /* 0xbfb8aa3b11157820 */ /* 0x000fe20000410000 */
[----:B------:R-:W1:Y:S01]  /*3eb0*/  MUFU.RCP R23, R23 ;  /* 0x0000001700177308 */ /* 0x000e620000001000 */
[----:B------:R-:W-:Y:S01]  /*3ec0*/  FMUL.FTZ R22, R43, -1.4426950216293334961 ;  /* 0xbfb8aa3b2b167820 */ /* 0x000fe20000410000 */
[----:B------:R-:W-:-:S06]  /*3ed0*/  FADD.FTZ R19, R19, 1 ;  /* 0x3f80000013137421 */ /* 0x000fcc0000010000 */
[----:B------:R-:W-:Y:S01]  /*3ee0*/  MUFU.RCP R28, R28 ;  /* 0x0000001c001c7308 */ /* 0x000fe20000001000 */
[----:B------:R3:W-:Y:S07]  /*3ef0*/  STL [R1+0x44], R26 ;  /* 0x0000441a01007387 */ /* 0x0007ee0000100800 */
[----:B------:R-:W4:Y:S08]  /*3f00*/  MUFU.EX2 R21, R21 ;  /* 0x0000001500157308 */ /* 0x000f300000000800 */
[----:B---3--:R-:W3:Y:S01]  /*3f10*/  MUFU.RCP R26, R19 ;  /* 0x00000013001a7308 */ /* 0x008ee20000001000 */
[----:B0-----:R-:W-:-:S07]  /*3f20*/  FMUL.FTZ R20, R20, R34 ;  /* 0x0000002214147220 */ /* 0x001fce0000410000 */
[----:B------:R-:W0:Y:S01]  /*3f30*/  MUFU.EX2 R10, R10 ;  /* 0x0000000a000a7308 */ /* 0x000e220000000800 */
[----:B-1----:R-:W-:-:S07]  /*3f40*/  FMUL.FTZ R23, R44, R23 ;  /* 0x000000172c177220 */ /* 0x002fce0000410000 */
[----:B------:R-:W1:Y:S01]  /*3f50*/  MUFU.EX2 R22, R22 ;  /* 0x0000001600167308 */ /* 0x000e620000000800 */
[----:B------:R-:W-:Y:S01]  /*3f60*/  STL [R1+0x40], R20 ;  /* 0x0000401401007387 */ /* 0x000fe20000100800 */
[----:B----4-:R-:W-:-:S03]  /*3f70*/  FADD.FTZ R21, R21, 1 ;  /* 0x3f80000015157421 */ /* 0x010fc60000010000 */
[----:B------:R-:W-:Y:S01]  /*3f80*/  STL [R1+0x3c], R23 ;  /* 0x00003c1701007387 */ /* 0x000fe20000100800 */
[----:B---3--:R-:W-:Y:S01]  /*3f90*/  FMUL.FTZ R26, R15, R26 ;  /* 0x0000001a0f1a7220 */ /* 0x008fe20000410000 */
[----:B0-----:R-:W-:Y:S01]  /*3fa0*/  FADD.FTZ R10, R10, 1 ;  /* 0x3f8000000a0a7421 */ /* 0x001fe20000010000 */
[----:B-1----:R-:W-:Y:S01]  /*3fb0*/  FADD.FTZ R22, R22, 1 ;  /* 0x3f80000016167421 */ /* 0x002fe20000010000 */
[----:B--2---:R-:W-:Y:S01]  /*3fc0*/  FADD.FTZ R18, R25, -R30 ;  /* 0x8000001e19127221 */ /* 0x004fe20000010000 */
[----:B------:R-:W-:-:S05]  /*3fd0*/  FMUL.FTZ R25, R45, R28 ;  /* 0x0000001c2d197220 */ /* 0x000fca0000410000 */
[----:B------:R0:W-:Y:S01]  /*3fe0*/  STL [R1+0x28], R25 ;  /* 0x0000281901007387 */ /* 0x0001e20000100800 */
[----:B------:R-:W1:Y:S03]  /*3ff0*/  MUFU.RCP R28, R21 ;  /* 0x00000015001c7308 */ /* 0x000e660000001000 */
[----:B0-----:R-:W2:Y:S05]  /*4000*/  LDL.LU R25, [R1+0x54] ;  /* 0x0000540001197983 */ /* 0x001eaa0000300800 */
[----:B------:R-:W0:Y:S01]  /*4010*/  MUFU.RCP R21, R10 ;  /* 0x0000000a00157308 */ /* 0x000e220000001000 */
[----:B------:R3:W-:Y:S07]  /*4020*/  STL [R1+0x38], R26 ;  /* 0x0000381a01007387 */ /* 0x0007ee0000100800 */
[----:B---3--:R-:W3:Y:S01]  /*4030*/  MUFU.RCP R26, R22 ;  /* 0x00000016001a7308 */ /* 0x008ee20000001000 */
[----:B-1----:R-:W-:Y:S01]  /*4040*/  FMUL.FTZ R17, R17, R28 ;  /* 0x0000001c11117220 */ /* 0x002fe20000410000 */
[----:B0-----:R-:W-:-:S04]  /*4050*/  FMUL.FTZ R21, R46, R21 ;  /* 0x000000152e157220 */ /* 0x001fc80000410000 */
[----:B------:R-:W-:Y:S04]  /*4060*/  STL [R1+0x34], R17 ;  /* 0x0000341101007387 */ /* 0x000fe80000100800 */
[----:B------:R-:W-:Y:S01]  /*4070*/  STL [R1+0x30], R21 ;  /* 0x0000301501007387 */ /* 0x000fe20000100800 */
[----:B---3--:R-:W-:-:S05]  /*4080*/  FMUL.FTZ R26, R43, R26 ;  /* 0x0000001a2b1a7220 */ /* 0x008fca0000410000 */
[----:B------:R0:W-:Y:S04]  /*4090*/  STL [R1+0x2c], R26 ;  /* 0x00002c1a01007387 */ /* 0x0001e80000100800 */
[----:B------:R-:W3:Y:S01]  /*40a0*/  LDL.LU R28, [R1+0x7c] ;  /* 0x00007c00011c7983 */ /* 0x000ee20000300800 */
[----:B------:R-:W-:-:S04]  /*40b0*/  FMUL.FTZ R18, R31, R18 ;  /* 0x000000121f127220 */ /* 0x000fc80000410000 */
[----:B------:R-:W-:-:S04]  /*40c0*/  FFMA.FTZ R18, R29, R18, R27 ;  /* 0x000000121d127223 */ /* 0x000fc8000001001b */
[----:B------:R-:W-:Y:S01]  /*40d0*/  FMUL.FTZ R19, R18, -1.4426950216293334961 ;  /* 0xbfb8aa3b12137820 */ /* 0x000fe20000410000 */
[----:B------:R-:W-:Y:S01]  /*40e0*/  FMUL.FTZ R16, R14, -1.4426950216293334961 ;  /* 0xbfb8aa3b0e107820 */ /* 0x000fe20000410000 */
[----:B------:R-:W-:Y:S01]  /*40f0*/  FMUL.FTZ R20, R48, -1.4426950216293334961 ;  /* 0xbfb8aa3b30147820 */ /* 0x000fe20000410000 */
[----:B------:R-:W-:-:S03]  /*4100*/  FMUL.FTZ R23, R40, -1.4426950216293334961 ;  /* 0xbfb8aa3b28177820 */ /* 0x000fc60000410000 */
[----:B------:R-:W1:Y:S01]  /*4110*/  MUFU.EX2 R19, R19 ;  /* 0x0000001300137308 */ /* 0x000e620000000800 */
[----:B------:R-:W-:-:S07]  /*4120*/  FMUL.FTZ R15, R12, -1.4426950216293334961 ;  /* 0xbfb8aa3b0c0f7820 */ /* 0x000fce0000410000 */
[----:B------:R-:W4:Y:S08]  /*4130*/  MUFU.EX2 R16, R16 ;  /* 0x0000001000107308 */ /* 0x000f300000000800 */
[----:B------:R-:W-:Y:S08]  /*4140*/  MUFU.EX2 R20, R20 ;  /* 0x0000001400147308 */ /* 0x000ff00000000800 */
[----:B------:R-:W0:Y:S01]  /*4150*/  MUFU.EX2 R23, R23 ;  /* 0x0000001700177308 */ /* 0x000e220000000800 */
[----:B-1----:R-:W-:-:S07]  /*4160*/  FADD.FTZ R19, R19, 1 ;  /* 0x3f80000013137421 */ /* 0x002fce0000010000 */
[----:B------:R-:W1:Y:S01]  /*4170*/  MUFU.EX2 R15, R15 ;  /* 0x0000000f000f7308 */ /* 0x000e620000000800 */
[----:B----4-:R-:W-:Y:S01]  /*4180*/  FADD.FTZ R16, R16, 1 ;  /* 0x3f80000010107421 */ /* 0x010fe20000010000 */
[----:B------:R-:W-:-:S06]  /*4190*/  FADD.FTZ R10, R35, -R30 ;  /* 0x8000001e230a7221 */ /* 0x000fcc0000010000 */
[----:B0-----:R0:W-:Y:S01]  /*41a0*/  MUFU.RCP R26, R19 ;  /* 0x00000013001a7308 */ /* 0x0011e20000001000 */
[----:B------:R-:W-:Y:S01]  /*41b0*/  FMUL.FTZ R10, R31, R10 ;  /* 0x0000000a1f0a7220 */ /* 0x000fe20000410000 */
[----:B------:R-:W-:-:S03]  /*41c0*/  FADD.FTZ R23, R23, 1 ;  /* 0x3f80000017177421 */ /* 0x000fc60000010000 */
[----:B------:R-:W-:Y:S01]  /*41d0*/  FFMA.FTZ R10, R29, R10, R27 ;  /* 0x0000000a1d0a7223 */ /* 0x000fe2000001001b */
[----:B0-----:R-:W-:Y:S02]  /*41e0*/  FADD.FTZ R19, R20, 1 ;  /* 0x3f80000014137421 */ /* 0x001fe40000010000 */
[----:B------:R0:W4:Y:S01]  /*41f0*/  MUFU.RCP R22, R16 ;  /* 0x0000001000167308 */ /* 0x0001220000001000 */
[----:B-1----:R-:W-:Y:S01]  /*4200*/  FADD.FTZ R15, R15, 1 ;  /* 0x3f8000000f0f7421 */ /* 0x002fe20000010000 */
[----:B------:R-:W-:-:S06]  /*4210*/  FMUL.FTZ R17, R38, -1.4426950216293334961 ;  /* 0xbfb8aa3b26117820 */ /* 0x000fcc0000410000 */
[----:B------:R-:W1:Y:S01]  /*4220*/  MUFU.RCP R19, R19 ;  /* 0x0000001300137308 */ /* 0x000e620000001000 */
[----:B0-----:R-:W-:-:S07]  /*4230*/  FMUL.FTZ R16, R10, -1.4426950216293334961 ;  /* 0xbfb8aa3b0a107820 */ /* 0x001fce0000410000 */
[----:B------:R-:W0:Y:S01]  /*4240*/  MUFU.RCP R23, R23 ;  /* 0x0000001700177308 */ /* 0x000e220000001000 */
[----:B------:R-:W-:-:S07]  /*4250*/  FMUL.FTZ R21, R24, -1.4426950216293334961 ;  /* 0xbfb8aa3b18157820 */ /* 0x000fce0000410000 */
[----:B------:R-:W0:Y:S08]  /*4260*/  MUFU.RCP R20, R15 ;  /* 0x0000000f00147308 */ /* 0x000e300000001000 */
[----:B------:R-:W0:Y:S01]  /*4270*/  MUFU.EX2 R16, R16 ;  /* 0x0000001000107308 */ /* 0x000e220000000800 */
[----:B----4-:R-:W-:-:S07]  /*4280*/  FMUL.FTZ R14, R14, R22 ;  /* 0x000000160e0e7220 */ /* 0x010fce0000410000 */
[----:B------:R-:W-:Y:S01]  /*4290*/  MUFU.EX2 R17, R17 ;  /* 0x0000001100117308 */ /* 0x000fe20000000800 */
[----:B------:R-:W-:Y:S01]  /*42a0*/  FMUL.FTZ R18, R18, R26 ;  /* 0x0000001a12127220 */ /* 0x000fe20000410000 */
[----:B-1----:R-:W-:Y:S01]  /*42b0*/  FMUL.FTZ R19, R48, R19 ;  /* 0x0000001330137220 */ /* 0x002fe20000410000 */
[----:B0-----:R-:W-:-:S05]  /*42c0*/  FMUL.FTZ R23, R40, R23 ;  /* 0x0000001728177220 */ /* 0x001fca0000410000 */
[----:B------:R-:W0:Y:S01]  /*42d0*/  MUFU.EX2 R21, R21 ;  /* 0x0000001500157308 */ /* 0x000e220000000800 */
[----:B------:R-:W-:Y:S01]  /*42e0*/  STL [R1+0x5c], R14 ;  /* 0x00005c0e01007387 */ /* 0x000fe20000100800 */
[----:B------:R-:W-:Y:S01]  /*42f0*/  FMUL.FTZ R12, R12, R20 ;  /* 0x000000140c0c7220 */ /* 0x000fe20000410000 */
[----:B------:R-:W-:Y:S02]  /*4300*/  FADD.FTZ R16, R16, 1 ;  /* 0x3f80000010107421 */ /* 0x000fe40000010000 */
[----:B------:R-:W-:Y:S04]  /*4310*/  STL [R1+0x58], R18 ;  /* 0x0000581201007387 */ /* 0x000fe80000100800 */
[----:B------:R-:W-:Y:S04]  /*4320*/  STL [R1+0x60], R19 ;  /* 0x0000601301007387 */ /* 0x000fe80000100800 */
[----:B------:R1:W-:Y:S02]  /*4330*/  STL [R1+0x54], R23 ;  /* 0x0000541701007387 */ /* 0x0003e40000100800 */
[----:B-1----:R0:W1:Y:S01]  /*4340*/  MUFU.RCP R23, R16 ;  /* 0x0000001000177308 */ /* 0x0020620000001000 */
[----:B------:R-:W-:Y:S01]  /*4350*/  FMUL.FTZ R22, R11, -1.4426950216293334961 ;  /* 0xbfb8aa3b0b167820 */ /* 0x000fe20000410000 */
[----:B0-----:R-:W-:-:S06]  /*4360*/  FADD.FTZ R16, R21, 1 ;  /* 0x3f80000015107421 */ /* 0x001fcc0000010000 */
[----:B------:R-:W0:Y:S08]  /*4370*/  MUFU.EX2 R22, R22 ;  /* 0x0000001600167308 */ /* 0x000e300000000800 */
[----:B------:R-:W-:Y:S01]  /*4380*/  MUFU.RCP R16, R16 ;  /* 0x0000001000107308 */ /* 0x000fe20000001000 */
[----:B-1----:R-:W-:Y:S01]  /*4390*/  FMUL.FTZ R21, R10, R23 ;  /* 0x000000170a157220 */ /* 0x002fe20000410000 */
[----:B0-----:R-:W-:Y:S01]  /*43a0*/  FADD.FTZ R22, R22, 1 ;  /* 0x3f80000016167421 */ /* 0x001fe20000010000 */
[----:B--2---:R-:W-:-:S02]  /*43b0*/  FADD.FTZ R14, R25, -R30 ;  /* 0x8000001e190e7221 */ /* 0x004fc40000010000 */
[----:B------:R-:W2:Y:S04]  /*43c0*/  LDL.LU R25, [R1+0x78] ;  /* 0x0000780001197983 */ /* 0x000ea80000300800 */
[----:B------:R0:W-:Y:S02]  /*43d0*/  STL [R1+0x24], R12 ;  /* 0x0000240c01007387 */ /* 0x0001e40000100800 */
[----:B0-----:R-:W-:-:S06]  /*43e0*/  FADD.FTZ R12, R17, 1 ;  /* 0x3f800000110c7421 */ /* 0x001fcc0000010000 */
[----:B------:R-:W0:Y:S01]  /*43f0*/  MUFU.RCP R12, R12 ;  /* 0x0000000c000c7308 */ /* 0x000e220000001000 */
[----:B------:R0:W-:Y:S02]  /*4400*/  STL [R1+0x1c], R21 ;  /* 0x00001c1501007387 */ /* 0x0001e40000100800 */
[----:B0-----:R-:W-:Y:S01]  /*4410*/  FMUL.FTZ R21, R38, R12 ;  /* 0x0000000c26157220 */ /* 0x001fe20000410000 */
[----:B---3--:R-:W-:-:S04]  /*4420*/  FADD.FTZ R17, R28, -R30 ;  /* 0x8000001e1c117221 */ /* 0x008fc80000010000 */
[----:B------:R0:W-:Y:S01]  /*4430*/  STL [R1+0x18], R21 ;  /* 0x0000181501007387 */ /* 0x0001e20000100800 */
[----:B------:R-:W-:Y:S01]  /*4440*/  FMUL.FTZ R17, R31, R17 ;  /* 0x000000111f117220 */ /* 0x000fe20000410000 */
[----:B0-----:R-:W-:-:S03]  /*4450*/  FMUL.FTZ R21, R24, R16 ;  /* 0x0000001018157220 */ /* 0x001fc60000410000 */
[----:B------:R-:W-:Y:S02]  /*4460*/  FFMA.FTZ R37, R29, R17, R27 ;  /* 0x000000111d257223 */ /* 0x000fe4000001001b */
[----:B------:R0:W-:Y:S01]  /*4470*/  STL [R1+0x14], R21 ;  /* 0x0000141501007387 */ /* 0x0001e20000100800 */
[----:B------:R-:W1:Y:S03]  /*4480*/  MUFU.RCP R17, R22 ;  /* 0x0000001600117308 */ /* 0x000e660000001000 */
[----:B------:R-:W3:Y:S01]  /*4490*/  LDL.LU R23, [R1+0x74] ;  /* 0x0000740001177983 */ /* 0x000ee20000300800 */
[----:B-1----:R-:W-:-:S05]  /*44a0*/  FMUL.FTZ R11, R11, R17 ;  /* 0x000000110b0b7220 */ /* 0x002fca0000410000 */
[----:B------:R-:W-:Y:S04]  /*44b0*/  STL [R1+0x10], R11 ;  /* 0x0000100b01007387 */ /* 0x000fe80000100800 */
[----:B------:R-:W4:Y:S01]  /*44c0*/  LDL.LU R22, [R1+0x80] ;  /* 0x0000800001167983 */ /* 0x000f220000300800 */
[----:B------:R-:W-:-:S04]  /*44d0*/  FMUL.FTZ R14, R31, R14 ;  /* 0x0000000e1f0e7220 */ /* 0x000fc80000410000 */
[----:B------:R-:W-:-:S04]  /*44e0*/  FFMA.FTZ R14, R29, R14, R27 ;  /* 0x0000000e1d0e7223 */ /* 0x000fc8000001001b */
[----:B------:R-:W-:Y:S01]  /*44f0*/  FMUL.FTZ R15, R14, -1.4426950216293334961 ;  /* 0xbfb8aa3b0e0f7820 */ /* 0x000fe20000410000 */
[----:B------:R-:W-:Y:S01]  /*4500*/  FMUL.FTZ R18, R7, -1.4426950216293334961 ;  /* 0xbfb8aa3b07127820 */ /* 0x000fe20000410000 */
[----:B------:R-:W-:-:S04]  /*4510*/  FMUL.FTZ R19, R3, -1.4426950216293334961 ;  /* 0xbfb8aa3b03137820 */ /* 0x000fc80000410000 */
[----:B------:R-:W1:Y:S08]  /*4520*/  MUFU.EX2 R15, R15 ;  /* 0x0000000f000f7308 */ /* 0x000e700000000800 */
[----:B------:R-:W0:Y:S08]  /*4530*/  MUFU.EX2 R18, R18 ;  /* 0x0000001200127308 */ /* 0x000e300000000800 */
[----:B------:R-:W0:Y:S01]  /*4540*/  MUFU.EX2 R19, R19 ;  /* 0x0000001300137308 */ /* 0x000e220000000800 */
[----:B------:R-:W-:Y:S01]  /*4550*/  FMUL.FTZ R20, R8, -1.4426950216293334961 ;  /* 0xbfb8aa3b08147820 */ /* 0x000fe20000410000 */
[----:B-1----:R-:W-:Y:S01]  /*4560*/  FADD.FTZ R15, R15, 1 ;  /* 0x3f8000000f0f7421 */ /* 0x002fe20000010000 */
[----:B------:R-:W-:-:S05]  /*4570*/  FMUL.FTZ R12, R4, -1.4426950216293334961 ;  /* 0xbfb8aa3b040c7820 */ /* 0x000fca0000410000 */
[----:B------:R-:W1:Y:S01]  /*4580*/  MUFU.EX2 R20, R20 ;  /* 0x0000001400147308 */ /* 0x000e620000000800 */
[----:B------:R-:W-:-:S07]  /*4590*/  FMUL.FTZ R10, R37, -1.4426950216293334961 ;  /* 0xbfb8aa3b250a7820 */ /* 0x000fce0000410000 */
[----:B0-----:R0:W-:Y:S02]  /*45a0*/  MUFU.RCP R21, R15 ;  /* 0x0000000f00157308 */ /* 0x0011e40000001000 */
[----:B0-----:R-:W-:Y:S01]  /*45b0*/  FADD.FTZ R15, R18, 1 ;  /* 0x3f800000120f7421 */ /* 0x001fe20000010000 */
[----:B------:R-:W-:-:S05]  /*45c0*/  FADD.FTZ R18, R19, 1 ;  /* 0x3f80000013127421 */ /* 0x000fca0000010000 */
[----:B------:R-:W0:Y:S01]  /*45d0*/  MUFU.EX2 R12, R12 ;  /* 0x0000000c000c7308 */ /* 0x000e220000000800 */
[----:B------:R-:W-:-:S07]  /*45e0*/  FMUL.FTZ R17, R5, -1.4426950216293334961 ;  /* 0xbfb8aa3b05117820 */ /* 0x000fce0000410000 */
[----:B------:R-:W0:Y:S01]  /*45f0*/  MUFU.RCP R18, R18 ;  /* 0x0000001200127308 */ /* 0x000e220000001000 */
[----:B------:R-:W-:Y:S01]  /*4600*/  FMUL.FTZ R16, R13, -1.4426950216293334961 ;  /* 0xbfb8aa3b0d107820 */ /* 0x000fe20000410000 */
[----:B-1----:R-:W-:-:S06]  /*4610*/  FADD.FTZ R20, R20, 1 ;  /* 0x3f80000014147421 */ /* 0x002fcc0000010000 */
[----:B------:R-:W1:Y:S08]  /*4620*/  MUFU.EX2 R10, R10 ;  /* 0x0000000a000a7308 */ /* 0x000e700000000800 */
[----:B------:R-:W-:Y:S01]  /*4630*/  MUFU.RCP R15, R15 ;  /* 0x0000000f000f7308 */ /* 0x000fe20000001000 */
[----:B0-----:R-:W-:-:S07]  /*4640*/  FADD.FTZ R12, R12, 1 ;  /* 0x3f8000000c0c7421 */ /* 0x001fce0000010000 */
[----:B------:R-:W-:Y:S01]  /*4650*/  MUFU.EX2 R17, R17 ;  /* 0x0000001100117308 */ /* 0x000fe20000000800 */
[----:B------:R-:W-:Y:S01]  /*4660*/  FMUL.FTZ R36, R3, R18 ;  /* 0x0000001203247220 */ /* 0x000fe20000410000 */
[----:B------:R-:W-:Y:S01]  /*4670*/  FMUL.FTZ R19, R14, R21 ;  /* 0x000000150e137220 */ /* 0x000fe20000410000 */
[----:B------:R-:W-:-:S05]  /*4680*/  FMUL.FTZ R3, R9, -1.4426950216293334961 ;  /* 0xbfb8aa3b09037820 */ /* 0x000fca0000410000 */
[----:B------:R-:W0:Y:S01]  /*4690*/  MUFU.RCP R24, R20 ;  /* 0x0000001400187308 */ /* 0x000e220000001000 */
[----:B-1----:R-:W-:-:S07]  /*46a0*/  FADD.FTZ R10, R10, 1 ;  /* 0x3f8000000a0a7421 */ /* 0x002fce0000010000 */
[----:B------:R-:W1:Y:S01]  /*46b0*/  MUFU.EX2 R16, R16 ;  /* 0x0000001000107308 */ /* 0x000e620000000800 */
[----:B------:R1:W-:Y:S07]  /*46c0*/  STL [R1+0x8], R19 ;  /* 0x0000081301007387 */ /* 0x0003ee0000100800 */
[----:B------:R-:W1:Y:S01]  /*46d0*/  MUFU.RCP R12, R12 ;  /* 0x0000000c000c7308 */ /* 0x000e620000001000 */
[----:B0-----:R-:W-:-:S07]  /*46e0*/  FMUL.FTZ R24, R8, R24 ;  /* 0x0000001808187220 */ /* 0x001fce0000410000 */
[----:B------:R-:W0:Y:S01]  /*46f0*/  MUFU.EX2 R3, R3 ;  /* 0x0000000300037308 */ /* 0x000e220000000800 */
[----:B------:R-:W-:-:S07]  /*4700*/  FMUL.FTZ R8, R6, -1.4426950216293334961 ;  /* 0xbfb8aa3b06087820 */ /* 0x000fce0000410000 */
[----:B-1----:R1:W-:Y:S01]  /*4710*/  MUFU.RCP R19, R10 ;  /* 0x0000000a00137308 */ /* 0x0023e20000001000 */
[----:B------:R-:W-:Y:S01]  /*4720*/  FADD.FTZ R16, R16, 1 ;  /* 0x3f80000010107421 */ /* 0x000fe20000010000 */
[----:B-1----:R-:W-:-:S06]  /*4730*/  FADD.FTZ R10, R17, 1 ;  /* 0x3f800000110a7421 */ /* 0x002fcc0000010000 */
[----:B------:R-:W-:Y:S01]  /*4740*/  MUFU.RCP R18, R16 ;  /* 0x0000001000127308 */ /* 0x000fe20000001000 */
[----:B------:R-:W-:-:S07]  /*4750*/  FMUL.FTZ R12, R4, R12 ;  /* 0x0000000c040c7220 */ /* 0x000fce0000410000 */
[----:B------:R-:W1:Y:S01]  /*4760*/  MUFU.RCP R10, R10 ;  /* 0x0000000a000a7308 */ /* 0x000e620000001000 */
[----:B------:R-:W-:Y:S01]  /*4770*/  FMUL.FTZ R4, R33, -1.4426950216293334961 ;  /* 0xbfb8aa3b21047820 */ /* 0x000fe20000410000 */
[----:B0-----:R-:W-:-:S06]  /*4780*/  FADD.FTZ R3, R3, 1 ;  /* 0x3f80000003037421 */ /* 0x001fcc0000010000 */
[----:B------:R-:W-:Y:S08]  /*4790*/  MUFU.EX2 R8, R8 ;  /* 0x0000000800087308 */ /* 0x000ff00000000800 */
[----:B------:R-:W-:Y:S01]  /*47a0*/  MUFU.EX2 R4, R4 ;  /* 0x0000000400047308 */ /* 0x000fe20000000800 */
[----:B-1----:R-:W-:-:S07]  /*47b0*/  FMUL.FTZ R10, R5, R10 ;  /* 0x0000000a050a7220 */ /* 0x002fce0000410000 */
[----:B------:R-:W-:Y:S01]  /*47c0*/  MUFU.RCP R17, R3 ;  /* 0x0000000300117308 */ /* 0x000fe20000001000 */
[----:B--2---:R-:W-:-:S04]  /*47d0*/  FADD.FTZ R11, R25, -R30 ;  /* 0x8000001e190b7221 */ /* 0x004fc80000010000 */
[----:B------:R-:W-:-:S04]  /*47e0*/  FMUL.FTZ R11, R31, R11 ;  /* 0x0000000b1f0b7220 */ /* 0x000fc80000410000 */
[----:B------:R-:W-:Y:S01]  /*47f0*/  FFMA.FTZ R11, R29, R11, R27 ;  /* 0x0000000b1d0b7223 */ /* 0x000fe2000001001b */
[----:B------:R-:W-:-:S03]  /*4800*/  FMUL.FTZ R25, R7, R15 ;  /* 0x0000000f07197220 */ /* 0x000fc60000410000 */
[----:B------:R-:W-:Y:S01]  /*4810*/  FMUL.FTZ R14, R11, -1.4426950216293334961 ;  /* 0xbfb8aa3b0b0e7820 */ /* 0x000fe20000410000 */
[----:B------:R-:W-:-:S05]  /*4820*/  FMUL.FTZ R15, R41, -1.4426950216293334961 ;  /* 0xbfb8aa3b290f7820 */ /* 0x000fca0000410000 */
[----:B------:R-:W0:Y:S01]  /*4830*/  MUFU.EX2 R14, R14 ;  /* 0x0000000e000e7308 */ /* 0x000e220000000800 */
[----:B------:R-:W-:Y:S07]  /*4840*/  STL [R1+0x120], R25 ;  /* 0x0001201901007387 */ /* 0x000fee0000100800 */
[----:B------:R-:W1:Y:S01]  /*4850*/  MUFU.EX2 R15, R15 ;  /* 0x0000000f000f7308 */ /* 0x000e620000000800 */
[----:B------:R-:W-:Y:S04]  /*4860*/  STL [R1+0x124], R36 ;  /* 0x0001242401007387 */ /* 0x000fe80000100800 */
[----:B------:R-:W-:Y:S04]  /*4870*/  STL [R1+0x128], R24 ;  /* 0x0001281801007387 */ /* 0x000fe80000100800 */
[----:B------:R-:W2:Y:S01]  /*4880*/  LDL.LU R57, [R1+0xe0] ;  /* 0x0000e00001397983 */ /* 0x000ea20000300800 */
[----:B0-----:R-:W-:Y:S01]  /*4890*/  FADD.FTZ R14, R14, 1 ;  /* 0x3f8000000e0e7421 */ /* 0x001fe20000010000 */
[----:B---3--:R-:W-:-:S04]  /*48a0*/  FADD.FTZ R7, R23, -R30 ;  /* 0x8000001e17077221 */ /* 0x008fc80000010000 */
[----:B------:R-:W-:-:S04]  /*48b0*/  FMUL.FTZ R7, R31, R7 ;  /* 0x000000071f077220 */ /* 0x000fc80000410000 */
[----:B------:R-:W-:-:S04]  /*48c0*/  FFMA.FTZ R7, R29, R7, R27 ;  /* 0x000000071d077223 */ /* 0x000fc8000001001b */
[----:B------:R-:W-:-:S06]  /*48d0*/  FMUL.FTZ R16, R7, -1.4426950216293334961 ;  /* 0xbfb8aa3b07107820 */ /* 0x000fcc0000410000 */
[----:B------:R-:W0:Y:S01]  /*48e0*/  MUFU.EX2 R16, R16 ;  /* 0x0000001000107308 */ /* 0x000e220000000800 */
[----:B----4-:R-:W-:-:S07]  /*48f0*/  FADD.FTZ R5, R22, -R30 ;  /* 0x8000001e16057221 */ /* 0x010fce0000010000 */
[----:B------:R1:W3:Y:S01]  /*4900*/  MUFU.RCP R20, R14 ;  /* 0x0000000e00147308 */ /* 0x0002e20000001000 */
[----:B------:R-:W-:Y:S01]  /*4910*/  FMUL.FTZ R3, R31, R5 ;  /* 0x000000051f037220 */ /* 0x000fe20000410000 */
[----:B------:R-:W-:Y:S01]  /*4920*/  FADD.FTZ R5, R8, 1 ;  /* 0x3f80000008057421 */ /* 0x000fe20000010000 */
[----:B-1----:R-:W-:Y:S01]  /*4930*/  FADD.FTZ R14, R15, 1 ;  /* 0x3f8000000f0e7421 */ /* 0x002fe20000010000 */
[----:B0-----:R-:W-:-:S04]  /*4940*/  FADD.FTZ R16, R16, 1 ;  /* 0x3f80000010107421 */ /* 0x001fc80000010000 */
[----:B------:R-:W-:Y:S01]  /*4950*/  MUFU.RCP R5, R5 ;  /* 0x0000000500057308 */ /* 0x000fe20000001000 */
[----:B------:R-:W-:Y:S01]  /*4960*/  FMUL.FTZ R9, R9, R17 ;  /* 0x0000001109097220 */ /* 0x000fe20000410000 */
[----:B------:R-:W-:-:S06]  /*4970*/  FADD.FTZ R4, R4, 1 ;  /* 0x3f80000004047421 */ /* 0x000fcc0000010000 */
[----:B------:R-:W0:Y:S01]  /*4980*/  MUFU.RCP R14, R14 ;  /* 0x0000000e000e7308 */ /* 0x000e220000001000 */
[----:B------:R-:W-:Y:S01]  /*4990*/  FMUL.FTZ R37, R37, R19 ;  /* 0x0000001325257220 */ /* 0x000fe20000410000 */
[----:B------:R-:W-:-:S06]  /*49a0*/  FMUL.FTZ R13, R13, R18 ;  /* 0x000000120d0d7220 */ /* 0x000fcc0000410000 */
[----:B------:R-:W1:Y:S01]  /*49b0*/  MUFU.RCP R17, R16 ;  /* 0x0000001000117308 */ /* 0x000e620000001000 */
[----:B------:R-:W-:Y:S01]  /*49c0*/  STL [R1+0x12c], R37 ;  /* 0x00012c2501007387 */ /* 0x000fe20000100800 */
[----:B---3--:R-:W-:-:S03]  /*49d0*/  FMUL.FTZ R11, R11, R20 ;  /* 0x000000140b0b7220 */ /* 0x008fc60000410000 */
[----:B------:R3:W-:Y:S03]  /*49e0*/  STL [R1+0x130], R12 ;  /* 0x0001300c01007387 */ /* 0x0007e60000100800 */
[----:B------:R-:W4:Y:S01]  /*49f0*/  MUFU.RCP R4, R4 ;  /* 0x0000000400047308 */ /* 0x000f220000001000 */
[----:B------:R-:W-:Y:S01]  /*4a00*/  STL [R1+0x134], R13 ;  /* 0x0001340d01007387 */ /* 0x000fe20000100800 */
[----:B0-----:R-:W-:-:S03]  /*4a10*/  FMUL.FTZ R8, R41, R14 ;  /* 0x0000000e29087220 */ /* 0x001fc60000410000 */
[----:B------:R0:W-:Y:S04]  /*4a20*/  STL [R1+0x138], R10 ;  /* 0x0001380a01007387 */ /* 0x0001e80000100800 */
[----:B---3--:R-:W3:Y:S01]  /*4a30*/  LDL.LU R12, [R1+0x84] ;  /* 0x00008400010c7983 */ /* 0x008ee20000300800 */
[----:B------:R-:W-:-:S03]  /*4a40*/  FMUL.FTZ R6, R6, R5 ;  /* 0x0000000506067220 */ /* 0x000fc60000410000 */
[----:B0-----:R-:W3:Y:S04]  /*4a50*/  LDL.LU R10, [R1+0x88] ;  /* 0x00008800010a7983 */ /* 0x001ee80000300800 */
[----:B------:R-:W3:Y:S04]  /*4a60*/  LDL.LU R59, [R1+0x64] ;  /* 0x00006400013b7983 */ /* 0x000ee80000300800 */
[----:B------:R-:W3:Y:S01]  /*4a70*/  LDL.LU R51, [R1+0xec] ;  /* 0x0000ec0001337983 */ /* 0x000ee20000300800 */
[----:B-1----:R-:W-:-:S03]  /*4a80*/  FMUL.FTZ R7, R7, R17 ;  /* 0x0000001107077220 */ /* 0x002fc60000410000 */
[----:B------:R-:W3:Y:S04]  /*4a90*/  LDL.LU R45, [R1+0xe4] ;  /* 0x0000e400012d7983 */ /* 0x000ee80000300800 */
[----:B------:R-:W-:Y:S04]  /*4aa0*/  STL [R1+0x13c], R11 ;  /* 0x00013c0b01007387 */ /* 0x000fe80000100800 */
[----:B------:R-:W-:Y:S04]  /*4ab0*/  STL [R1+0x140], R8 ;  /* 0x0001400801007387 */ /* 0x000fe80000100800 */
[----:B------:R-:W-:Y:S04]  /*4ac0*/  STL [R1+0x148], R8 ;  /* 0x0001480801007387 */ /* 0x000fe80000100800 */
[----:B------:R-:W-:Y:S01]  /*4ad0*/  STL [R1+0x144], R9 ;  /* 0x0001440901007387 */ /* 0x000fe20000100800 */
[----:B----4-:R-:W-:-:S03]  /*4ae0*/  FMUL.FTZ R4, R33, R4 ;  /* 0x0000000421047220 */ /* 0x010fc60000410000 */
[----:B------:R0:W-:Y:S04]  /*4af0*/  STL [R1+0x14c], R6 ;  /* 0x00014c0601007387 */ /* 0x0001e80000100800 */
[----:B0-----:R-:W4:Y:S04]  /*4b00*/  LDL.LU R6, [R1+0x98] ;  /* 0x0000980001067983 */ /* 0x001f280000300800 */
[----:B------:R-:W4:Y:S04]  /*4b10*/  LDL.LU R8, [R1+0xe8] ;  /* 0x0000e80001087983 */ /* 0x000f280000300800 */
[----:B------:R-:W-:Y:S04]  /*4b20*/  STL [R1+0x150], R7 ;  /* 0x0001500701007387 */ /* 0x000fe80000100800 */
[----:B------:R-:W4:Y:S01]  /*4b30*/  LDL.LU R33, [R1+0x158] ;  /* 0x0001580001217983 */ /* 0x000f220000300800 */
[----:B------:R-:W-:Y:S01]  /*4b40*/  FFMA.FTZ R3, R29, R3, R27 ;  /* 0x000000031d037223 */ /* 0x000fe2000001001b */
[----:B------:R-:W-:-:S03]  /*4b50*/  FMUL.FTZ R18, R0, -1.4426950216293334961 ;  /* 0xbfb8aa3b00127820 */ /* 0x000fc60000410000 */
[----:B------:R-:W-:-:S03]  /*4b60*/  FMUL.FTZ R15, R3, -1.4426950216293334961 ;  /* 0xbfb8aa3b030f7820 */ /* 0x000fc60000410000 */
[----:B------:R-:W0:Y:S08]  /*4b70*/  MUFU.EX2 R18, R18 ;  /* 0x0000001200127308 */ /* 0x000e300000000800 */
[----:B------:R-:W1:Y:S01]  /*4b80*/  MUFU.EX2 R15, R15 ;  /* 0x0000000f000f7308 */ /* 0x000e620000000800 */
[----:B0-----:R-:W-:Y:S01]  /*4b90*/  FADD.FTZ R5, R18, 1 ;  /* 0x3f80000012057421 */ /* 0x001fe20000010000 */
[----:B-1----:R-:W-:-:S06]  /*4ba0*/  FADD.FTZ R15, R15, 1 ;  /* 0x3f8000000f0f7421 */ /* 0x002fcc0000010000 */
[----:B------:R-:W0:Y:S08]  /*4bb0*/  MUFU.RCP R5, R5 ;  /* 0x0000000500057308 */ /* 0x000e300000001000 */
[----:B------:R-:W1:Y:S01]  /*4bc0*/  MUFU.RCP R15, R15 ;  /* 0x0000000f000f7308 */ /* 0x000e620000001000 */
[----:B------:R0:W-:Y:S02]  /*4bd0*/  STL [R1+0x154], R4 ;  /* 0x0001540401007387 */ /* 0x0001e40000100800 */
[----:B0-----:R-:W-:-:S02]  /*4be0*/  FMUL.FTZ R5, R0, R5 ;  /* 0x0000000500057220 */ /* 0x001fc40000410000 */
[----:B------:R-:W4:Y:S04]  /*4bf0*/  LDL.LU R4, [R1+0xf0] ;  /* 0x0000f00001047983 */ /* 0x000f280000300800 */
[----:B------:R-:W4:Y:S01]  /*4c00*/  LDL.LU R44, [R1+0x104] ;  /* 0x00010400012c7983 */ /* 0x000f220000300800 */
[----:B-1----:R-:W-:-:S03]  /*4c10*/  FMUL.FTZ R3, R3, R15 ;  /* 0x0000000f03037220 */ /* 0x002fc60000410000 */
[----:B------:R-:W4:Y:S04]  /*4c20*/  LDL.LU R34, [R1+0x68] ;  /* 0x0000680001227983 */ /* 0x000f280000300800 */
[----:B------:R-:W4:Y:S04]  /*4c30*/  LDL.LU R39, [R1+0x9c] ;  /* 0x00009c0001277983 */ /* 0x000f280000300800 */
[----:B------:R-:W4:Y:S04]  /*4c40*/  LDL.LU R32, [R1+0x108] ;  /* 0x0001080001207983 */ /* 0x000f280000300800 */
[----:B------:R-:W4:Y:S04]  /*4c50*/  LDL.LU R35, [R1+0x10c] ;  /* 0x00010c0001237983 */ /* 0x000f280000300800 */
[----:B------:R-:W4:Y:S01]  /*4c60*/  LDL.LU R53, [R1+0xa4] ;  /* 0x0000a40001357983 */ /* 0x000f220000300800 */
[----:B--2---:R-:W-:-:S06]  /*4c70*/  FMUL.FTZ R14, R57, -1.4426950216293334961 ;  /* 0xbfb8aa3b390e7820 */ /* 0x004fcc0000410000 */
[----:B------:R-:W0:Y:S02]  /*4c80*/  MUFU.EX2 R14, R14 ;  /* 0x0000000e000e7308 */ /* 0x000e240000000800 */
[----:B0-----:R-:W-:-:S06]  /*4c90*/  FADD.FTZ R14, R14, 1 ;  /* 0x3f8000000e0e7421 */ /* 0x001fcc0000010000 */
[----:B------:R-:W0:Y:S02]  /*4ca0*/  MUFU.RCP R14, R14 ;  /* 0x0000000e000e7308 */ /* 0x000e240000001000 */
[----:B0-----:R-:W-:Y:S01]  /*4cb0*/  FMUL.FTZ R0, R57, R14 ;  /* 0x0000000e39007220 */ /* 0x001fe20000410000 */
[----:B---3--:R-:W-:Y:S01]  /*4cc0*/  FADD.FTZ R48, R10, -R30 ;  /* 0x8000001e0a307221 */ /* 0x008fe20000010000 */
[----:B----4-:R-:W-:Y:S02]  /*4cd0*/  IADD3.X R15, RZ, R33, RZ, P6, !PT ;  /* 0x00000021ff0f7210 */ /* 0x010fe400037fe4ff */
[----:B------:R-:W-:-:S04]  /*4ce0*/  LEA R14, P6, R59, UR12, 0x1 ;  /* 0x0000000c3b0e7c11 */ /* 0x000fc8000f8c08ff */
[----:B------:R-:W-:Y:S02]  /*4cf0*/  LEA.HI.X R15, R59, UR13, R15, 0x1, P6 ;  /* 0x0000000d3b0f7c11 */ /* 0x000fe4000b0f0c0f */
[----:B------:R-:W2:Y:S04]  /*4d00*/  LDL.LU R59, [R1+0xa8] ;  /* 0x0000a800013b7983 */ /* 0x000ea80000300800 */
[----:B------:R-:W3:Y:S04]  /*4d10*/  LDL.LU R54, [R1+0x110] ;  /* 0x0001100001367983 */ /* 0x000ee80000300800 */
[----:B------:R-:W4:Y:S04]  /*4d20*/  LDL.LU R10, [R1+0xf4] ;  /* 0x0000f400010a7983 */ /* 0x000f280000300800 */
[----:B------:R-:W4:Y:S04]  /*4d30*/  LDL.LU R9, [R1+0x6c] ;  /* 0x00006c0001097983 */ /* 0x000f280000300800 */
[----:B------:R-:W2:Y:S01]  /*4d40*/  LDL.LU R47, [R1+0xac] ;  /* 0x0000ac00012f7983 */ /* 0x000ea20000300800 */
[--C-:B------:R-:W-:Y:S01]  /*4d50*/  FADD.FTZ R18, R12, -R30.reuse ;  /* 0x8000001e0c127221 */ /* 0x100fe20000010000 */
[----:B------:R-:W-:-:S02]  /*4d60*/  FADD.FTZ R30, R6, -R30 ;  /* 0x8000001e061e7221 */ /* 0x000fc40000010000 */
[----:B------:R-:W4:Y:S04]  /*4d70*/  LDL.LU R6, [R1+0x70] ;  /* 0x0000700001067983 */ /* 0x000f280000300800 */
[----:B------:R-:W4:Y:S04]  /*4d80*/  LDL.LU R25, [R1+0xb4] ;  /* 0x0000b40001197983 */ /* 0x000f280000300800 */
[----:B------:R-:W4:Y:S04]  /*4d90*/  LDL.LU R7, [R1+0xf8] ;  /* 0x0000f80001077983 */ /* 0x000f280000300800 */
[----:B------:R-:W4:Y:S01]  /*4da0*/  LDL.LU R46, [R1+0xc0] ;  /* 0x0000c000012e7983 */ /* 0x000f220000300800 */
[C---:B------:R-:W-:Y:S01]  /*4db0*/  FMUL.FTZ R18, R31.reuse, R18 ;  /* 0x000000121f127220 */ /* 0x040fe20000410000 */
[C---:B------:R-:W-:Y:S01]  /*4dc0*/  FMUL.FTZ R48, R31.reuse, R48 ;  /* 0x000000301f307220 */ /* 0x040fe20000410000 */
[----:B------:R-:W-:-:S02]  /*4dd0*/  FMUL.FTZ R30, R31, R30 ;  /* 0x0000001e1f1e7220 */ /* 0x000fc40000410000 */
[C-C-:B------:R-:W-:Y:S01]  /*4de0*/  FFMA.FTZ R56, R29.reuse, R18, R27.reuse ;  /* 0x000000121d387223 */ /* 0x140fe2000001001b */
[C-C-:B------:R-:W-:Y:S01]  /*4df0*/  FFMA.FTZ R48, R29.reuse, R48, R27.reuse ;  /* 0x000000301d307223 */ /* 0x140fe2000001001b */
[----:B------:R-:W-:Y:S01]  /*4e00*/  FFMA.FTZ R49, R29, R30, R27 ;  /* 0x0000001e1d317223 */ /* 0x000fe2000001001b */
[----:B------:R-:W-:Y:S02]  /*4e10*/  IADD3.X R27, RZ, R33, RZ, P5, !PT ;  /* 0x00000021ff1b7210 */ /* 0x000fe40002ffe4ff */
[----:B------:R-:W-:-:S04]  /*4e20*/  LEA R42, P6, R34, UR12, 0x1 ;  /* 0x0000000c222a7c11 */ /* 0x000fc8000f8c08ff */
[----:B------:R-:W-:Y:S02]  /*4e30*/  LEA.HI.X R43, R34, UR13, R44, 0x1, P6 ;  /* 0x0000000d222b7c11 */ /* 0x000fe4000b0f0c2c */
[----:B------:R-:W4:Y:S01]  /*4e40*/  LDL.LU R44, [R1+0xc8] ;  /* 0x0000c800012c7983 */ /* 0x000f220000300800 */
[----:B------:R-:W-:-:S04]  /*4e50*/  LEA R40, P6, R39, UR12, 0x1 ;  /* 0x0000000c27287c11 */ /* 0x000fc8000f8c08ff */
[----:B------:R-:W-:Y:S02]  /*4e60*/  LEA.HI.X R41, R39, UR13, R32, 0x1, P6 ;  /* 0x0000000d27297c11 */ /* 0x000fe4000b0f0c20 */
[----:B------:R-:W4:Y:S01]  /*4e70*/  LDL.LU R32, [R1+0xcc] ;  /* 0x0000cc0001207983 */ /* 0x000f220000300800 */
[----:B------:R-:W-:-:S06]  /*4e80*/  FMUL.FTZ R19, R2, -1.4426950216293334961 ;  /* 0xbfb8aa3b02137820 */ /* 0x000fcc0000410000 */
[----:B------:R-:W0:Y:S01]  /*4e90*/  MUFU.EX2 R19, R19 ;  /* 0x0000001300137308 */ /* 0x000e220000000800 */
[----:B------:R-:W-:Y:S01]  /*4ea0*/  FMUL.FTZ R20, R55, -1.4426950216293334961 ;  /* 0xbfb8aa3b37147820 */ /* 0x000fe20000410000 */
[----:B------:R-:W-:Y:S01]  /*4eb0*/  FMUL.FTZ R21, R58, -1.4426950216293334961 ;  /* 0xbfb8aa3b3a157820 */ /* 0x000fe20000410000 */
[----:B--2---:R-:W-:-:S04]  /*4ec0*/  LEA R30, P5, R47, UR12, 0x1 ;  /* 0x0000000c2f1e7c11 */ /* 0x004fc8000f8a08ff */
[----:B------:R-:W-:Y:S02]  /*4ed0*/  LEA.HI.X R31, R47, UR13, R27, 0x1, P5 ;  /* 0x0000000d2f1f7c11 */ /* 0x000fe4000a8f0c1b */
[----:B------:R-:W2:Y:S01]  /*4ee0*/  LDL.LU R47, [R1+0xd0] ;  /* 0x0000d000012f7983 */ /* 0x000ea20000300800 */
[----:B------:R-:W1:Y:S01]  /*4ef0*/  MUFU.EX2 R20, R20 ;  /* 0x0000001400147308 */ /* 0x000e620000000800 */
[----:B0-----:R-:W-:Y:S01]  /*4f00*/  FADD.FTZ R16, R19, 1 ;  /* 0x3f80000013107421 */ /* 0x001fe20000010000 */
[----:B------:R-:W-:Y:S01]  /*4f10*/  FMUL.FTZ R19, R56, -1.4426950216293334961 ;  /* 0xbfb8aa3b38137820 */ /* 0x000fe20000410000 */
[----:B------:R-:W-:-:S05]  /*4f20*/  FMUL.FTZ R18, R51, -1.4426950216293334961 ;  /* 0xbfb8aa3b33127820 */ /* 0x000fca0000410000 */
[----:B------:R-:W-:Y:S08]  /*4f30*/  MUFU.EX2 R21, R21 ;  /* 0x0000001500157308 */ /* 0x000ff00000000800 */
[----:B------:R-:W0:Y:S01]  /*4f40*/  MUFU.RCP R16, R16 ;  /* 0x0000001000107308 */ /* 0x000e220000001000 */
[----:B------:R-:W-:-:S07]  /*4f50*/  FMUL.FTZ R17, R52, -1.4426950216293334961 ;  /* 0xbfb8aa3b34117820 */ /* 0x000fce0000410000 */
[----:B------:R-:W3:Y:S01]  /*4f60*/  MUFU.EX2 R19, R19 ;  /* 0x0000001300137308 */ /* 0x000ee20000000800 */
[----:B-1----:R-:W-:-:S07]  /*4f70*/  FADD.FTZ R20, R20, 1 ;  /* 0x3f80000014147421 */ /* 0x002fce0000010000 */
[----:B------:R-:W1:Y:S01]  /*4f80*/  MUFU.EX2 R18, R18 ;  /* 0x0000001200127308 */ /* 0x000e620000000800 */
[----:B0-----:R-:W-:Y:S01]  /*4f90*/  FMUL.FTZ R2, R2, R16 ;  /* 0x0000001002027220 */ /* 0x001fe20000410000 */
[----:B------:R-:W-:Y:S01]  /*4fa0*/  FADD.FTZ R21, R21, 1 ;  /* 0x3f80000015157421 */ /* 0x000fe20000010000 */
[----:B------:R-:W-:Y:S01]  /*4fb0*/  FMUL.FTZ R22, R4, -1.4426950216293334961 ;  /* 0xbfb8aa3b04167820 */ /* 0x000fe20000410000 */
[----:B------:R-:W-:-:S04]  /*4fc0*/  FMUL.FTZ R16, R45, -1.4426950216293334961 ;  /* 0xbfb8aa3b2d107820 */ /* 0x000fc80000410000 */
[----:B------:R-:W0:Y:S01]  /*4fd0*/  MUFU.EX2 R17, R17 ;  /* 0x0000001100117308 */ /* 0x000e220000000800 */
[----:B---3--:R-:W-:Y:S01]  /*4fe0*/  FADD.FTZ R19, R19, 1 ;  /* 0x3f80000013137421 */ /* 0x008fe20000010000 */
[----:B------:R-:W-:Y:S01]  /*4ff0*/  FMUL.FTZ R23, R48, -1.4426950216293334961 ;  /* 0xbfb8aa3b30177820 */ /* 0x000fe20000410000 */
[----:B------:R-:W-:-:S05]  /*5000*/  LEA R38, P6, R53, UR12, 0x1 ;  /* 0x0000000c35267c11 */ /* 0x000fca000f8c08ff */
[----:B------:R-:W3:Y:S01]  /*5010*/  MUFU.RCP R20, R20 ;  /* 0x0000001400147308 */ /* 0x000ee20000001000 */
[----:B-1----:R-:W-:Y:S01]  /*5020*/  FADD.FTZ R18, R18, 1 ;  /* 0x3f80000012127421 */ /* 0x002fe20000010000 */
[----:B------:R-:W-:-:S06]  /*5030*/  LEA.HI.X R39, R53, UR13, R35, 0x1, P6 ;  /* 0x0000000d35277c11 */ /* 0x000fcc000b0f0c23 */
[----:B------:R1:W4:Y:S08]  /*5040*/  MUFU.RCP R57, R21 ;  /* 0x0000001500397308 */ /* 0x0003300000001000 */
[----:B------:R-:W4:Y:S01]  /*5050*/  MUFU.EX2 R22, R22 ;  /* 0x0000001600167308 */ /* 0x000f220000000800 */
[----:B-1----:R-:W-:-:S07]  /*5060*/  FMUL.FTZ R21, R8, -1.4426950216293334961 ;  /* 0xbfb8aa3b08157820 */ /* 0x002fce0000410000 */
[----:B------:R-:W1:Y:S01]  /*5070*/  MUFU.EX2 R16, R16 ;  /* 0x0000001000107308 */ /* 0x000e620000000800 */
[----:B0-----:R-:W-:-:S07]  /*5080*/  FADD.FTZ R28, R17, 1 ;  /* 0x3f800000111c7421 */ /* 0x001fce0000010000 */
[----:B------:R-:W0:Y:S01]  /*5090*/  MUFU.RCP R26, R19 ;  /* 0x00000013001a7308 */ /* 0x000e220000001000 */
[----:B---3--:R-:W-:-:S07]  /*50a0*/  FMUL.FTZ R55, R55, R20 ;  /* 0x0000001437377220 */ /* 0x008fce0000410000 */
[----:B------:R-:W3:Y:S08]  /*50b0*/  MUFU.EX2 R23, R23 ;  /* 0x0000001700177308 */ /* 0x000ef00000000800 */
[----:B------:R0:W3:Y:S08]  /*50c0*/  MUFU.RCP R53, R18 ;  /* 0x0000001200357308 */ /* 0x0000f00000001000 */
[----:B------:R-:W3:Y:S01]  /*50d0*/  MUFU.EX2 R21, R21 ;  /* 0x0000001500157308 */ /* 0x000ee20000000800 */
[----:B------:R-:W-:Y:S01]  /*50e0*/  LEA R34, P6, R59, UR12, 0x1 ;  /* 0x0000000c3b227c11 */ /* 0x000fe2000f8c08ff */
[----:B----4-:R-:W-:Y:S01]  /*50f0*/  FMUL.FTZ R57, R58, R57 ;  /* 0x000000393a397220 */ /* 0x010fe20000410000 */
[----:B------:R-:W-:-:S05]  /*5100*/  FADD.FTZ R58, R22, 1 ;  /* 0x3f800000163a7421 */ /* 0x000fca0000010000 */
[----:B------:R4:W4:Y:S01]  /*5110*/  MUFU.RCP R20, R28 ;  /* 0x0000001c00147308 */ /* 0x0009220000001000 */
[----:B------:R-:W-:Y:S01]  /*5120*/  LEA.HI.X R35, R59, UR13, R54, 0x1, P6 ;  /* 0x0000000d3b237c11 */ /* 0x000fe2000b0f0c36 */
[----:B-1----:R-:W-:Y:S01]  /*5130*/  FADD.FTZ R16, R16, 1 ;  /* 0x3f80000010107421 */ /* 0x002fe20000010000 */
[----:B0-----:R-:W-:Y:S01]  /*5140*/  LEA R18, P6, R9, UR12, 0x1 ;  /* 0x0000000c09127c11 */ /* 0x001fe2000f8c08ff */
[----:B------:R-:W-:Y:S01]  /*5150*/  FMUL.FTZ R56, R56, R26 ;  /* 0x0000001a38387220 */ /* 0x000fe20000410000 */
[----:B------:R-:W-:Y:S02]  /*5160*/  IADD3.X R22, RZ, R33, RZ, P3, !PT ;  /* 0x00000021ff167210 */ /* 0x000fe40001ffe4ff */
[----:B------:R-:W-:Y:S01]  /*5170*/  LEA R26, P3, R46, UR12, 0x1 ;  /* 0x0000000c2e1a7c11 */ /* 0x000fe2000f8608ff */
[----:B---3--:R-:W-:Y:S01]  /*5180*/  FADD.FTZ R59, R23, 1 ;  /* 0x3f800000173b7421 */ /* 0x008fe20000010000 */
[----:B------:R-:W-:Y:S01]  /*5190*/  FMUL.FTZ R53, R51, R53 ;  /* 0x0000003533357220 */ /* 0x000fe20000410000 */
[----:B------:R-:W-:Y:S01]  /*51a0*/  LEA.HI.X R19, R9, UR13, R10, 0x1, P6 ;  /* 0x0000000d09137c11 */ /* 0x000fe2000b0f0c0a */
[----:B------:R0:W1:Y:S01]  /*51b0*/  MUFU.RCP R54, R16 ;  /* 0x0000001000367308 */ /* 0x0000620000001000 */
[----:B------:R-:W-:Y:S01]  /*51c0*/  IADD3.X R23, RZ, R33, RZ, P4, !PT ;  /* 0x00000021ff177210 */ /* 0x000fe200027fe4ff */
[----:B------:R-:W-:Y:S01]  /*51d0*/  FADD.FTZ R51, R21, 1 ;  /* 0x3f80000015337421 */ /* 0x000fe20000010000 */
[----:B----4-:R-:W-:-:S02]  /*51e0*/  LEA R28, P4, R25, UR12, 0x1 ;  /* 0x0000000c191c7c11 */ /* 0x010fc4000f8808ff */
[----:B------:R-:W-:Y:S02]  /*51f0*/  LEA.HI.X R27, R46, UR13, R22, 0x1, P3 ;  /* 0x0000000d2e1b7c11 */ /* 0x000fe400098f0c16 */
[-C--:B------:R-:W-:Y:S02]  /*5200*/  IADD3.X R21, RZ, R33.reuse, RZ, P2, !PT ;  /* 0x00000021ff157210 */ /* 0x080fe400017fe4ff */
[----:B0-----:R-:W-:Y:S02]  /*5210*/  LEA R16, P6, R6, UR12, 0x1 ;  /* 0x0000000c06107c11 */ /* 0x001fe4000f8c08ff */
[----:B------:R-:W-:Y:S02]  /*5220*/  LEA R22, P2, R44, UR12, 0x1 ;  /* 0x0000000c2c167c11 */ /* 0x000fe4000f8408ff */
[----:B------:R-:W-:Y:S02]  /*5230*/  LEA.HI.X R17, R6, UR13, R7, 0x1, P6 ;  /* 0x0000000d06117c11 */ /* 0x000fe4000b0f0c07 */
[----:B------:R-:W-:Y:S01]  /*5240*/  LEA.HI.X R29, R25, UR13, R23, 0x1, P4 ;  /* 0x0000000d191d7c11 */ /* 0x000fe2000a0f0c17 */
[----:B------:R-:W3:Y:S01]  /*5250*/  LDL.LU R7, [R1+0xd8] ;  /* 0x0000d80001077983 */ /* 0x000ee20000300800 */
[----:B------:R-:W-:Y:S01]  /*5260*/  LEA.HI.X R23, R44, UR13, R21, 0x1, P2 ;  /* 0x0000000d2c177c11 */ /* 0x000fe200090f0c15 */
[----:B------:R-:W-:Y:S01]  /*5270*/  FMUL.FTZ R52, R52, R20 ;  /* 0x0000001434347220 */ /* 0x000fe20000410000 */
[----:B------:R-:W-:Y:S01]  /*5280*/  IADD3.X R21, RZ, R33, RZ, P1, !PT ;  /* 0x00000021ff157210 */ /* 0x000fe20000ffe4ff */
[----:B------:R-:W3:Y:S01]  /*5290*/  LDL.LU R6, [R1+0xdc] ;  /* 0x0000dc0001067983 */ /* 0x000ee20000300800 */
[----:B------:R-:W-:-:S03]  /*52a0*/  LEA R20, P1, R32, UR12, 0x1 ;  /* 0x0000000c20147c11 */ /* 0x000fc6000f8208ff */
[----:B------:R-:W4:Y:S01]  /*52b0*/  LDL.LU R37, [R1+0xbc] ;  /* 0x0000bc0001257983 */ /* 0x000f220000300800 */
[----:B------:R-:W-:-:S03]  /*52c0*/  LEA.HI.X R21, R32, UR13, R21, 0x1, P1 ;  /* 0x0000000d20157c11 */ /* 0x000fc600088f0c15 */
[----:B------:R-:W4:Y:S01]  /*52d0*/  LDL.LU R24, [R1+0xd4] ;  /* 0x0000d40001187983 */ /* 0x000f220000300800 */
[----:B------:R-:W-:-:S03]  /*52e0*/  IADD3.X R33, RZ, R33, RZ, P0, !PT ;  /* 0x00000021ff217210 */ /* 0x000fc600007fe4ff */
        /* <DEDUP_REMOVED lines=8> */
[----:B--2---:R-:W-:-:S04]  /*5370*/  LEA R32, P0, R47, UR12, 0x1 ;  /* 0x0000000c2f207c11 */ /* 0x004fc8000f8008ff */
[----:B------:R-:W-:Y:S02]  /*5380*/  LEA.HI.X R33, R47, UR13, R33, 0x1, P0 ;  /* 0x0000000d2f217c11 */ /* 0x000fe400080f0c21 */
[----:B------:R-:W2:Y:S01]  /*5390*/  LDL.LU R47, [R1+0x100] ;  /* 0x00010000012f7983 */ /* 0x000ea20000300800 */
[----:B------:R-:W0:Y:S08]  /*53a0*/  MUFU.RCP R59, R59 ;  /* 0x0000003b003b7308 */ /* 0x000e300000001000 */
[----:B------:R-:W0:Y:S01]  /*53b0*/  MUFU.RCP R58, R58 ;  /* 0x0000003a003a7308 */ /* 0x000e220000001000 */
[----:B-1----:R-:W-:-:S07]  /*53c0*/  FMUL.FTZ R54, R45, R54 ;  /* 0x000000362d367220 */ /* 0x002fce0000410000 */
[----:B------:R-:W1:Y:S01]  /*53d0*/  MUFU.RCP R51, R51 ;  /* 0x0000003300337308 */ /* 0x000e620000001000 */
[----:B0-----:R-:W-:Y:S01]  /*53e0*/  FMUL.FTZ R59, R48, R59 ;  /* 0x0000003b303b7220 */ /* 0x001fe20000410000 */
[----:B------:R-:W-:Y:S01]  /*53f0*/  FMUL.FTZ R58, R4, R58 ;  /* 0x0000003a043a7220 */ /* 0x000fe20000410000 */
[----:B-1----:R-:W-:Y:S01]  /*5400*/  FMUL.FTZ R51, R8, R51 ;  /* 0x0000003308337220 */ /* 0x002fe20000410000 */
[----:B---3--:R-:W-:Y:S02]  /*5410*/  F2FP.F16.F32.PACK_AB R48, R7, R6 ;  /* 0x000000060730723e */ /* 0x008fe400000000ff */
[----:B----4-:R-:W-:Y:S02]  /*5420*/  LEA R44, P0, R46, UR12, 0x1 ;  /* 0x0000000c2e2c7c11 */ /* 0x010fe4000f8008ff */
[----:B------:R-:W-:Y:S02]  /*5430*/  MOV R45, R46 ;  /* 0x0000002e002d7202 */ /* 0x000fe40000000f00 */
[----:B------:R-:W-:-:S02]  /*5440*/  LEA R46, P1, R12, UR12, 0x1 ;  /* 0x0000000c0c2e7c11 */ /* 0x000fc4000f8208ff */
[----:B--2---:R-:W-:Y:S02]  /*5450*/  LEA.HI.X R45, R45, UR13, R47, 0x1, P0 ;  /* 0x0000000d2d2d7c11 */ /* 0x004fe400080f0c2f */
[----:B------:R-:W-:Y:S02]  /*5460*/  LEA.HI.X R47, R12, UR13, R13, 0x1, P1 ;  /* 0x0000000d0c2f7c11 */ /* 0x000fe400088f0c0d */
[----:B------:R-:W2:Y:S04]  /*5470*/  LDL.LU R13, [R1+0x4c] ;  /* 0x00004c00010d7983 */ /* 0x000ea80000300800 */
[----:B------:R-:W2:Y:S04]  /*5480*/  LDL.LU R12, [R1+0x50] ;  /* 0x00005000010c7983 */ /* 0x000ea80000300800 */
[----:B------:R-:W3:Y:S04]  /*5490*/  LDL.LU R4, [R1+0x154] ;  /* 0x0001540001047983 */ /* 0x000ee80000300800 */
[----:B------:R-:W4:Y:S04]  /*54a0*/  LDL.LU R7, [R1+0x150] ;  /* 0x0001500001077983 */ /* 0x000f280000300800 */
[----:B------:R-:W4:Y:S04]  /*54b0*/  LDL.LU R6, [R1+0x14c] ;  /* 0x00014c0001067983 */ /* 0x000f280000300800 */
[----:B------:R-:W2:Y:S01]  /*54c0*/  LDL.LU R8, [R1+0x148] ;  /* 0x0001480001087983 */ /* 0x000ea20000300800 */
[----:B------:R-:W-:Y:S01]  /*54d0*/  FMUL.FTZ R50, R61, -1.4426950216293334961 ;  /* 0xbfb8aa3b3d327820 */ /* 0x000fe20000410000 */
[----:B------:R-:W-:-:S05]  /*54e0*/  FMUL.FTZ R60, R49, -1.4426950216293334961 ;  /* 0xbfb8aa3b313c7820 */ /* 0x000fca0000410000 */
[----:B------:R-:W0:Y:S08]  /*54f0*/  MUFU.EX2 R50, R50 ;  /* 0x0000003200327308 */ /* 0x000e300000000800 */
[----:B------:R-:W1:Y:S01]  /*5500*/  MUFU.EX2 R60, R60 ;  /* 0x0000003c003c7308 */ /* 0x000e620000000800 */
[----:B0-----:R-:W-:Y:S01]  /*5510*/  FADD.FTZ R50, R50, 1 ;  /* 0x3f80000032327421 */ /* 0x001fe20000010000 */
[----:B-1----:R-:W-:-:S06]  /*5520*/  FADD.FTZ R60, R60, 1 ;  /* 0x3f8000003c3c7421 */ /* 0x002fcc0000010000 */
[----:B------:R-:W0:Y:S08]  /*5530*/  MUFU.RCP R50, R50 ;  /* 0x0000003200327308 */ /* 0x000e300000001000 */
[----:B------:R-:W1:Y:S01]  /*5540*/  MUFU.RCP R60, R60 ;  /* 0x0000003c003c7308 */ /* 0x000e620000001000 */
[----:B------:R1:W-:Y:S01]  /*5550*/  STG.E.U16 desc[UR8][R14.64], R48 ;  /* 0x000000300e007986 */ /* 0x0003e2000c101508 */
[----:B0-----:R-:W-:Y:S01]  /*5560*/  FMUL.FTZ R50, R61, R50 ;  /* 0x000000323d327220 */ /* 0x001fe20000410000 */
[----:B------:R-:W-:-:S02]  /*5570*/  F2FP.F16.F32.PACK_AB R61, R37, R24 ;  /* 0x00000018253d723e */ /* 0x000fc400000000ff */
[----:B------:R-:W3:Y:S04]  /*5580*/  LDL.LU R37, [R1+0x20] ;  /* 0x0000200001257983 */ /* 0x000ee80000300800 */
[----:B------:R-:W3:Y:S01]  /*5590*/  LDL.LU R24, [R1+0x48] ;  /* 0x0000480001187983 */ /* 0x000ee20000300800 */
[----:B-1----:R-:W-:Y:S01]  /*55a0*/  FMUL.FTZ R60, R49, R60 ;  /* 0x0000003c313c7220 */ /* 0x002fe20000410000 */
[----:B------:R-:W-:Y:S02]  /*55b0*/  PRMT R49, R48, 0x7632, R49 ;  /* 0x0000763230317816 */ /* 0x000fe40000000031 */
[----:B------:R-:W-:Y:S01]  /*55c0*/  F2FP.F16.F32.PACK_AB R48, R36, R25 ;  /* 0x000000192430723e */ /* 0x000fe200000000ff */
[----:B------:R0:W-:Y:S04]  /*55d0*/  STG.E.U16 desc[UR8][R14.64+0x4], R61 ;  /* 0x0000043d0e007986 */ /* 0x0001e8000c101508 */
[----:B------:R-:W4:Y:S04]  /*55e0*/  LDL.LU R36, [R1+0x40] ;  /* 0x0000400001247983 */ /* 0x000f280000300800 */
[----:B------:R-:W4:Y:S01]  /*55f0*/  LDL.LU R25, [R1+0x44] ;  /* 0x0000440001197983 */ /* 0x000f220000300800 */
[----:B--2---:R-:W-:-:S03]  /*5600*/  PRMT R8, R61, 0x7632, R8 ;  /* 0x000076323d087816 */ /* 0x004fc60000000008 */
[----:B0-----:R-:W2:Y:S04]  /*5610*/  LDL.LU R61, [R1+0xb0] ;  /* 0x0000b000013d7983 */ /* 0x001ea80000300800 */
[----:B------:R-:W-:Y:S04]  /*5620*/  STG.E.U16 desc[UR8][R14.64+0x2], R49 ;  /* 0x000002310e007986 */ /* 0x000fe8000c101508 */
[----:B------:R0:W-:Y:S04]  /*5630*/  STG.E.U16 desc[UR8][R14.64+0x6], R8 ;  /* 0x000006080e007986 */ /* 0x0001e8000c101508 */
[----:B------:R-:W-:Y:S01]  /*5640*/  STG.E.U16 desc[UR8][R42.64], R48 ;  /* 0x000000302a007986 */ /* 0x000fe2000c101508 */
[----:B0-----:R-:W-:-:S02]  /*5650*/  PRMT R15, R48, 0x7632, R15 ;  /* 0x00007632300f7816 */ /* 0x001fc4000000000f */
[----:B------:R-:W-:-:S03]  /*5660*/  F2FP.F16.F32.PACK_AB R14, R11, R10 ;  /* 0x0000000a0b0e723e */ /* 0x000fc600000000ff */
[----:B------:R0:W-:Y:S02]  /*5670*/  STG.E.U16 desc[UR8][R42.64+0x2], R15 ;  /* 0x0000020f2a007986 */ /* 0x0001e4000c101508 */
[----:B0-----:R-:W-:Y:S02]  /*5680*/  F2FP.F16.F32.PACK_AB R15, R13, R12 ;  /* 0x0000000c0d0f723e */ /* 0x001fe400000000ff */
[----:B--2---:R-:W-:Y:S02]  /*5690*/  F2FP.F16.F32.PACK_AB R49, R9, R61 ;  /* 0x0000003d0931723e */ /* 0x004fe400000000ff */
[----:B------:R-:W2:Y:S02]  /*56a0*/  LDL.LU R9, [R1+0x144] ;  /* 0x0001440001097983 */ /* 0x000ea40000300800 */
[----:B------:R-:W-:Y:S02]  /*56b0*/  PRMT R48, R49, 0x7632, R48 ;  /* 0x0000763231307816 */ /* 0x000fe40000000030 */
[----:B------:R-:W2:Y:S04]  /*56c0*/  LDL.LU R8, [R1+0x140] ;  /* 0x0001400001087983 */ /* 0x000ea80000300800 */
[----:B------:R-:W2:Y:S04]  /*56d0*/  LDL.LU R61, [R1+0x3c] ;  /* 0x00003c00013d7983 */ /* 0x000ea80000300800 */
[----:B------:R0:W-:Y:S04]  /*56e0*/  STG.E.U16 desc[UR8][R42.64+0x4], R49 ;  /* 0x000004312a007986 */ /* 0x0001e8000c101508 */
[----:B------:R1:W-:Y:S04]  /*56f0*/  STG.E.U16 desc[UR8][R42.64+0x6], R48 ;  /* 0x000006302a007986 */ /* 0x0003e8000c101508 */
[----:B0-----:R-:W2:Y:S04]  /*5700*/  LDL.LU R49, [R1+0x28] ;  /* 0x0000280001317983 */ /* 0x001ea80000300800 */
[----:B------:R-:W2:Y:S04]  /*5710*/  LDL.LU R11, [R1+0x34] ;  /* 0x00003400010b7983 */ /* 0x000ea80000300800 */
[----:B------:R-:W2:Y:S01]  /*5720*/  LDL.LU R10, [R1+0x38] ;  /* 0x00003800010a7983 */ /* 0x000ea20000300800 */
[----:B-1----:R-:W-:-:S03]  /*5730*/  PRMT R43, R14, 0x7632, R43 ;  /* 0x000076320e2b7816 */ /* 0x002fc6000000002b */
[----:B------:R-:W2:Y:S01]  /*5740*/  LDL.LU R13, [R1+0x2c] ;  /* 0x00002c00010d7983 */ /* 0x000ea20000300800 */
[----:B------:R-:W-:-:S03]  /*5750*/  PRMT R42, R15, 0x7632, R42 ;  /* 0x000076320f2a7816 */ /* 0x000fc6000000002a */
[----:B------:R-:W2:Y:S04]  /*5760*/  LDL.LU R12, [R1+0x30] ;  /* 0x00003000010c7983 */ /* 0x000ea80000300800 */
[----:B------:R3:W-:Y:S04]  /*5770*/  STG.E.U16 desc[UR8][R40.64], R14 ;  /* 0x0000000e28007986 */ /* 0x0007e8000c101508 */
[----:B------:R4:W-:Y:S01]  /*5780*/  STG.E.U16 desc[UR8][R40.64+0x4], R15 ;  /* 0x0000040f28007986 */ /* 0x0009e2000c101508 */
[----:B---3--:R-:W-:-:S03]  /*5790*/  F2FP.F16.F32.PACK_AB R14, R37, R24 ;  /* 0x00000018250e723e */ /* 0x008fc600000000ff */
[----:B------:R-:W3:Y:S01]  /*57a0*/  LDL.LU R37, [R1+0x58] ;  /* 0x0000580001257983 */ /* 0x000ee20000300800 */
[----:B----4-:R-:W-:-:S03]  /*57b0*/  F2FP.F16.F32.PACK_AB R15, R36, R25 ;  /* 0x00000019240f723e */ /* 0x010fc600000000ff */
[----:B------:R-:W3:Y:S04]  /*57c0*/  LDL.LU R24, [R1+0x5c] ;  /* 0x00005c0001187983 */ /* 0x000ee80000300800 */
        /* <DEDUP_REMOVED lines=9> */
[----:B------:R-:W4:Y:S04]  /*5860*/  LDL.LU R43, [R1+0x14] ;  /* 0x00001400012b7983 */ /* 0x000f280000300800 */
[----:B------:R-:W4:Y:S04]  /*5870*/  LDL.LU R48, [R1+0x18] ;  /* 0x0000180001307983 */ /* 0x000f280000300800 */
[----:B------:R-:W-:Y:S04]  /*5880*/  STG.E.U16 desc[UR8][R38.64+0x2], R41 ;  /* 0x0000022926007986 */ /* 0x000fe8000c101508 */
[----:B------:R0:W-:Y:S01]  /*5890*/  STG.E.U16 desc[UR8][R38.64+0x6], R40 ;  /* 0x0000062826007986 */ /* 0x0001e2000c101508 */
[----:B--2---:R-:W-:-:S03]  /*58a0*/  F2FP.F16.F32.PACK_AB R14, R49, R61 ;  /* 0x0000003d310e723e */ /* 0x004fc600000000ff */
[----:B------:R-:W2:Y:S01]  /*58b0*/  LDL.LU R49, [R1+0x8] ;  /* 0x0000080001317983 */ /* 0x000ea20000300800 */
[----:B0-----:R-:W-:-:S03]  /*58c0*/  PRMT R39, R14, 0x7632, R39 ;  /* 0x000076320e277816 */ /* 0x001fc60000000027 */
[----:B------:R-:W2:Y:S01]  /*58d0*/  LDL.LU R61, [R1+0x10] ;  /* 0x00001000013d7983 */ /* 0x000ea20000300800 */
[----:B------:R-:W-:-:S03]  /*58e0*/  F2FP.F16.F32.PACK_AB R15, R11, R10 ;  /* 0x0000000a0b0f723e */ /* 0x000fc600000000ff */
[----:B------:R0:W-:Y:S01]  /*58f0*/  STG.E.U16 desc[UR8][R34.64], R14 ;  /* 0x0000000e22007986 */ /* 0x0001e2000c101508 */
[----:B------:R-:W-:-:S03]  /*5900*/  PRMT R38, R15, 0x7632, R38 ;  /* 0x000076320f267816 */ /* 0x000fc60000000026 */
[----:B------:R-:W2:Y:S04]  /*5910*/  LDL.LU R41, [R1+0x1c] ;  /* 0x00001c0001297983 */ /* 0x000ea80000300800 */
[----:B------:R-:W2:Y:S01]  /*5920*/  LDL.LU R11, [R1+0x13c] ;  /* 0x00013c00010b7983 */ /* 0x000ea20000300800 */
[----:B0-----:R-:W-:-:S03]  /*5930*/  F2FP.F16.F32.PACK_AB R14, R13, R12 ;  /* 0x0000000c0d0e723e */ /* 0x001fc600000000ff */
[----:B------:R-:W2:Y:S04]  /*5940*/  LDL.LU R10, [R1+0x138] ;  /* 0x00013800010a7983 */ /* 0x000ea80000300800 */
[----:B------:R-:W2:Y:S04]  /*5950*/  LDL.LU R13, [R1+0x134] ;  /* 0x00013400010d7983 */ /* 0x000ea80000300800 */
[----:B------:R3:W-:Y:S04]  /*5960*/  STG.E.U16 desc[UR8][R34.64+0x4], R15 ;  /* 0x0000040f22007986 */ /* 0x0007e8000c101508 */
[----:B------:R-:W2:Y:S04]  /*5970*/  LDL.LU R12, [R1+0x130] ;  /* 0x00013000010c7983 */ /* 0x000ea80000300800 */
[----:B------:R-:W-:Y:S01]  /*5980*/  STG.E.U16 desc[UR8][R34.64+0x2], R39 ;  /* 0x0000022722007986 */ /* 0x000fe2000c101508 */
[----:B---3--:R-:W-:-:S03]  /*5990*/  F2FP.F16.F32.PACK_AB R15, R37, R24 ;  /* 0x00000018250f723e */ /* 0x008fc600000000ff */
[----:B------:R0:W-:Y:S04]  /*59a0*/  STG.E.U16 desc[UR8][R34.64+0x6], R38 ;  /* 0x0000062622007986 */ /* 0x0001e8000c101508 */
[----:B------:R-:W3:Y:S04]  /*59b0*/  LDL.LU R37, [R1+0x12c] ;  /* 0x00012c0001257983 */ /* 0x000ee80000300800 */
[----:B------:R4:W-:Y:S01]  /*59c0*/  STG.E.U16 desc[UR8][R30.64], R14 ;  /* 0x0000000e1e007986 */ /* 0x0009e2000c101508 */
[----:B0-----:R-:W-:-:S03]  /*59d0*/  PRMT R34, R14, 0x7632, R34 ;  /* 0x000076320e227816 */ /* 0x001fc60000000022 */
[----:B------:R-:W3:Y:S01]  /*59e0*/  LDL.LU R24, [R1+0x128] ;  /* 0x0001280001187983 */ /* 0x000ee20000300800 */
[----:B----4-:R-:W-:-:S03]  /*59f0*/  F2FP.F16.F32.PACK_AB R14, R36, R25 ;  /* 0x00000019240e723e */ /* 0x010fc600000000ff */
[----:B------:R-:W4:Y:S04]  /*5a00*/  LDL.LU R36, [R1+0x124] ;  /* 0x0001240001247983 */ /* 0x000f280000300800 */
[----:B------:R-:W4:Y:S01]  /*5a10*/  LDL.LU R25, [R1+0x120] ;  /* 0x0001200001197983 */ /* 0x000f220000300800 */
[----:B------:R-:W-:-:S03]  /*5a20*/  PRMT R35, R15, 0x7632, R35 ;  /* 0x000076320f237816 */ /* 0x000fc60000000023 */
[----:B------:R-:W-:Y:S04]  /*5a30*/  STG.E.U16 desc[UR8][R30.64+0x2], R34 ;  /* 0x000002221e007986 */ /* 0x000fe8000c101508 */
[----:B------:R-:W-:Y:S04]  /*5a40*/  STG.E.U16 desc[UR8][R30.64+0x4], R15 ;  /* 0x0000040f1e007986 */ /* 0x000fe8000c101508 */
[----:B------:R0:W-:Y:S04]  /*5a50*/  STG.E.U16 desc[UR8][R30.64+0x6], R35 ;  /* 0x000006231e007986 */ /* 0x0001e8000c101508 */
[----:B------:R4:W-:Y:S01]  /*5a60*/  STG.E.U16 desc[UR8][R28.64], R14 ;  /* 0x0000000e1c007986 */ /* 0x0009e2000c101508 */
[----:B0-----:R-:W-:-:S02]  /*5a70*/  PRMT R31, R14, 0x7632, R31 ;  /* 0x000076320e1f7816 */ /* 0x001fc4000000001f */
[----:B----4-:R-:W-:Y:S02]  /*5a80*/  F2FP.F16.F32.PACK_AB R14, R36, R25 ;  /* 0x00000019240e723e */ /* 0x010fe400000000ff */
[----:B------:R-:W4:Y:S04]  /*5a90*/  LDL.LU R36, [R1+0x11c] ;  /* 0x00011c0001247983 */ /* 0x000f280000300800 */
[----:B------:R-:W4:Y:S01]  /*5aa0*/  LDL.LU R25, [R1+0x118] ;  /* 0x0001180001197983 */ /* 0x000f220000300800 */
[----:B--2---:R-:W-:Y:S02]  /*5ab0*/  F2FP.F16.F32.PACK_AB R39, R41, R42 ;  /* 0x0000002a2927723e */ /* 0x004fe400000000ff */
[----:B------:R-:W-:Y:S02]  /*5ac0*/  F2FP.F16.F32.PACK_AB R38, R43, R48 ;  /* 0x000000302b26723e */ /* 0x000fe400000000ff */
[----:B------:R-:W-:-:S02]  /*5ad0*/  PRMT R40, R39, 0x7632, R40 ;  /* 0x0000763227287816 */ /* 0x000fc40000000028 */
[----:B------:R-:W-:Y:S01]  /*5ae0*/  F2FP.F16.F32.PACK_AB R15, R49, R61 ;  /* 0x0000003d310f723e */ /* 0x000fe200000000ff */
[----:B------:R-:W-:Y:S01]  /*5af0*/  STG.E.U16 desc[UR8][R28.64+0x2], R31 ;  /* 0x0000021f1c007986 */ /* 0x000fe2000c101508 */
[----:B---3--:R-:W-:Y:S02]  /*5b00*/  F2FP.F16.F32.PACK_AB R24, R37, R24 ;  /* 0x000000182518723e */ /* 0x008fe400000000ff */
[----:B------:R-:W-:Y:S01]  /*5b10*/  PRMT R30, R15, 0x7632, R30 ;  /* 0x000076320f1e7816 */ /* 0x000fe2000000001e */
[----:B------:R-:W-:Y:S04]  /*5b20*/  STG.E.U16 desc[UR8][R28.64+0x4], R39 ;  /* 0x000004271c007986 */ /* 0x000fe8000c101508 */
[----:B------:R0:W-:Y:S01]  /*5b30*/  STG.E.U16 desc[UR8][R28.64+0x6], R40 ;  /* 0x000006281c007986 */ /* 0x0001e2000c101508 */
[----:B------:R-:W-:-:S02]  /*5b40*/  F2FP.F16.F32.PACK_AB R10, R11, R10 ;  /* 0x0000000a0b0a723e */ /* 0x000fc400000000ff */
[----:B------:R-:W-:Y:S01]  /*5b50*/  F2FP.F16.F32.PACK_AB R12, R13, R12 ;  /* 0x0000000c0d0c723e */ /* 0x000fe200000000ff */
[----:B------:R-:W-:Y:S01]  /*5b60*/  STG.E.U16 desc[UR8][R26.64], R38 ;  /* 0x000000261a007986 */ /* 0x000fe2000c101508 */
[----:B------:R-:W-:Y:S02]  /*5b70*/  PRMT R13, R24, 0x7632, R13 ;  /* 0x00007632180d7816 */ /* 0x000fe4000000000d */
[----:B0-----:R-:W-:Y:S01]  /*5b80*/  PRMT R29, R38, 0x7632, R29 ;  /* 0x00007632261d7816 */ /* 0x001fe2000000001d */
[----:B------:R-:W-:Y:S01]  /*5b90*/  STG.E.U16 desc[UR8][R26.64+0x4], R15 ;  /* 0x0000040f1a007986 */ /* 0x000fe2000c101508 */
[----:B------:R-:W-:-:S03]  /*5ba0*/  F2FP.F16.F32.PACK_AB R8, R9, R8 ;  /* 0x000000080908723e */ /* 0x000fc600000000ff */
[----:B------:R-:W-:Y:S01]  /*5bb0*/  STG.E.U16 desc[UR8][R26.64+0x2], R29 ;  /* 0x0000021d1a007986 */ /* 0x000fe2000c101508 */
[----:B------:R-:W-:-:S03]  /*5bc0*/  PRMT R9, R10, 0x7632, R9 ;  /* 0x000076320a097816 */ /* 0x000fc60000000009 */
[----:B------:R0:W-:Y:S01]  /*5bd0*/  STG.E.U16 desc[UR8][R26.64+0x6], R30 ;  /* 0x0000061e1a007986 */ /* 0x0001e2000c101508 */
[----:B------:R-:W-:Y:S02]  /*5be0*/  F2FP.F16.F32.PACK_AB R6, R7, R6 ;  /* 0x000000060706723e */ /* 0x000fe400000000ff */
[----:B------:R-:W-:Y:S02]  /*5bf0*/  F2FP.F16.F32.PACK_AB R4, R5, R4 ;  /* 0x000000040504723e */ /* 0x000fe400000000ff */
[----:B------:R-:W-:Y:S01]  /*5c00*/  F2FP.F16.F32.PACK_AB R2, R3, R2 ;  /* 0x000000020302723e */ /* 0x000fe200000000ff */
[----:B------:R-:W-:Y:S01]  /*5c10*/  STG.E.U16 desc[UR8][R22.64], R14 ;  /* 0x0000000e16007986 */ /* 0x000fe2000c101508 */
[----:B------:R-:W-:Y:S02]  /*5c20*/  PRMT R11, R12, 0x7632, R11 ;  /* 0x000076320c0b7816 */ /* 0x000fe4000000000b */
[----:B0-----:R-:W-:Y:S01]  /*5c30*/  PRMT R27, R14, 0x7632, R27 ;  /* 0x000076320e1b7816 */ /* 0x001fe2000000001b */
[----:B------:R-:W-:Y:S01]  /*5c40*/  STG.E.U16 desc[UR8][R22.64+0x4], R24 ;  /* 0x0000041816007986 */ /* 0x000fe2000c101508 */
[----:B------:R-:W-:-:S02]  /*5c50*/  PRMT R7, R8, 0x7632, R7 ;  /* 0x0000763208077816 */ /* 0x000fc40000000007 */
[----:B------:R-:W-:Y:S01]  /*5c60*/  PRMT R5, R6, 0x7632, R5 ;  /* 0x0000763206057816 */ /* 0x000fe20000000005 */
[----:B------:R-:W-:Y:S01]  /*5c70*/  STG.E.U16 desc[UR8][R22.64+0x2], R27 ;  /* 0x0000021b16007986 */ /* 0x000fe2000c101508 */
[----:B------:R-:W-:-:S03]  /*5c80*/  PRMT R3, R2, 0x7632, R3 ;  /* 0x0000763202037816 */ /* 0x000fc60000000003 */
[----:B------:R-:W-:Y:S01]  /*5c90*/  STG.E.U16 desc[UR8][R22.64+0x6], R13 ;  /* 0x0000060d16007986 */ /* 0x000fe2000c101508 */
[----:B------:R-:W-:-:S03]  /*5ca0*/  F2FP.F16.F32.PACK_AB R0, R57, R0 ;  /* 0x000000003900723e */ /* 0x000fc600000000ff */
[----:B------:R0:W-:Y:S01]  /*5cb0*/  STG.E.U16 desc[UR8][R20.64+0x6], R9 ;  /* 0x0000060914007986 */ /* 0x0001e2000c101508 */
[----:B------:R-:W-:Y:S02]  /*5cc0*/  F2FP.F16.F32.PACK_AB R55, R56, R55 ;  /* 0x000000373837723e */ /* 0x000fe400000000ff */
[----:B------:R-:W-:Y:S01]  /*5cd0*/  F2FP.F16.F32.PACK_AB R53, R54, R53 ;  /* 0x000000353635723e */ /* 0x000fe200000000ff */
[----:B------:R-:W-:Y:S01]  /*5ce0*/  STG.E.U16 desc[UR8][R20.64], R12 ;  /* 0x0000000c14007986 */ /* 0x000fe2000c101508 */
[----:B------:R-:W-:Y:S02]  /*5cf0*/  F2FP.F16.F32.PACK_AB R52, R59, R52 ;  /* 0x000000343b34723e */ /* 0x000fe400000000ff */
[----:B------:R-:W-:Y:S01]  /*5d00*/  F2FP.F16.F32.PACK_AB R51, R51, R58 ;  /* 0x0000003a3333723e */ /* 0x000fe200000000ff */
[----:B------:R-:W-:Y:S01]  /*5d10*/  STG.E.U16 desc[UR8][R20.64+0x2], R11 ;  /* 0x0000020b14007986 */ /* 0x000fe2000c101508 */
[----:B0-----:R-:W-:-:S03]  /*5d20*/  PRMT R9, R4, 0x7632, R9 ;  /* 0x0000763204097816 */ /* 0x001fc60000000009 */
[----:B------:R-:W-:Y:S01]  /*5d30*/  STG.E.U16 desc[UR8][R20.64+0x4], R10 ;  /* 0x0000040a14007986 */ /* 0x000fe2000c101508 */
[----:B------:R-:W-:-:S03]  /*5d40*/  F2FP.F16.F32.PACK_AB R50, R60, R50 ;  /* 0x000000323c32723e */ /* 0x000fc600000000ff */
[----:B------:R0:W-:Y:S01]  /*5d50*/  STG.E.U16 desc[UR8][R32.64], R8 ;  /* 0x0000000820007986 */ /* 0x0001e2000c101508 */
[----:B------:R-:W-:-:S03]  /*5d60*/  PRMT R22, R53, 0x7632, R22 ;  /* 0x0000763235167816 */ /* 0x000fc60000000016 */
[----:B------:R-:W-:Y:S04]  /*5d70*/  STG.E.U16 desc[UR8][R32.64+0x2], R7 ;  /* 0x0000020720007986 */ /* 0x000fe8000c101508 */
[----:B------:R-:W-:Y:S04]  /*5d80*/  STG.E.U16 desc[UR8][R32.64+0x4], R6 ;  /* 0x0000040620007986 */ /* 0x000fe8000c101508 */
[----:B------:R-:W-:Y:S01]  /*5d90*/  STG.E.U16 desc[UR8][R32.64+0x6], R5 ;  /* 0x0000060520007986 */ /* 0x000fe2000c101508 */
[----:B0-----:R-:W-:-:S03]  /*5da0*/  PRMT R8, R0, 0x7632, R8 ;  /* 0x0000763200087816 */ /* 0x001fc60000000008 */
[----:B------:R0:W-:Y:S01]  /*5db0*/  STG.E.U16 desc[UR8][R18.64], R4 ;  /* 0x0000000412007986 */ /* 0x0001e2000c101508 */
[----:B------:R-:W-:-:S03]  /*5dc0*/  PRMT R23, R51, 0x7632, R23 ;  /* 0x0000763233177816 */ /* 0x000fc60000000017 */
[----:B------:R-:W-:Y:S04]  /*5dd0*/  STG.E.U16 desc[UR8][R18.64+0x2], R9 ;  /* 0x0000020912007986 */ /* 0x000fe8000c101508 */
[----:B------:R1:W-:Y:S04]  /*5de0*/  STG.E.U16 desc[UR8][R18.64+0x4], R2 ;  /* 0x0000040212007986 */ /* 0x0003e8000c101508 */
[----:B------:R-:W-:Y:S01]  /*5df0*/  STG.E.U16 desc[UR8][R18.64+0x6], R3 ;  /* 0x0000060312007986 */ /* 0x000fe2000c101508 */
[----:B0-----:R-:W-:-:S03]  /*5e00*/  PRMT R4, R55, 0x7632, R4 ;  /* 0x0000763237047816 */ /* 0x001fc60000000004 */
[----:B------:R0:W-:Y:S01]  /*5e10*/  STG.E.U16 desc[UR8][R16.64], R0 ;  /* 0x0000000010007986 */ /* 0x0001e2000c101508 */
[----:B-1----:R-:W-:-:S03]  /*5e20*/  PRMT R2, R50, 0x7632, R2 ;  /* 0x0000763232027816 */ /* 0x002fc60000000002 */
        /* <DEDUP_REMOVED lines=13> */
[----:B----4-:R-:W-:-:S04]  /*5f00*/  IADD3 R36, P0, R36, 0x15, RZ ;  /* 0x0000001524247810 */ /* 0x010fc80007f1e0ff */
[----:B------:R-:W-:Y:S02]  /*5f10*/  IADD3.X R25, RZ, R25, RZ, P0, !PT ;  /* 0x00000019ff197210 */ /* 0x000fe400007fe4ff */
[----:B------:R-:W-:-:S04]  /*5f20*/  ISETP.GE.U32.AND P0, PT, R36, UR10, PT ;  /* 0x0000000a24007c0c */ /* 0x000fc8000bf06070 */
[----:B------:R-:W-:-:S13]  /*5f30*/  ISETP.GE.AND.EX P0, PT, R25, UR5, PT, P0 ;  /* 0x0000000519007c0c */ /* 0x000fda000bf06300 */
[----:B-1----:R-:W-:Y:S05]  /*5f40*/  @!P0 BRA `(.L_x_3454) ;  /* 0xffffffa0008c8947 */ /* 0x002fea000383ffff */
[----:B------:R-:W-:Y:S05]  /*5f50*/  EXIT ;  /* 0x000000000000794d */ /* 0x000fea0003800000 */
.L_x_3455:
        /* <DEDUP_REMOVED lines=10> */
.L_x_3532:


//--------------------- .text._ZN13group_norm_v214gn_cuda_kernelI6__halfLi320ELi2ELi16ELi40ELi1024ELb1ELi64ELi320ELi320ELi4ELb1ELi18ELb0ELb0ENS_16CompileConditionILi900EEEEEvPT_PKS4_S7_S7_flPfS8_Pj --------------------------
	.section	.text._ZN13group_norm_v214gn_cuda_kernelI6__halfLi320ELi2ELi16ELi40ELi1024ELb1ELi64ELi320ELi320ELi4ELb1ELi18ELb0ELb0ENS_16CompileConditionILi900EEEEEvPT_PKS4_S7_S7_flPfS8_Pj,"ax",@progbits
	.align	128
        .global         _ZN13group_norm_v214gn_cuda_kernelI6__halfLi320ELi2ELi16ELi40ELi1024ELb1ELi64ELi320ELi320ELi4ELb1ELi18ELb0ELb0ENS_16CompileConditionILi900EEEEEvPT_PKS4_S7_S7_flPfS8_Pj
        .type           _ZN13group_norm_v214gn_cuda_kernelI6__halfLi320ELi2ELi16ELi40ELi1024ELb1ELi64ELi320ELi320ELi4ELb1ELi18ELb0ELb0ENS_16CompileConditionILi900EEEEEvPT_PKS4_S7_S7_flPfS8_Pj,@function
        .size           _ZN13group_norm_v214gn_cuda_kernelI6__halfLi320ELi2ELi16ELi40ELi1024ELb1ELi64ELi320ELi320ELi4ELb1ELi18ELb0ELb0ENS_16CompileConditionILi900EEEEEvPT_PKS4_S7_S7_flPfS8_Pj,(.L_x_3533 - _ZN13group_norm_v214gn_cuda_kernelI6__halfLi320ELi2ELi16ELi40ELi1024ELb1ELi64ELi320ELi320ELi4ELb1ELi18ELb0ELb0ENS_16CompileConditionILi900EEEEEvPT_PKS4_S7_S7_flPfS8_Pj)
        .other          _ZN13group_norm_v214gn_cuda_kernelI6__halfLi320ELi2ELi16ELi40ELi1024ELb1ELi64ELi320ELi320ELi4ELb1ELi18ELb0ELb0ENS_16CompileConditionILi900EEEEEvPT_PKS4_S7_S7_flPfS8_Pj,@"STO_CUDA_ENTRY STV_DEFAULT"
_ZN13group_norm_v214gn_cuda_kernelI6__halfLi320ELi2ELi16ELi40ELi1024ELb1ELi64ELi320ELi320ELi4ELb1ELi18ELb0ELb0ENS_16CompileConditionILi900EEEEEvPT_PKS4_S7_S7_flPfS8_Pj:
.text._ZN13group_norm_v214gn_cuda_kernelI6__halfLi320ELi2ELi16ELi40ELi1024ELb1ELi64ELi320ELi320ELi4ELb1ELi18ELb0ELb0ENS_16CompileConditionILi900EEEEEvPT_PKS4_S7_S7_flPfS8_Pj:
        /* <DEDUP_REMOVED lines=30> */
[C---:B------:R-:W-:Y:S02]  /*01e0*/  IADD3 R7, R4.reuse, 0xc, RZ ;  /* 0x0000000c04077810 */ /* 0x040fe40007ffe0ff */
[----:B------:R-:W-:Y:S02]  /*01f0*/  IADD3 R10, R4, 0x14, RZ ;  /* 0x00000014040a7810 */ /* 0x000fe40007ffe0ff */
[C---:B------:R-:W-:Y:S01]  /*0200*/  LEA R2, R0.reuse, UR5, 0x2 ;  /* 0x0000000500027c11 */ /* 0x040fe2000f8e10ff */
[----:B------:R-:W-:Y:S01]  /*0210*/  IMAD R0, R0, 0x28, R20 ;  /* 0x0000002800007824 */ /* 0x000fe200078e0214 */
[C---:B------:R-:W-:Y:S01]  /*0220*/  IADD3 R12, R4.reuse, 0x18, RZ ;  /* 0x00000018040c7810 */ /* 0x040fe20007ffe0ff */
[----:B------:R-:W-:Y:S01]  /*0230*/  UMOV UR5, URZ ;  /* 0x0000003f00057c82 */ /* 0x000fe20008000000 */
[----:B------:R-:W-:Y:S01]  /*0240*/  IADD3 R14, R4, 0x1c, RZ ;  /* 0x0000001c040e7810 */ /* 0x000fe20007ffe0ff */
[----:B------:R-:W-:Y:S01]  /*0250*/  IMAD.WIDE.U32 R2, R2, -0x33333333, RZ ;  /* 0xcccccccd02027825 */ /* 0x000fe200078e00ff */
[----:B------:R-:W-:-:S02]  /*0260*/  MOV R2, R6 ;  /* 0x0000000600027202 */ /* 0x000fc40000000f00 */
[----:B------:R-:W-:Y:S02]  /*0270*/  LEA R5, R5, R0, 0x3 ;  /* 0x0000000005057211 */ /* 0x000fe400078e18ff */
[----:B------:R-:W-:Y:S02]  /*0280*/  SHF.L.U32 R0, R8, 0x3, RZ ;  /* 0x0000000308007819 */ /* 0x000fe400000006ff */
[----:B------:R-:W-:Y:S01]  /*0290*/  LEA.HI R2, R3, R2, RZ, 0x1b ;  /* 0x0000000203027211 */ /* 0x000fe200078fd8ff */
[----:B------:R0:W-:Y:S01]  /*02a0*/  STL [R1+0x74], R5 ;  /* 0x0000740501007387 */ /* 0x0001e20000100800 */
[----:B------:R-:W-:Y:S02]  /*02b0*/  LOP3.LUT R3, R0, 0x18, RZ, 0xc0, !PT ;  /* 0x0000001800037812 */ /* 0x000fe400078ec0ff */
[----:B------:R-:W-:Y:S02]  /*02c0*/  SHF.R.S32.HI R0, RZ, 0x2, R4 ;  /* 0x00000002ff007819 */ /* 0x000fe40000011404 */
[----:B------:R-:W-:-:S02]  /*02d0*/  IADD3 R6, R4, 0x8, RZ ;  /* 0x0000000804067810 */ /* 0x000fc40007ffe0ff */
[----:B------:R-:W-:Y:S01]  /*02e0*/  IADD3 R8, R4, 0x10, RZ ;  /* 0x0000001004087810 */ /* 0x000fe20007ffe0ff */
[----:B------:R-:W-:Y:S01]  /*02f0*/  IMAD R0, R0, 0x28, R20 ;  /* 0x0000002800007824 */ /* 0x000fe200078e0214 */
[C---:B------:R-:W-:Y:S02]  /*0300*/  IADD3 R16, R4.reuse, 0x20, RZ ;  /* 0x0000002004107810 */ /* 0x040fe40007ffe0ff */
[C---:B0-----:R-:W-:Y:S02]  /*0310*/  LOP3.LUT R5, R4.reuse, 0x4, RZ, 0xfc, !PT ;  /* 0x0000000404057812 */ /* 0x041fe400078efcff */
[----:B------:R-:W-:Y:S02]  /*0320*/  IADD3 R4, R4, 0x24, RZ ;  /* 0x0000002404047810 */ /* 0x000fe40007ffe0ff */
[----:B------:R-:W-:Y:S02]  /*0330*/  SHF.R.S32.HI R5, RZ, 0x2, R5 ;  /* 0x00000002ff057819 */ /* 0x000fe40000011405 */
[----:B------:R-:W-:-:S02]  /*0340*/  SHF.R.S32.HI R6, RZ, 0x2, R6 ;  /* 0x00000002ff067819 */ /* 0x000fc40000011406 */
        /* <DEDUP_REMOVED lines=18> */
[----:B0-----:R-:W-:Y:S01]  /*0470*/  IADD3 R0, R3, R8, RZ ;  /* 0x0000000803007210 */ /* 0x001fe20007ffe0ff */
[--C-:B------:R-:W-:Y:S02]  /*0480*/  IMAD R16, R15, 0x28, R20.reuse ;  /* 0x000000280f107824 */ /* 0x100fe400078e0214 */
        /* <DEDUP_REMOVED lines=14> */
[----:B------:R-:W-:Y:S04]  /*0570*/  STL [R1+0x4c], R4 ;  /* 0x00004c0401007387 */ /* 0x000fe80000100800 */
[----:B------:R0:W-:Y:S02]  /*0580*/  STL [R1+0x48], R0 ;  /* 0x0000480001007387 */ /* 0x0001e40000100800 */
[----:B0-----:R-:W-:-:S05]  /*0590*/  LEA R0, R2, UR6, 0x3 ;  /* 0x0000000602007c11 */ /* 0x001fca000f8e18ff */
[----:B------:R0:W-:Y:S02]  /*05a0*/  STL [R1+0x70], R0 ;  /* 0x0000700001007387 */ /* 0x0001e40000100800 */
.L_x_3464:
[----:B0-----:R-:W0:Y:S01]  /*05b0*/  S2R R0, SR_TID.X ;  /* 0x0000000000007919 */ /* 0x001e220000002100 */
[----:B------:R-:W-:Y:S01]  /*05c0*/  ULOP3.LUT UR8, UR12, 0x1, URZ, 0xc0, !UPT ;  /* 0x000000010c087892 */ /* 0x000fe2000f8ec03f */
[----:B------:R-:W-:Y:S01]  /*05d0*/  HFMA2.MMA R25, -RZ, RZ, 0, 0 ;  /* 0x00000000ff197435 */ /* 0x000fe200000001ff */
[----:B------:R-:W-:Y:S01]  /*05e0*/  MOV R45, UR9 ;  /* 0x00000009002d7c02 */ /* 0x000fe20008000f00 */
[----:B------:R-:W1:Y:S01]  /*05f0*/  S2R R91, SR_CTAID.X ;  /* 0x00000000005b7919 */ /* 0x000e620000002500 */
[----:B------:R-:W-:Y:S01]  /*0600*/  ULDC.64 UR14, c[0x0][0x218] ;  /* 0x00008600000e7ab9 */ /* 0x000fe20000000a00 */
[----:B------:R-:W-:Y:S01]  /*0610*/  ULDC.64 UR16, c[0x0][0x228] ;  /* 0x00008a0000107ab9 */ /* 0x000fe20000000a00 */
[----:B------:R-:W-:Y:S01]  /*0620*/  MOV R5, UR8 ;  /* 0x0000000800057c02 */ /* 0x000fe20008000f00 */
[----:B------:R-:W-:Y:S01]  /*0630*/  UIMAD UR8, UR5, 0xa0000, URZ ;  /* 0x000a0000050878a4 */ /* 0x000fe2000f8e023f */
[----:B0-----:R-:W-:-:S05]  /*0640*/  IMAD.WIDE.U32 R2, R0, -0x33333333, RZ ;  /* 0xcccccccd00027825 */ /* 0x001fca00078e00ff */
[----:B------:R-:W-:-:S05]  /*0650*/  SHF.R.U32.HI R3, RZ, 0x6, R3 ;  /* 0x00000006ff037819 */ /* 0x000fca0000011603 */
[----:B------:R-:W-:Y:S01]  /*0660*/  IMAD R24, R3, -0x50, R0 ;  /* 0xffffffb003187824 */ /* 0x000fe200078e0200 */
[----:B-1----:R-:W-:-:S03]  /*0670*/  SHF.L.U32 R0, R91, 0x6, RZ ;  /* 0x000000065b007819 */ /* 0x002fc600000006ff */
[----:B------:R-:W-:Y:S01]  /*0680*/  IMAD R24, R5, 0x50, R24 ;  /* 0x0000005005187824 */ /* 0x000fe200078e0218 */
[----:B------:R-:W-:-:S04]  /*0690*/  LOP3.LUT R0, R0, 0x3c0, RZ, 0xc0, !PT ;  /* 0x000003c000007812 */ /* 0x000fc800078ec0ff */
[----:B------:R-:W-:Y:S02]  /*06a0*/  SHF.L.U32 R24, R24, 0x2, RZ ;  /* 0x0000000218187819 */ /* 0x000fe400000006ff */
[----:B------:R-:W-:-:S03]  /*06b0*/  IADD3 R0, R0, R3, RZ ;  /* 0x0000000300007210 */ /* 0x000fc60007ffe0ff */
[----:B------:R-:W-:-:S04]  /*06c0*/  IMAD.WIDE.U32 R44, R45, 0xa0000, R24 ;  /* 0x000a00002d2c7825 */ /* 0x000fc800078e0018 */
[----:B------:R-:W-:Y:S01]  /*06d0*/  IMAD R25, R0, 0x280, RZ ;  /* 0x0000028000197824 */ /* 0x000fe200078e02ff */
[----:B------:R-:W-:-:S04]  /*06e0*/  IADD3 R0, R45, UR8, RZ ;  /* 0x000000082d007c10 */ /* 0x000fc8000fffe0ff */
        /* <DEDUP_REMOVED lines=81> */
[----:B------:R-:W-:Y:S02]  /*0c00*/  IADD3.X R26, RZ, R0, RZ, P0, !PT ;  /* 0x00000000ff1a7210 */ /* 0x000fe400007fe4ff */
[C---:B0-----:R-:W-:Y:S02]  /*0c10*/  LEA R2, P0, R28.reuse, UR14, 0x1 ;  /* 0x0000000e1c027c11 */ /* 0x041fe4000f8008ff */
[----:B------:R-:W-:Y:S01]  /*0c20*/  IADD3 R27, R25, 0x8200, RZ ;  /* 0x00008200191b7810 */ /* 0x000fe20007ffe0ff */
        /* <DEDUP_REMOVED lines=15> */
[----:B------:R-:W-:Y:S02]  /*0d20*/  LEA.HI.X R49, R26, UR15, R46, 0x1, P0 ;  /* 0x0000000f1a317c11 */ /* 0x000fe400080f0c2e */
[----:B------:R-:W-:-:S04]  /*0d30*/  IADD3 R25, P0, R25, R44, RZ ;  /* 0x0000002c19197210 */ /* 0x000fc80007f1e0ff */
[----:B------:R-:W4:Y:S01]  /*0d40*/  LDG.E.64.CONSTANT R48, desc[UR10][R48.64] ;  /* 0x0000000a30307981 */ /* 0x000f22000c1e9b00 */
[----:B------:R-:W-:Y:S02]  /*0d50*/  IADD3.X R0, RZ, R0, RZ, P0, !PT ;  /* 0x00000000ff007210 */ /* 0x000fe400007fe4ff */
[----:B------:R-:W-:-:S03]  /*0d60*/  LEA R50, P0, R25, UR14, 0x1 ;  /* 0x0000000e19327c11 */ /* 0x000fc6000f8008ff */
[----:B------:R2:W-:Y:S01]  /*0d70*/  STL [R1+0x30], R0 ;  /* 0x0000300001007387 */ /* 0x0005e20000100800 */
[----:B------:R-:W-:Y:S01]  /*0d80*/  LEA.HI.X R51, R25, UR15, R0, 0x1, P0 ;  /* 0x0000000f19337c11 */ /* 0x000fe200080f0c00 */
[----:B------:R-:W-:-:S05]  /*0d90*/  ULDC.64 UR14, c[0x0][0x220] ;  /* 0x00008800000e7ab9 */ /* 0x000fca0000000a00 */
[----:B------:R-:W4:Y:S01]  /*0da0*/  LDG.E.64.CONSTANT R50, desc[UR10][R50.64] ;  /* 0x0000000a32327981 */ /* 0x000f22000c1e9b00 */
[----:B0-----:R-:W-:Y:S02]  /*0db0*/  SHF.L.U32 R46, R24, 0x1, RZ ;  /* 0x00000001182e7819 */ /* 0x001fe400000006ff */
[----:B------:R-:W-:Y:S02]  /*0dc0*/  SHF.R.U32.HI R24, RZ, 0x1f, R24 ;  /* 0x0000001fff187819 */ /* 0x000fe40000011618 */
[C---:B------:R-:W-:Y:S02]  /*0dd0*/  IADD3 R44, P0, R46.reuse, UR14, RZ ;  /* 0x0000000e2e2c7c10 */ /* 0x040fe4000ff1e0ff */
[----:B------:R-:W-:Y:S02]  /*0de0*/  IADD3 R46, P1, R46, UR16, RZ ;  /* 0x000000102e2e7c10 */ /* 0x000fe4000ff3e0ff */
[C---:B------:R-:W-:Y:S02]  /*0df0*/  IADD3.X R45, R24.reuse, UR15, RZ, P0, !PT ;  /* 0x0000000f182d7c10 */ /* 0x040fe400087fe4ff */
[----:B------:R-:W-:-:S04]  /*0e00*/  IADD3.X R47, R24, UR17, RZ, P1, !PT ;  /* 0x00000011182f7c10 */ /* 0x000fc80008ffe4ff */
[----:B------:R-:W5:Y:S04]  /*0e10*/  LDG.E.64.CONSTANT R44, desc[UR10][R44.64] ;  /* 0x0000000a2c2c7981 */ /* 0x000f68000c1e9b00 */
[----:B------:R-:W5:Y:S01]  /*0e20*/  LDG.E.64.CONSTANT R46, desc[UR10][R46.64] ;  /* 0x0000000a2e2e7981 */ /* 0x000f62000c1e9b00 */
        /* <DEDUP_REMOVED lines=160> */
[----:B------:R-:W-:Y:S02]  /*1830*/  HADD2.F32 R56, -RZ, R49.H1_H1 ;  /* 0x30000031ff387230 */ /* 0x000fe40000004100 */
[----:B------:R-:W-:Y:S01]  /*1840*/  FFMA.FTZ R53, R3, R3, R53 ;  /* 0x0000000303357223 */ /* 0x000fe20000010035 */
[----:B------:R-:W-:-:S03]  /*1850*/  FADD.FTZ R55, R55, R3 ;  /* 0x0000000337377221 */ /* 0x000fc60000010000 */
[----:B------:R-:W-:Y:S01]  /*1860*/  FFMA.FTZ R53, R2, R2, R53 ;  /* 0x0000000202357223 */ /* 0x000fe20000010035 */
[----:B------:R-:W-:-:S03]  /*1870*/  FADD.FTZ R55, R55, R2 ;  /* 0x0000000237377221 */ /* 0x000fc60000010000 */
[----:B------:R-:W-:Y:S01]  /*1880*/  FFMA.FTZ R53, R41, R41, R53 ;  /* 0x0000002929357223 */ /* 0x000fe20000010035 */
[----:B------:R-:W-:Y:S02]  /*1890*/  HADD2.F32 R58, -RZ, R50.H1_H1 ;  /* 0x30000032ff3a7230 */ /* 0x000fe40000004100 */
[----:B------:R-:W-:Y:S01]  /*18a0*/  FADD.FTZ R55, R55, R41 ;  /* 0x0000002937377221 */ /* 0x000fe20000010000 */
[----:B------:R-:W-:-:S03]  /*18b0*/  FFMA.FTZ R53, R40, R40, R53 ;  /* 0x0000002828357223 */ /* 0x000fc60000010035 */
        /* <DEDUP_REMOVED lines=15> */
[----:B------:R-:W-:Y:S02]  /*19b0*/  FFMA.FTZ R49, R58, R58, R50 ;  /* 0x0000003a3a317223 */ /* 0x000fe40000010032 */
[----:B------:R-:W2:Y:S01]  /*19c0*/  LDL R50, [R1+0x74] ;  /* 0x0000740001327983 */ /* 0x000ea20000100800 */
[--C-:B------:R-:W-:Y:S02]  /*19d0*/  HADD2.F32 R57, -RZ, R51.reuse.H0_H0 ;  /* 0x20000033ff397230 */ /* 0x100fe40000004100 */
[----:B------:R-:W-:Y:S01]  /*19e0*/  FADD.FTZ R48, R48, R58 ;  /* 0x0000003a30307221 */ /* 0x000fe20000010000 */
[----:B------:R-:W-:Y:S01]  /*19f0*/  HADD2.F32 R59, -RZ, R51.H1_H1 ;  /* 0x30000033ff3b7230 */ /* 0x000fe20000004100 */
[----:B------:R-:W-:Y:S01]  /*1a00*/  BSSY B0, `(.L_x_3456) ;  /* 0x0000033000007945 */ /* 0x000fe20003800000 */
[----:B------:R-:W0:Y:S01]  /*1a10*/  S2R R51, SR_TID.X ;  /* 0x0000000000337919 */ /* 0x000e220000002100 */
[----:B------:R-:W-:Y:S01]  /*1a20*/  FFMA.FTZ R49, R57, R57, R49 ;  /* 0x0000003939317223 */ /* 0x000fe20000010031 */
[----:B------:R-:W-:-:S03]  /*1a30*/  FADD.FTZ R48, R48, R57 ;  /* 0x0000003930307221 */ /* 0x000fc60000010000 */
[----:B------:R-:W-:Y:S01]  /*1a40*/  FFMA.FTZ R49, R59, R59, R49 ;  /* 0x0000003b3b317223 */ /* 0x000fe20000010031 */
[----:B------:R-:W-:Y:S01]  /*1a50*/  FADD.FTZ R48, R48, R59 ;  /* 0x0000003b30307221 */ /* 0x000fe20000010000 */
[----:B0-----:R-:W-:-:S04]  /*1a60*/  ISETP.GT.U32.AND P0, PT, R51, 0x1f, PT ;  /* 0x0000001f3300780c */ /* 0x001fc80003f04070 */
[----:B--2---:R0:W-:Y:S02]  /*1a70*/  STS.64 [R50], R48 ;  /* 0x0000003032007388 */ /* 0x0041e40000000a00 */
        /* <DEDUP_REMOVED lines=43> */
.L_x_3457:
[----:B------:R-:W-:Y:S05]  /*1d30*/  BSYNC B0 ;  /* 0x0000000000007941 */ /* 0x000fea0003800000 */
.L_x_3456:
        /* <DEDUP_REMOVED lines=15> */
[----:B------:R-:W-:Y:S02]  /*1e30*/  ULDC UR8, c[0x0][0x10] ;  /* 0x0000040000087ab9 */ /* 0x000fe40000000800 */
[----:B------:R-:W-:Y:S01]  /*1e40*/  UIMAD UR8, UR8, UR4, UR12 ;  /* 0x00000004080872a4 */ /* 0x000fe2000f8e020c */
[----:B------:R1:W-:Y:S02]  /*1e50*/  STL.64 [R1+0x78], R2 ;  /* 0x0000780201007387 */ /* 0x0003e40000100a00 */
[----:B-1----:R-:W1:Y:S01]  /*1e60*/  LDC.64 R2, c[0x0][0x248] ;  /* 0x00009200ff027b82 */ /* 0x002e620000000a00 */
[----:B0-----:R-:W-:Y:S02]  /*1e70*/  SHF.R.U32.HI R50, RZ, 0x2, R51 ;  /* 0x00000002ff327819 */ /* 0x001fe40000011633 */
[----:B------:R-:W-:Y:S02]  /*1e80*/  MOV R51, UR8 ;  /* 0x0000000800337c02 */ /* 0x000fe40008000f00 */
[----:B------:R-:W-:-:S04]  /*1e90*/  SHF.L.U32 R50, R50, 0x4, RZ ;  /* 0x0000000432327819 */ /* 0x000fc800000006ff */
[----:B------:R-:W-:-:S04]  /*1ea0*/  LOP3.LUT R50, R50, 0xfffffff0, R91, 0xe2, !PT ;  /* 0xfffffff032327812 */ /* 0x000fc800078ee25b */
[----:B------:R-:W-:-:S04]  /*1eb0*/  LEA R50, R51, R50, 0x7 ;  /* 0x0000003233327211 */ /* 0x000fc800078e38ff */
[----:B------:R-:W-:-:S05]  /*1ec0*/  SHF.L.U32 R50, R50, 0x1, RZ ;  /* 0x0000000132327819 */ /* 0x000fca00000006ff */
[----:B-1----:R-:W-:Y:S02]  /*1ed0*/  IMAD.WIDE.U32 R50, R50, 0x4, R2 ;  /* 0x0000000432327825 */ /* 0x002fe400078e0002 */
[----:B------:R0:W5:Y:S04]  /*1ee0*/  LDL.LU.64 R2, [R1+0x78] ;  /* 0x0000780001027983 */ /* 0x0001680000300a00 */
[----:B------:R0:W-:Y:S02]  /*1ef0*/  STG.E.64 desc[UR10][R50.64], R48 ;  /* 0x0000003032007986 */ /* 0x0001e4000c101b0a */
.L_x_3459:
[----:B------:R-:W-:Y:S05]  /*1f00*/  BSYNC B0 ;  /* 0x0000000000007941 */ /* 0x000fea0003800000 */
.L_x_3458:
[----:B0-----:R-:W0:Y:S01]  /*1f10*/  S2R R48, SR_TID.X ;  /* 0x0000000000307919 */ /* 0x001e220000002100 */
[----:B------:R-:W-:Y:S01]  /*1f20*/  BAR.SYNC.DEFER_BLOCKING 0x0 ;  /* 0x0000000000007b1d */ /* 0x000fe20000010000 */
        /* <DEDUP_REMOVED lines=13> */
.L_x_3461:
[----:B------:R-:W2:Y:S04]  /*2000*/  LD.E.STRONG.GPU R51, desc[UR10][R48.64] ;  /* 0x0000000a30337980 */ /* 0x000ea8000c10f900 */
[----:B--2---:R-:W-:Y:S01]  /*2010*/  CCTL.IVALL ;  /* 0x00000000ff00798f */ /* 0x004fe20002000000 */
[----:B------:R-:W-:Y:S05]  /*2020*/  YIELD ;  /* 0x0000000000007946 */ /* 0x000fea0003800000 */
[----:B-----5:R-:W-:-:S04]  /*2030*/  LOP3.LUT R51, R51, R50, RZ, 0x3c, !PT ;  /* 0x0000003233337212 */ /* 0x020fc800078e3cff */
[----:B------:R-:W-:-:S13]  /*2040*/  ISETP.GT.AND P1, PT, R51, -0x1, PT ;  /* 0xffffffff3300780c */ /* 0x000fda0003f24270 */
[----:B------:R-:W-:Y:S05]  /*2050*/  @P1 BRA `(.L_x_3461) ;  /* 0xfffffffc00e81947 */ /* 0x000fea000383ffff */
.L_x_3460:
[----:B------:R-:W-:Y:S05]  /*2060*/  WARPSYNC.ALL ;  /* 0x0000000000007948 */ /* 0x000fea0003800000 */
[----:B------:R-:W1:Y:S01]  /*2070*/  S2R R91, SR_TID.X ;  /* 0x00000000005b7919 */ /* 0x000e620000002100 */
[----:B0-----:R-:W0:Y:S01]  /*2080*/  @!P0 LDC R48, c[0x0][0x10] ;  /* 0x00000400ff308b82 */ /* 0x001e220000000800 */
[----:B------:R-:W-:Y:S01]  /*2090*/  MOV R49, UR4 ;  /* 0x0000000400317c02 */ /* 0x000fe20008000f00 */
[----:B------:R-:W-:-:S06]  /*20a0*/  ULDC.64 UR14, c[0x0][0x240] ;  /* 0x00009000000e7ab9 */ /* 0x000fcc0000000a00 */
[----:B------:R-:W2:Y:S01]  /*20b0*/  @!P0 LDC.64 R50, c[0x0][0x248] ;  /* 0x00009200ff328b82 */ /* 0x000ea20000000a00 */
[----:B0-----:R-:W-:Y:S01]  /*20c0*/  @!P0 IMAD R48, R48, R49, UR12 ;  /* 0x0000000c30308e24 */ /* 0x001fe2000f8e0231 */
[----:B-1----:R-:W-:-:S04]  /*20d0*/  @!P0 LOP3.LUT R49, R91, 0x7ffffff0, RZ, 0xc0, !PT ;  /* 0x7ffffff05b318812 */ /* 0x002fc800078ec0ff */
        /* <DEDUP_REMOVED lines=55> */
.L_x_3463:
[----:B------:R-:W-:Y:S05]  /*2450*/  BSYNC B0 ;  /* 0x0000000000007941 */ /* 0x000fea0003800000 */
.L_x_3462:
[----:B0-----:R-:W2:Y:S01]  /*2460*/  LDL R50, [R1+0x70] ;  /* 0x0000700001327983 */ /* 0x001ea20000100800 */
[----:B------:R-:W-:Y:S01]  /*2470*/  ULDC UR8, c[0x0][0x230] ;  /* 0x00008c0000087ab9 */ /* 0x000fe20000000800 */
[----:B------:R-:W-:Y:S02]  /*2480*/  ULDC.64 UR14, c[0x0][0x210] ;  /* 0x00008400000e7ab9 */ /* 0x000fe40000000a00 */
[----:B------:R-:W-:-:S04]  /*2490*/  LEA R48, P0, R52, UR14, 0x1 ;  /* 0x0000000e34307c11 */ /* 0x000fc8000f8008ff */
[----:B------:R-:W-:Y:S01]  /*24a0*/  LEA.HI.X R49, R52, UR15, R89, 0x1, P0 ;  /* 0x0000000f34317c11 */ /* 0x000fe200080f0c59 */
[--C-:B-----5:R-:W-:Y:S02]  /*24b0*/  HADD2.F32 R52, -RZ, R44.reuse.H0_H0 ;  /* 0x2000002cff347230 */ /* 0x120fe40000004100 */
[----:B------:R-:W-:Y:S01]  /*24c0*/  HADD2.F32 R44, -RZ, R44.H1_H1 ;  /* 0x3000002cff2c7230 */ /* 0x000fe20000004100 */
[----:B--2---:R-:W0:Y:S02]  /*24d0*/  LDS.64 R50, [R50] ;  /* 0x0000000032327984 */ /* 0x004e240000000a00 */
[----:B0-----:R-:W-:Y:S01]  /*24e0*/  FADD.FTZ R51, R51, UR8 ;  /* 0x0000000833337e21 */ /* 0x001fe20008010000 */
[--C-:B------:R-:W-:Y:S01]  /*24f0*/  FADD.FTZ R91, R0, -R50.reuse ;  /* 0x80000032005b7221 */ /* 0x100fe20000010000 */
[--C-:B------:R-:W-:Y:S02]  /*2500*/  HADD2.F32 R0, -RZ, R46.reuse.H0_H0 ;  /* 0x2000002eff007230 */ /* 0x100fe40000004100 */
[----:B------:R-:W-:Y:S01]  /*2510*/  FADD.FTZ R88, R88, -R50 ;  /* 0x8000003258587221 */ /* 0x000fe20000010000 */
[----:B------:R-:W-:-:S02]  /*2520*/  HADD2.F32 R46, -RZ, R46.H1_H1 ;  /* 0x3000002eff2e7230 */ /* 0x000fc40000004100 */
        /* <DEDUP_REMOVED lines=14> */
[--C-:B------:R-:W-:Y:S01]  /*2610*/  FFMA.FTZ R88, R88, R44, R46.reuse ;  /* 0x0000002c58587223 */ /* 0x100fe2000001002e */
[C---:B------:R-:W-:Y:S01]  /*2620*/  FMUL.FTZ R82, R51.reuse, R82 ;  /* 0x0000005233527220 */ /* 0x040fe20000410000 */
[----:B------:R-:W-:Y:S01]  /*2630*/  FMUL.FTZ R84, R51, R84 ;  /* 0x0000005433547220 */ /* 0x000fe20000410000 */
[----:B------:R-:W-:Y:S01]  /*2640*/  FMUL.FTZ R89, R91, -1.4426950216293334961 ;  /* 0xbfb8aa3b5b597820 */ /* 0x000fe20000410000 */
[C---:B------:R-:W-:Y:S01]  /*2650*/  FMUL.FTZ R81, R51.reuse, R81 ;  /* 0x0000005133517220 */ /* 0x040fe20000410000 */
[C---:B------:R-:W-:Y:S01]  /*2660*/  FMUL.FTZ R80, R51.reuse, R80 ;  /* 0x0000005033507220 */ /* 0x040fe20000410000 */
[----:B------:R-:W-:Y:S01]  /*2670*/  FFMA.FTZ R84, R44, R84, R46 ;  /* 0x000000542c547223 */ /* 0x000fe2000001002e */
[----:B------:R-:W-:Y:S01]  /*2680*/  FMUL.FTZ R79, R51, R79 ;  /* 0x0000004f334f7220 */ /* 0x000fe20000410000 */
        /* <DEDUP_REMOVED lines=24> */
[----:B------:R-:W-:Y:S01]  /*2810*/  FMUL.FTZ R89, R91, -1.4426950216293334961 ;  /* 0xbfb8aa3b5b597820 */ /* 0x000fe20000410000 */
[----:B------:R-:W-:Y:S01]  /*2820*/  FADD.FTZ R78, R78, -R50 ;  /* 0x800000324e4e7221 */ /* 0x000fe20000010000 */
        /* <DEDUP_REMOVED lines=16> */
[----:B------:R-:W-:-:S03]  /*2930*/  FMUL.FTZ R85, R84, -1.4426950216293334961 ;  /* 0xbfb8aa3b54557820 */ /* 0x000fc60000410000 */
[----:B------:R-:W-:-:S03]  /*2940*/  FFMA.FTZ R48, R52, R48, R0 ;  /* 0x0000003034307223 */ /* 0x000fc60000010000 */
[----:B------:R-:W0:Y:S01]  /*2950*/  MUFU.EX2 R85, R85 ;  /* 0x0000005500557308 */ /* 0x000e220000000800 */
[----:B------:R-:W-:-:S07]  /*2960*/  FMUL.FTZ R49, R48, -1.4426950216293334961 ;  /* 0xbfb8aa3b30317820 */ /* 0x000fce0000410000 */
[----:B------:R-:W1:Y:S01]  /*2970*/  MUFU.EX2 R49, R49 ;  /* 0x0000003100317308 */ /* 0x000e620000000800 */
[----:B0-----:R-:W-:-:S07]  /*2980*/  FADD.FTZ R85, R85, 1 ;  /* 0x3f80000055557421 */ /* 0x001fce0000010000 */
[----:B------:R-:W0:Y:S01]  /*2990*/  MUFU.RCP R85, R85 ;  /* 0x0000005500557308 */ /* 0x000e220000001000 */
[----:B-1----:R-:W-:-:S07]  /*29a0*/  FADD.FTZ R49, R49, 1 ;  /* 0x3f80000031317421 */ /* 0x002fce0000010000 */
[----:B------:R-:W1:Y:S01]  /*29b0*/  MUFU.RCP R49, R49 ;  /* 0x0000003100317308 */ /* 0x000e620000001000 */
[----:B------:R-:W-:Y:S01]  /*29c0*/  FMUL.FTZ R78, R51, R78 ;  /* 0x0000004e334e7220 */ /* 0x000fe20000410000 */
[----:B0-----:R-:W-:Y:S01]  /*29d0*/  FMUL.FTZ R84, R84, R85 ;  /* 0x0000005554547220 */ /* 0x001fe20000410000 */
[----:B-1----:R-:W-:Y:S01]  /*29e0*/  FMUL.FTZ R49, R48, R49 ;  /* 0x0000003130317220 */ /* 0x002fe20000410000 */
[----:B------:R-:W-:-:S04]  /*29f0*/  FMUL.FTZ R48, R83, -1.4426950216293334961 ;  /* 0xbfb8aa3b53307820 */ /* 0x000fc80000410000 */
[----:B------:R0:W-:Y:S02]  /*2a00*/  STL [R1+0x40], R49 ;  /* 0x0000403101007387 */ /* 0x0001e40000100800 */
[----:B------:R-:W1:Y:S02]  /*2a10*/  MUFU.EX2 R48, R48 ;  /* 0x0000003000307308 */ /* 0x000e640000000800 */
[----:B------:R2:W-:Y:S01]  /*2a20*/  STL [R1+0x3c], R84 ;  /* 0x00003c5401007387 */ /* 0x0005e20000100800 */
[----:B0-----:R-:W-:-:S06]  /*2a30*/  FMUL.FTZ R49, R82, -1.4426950216293334961 ;  /* 0xbfb8aa3b52317820 */ /* 0x001fcc0000410000 */
[----:B------:R-:W0:Y:S01]  /*2a40*/  MUFU.EX2 R49, R49 ;  /* 0x0000003100317308 */ /* 0x000e220000000800 */
[----:B-1----:R-:W-:-:S07]  /*2a50*/  FADD.FTZ R48, R48, 1 ;  /* 0x3f80000030307421 */ /* 0x002fce0000010000 */
[----:B------:R-:W1:Y:S01]  /*2a60*/  MUFU.RCP R48, R48 ;  /* 0x0000003000307308 */ /* 0x000e620000001000 */
[----:B0-----:R-:W-:-:S07]  /*2a70*/  FADD.FTZ R49, R49, 1 ;  /* 0x3f80000031317421 */ /* 0x001fce0000010000 */
[----:B------:R-:W0:Y:S01]  /*2a80*/  MUFU.RCP R49, R49 ;  /* 0x0000003100317308 */ /* 0x000e220000001000 */
[----:B-1----:R-:W-:Y:S01]  /*2a90*/  FMUL.FTZ R83, R83, R48 ;  /* 0x0000003053537220 */ /* 0x002fe20000410000 */
[----:B------:R-:W-:-:S04]  /*2aa0*/  FMUL.FTZ R48, R81, -1.4426950216293334961 ;  /* 0xbfb8aa3b51307820 */ /* 0x000fc80000410000 */
[----:B------:R-:W-:Y:S02]  /*2ab0*/  STL [R1+0x38], R83 ;  /* 0x0000385301007387 */ /* 0x000fe40000100800 */
[----:B------:R-:W1:Y:S01]  /*2ac0*/  MUFU.EX2 R48, R48 ;  /* 0x0000003000307308 */ /* 0x000e620000000800 */
[----:B0-----:R-:W-:Y:S01]  /*2ad0*/  FMUL.FTZ R80, R82, R49 ;  /* 0x0000003152507220 */ /* 0x001fe20000410000 */
[----:B------:R-:W-:Y:S01]  /*2ae0*/  FMUL.FTZ R49, R89, -1.4426950216293334961 ;  /* 0xbfb8aa3b59317820 */ /* 0x000fe20000410000 */
[----:B------:R-:W-:-:S03]  /*2af0*/  FFMA.FTZ R85, R45, R78, R47 ;  /* 0x0000004e2d557223 */ /* 0x000fc6000001002f */
[----:B------:R0:W-:Y:S02]  /*2b00*/  STL [R1+0x2c], R80 ;  /* 0x00002c5001007387 */ /* 0x0001e40000100800 */
[----:B------:R-:W3:Y:S01]  /*2b10*/  MUFU.EX2 R49, R49 ;  /* 0x0000003100317308 */ /* 0x000ee20000000800 */
[----:B-1----:R-:W-:Y:S01]  /*2b20*/  FADD.FTZ R48, R48, 1 ;  /* 0x3f80000030307421 */ /* 0x002fe20000010000 */
[--C-:B--2---:R-:W-:Y:S01]  /*2b30*/  FADD.FTZ R84, R77, -R50.reuse ;  /* 0x800000324d547221 */ /* 0x104fe20000010000 */
[--C-:B------:R-:W-:Y:S01]  /*2b40*/  FADD.FTZ R76, R76, -R50.reuse ;  /* 0x800000324c4c7221 */ /* 0x100fe20000010000 */
[--C-:B------:R-:W-:Y:S01]  /*2b50*/  FADD.FTZ R82, R75, -R50.reuse ;  /* 0x800000324b527221 */ /* 0x100fe20000010000 */
[----:B------:R-:W-:Y:S01]  /*2b60*/  FADD.FTZ R74, R74, -R50 ;  /* 0x800000324a4a7221 */ /* 0x000fe20000010000 */
[----:B------:R-:W2:Y:S02]  /*2b70*/  LDL.LU R91, [R1+0x8] ;  /* 0x00000800015b7983 */ /* 0x000ea40000300800 */
[----:B------:R-:W0:Y:S01]  /*2b80*/  MUFU.RCP R48, R48 ;  /* 0x0000003000307308 */ /* 0x000e220000001000 */
[----:B---3--:R-:W-:-:S07]  /*2b90*/  FADD.FTZ R49, R49, 1 ;  /* 0x3f80000031317421 */ /* 0x008fce0000010000 */
[----:B------:R-:W1:Y:S01]  /*2ba0*/  MUFU.RCP R49, R49 ;  /* 0x0000003100317308 */ /* 0x000e620000001000 */
[----:B0-----:R-:W-:Y:S01]  /*2bb0*/  FMUL.FTZ R80, R81, R48 ;  /* 0x0000003051507220 */ /* 0x001fe20000410000 */
[----:B------:R-:W-:-:S06]  /*2bc0*/  FMUL.FTZ R48, R79, -1.4426950216293334961 ;  /* 0xbfb8aa3b4f307820 */ /* 0x000fcc0000410000 */
[----:B------:R-:W0:Y:S01]  /*2bd0*/  MUFU.EX2 R48, R48 ;  /* 0x0000003000307308 */ /* 0x000e220000000800 */
[----:B-1----:R-:W-:Y:S01]  /*2be0*/  FMUL.FTZ R89, R89, R49 ;  /* 0x0000003159597220 */ /* 0x002fe20000410000 */
[----:B------:R-:W-:-:S06]  /*2bf0*/  FMUL.FTZ R49, R85, -1.4426950216293334961 ;  /* 0xbfb8aa3b55317820 */ /* 0x000fcc0000410000 */
[----:B------:R-:W1:Y:S01]  /*2c00*/  MUFU.EX2 R49, R49 ;  /* 0x0000003100317308 */ /* 0x000e620000000800 */
[----:B------:R-:W-:Y:S01]  /*2c10*/  FMUL.FTZ R84, R51, R84 ;  /* 0x0000005433547220 */ /* 0x000fe20000410000 */
[----:B0-----:R-:W-:-:S03]  /*2c20*/  FADD.FTZ R48, R48, 1 ;  /* 0x3f80000030307421 */ /* 0x001fc60000010000 */
[----:B------:R-:W-:-:S03]  /*2c30*/  FFMA.FTZ R84, R52, R84, R0 ;  /* 0x0000005434547223 */ /* 0x000fc60000010000 */
[----:B------:R1:W-:Y:S02]  /*2c40*/  MUFU.RCP R86, R48 ;  /* 0x0000003000567308 */ /* 0x0003e40000001000 */
[----:B-1----:R-:W-:Y:S01]  /*2c50*/  FADD.FTZ R48, R49, 1 ;  /* 0x3f80000031307421 */ /* 0x002fe20000010000 */
[----:B------:R-:W-:-:S05]  /*2c60*/  FMUL.FTZ R49, R84, -1.4426950216293334961 ;  /* 0xbfb8aa3b54317820 */ /* 0x000fca0000410000 */
[----:B------:R-:W0:Y:S01]  /*2c70*/  MUFU.RCP R48, R48 ;  /* 0x0000003000307308 */ /* 0x000e220000001000 */
[----:B------:R-:W-:-:S07]  /*2c80*/  FMUL.FTZ R76, R51, R76 ;  /* 0x0000004c334c7220 */ /* 0x000fce0000410000 */
[----:B------:R-:W1:Y:S01]  /*2c90*/  MUFU.EX2 R49, R49 ;  /* 0x0000003100317308 */ /* 0x000e620000000800 */
[----:B------:R-:W-:Y:S01]  /*2ca0*/  FFMA.FTZ R83, R44, R76, R46 ;  /* 0x0000004c2c537223 */ /* 0x000fe2000001002e */
[----:B0-----:R-:W-:-:S03]  /*2cb0*/  FMUL.FTZ R85, R85, R48 ;  /* 0x0000003055557220 */ /* 0x001fc60000410000 */
[----:B------:R-:W-:Y:S01]  /*2cc0*/  FMUL.FTZ R48, R83, -1.4426950216293334961 ;  /* 0xbfb8aa3b53307820 */ /* 0x000fe20000410000 */
[----:B-1----:R-:W-:-:S05]  /*2cd0*/  FADD.FTZ R49, R49, 1 ;  /* 0x3f80000031317421 */ /* 0x002fca0000010000 */
[----:B------:R-:W0:Y:S08]  /*2ce0*/  MUFU.EX2 R48, R48 ;  /* 0x0000003000307308 */ /* 0x000e300000000800 */
[----:B------:R-:W1:Y:S01]  /*2cf0*/  MUFU.RCP R49, R49 ;  /* 0x0000003100317308 */ /* 0x000e620000001000 */
[----:B------:R-:W-:-:S04]  /*2d00*/  FMUL.FTZ R82, R51, R82 ;  /* 0x0000005233527220 */ /* 0x000fc80000410000 */
[----:B------:R-:W-:Y:S01]  /*2d10*/  FFMA.FTZ R82, R88, R82, R87 ;  /* 0x0000005258527223 */ /* 0x000fe20000010057 */
[----:B0-----:R-:W-:-:S06]  /*2d20*/  FADD.FTZ R48, R48, 1 ;  /* 0x3f80000030307421 */ /* 0x001fcc0000010000 */
[----:B------:R-:W0:Y:S01]  /*2d30*/  MUFU.RCP R48, R48 ;  /* 0x0000003000307308 */ /* 0x000e220000001000 */
[----:B-1----:R-:W-:Y:S01]  /*2d40*/  FMUL.FTZ R84, R84, R49 ;  /* 0x0000003154547220 */ /* 0x002fe20000410000 */
[----:B------:R-:W-:Y:S01]  /*2d50*/  FMUL.FTZ R49, R82, -1.4426950216293334961 ;  /* 0xbfb8aa3b52317820 */ /* 0x000fe20000410000 */
[----:B------:R-:W-:-:S05]  /*2d60*/  FMUL.FTZ R74, R51, R74 ;  /* 0x0000004a334a7220 */ /* 0x000fca0000410000 */
[----:B------:R-:W1:Y:S01]  /*2d70*/  MUFU.EX2 R49, R49 ;  /* 0x0000003100317308 */ /* 0x000e620000000800 */
[----:B------:R-:W-:Y:S01]  /*2d80*/  FFMA.FTZ R81, R45, R74, R47 ;  /* 0x0000004a2d517223 */ /* 0x000fe2000001002f */
[----:B0-----:R-:W-:-:S03]  /*2d90*/  FMUL.FTZ R83, R83, R48 ;  /* 0x0000003053537220 */ /* 0x001fc60000410000 */
[----:B------:R-:W-:-:S06]  /*2da0*/  FMUL.FTZ R48, R81, -1.4426950216293334961 ;  /* 0xbfb8aa3b51307820 */ /* 0x000fcc0000410000 */
[----:B------:R-:W0:Y:S01]  /*2db0*/  MUFU.EX2 R48, R48 ;  /* 0x0000003000307308 */ /* 0x000e220000000800 */
[----:B-1----:R-:W-:Y:S01]  /*2dc0*/  FADD.FTZ R49, R49, 1 ;  /* 0x3f80000031317421 */ /* 0x002fe20000010000 */
[----:B------:R1:W-:Y:S06]  /*2dd0*/  STL [R1+0x20], R80 ;  /* 0x0000205001007387 */ /* 0x0003ec0000100800 */
[----:B------:R-:W3:Y:S01]  /*2de0*/  MUFU.RCP R49, R49 ;  /* 0x0000003100317308 */ /* 0x000ee20000001000 */
[----:B-1----:R-:W-:-:S04]  /*2df0*/  FADD.FTZ R80, R73, -R50 ;  /* 0x8000003249507221 */ /* 0x002fc80000010000 */
[----:B------:R-:W-:Y:S01]  /*2e00*/  FMUL.FTZ R80, R51, R80 ;  /* 0x0000005033507220 */ /* 0x000fe20000410000 */
[----:B0-----:R-:W-:-:S03]  /*2e10*/  FADD.FTZ R48, R48, 1 ;  /* 0x3f80000030307421 */ /* 0x001fc60000010000 */
[----:B------:R-:W-:Y:S01]  /*2e20*/  FFMA.FTZ R80, R52, R80, R0 ;  /* 0x0000005034507223 */ /* 0x000fe20000010000 */
[----:B---3--:R-:W-:-:S03]  /*2e30*/  FMUL.FTZ R82, R82, R49 ;  /* 0x0000003152527220 */ /* 0x008fc60000410000 */
[----:B------:R-:W-:Y:S01]  /*2e40*/  FMUL.FTZ R49, R80, -1.4426950216293334961 ;  /* 0xbfb8aa3b50317820 */ /* 0x000fe20000410000 */
[----:B------:R-:W0:Y:S01]  /*2e50*/  MUFU.RCP R48, R48 ;  /* 0x0000003000307308 */ /* 0x000e220000001000 */
[----:B------:R-:W-:-:S07]  /*2e60*/  FADD.FTZ R72, R72, -R50 ;  /* 0x8000003248487221 */ /* 0x000fce0000010000 */
[----:B------:R-:W1:Y:S01]  /*2e70*/  MUFU.EX2 R49, R49 ;  /* 0x0000003100317308 */ /* 0x000e620000000800 */
[----:B------:R-:W-:Y:S01]  /*2e80*/  FMUL.FTZ R72, R51, R72 ;  /* 0x0000004833487220 */ /* 0x000fe20000410000 */
[----:B------:R-:W-:-:S03]  /*2e90*/  FMUL.FTZ R86, R79, R86 ;  /* 0x000000564f567220 */ /* 0x000fc60000410000 */
        /* <DEDUP_REMOVED lines=9> */
[----:B0-----:R-:W-:-:S06]  /*2f30*/  FADD.FTZ R48, R48, 1 ;  /* 0x3f80000030307421 */ /* 0x001fcc0000010000 */
[----:B------:R-:W0:Y:S01]  /*2f40*/  MUFU.RCP R48, R48 ;  /* 0x0000003000307308 */ /* 0x000e220000001000 */
[----:B-1----:R-:W-:Y:S01]  /*2f50*/  FMUL.FTZ R80, R80, R49 ;  /* 0x0000003150507220 */ /* 0x002fe20000410000 */
[----:B------:R-:W-:Y:S01]  /*2f60*/  FMUL.FTZ R49, R78, -1.4426950216293334961 ;  /* 0xbfb8aa3b4e317820 */ /* 0x000fe20000410000 */
[----:B------:R-:W-:-:S05]  /*2f70*/  FADD.FTZ R70, R70, -R50 ;  /* 0x8000003246467221 */ /* 0x000fca0000010000 */
[----:B------:R-:W1:Y:S01]  /*2f80*/  MUFU.EX2 R49, R49 ;  /* 0x0000003100317308 */ /* 0x000e620000000800 */
[----:B------:R-:W-:-:S04]  /*2f90*/  FMUL.FTZ R70, R51, R70 ;  /* 0x0000004633467220 */ /* 0x000fc80000410000 */
[----:B------:R-:W-:Y:S01]  /*2fa0*/  FFMA.FTZ R77, R45, R70, R47 ;  /* 0x000000462d4d7223 */ /* 0x000fe2000001002f */
[----:B0-----:R-:W-:-:S03]  /*2fb0*/  FMUL.FTZ R79, R79, R48 ;  /* 0x000000304f4f7220 */ /* 0x001fc60000410000 */
[----:B------:R-:W-:-:S06]  /*2fc0*/  FMUL.FTZ R48, R77, -1.4426950216293334961 ;  /* 0xbfb8aa3b4d307820 */ /* 0x000fcc0000410000 */
[----:B------:R-:W0:Y:S01]  /*2fd0*/  MUFU.EX2 R48, R48 ;  /* 0x0000003000307308 */ /* 0x000e220000000800 */
[----:B-1----:R-:W-:-:S07]  /*2fe0*/  FADD.FTZ R49, R49, 1 ;  /* 0x3f80000031317421 */ /* 0x002fce0000010000 */
[----:B------:R-:W1:Y:S01]  /*2ff0*/  MUFU.RCP R49, R49 ;  /* 0x0000003100317308 */ /* 0x000e620000001000 */
[----:B------:R-:W-:-:S04]  /*3000*/  FADD.FTZ R76, R69, -R50 ;  /* 0x80000032454c7221 */ /* 0x000fc80000010000 */
[----:B------:R-:W-:Y:S01]  /*3010*/  FMUL.FTZ R76, R51, R76 ;  /* 0x0000004c334c7220 */ /* 0x000fe20000410000 */
[----:B0-----:R-:W-:-:S03]  /*3020*/  FADD.FTZ R48, R48, 1 ;  /* 0x3f80000030307421 */ /* 0x001fc60000010000 */
[----:B------:R-:W-:-:S03]  /*3030*/  FFMA.FTZ R76, R52, R76, R0 ;  /* 0x0000004c344c7223 */ /* 0x000fc60000010000 */
        /* <DEDUP_REMOVED lines=32> */
[----:B------:R0:W-:Y:S01]  /*3240*/  MUFU.RCP R65, R66 ;  /* 0x0000004200417308 */ /* 0x0001e20000001000 */
[----:B-1----:R-:W-:Y:S01]  /*3250*/  FMUL.FTZ R73, R73, R49 ;  /* 0x0000003149497220 */ /* 0x002fe20000410000 */
[----:B------:R-:W-:Y:S01]  /*3260*/  FMUL.FTZ R49, R48, -1.4426950216293334961 ;  /* 0xbfb8aa3b30317820 */ /* 0x000fe20000410000 */
[----:B0-----:R-:W-:-:S05]  /*3270*/  FADD.FTZ R66, R64, -R50 ;  /* 0x8000003240427221 */ /* 0x001fca0000010000 */
[----:B------:R0:W1:Y:S02]  /*3280*/  MUFU.EX2 R64, R49 ;  /* 0x0000003100407308 */ /* 0x0000640000000800 */
[----:B0-----:R-:W-:-:S04]  /*3290*/  FMUL.FTZ R49, R51, R66 ;  /* 0x0000004233317220 */ /* 0x001fc80000410000 */
[----:B------:R-:W-:-:S04]  /*32a0*/  FFMA.FTZ R49, R44, R49, R46 ;  /* 0x000000312c317223 */ /* 0x000fc8000001002e */
[----:B------:R-:W-:-:S06]  /*32b0*/  FMUL.FTZ R66, R49, -1.4426950216293334961 ;  /* 0xbfb8aa3b31427820 */ /* 0x000fcc0000410000 */
[----:B------:R-:W0:Y:S01]  /*32c0*/  MUFU.EX2 R66, R66 ;  /* 0x0000004200427308 */ /* 0x000e220000000800 */
[----:B-1----:R-:W-:Y:S01]  /*32d0*/  FADD.FTZ R64, R64, 1 ;  /* 0x3f80000040407421 */ /* 0x002fe20000010000 */
[----:B------:R-:W-:-:S06]  /*32e0*/  FMUL.FTZ R72, R72, R65 ;  /* 0x0000004148487220 */ /* 0x000fcc0000410000 */
[----:B------:R0:W1:Y:S01]  /*32f0*/  MUFU.RCP R65, R64 ;  /* 0x0000004000417308 */ /* 0x0000620000001000 */
[----:B------:R-:W-:Y:S01]  /*3300*/  FADD.FTZ R63, R63, -R50 ;  /* 0x800000323f3f7221 */ /* 0x000fe20000010000 */
[----:B0-----:R-:W-:-:S03]  /*3310*/  FADD.FTZ R64, R66, 1 ;  /* 0x3f80000042407421 */ /* 0x001fc60000010000 */
[----:B------:R-:W-:-:S03]  /*3320*/  FMUL.FTZ R63, R51, R63 ;  /* 0x0000003f333f7220 */ /* 0x000fc60000410000 */
[----:B------:R-:W0:Y:S01]  /*3330*/  MUFU.RCP R64, R64 ;  /* 0x0000004000407308 */ /* 0x000e220000001000 */
[----:B------:R-:W-:Y:S01]  /*3340*/  FADD.FTZ R62, R62, -R50 ;  /* 0x800000323e3e7221 */ /* 0x000fe20000010000 */
[----:B------:R-:W-:Y:S01]  /*3350*/  FFMA.FTZ R63, R88, R63, R87 ;  /* 0x0000003f583f7223 */ /* 0x000fe20000010057 */
[----:B-1----:R-:W-:Y:S02]  /*3360*/  FMUL.FTZ R48, R48, R65 ;  /* 0x0000004130307220 */ /* 0x002fe40000410000 */
[----:B------:R-:W-:Y:S01]  /*3370*/  FMUL.FTZ R62, R51, R62 ;  /* 0x0000003e333e7220 */ /* 0x000fe20000410000 */
[----:B------:R-:W-:-:S03]  /*3380*/  FMUL.FTZ R65, R63, -1.4426950216293334961 ;  /* 0xbfb8aa3b3f417820 */ /* 0x000fc60000410000 */
[----:B------:R-:W-:-:S03]  /*3390*/  FFMA.FTZ R62, R45, R62, R47 ;  /* 0x0000003e2d3e7223 */ /* 0x000fc6000001002f */
[----:B------:R-:W1:Y:S01]  /*33a0*/  MUFU.EX2 R65, R65 ;  /* 0x0000004100417308 */ /* 0x000e620000000800 */
[----:B0-----:R-:W-:Y:S01]  /*33b0*/  FMUL.FTZ R49, R49, R64 ;  /* 0x0000004031317220 */ /* 0x001fe20000410000 */
[----:B------:R-:W-:-:S06]  /*33c0*/  FMUL.FTZ R64, R62, -1.4426950216293334961 ;  /* 0xbfb8aa3b3e407820 */ /* 0x000fcc0000410000 */
[----:B------:R-:W0:Y:S01]  /*33d0*/  MUFU.EX2 R64, R64 ;  /* 0x0000004000407308 */ /* 0x000e220000000800 */
[----:B-1----:R-:W-:-:S07]  /*33e0*/  FADD.FTZ R65, R65, 1 ;  /* 0x3f80000041417421 */ /* 0x002fce0000010000 */
[----:B------:R0:W1:Y:S01]  /*33f0*/  MUFU.RCP R66, R65 ;  /* 0x0000004100427308 */ /* 0x0000620000001000 */
[----:B------:R-:W-:Y:S01]  /*3400*/  FADD.FTZ R61, R61, -R50 ;  /* 0x800000323d3d7221 */ /* 0x000fe20000010000 */
[----:B0-----:R-:W-:-:S03]  /*3410*/  FADD.FTZ R65, R64, 1 ;  /* 0x3f80000040417421 */ /* 0x001fc60000010000 */
[----:B------:R-:W-:-:S03]  /*3420*/  FMUL.FTZ R61, R51, R61 ;  /* 0x0000003d333d7220 */ /* 0x000fc60000410000 */
[----:B------:R-:W0:Y:S01]  /*3430*/  MUFU.RCP R65, R65 ;  /* 0x0000004100417308 */ /* 0x000e220000001000 */
[----:B------:R-:W-:Y:S01]  /*3440*/  FFMA.FTZ R64, R52, R61, R0 ;  /* 0x0000003d34407223 */ /* 0x000fe20000010000 */
[----:B------:R-:W-:Y:S01]  /*3450*/  FADD.FTZ R60, R60, -R50 ;  /* 0x800000323c3c7221 */ /* 0x000fe20000010000 */
[----:B-1----:R-:W-:Y:S02]  /*3460*/  FMUL.FTZ R61, R63, R66 ;  /* 0x000000423f3d7220 */ /* 0x002fe40000410000 */
[----:B------:R-:W-:Y:S01]  /*3470*/  FMUL.FTZ R66, R64, -1.4426950216293334961 ;  /* 0xbfb8aa3b40427820 */ /* 0x000fe20000410000 */
[----:B------:R-:W-:-:S04]  /*3480*/  FMUL.FTZ R60, R51, R60 ;  /* 0x0000003c333c7220 */ /* 0x000fc80000410000 */
[----:B------:R-:W-:Y:S01]  /*3490*/  FFMA.FTZ R63, R44, R60, R46 ;  /* 0x0000003c2c3f7223 */ /* 0x000fe2000001002e */
[----:B------:R-:W1:Y:S01]  /*34a0*/  MUFU.EX2 R66, R66 ;  /* 0x0000004200427308 */ /* 0x000e620000000800 */
[----:B0-----:R-:W-:Y:S02]  /*34b0*/  FMUL.FTZ R60, R62, R65 ;  /* 0x000000413e3c7220 */ /* 0x001fe40000410000 */
[----:B------:R-:W-:-:S06]  /*34c0*/  FMUL.FTZ R62, R63, -1.4426950216293334961 ;  /* 0xbfb8aa3b3f3e7820 */ /* 0x000fcc0000410000 */
[----:B------:R-:W0:Y:S01]  /*34d0*/  MUFU.EX2 R62, R62 ;  /* 0x0000003e003e7308 */ /* 0x000e220000000800 */
[----:B-1----:R-:W-:-:S07]  /*34e0*/  FADD.FTZ R66, R66, 1 ;  /* 0x3f80000042427421 */ /* 0x002fce0000010000 */
[----:B------:R-:W1:Y:S01]  /*34f0*/  MUFU.RCP R66, R66 ;  /* 0x0000004200427308 */ /* 0x000e620000001000 */
        /* <DEDUP_REMOVED lines=142> */
[----:B------:R-:W-:Y:S01]  /*3de0*/  FADD.FTZ R6, R6, -R50 ;  /* 0x8000003206067221 */ /* 0x000fe20000010000 */
[----:B-1----:R-:W-:-:S03]  /*3df0*/  FADD.FTZ R63, R63, 1 ;  /* 0x3f8000003f3f7421 */ /* 0x002fc60000010000 */
[----:B------:R-:W-:-:S03]  /*3e00*/  FMUL.FTZ R6, R51, R6 ;  /* 0x0000000633067220 */ /* 0x000fc60000410000 */
[----:B------:R-:W1:Y:S01]  /*3e10*/  MUFU.RCP R63, R63 ;  /* 0x0000003f003f7308 */ /* 0x000e620000001000 */
[----:B0-----:R-:W-:Y:S01]  /*3e20*/  FADD.FTZ R66, R65, 1 ;  /* 0x3f80000041427421 */ /* 0x001fe20000010000 */
[----:B------:R-:W-:-:S06]  /*3e30*/  FFMA.FTZ R65, R52, R6, R0 ;  /* 0x0000000634417223 */ /* 0x000fcc0000010000 */
[----:B------:R0:W3:Y:S02]  /*3e40*/  MUFU.RCP R6, R66 ;  /* 0x0000004200067308 */ /* 0x0000e40000001000 */
[----:B0-----:R-:W-:Y:S01]  /*3e50*/  FADD.FTZ R66, R5, -R50 ;  /* 0x8000003205427221 */ /* 0x001fe20000010000 */
[----:B-1----:R-:W-:Y:S01]  /*3e60*/  FMUL.FTZ R63, R64, R63 ;  /* 0x0000003f403f7220 */ /* 0x002fe20000410000 */
[----:B------:R-:W-:Y:S02]  /*3e70*/  FMUL.FTZ R64, R65, -1.4426950216293334961 ;  /* 0xbfb8aa3b41407820 */ /* 0x000fe40000410000 */
[----:B------:R-:W-:Y:S02]  /*3e80*/  FMUL.FTZ R66, R51, R66 ;  /* 0x0000004233427220 */ /* 0x000fe40000410000 */
[----:B------:R3:W-:Y:S02]  /*3e90*/  MUFU.EX2 R5, R64 ;  /* 0x0000004000057308 */ /* 0x0007e40000000800 */
[----:B------:R-:W-:Y:S01]  /*3ea0*/  FFMA.FTZ R66, R44, R66, R46 ;  /* 0x000000422c427223 */ /* 0x000fe2000001002e */
[----:B---3--:R-:W-:-:S03]  /*3eb0*/  FMUL.FTZ R64, R7, R6 ;  /* 0x0000000607407220 */ /* 0x008fc60000410000 */
[----:B------:R-:W-:-:S06]  /*3ec0*/  FMUL.FTZ R6, R66, -1.4426950216293334961 ;  /* 0xbfb8aa3b42067820 */ /* 0x000fcc0000410000 */
[----:B------:R-:W0:Y:S01]  /*3ed0*/  MUFU.EX2 R6, R6 ;  /* 0x0000000600067308 */ /* 0x000e220000000800 */
[----:B------:R-:W-:Y:S01]  /*3ee0*/  FADD.FTZ R67, R4, -R50 ;  /* 0x8000003204437221 */ /* 0x000fe20000010000 */
[----:B0-----:R-:W-:-:S06]  /*3ef0*/  FADD.FTZ R4, R6, 1 ;  /* 0x3f80000006047421 */ /* 0x001fcc0000010000 */
[----:B------:R-:W0:Y:S01]  /*3f00*/  MUFU.RCP R4, R4 ;  /* 0x0000000400047308 */ /* 0x000e220000001000 */
[----:B------:R-:W-:-:S04]  /*3f10*/  FADD.FTZ R6, R3, -R50 ;  /* 0x8000003203067221 */ /* 0x000fc80000010000 */
[----:B------:R-:W-:-:S04]  /*3f20*/  FMUL.FTZ R6, R51, R6 ;  /* 0x0000000633067220 */ /* 0x000fc80000410000 */
[----:B------:R-:W-:Y:S01]  /*3f30*/  FFMA.FTZ R68, R45, R6, R47 ;  /* 0x000000062d447223 */ /* 0x000fe2000001002f */
[----:B------:R-:W-:Y:S01]  /*3f40*/  FADD.FTZ R5, R5, 1 ;  /* 0x3f80000005057421 */ /* 0x000fe20000010000 */
[----:B0-----:R-:W-:Y:S02]  /*3f50*/  FMUL.FTZ R66, R66, R4 ;  /* 0x0000000442427220 */ /* 0x001fe40000410000 */
[----:B------:R-:W-:-:S03]  /*3f60*/  FMUL.FTZ R4, R68, -1.4426950216293334961 ;  /* 0xbfb8aa3b44047820 */ /* 0x000fc60000410000 */
[----:B------:R-:W0:Y:S08]  /*3f70*/  MUFU.RCP R5, R5 ;  /* 0x0000000500057308 */ /* 0x000e300000001000 */
[----:B------:R-:W1:Y:S01]  /*3f80*/  MUFU.EX2 R4, R4 ;  /* 0x0000000400047308 */ /* 0x000e620000000800 */
[----:B------:R-:W-:Y:S01]  /*3f90*/  FMUL.FTZ R67, R51, R67 ;  /* 0x0000004333437220 */ /* 0x000fe20000410000 */
[----:B------:R-:W-:-:S03]  /*3fa0*/  FADD.FTZ R69, R2, -R50 ;  /* 0x8000003202457221 */ /* 0x000fc60000010000 */
[----:B------:R-:W-:Y:S01]  /*3fb0*/  FFMA.FTZ R67, R88, R67, R87 ;  /* 0x0000004358437223 */ /* 0x000fe20000010057 */
[----:B0-----:R-:W-:-:S03]  /*3fc0*/  FMUL.FTZ R65, R65, R5 ;  /* 0x0000000541417220 */ /* 0x001fc60000410000 */
[----:B------:R-:W-:Y:S01]  /*3fd0*/  FMUL.FTZ R5, R67, -1.4426950216293334961 ;  /* 0xbfb8aa3b43057820 */ /* 0x000fe20000410000 */
[----:B-1----:R-:W-:-:S03]  /*3fe0*/  FADD.FTZ R2, R4, 1 ;  /* 0x3f80000004027421 */ /* 0x002fc60000010000 */
        /* <DEDUP_REMOVED lines=11> */
[----:B------:R3:W-:Y:S01]  /*40a0*/  STL [R1+0x78], R89 ;  /* 0x0000785901007387 */ /* 0x0007e20000100800 */
[C---:B------:R-:W-:Y:S01]  /*40b0*/  FMUL.FTZ R69, R51.reuse, R69 ;  /* 0x0000004533457220 */ /* 0x040fe20000410000 */
[----:B------:R-:W-:-:S03]  /*40c0*/  FMUL.FTZ R71, R51, R71 ;  /* 0x0000004733477220 */ /* 0x000fc60000410000 */
[----:B------:R-:W-:Y:S01]  /*40d0*/  FFMA.FTZ R69, R52, R69, R0 ;  /* 0x0000004534457223 */ /* 0x000fe20000010000 */
[----:B---3--:R-:W3:Y:S04]  /*40e0*/  LDL.LU R89, [R1+0x4] ;  /* 0x0000040001597983 */ /* 0x008ee80000300800 */
[----:B------:R4:W-:Y:S01]  /*40f0*/  STL [R1+0x7c], R86 ;  /* 0x00007c5601007387 */ /* 0x0009e20000100800 */
[----:B------:R-:W-:Y:S01]  /*4100*/  FFMA.FTZ R71, R88, R71, R87 ;  /* 0x0000004758477223 */ /* 0x000fe20000010057 */
[----:B0-----:R-:W-:Y:S01]  /*4110*/  FMUL.FTZ R67, R67, R3 ;  /* 0x0000000343437220 */ /* 0x001fe20000410000 */
[----:B------:R-:W-:Y:S01]  /*4120*/  FMUL.FTZ R3, R69, -1.4426950216293334961 ;  /* 0xbfb8aa3b45037820 */ /* 0x000fe20000410000 */
[----:B-1----:R-:W-:Y:S01]  /*4130*/  FADD.FTZ R2, R2, 1 ;  /* 0x3f80000002027421 */ /* 0x002fe20000010000 */
[----:B----4-:R-:W4:Y:S01]  /*4140*/  LDL.LU R86, [R1] ;  /* 0x0000000001567983 */ /* 0x010f220000300800 */
[----:B------:R-:W-:-:S03]  /*4150*/  FMUL.FTZ R4, R71, -1.4426950216293334961 ;  /* 0xbfb8aa3b47047820 */ /* 0x000fc60000410000 */
[----:B------:R-:W0:Y:S08]  /*4160*/  MUFU.EX2 R3, R3 ;  /* 0x0000000300037308 */ /* 0x000e300000000800 */
[----:B------:R-:W1:Y:S08]  /*4170*/  MUFU.RCP R2, R2 ;  /* 0x0000000200027308 */ /* 0x000e700000001000 */
[----:B------:R-:W2:Y:S01]  /*4180*/  MUFU.EX2 R4, R4 ;  /* 0x0000000400047308 */ /* 0x000ea20000000800 */
[----:B0-----:R-:W-:Y:S01]  /*4190*/  FADD.FTZ R3, R3, 1 ;  /* 0x3f80000003037421 */ /* 0x001fe20000010000 */
[----:B-1----:R-:W-:-:S06]  /*41a0*/  FMUL.FTZ R70, R70, R2 ;  /* 0x0000000246467220 */ /* 0x002fcc0000410000 */
[----:B------:R-:W0:Y:S01]  /*41b0*/  MUFU.RCP R3, R3 ;  /* 0x0000000300037308 */ /* 0x000e220000001000 */
[----:B--2---:R-:W-:-:S07]  /*41c0*/  FADD.FTZ R2, R4, 1 ;  /* 0x3f80000004027421 */ /* 0x004fce0000010000 */
[----:B------:R-:W1:Y:S01]  /*41d0*/  MUFU.RCP R2, R2 ;  /* 0x0000000200027308 */ /* 0x000e620000001000 */
[--C-:B------:R-:W-:Y:S01]  /*41e0*/  FADD.FTZ R43, R43, -R50.reuse ;  /* 0x800000322b2b7221 */ /* 0x100fe20000010000 */
[--C-:B------:R-:W-:Y:S01]  /*41f0*/  FADD.FTZ R42, R42, -R50.reuse ;  /* 0x800000322a2a7221 */ /* 0x100fe20000010000 */
[--C-:B------:R-:W-:Y:S01]  /*4200*/  FADD.FTZ R55, R55, -R50.reuse ;  /* 0x8000003237377221 */ /* 0x100fe20000010000 */
[----:B0-----:R-:W-:Y:S01]  /*4210*/  FMUL.FTZ R69, R69, R3 ;  /* 0x0000000345457220 */ /* 0x001fe20000410000 */
[----:B------:R-:W-:Y:S01]  /*4220*/  FMUL.FTZ R3, R51, R43 ;  /* 0x0000002b33037220 */ /* 0x000fe20000410000 */
[----:B------:R-:W-:Y:S01]  /*4230*/  FADD.FTZ R43, R53, -R50 ;  /* 0x80000032352b7221 */ /* 0x000fe20000010000 */
[----:B------:R-:W-:Y:S01]  /*4240*/  FMUL.FTZ R55, R51, R55 ;  /* 0x0000003733377220 */ /* 0x000fe20000410000 */
[----:B------:R-:W2:Y:S01]  /*4250*/  LDL.LU R53, [R1+0xc] ;  /* 0x00000c0001357983 */ /* 0x000ea20000300800 */
[----:B-1----:R-:W-:Y:S01]  /*4260*/  FMUL.FTZ R71, R71, R2 ;  /* 0x0000000247477220 */ /* 0x002fe20000410000 */
[----:B------:R-:W-:-:S04]  /*4270*/  FMUL.FTZ R2, R51, R42 ;  /* 0x0000002a33027220 */ /* 0x000fc80000410000 */
[C-C-:B------:R-:W-:Y:S01]  /*4280*/  FFMA.FTZ R2, R52.reuse, R2, R0.reuse ;  /* 0x0000000234027223 */ /* 0x140fe20000010000 */
[----:B------:R-:W-:Y:S02]  /*4290*/  FFMA.FTZ R0, R52, R55, R0 ;  /* 0x0000003734007223 */ /* 0x000fe40000010000 */
[----:B------:R-:W2:Y:S01]  /*42a0*/  LDL.LU R52, [R1+0x10] ;  /* 0x0000100001347983 */ /* 0x000ea20000300800 */
[----:B------:R-:W-:-:S04]  /*42b0*/  FFMA.FTZ R3, R45, R3, R47 ;  /* 0x000000032d037223 */ /* 0x000fc8000001002f */
[----:B------:R-:W-:-:S06]  /*42c0*/  FMUL.FTZ R5, R3, -1.4426950216293334961 ;  /* 0xbfb8aa3b03057820 */ /* 0x000fcc0000410000 */
[----:B------:R-:W0:Y:S01]  /*42d0*/  MUFU.EX2 R5, R5 ;  /* 0x0000000500057308 */ /* 0x000e220000000800 */
[----:B------:R-:W-:Y:S01]  /*42e0*/  FADD.FTZ R54, R54, -R50 ;  /* 0x8000003236367221 */ /* 0x000fe20000010000 */
[----:B0-----:R-:W-:-:S06]  /*42f0*/  FADD.FTZ R4, R5, 1 ;  /* 0x3f80000005047421 */ /* 0x001fcc0000010000 */
[----:B------:R-:W0:Y:S01]  /*4300*/  MUFU.RCP R4, R4 ;  /* 0x0000000400047308 */ /* 0x000e220000001000 */
        /* <DEDUP_REMOVED lines=8> */
[----:B------:R-:W1:Y:S01]  /*4390*/  MUFU.RCP R3, R3 ;  /* 0x0000000300037308 */ /* 0x000e620000001000 */
[----:B0-----:R-:W-:-:S07]  /*43a0*/  FADD.FTZ R4, R4, 1 ;  /* 0x3f80000004047421 */ /* 0x001fce0000010000 */
[----:B------:R-:W0:Y:S01]  /*43b0*/  MUFU.RCP R4, R4 ;  /* 0x0000000400047308 */ /* 0x000e220000001000 */
[----:B------:R-:W-:-:S04]  /*43c0*/  FADD.FTZ R58, R58, -R50 ;  /* 0x800000323a3a7221 */ /* 0x000fc80000010000 */
[----:B------:R-:W-:Y:S01]  /*43d0*/  FMUL.FTZ R55, R51, R58 ;  /* 0x0000003a33377220 */ /* 0x000fe20000410000 */
[----:B-1----:R-:W-:Y:S01]  /*43e0*/  FMUL.FTZ R58, R2, R3 ;  /* 0x00000003023a7220 */ /* 0x002fe20000410000 */
[----:B------:R-:W-:-:S04]  /*43f0*/  LEA R2, P0, R39, UR14, 0x1 ;  /* 0x0000000e27027c11 */ /* 0x000fc8000f8008ff */
[----:B------:R-:W-:Y:S01]  /*4400*/  LEA.HI.X R3, R39, UR15, R90, 0x1, P0 ;  /* 0x0000000f27037c11 */ /* 0x000fe200080f0c5a */
[--C-:B------:R-:W-:Y:S01]  /*4410*/  FADD.FTZ R56, R56, -R50.reuse ;  /* 0x8000003238387221 */ /* 0x100fe20000010000 */
[----:B------:R-:W-:Y:S01]  /*4420*/  FMUL.FTZ R43, R51, R43 ;  /* 0x0000002b332b7220 */ /* 0x000fe20000410000 */
[----:B------:R-:W-:Y:S01]  /*4430*/  FADD.FTZ R57, R57, -R50 ;  /* 0x8000003239397221 */ /* 0x000fe20000010000 */
[----:B------:R-:W2:Y:S01]  /*4440*/  LDL.LU R90, [R1+0x14] ;  /* 0x00001400015a7983 */ /* 0x000ea20000300800 */
[----:B0-----:R-:W-:Y:S01]  /*4450*/  FMUL.FTZ R74, R74, R4 ;  /* 0x000000044a4a7220 */ /* 0x001fe20000410000 */
[----:B------:R-:W-:-:S04]  /*4460*/  LEA R4, P0, R38, UR14, 0x1 ;  /* 0x0000000e26047c11 */ /* 0x000fc8000f8008ff */
[----:B------:R-:W-:Y:S02]  /*4470*/  LEA.HI.X R5, R38, UR15, R92, 0x1, P0 ;  /* 0x0000000f26057c11 */ /* 0x000fe400080f0c5c */
[----:B------:R-:W-:-:S04]  /*4480*/  LEA R6, P0, R37, UR14, 0x1 ;  /* 0x0000000e25067c11 */ /* 0x000fc8000f8008ff */
[----:B------:R-:W-:Y:S02]  /*4490*/  LEA.HI.X R7, R37, UR15, R93, 0x1, P0 ;  /* 0x0000000f25077c11 */ /* 0x000fe400080f0c5d */
[----:B------:R-:W-:Y:S01]  /*44a0*/  LEA R38, P0, R36, UR14, 0x1 ;  /* 0x0000000e24267c11 */ /* 0x000fe2000f8008ff */
[----:B------:R-:W-:-:S04]  /*44b0*/  FMUL.FTZ R42, R51, R56 ;  /* 0x00000038332a7220 */ /* 0x000fc80000410000 */
[----:B------:R-:W-:Y:S01]  /*44c0*/  FFMA.FTZ R42, R45, R42, R47 ;  /* 0x0000002a2d2a7223 */ /* 0x000fe2000001002f */
[----:B------:R-:W-:Y:S01]  /*44d0*/  FFMA.FTZ R43, R88, R43, R87 ;  /* 0x0000002b582b7223 */ /* 0x000fe20000010057 */
[----:B------:R-:W-:Y:S01]  /*44e0*/  FMUL.FTZ R57, R51, R57 ;  /* 0x0000003933397220 */ /* 0x000fe20000410000 */
[----:B------:R-:W-:-:S03]  /*44f0*/  FADD.FTZ R50, R59, -R50 ;  /* 0x800000323b327221 */ /* 0x000fc60000010000 */
[----:B------:R-:W-:Y:S01]  /*4500*/  FFMA.FTZ R87, R88, R57, R87 ;  /* 0x0000003958577223 */ /* 0x000fe20000010057 */
[----:B------:R-:W-:Y:S01]  /*4510*/  FMUL.FTZ R56, R51, R50 ;  /* 0x0000003233387220 */ /* 0x000fe20000410000 */
[----:B----4-:R-:W-:Y:S02]  /*4520*/  LEA.HI.X R39, R36, UR15, R86, 0x1, P0 ;  /* 0x0000000f24277c11 */ /* 0x010fe400080f0c56 */
[----:B------:R-:W-:-:S04]  /*4530*/  LEA R36, P0, R35, UR14, 0x1 ;  /* 0x0000000e23247c11 */ /* 0x000fc8000f8008ff */
[----:B---3--:R-:W-:Y:S02]  /*4540*/  LEA.HI.X R37, R35, UR15, R89, 0x1, P0 ;  /* 0x0000000f23257c11 */ /* 0x008fe400080f0c59 */
[----:B------:R-:W-:-:S04]  /*4550*/  LEA R40, P0, R34, UR14, 0x1 ;  /* 0x0000000e22287c11 */ /* 0x000fc8000f8008ff */
[----:B------:R-:W-:Y:S01]  /*4560*/  LEA.HI.X R41, R34, UR15, R91, 0x1, P0 ;  /* 0x0000000f22297c11 */ /* 0x000fe200080f0c5b */
[----:B------:R-:W-:Y:S01]  /*4570*/  FMUL.FTZ R34, R42, -1.4426950216293334961 ;  /* 0xbfb8aa3b2a227820 */ /* 0x000fe20000410000 */
[----:B------:R-:W-:Y:S01]  /*4580*/  FMUL.FTZ R35, R43, -1.4426950216293334961 ;  /* 0xbfb8aa3b2b237820 */ /* 0x000fe20000410000 */
[----:B------:R-:W3:Y:S04]  /*4590*/  LDL.LU R91, [R1+0x18] ;  /* 0x00001800015b7983 */ /* 0x000ee80000300800 */
[----:B------:R-:W0:Y:S08]  /*45a0*/  MUFU.EX2 R34, R34 ;  /* 0x0000002200227308 */ /* 0x000e300000000800 */
[----:B------:R-:W1:Y:S01]  /*45b0*/  MUFU.EX2 R35, R35 ;  /* 0x0000002300237308 */ /* 0x000e620000000800 */
[----:B0-----:R-:W-:-:S07]  /*45c0*/  FADD.FTZ R34, R34, 1 ;  /* 0x3f80000022227421 */ /* 0x001fce0000010000 */
[----:B------:R0:W4:Y:S01]  /*45d0*/  MUFU.RCP R59, R34 ;  /* 0x00000022003b7308 */ /* 0x0001220000001000 */
[----:B-1----:R-:W-:-:S07]  /*45e0*/  FADD.FTZ R35, R35, 1 ;  /* 0x3f80000023237421 */ /* 0x002fce0000010000 */
[----:B------:R2:W1:Y:S01]  /*45f0*/  MUFU.RCP R57, R35 ;  /* 0x0000002300397308 */ /* 0x0004620000001000 */
[----:B0-----:R-:W-:-:S04]  /*4600*/  LEA R34, P0, R33, UR14, 0x1 ;  /* 0x0000000e21227c11 */ /* 0x001fc8000f8008ff */
[----:B--2---:R-:W-:Y:S01]  /*4610*/  LEA.HI.X R35, R33, UR15, R53, 0x1, P0 ;  /* 0x0000000f21237c11 */ /* 0x004fe200080f0c35 */
[----:B----4-:R-:W-:Y:S01]  /*4620*/  FMUL.FTZ R59, R42, R59 ;  /* 0x0000003b2a3b7220 */ /* 0x010fe20000410000 */
[----:B------:R-:W2:Y:S01]  /*4630*/  LDL.LU R53, [R1+0x1c] ;  /* 0x00001c0001357983 */ /* 0x000ea20000300800 */
[----:B------:R-:W-:-:S03]  /*4640*/  LEA R42, P0, R32, UR14, 0x1 ;  /* 0x0000000e202a7c11 */ /* 0x000fc6000f8008ff */
[----:B------:R-:W4:Y:S01]  /*4650*/  LDL.LU R86, [R1+0x3c] ;  /* 0x00003c0001567983 */ /* 0x000f220000300800 */
[----:B-1----:R-:W-:Y:S01]  /*4660*/  FMUL.FTZ R57, R43, R57 ;  /* 0x000000392b397220 */ /* 0x002fe20000410000 */
[----:B------:R-:W-:Y:S02]  /*4670*/  LEA.HI.X R43, R32, UR15, R52, 0x1, P0 ;  /* 0x0000000f202b7c11 */ /* 0x000fe400080f0c34 */
[----:B------:R-:W4:Y:S04]  /*4680*/  LDL.LU R89, [R1+0x40] ;  /* 0x0000400001597983 */ /* 0x000f280000300800 */
[----:B------:R-:W4:Y:S04]  /*4690*/  LDL.LU R52, [R1+0x24] ;  /* 0x0000240001347983 */ /* 0x000f280000300800 */
[----:B------:R-:W4:Y:S01]  /*46a0*/  LDL.LU R51, [R1+0x28] ;  /* 0x0000280001337983 */ /* 0x000f220000300800 */
[----:B------:R-:W-:Y:S01]  /*46b0*/  FFMA.FTZ R55, R44, R55, R46 ;  /* 0x000000372c377223 */ /* 0x000fe2000001002e */
[----:B------:R-:W-:Y:S01]  /*46c0*/  FMUL.FTZ R50, R0, -1.4426950216293334961 ;  /* 0xbfb8aa3b00327820 */ /* 0x000fe20000410000 */
[----:B------:R-:W-:Y:S01]  /*46d0*/  FFMA.FTZ R56, R45, R56, R47 ;  /* 0x000000382d387223 */ /* 0x000fe2000001002f */
[----:B------:R-:W-:Y:S01]  /*46e0*/  LEA R32, P0, R31, UR14, 0x1 ;  /* 0x0000000e1f207c11 */ /* 0x000fe2000f8008ff */
[----:B------:R-:W-:Y:S01]  /*46f0*/  FMUL.FTZ R44, R55, -1.4426950216293334961 ;  /* 0xbfb8aa3b372c7820 */ /* 0x000fe20000410000 */
[----:B------:R-:W-:Y:S01]  /*4700*/  FMUL.FTZ R46, R87, -1.4426950216293334961 ;  /* 0xbfb8aa3b572e7820 */ /* 0x000fe20000410000 */
[----:B------:R-:W4:Y:S01]  /*4710*/  LDL.LU R93, [R1+0x20] ;  /* 0x00002000015d7983 */ /* 0x000f220000300800 */
[----:B------:R-:W0:Y:S08]  /*4720*/  MUFU.EX2 R50, R50 ;  /* 0x0000003200327308 */ /* 0x000e300000000800 */
[----:B------:R-:W-:Y:S01]  /*4730*/  MUFU.EX2 R44, R44 ;  /* 0x0000002c002c7308 */ /* 0x000fe20000000800 */
[----:B------:R-:W-:-:S07]  /*4740*/  FMUL.FTZ R47, R56, -1.4426950216293334961 ;  /* 0xbfb8aa3b382f7820 */ /* 0x000fce0000410000 */
[----:B------:R-:W1:Y:S01]  /*4750*/  MUFU.EX2 R46, R46 ;  /* 0x0000002e002e7308 */ /* 0x000e620000000800 */
[----:B0-----:R-:W-:-:S07]  /*4760*/  FADD.FTZ R50, R50, 1 ;  /* 0x3f80000032327421 */ /* 0x001fce0000010000 */
[----:B------:R-:W0:Y:S08]  /*4770*/  MUFU.EX2 R47, R47 ;  /* 0x0000002f002f7308 */ /* 0x000e300000000800 */
[----:B------:R-:W0:Y:S01]  /*4780*/  MUFU.RCP R88, R50 ;  /* 0x0000003200587308 */ /* 0x000e220000001000 */
[----:B-1----:R-:W-:Y:S01]  /*4790*/  FADD.FTZ R46, R46, 1 ;  /* 0x3f8000002e2e7421 */ /* 0x002fe20000010000 */
[----:B0-----:R-:W-:Y:S01]  /*47a0*/  FADD.FTZ R92, R47, 1 ;  /* 0x3f8000002f5c7421 */ /* 0x001fe20000010000 */
[----:B------:R-:W-:Y:S01]  /*47b0*/  FMUL.FTZ R88, R0, R88 ;  /* 0x0000005800587220 */ /* 0x000fe20000410000 */
[----:B------:R-:W-:Y:S01]  /*47c0*/  LEA.HI.X R33, R31, UR15, R90, 0x1, P0 ;  /* 0x0000000f1f217c11 */ /* 0x000fe200080f0c5a */
[----:B------:R-:W-:Y:S01]  /*47d0*/  FADD.FTZ R90, R44, 1 ;  /* 0x3f8000002c5a7421 */ /* 0x000fe20000010000 */
[----:B------:R-:W-:-:S05]  /*47e0*/  LEA R44, P0, R30, UR14, 0x1 ;  /* 0x0000000e1e2c7c11 */ /* 0x000fca000f8008ff */
[----:B------:R-:W0:Y:S02]  /*47f0*/  MUFU.RCP R90, R90 ;  /* 0x0000005a005a7308 */ /* 0x000e240000001000 */
[----:B0-----:R-:W-:Y:S01]  /*4800*/  FMUL.FTZ R90, R55, R90 ;  /* 0x0000005a375a7220 */ /* 0x001fe20000410000 */
[----:B---3--:R-:W-:Y:S02]  /*4810*/  LEA.HI.X R45, R30, UR15, R91, 0x1, P0 ;  /* 0x0000000f1e2d7c11 */ /* 0x008fe400080f0c5b */
[----:B------:R-:W-:-:S03]  /*4820*/  LEA R30, P0, R29, UR14, 0x1 ;  /* 0x0000000e1d1e7c11 */ /* 0x000fc6000f8008ff */
[----:B------:R0:W1:Y:S01]  /*4830*/  MUFU.RCP R91, R46 ;  /* 0x0000002e005b7308 */ /* 0x0000620000001000 */
[----:B--2---:R-:W-:Y:S02]  /*4840*/  LEA.HI.X R31, R29, UR15, R53, 0x1, P0 ;  /* 0x0000000f1d1f7c11 */ /* 0x004fe400080f0c35 */
[----:B0-----:R-:W-:-:S04]  /*4850*/  LEA R46, P0, R28, UR14, 0x1 ;  /* 0x0000000e1c2e7c11 */ /* 0x001fc8000f8008ff */
[----:B----4-:R-:W-:Y:S02]  /*4860*/  LEA.HI.X R47, R28, UR15, R52, 0x1, P0 ;  /* 0x0000000f1c2f7c11 */ /* 0x010fe400080f0c34 */
[----:B------:R-:W-:-:S04]  /*4870*/  LEA R28, P0, R27, UR14, 0x1 ;  /* 0x0000000e1b1c7c11 */ /* 0x000fc8000f8008ff */
[----:B------:R-:W-:Y:S02]  /*4880*/  LEA.HI.X R29, R27, UR15, R51, 0x1, P0 ;  /* 0x0000000f1b1d7c11 */ /* 0x000fe400080f0c33 */
[----:B------:R-:W2:Y:S01]  /*4890*/  LDL.LU R27, [R1+0x38] ;  /* 0x00003800011b7983 */ /* 0x000ea20000300800 */
[----:B------:R-:W-:-:S03]  /*48a0*/  F2FP.F16.F32.PACK_AB R0, R86, R89 ;  /* 0x000000595600723e */ /* 0x000fc600000000ff */
[----:B------:R-:W3:Y:S04]  /*48b0*/  LDL.LU R51, [R1+0x34] ;  /* 0x0000340001337983 */ /* 0x000ee80000300800 */
[----:B------:R-:W4:Y:S04]  /*48c0*/  LDL.LU R53, [R1+0x30] ;  /* 0x0000300001357983 */ /* 0x000f280000300800 */
[----:B------:R-:W2:Y:S04]  /*48d0*/  LDL.LU R86, [R1+0x7c] ;  /* 0x00007c0001567983 */ /* 0x000ea80000300800 */
[----:B------:R-:W2:Y:S04]  /*48e0*/  LDL.LU R89, [R1+0x78] ;  /* 0x0000780001597983 */ /* 0x000ea80000300800 */
[----:B------:R-:W2:Y:S01]  /*48f0*/  LDL.LU R55, [R1+0x2c] ;  /* 0x00002c0001377983 */ /* 0x000ea20000300800 */
[----:B------:R-:W-:-:S02]  /*4900*/  LEA R52, P1, R25, UR14, 0x1 ;  /* 0x0000000e19347c11 */ /* 0x000fc4000f8208ff */
[----:B------:R-:W-:Y:S01]  /*4910*/  LEA R50, P0, R26, UR14, 0x1 ;  /* 0x0000000e1a327c11 */ /* 0x000fe2000f8008ff */
[----:B------:R0:W-:Y:S01]  /*4920*/  STG.E.U16 desc[UR10][R2.64], R0 ;  /* 0x0000000002007986 */ /* 0x0001e2000c10150a */
[----:B------:R-:W-:Y:S02]  /*4930*/  F2FP.F16.F32.PACK_AB R83, R83, R84 ;  /* 0x000000545353723e */ /* 0x000fe400000000ff */
[----:B------:R-:W-:Y:S02]  /*4940*/  F2FP.F16.F32.PACK_AB R81, R81, R82 ;  /* 0x000000525151723e */ /* 0x000fe400000000ff */
[----:B------:R-:W-:Y:S02]  /*4950*/  F2FP.F16.F32.PACK_AB R79, R79, R80 ;  /* 0x000000504f4f723e */ /* 0x000fe400000000ff */
[----:B------:R-:W-:Y:S02]  /*4960*/  F2FP.F16.F32.PACK_AB R77, R77, R78 ;  /* 0x0000004e4d4d723e */ /* 0x000fe400000000ff */
[----:B------:R-:W-:-:S02]  /*4970*/  F2FP.F16.F32.PACK_AB R75, R75, R76 ;  /* 0x0000004c4b4b723e */ /* 0x000fc400000000ff */
[----:B------:R-:W-:Y:S02]  /*4980*/  F2FP.F16.F32.PACK_AB R72, R72, R73 ;  /* 0x000000494848723e */ /* 0x000fe400000000ff */
[----:B------:R-:W-:Y:S02]  /*4990*/  F2FP.F16.F32.PACK_AB R48, R49, R48 ;  /* 0x000000303130723e */ /* 0x000fe400000000ff */
[----:B------:R-:W-:Y:S01]  /*49a0*/  F2FP.F16.F32.PACK_AB R60, R60, R61 ;  /* 0x0000003d3c3c723e */ /* 0x000fe200000000ff */
[----:B------:R-:W0:Y:S01]  /*49b0*/  MUFU.RCP R92, R92 ;  /* 0x0000005c005c7308 */ /* 0x000e220000001000 */
        /* <DEDUP_REMOVED lines=9> */
[----:B------:R-:W-:Y:S02]  /*4a50*/  PRMT R16, R15, 0x7632, R16 ;  /* 0x000076320f107816 */ /* 0x000fe40000000010 */
[----:B------:R-:W-:Y:S02]  /*4a60*/  PRMT R22, R11, 0x7632, R22 ;  /* 0x000076320b167816 */ /* 0x000fe40000000016 */
[----:B------:R-:W-:Y:S02]  /*4a70*/  F2FP.F16.F32.PACK_AB R8, R62, R8 ;  /* 0x000000083e08723e */ /* 0x000fe400000000ff */
[----:B------:R-:W-:Y:S02]  /*4a80*/  F2FP.F16.F32.PACK_AB R65, R66, R65 ;  /* 0x000000414241723e */ /* 0x000fe400000000ff */
[----:B------:R-:W-:Y:S01]  /*4a90*/  F2FP.F16.F32.PACK_AB R67, R68, R67 ;  /* 0x000000434443723e */ /* 0x000fe200000000ff */
[----:B-1----:R-:W-:Y:S01]  /*4aa0*/  FMUL.FTZ R91, R87, R91 ;  /* 0x0000005b575b7220 */ /* 0x002fe20000410000 */
[----:B------:R-:W-:Y:S01]  /*4ab0*/  F2FP.F16.F32.PACK_AB R54, R54, R71 ;  /* 0x000000473636723e */ /* 0x000fe200000000ff */
[----:B0-----:R-:W-:Y:S01]  /*4ac0*/  FMUL.FTZ R92, R56, R92 ;  /* 0x0000005c385c7220 */ /* 0x001fe20000410000 */
[----:B------:R-:W-:Y:S01]  /*4ad0*/  F2FP.F16.F32.PACK_AB R69, R70, R69 ;  /* 0x000000454645723e */ /* 0x000fe200000000ff */
[----:B------:R-:W-:Y:S01]  /*4ae0*/  UIADD3 UR9, UP0, UR9, 0x9, URZ ;  /* 0x0000000909097890 */ /* 0x000fe2000ff1e03f */
[----:B------:R-:W-:-:S02]  /*4af0*/  F2FP.F16.F32.PACK_AB R58, R74, R58 ;  /* 0x0000003a4a3a723e */ /* 0x000fc400000000ff */
[----:B------:R-:W-:Y:S02]  /*4b00*/  F2FP.F16.F32.PACK_AB R57, R59, R57 ;  /* 0x000000393b39723e */ /* 0x000fe400000000ff */
[----:B------:R-:W-:Y:S02]  /*4b10*/  F2FP.F16.F32.PACK_AB R88, R90, R88 ;  /* 0x000000585a58723e */ /* 0x000fe400000000ff */
[----:B------:R-:W-:Y:S01]  /*4b20*/  F2FP.F16.F32.PACK_AB R91, R92, R91 ;  /* 0x0000005b5c5b723e */ /* 0x000fe200000000ff */
[----:B------:R-:W-:Y:S01]  /*4b30*/  UIADD3.X UR5, URZ, UR5, URZ, UP0, !UPT ;  /* 0x000000053f057290 */ /* 0x000fe200087fe43f */
[----:B------:R-:W-:Y:S01]  /*4b40*/  PRMT R14, R69, 0x7632, R14 ;  /* 0x00007632450e7816 */ /* 0x000fe2000000000e */
[----:B------:R-:W-:Y:S01]  /*4b50*/  ULOP3.LUT UR4, UR4, 0x1, URZ, 0x3c, !UPT ;  /* 0x0000000104047892 */ /* 0x000fe2000f8e3c3f */
[----:B---3--:R-:W-:Y:S02]  /*4b60*/  LEA.HI.X R51, R26, UR15, R51, 0x1, P0 ;  /* 0x0000000f1a337c11 */ /* 0x008fe400080f0c33 */
[----:B----4-:R-:W-:Y:S01]  /*4b70*/  LEA.HI.X R53, R25, UR15, R53, 0x1, P1 ;  /* 0x0000000f19357c11 */ /* 0x010fe200088f0c35 */
[----:B------:R-:W-:Y:S01]  /*4b80*/  ULDC.64 UR14, c[0x0][0x238] ;  /* 0x00008e00000e7ab9 */ /* 0x000fe20000000a00 */
[----:B------:R-:W-:-:S02]  /*4b90*/  PRMT R26, R0, 0x7632, R26 ;  /* 0x00007632001a7816 */ /* 0x000fc4000000001a */
[----:B--2---:R-:W-:Y:S02]  /*4ba0*/  F2FP.F16.F32.PACK_AB R85, R85, R86 ;  /* 0x000000565555723e */ /* 0x004fe400000000ff */
[----:B------:R-:W-:Y:S02]  /*4bb0*/  F2FP.F16.F32.PACK_AB R25, R55, R27 ;  /* 0x0000001b3719723e */ /* 0x000fe400000000ff */
[----:B------:R-:W-:Y:S02]  /*4bc0*/  F2FP.F16.F32.PACK_AB R89, R89, R93 ;  /* 0x0000005d5959723e */ /* 0x000fe400000000ff */
[----:B------:R-:W-:Y:S01]  /*4bd0*/  PRMT R0, R25, 0x7632, R0 ;  /* 0x0000763219007816 */ /* 0x000fe20000000000 */
[----:B------:R-:W-:Y:S04]  /*4be0*/  STG.E.U16 desc[UR10][R2.64+0x2], R26 ;  /* 0x0000021a02007986 */ /* 0x000fe8000c10150a */
[----:B------:R-:W-:Y:S04]  /*4bf0*/  STG.E.U16 desc[UR10][R2.64+0x4], R25 ;  /* 0x0000041902007986 */ /* 0x000fe8000c10150a */
[----:B------:R0:W-:Y:S04]  /*4c00*/  STG.E.U16 desc[UR10][R2.64+0x6], R0 ;  /* 0x0000060002007986 */ /* 0x0001e8000c10150a */
[----:B------:R-:W-:Y:S01]  /*4c10*/  STG.E.U16 desc[UR10][R4.64], R89 ;  /* 0x0000005904007986 */ /* 0x000fe2000c10150a */
[----:B0-----:R-:W-:-:S02]  /*4c20*/  PRMT R0, R89, 0x7632, R0 ;  /* 0x0000763259007816 */ /* 0x001fc40000000000 */
[----:B------:R-:W-:Y:S01]  /*4c30*/  PRMT R2, R85, 0x7632, R2 ;  /* 0x0000763255027816 */ /* 0x000fe20000000002 */
[----:B------:R-:W-:Y:S01]  /*4c40*/  STG.E.U16 desc[UR10][R4.64+0x4], R85 ;  /* 0x0000045504007986 */ /* 0x000fe2000c10150a */
[----:B------:R-:W-:-:S03]  /*4c50*/  PRMT R3, R83, 0x7632, R3 ;  /* 0x0000763253037816 */ /* 0x000fc60000000003 */
[----:B------:R0:W-:Y:S04]  /*4c60*/  STG.E.U16 desc[UR10][R4.64+0x2], R0 ;  /* 0x0000020004007986 */ /* 0x0001e8000c10150a */
[----:B------:R1:W-:Y:S04]  /*4c70*/  STG.E.U16 desc[UR10][R4.64+0x6], R2 ;  /* 0x0000060204007986 */ /* 0x0003e8000c10150a */
[----:B------:R-:W-:Y:S01]  /*4c80*/  STG.E.U16 desc[UR10][R6.64], R83 ;  /* 0x0000005306007986 */ /* 0x000fe2000c10150a */
[----:B0-----:R-:W-:Y:S02]  /*4c90*/  PRMT R0, R79, 0x7632, R0 ;  /* 0x000076324f007816 */ /* 0x001fe40000000000 */
[----:B-1----:R-:W-:-:S02]  /*4ca0*/  PRMT R5, R81, 0x7632, R5 ;  /* 0x0000763251057816 */ /* 0x002fc40000000005 */
[----:B------:R-:W-:Y:S01]  /*4cb0*/  PRMT R2, R77, 0x7632, R2 ;  /* 0x000076324d027816 */ /* 0x000fe20000000002 */
[----:B------:R0:W-:Y:S01]  /*4cc0*/  STG.E.U16 desc[UR10][R6.64+0x2], R3 ;  /* 0x0000020306007986 */ /* 0x0001e2000c10150a */
[----:B------:R-:W-:-:S03]  /*4cd0*/  PRMT R4, R72, 0x7632, R4 ;  /* 0x0000763248047816 */ /* 0x000fc60000000004 */
[----:B------:R-:W-:Y:S04]  /*4ce0*/  STG.E.U16 desc[UR10][R6.64+0x4], R81 ;  /* 0x0000045106007986 */ /* 0x000fe8000c10150a */
[----:B------:R-:W-:Y:S04]  /*4cf0*/  STG.E.U16 desc[UR10][R6.64+0x6], R5 ;  /* 0x0000060506007986 */ /* 0x000fe8000c10150a */
[----:B------:R1:W-:Y:S01]  /*4d00*/  STG.E.U16 desc[UR10][R38.64+0x2], R0 ;  /* 0x0000020026007986 */ /* 0x0003e2000c10150a */
[----:B0-----:R-:W-:-:S03]  /*4d10*/  PRMT R3, R75, 0x7632, R3 ;  /* 0x000076324b037816 */ /* 0x001fc60000000003 */
[----:B------:R0:W-:Y:S04]  /*4d20*/  STG.E.U16 desc[UR10][R38.64+0x6], R2 ;  /* 0x0000060226007986 */ /* 0x0001e8000c10150a */
[----:B------:R-:W-:Y:S01]  /*4d30*/  STG.E.U16 desc[UR10][R38.64], R79 ;  /* 0x0000004f26007986 */ /* 0x000fe2000c10150a */
[----:B-1----:R-:W-:-:S03]  /*4d40*/  PRMT R0, R48, 0x7632, R0 ;  /* 0x0000763230007816 */ /* 0x002fc60000000000 */
[----:B------:R-:W-:Y:S01]  /*4d50*/  STG.E.U16 desc[UR10][R38.64+0x4], R77 ;  /* 0x0000044d26007986 */ /* 0x000fe2000c10150a */
[----:B0-----:R-:W-:-:S03]  /*4d60*/  PRMT R2, R60, 0x7632, R2 ;  /* 0x000076323c027816 */ /* 0x001fc60000000002 */
[----:B------:R-:W-:Y:S04]  /*4d70*/  STG.E.U16 desc[UR10][R36.64], R75 ;  /* 0x0000004b24007986 */ /* 0x000fe8000c10150a */
[----:B------:R0:W-:Y:S04]  /*4d80*/  STG.E.U16 desc[UR10][R36.64+0x2], R3 ;  /* 0x0000020324007986 */ /* 0x0001e8000c10150a */
[----:B------:R-:W-:Y:S04]  /*4d90*/  STG.E.U16 desc[UR10][R36.64+0x4], R72 ;  /* 0x0000044824007986 */ /* 0x000fe8000c10150a */
[----:B------:R1:W-:Y:S04]  /*4da0*/  STG.E.U16 desc[UR10][R36.64+0x6], R4 ;  /* 0x0000060424007986 */ /* 0x0003e8000c10150a */
[----:B------:R2:W-:Y:S01]  /*4db0*/  STG.E.U16 desc[UR10][R40.64+0x2], R0 ;  /* 0x0000020028007986 */ /* 0x0005e2000c10150a */
[----:B0-----:R-:W-:-:S03]  /*4dc0*/  PRMT R3, R23, 0x7632, R3 ;  /* 0x0000763217037816 */ /* 0x001fc60000000003 */
[----:B------:R0:W-:Y:S01]  /*4dd0*/  STG.E.U16 desc[UR10][R40.64+0x6], R2 ;  /* 0x0000060228007986 */ /* 0x0001e2000c10150a */
[----:B-1----:R-:W-:-:S03]  /*4de0*/  PRMT R4, R21, 0x7632, R4 ;  /* 0x0000763215047816 */ /* 0x002fc60000000004 */
[----:B------:R-:W-:Y:S01]  /*4df0*/  STG.E.U16 desc[UR10][R40.64], R48 ;  /* 0x0000003028007986 */ /* 0x000fe2000c10150a */
[----:B--2---:R-:W-:-:S03]  /*4e00*/  PRMT R0, R19, 0x7632, R0 ;  /* 0x0000763213007816 */ /* 0x004fc60000000000 */
[----:B------:R-:W-:Y:S01]  /*4e10*/  STG.E.U16 desc[UR10][R40.64+0x4], R60 ;  /* 0x0000043c28007986 */ /* 0x000fe2000c10150a */
[----:B0-----:R-:W-:-:S03]  /*4e20*/  PRMT R2, R17, 0x7632, R2 ;  /* 0x0000763211027816 */ /* 0x001fc60000000002 */
[----:B------:R-:W-:Y:S04]  /*4e30*/  STG.E.U16 desc[UR10][R34.64], R23 ;  /* 0x0000001722007986 */ /* 0x000fe8000c10150a */
[----:B------:R0:W-:Y:S04]  /*4e40*/  STG.E.U16 desc[UR10][R34.64+0x2], R3 ;  /* 0x0000020322007986 */ /* 0x0001e8000c10150a */
[----:B------:R-:W-:Y:S04]  /*4e50*/  STG.E.U16 desc[UR10][R34.64+0x4], R21 ;  /* 0x0000041522007986 */ /* 0x000fe8000c10150a */
[----:B------:R-:W-:Y:S04]  /*4e60*/  STG.E.U16 desc[UR10][R34.64+0x6], R4 ;  /* 0x0000060422007986 */ /* 0x000fe8000c10150a */
[----:B------:R1:W-:Y:S01]  /*4e70*/  STG.E.U16 desc[UR10][R42.64+0x2], R0 ;  /* 0x000002002a007986 */ /* 0x0003e2000c10150a */
[----:B0-----:R-:W-:-:S03]  /*4e80*/  PRMT R3, R13, 0x7632, R3 ;  /* 0x000076320d037816 */ /* 0x001fc60000000003 */
[----:B------:R0:W-:Y:S01]  /*4e90*/  STG.E.U16 desc[UR10][R42.64+0x6], R2 ;  /* 0x000006022a007986 */ /* 0x0001e2000c10150a */
[----:B------:R-:W-:-:S03]  /*4ea0*/  PRMT R23, R65, 0x7632, R23 ;  /* 0x0000763241177816 */ /* 0x000fc60000000017 */
[----:B------:R-:W-:Y:S01]  /*4eb0*/  STG.E.U16 desc[UR10][R42.64], R19 ;  /* 0x000000132a007986 */ /* 0x000fe2000c10150a */
[----:B-1----:R-:W-:-:S03]  /*4ec0*/  PRMT R0, R9, 0x7632, R0 ;  /* 0x0000763209007816 */ /* 0x002fc60000000000 */
        /* <DEDUP_REMOVED lines=18> */
[----:B------:R-:W-:Y:S01]  /*4ff0*/  PRMT R26, R88, 0x7632, R26 ;  /* 0x00007632581a7816 */ /* 0x000fe2000000001a */
[----:B------:R-:W-:Y:S02]  /*5000*/  UISETP.GE.U32.AND UP0, UPT, UR9, UR14, UPT ;  /* 0x0000000e0900728c */ /* 0x000fe4000bf06070 */
[----:B------:R-:W-:Y:S04]  /*5010*/  STG.E.U16 desc[UR10][R46.64], R65 ;  /* 0x000000412e007986 */ /* 0x000fe8000c10150a */
[----:B------:R-:W-:Y:S04]  /*5020*/  STG.E.U16 desc[UR10][R46.64+0x2], R23 ;  /* 0x000002172e007986 */ /* 0x000fe8000c10150a */
[----:B------:R-:W-:Y:S04]  /*5030*/  STG.E.U16 desc[UR10][R46.64+0x4], R67 ;  /* 0x000004432e007986 */ /* 0x000fe8000c10150a */
[----:B------:R0:W-:Y:S04]  /*5040*/  STG.E.U16 desc[UR10][R46.64+0x6], R0 ;  /* 0x000006002e007986 */ /* 0x0001e8000c10150a */
[----:B------:R1:W-:Y:S01]  /*5050*/  STG.E.U16 desc[UR10][R28.64+0x6], R2 ;  /* 0x000006021c007986 */ /* 0x0003e2000c10150a */
[----:B------:R-:W-:-:S03]  /*5060*/  UISETP.GE.AND.EX UP0, UPT, UR5, UR15, UPT, UP0 ;  /* 0x0000000f0500728c */ /* 0x000fc6000bf06300 */
        /* <DEDUP_REMOVED lines=13> */
[----:B------:R-:W-:-:S13]  /*5140*/  PLOP3.LUT P0, PT, PT, PT, UP0, 0x80, 0x0 ;  /* 0x000000000000781c */ /* 0x000fda0003f0f008 */
[----:B--2---:R-:W-:Y:S05]  /*5150*/  @!P0 BRA `(.L_x_3464) ;  /* 0xffffffb400148947 */ /* 0x004fea000383ffff */
[----:B------:R-:W-:Y:S05]  /*5160*/  EXIT ;  /* 0x000000000000794d */ /* 0x000fea0003800000 */
.L_x_3465:
        /* <DEDUP_REMOVED lines=9> */
.L_x_3533:


//--------------------- .nv.shared._ZN13group_norm_v218gn_bwd_cuda_kernelI13__nv_bfloat16Li320ELi3ELi32ELi20ELi1024ELb0ELb1ELi8ELi320ELi320ELi4ELb1ELi2ELb0ELb0ELNS_15WgradSyncMethodE3ENS_16CompileConditionILi900EEEEEvPT_S6_S6_PKS5_S8_S8_S8_PKfflPfPj --------------------------
	.section	.nv.shared._ZN13group_norm_v218gn_bwd_cuda_kernelI13__nv_bfloat16Li320ELi3ELi32ELi20ELi1024ELb0ELb1ELi8ELi320ELi320ELi4ELb1ELi2ELb0ELb0ELNS_15WgradSyncMethodE3ENS_16CompileConditionILi900EEEEEvPT_S6_S6_PKS5_S8_S8_S8_PKfflPfPj,"aw",@nobits
	.sectionflags	@""
	.align	8
.nv.shared._ZN13group_norm_v218gn_bwd_cuda_kernelI13__nv_bfloat16Li320ELi3ELi32ELi20ELi1024ELb0ELb1ELi8ELi320ELi320ELi4ELb1ELi2ELb0ELb0ELNS_15WgradSyncMethodE3ENS_16CompileConditionILi900EEEEEvPT_S6_S6_PKS5_S8_S8_S8_PKfflPfPj:
	.zero		14592


//--------------------- .nv.shared.reserved.0     --------------------------
	.section	.nv.shared.reserved.0,"aw",@nobits
	.weak		__nv_reservedSMEM_offset_0_alias
	.size		__nv_reservedSMEM_offset_0_alias, 0, 0
	.other		__nv_reservedSMEM_offset_0_alias,@"STO_CUDA_RESERVED_SHARED STV_DEFAULT"
__nv_reservedSMEM_offset_0_alias:
	.zero		0


//--------------------- .nv.shared._ZN13group_norm_v218gn_bwd_cuda_kernelI13__nv_bfloat16Li320ELi1ELi32ELi20ELi1024ELb0ELb1ELi16ELi320ELi320ELi4ELb1ELi2ELb0ELb0ELNS_15WgradSyncMethodE3ENS_16CompileConditionILi900EEEEEvPT_S6_S6_PKS5_S8_S8_S8_PKfflPfPj --------------------------
	.section	.nv.shared._ZN13group_norm_v218gn_bwd_cuda_kernelI13__nv_bfloat16Li320ELi1ELi32ELi20ELi1024ELb0ELb1ELi16ELi320ELi320ELi4ELb1ELi2ELb0ELb0ELNS_15WgradSyncMethodE3ENS_16CompileConditionILi900EEEEEvPT_S6_S6_PKS5_S8_S8_S8_PKfflPfPj,"aw",@nobits
	.sectionflags	@""
	.align	8
.nv.shared._ZN13group_norm_v218gn_bwd_cuda_kernelI13__nv_bfloat16Li320ELi1ELi32ELi20ELi1024ELb0ELb1ELi16ELi320ELi320ELi4ELb1ELi2ELb0ELb0ELNS_15WgradSyncMethodE3ENS_16CompileConditionILi900EEEEEvPT_S6_S6_PKS5_S8_S8_S8_PKfflPfPj:
	.zero		14592


//--------------------- .nv.shared._ZN13group_norm_v218gn_bwd_cuda_kernelI13__nv_bfloat16Li320ELi3ELi32ELi20ELi1024ELb0ELb1ELi16ELi320ELi320ELi4ELb1ELi4ELb0ELb0ELNS_15WgradSyncMethodE3ENS_16CompileConditionILi900EEEEEvPT_S6_S6_PKS5_S8_S8_S8_PKfflPfPj --------------------------
	.section	.nv.shared._ZN13group_norm_v218gn_bwd_cuda_kernelI13__nv_bfloat16Li320ELi3ELi32ELi20ELi1024ELb0ELb1ELi16ELi320ELi320ELi4ELb1ELi4ELb0ELb0ELNS_15WgradSyncMethodE3ENS_16CompileConditionILi900EEEEEvPT_S6_S6_PKS5_S8_S8_S8_PKfflPfPj,"aw",@nobits
	.sectionflags	@""
	.align	8
.nv.shared._ZN13group_norm_v218gn_bwd_cuda_kernelI13__nv_bfloat16Li320ELi3ELi32ELi20ELi1024ELb0ELb1ELi16ELi320ELi320ELi4ELb1ELi4ELb0ELb0ELNS_15WgradSyncMethodE3ENS_16CompileConditionILi900EEEEEvPT_S6_S6_PKS5_S8_S8_S8_PKfflPfPj:
	.zero		14592


//--------------------- .nv.shared._ZN13group_norm_v218gn_bwd_cuda_kernelI13__nv_bfloat16Li320ELi1ELi32ELi20ELi1024ELb0ELb1ELi32ELi320ELi320ELi4ELb1ELi4ELb0ELb0ELNS_15WgradSyncMethodE3ENS_16CompileConditionILi900EEEEEvPT_S6_S6_PKS5_S8_S8_S8_PKfflPfPj --------------------------
	.section	.nv.shared._ZN13group_norm_v218gn_bwd_cuda_kernelI13__nv_bfloat16Li320ELi1ELi32ELi20ELi1024ELb0ELb1ELi32ELi320ELi320ELi4ELb1ELi4ELb0ELb0ELNS_15WgradSyncMethodE3ENS_16CompileConditionILi900EEEEEvPT_S6_S6_PKS5_S8_S8_S8_PKfflPfPj,"aw",@nobits
	.sectionflags	@""
	.align	8
.nv.shared._ZN13group_norm_v218gn_bwd_cuda_kernelI13__nv_bfloat16Li320ELi1ELi32ELi20ELi1024ELb0ELb1ELi32ELi320ELi320ELi4ELb1ELi4ELb0ELb0ELNS_15WgradSyncMethodE3ENS_16CompileConditionILi900EEEEEvPT_S6_S6_PKS5_S8_S8_S8_PKfflPfPj:
	.zero		14592


//--------------------- .nv.shared._ZN13group_norm_v218gn_bwd_cuda_kernelI13__nv_bfloat16Li320ELi1ELi32ELi20ELi1024ELb0ELb1ELi64ELi320ELi320ELi4ELb1ELi8ELb0ELb0ELNS_15WgradSyncMethodE3ENS_16CompileConditionILi900EEEEEvPT_S6_S6_PKS5_S8_S8_S8_PKfflPfPj --------------------------
	.section	.nv.shared._ZN13group_norm_v218gn_bwd_cuda_kernelI13__nv_bfloat16Li320ELi1ELi32ELi20ELi1024ELb0ELb1ELi64ELi320ELi320ELi4ELb1ELi8ELb0ELb0ELNS_15WgradSyncMethodE3ENS_16CompileConditionILi900EEEEEvPT_S6_S6_PKS5_S8_S8_S8_PKfflPfPj,"aw",@nobits
	.sectionflags	@""
	.align	8
.nv.shared._ZN13group_norm_v218gn_bwd_cuda_kernelI13__nv_bfloat16Li320ELi1ELi32ELi20ELi1024ELb0ELb1ELi64ELi320ELi320ELi4ELb1ELi8ELb0ELb0ELNS_15WgradSyncMethodE3ENS_16CompileConditionILi900EEEEEvPT_S6_S6_PKS5_S8_S8_S8_PKfflPfPj:
	.zero		14592


//--------------------- .nv.shared._ZN13group_norm_v218gn_bwd_cuda_kernelI13__nv_bfloat16Li320ELi2ELi32ELi20ELi1024ELb0ELb1ELi32ELi320ELi320ELi4ELb1ELi8ELb0ELb0ELNS_15WgradSyncMethodE3ENS_16CompileConditionILi900EEEEEvPT_S6_S6_PKS5_S8_S8_S8_PKfflPfPj --------------------------
	.section	.nv.shared._ZN13group_norm_v218gn_bwd_cuda_kernelI13__nv_bfloat16Li320ELi2ELi32ELi20ELi1024ELb0ELb1ELi32ELi320ELi320ELi4ELb1ELi8ELb0ELb0ELNS_15WgradSyncMethodE3ENS_16CompileConditionILi900EEEEEvPT_S6_S6_PKS5_S8_S8_S8_PKfflPfPj,"aw",@nobits
	.sectionflags	@""
	.align	8
.nv.shared._ZN13group_norm_v218gn_bwd_cuda_kernelI13__nv_bfloat16Li320ELi2ELi32ELi20ELi1024ELb0ELb1ELi32ELi320ELi320ELi4ELb1ELi8ELb0ELb0ELNS_15WgradSyncMethodE3ENS_16CompileConditionILi900EEEEEvPT_S6_S6_PKS5_S8_S8_S8_PKfflPfPj:
	.zero		14592


//--------------------- .nv.shared._ZN13group_norm_v218gn_bwd_cuda_kernelI13__nv_bfloat16Li320ELi3ELi32ELi20ELi1024ELb0ELb1ELi32ELi320ELi320ELi4ELb1ELi10ELb0ELb0ELNS_15WgradSyncMethodE3ENS_16CompileConditionILi900EEEEEvPT_S6_S6_PKS5_S8_S8_S8_PKfflPfPj --------------------------
	.section	.nv.shared._ZN13group_norm_v218gn_bwd_cuda_kernelI13__nv_bfloat16Li320ELi3ELi32ELi20ELi1024ELb0ELb1ELi32ELi320ELi320ELi4ELb1ELi10ELb0ELb0ELNS_15WgradSyncMethodE3ENS_16CompileConditionILi900EEEEEvPT_S6_S6_PKS5_S8_S8_S8_PKfflPfPj,"aw",@nobits
	.sectionflags	@""
	.align	8
.nv.shared._ZN13group_norm_v218gn_bwd_cuda_kernelI13__nv_bfloat16Li320ELi3ELi32ELi20ELi1024ELb0ELb1ELi32ELi320ELi320ELi4ELb1ELi10ELb0ELb0ELNS_15WgradSyncMethodE3ENS_16CompileConditionILi900EEEEEvPT_S6_S6_PKS5_S8_S8_S8_PKfflPfPj:
	.zero		14592


//--------------------- .nv.shared._ZN13group_norm_v218gn_bwd_cuda_kernelI13__nv_bfloat16Li320ELi3ELi32ELi20ELi1024ELb0ELb1ELi32ELi320ELi320ELi4ELb1ELi12ELb0ELb0ELNS_15WgradSyncMethodE3ENS_16CompileConditionILi900EEEEEvPT_S6_S6_PKS5_S8_S8_S8_PKfflPfPj --------------------------
	.section	.nv.shared._ZN13group_norm_v218gn_bwd_cuda_kernelI13__nv_bfloat16Li320ELi3ELi32ELi20ELi1024ELb0ELb1ELi32ELi320ELi320ELi4ELb1ELi12ELb0ELb0ELNS_15WgradSyncMethodE3ENS_16CompileConditionILi900EEEEEvPT_S6_S6_PKS5_S8_S8_S8_PKfflPfPj,"aw",@nobits
	.sectionflags	@""
	.align	8
.nv.shared._ZN13group_norm_v218gn_bwd_cuda_kernelI13__nv_bfloat16Li320ELi3ELi32ELi20ELi1024ELb0ELb1ELi32ELi320ELi320ELi4ELb1ELi12ELb0ELb0ELNS_15WgradSyncMethodE3ENS_16CompileConditionILi900EEEEEvPT_S6_S6_PKS5_S8_S8_S8_PKfflPfPj:
	.zero		14592


//--------------------- .nv.shared._ZN13group_norm_v218gn_bwd_cuda_kernelI13__nv_bfloat16Li320ELi3ELi16ELi40ELi1024ELb1ELb1ELi8ELi320ELi320ELi4ELb1ELi2ELb0ELb0ELNS_15WgradSyncMethodE3ENS_16CompileConditionILi900EEEEEvPT_S6_S6_PKS5_S8_S8_S8_PKfflPfPj --------------------------
	.section	.nv.shared._ZN13group_norm_v218gn_bwd_cuda_kernelI13__nv_bfloat16Li320ELi3ELi16ELi40ELi1024ELb1ELb1ELi8ELi320ELi320ELi4ELb1ELi2ELb0ELb0ELNS_15WgradSyncMethodE3ENS_16CompileConditionILi900EEEEEvPT_S6_S6_PKS5_S8_S8_S8_PKfflPfPj,"aw",@nobits
	.sectionflags	@""
	.align	8
.nv.shared._ZN13group_norm_v218gn_bwd_cuda_kernelI13__nv_bfloat16Li320ELi3ELi16ELi40ELi1024ELb1ELb1ELi8ELi320ELi320ELi4ELb1ELi2ELb0ELb0ELNS_15WgradSyncMethodE3ENS_16CompileConditionILi900EEEEEvPT_S6_S6_PKS5_S8_S8_S8_PKfflPfPj:
	.zero		14528


//--------------------- .nv.shared._ZN13group_norm_v218gn_bwd_cuda_kernelI13__nv_bfloat16Li320ELi1ELi16ELi40ELi1024ELb1ELb1ELi16ELi320ELi320ELi4ELb1ELi2ELb0ELb0ELNS_15WgradSyncMethodE3ENS_16CompileConditionILi900EEEEEvPT_S6_S6_PKS5_S8_S8_S8_PKfflPfPj --------------------------
	.section	.nv.shared._ZN13group_norm_v218gn_bwd_cuda_kernelI13__nv_bfloat16Li320ELi1ELi16ELi40ELi1024ELb1ELb1ELi16ELi320ELi320ELi4ELb1ELi2ELb0ELb0ELNS_15WgradSyncMethodE3ENS_16CompileConditionILi900EEEEEvPT_S6_S6_PKS5_S8_S8_S8_PKfflPfPj,"aw",@nobits
	.sectionflags	@""
	.align	8
.nv.shared._ZN13group_norm_v218gn_bwd_cuda_kernelI13__nv_bfloat16Li320ELi1ELi16ELi40ELi1024ELb1ELb1ELi16ELi320ELi320ELi4ELb1ELi2ELb0ELb0ELNS_15WgradSyncMethodE3ENS_16CompileConditionILi900EEEEEvPT_S6_S6_PKS5_S8_S8_S8_PKfflPfPj:
	.zero		14528


//--------------------- .nv.shared._ZN13group_norm_v218gn_bwd_cuda_kernelI13__nv_bfloat16Li320ELi3ELi16ELi40ELi1024ELb1ELb1ELi16ELi320ELi320ELi4ELb1ELi4ELb0ELb0ELNS_15WgradSyncMethodE3ENS_16CompileConditionILi900EEEEEvPT_S6_S6_PKS5_S8_S8_S8_PKfflPfPj --------------------------
	.section	.nv.shared._ZN13group_norm_v218gn_bwd_cuda_kernelI13__nv_bfloat16Li320ELi3ELi16ELi40ELi1024ELb1ELb1ELi16ELi320ELi320ELi4ELb1ELi4ELb0ELb0ELNS_15WgradSyncMethodE3ENS_16CompileConditionILi900EEEEEvPT_S6_S6_PKS5_S8_S8_S8_PKfflPfPj,"aw",@nobits
	.sectionflags	@""
	.align	8
.nv.shared._ZN13group_norm_v218gn_bwd_cuda_kernelI13__nv_bfloat16Li320ELi3ELi16ELi40ELi1024ELb1ELb1ELi16ELi320ELi320ELi4ELb1ELi4ELb0ELb0ELNS_15WgradSyncMethodE3ENS_16CompileConditionILi900EEEEEvPT_S6_S6_PKS5_S8_S8_S8_PKfflPfPj:
	.zero		14528


//--------------------- .nv.shared._ZN13group_norm_v218gn_bwd_cuda_kernelI13__nv_bfloat16Li320ELi1ELi16ELi40ELi1024ELb1ELb1ELi32ELi320ELi320ELi4ELb1ELi4ELb0ELb0ELNS_15WgradSyncMethodE3ENS_16CompileConditionILi900EEEEEvPT_S6_S6_PKS5_S8_S8_S8_PKfflPfPj --------------------------
	.section	.nv.shared._ZN13group_norm_v218gn_bwd_cuda_kernelI13__nv_bfloat16Li320ELi1ELi16ELi40ELi1024ELb1ELb1ELi32ELi320ELi320ELi4ELb1ELi4ELb0ELb0ELNS_15WgradSyncMethodE3ENS_16CompileConditionILi900EEEEEvPT_S6_S6_PKS5_S8_S8_S8_PKfflPfPj,"aw",@nobits
	.sectionflags	@""
	.align	8
.nv.shared._ZN13group_norm_v218gn_bwd_cuda_kernelI13__nv_bfloat16Li320ELi1ELi16ELi40ELi1024ELb1ELb1ELi32ELi320ELi320ELi4ELb1ELi4ELb0ELb0ELNS_15WgradSyncMethodE3ENS_16CompileConditionILi900EEEEEvPT_S6_S6_PKS5_S8_S8_S8_PKfflPfPj:
	.zero		14528


//--------------------- .nv.shared._ZN13group_norm_v218gn_bwd_cuda_kernelI13__nv_bfloat16Li320ELi1ELi16ELi40ELi1024ELb1ELb1ELi64ELi320ELi320ELi4ELb1ELi8ELb0ELb0ELNS_15WgradSyncMethodE3ENS_16CompileConditionILi900EEEEEvPT_S6_S6_PKS5_S8_S8_S8_PKfflPfPj --------------------------
	.section	.nv.shared._ZN13group_norm_v218gn_bwd_cuda_kernelI13__nv_bfloat16Li320ELi1ELi16ELi40ELi1024ELb1ELb1ELi64ELi320ELi320ELi4ELb1ELi8ELb0ELb0ELNS_15WgradSyncMethodE3ENS_16CompileConditionILi900EEEEEvPT_S6_S6_PKS5_S8_S8_S8_PKfflPfPj,"aw",@nobits
	.sectionflags	@""
	.align	8
.nv.shared._ZN13group_norm_v218gn_bwd_cuda_kernelI13__nv_bfloat16Li320ELi1ELi16ELi40ELi1024ELb1ELb1ELi64ELi320ELi320ELi4ELb1ELi8ELb0ELb0ELNS_15WgradSyncMethodE3ENS_16CompileConditionILi900EEEEEvPT_S6_S6_PKS5_S8_S8_S8_PKfflPfPj:
	.zero		14528


//--------------------- .nv.shared._ZN13group_norm_v218gn_bwd_cuda_kernelI13__nv_bfloat16Li320ELi2ELi16ELi40ELi1024ELb1ELb1ELi32ELi320ELi320ELi4ELb1ELi8ELb0ELb0ELNS_15WgradSyncMethodE3ENS_16CompileConditionILi900EEEEEvPT_S6_S6_PKS5_S8_S8_S8_PKfflPfPj --------------------------
	.section	.nv.shared._ZN13group_norm_v218gn_bwd_cuda_kernelI13__nv_bfloat16Li320ELi2ELi16ELi40ELi1024ELb1ELb1ELi32ELi320ELi320ELi4ELb1ELi8ELb0ELb0ELNS_15WgradSyncMethodE3ENS_16CompileConditionILi900EEEEEvPT_S6_S6_PKS5_S8_S8_S8_PKfflPfPj,"aw",@nobits
	.sectionflags	@""
	.align	8
.nv.shared._ZN13group_norm_v218gn_bwd_cuda_kernelI13__nv_bfloat16Li320ELi2ELi16ELi40ELi1024ELb1ELb1ELi32ELi320ELi320ELi4ELb1ELi8ELb0ELb0ELNS_15WgradSyncMethodE3ENS_16CompileConditionILi900EEEEEvPT_S6_S6_PKS5_S8_S8_S8_PKfflPfPj:
	.zero		14528


//--------------------- .nv.shared._ZN13group_norm_v218gn_bwd_cuda_kernelI13__nv_bfloat16Li320ELi3ELi16ELi40ELi1024ELb1ELb1ELi32ELi320ELi320ELi4ELb1ELi10ELb0ELb0ELNS_15WgradSyncMethodE3ENS_16CompileConditionILi900EEEEEvPT_S6_S6_PKS5_S8_S8_S8_PKfflPfPj --------------------------
	.section	.nv.shared._ZN13group_norm_v218gn_bwd_cuda_kernelI13__nv_bfloat16Li320ELi3ELi16ELi40ELi1024ELb1ELb1ELi32ELi320ELi320ELi4ELb1ELi10ELb0ELb0ELNS_15WgradSyncMethodE3ENS_16CompileConditionILi900EEEEEvPT_S6_S6_PKS5_S8_S8_S8_PKfflPfPj,"aw",@nobits
	.sectionflags	@""
	.align	8
.nv.shared._ZN13group_norm_v218gn_bwd_cuda_kernelI13__nv_bfloat16Li320ELi3ELi16ELi40ELi1024ELb1ELb1ELi32ELi320ELi320ELi4ELb1ELi10ELb0ELb0ELNS_15WgradSyncMethodE3ENS_16CompileConditionILi900EEEEEvPT_S6_S6_PKS5_S8_S8_S8_PKfflPfPj:
	.zero		14528


//--------------------- .nv.shared._ZN13group_norm_v218gn_bwd_cuda_kernelI13__nv_bfloat16Li320ELi3ELi16ELi40ELi1024ELb1ELb1ELi32ELi320ELi320ELi4ELb1ELi12ELb0ELb0ELNS_15WgradSyncMethodE3ENS_16CompileConditionILi900EEEEEvPT_S6_S6_PKS5_S8_S8_S8_PKfflPfPj --------------------------
	.section	.nv.shared._ZN13group_norm_v218gn_bwd_cuda_kernelI13__nv_bfloat16Li320ELi3ELi16ELi40ELi1024ELb1ELb1ELi32ELi320ELi320ELi4ELb1ELi12ELb0ELb0ELNS_15WgradSyncMethodE3ENS_16CompileConditionILi900EEEEEvPT_S6_S6_PKS5_S8_S8_S8_PKfflPfPj,"aw",@nobits
	.sectionflags	@""
	.align	8
.nv.shared._ZN13group_norm_v218gn_bwd_cuda_kernelI13__nv_bfloat16Li320ELi3ELi16ELi40ELi1024ELb1ELb1ELi32ELi320ELi320ELi4ELb1ELi12ELb0ELb0ELNS_15WgradSyncMethodE3ENS_16CompileConditionILi900EEEEEvPT_S6_S6_PKS5_S8_S8_S8_PKfflPfPj:
	.zero		14528


//--------------------- .nv.shared._ZN13group_norm_v214gn_cuda_kernelI13__nv_bfloat16Li320ELi3ELi32ELi20ELi1024ELb0ELi8ELi320ELi320ELi4ELb1ELi2ELb0ELb0ENS_16CompileConditionILi900EEEEEvPT_PKS4_S7_S7_flPfS8_Pj --------------------------
	.section	.nv.shared._ZN13group_norm_v214gn_cuda_kernelI13__nv_bfloat16Li320ELi3ELi32ELi20ELi1024ELb0ELi8ELi320ELi320ELi4ELb1ELi2ELb0ELb0ENS_16CompileConditionILi900EEEEEvPT_PKS4_S7_S7_flPfS8_Pj,"aw",@nobits
	.sectionflags	@""
	.align	8
.nv.shared._ZN13group_norm_v214gn_cuda_kernelI13__nv_bfloat16Li320ELi3ELi32ELi20ELi1024ELb0ELi8ELi320ELi320ELi4ELb1ELi2ELb0ELb0ENS_16CompileConditionILi900EEEEEvPT_PKS4_S7_S7_flPfS8_Pj:
	.zero		4352


//--------------------- .nv.shared._ZN13group_norm_v214gn_cuda_kernelI13__nv_bfloat16Li320ELi1ELi32ELi20ELi1024ELb0ELi16ELi320ELi320ELi4ELb1ELi2ELb0ELb0ENS_16CompileConditionILi900EEEEEvPT_PKS4_S7_S7_flPfS8_Pj --------------------------
	.section	.nv.shared._ZN13group_norm_v214gn_cuda_kernelI13__nv_bfloat16Li320ELi1ELi32ELi20ELi1024ELb0ELi16ELi320ELi320ELi4ELb1ELi2ELb0ELb0ENS_16CompileConditionILi900EEEEEvPT_PKS4_S7_S7_flPfS8_Pj,"aw",@nobits
	.sectionflags	@""
	.align	8
.nv.shared._ZN13group_norm_v214gn_cuda_kernelI13__nv_bfloat16Li320ELi1ELi32ELi20ELi1024ELb0ELi16ELi320ELi320ELi4ELb1ELi2ELb0ELb0ENS_16CompileConditionILi900EEEEEvPT_PKS4_S7_S7_flPfS8_Pj:
	.zero		4352


//--------------------- .nv.shared._ZN13group_norm_v214gn_cuda_kernelI13__nv_bfloat16Li320ELi3ELi32ELi20ELi1024ELb0ELi16ELi320ELi320ELi4ELb1ELi5ELb0ELb0ENS_16CompileConditionILi900EEEEEvPT_PKS4_S7_S7_flPfS8_Pj --------------------------
	.section	.nv.shared._ZN13group_norm_v214gn_cuda_kernelI13__nv_bfloat16Li320ELi3ELi32ELi20ELi1024ELb0ELi16ELi320ELi320ELi4ELb1ELi5ELb0ELb0ENS_16CompileConditionILi900EEEEEvPT_PKS4_S7_S7_flPfS8_Pj,"aw",@nobits
	.sectionflags	@""
	.align	8
.nv.shared._ZN13group_norm_v214gn_cuda_kernelI13__nv_bfloat16Li320ELi3ELi32ELi20ELi1024ELb0ELi16ELi320ELi320ELi4ELb1ELi5ELb0ELb0ENS_16CompileConditionILi900EEEEEvPT_PKS4_S7_S7_flPfS8_Pj:
	.zero		4352


//--------------------- .nv.shared._ZN13group_norm_v214gn_cuda_kernelI13__nv_bfloat16Li320ELi1ELi32ELi20ELi1024ELb0ELi32ELi320ELi320ELi4ELb1ELi4ELb0ELb0ENS_16CompileConditionILi900EEEEEvPT_PKS4_S7_S7_flPfS8_Pj --------------------------
	.section	.nv.shared._ZN13group_norm_v214gn_cuda_kernelI13__nv_bfloat16Li320ELi1ELi32ELi20ELi1024ELb0ELi32ELi320ELi320ELi4ELb1ELi4ELb0ELb0ENS_16CompileConditionILi900EEEEEvPT_PKS4_S7_S7_flPfS8_Pj,"aw",@nobits
	.sectionflags	@""
	.align	8
.nv.shared._ZN13group_norm_v214gn_cuda_kernelI13__nv_bfloat16Li320ELi1ELi32ELi20ELi1024ELb0ELi32ELi320ELi320ELi4ELb1ELi4ELb0ELb0ENS_16CompileConditionILi900EEEEEvPT_PKS4_S7_S7_flPfS8_Pj:
	.zero		4352


//--------------------- .nv.shared._ZN13group_norm_v214gn_cuda_kernelI13__nv_bfloat16Li320ELi3ELi32ELi20ELi1024ELb0ELi32ELi320ELi320ELi4ELb1ELi10ELb0ELb0ENS_16CompileConditionILi900EEEEEvPT_PKS4_S7_S7_flPfS8_Pj --------------------------
	.section	.nv.shared._ZN13group_norm_v214gn_cuda_kernelI13__nv_bfloat16Li320ELi3ELi32ELi20ELi1024ELb0ELi32ELi320ELi320ELi4ELb1ELi10ELb0ELb0ENS_16CompileConditionILi900EEEEEvPT_PKS4_S7_S7_flPfS8_Pj,"aw",@nobits
	.sectionflags	@""
	.align	8
.nv.shared._ZN13group_norm_v214gn_cuda_kernelI13__nv_bfloat16Li320ELi3ELi32ELi20ELi1024ELb0ELi32ELi320ELi320ELi4ELb1ELi10ELb0ELb0ENS_16CompileConditionILi900EEEEEvPT_PKS4_S7_S7_flPfS8_Pj:
	.zero		4352


//--------------------- .nv.shared._ZN13group_norm_v214gn_cuda_kernelI13__nv_bfloat16Li320ELi1ELi32ELi20ELi1024ELb0ELi64ELi320ELi320ELi4ELb1ELi9ELb0ELb0ENS_16CompileConditionILi900EEEEEvPT_PKS4_S7_S7_flPfS8_Pj --------------------------
	.section	.nv.shared._ZN13group_norm_v214gn_cuda_kernelI13__nv_bfloat16Li320ELi1ELi32ELi20ELi1024ELb0ELi64ELi320ELi320ELi4ELb1ELi9ELb0ELb0ENS_16CompileConditionILi900EEEEEvPT_PKS4_S7_S7_flPfS8_Pj,"aw",@nobits
	.sectionflags	@""
	.align	8
.nv.shared._ZN13group_norm_v214gn_cuda_kernelI13__nv_bfloat16Li320ELi1ELi32ELi20ELi1024ELb0ELi64ELi320ELi320ELi4ELb1ELi9ELb0ELb0ENS_16CompileConditionILi900EEEEEvPT_PKS4_S7_S7_flPfS8_Pj:
	.zero		4352


//--------------------- .nv.shared._ZN13group_norm_v214gn_cuda_kernelI13__nv_bfloat16Li320ELi1ELi32ELi20ELi1024ELb0ELi128ELi320ELi320ELi4ELb1ELi18ELb0ELb0ENS_16CompileConditionILi900EEEEEvPT_PKS4_S7_S7_flPfS8_Pj --------------------------
	.section	.nv.shared._ZN13group_norm_v214gn_cuda_kernelI13__nv_bfloat16Li320ELi1ELi32ELi20ELi1024ELb0ELi128ELi320ELi320ELi4ELb1ELi18ELb0ELb0ENS_16CompileConditionILi900EEEEEvPT_PKS4_S7_S7_flPfS8_Pj,"aw",@nobits
	.sectionflags	@""
	.align	8
.nv.shared._ZN13group_norm_v214gn_cuda_kernelI13__nv_bfloat16Li320ELi1ELi32ELi20ELi1024ELb0ELi128ELi320ELi320ELi4ELb1ELi18ELb0ELb0ENS_16CompileConditionILi900EEEEEvPT_PKS4_S7_S7_flPfS8_Pj:
	.zero		4352


//--------------------- .nv.shared._ZN13group_norm_v214gn_cuda_kernelI13__nv_bfloat16Li320ELi3ELi32ELi20ELi1024ELb0ELi64ELi320ELi320ELi4ELb1ELi21ELb0ELb0ENS_16CompileConditionILi900EEEEEvPT_PKS4_S7_S7_flPfS8_Pj --------------------------
	.section	.nv.shared._ZN13group_norm_v214gn_cuda_kernelI13__nv_bfloat16Li320ELi3ELi32ELi20ELi1024ELb0ELi64ELi320ELi320ELi4ELb1ELi21ELb0ELb0ENS_16CompileConditionILi900EEEEEvPT_PKS4_S7_S7_flPfS8_Pj,"aw",@nobits
	.sectionflags	@""
	.align	8
.nv.shared._ZN13group_norm_v214gn_cuda_kernelI13__nv_bfloat16Li320ELi3ELi32ELi20ELi1024ELb0ELi64ELi320ELi320ELi4ELb1ELi21ELb0ELb0ENS_16CompileConditionILi900EEEEEvPT_PKS4_S7_S7_flPfS8_Pj:
	.zero		4352


//--------------------- .nv.shared._ZN13group_norm_v214gn_cuda_kernelI13__nv_bfloat16Li320ELi2ELi32ELi20ELi1024ELb0ELi64ELi320ELi320ELi4ELb1ELi18ELb0ELb0ENS_16CompileConditionILi900EEEEEvPT_PKS4_S7_S7_flPfS8_Pj --------------------------
	.section	.nv.shared._ZN13group_norm_v214gn_cuda_kernelI13__nv_bfloat16Li320ELi2ELi32ELi20ELi1024ELb0ELi64ELi320ELi320ELi4ELb1ELi18ELb0ELb0ENS_16CompileConditionILi900EEEEEvPT_PKS4_S7_S7_flPfS8_Pj,"aw",@nobits
	.sectionflags	@""
	.align	8
.nv.shared._ZN13group_norm_v214gn_cuda_kernelI13__nv_bfloat16Li320ELi2ELi32ELi20ELi1024ELb0ELi64ELi320ELi320ELi4ELb1ELi18ELb0ELb0ENS_16CompileConditionILi900EEEEEvPT_PKS4_S7_S7_flPfS8_Pj:
	.zero		4352


//--------------------- .nv.shared._ZN13group_norm_v214gn_cuda_kernelI13__nv_bfloat16Li320ELi3ELi16ELi40ELi1024ELb1ELi8ELi320ELi320ELi4ELb1ELi2ELb0ELb0ENS_16CompileConditionILi900EEEEEvPT_PKS4_S7_S7_flPfS8_Pj --------------------------
	.section	.nv.shared._ZN13group_norm_v214gn_cuda_kernelI13__nv_bfloat16Li320ELi3ELi16ELi40ELi1024ELb1ELi8ELi320ELi320ELi4ELb1ELi2ELb0ELb0ENS_16CompileConditionILi900EEEEEvPT_PKS4_S7_S7_flPfS8_Pj,"aw",@nobits
	.sectionflags	@""
	.align	8
.nv.shared._ZN13group_norm_v214gn_cuda_kernelI13__nv_bfloat16Li320ELi3ELi16ELi40ELi1024ELb1ELi8ELi320ELi320ELi4ELb1ELi2ELb0ELb0ENS_16CompileConditionILi900EEEEEvPT_PKS4_S7_S7_flPfS8_Pj:
	.zero		4288


//--------------------- .nv.shared._ZN13group_norm_v214gn_cuda_kernelI13__nv_bfloat16Li320ELi1ELi16ELi40ELi1024ELb1ELi16ELi320ELi320ELi4ELb1ELi2ELb0ELb0ENS_16CompileConditionILi900EEEEEvPT_PKS4_S7_S7_flPfS8_Pj --------------------------
	.section	.nv.shared._ZN13group_norm_v214gn_cuda_kernelI13__nv_bfloat16Li320ELi1ELi16ELi40ELi1024ELb1ELi16ELi320ELi320ELi4ELb1ELi2ELb0ELb0ENS_16CompileConditionILi900EEEEEvPT_PKS4_S7_S7_flPfS8_Pj,"aw",@nobits
	.sectionflags	@""
	.align	8
.nv.shared._ZN13group_norm_v214gn_cuda_kernelI13__nv_bfloat16Li320ELi1ELi16ELi40ELi1024ELb1ELi16ELi320ELi320ELi4ELb1ELi2ELb0ELb0ENS_16CompileConditionILi900EEEEEvPT_PKS4_S7_S7_flPfS8_Pj:
	.zero		4288


//--------------------- .nv.shared._ZN13group_norm_v214gn_cuda_kernelI13__nv_bfloat16Li320ELi3ELi16ELi40ELi1024ELb1ELi16ELi320ELi320ELi4ELb1ELi5ELb0ELb0ENS_16CompileConditionILi900EEEEEvPT_PKS4_S7_S7_flPfS8_Pj --------------------------
	.section	.nv.shared._ZN13group_norm_v214gn_cuda_kernelI13__nv_bfloat16Li320ELi3ELi16ELi40ELi1024ELb1ELi16ELi320ELi320ELi4ELb1ELi5ELb0ELb0ENS_16CompileConditionILi900EEEEEvPT_PKS4_S7_S7_flPfS8_Pj,"aw",@nobits
	.sectionflags	@""
	.align	8
.nv.shared._ZN13group_norm_v214gn_cuda_kernelI13__nv_bfloat16Li320ELi3ELi16ELi40ELi1024ELb1ELi16ELi320ELi320ELi4ELb1ELi5ELb0ELb0ENS_16CompileConditionILi900EEEEEvPT_PKS4_S7_S7_flPfS8_Pj:
	.zero		4288


//--------------------- .nv.shared._ZN13group_norm_v214gn_cuda_kernelI13__nv_bfloat16Li320ELi1ELi16ELi40ELi1024ELb1ELi32ELi320ELi320ELi4ELb1ELi4ELb0ELb0ENS_16CompileConditionILi900EEEEEvPT_PKS4_S7_S7_flPfS8_Pj --------------------------
	.section	.nv.shared._ZN13group_norm_v214gn_cuda_kernelI13__nv_bfloat16Li320ELi1ELi16ELi40ELi1024ELb1ELi32ELi320ELi320ELi4ELb1ELi4ELb0ELb0ENS_16CompileConditionILi900EEEEEvPT_PKS4_S7_S7_flPfS8_Pj,"aw",@nobits
	.sectionflags	@""
	.align	8
.nv.shared._ZN13group_norm_v214gn_cuda_kernelI13__nv_bfloat16Li320ELi1ELi16ELi40ELi1024ELb1ELi32ELi320ELi320ELi4ELb1ELi4ELb0ELb0ENS_16CompileConditionILi900EEEEEvPT_PKS4_S7_S7_flPfS8_Pj:
	.zero		4288


//--------------------- .nv.shared._ZN13group_norm_v214gn_cuda_kernelI13__nv_bfloat16Li320ELi3ELi16ELi40ELi1024ELb1ELi32ELi320ELi320ELi4ELb1ELi10ELb0ELb0ENS_16CompileConditionILi900EEEEEvPT_PKS4_S7_S7_flPfS8_Pj --------------------------
	.section	.nv.shared._ZN13group_norm_v214gn_cuda_kernelI13__nv_bfloat16Li320ELi3ELi16ELi40ELi1024ELb1ELi32ELi320ELi320ELi4ELb1ELi10ELb0ELb0ENS_16CompileConditionILi900EEEEEvPT_PKS4_S7_S7_flPfS8_Pj,"aw",@nobits
	.sectionflags	@""
	.align	8
.nv.shared._ZN13group_norm_v214gn_cuda_kernelI13__nv_bfloat16Li320ELi3ELi16ELi40ELi1024ELb1ELi32ELi320ELi320ELi4ELb1ELi10ELb0ELb0ENS_16CompileConditionILi900EEEEEvPT_PKS4_S7_S7_flPfS8_Pj:
	.zero		4288


//--------------------- .nv.shared._ZN13group_norm_v214gn_cuda_kernelI13__nv_bfloat16Li320ELi1ELi16ELi40ELi1024ELb1ELi64ELi320ELi320ELi4ELb1ELi9ELb0ELb0ENS_16CompileConditionILi900EEEEEvPT_PKS4_S7_S7_flPfS8_Pj --------------------------
	.section	.nv.shared._ZN13group_norm_v214gn_cuda_kernelI13__nv_bfloat16Li320ELi1ELi16ELi40ELi1024ELb1ELi64ELi320ELi320ELi4ELb1ELi9ELb0ELb0ENS_16CompileConditionILi900EEEEEvPT_PKS4_S7_S7_flPfS8_Pj,"aw",@nobits
	.sectionflags	@""
	.align	8
.nv.shared._ZN13group_norm_v214gn_cuda_kernelI13__nv_bfloat16Li320ELi1ELi16ELi40ELi1024ELb1ELi64ELi320ELi320ELi4ELb1ELi9ELb0ELb0ENS_16CompileConditionILi900EEEEEvPT_PKS4_S7_S7_flPfS8_Pj:
	.zero		4288


//--------------------- .nv.shared._ZN13group_norm_v214gn_cuda_kernelI13__nv_bfloat16Li320ELi1ELi16ELi40ELi1024ELb1ELi128ELi320ELi320ELi4ELb1ELi18ELb0ELb0ENS_16CompileConditionILi900EEEEEvPT_PKS4_S7_S7_flPfS8_Pj --------------------------
	.section	.nv.shared._ZN13group_norm_v214gn_cuda_kernelI13__nv_bfloat16Li320ELi1ELi16ELi40ELi1024ELb1ELi128ELi320ELi320ELi4ELb1ELi18ELb0ELb0ENS_16CompileConditionILi900EEEEEvPT_PKS4_S7_S7_flPfS8_Pj,"aw",@nobits
	.sectionflags	@""
	.align	8
.nv.shared._ZN13group_norm_v214gn_cuda_kernelI13__nv_bfloat16Li320ELi1ELi16ELi40ELi1024ELb1ELi128ELi320ELi320ELi4ELb1ELi18ELb0ELb0ENS_16CompileConditionILi900EEEEEvPT_PKS4_S7_S7_flPfS8_Pj:
	.zero		4288


//--------------------- .nv.shared._ZN13group_norm_v214gn_cuda_kernelI13__nv_bfloat16Li320ELi3ELi16ELi40ELi1024ELb1ELi64ELi320ELi320ELi4ELb1ELi21ELb0ELb0ENS_16CompileConditionILi900EEEEEvPT_PKS4_S7_S7_flPfS8_Pj --------------------------
	.section	.nv.shared._ZN13group_norm_v214gn_cuda_kernelI13__nv_bfloat16Li320ELi3ELi16ELi40ELi1024ELb1ELi64ELi320ELi320ELi4ELb1ELi21ELb0ELb0ENS_16CompileConditionILi900EEEEEvPT_PKS4_S7_S7_flPfS8_Pj,"aw",@nobits
	.sectionflags	@""
	.align	8
.nv.shared._ZN13group_norm_v214gn_cuda_kernelI13__nv_bfloat16Li320ELi3ELi16ELi40ELi1024ELb1ELi64ELi320ELi320ELi4ELb1ELi21ELb0ELb0ENS_16CompileConditionILi900EEEEEvPT_PKS4_S7_S7_flPfS8_Pj:
	.zero		4288


//--------------------- .nv.shared._ZN13group_norm_v214gn_cuda_kernelI13__nv_bfloat16Li320ELi2ELi16ELi40ELi1024ELb1ELi64ELi320ELi320ELi4ELb1ELi18ELb0ELb0ENS_16CompileConditionILi900EEEEEvPT_PKS4_S7_S7_flPfS8_Pj --------------------------
	.section	.nv.shared._ZN13group_norm_v214gn_cuda_kernelI13__nv_bfloat16Li320ELi2ELi16ELi40ELi1024ELb1ELi64ELi320ELi320ELi4ELb1ELi18ELb0ELb0ENS_16CompileConditionILi900EEEEEvPT_PKS4_S7_S7_flPfS8_Pj,"aw",@nobits
	.sectionflags	@""
	.align	8
.nv.shared._ZN13group_norm_v214gn_cuda_kernelI13__nv_bfloat16Li320ELi2ELi16ELi40ELi1024ELb1ELi64ELi320ELi320ELi4ELb1ELi18ELb0ELb0ENS_16CompileConditionILi900EEEEEvPT_PKS4_S7_S7_flPfS8_Pj:
	.zero		4288


//--------------------- .nv.shared._ZN13group_norm_v218gn_bwd_cuda_kernelI6__halfLi320ELi3ELi32ELi20ELi1024ELb0ELb1ELi8ELi320ELi320ELi4ELb1ELi2ELb0ELb0ELNS_15WgradSyncMethodE3ENS_16CompileConditionILi900EEEEEvPT_S6_S6_PKS5_S8_S8_S8_PKfflPfPj --------------------------
	.section	.nv.shared._ZN13group_norm_v218gn_bwd_cuda_kernelI6__halfLi320ELi3ELi32ELi20ELi1024ELb0ELb1ELi8ELi320ELi320ELi4ELb1ELi2ELb0ELb0ELNS_15WgradSyncMethodE3ENS_16CompileConditionILi900EEEEEvPT_S6_S6_PKS5_S8_S8_S8_PKfflPfPj,"aw",@nobits
	.sectionflags	@""
	.align	8
.nv.shared._ZN13group_norm_v218gn_bwd_cuda_kernelI6__halfLi320ELi3ELi32ELi20ELi1024ELb0ELb1ELi8ELi320ELi320ELi4ELb1ELi2ELb0ELb0ELNS_15WgradSyncMethodE3ENS_16CompileConditionILi900EEEEEvPT_S6_S6_PKS5_S8_S8_S8_PKfflPfPj:
	.zero		14592


//--------------------- .nv.shared._ZN13group_norm_v218gn_bwd_cuda_kernelI6__halfLi320ELi1ELi32ELi20ELi1024ELb0ELb1ELi16ELi320ELi320ELi4ELb1ELi2ELb0ELb0ELNS_15WgradSyncMethodE3ENS_16CompileConditionILi900EEEEEvPT_S6_S6_PKS5_S8_S8_S8_PKfflPfPj --------------------------
	.section	.nv.shared._ZN13group_norm_v218gn_bwd_cuda_kernelI6__halfLi320ELi1ELi32ELi20ELi1024ELb0ELb1ELi16ELi320ELi320ELi4ELb1ELi2ELb0ELb0ELNS_15WgradSyncMethodE3ENS_16CompileConditionILi900EEEEEvPT_S6_S6_PKS5_S8_S8_S8_PKfflPfPj,"aw",@nobits
	.sectionflags	@""
	.align	8
.nv.shared._ZN13group_norm_v218gn_bwd_cuda_kernelI6__halfLi320ELi1ELi32ELi20ELi1024ELb0ELb1ELi16ELi320ELi320ELi4ELb1ELi2ELb0ELb0ELNS_15WgradSyncMethodE3ENS_16CompileConditionILi900EEEEEvPT_S6_S6_PKS5_S8_S8_S8_PKfflPfPj:
	.zero		14592


//--------------------- .nv.shared._ZN13group_norm_v218gn_bwd_cuda_kernelI6__halfLi320ELi3ELi32ELi20ELi1024ELb0ELb1ELi16ELi320ELi320ELi4ELb1ELi4ELb0ELb0ELNS_15WgradSyncMethodE3ENS_16CompileConditionILi900EEEEEvPT_S6_S6_PKS5_S8_S8_S8_PKfflPfPj --------------------------
	.section	.nv.shared._ZN13group_norm_v218gn_bwd_cuda_kernelI6__halfLi320ELi3ELi32ELi20ELi1024ELb0ELb1ELi16ELi320ELi320ELi4ELb1ELi4ELb0ELb0ELNS_15WgradSyncMethodE3ENS_16CompileConditionILi900EEEEEvPT_S6_S6_PKS5_S8_S8_S8_PKfflPfPj,"aw",@nobits
	.sectionflags	@""
	.align	8
.nv.shared._ZN13group_norm_v218gn_bwd_cuda_kernelI6__halfLi320ELi3ELi32ELi20ELi1024ELb0ELb1ELi16ELi320ELi320ELi4ELb1ELi4ELb0ELb0ELNS_15WgradSyncMethodE3ENS_16CompileConditionILi900EEEEEvPT_S6_S6_PKS5_S8_S8_S8_PKfflPfPj:
	.zero		14592


//--------------------- .nv.shared._ZN13group_norm_v218gn_bwd_cuda_kernelI6__halfLi320ELi1ELi32ELi20ELi1024ELb0ELb1ELi32ELi320ELi320ELi4ELb1ELi4ELb0ELb0ELNS_15WgradSyncMethodE3ENS_16CompileConditionILi900EEEEEvPT_S6_S6_PKS5_S8_S8_S8_PKfflPfPj --------------------------
	.section	.nv.shared._ZN13group_norm_v218gn_bwd_cuda_kernelI6__halfLi320ELi1ELi32ELi20ELi1024ELb0ELb1ELi32ELi320ELi320ELi4ELb1ELi4ELb0ELb0ELNS_15WgradSyncMethodE3ENS_16CompileConditionILi900EEEEEvPT_S6_S6_PKS5_S8_S8_S8_PKfflPfPj,"aw",@nobits
	.sectionflags	@""
	.align	8
.nv.shared._ZN13group_norm_v218gn_bwd_cuda_kernelI6__halfLi320ELi1ELi32ELi20ELi1024ELb0ELb1ELi32ELi320ELi320ELi4ELb1ELi4ELb0ELb0ELNS_15WgradSyncMethodE3ENS_16CompileConditionILi900EEEEEvPT_S6_S6_PKS5_S8_S8_S8_PKfflPfPj:
	.zero		14592


//--------------------- .nv.shared._ZN13group_norm_v218gn_bwd_cuda_kernelI6__halfLi320ELi1ELi32ELi20ELi1024ELb0ELb1ELi64ELi320ELi320ELi4ELb1ELi8ELb0ELb0ELNS_15WgradSyncMethodE3ENS_16CompileConditionILi900EEEEEvPT_S6_S6_PKS5_S8_S8_S8_PKfflPfPj --------------------------
	.section	.nv.shared._ZN13group_norm_v218gn_bwd_cuda_kernelI6__halfLi320ELi1ELi32ELi20ELi1024ELb0ELb1ELi64ELi320ELi320ELi4ELb1ELi8ELb0ELb0ELNS_15WgradSyncMethodE3ENS_16CompileConditionILi900EEEEEvPT_S6_S6_PKS5_S8_S8_S8_PKfflPfPj,"aw",@nobits
	.sectionflags	@""
	.align	8
.nv.shared._ZN13group_norm_v218gn_bwd_cuda_kernelI6__halfLi320ELi1ELi32ELi20ELi1024ELb0ELb1ELi64ELi320ELi320ELi4ELb1ELi8ELb0ELb0ELNS_15WgradSyncMethodE3ENS_16CompileConditionILi900EEEEEvPT_S6_S6_PKS5_S8_S8_S8_PKfflPfPj:
	.zero		14592


//--------------------- .nv.shared._ZN13group_norm_v218gn_bwd_cuda_kernelI6__halfLi320ELi2ELi32ELi20ELi1024ELb0ELb1ELi32ELi320ELi320ELi4ELb1ELi8ELb0ELb0ELNS_15WgradSyncMethodE3ENS_16CompileConditionILi900EEEEEvPT_S6_S6_PKS5_S8_S8_S8_PKfflPfPj --------------------------
	.section	.nv.shared._ZN13group_norm_v218gn_bwd_cuda_kernelI6__halfLi320ELi2ELi32ELi20ELi1024ELb0ELb1ELi32ELi320ELi320ELi4ELb1ELi8ELb0ELb0ELNS_15WgradSyncMethodE3ENS_16CompileConditionILi900EEEEEvPT_S6_S6_PKS5_S8_S8_S8_PKfflPfPj,"aw",@nobits
	.sectionflags	@""
	.align	8
.nv.shared._ZN13group_norm_v218gn_bwd_cuda_kernelI6__halfLi320ELi2ELi32ELi20ELi1024ELb0ELb1ELi32ELi320ELi320ELi4ELb1ELi8ELb0ELb0ELNS_15WgradSyncMethodE3ENS_16CompileConditionILi900EEEEEvPT_S6_S6_PKS5_S8_S8_S8_PKfflPfPj:
	.zero		14592


//--------------------- .nv.shared._ZN13group_norm_v218gn_bwd_cuda_kernelI6__halfLi320ELi3ELi32ELi20ELi1024ELb0ELb1ELi32ELi320ELi320ELi4ELb1ELi10ELb0ELb0ELNS_15WgradSyncMethodE3ENS_16CompileConditionILi900EEEEEvPT_S6_S6_PKS5_S8_S8_S8_PKfflPfPj --------------------------
	.section	.nv.shared._ZN13group_norm_v218gn_bwd_cuda_kernelI6__halfLi320ELi3ELi32ELi20ELi1024ELb0ELb1ELi32ELi320ELi320ELi4ELb1ELi10ELb0ELb0ELNS_15WgradSyncMethodE3ENS_16CompileConditionILi900EEEEEvPT_S6_S6_PKS5_S8_S8_S8_PKfflPfPj,"aw",@nobits
	.sectionflags	@""
	.align	8
.nv.shared._ZN13group_norm_v218gn_bwd_cuda_kernelI6__halfLi320ELi3ELi32ELi20ELi1024ELb0ELb1ELi32ELi320ELi320ELi4ELb1ELi10ELb0ELb0ELNS_15WgradSyncMethodE3ENS_16CompileConditionILi900EEEEEvPT_S6_S6_PKS5_S8_S8_S8_PKfflPfPj:
	.zero		14592


//--------------------- .nv.shared._ZN13group_norm_v218gn_bwd_cuda_kernelI6__halfLi320ELi3ELi32ELi20ELi1024ELb0ELb1ELi32ELi320ELi320ELi4ELb1ELi12ELb0ELb0ELNS_15WgradSyncMethodE3ENS_16CompileConditionILi900EEEEEvPT_S6_S6_PKS5_S8_S8_S8_PKfflPfPj --------------------------
	.section	.nv.shared._ZN13group_norm_v218gn_bwd_cuda_kernelI6__halfLi320ELi3ELi32ELi20ELi1024ELb0ELb1ELi32ELi320ELi320ELi4ELb1ELi12ELb0ELb0ELNS_15WgradSyncMethodE3ENS_16CompileConditionILi900EEEEEvPT_S6_S6_PKS5_S8_S8_S8_PKfflPfPj,"aw",@nobits
	.sectionflags	@""
	.align	8
.nv.shared._ZN13group_norm_v218gn_bwd_cuda_kernelI6__halfLi320ELi3ELi32ELi20ELi1024ELb0ELb1ELi32ELi320ELi320ELi4ELb1ELi12ELb0ELb0ELNS_15WgradSyncMethodE3ENS_16CompileConditionILi900EEEEEvPT_S6_S6_PKS5_S8_S8_S8_PKfflPfPj:
	.zero		14592


//--------------------- .nv.shared._ZN13group_norm_v218gn_bwd_cuda_kernelI6__halfLi320ELi3ELi16ELi40ELi1024ELb1ELb1ELi8ELi320ELi320ELi4ELb1ELi2ELb0ELb0ELNS_15WgradSyncMethodE3ENS_16CompileConditionILi900EEEEEvPT_S6_S6_PKS5_S8_S8_S8_PKfflPfPj --------------------------
	.section	.nv.shared._ZN13group_norm_v218gn_bwd_cuda_kernelI6__halfLi320ELi3ELi16ELi40ELi1024ELb1ELb1ELi8ELi320ELi320ELi4ELb1ELi2ELb0ELb0ELNS_15WgradSyncMethodE3ENS_16CompileConditionILi900EEEEEvPT_S6_S6_PKS5_S8_S8_S8_PKfflPfPj,"aw",@nobits
	.sectionflags	@""
	.align	8
.nv.shared._ZN13group_norm_v218gn_bwd_cuda_kernelI6__halfLi320ELi3ELi16ELi40ELi1024ELb1ELb1ELi8ELi320ELi320ELi4ELb1ELi2ELb0ELb0ELNS_15WgradSyncMethodE3ENS_16CompileConditionILi900EEEEEvPT_S6_S6_PKS5_S8_S8_S8_PKfflPfPj:
	.zero		14528


//--------------------- .nv.shared._ZN13group_norm_v218gn_bwd_cuda_kernelI6__halfLi320ELi1ELi16ELi40ELi1024ELb1ELb1ELi16ELi320ELi320ELi4ELb1ELi2ELb0ELb0ELNS_15WgradSyncMethodE3ENS_16CompileConditionILi900EEEEEvPT_S6_S6_PKS5_S8_S8_S8_PKfflPfPj --------------------------
	.section	.nv.shared._ZN13group_norm_v218gn_bwd_cuda_kernelI6__halfLi320ELi1ELi16ELi40ELi1024ELb1ELb1ELi16ELi320ELi320ELi4ELb1ELi2ELb0ELb0ELNS_15WgradSyncMethodE3ENS_16CompileConditionILi900EEEEEvPT_S6_S6_PKS5_S8_S8_S8_PKfflPfPj,"aw",@nobits
	.sectionflags	@""
	.align	8
.nv.shared._ZN13group_norm_v218gn_bwd_cuda_kernelI6__halfLi320ELi1ELi16ELi40ELi1024ELb1ELb1ELi16ELi320ELi320ELi4ELb1ELi2ELb0ELb0ELNS_15WgradSyncMethodE3ENS_16CompileConditionILi900EEEEEvPT_S6_S6_PKS5_S8_S8_S8_PKfflPfPj:
	.zero		14528


//--------------------- .nv.shared._ZN13group_norm_v218gn_bwd_cuda_kernelI6__halfLi320ELi3ELi16ELi40ELi1024ELb1ELb1ELi16ELi320ELi320ELi4ELb1ELi4ELb0ELb0ELNS_15WgradSyncMethodE3ENS_16CompileConditionILi900EEEEEvPT_S6_S6_PKS5_S8_S8_S8_PKfflPfPj --------------------------
	.section	.nv.shared._ZN13group_norm_v218gn_bwd_cuda_kernelI6__halfLi320ELi3ELi16ELi40ELi1024ELb1ELb1ELi16ELi320ELi320ELi4ELb1ELi4ELb0ELb0ELNS_15WgradSyncMethodE3ENS_16CompileConditionILi900EEEEEvPT_S6_S6_PKS5_S8_S8_S8_PKfflPfPj,"aw",@nobits
	.sectionflags	@""
	.align	8
.nv.shared._ZN13group_norm_v218gn_bwd_cuda_kernelI6__halfLi320ELi3ELi16ELi40ELi1024ELb1ELb1ELi16ELi320ELi320ELi4ELb1ELi4ELb0ELb0ELNS_15WgradSyncMethodE3ENS_16CompileConditionILi900EEEEEvPT_S6_S6_PKS5_S8_S8_S8_PKfflPfPj:
	.zero		14528


//--------------------- .nv.shared._ZN13group_norm_v218gn_bwd_cuda_kernelI6__halfLi320ELi1ELi16ELi40ELi1024ELb1ELb1ELi32ELi320ELi320ELi4ELb1ELi4ELb0ELb0ELNS_15WgradSyncMethodE3ENS_16CompileConditionILi900EEEEEvPT_S6_S6_PKS5_S8_S8_S8_PKfflPfPj --------------------------
	.section	.nv.shared._ZN13group_norm_v218gn_bwd_cuda_kernelI6__halfLi320ELi1ELi16ELi40ELi1024ELb1ELb1ELi32ELi320ELi320ELi4ELb1ELi4ELb0ELb0ELNS_15WgradSyncMethodE3ENS_16CompileConditionILi900EEEEEvPT_S6_S6_PKS5_S8_S8_S8_PKfflPfPj,"aw",@nobits
	.sectionflags	@""
	.align	8
.nv.shared._ZN13group_norm_v218gn_bwd_cuda_kernelI6__halfLi320ELi1ELi16ELi40ELi1024ELb1ELb1ELi32ELi320ELi320ELi4ELb1ELi4ELb0ELb0ELNS_15WgradSyncMethodE3ENS_16CompileConditionILi900EEEEEvPT_S6_S6_PKS5_S8_S8_S8_PKfflPfPj:
	.zero		14528


//--------------------- .nv.shared._ZN13group_norm_v218gn_bwd_cuda_kernelI6__halfLi320ELi1ELi16ELi40ELi1024ELb1ELb1ELi64ELi320ELi320ELi4ELb1ELi8ELb0ELb0ELNS_15WgradSyncMethodE3ENS_16CompileConditionILi900EEEEEvPT_S6_S6_PKS5_S8_S8_S8_PKfflPfPj --------------------------
	.section	.nv.shared._ZN13group_norm_v218gn_bwd_cuda_kernelI6__halfLi320ELi1ELi16ELi40ELi1024ELb1ELb1ELi64ELi320ELi320ELi4ELb1ELi8ELb0ELb0ELNS_15WgradSyncMethodE3ENS_16CompileConditionILi900EEEEEvPT_S6_S6_PKS5_S8_S8_S8_PKfflPfPj,"aw",@nobits
	.sectionflags	@""
	.align	8
.nv.shared._ZN13group_norm_v218gn_bwd_cuda_kernelI6__halfLi320ELi1ELi16ELi40ELi1024ELb1ELb1ELi64ELi320ELi320ELi4ELb1ELi8ELb0ELb0ELNS_15WgradSyncMethodE3ENS_16CompileConditionILi900EEEEEvPT_S6_S6_PKS5_S8_S8_S8_PKfflPfPj:
	.zero		14528


//--------------------- .nv.shared._ZN13group_norm_v218gn_bwd_cuda_kernelI6__halfLi320ELi2ELi16ELi40ELi1024ELb1ELb1ELi32ELi320ELi320ELi4ELb1ELi8ELb0ELb0ELNS_15WgradSyncMethodE3ENS_16CompileConditionILi900EEEEEvPT_S6_S6_PKS5_S8_S8_S8_PKfflPfPj --------------------------
	.section	.nv.shared._ZN13group_norm_v218gn_bwd_cuda_kernelI6__halfLi320ELi2ELi16ELi40ELi1024ELb1ELb1ELi32ELi320ELi320ELi4ELb1ELi8ELb0ELb0ELNS_15WgradSyncMethodE3ENS_16CompileConditionILi900EEEEEvPT_S6_S6_PKS5_S8_S8_S8_PKfflPfPj,"aw",@nobits
	.sectionflags	@""
	.align	8
.nv.shared._ZN13group_norm_v218gn_bwd_cuda_kernelI6__halfLi320ELi2ELi16ELi40ELi1024ELb1ELb1ELi32ELi320ELi320ELi4ELb1ELi8ELb0ELb0ELNS_15WgradSyncMethodE3ENS_16CompileConditionILi900EEEEEvPT_S6_S6_PKS5_S8_S8_S8_PKfflPfPj:
	.zero		14528


//--------------------- .nv.shared._ZN13group_norm_v218gn_bwd_cuda_kernelI6__halfLi320ELi3ELi16ELi40ELi1024ELb1ELb1ELi32ELi320ELi320ELi4ELb1ELi10ELb0ELb0ELNS_15WgradSyncMethodE3ENS_16CompileConditionILi900EEEEEvPT_S6_S6_PKS5_S8_S8_S8_PKfflPfPj --------------------------
	.section	.nv.shared._ZN13group_norm_v218gn_bwd_cuda_kernelI6__halfLi320ELi3ELi16ELi40ELi1024ELb1ELb1ELi32ELi320ELi320ELi4ELb1ELi10ELb0ELb0ELNS_15WgradSyncMethodE3ENS_16CompileConditionILi900EEEEEvPT_S6_S6_PKS5_S8_S8_S8_PKfflPfPj,"aw",@nobits
	.sectionflags	@""
	.align	8
.nv.shared._ZN13group_norm_v218gn_bwd_cuda_kernelI6__halfLi320ELi3ELi16ELi40ELi1024ELb1ELb1ELi32ELi320ELi320ELi4ELb1ELi10ELb0ELb0ELNS_15WgradSyncMethodE3ENS_16CompileConditionILi900EEEEEvPT_S6_S6_PKS5_S8_S8_S8_PKfflPfPj:
	.zero		14528


//--------------------- .nv.shared._ZN13group_norm_v218gn_bwd_cuda_kernelI6__halfLi320ELi3ELi16ELi40ELi1024ELb1ELb1ELi32ELi320ELi320ELi4ELb1ELi12ELb0ELb0ELNS_15WgradSyncMethodE3ENS_16CompileConditionILi900EEEEEvPT_S6_S6_PKS5_S8_S8_S8_PKfflPfPj --------------------------
	.section	.nv.shared._ZN13group_norm_v218gn_bwd_cuda_kernelI6__halfLi320ELi3ELi16ELi40ELi1024ELb1ELb1ELi32ELi320ELi320ELi4ELb1ELi12ELb0ELb0ELNS_15WgradSyncMethodE3ENS_16CompileConditionILi900EEEEEvPT_S6_S6_PKS5_S8_S8_S8_PKfflPfPj,"aw",@nobits
	.sectionflags	@""
	.align	8
.nv.shared._ZN13group_norm_v218gn_bwd_cuda_kernelI6__halfLi320ELi3ELi16ELi40ELi1024ELb1ELb1ELi32ELi320ELi320ELi4ELb1ELi12ELb0ELb0ELNS_15WgradSyncMethodE3ENS_16CompileConditionILi900EEEEEvPT_S6_S6_PKS5_S8_S8_S8_PKfflPfPj:
	.zero		14528


//--------------------- .nv.shared._ZN13group_norm_v214gn_cuda_kernelI6__halfLi320ELi3ELi32ELi20ELi1024ELb0ELi8ELi320ELi320ELi4ELb1ELi2ELb0ELb0ENS_16CompileConditionILi900EEEEEvPT_PKS4_S7_S7_flPfS8_Pj --------------------------
	.section	.nv.shared._ZN13group_norm_v214gn_cuda_kernelI6__halfLi320ELi3ELi32ELi20ELi1024ELb0ELi8ELi320ELi320ELi4ELb1ELi2ELb0ELb0ENS_16CompileConditionILi900EEEEEvPT_PKS4_S7_S7_flPfS8_Pj,"aw",@nobits
	.sectionflags	@""
	.align	8
.nv.shared._ZN13group_norm_v214gn_cuda_kernelI6__halfLi320ELi3ELi32ELi20ELi1024ELb0ELi8ELi320ELi320ELi4ELb1ELi2ELb0ELb0ENS_16CompileConditionILi900EEEEEvPT_PKS4_S7_S7_flPfS8_Pj:
	.zero		4352


//--------------------- .nv.shared._ZN13group_norm_v214gn_cuda_kernelI6__halfLi320ELi1ELi32ELi20ELi1024ELb0ELi16ELi320ELi320ELi4ELb1ELi2ELb0ELb0ENS_16CompileConditionILi900EEEEEvPT_PKS4_S7_S7_flPfS8_Pj --------------------------
	.section	.nv.shared._ZN13group_norm_v214gn_cuda_kernelI6__halfLi320ELi1ELi32ELi20ELi1024ELb0ELi16ELi320ELi320ELi4ELb1ELi2ELb0ELb0ENS_16CompileConditionILi900EEEEEvPT_PKS4_S7_S7_flPfS8_Pj,"aw",@nobits
	.sectionflags	@""
	.align	8
.nv.shared._ZN13group_norm_v214gn_cuda_kernelI6__halfLi320ELi1ELi32ELi20ELi1024ELb0ELi16ELi320ELi320ELi4ELb1ELi2ELb0ELb0ENS_16CompileConditionILi900EEEEEvPT_PKS4_S7_S7_flPfS8_Pj:
	.zero		4352


//--------------------- .nv.shared._ZN13group_norm_v214gn_cuda_kernelI6__halfLi320ELi3ELi32ELi20ELi1024ELb0ELi16ELi320ELi320ELi4ELb1ELi5ELb0ELb0ENS_16CompileConditionILi900EEEEEvPT_PKS4_S7_S7_flPfS8_Pj --------------------------
	.section	.nv.shared._ZN13group_norm_v214gn_cuda_kernelI6__halfLi320ELi3ELi32ELi20ELi1024ELb0ELi16ELi320ELi320ELi4ELb1ELi5ELb0ELb0ENS_16CompileConditionILi900EEEEEvPT_PKS4_S7_S7_flPfS8_Pj,"aw",@nobits
	.sectionflags	@""
	.align	8
.nv.shared._ZN13group_norm_v214gn_cuda_kernelI6__halfLi320ELi3ELi32ELi20ELi1024ELb0ELi16ELi320ELi320ELi4ELb1ELi5ELb0ELb0ENS_16CompileConditionILi900EEEEEvPT_PKS4_S7_S7_flPfS8_Pj:
	.zero		4352


//--------------------- .nv.shared._ZN13group_norm_v214gn_cuda_kernelI6__halfLi320ELi1ELi32ELi20ELi1024ELb0ELi32ELi320ELi320ELi4ELb1ELi4ELb0ELb0ENS_16CompileConditionILi900EEEEEvPT_PKS4_S7_S7_flPfS8_Pj --------------------------
	.section	.nv.shared._ZN13group_norm_v214gn_cuda_kernelI6__halfLi320ELi1ELi32ELi20ELi1024ELb0ELi32ELi320ELi320ELi4ELb1ELi4ELb0ELb0ENS_16CompileConditionILi900EEEEEvPT_PKS4_S7_S7_flPfS8_Pj,"aw",@nobits
	.sectionflags	@""
	.align	8
.nv.shared._ZN13group_norm_v214gn_cuda_kernelI6__halfLi320ELi1ELi32ELi20ELi1024ELb0ELi32ELi320ELi320ELi4ELb1ELi4ELb0ELb0ENS_16CompileConditionILi900EEEEEvPT_PKS4_S7_S7_flPfS8_Pj:
	.zero		4352


//--------------------- .nv.shared._ZN13group_norm_v214gn_cuda_kernelI6__halfLi320ELi3ELi32ELi20ELi1024ELb0ELi32ELi320ELi320ELi4ELb1ELi10ELb0ELb0ENS_16CompileConditionILi900EEEEEvPT_PKS4_S7_S7_flPfS8_Pj --------------------------
	.section	.nv.shared._ZN13group_norm_v214gn_cuda_kernelI6__halfLi320ELi3ELi32ELi20ELi1024ELb0ELi32ELi320ELi320ELi4ELb1ELi10ELb0ELb0ENS_16CompileConditionILi900EEEEEvPT_PKS4_S7_S7_flPfS8_Pj,"aw",@nobits
	.sectionflags	@""
	.align	8
.nv.shared._ZN13group_norm_v214gn_cuda_kernelI6__halfLi320ELi3ELi32ELi20ELi1024ELb0ELi32ELi320ELi320ELi4ELb1ELi10ELb0ELb0ENS_16CompileConditionILi900EEEEEvPT_PKS4_S7_S7_flPfS8_Pj:
	.zero		4352


//--------------------- .nv.shared._ZN13group_norm_v214gn_cuda_kernelI6__halfLi320ELi1ELi32ELi20ELi1024ELb0ELi64ELi320ELi320ELi4ELb1ELi9ELb0ELb0ENS_16CompileConditionILi900EEEEEvPT_PKS4_S7_S7_flPfS8_Pj --------------------------
	.section	.nv.shared._ZN13group_norm_v214gn_cuda_kernelI6__halfLi320ELi1ELi32ELi20ELi1024ELb0ELi64ELi320ELi320ELi4ELb1ELi9ELb0ELb0ENS_16CompileConditionILi900EEEEEvPT_PKS4_S7_S7_flPfS8_Pj,"aw",@nobits
	.sectionflags	@""
	.align	8
.nv.shared._ZN13group_norm_v214gn_cuda_kernelI6__halfLi320ELi1ELi32ELi20ELi1024ELb0ELi64ELi320ELi320ELi4ELb1ELi9ELb0ELb0ENS_16CompileConditionILi900EEEEEvPT_PKS4_S7_S7_flPfS8_Pj:
	.zero		4352


//--------------------- .nv.shared._ZN13group_norm_v214gn_cuda_kernelI6__halfLi320ELi1ELi32ELi20ELi1024ELb0ELi128ELi320ELi320ELi4ELb1ELi18ELb0ELb0ENS_16CompileConditionILi900EEEEEvPT_PKS4_S7_S7_flPfS8_Pj --------------------------
	.section	.nv.shared._ZN13group_norm_v214gn_cuda_kernelI6__halfLi320ELi1ELi32ELi20ELi1024ELb0ELi128ELi320ELi320ELi4ELb1ELi18ELb0ELb0ENS_16CompileConditionILi900EEEEEvPT_PKS4_S7_S7_flPfS8_Pj,"aw",@nobits
	.sectionflags	@""
	.align	8
.nv.shared._ZN13group_norm_v214gn_cuda_kernelI6__halfLi320ELi1ELi32ELi20ELi1024ELb0ELi128ELi320ELi320ELi4ELb1ELi18ELb0ELb0ENS_16CompileConditionILi900EEEEEvPT_PKS4_S7_S7_flPfS8_Pj:
	.zero		4352


//--------------------- .nv.shared._ZN13group_norm_v214gn_cuda_kernelI6__halfLi320ELi3ELi32ELi20ELi1024ELb0ELi64ELi320ELi320ELi4ELb1ELi21ELb0ELb0ENS_16CompileConditionILi900EEEEEvPT_PKS4_S7_S7_flPfS8_Pj --------------------------
	.section	.nv.shared._ZN13group_norm_v214gn_cuda_kernelI6__halfLi320ELi3ELi32ELi20ELi1024ELb0ELi64ELi320ELi320ELi4ELb1ELi21ELb0ELb0ENS_16CompileConditionILi900EEEEEvPT_PKS4_S7_S7_flPfS8_Pj,"aw",@nobits
	.sectionflags	@""
	.align	8
.nv.shared._ZN13group_norm_v214gn_cuda_kernelI6__halfLi320ELi3ELi32ELi20ELi1024ELb0ELi64ELi320ELi320ELi4ELb1ELi21ELb0ELb0ENS_16CompileConditionILi900EEEEEvPT_PKS4_S7_S7_flPfS8_Pj:
	.zero		4352


//--------------------- .nv.shared._ZN13group_norm_v214gn_cuda_kernelI6__halfLi320ELi2ELi32ELi20ELi1024ELb0ELi64ELi320ELi320ELi4ELb1ELi18ELb0ELb0ENS_16CompileConditionILi900EEEEEvPT_PKS4_S7_S7_flPfS8_Pj --------------------------
	.section	.nv.shared._ZN13group_norm_v214gn_cuda_kernelI6__halfLi320ELi2ELi32ELi20ELi1024ELb0ELi64ELi320ELi320ELi4ELb1ELi18ELb0ELb0ENS_16CompileConditionILi900EEEEEvPT_PKS4_S7_S7_flPfS8_Pj,"aw",@nobits
	.sectionflags	@""
	.align	8
.nv.shared._ZN13group_norm_v214gn_cuda_kernelI6__halfLi320ELi2ELi32ELi20ELi1024ELb0ELi64ELi320ELi320ELi4ELb1ELi18ELb0ELb0ENS_16CompileConditionILi900EEEEEvPT_PKS4_S7_S7_flPfS8_Pj:
	.zero		4352


//--------------------- .nv.shared._ZN13group_norm_v214gn_cuda_kernelI6__halfLi320ELi3ELi16ELi40ELi1024ELb1ELi8ELi320ELi320ELi4ELb1ELi2ELb0ELb0ENS_16CompileConditionILi900EEEEEvPT_PKS4_S7_S7_flPfS8_Pj --------------------------
	.section	.nv.shared._ZN13group_norm_v214gn_cuda_kernelI6__halfLi320ELi3ELi16ELi40ELi1024ELb1ELi8ELi320ELi320ELi4ELb1ELi2ELb0ELb0ENS_16CompileConditionILi900EEEEEvPT_PKS4_S7_S7_flPfS8_Pj,"aw",@nobits
	.sectionflags	@""
	.align	8
.nv.shared._ZN13group_norm_v214gn_cuda_kernelI6__halfLi320ELi3ELi16ELi40ELi1024ELb1ELi8ELi320ELi320ELi4ELb1ELi2ELb0ELb0ENS_16CompileConditionILi900EEEEEvPT_PKS4_S7_S7_flPfS8_Pj:
	.zero		4288


//--------------------- .nv.shared._ZN13group_norm_v214gn_cuda_kernelI6__halfLi320ELi1ELi16ELi40ELi1024ELb1ELi16ELi320ELi320ELi4ELb1ELi2ELb0ELb0ENS_16CompileConditionILi900EEEEEvPT_PKS4_S7_S7_flPfS8_Pj --------------------------
	.section	.nv.shared._ZN13group_norm_v214gn_cuda_kernelI6__halfLi320ELi1ELi16ELi40ELi1024ELb1ELi16ELi320ELi320ELi4ELb1ELi2ELb0ELb0ENS_16CompileConditionILi900EEEEEvPT_PKS4_S7_S7_flPfS8_Pj,"aw",@nobits
	.sectionflags	@""
	.align	8
.nv.shared._ZN13group_norm_v214gn_cuda_kernelI6__halfLi320ELi1ELi16ELi40ELi1024ELb1ELi16ELi320ELi320ELi4ELb1ELi2ELb0ELb0ENS_16CompileConditionILi900EEEEEvPT_PKS4_S7_S7_flPfS8_Pj:
	.zero		4288


//--------------------- .nv.shared._ZN13group_norm_v214gn_cuda_kernelI6__halfLi320ELi3ELi16ELi40ELi1024ELb1ELi16ELi320ELi320ELi4ELb1ELi5ELb0ELb0ENS_16CompileConditionILi900EEEEEvPT_PKS4_S7_S7_flPfS8_Pj --------------------------
	.section	.nv.shared._ZN13group_norm_v214gn_cuda_kernelI6__halfLi320ELi3ELi16ELi40ELi1024ELb1ELi16ELi320ELi320ELi4ELb1ELi5ELb0ELb0ENS_16CompileConditionILi900EEEEEvPT_PKS4_S7_S7_flPfS8_Pj,"aw",@nobits
	.sectionflags	@""
	.align	8
.nv.shared._ZN13group_norm_v214gn_cuda_kernelI6__halfLi320ELi3ELi16ELi40ELi1024ELb1ELi16ELi320ELi320ELi4ELb1ELi5ELb0ELb0ENS_16CompileConditionILi900EEEEEvPT_PKS4_S7_S7_flPfS8_Pj:
	.zero		4288


//--------------------- .nv.shared._ZN13group_norm_v214gn_cuda_kernelI6__halfLi320ELi1ELi16ELi40ELi1024ELb1ELi32ELi320ELi320ELi4ELb1ELi4ELb0ELb0ENS_16CompileConditionILi900EEEEEvPT_PKS4_S7_S7_flPfS8_Pj --------------------------
	.section	.nv.shared._ZN13group_norm_v214gn_cuda_kernelI6__halfLi320ELi1ELi16ELi40ELi1024ELb1ELi32ELi320ELi320ELi4ELb1ELi4ELb0ELb0ENS_16CompileConditionILi900EEEEEvPT_PKS4_S7_S7_flPfS8_Pj,"aw",@nobits
	.sectionflags	@""
	.align	8
.nv.shared._ZN13group_norm_v214gn_cuda_kernelI6__halfLi320ELi1ELi16ELi40ELi1024ELb1ELi32ELi320ELi320ELi4ELb1ELi4ELb0ELb0ENS_16CompileConditionILi900EEEEEvPT_PKS4_S7_S7_flPfS8_Pj:
	.zero		4288


//--------------------- .nv.shared._ZN13group_norm_v214gn_cuda_kernelI6__halfLi320ELi3ELi16ELi40ELi1024ELb1ELi32ELi320ELi320ELi4ELb1ELi10ELb0ELb0ENS_16CompileConditionILi900EEEEEvPT_PKS4_S7_S7_flPfS8_Pj --------------------------
	.section	.nv.shared._ZN13group_norm_v214gn_cuda_kernelI6__halfLi320ELi3ELi16ELi40ELi1024ELb1ELi32ELi320ELi320ELi4ELb1ELi10ELb0ELb0ENS_16CompileConditionILi900EEEEEvPT_PKS4_S7_S7_flPfS8_Pj,"aw",@nobits
	.sectionflags	@""
	.align	8
.nv.shared._ZN13group_norm_v214gn_cuda_kernelI6__halfLi320ELi3ELi16ELi40ELi1024ELb1ELi32ELi320ELi320ELi4ELb1ELi10ELb0ELb0ENS_16CompileConditionILi900EEEEEvPT_PKS4_S7_S7_flPfS8_Pj:
	.zero		4288


//--------------------- .nv.shared._ZN13group_norm_v214gn_cuda_kernelI6__halfLi320ELi1ELi16ELi40ELi1024ELb1ELi64ELi320ELi320ELi4ELb1ELi9ELb0ELb0ENS_16CompileConditionILi900EEEEEvPT_PKS4_S7_S7_flPfS8_Pj --------------------------
	.section	.nv.shared._ZN13group_norm_v214gn_cuda_kernelI6__halfLi320ELi1ELi16ELi40ELi1024ELb1ELi64ELi320ELi320ELi4ELb1ELi9ELb0ELb0ENS_16CompileConditionILi900EEEEEvPT_PKS4_S7_S7_flPfS8_Pj,"aw",@nobits
	.sectionflags	@""
	.align	8
.nv.shared._ZN13group_norm_v214gn_cuda_kernelI6__halfLi320ELi1ELi16ELi40ELi1024ELb1ELi64ELi320ELi320ELi4ELb1ELi9ELb0ELb0ENS_16CompileConditionILi900EEEEEvPT_PKS4_S7_S7_flPfS8_Pj:
	.zero		4288


//--------------------- .nv.shared._ZN13group_norm_v214gn_cuda_kernelI6__halfLi320ELi1ELi16ELi40ELi1024ELb1ELi128ELi320ELi320ELi4ELb1ELi18ELb0ELb0ENS_16CompileConditionILi900EEEEEvPT_PKS4_S7_S7_flPfS8_Pj --------------------------
	.section	.nv.shared._ZN13group_norm_v214gn_cuda_kernelI6__halfLi320ELi1ELi16ELi40ELi1024ELb1ELi128ELi320ELi320ELi4ELb1ELi18ELb0ELb0ENS_16CompileConditionILi900EEEEEvPT_PKS4_S7_S7_flPfS8_Pj,"aw",@nobits
	.sectionflags	@""
	.align	8
.nv.shared._ZN13group_norm_v214gn_cuda_kernelI6__halfLi320ELi1ELi16ELi40ELi1024ELb1ELi128ELi320ELi320ELi4ELb1ELi18ELb0ELb0ENS_16CompileConditionILi900EEEEEvPT_PKS4_S7_S7_flPfS8_Pj:
	.zero		4288


//--------------------- .nv.shared._ZN13group_norm_v214gn_cuda_kernelI6__halfLi320ELi3ELi16ELi40ELi1024ELb1ELi64ELi320ELi320ELi4ELb1ELi21ELb0ELb0ENS_16CompileConditionILi900EEEEEvPT_PKS4_S7_S7_flPfS8_Pj --------------------------
	.section	.nv.shared._ZN13group_norm_v214gn_cuda_kernelI6__halfLi320ELi3ELi16ELi40ELi1024ELb1ELi64ELi320ELi320ELi4ELb1ELi21ELb0ELb0ENS_16CompileConditionILi900EEEEEvPT_PKS4_S7_S7_flPfS8_Pj,"aw",@nobits
	.sectionflags	@""
	.align	8
.nv.shared._ZN13group_norm_v214gn_cuda_kernelI6__halfLi320ELi3ELi16ELi40ELi1024ELb1ELi64ELi320ELi320ELi4ELb1ELi21ELb0ELb0ENS_16CompileConditionILi900EEEEEvPT_PKS4_S7_S7_flPfS8_Pj:
	.zero		4288


//--------------------- .nv.shared._ZN13group_norm_v214gn_cuda_kernelI6__halfLi320ELi2ELi16ELi40ELi1024ELb1ELi64ELi320ELi320ELi4ELb1ELi18ELb0ELb0ENS_16CompileConditionILi900EEEEEvPT_PKS4_S7_S7_flPfS8_Pj --------------------------
	.section	.nv.shared._ZN13group_norm_v214gn_cuda_kernelI6__halfLi320ELi2ELi16ELi40ELi1024ELb1ELi64ELi320ELi320ELi4ELb1ELi18ELb0ELb0ENS_16CompileConditionILi900EEEEEvPT_PKS4_S7_S7_flPfS8_Pj,"aw",@nobits
	.sectionflags	@""
	.align	8
.nv.shared._ZN13group_norm_v214gn_cuda_kernelI6__halfLi320ELi2ELi16ELi40ELi1024ELb1ELi64ELi320ELi320ELi4ELb1ELi18ELb0ELb0ENS_16CompileConditionILi900EEEEEvPT_PKS4_S7_S7_flPfS8_Pj:
	.zero		4288


//--------------------- .nv.constant0._ZN13group_norm_v218gn_bwd_cuda_kernelI13__nv_bfloat16Li320ELi3ELi32ELi20ELi1024ELb0ELb1ELi8ELi320ELi320ELi4ELb1ELi2ELb0ELb0ELNS_15WgradSyncMethodE3ENS_16CompileConditionILi900EEEEEvPT_S6_S6_PKS5_S8_S8_S8_PKfflPfPj --------------------------
	.section	.nv.constant0._ZN13group_norm_v218gn_bwd_cuda_kernelI13__nv_bfloat16Li320ELi3ELi32ELi20ELi1024ELb0ELb1ELi8ELi320ELi320ELi4ELb1ELi2ELb0ELb0ELNS_15WgradSyncMethodE3ENS_16CompileConditionILi900EEEEEvPT_S6_S6_PKS5_S8_S8_S8_PKfflPfPj,"a",@progbits
	.sectionflags	@""
	.align	4
.nv.constant0._ZN13group_norm_v218gn_bwd_cuda_kernelI13__nv_bfloat16Li320ELi3ELi32ELi20ELi1024ELb0ELb1ELi8ELi320ELi320ELi4ELb1ELi2ELb0ELb0ELNS_15WgradSyncMethodE3ENS_16CompileConditionILi900EEEEEvPT_S6_S6_PKS5_S8_S8_S8_PKfflPfPj:
	.zero		624


//--------------------- .nv.constant0._ZN13group_norm_v218gn_bwd_cuda_kernelI13__nv_bfloat16Li320ELi1ELi32ELi20ELi1024ELb0ELb1ELi16ELi320ELi320ELi4ELb1ELi2ELb0ELb0ELNS_15WgradSyncMethodE3ENS_16CompileConditionILi900EEEEEvPT_S6_S6_PKS5_S8_S8_S8_PKfflPfPj --------------------------
	.section	.nv.constant0._ZN13group_norm_v218gn_bwd_cuda_kernelI13__nv_bfloat16Li320ELi1ELi32ELi20ELi1024ELb0ELb1ELi16ELi320ELi320ELi4ELb1ELi2ELb0ELb0ELNS_15WgradSyncMethodE3ENS_16CompileConditionILi900EEEEEvPT_S6_S6_PKS5_S8_S8_S8_PKfflPfPj,"a",@progbits
	.sectionflags	@""
	.align	4
.nv.constant0._ZN13group_norm_v218gn_bwd_cuda_kernelI13__nv_bfloat16Li320ELi1ELi32ELi20ELi1024ELb0ELb1ELi16ELi320ELi320ELi4ELb1ELi2ELb0ELb0ELNS_15WgradSyncMethodE3ENS_16CompileConditionILi900EEEEEvPT_S6_S6_PKS5_S8_S8_S8_PKfflPfPj:
	.zero		624


//--------------------- .nv.constant0._ZN13group_norm_v218gn_bwd_cuda_kernelI13__nv_bfloat16Li320ELi3ELi32ELi20ELi1024ELb0ELb1ELi16ELi320ELi320ELi4ELb1ELi4ELb0ELb0ELNS_15WgradSyncMethodE3ENS_16CompileConditionILi900EEEEEvPT_S6_S6_PKS5_S8_S8_S8_PKfflPfPj --------------------------
	.section	.nv.constant0._ZN13group_norm_v218gn_bwd_cuda_kernelI13__nv_bfloat16Li320ELi3ELi32ELi20ELi1024ELb0ELb1ELi16ELi320ELi320ELi4ELb1ELi4ELb0ELb0ELNS_15WgradSyncMethodE3ENS_16CompileConditionILi900EEEEEvPT_S6_S6_PKS5_S8_S8_S8_PKfflPfPj,"a",@progbits
	.sectionflags	@""
	.align	4
.nv.constant0._ZN13group_norm_v218gn_bwd_cuda_kernelI13__nv_bfloat16Li320ELi3ELi32ELi20ELi1024ELb0ELb1ELi16ELi320ELi320ELi4ELb1ELi4ELb0ELb0ELNS_15WgradSyncMethodE3ENS_16CompileConditionILi900EEEEEvPT_S6_S6_PKS5_S8_S8_S8_PKfflPfPj:
	.zero		624


//--------------------- .nv.constant0._ZN13group_norm_v218gn_bwd_cuda_kernelI13__nv_bfloat16Li320ELi1ELi32ELi20ELi1024ELb0ELb1ELi32ELi320ELi320ELi4ELb1ELi4ELb0ELb0ELNS_15WgradSyncMethodE3ENS_16CompileConditionILi900EEEEEvPT_S6_S6_PKS5_S8_S8_S8_PKfflPfPj --------------------------
	.section	.nv.constant0._ZN13group_norm_v218gn_bwd_cuda_kernelI13__nv_bfloat16Li320ELi1ELi32ELi20ELi1024ELb0ELb1ELi32ELi320ELi320ELi4ELb1ELi4ELb0ELb0ELNS_15WgradSyncMethodE3ENS_16CompileConditionILi900EEEEEvPT_S6_S6_PKS5_S8_S8_S8_PKfflPfPj,"a",@progbits
	.sectionflags	@""
	.align	4
.nv.constant0._ZN13group_norm_v218gn_bwd_cuda_kernelI13__nv_bfloat16Li320ELi1ELi32ELi20ELi1024ELb0ELb1ELi32ELi320ELi320ELi4ELb1ELi4ELb0ELb0ELNS_15WgradSyncMethodE3ENS_16CompileConditionILi900EEEEEvPT_S6_S6_PKS5_S8_S8_S8_PKfflPfPj:
	.zero		624


//--------------------- .nv.constant0._ZN13group_norm_v218gn_bwd_cuda_kernelI13__nv_bfloat16Li320ELi1ELi32ELi20ELi1024ELb0ELb1ELi64ELi320ELi320ELi4ELb1ELi8ELb0ELb0ELNS_15WgradSyncMethodE3ENS_16CompileConditionILi900EEEEEvPT_S6_S6_PKS5_S8_S8_S8_PKfflPfPj --------------------------
	.section	.nv.constant0._ZN13group_norm_v218gn_bwd_cuda_kernelI13__nv_bfloat16Li320ELi1ELi32ELi20ELi1024ELb0ELb1ELi64ELi320ELi320ELi4ELb1ELi8ELb0ELb0ELNS_15WgradSyncMethodE3ENS_16CompileConditionILi900EEEEEvPT_S6_S6_PKS5_S8_S8_S8_PKfflPfPj,"a",@progbits
	.sectionflags	@""
	.align	4
.nv.constant0._ZN13group_norm_v218gn_bwd_cuda_kernelI13__nv_bfloat16Li320ELi1ELi32ELi20ELi1024ELb0ELb1ELi64ELi320ELi320ELi4ELb1ELi8ELb0ELb0ELNS_15WgradSyncMethodE3ENS_16CompileConditionILi900EEEEEvPT_S6_S6_PKS5_S8_S8_S8_PKfflPfPj:
	.zero		624


//--------------------- .nv.constant0._ZN13group_norm_v218gn_bwd_cuda_kernelI13__nv_bfloat16Li320ELi2ELi32ELi20ELi1024ELb0ELb1ELi32ELi320ELi320ELi4ELb1ELi8ELb0ELb0ELNS_15WgradSyncMethodE3ENS_16CompileConditionILi900EEEEEvPT_S6_S6_PKS5_S8_S8_S8_PKfflPfPj --------------------------
	.section	.nv.constant0._ZN13group_norm_v218gn_bwd_cuda_kernelI13__nv_bfloat16Li320ELi2ELi32ELi20ELi1024ELb0ELb1ELi32ELi320ELi320ELi4ELb1ELi8ELb0ELb0ELNS_15WgradSyncMethodE3ENS_16CompileConditionILi900EEEEEvPT_S6_S6_PKS5_S8_S8_S8_PKfflPfPj,"a",@progbits
	.sectionflags	@""
	.align	4
.nv.constant0._ZN13group_norm_v218gn_bwd_cuda_kernelI13__nv_bfloat16Li320ELi2ELi32ELi20ELi1024ELb0ELb1ELi32ELi320ELi320ELi4ELb1ELi8ELb0ELb0ELNS_15WgradSyncMethodE3ENS_16CompileConditionILi900EEEEEvPT_S6_S6_PKS5_S8_S8_S8_PKfflPfPj:
	.zero		624


//--------------------- .nv.constant0._ZN13group_norm_v218gn_bwd_cuda_kernelI13__nv_bfloat16Li320ELi3ELi32ELi20ELi1024ELb0ELb1ELi32ELi320ELi320ELi4ELb1ELi10ELb0ELb0ELNS_15WgradSyncMethodE3ENS_16CompileConditionILi900EEEEEvPT_S6_S6_PKS5_S8_S8_S8_PKfflPfPj --------------------------
	.section	.nv.constant0._ZN13group_norm_v218gn_bwd_cuda_kernelI13__nv_bfloat16Li320ELi3ELi32ELi20ELi1024ELb0ELb1ELi32ELi320ELi320ELi4ELb1ELi10ELb0ELb0ELNS_15WgradSyncMethodE3ENS_16CompileConditionILi900EEEEEvPT_S6_S6_PKS5_S8_S8_S8_PKfflPfPj,"a",@progbits
	.sectionflags	@""
	.align	4
.nv.constant0._ZN13group_norm_v218gn_bwd_cuda_kernelI13__nv_bfloat16Li320ELi3ELi32ELi20ELi1024ELb0ELb1ELi32ELi320ELi320ELi4ELb1ELi10ELb0ELb0ELNS_15WgradSyncMethodE3ENS_16CompileConditionILi900EEEEEvPT_S6_S6_PKS5_S8_S8_S8_PKfflPfPj:
	.zero		624


//--------------------- .nv.constant0._ZN13group_norm_v218gn_bwd_cuda_kernelI13__nv_bfloat16Li320ELi3ELi32ELi20ELi1024ELb0ELb1ELi32ELi320ELi320ELi4ELb1ELi12ELb0ELb0ELNS_15WgradSyncMethodE3ENS_16CompileConditionILi900EEEEEvPT_S6_S6_PKS5_S8_S8_S8_PKfflPfPj --------------------------
	.section	.nv.constant0._ZN13group_norm_v218gn_bwd_cuda_kernelI13__nv_bfloat16Li320ELi3ELi32ELi20ELi1024ELb0ELb1ELi32ELi320ELi320ELi4ELb1ELi12ELb0ELb0ELNS_15WgradSyncMethodE3ENS_16CompileConditionILi900EEEEEvPT_S6_S6_PKS5_S8_S8_S8_PKfflPfPj,"a",@progbits
	.sectionflags	@""
	.align	4
.nv.constant0._ZN13group_norm_v218gn_bwd_cuda_kernelI13__nv_bfloat16Li320ELi3ELi32ELi20ELi1024ELb0ELb1ELi32ELi320ELi320ELi4ELb1ELi12ELb0ELb0ELNS_15WgradSyncMethodE3ENS_16CompileConditionILi900EEEEEvPT_S6_S6_PKS5_S8_S8_S8_PKfflPfPj:
	.zero		624


//--------------------- .nv.constant0._ZN13group_norm_v218gn_bwd_cuda_kernelI13__nv_bfloat16Li320ELi3ELi16ELi40ELi1024ELb1ELb1ELi8ELi320ELi320ELi4ELb1ELi2ELb0ELb0ELNS_15WgradSyncMethodE3ENS_16CompileConditionILi900EEEEEvPT_S6_S6_PKS5_S8_S8_S8_PKfflPfPj --------------------------
	.section	.nv.constant0._ZN13group_norm_v218gn_bwd_cuda_kernelI13__nv_bfloat16Li320ELi3ELi16ELi40ELi1024ELb1ELb1ELi8ELi320ELi320ELi4ELb1ELi2ELb0ELb0ELNS_15WgradSyncMethodE3ENS_16CompileConditionILi900EEEEEvPT_S6_S6_PKS5_S8_S8_S8_PKfflPfPj,"a",@progbits
	.sectionflags	@""
	.align	4
.nv.constant0._ZN13group_norm_v218gn_bwd_cuda_kernelI13__nv_bfloat16Li320ELi3ELi16ELi40ELi1024ELb1ELb1ELi8ELi320ELi320ELi4ELb1ELi2ELb0ELb0ELNS_15WgradSyncMethodE3ENS_16CompileConditionILi900EEEEEvPT_S6_S6_PKS5_S8_S8_S8_PKfflPfPj:
	.zero		624


//--------------------- .nv.constant0._ZN13group_norm_v218gn_bwd_cuda_kernelI13__nv_bfloat16Li320ELi1ELi16ELi40ELi1024ELb1ELb1ELi16ELi320ELi320ELi4ELb1ELi2ELb0ELb0ELNS_15WgradSyncMethodE3ENS_16CompileConditionILi900EEEEEvPT_S6_S6_PKS5_S8_S8_S8_PKfflPfPj --------------------------
	.section	.nv.constant0._ZN13group_norm_v218gn_bwd_cuda_kernelI13__nv_bfloat16Li320ELi1ELi16ELi40ELi1024ELb1ELb1ELi16ELi320ELi320ELi4ELb1ELi2ELb0ELb0ELNS_15WgradSyncMethodE3ENS_16CompileConditionILi900EEEEEvPT_S6_S6_PKS5_S8_S8_S8_PKfflPfPj,"a",@progbits
	.sectionflags	@""
	.align	4
.nv.constant0._ZN13group_norm_v218gn_bwd_cuda_kernelI13__nv_bfloat16Li320ELi1ELi16ELi40ELi1024ELb1ELb1ELi16ELi320ELi320ELi4ELb1ELi2ELb0ELb0ELNS_15WgradSyncMethodE3ENS_16CompileConditionILi900EEEEEvPT_S6_S6_PKS5_S8_S8_S8_PKfflPfPj:
	.zero		624


//--------------------- .nv.constant0._ZN13group_norm_v218gn_bwd_cuda_kernelI13__nv_bfloat16Li320ELi3ELi16ELi40ELi1024ELb1ELb1ELi16ELi320ELi320ELi4ELb1ELi4ELb0ELb0ELNS_15WgradSyncMethodE3ENS_16CompileConditionILi900EEEEEvPT_S6_S6_PKS5_S8_S8_S8_PKfflPfPj --------------------------
	.section	.nv.constant0._ZN13group_norm_v218gn_bwd_cuda_kernelI13__nv_bfloat16Li320ELi3ELi16ELi40ELi1024ELb1ELb1ELi16ELi320ELi320ELi4ELb1ELi4ELb0ELb0ELNS_15WgradSyncMethodE3ENS_16CompileConditionILi900EEEEEvPT_S6_S6_PKS5_S8_S8_S8_PKfflPfPj,"a",@progbits
	.sectionflags	@""
	.align	4
.nv.constant0._ZN13group_norm_v218gn_bwd_cuda_kernelI13__nv_bfloat16Li320ELi3ELi16ELi40ELi1024ELb1ELb1ELi16ELi320ELi320ELi4ELb1ELi4ELb0ELb0ELNS_15WgradSyncMethodE3ENS_16CompileConditionILi900EEEEEvPT_S6_S6_PKS5_S8_S8_S8_PKfflPfPj:
	.zero		624


//--------------------- .nv.constant0._ZN13group_norm_v218gn_bwd_cuda_kernelI13__nv_bfloat16Li320ELi1ELi16ELi40ELi1024ELb1ELb1ELi32ELi320ELi320ELi4ELb1ELi4ELb0ELb0ELNS_15WgradSyncMethodE3ENS_16CompileConditionILi900EEEEEvPT_S6_S6_PKS5_S8_S8_S8_PKfflPfPj --------------------------
	.section	.nv.constant0._ZN13group_norm_v218gn_bwd_cuda_kernelI13__nv_bfloat16Li320ELi1ELi16ELi40ELi1024ELb1ELb1ELi32ELi320ELi320ELi4ELb1ELi4ELb0ELb0ELNS_15WgradSyncMethodE3ENS_16CompileConditionILi900EEEEEvPT_S6_S6_PKS5_S8_S8_S8_PKfflPfPj,"a",@progbits
	.sectionflags	@""
	.align	4
.nv.constant0._ZN13group_norm_v218gn_bwd_cuda_kernelI13__nv_bfloat16Li320ELi1ELi16ELi40ELi1024ELb1ELb1ELi32ELi320ELi320ELi4ELb1ELi4ELb0ELb0ELNS_15WgradSyncMethodE3ENS_16CompileConditionILi900EEEEEvPT_S6_S6_PKS5_S8_S8_S8_PKfflPfPj:
	.zero		624


//--------------------- .nv.constant0._ZN13group_norm_v218gn_bwd_cuda_kernelI13__nv_bfloat16Li320ELi1ELi16ELi40ELi1024ELb1ELb1ELi64ELi320ELi320ELi4ELb1ELi8ELb0ELb0ELNS_15WgradSyncMethodE3ENS_16CompileConditionILi900EEEEEvPT_S6_S6_PKS5_S8_S8_S8_PKfflPfPj --------------------------
	.section	.nv.constant0._ZN13group_norm_v218gn_bwd_cuda_kernelI13__nv_bfloat16Li320ELi1ELi16ELi40ELi1024ELb1ELb1ELi64ELi320ELi320ELi4ELb1ELi8ELb0ELb0ELNS_15WgradSyncMethodE3ENS_16CompileConditionILi900EEEEEvPT_S6_S6_PKS5_S8_S8_S8_PKfflPfPj,"a",@progbits
	.sectionflags	@""
	.align	4
.nv.constant0._ZN13group_norm_v218gn_bwd_cuda_kernelI13__nv_bfloat16Li320ELi1ELi16ELi40ELi1024ELb1ELb1ELi64ELi320ELi320ELi4ELb1ELi8ELb0ELb0ELNS_15WgradSyncMethodE3ENS_16CompileConditionILi900EEEEEvPT_S6_S6_PKS5_S8_S8_S8_PKfflPfPj:
	.zero		624


//--------------------- .nv.constant0._ZN13group_norm_v218gn_bwd_cuda_kernelI13__nv_bfloat16Li320ELi2ELi16ELi40ELi1024ELb1ELb1ELi32ELi320ELi320ELi4ELb1ELi8ELb0ELb0ELNS_15WgradSyncMethodE3ENS_16CompileConditionILi900EEEEEvPT_S6_S6_PKS5_S8_S8_S8_PKfflPfPj --------------------------
	.section	.nv.constant0._ZN13group_norm_v218gn_bwd_cuda_kernelI13__nv_bfloat16Li320ELi2ELi16ELi40ELi1024ELb1ELb1ELi32ELi320ELi320ELi4ELb1ELi8ELb0ELb0ELNS_15WgradSyncMethodE3ENS_16CompileConditionILi900EEEEEvPT_S6_S6_PKS5_S8_S8_S8_PKfflPfPj,"a",@progbits
	.sectionflags	@""
	.align	4
.nv.constant0._ZN13group_norm_v218gn_bwd_cuda_kernelI13__nv_bfloat16Li320ELi2ELi16ELi40ELi1024ELb1ELb1ELi32ELi320ELi320ELi4ELb1ELi8ELb0ELb0ELNS_15WgradSyncMethodE3ENS_16CompileConditionILi900EEEEEvPT_S6_S6_PKS5_S8_S8_S8_PKfflPfPj:
	.zero		624


//--------------------- .nv.constant0._ZN13group_norm_v218gn_bwd_cuda_kernelI13__nv_bfloat16Li320ELi3ELi16ELi40ELi1024ELb1ELb1ELi32ELi320ELi320ELi4ELb1ELi10ELb0ELb0ELNS_15WgradSyncMethodE3ENS_16CompileConditionILi900EEEEEvPT_S6_S6_PKS5_S8_S8_S8_PKfflPfPj --------------------------
	.section	.nv.constant0._ZN13group_norm_v218gn_bwd_cuda_kernelI13__nv_bfloat16Li320ELi3ELi16ELi40ELi1024ELb1ELb1ELi32ELi320ELi320ELi4ELb1ELi10ELb0ELb0ELNS_15WgradSyncMethodE3ENS_16CompileConditionILi900EEEEEvPT_S6_S6_PKS5_S8_S8_S8_PKfflPfPj,"a",@progbits
	.sectionflags	@""
	.align	4
.nv.constant0._ZN13group_norm_v218gn_bwd_cuda_kernelI13__nv_bfloat16Li320ELi3ELi16ELi40ELi1024ELb1ELb1ELi32ELi320ELi320ELi4ELb1ELi10ELb0ELb0ELNS_15WgradSyncMethodE3ENS_16CompileConditionILi900EEEEEvPT_S6_S6_PKS5_S8_S8_S8_PKfflPfPj:
	.zero		624


//--------------------- .nv.constant0._ZN13group_norm_v218gn_bwd_cuda_kernelI13__nv_bfloat16Li320ELi3ELi16ELi40ELi1024ELb1ELb1ELi32ELi320ELi320ELi4ELb1ELi12ELb0ELb0ELNS_15WgradSyncMethodE3ENS_16CompileConditionILi900EEEEEvPT_S6_S6_PKS5_S8_S8_S8_PKfflPfPj --------------------------
	.section	.nv.constant0._ZN13group_norm_v218gn_bwd_cuda_kernelI13__nv_bfloat16Li320ELi3ELi16ELi40ELi1024ELb1ELb1ELi32ELi320ELi320ELi4ELb1ELi12ELb0ELb0ELNS_15WgradSyncMethodE3ENS_16CompileConditionILi900EEEEEvPT_S6_S6_PKS5_S8_S8_S8_PKfflPfPj,"a",@progbits
	.sectionflags	@""
	.align	4
.nv.constant0._ZN13group_norm_v218gn_bwd_cuda_kernelI13__nv_bfloat16Li320ELi3ELi16ELi40ELi1024ELb1ELb1ELi32ELi320ELi320ELi4ELb1ELi12ELb0ELb0ELNS_15WgradSyncMethodE3ENS_16CompileConditionILi900EEEEEvPT_S6_S6_PKS5_S8_S8_S8_PKfflPfPj:
	.zero		624


//--------------------- .nv.constant0._ZN13group_norm_v214gn_cuda_kernelI13__nv_bfloat16Li320ELi3ELi32ELi20ELi1024ELb0ELi8ELi320ELi320ELi4ELb1ELi2ELb0ELb0ENS_16CompileConditionILi900EEEEEvPT_PKS4_S7_S7_flPfS8_Pj --------------------------
	.section	.nv.constant0._ZN13group_norm_v214gn_cuda_kernelI13__nv_bfloat16Li320ELi3ELi32ELi20ELi1024ELb0ELi8ELi320ELi320ELi4ELb1ELi2ELb0ELb0ENS_16CompileConditionILi900EEEEEvPT_PKS4_S7_S7_flPfS8_Pj,"a",@progbits
	.sectionflags	@""
	.align	4
.nv.constant0._ZN13group_norm_v214gn_cuda_kernelI13__nv_bfloat16Li320ELi3ELi32ELi20ELi1024ELb0ELi8ELi320ELi320ELi4ELb1ELi2ELb0ELb0ENS_16CompileConditionILi900EEEEEvPT_PKS4_S7_S7_flPfS8_Pj:
	.zero		600


//--------------------- .nv.constant0._ZN13group_norm_v214gn_cuda_kernelI13__nv_bfloat16Li320ELi1ELi32ELi20ELi1024ELb0ELi16ELi320ELi320ELi4ELb1ELi2ELb0ELb0ENS_16CompileConditionILi900EEEEEvPT_PKS4_S7_S7_flPfS8_Pj --------------------------
	.section	.nv.constant0._ZN13group_norm_v214gn_cuda_kernelI13__nv_bfloat16Li320ELi1ELi32ELi20ELi1024ELb0ELi16ELi320ELi320ELi4ELb1ELi2ELb0ELb0ENS_16CompileConditionILi900EEEEEvPT_PKS4_S7_S7_flPfS8_Pj,"a",@progbits
	.sectionflags	@""
	.align	4
.nv.constant0._ZN13group_norm_v214gn_cuda_kernelI13__nv_bfloat16Li320ELi1ELi32ELi20ELi1024ELb0ELi16ELi320ELi320ELi4ELb1ELi2ELb0ELb0ENS_16CompileConditionILi900EEEEEvPT_PKS4_S7_S7_flPfS8_Pj:
	.zero		600


//--------------------- .nv.constant0._ZN13group_norm_v214gn_cuda_kernelI13__nv_bfloat16Li320ELi3ELi32ELi20ELi1024ELb0ELi16ELi320ELi320ELi4ELb1ELi5ELb0ELb0ENS_16CompileConditionILi900EEEEEvPT_PKS4_S7_S7_flPfS8_Pj --------------------------
	.section	.nv.constant0._ZN13group_norm_v214gn_cuda_kernelI13__nv_bfloat16Li320ELi3ELi32ELi20ELi1024ELb0ELi16ELi320ELi320ELi4ELb1ELi5ELb0ELb0ENS_16CompileConditionILi900EEEEEvPT_PKS4_S7_S7_flPfS8_Pj,"a",@progbits
	.sectionflags	@""
	.align	4
.nv.constant0._ZN13group_norm_v214gn_cuda_kernelI13__nv_bfloat16Li320ELi3ELi32ELi20ELi1024ELb0ELi16ELi320ELi320ELi4ELb1ELi5ELb0ELb0ENS_16CompileConditionILi900EEEEEvPT_PKS4_S7_S7_flPfS8_Pj:
	.zero		600


//--------------------- .nv.constant0._ZN13group_norm_v214gn_cuda_kernelI13__nv_bfloat16Li320ELi1ELi32ELi20ELi1024ELb0ELi32ELi320ELi320ELi4ELb1ELi4ELb0ELb0ENS_16CompileConditionILi900EEEEEvPT_PKS4_S7_S7_flPfS8_Pj --------------------------
	.section	.nv.constant0._ZN13group_norm_v214gn_cuda_kernelI13__nv_bfloat16Li320ELi1ELi32ELi20ELi1024ELb0ELi32ELi320ELi320ELi4ELb1ELi4ELb0ELb0ENS_16CompileConditionILi900EEEEEvPT_PKS4_S7_S7_flPfS8_Pj,"a",@progbits
	.sectionflags	@""
	.align	4
.nv.constant0._ZN13group_norm_v214gn_cuda_kernelI13__nv_bfloat16Li320ELi1ELi32ELi20ELi1024ELb0ELi32ELi320ELi320ELi4ELb1ELi4ELb0ELb0ENS_16CompileConditionILi900EEEEEvPT_PKS4_S7_S7_flPfS8_Pj:
	.zero		600


//--------------------- .nv.constant0._ZN13group_norm_v214gn_cuda_kernelI13__nv_bfloat16Li320ELi3ELi32ELi20ELi1024ELb0ELi32ELi320ELi320ELi4ELb1ELi10ELb0ELb0ENS_16CompileConditionILi900EEEEEvPT_PKS4_S7_S7_flPfS8_Pj --------------------------
	.section	.nv.constant0._ZN13group_norm_v214gn_cuda_kernelI13__nv_bfloat16Li320ELi3ELi32ELi20ELi1024ELb0ELi32ELi320ELi320ELi4ELb1ELi10ELb0ELb0ENS_16CompileConditionILi900EEEEEvPT_PKS4_S7_S7_flPfS8_Pj,"a",@progbits
	.sectionflags	@""
	.align	4
.nv.constant0._ZN13group_norm_v214gn_cuda_kernelI13__nv_bfloat16Li320ELi3ELi32ELi20ELi1024ELb0ELi32ELi320ELi320ELi4ELb1ELi10ELb0ELb0ENS_16CompileConditionILi900EEEEEvPT_PKS4_S7_S7_flPfS8_Pj:
	.zero		600


//--------------------- .nv.constant0._ZN13group_norm_v214gn_cuda_kernelI13__nv_bfloat16Li320ELi1ELi32ELi20ELi1024ELb0ELi64ELi320ELi320ELi4ELb1ELi9ELb0ELb0ENS_16CompileConditionILi900EEEEEvPT_PKS4_S7_S7_flPfS8_Pj --------------------------
	.section	.nv.constant0._ZN13group_norm_v214gn_cuda_kernelI13__nv_bfloat16Li320ELi1ELi32ELi20ELi1024ELb0ELi64ELi320ELi320ELi4ELb1ELi9ELb0ELb0ENS_16CompileConditionILi900EEEEEvPT_PKS4_S7_S7_flPfS8_Pj,"a",@progbits
	.sectionflags	@""
	.align	4
.nv.constant0._ZN13group_norm_v214gn_cuda_kernelI13__nv_bfloat16Li320ELi1ELi32ELi20ELi1024ELb0ELi64ELi320ELi320ELi4ELb1ELi9ELb0ELb0ENS_16CompileConditionILi900EEEEEvPT_PKS4_S7_S7_flPfS8_Pj:
	.zero		600


//--------------------- .nv.constant0._ZN13group_norm_v214gn_cuda_kernelI13__nv_bfloat16Li320ELi1ELi32ELi20ELi1024ELb0ELi128ELi320ELi320ELi4ELb1ELi18ELb0ELb0ENS_16CompileConditionILi900EEEEEvPT_PKS4_S7_S7_flPfS8_Pj --------------------------
	.section	.nv.constant0._ZN13group_norm_v214gn_cuda_kernelI13__nv_bfloat16Li320ELi1ELi32ELi20ELi1024ELb0ELi128ELi320ELi320ELi4ELb1ELi18ELb0ELb0ENS_16CompileConditionILi900EEEEEvPT_PKS4_S7_S7_flPfS8_Pj,"a",@progbits
	.sectionflags	@""
	.align	4
.nv.constant0._ZN13group_norm_v214gn_cuda_kernelI13__nv_bfloat16Li320ELi1ELi32ELi20ELi1024ELb0ELi128ELi320ELi320ELi4ELb1ELi18ELb0ELb0ENS_16CompileConditionILi900EEEEEvPT_PKS4_S7_S7_flPfS8_Pj:
	.zero		600


//--------------------- .nv.constant0._ZN13group_norm_v214gn_cuda_kernelI13__nv_bfloat16Li320ELi3ELi32ELi20ELi1024ELb0ELi64ELi320ELi320ELi4ELb1ELi21ELb0ELb0ENS_16CompileConditionILi900EEEEEvPT_PKS4_S7_S7_flPfS8_Pj --------------------------
	.section	.nv.constant0._ZN13group_norm_v214gn_cuda_kernelI13__nv_bfloat16Li320ELi3ELi32ELi20ELi1024ELb0ELi64ELi320ELi320ELi4ELb1ELi21ELb0ELb0ENS_16CompileConditionILi900EEEEEvPT_PKS4_S7_S7_flPfS8_Pj,"a",@progbits
	.sectionflags	@""
	.align	4
.nv.constant0._ZN13group_norm_v214gn_cuda_kernelI13__nv_bfloat16Li320ELi3ELi32ELi20ELi1024ELb0ELi64ELi320ELi320ELi4ELb1ELi21ELb0ELb0ENS_16CompileConditionILi900EEEEEvPT_PKS4_S7_S7_flPfS8_Pj:
	.zero		600


//--------------------- .nv.constant0._ZN13group_norm_v214gn_cuda_kernelI13__nv_bfloat16Li320ELi2ELi32ELi20ELi1024ELb0ELi64ELi320ELi320ELi4ELb1ELi18ELb0ELb0ENS_16CompileConditionILi900EEEEEvPT_PKS4_S7_S7_flPfS8_Pj --------------------------
	.section	.nv.constant0._ZN13group_norm_v214gn_cuda_kernelI13__nv_bfloat16Li320ELi2ELi32ELi20ELi1024ELb0ELi64ELi320ELi320ELi4ELb1ELi18ELb0ELb0ENS_16CompileConditionILi900EEEEEvPT_PKS4_S7_S7_flPfS8_Pj,"a",@progbits
	.sectionflags	@""
	.align	4
.nv.constant0._ZN13group_norm_v214gn_cuda_kernelI13__nv_bfloat16Li320ELi2ELi32ELi20ELi1024ELb0ELi64ELi320ELi320ELi4ELb1ELi18ELb0ELb0ENS_16CompileConditionILi900EEEEEvPT_PKS4_S7_S7_flPfS8_Pj:
	.zero		600


//--------------------- .nv.constant0._ZN13group_norm_v214gn_cuda_kernelI13__nv_bfloat16Li320ELi3ELi16ELi40ELi1024ELb1ELi8ELi320ELi320ELi4ELb1ELi2ELb0ELb0ENS_16CompileConditionILi900EEEEEvPT_PKS4_S7_S7_flPfS8_Pj --------------------------
	.section	.nv.constant0._ZN13group_norm_v214gn_cuda_kernelI13__nv_bfloat16Li320ELi3ELi16ELi40ELi1024ELb1ELi8ELi320ELi320ELi4ELb1ELi2ELb0ELb0ENS_16CompileConditionILi900EEEEEvPT_PKS4_S7_S7_flPfS8_Pj,"a",@progbits
	.sectionflags	@""
	.align	4
.nv.constant0._ZN13group_norm_v214gn_cuda_kernelI13__nv_bfloat16Li320ELi3ELi16ELi40ELi1024ELb1ELi8ELi320ELi320ELi4ELb1ELi2ELb0ELb0ENS_16CompileConditionILi900EEEEEvPT_PKS4_S7_S7_flPfS8_Pj:
	.zero		600


//--------------------- .nv.constant0._ZN13group_norm_v214gn_cuda_kernelI13__nv_bfloat16Li320ELi1ELi16ELi40ELi1024ELb1ELi16ELi320ELi320ELi4ELb1ELi2ELb0ELb0ENS_16CompileConditionILi900EEEEEvPT_PKS4_S7_S7_flPfS8_Pj --------------------------
	.section	.nv.constant0._ZN13group_norm_v214gn_cuda_kernelI13__nv_bfloat16Li320ELi1ELi16ELi40ELi1024ELb1ELi16ELi320ELi320ELi4ELb1ELi2ELb0ELb0ENS_16CompileConditionILi900EEEEEvPT_PKS4_S7_S7_flPfS8_Pj,"a",@progbits
	.sectionflags	@""
	.align	4
.nv.constant0._ZN13group_norm_v214gn_cuda_kernelI13__nv_bfloat16Li320ELi1ELi16ELi40ELi1024ELb1ELi16ELi320ELi320ELi4ELb1ELi2ELb0ELb0ENS_16CompileConditionILi900EEEEEvPT_PKS4_S7_S7_flPfS8_Pj:
	.zero		600


//--------------------- .nv.constant0._ZN13group_norm_v214gn_cuda_kernelI13__nv_bfloat16Li320ELi3ELi16ELi40ELi1024ELb1ELi16ELi320ELi320ELi4ELb1ELi5ELb0ELb0ENS_16CompileConditionILi900EEEEEvPT_PKS4_S7_S7_flPfS8_Pj --------------------------
	.section	.nv.constant0._ZN13group_norm_v214gn_cuda_kernelI13__nv_bfloat16Li320ELi3ELi16ELi40ELi1024ELb1ELi16ELi320ELi320ELi4ELb1ELi5ELb0ELb0ENS_16CompileConditionILi900EEEEEvPT_PKS4_S7_S7_flPfS8_Pj,"a",@progbits
	.sectionflags	@""
	.align	4
.nv.constant0._ZN13group_norm_v214gn_cuda_kernelI13__nv_bfloat16Li320ELi3ELi16ELi40ELi1024ELb1ELi16ELi320ELi320ELi4ELb1ELi5ELb0ELb0ENS_16CompileConditionILi900EEEEEvPT_PKS4_S7_S7_flPfS8_Pj:
	.zero		600


//--------------------- .nv.constant0._ZN13group_norm_v214gn_cuda_kernelI13__nv_bfloat16Li320ELi1ELi16ELi40ELi1024ELb1ELi32ELi320ELi320ELi4ELb1ELi4ELb0ELb0ENS_16CompileConditionILi900EEEEEvPT_PKS4_S7_S7_flPfS8_Pj --------------------------
	.section	.nv.constant0._ZN13group_norm_v214gn_cuda_kernelI13__nv_bfloat16Li320ELi1ELi16ELi40ELi1024ELb1ELi32ELi320ELi320ELi4ELb1ELi4ELb0ELb0ENS_16CompileConditionILi900EEEEEvPT_PKS4_S7_S7_flPfS8_Pj,"a",@progbits
	.sectionflags	@""
	.align	4
.nv.constant0._ZN13group_norm_v214gn_cuda_kernelI13__nv_bfloat16Li320ELi1ELi16ELi40ELi1024ELb1ELi32ELi320ELi320ELi4ELb1ELi4ELb0ELb0ENS_16CompileConditionILi900EEEEEvPT_PKS4_S7_S7_flPfS8_Pj:
	.zero		600


//--------------------- .nv.constant0._ZN13group_norm_v214gn_cuda_kernelI13__nv_bfloat16Li320ELi3ELi16ELi40ELi1024ELb1ELi32ELi320ELi320ELi4ELb1ELi10ELb0ELb0ENS_16CompileConditionILi900EEEEEvPT_PKS4_S7_S7_flPfS8_Pj --------------------------
	.section	.nv.constant0._ZN13group_norm_v214gn_cuda_kernelI13__nv_bfloat16Li320ELi3ELi16ELi40ELi1024ELb1ELi32ELi320ELi320ELi4ELb1ELi10ELb0ELb0ENS_16CompileConditionILi900EEEEEvPT_PKS4_S7_S7_flPfS8_Pj,"a",@progbits
	.sectionflags	@""
	.align	4
.nv.constant0._ZN13group_norm_v214gn_cuda_kernelI13__nv_bfloat16Li320ELi3ELi16ELi40ELi1024ELb1ELi32ELi320ELi320ELi4ELb1ELi10ELb0ELb0ENS_16CompileConditionILi900EEEEEvPT_PKS4_S7_S7_flPfS8_Pj:
	.zero		600


//--------------------- .nv.constant0._ZN13group_norm_v214gn_cuda_kernelI13__nv_bfloat16Li320ELi1ELi16ELi40ELi1024ELb1ELi64ELi320ELi320ELi4ELb1ELi9ELb0ELb0ENS_16CompileConditionILi900EEEEEvPT_PKS4_S7_S7_flPfS8_Pj --------------------------
	.section	.nv.constant0._ZN13group_norm_v214gn_cuda_kernelI13__nv_bfloat16Li320ELi1ELi16ELi40ELi1024ELb1ELi64ELi320ELi320ELi4ELb1ELi9ELb0ELb0ENS_16CompileConditionILi900EEEEEvPT_PKS4_S7_S7_flPfS8_Pj,"a",@progbits
	.sectionflags	@""
	.align	4
.nv.constant0._ZN13group_norm_v214gn_cuda_kernelI13__nv_bfloat16Li320ELi1ELi16ELi40ELi1024ELb1ELi64ELi320ELi320ELi4ELb1ELi9ELb0ELb0ENS_16CompileConditionILi900EEEEEvPT_PKS4_S7_S7_flPfS8_Pj:
	.zero		600


//--------------------- .nv.constant0._ZN13group_norm_v214gn_cuda_kernelI13__nv_bfloat16Li320ELi1ELi16ELi40ELi1024ELb1ELi128ELi320ELi320ELi4ELb1ELi18ELb0ELb0ENS_16CompileConditionILi900EEEEEvPT_PKS4_S7_S7_flPfS8_Pj --------------------------
	.section	.nv.constant0._ZN13group_norm_v214gn_cuda_kernelI13__nv_bfloat16Li320ELi1ELi16ELi40ELi1024ELb1ELi128ELi320ELi320ELi4ELb1ELi18ELb0ELb0ENS_16CompileConditionILi900EEEEEvPT_PKS4_S7_S7_flPfS8_Pj,"a",@progbits
	.sectionflags	@""
	.align	4
.nv.constant0._ZN13group_norm_v214gn_cuda_kernelI13__nv_bfloat16Li320ELi1ELi16ELi40ELi1024ELb1ELi128ELi320ELi320ELi4ELb1ELi18ELb0ELb0ENS_16CompileConditionILi900EEEEEvPT_PKS4_S7_S7_flPfS8_Pj:
	.zero		600


//--------------------- .nv.constant0._ZN13group_norm_v214gn_cuda_kernelI13__nv_bfloat16Li320ELi3ELi16ELi40ELi1024ELb1ELi64ELi320ELi320ELi4ELb1ELi21ELb0ELb0ENS_16CompileConditionILi900EEEEEvPT_PKS4_S7_S7_flPfS8_Pj --------------------------
	.section	.nv.constant0._ZN13group_norm_v214gn_cuda_kernelI13__nv_bfloat16Li320ELi3ELi16ELi40ELi1024ELb1ELi64ELi320ELi320ELi4ELb1ELi21ELb0ELb0ENS_16CompileConditionILi900EEEEEvPT_PKS4_S7_S7_flPfS8_Pj,"a",@progbits
	.sectionflags	@""
	.align	4
.nv.constant0._ZN13group_norm_v214gn_cuda_kernelI13__nv_bfloat16Li320ELi3ELi16ELi40ELi1024ELb1ELi64ELi320ELi320ELi4ELb1ELi21ELb0ELb0ENS_16CompileConditionILi900EEEEEvPT_PKS4_S7_S7_flPfS8_Pj:
	.zero		600


//--------------------- .nv.constant0._ZN13group_norm_v214gn_cuda_kernelI13__nv_bfloat16Li320ELi2ELi16ELi40ELi1024ELb1ELi64ELi320ELi320ELi4ELb1ELi18ELb0ELb0ENS_16CompileConditionILi900EEEEEvPT_PKS4_S7_S7_flPfS8_Pj --------------------------
	.section	.nv.constant0._ZN13group_norm_v214gn_cuda_kernelI13__nv_bfloat16Li320ELi2ELi16ELi40ELi1024ELb1ELi64ELi320ELi320ELi4ELb1ELi18ELb0ELb0ENS_16CompileConditionILi900EEEEEvPT_PKS4_S7_S7_flPfS8_Pj,"a",@progbits
	.sectionflags	@""
	.align	4
.nv.constant0._ZN13group_norm_v214gn_cuda_kernelI13__nv_bfloat16Li320ELi2ELi16ELi40ELi1024ELb1ELi64ELi320ELi320ELi4ELb1ELi18ELb0ELb0ENS_16CompileConditionILi900EEEEEvPT_PKS4_S7_S7_flPfS8_Pj:
	.zero		600


//--------------------- .nv.constant0._ZN13group_norm_v218gn_bwd_cuda_kernelI6__halfLi320ELi3ELi32ELi20ELi1024ELb0ELb1ELi8ELi320ELi320ELi4ELb1ELi2ELb0ELb0ELNS_15WgradSyncMethodE3ENS_16CompileConditionILi900EEEEEvPT_S6_S6_PKS5_S8_S8_S8_PKfflPfPj --------------------------
	.section	.nv.constant0._ZN13group_norm_v218gn_bwd_cuda_kernelI6__halfLi320ELi3ELi32ELi20ELi1024ELb0ELb1ELi8ELi320ELi320ELi4ELb1ELi2ELb0ELb0ELNS_15WgradSyncMethodE3ENS_16CompileConditionILi900EEEEEvPT_S6_S6_PKS5_S8_S8_S8_PKfflPfPj,"a",@progbits
	.sectionflags	@""
	.align	4
.nv.constant0._ZN13group_norm_v218gn_bwd_cuda_kernelI6__halfLi320ELi3ELi32ELi20ELi1024ELb0ELb1ELi8ELi320ELi320ELi4ELb1ELi2ELb0ELb0ELNS_15WgradSyncMethodE3ENS_16CompileConditionILi900EEEEEvPT_S6_S6_PKS5_S8_S8_S8_PKfflPfPj:
	.zero		624


//--------------------- .nv.constant0._ZN13group_norm_v218gn_bwd_cuda_kernelI6__halfLi320ELi1ELi32ELi20ELi1024ELb0ELb1ELi16ELi320ELi320ELi4ELb1ELi2ELb0ELb0ELNS_15WgradSyncMethodE3ENS_16CompileConditionILi900EEEEEvPT_S6_S6_PKS5_S8_S8_S8_PKfflPfPj --------------------------
	.section	.nv.constant0._ZN13group_norm_v218gn_bwd_cuda_kernelI6__halfLi320ELi1ELi32ELi20ELi1024ELb0ELb1ELi16ELi320ELi320ELi4ELb1ELi2ELb0ELb0ELNS_15WgradSyncMethodE3ENS_16CompileConditionILi900EEEEEvPT_S6_S6_PKS5_S8_S8_S8_PKfflPfPj,"a",@progbits
	.sectionflags	@""
	.align	4
.nv.constant0._ZN13group_norm_v218gn_bwd_cuda_kernelI6__halfLi320ELi1ELi32ELi20ELi1024ELb0ELb1ELi16ELi320ELi320ELi4ELb1ELi2ELb0ELb0ELNS_15WgradSyncMethodE3ENS_16CompileConditionILi900EEEEEvPT_S6_S6_PKS5_S8_S8_S8_PKfflPfPj:
	.zero		624


//--------------------- .nv.constant0._ZN13group_norm_v218gn_bwd_cuda_kernelI6__halfLi320ELi3ELi32ELi20ELi1024ELb0ELb1ELi16ELi320ELi320ELi4ELb1ELi4ELb0ELb0ELNS_15WgradSyncMethodE3ENS_16CompileConditionILi900EEEEEvPT_S6_S6_PKS5_S8_S8_S8_PKfflPfPj --------------------------
	.section	.nv.constant0._ZN13group_norm_v218gn_bwd_cuda_kernelI6__halfLi320ELi3ELi32ELi20ELi1024ELb0ELb1ELi16ELi320ELi320ELi4ELb1ELi4ELb0ELb0ELNS_15WgradSyncMethodE3ENS_16CompileConditionILi900EEEEEvPT_S6_S6_PKS5_S8_S8_S8_PKfflPfPj,"a",@progbits
	.sectionflags	@""
	.align	4
.nv.constant0._ZN13group_norm_v218gn_bwd_cuda_kernelI6__halfLi320ELi3ELi32ELi20ELi1024ELb0ELb1ELi16ELi320ELi320ELi4ELb1ELi4ELb0ELb0ELNS_15WgradSyncMethodE3ENS_16CompileConditionILi900EEEEEvPT_S6_S6_PKS5_S8_S8_S8_PKfflPfPj:
	.zero		624


//--------------------- .nv.constant0._ZN13group_norm_v218gn_bwd_cuda_kernelI6__halfLi320ELi1ELi32ELi20ELi1024ELb0ELb1ELi32ELi320ELi320ELi4ELb1ELi4ELb0ELb0ELNS_15WgradSyncMethodE3ENS_16CompileConditionILi900EEEEEvPT_S6_S6_PKS5_S8_S8_S8_PKfflPfPj --------------------------
	.section	.nv.constant0._ZN13group_norm_v218gn_bwd_cuda_kernelI6__halfLi320ELi1ELi32ELi20ELi1024ELb0ELb1ELi32ELi320ELi320ELi4ELb1ELi4ELb0ELb0ELNS_15WgradSyncMethodE3ENS_16CompileConditionILi900EEEEEvPT_S6_S6_PKS5_S8_S8_S8_PKfflPfPj,"a",@progbits
	.sectionflags	@""
	.align	4
.nv.constant0._ZN13group_norm_v218gn_bwd_cuda_kernelI6__halfLi320ELi1ELi32ELi20ELi1024ELb0ELb1ELi32ELi320ELi320ELi4ELb1ELi4ELb0ELb0ELNS_15WgradSyncMethodE3ENS_16CompileConditionILi900EEEEEvPT_S6_S6_PKS5_S8_S8_S8_PKfflPfPj:
	.zero		624


//--------------------- .nv.constant0._ZN13group_norm_v218gn_bwd_cuda_kernelI6__halfLi320ELi1ELi32ELi20ELi1024ELb0ELb1ELi64ELi320ELi320ELi4ELb1ELi8ELb0ELb0ELNS_15WgradSyncMethodE3ENS_16CompileConditionILi900EEEEEvPT_S6_S6_PKS5_S8_S8_S8_PKfflPfPj --------------------------
	.section	.nv.constant0._ZN13group_norm_v218gn_bwd_cuda_kernelI6__halfLi320ELi1ELi32ELi20ELi1024ELb0ELb1ELi64ELi320ELi320ELi4ELb1ELi8ELb0ELb0ELNS_15WgradSyncMethodE3ENS_16CompileConditionILi900EEEEEvPT_S6_S6_PKS5_S8_S8_S8_PKfflPfPj,"a",@progbits
	.sectionflags	@""
	.align	4
.nv.constant0._ZN13group_norm_v218gn_bwd_cuda_kernelI6__halfLi320ELi1ELi32ELi20ELi1024ELb0ELb1ELi64ELi320ELi320ELi4ELb1ELi8ELb0ELb0ELNS_15WgradSyncMethodE3ENS_16CompileConditionILi900EEEEEvPT_S6_S6_PKS5_S8_S8_S8_PKfflPfPj:
	.zero		624


//--------------------- .nv.constant0._ZN13group_norm_v218gn_bwd_cuda_kernelI6__halfLi320ELi2ELi32ELi20ELi1024ELb0ELb1ELi32ELi320ELi320ELi4ELb1ELi8ELb0ELb0ELNS_15WgradSyncMethodE3ENS_16CompileConditionILi900EEEEEvPT_S6_S6_PKS5_S8_S8_S8_PKfflPfPj --------------------------
	.section	.nv.constant0._ZN13group_norm_v218gn_bwd_cuda_kernelI6__halfLi320ELi2ELi32ELi20ELi1024ELb0ELb1ELi32ELi320ELi320ELi4ELb1ELi8ELb0ELb0ELNS_15WgradSyncMethodE3ENS_16CompileConditionILi900EEEEEvPT_S6_S6_PKS5_S8_S8_S8_PKfflPfPj,"a",@progbits
	.sectionflags	@""
	.align	4
.nv.constant0._ZN13group_norm_v218gn_bwd_cuda_kernelI6__halfLi320ELi2ELi32ELi20ELi1024ELb0ELb1ELi32ELi320ELi320ELi4ELb1ELi8ELb0ELb0ELNS_15WgradSyncMethodE3ENS_16CompileConditionILi900EEEEEvPT_S6_S6_PKS5_S8_S8_S8_PKfflPfPj:
	.zero		624


//--------------------- .nv.constant0._ZN13group_norm_v218gn_bwd_cuda_kernelI6__halfLi320ELi3ELi32ELi20ELi1024ELb0ELb1ELi32ELi320ELi320ELi4ELb1ELi10ELb0ELb0ELNS_15WgradSyncMethodE3ENS_16CompileConditionILi900EEEEEvPT_S6_S6_PKS5_S8_S8_S8_PKfflPfPj --------------------------
	.section	.nv.constant0._ZN13group_norm_v218gn_bwd_cuda_kernelI6__halfLi320ELi3ELi32ELi20ELi1024ELb0ELb1ELi32ELi320ELi320ELi4ELb1ELi10ELb0ELb0ELNS_15WgradSyncMethodE3ENS_16CompileConditionILi900EEEEEvPT_S6_S6_PKS5_S8_S8_S8_PKfflPfPj,"a",@progbits
	.sectionflags	@""
	.align	4
.nv.constant0._ZN13group_norm_v218gn_bwd_cuda_kernelI6__halfLi320ELi3ELi32ELi20ELi1024ELb0ELb1ELi32ELi320ELi320ELi4ELb1ELi10ELb0ELb0ELNS_15WgradSyncMethodE3ENS_16CompileConditionILi900EEEEEvPT_S6_S6_PKS5_S8_S8_S8_PKfflPfPj:
	.zero		624


//--------------------- .nv.constant0._ZN13group_norm_v218gn_bwd_cuda_kernelI6__halfLi320ELi3ELi32ELi20ELi1024ELb0ELb1ELi32ELi320ELi320ELi4ELb1ELi12ELb0ELb0ELNS_15WgradSyncMethodE3ENS_16CompileConditionILi900EEEEEvPT_S6_S6_PKS5_S8_S8_S8_PKfflPfPj --------------------------
	.section	.nv.constant0._ZN13group_norm_v218gn_bwd_cuda_kernelI6__halfLi320ELi3ELi32ELi20ELi1024ELb0ELb1ELi32ELi320ELi320ELi4ELb1ELi12ELb0ELb0ELNS_15WgradSyncMethodE3ENS_16CompileConditionILi900EEEEEvPT_S6_S6_PKS5_S8_S8_S8_PKfflPfPj,"a",@progbits
	.sectionflags	@""
	.align	4
.nv.constant0._ZN13group_norm_v218gn_bwd_cuda_kernelI6__halfLi320ELi3ELi32ELi20ELi1024ELb0ELb1ELi32ELi320ELi320ELi4ELb1ELi12ELb0ELb0ELNS_15WgradSyncMethodE3ENS_16CompileConditionILi900EEEEEvPT_S6_S6_PKS5_S8_S8_S8_PKfflPfPj:
	.zero		624


//--------------------- .nv.constant0._ZN13group_norm_v218gn_bwd_cuda_kernelI6__halfLi320ELi3ELi16ELi40ELi1024ELb1ELb1ELi8ELi320ELi320ELi4ELb1ELi2ELb0ELb0ELNS_15WgradSyncMethodE3ENS_16CompileConditionILi900EEEEEvPT_S6_S6_PKS5_S8_S8_S8_PKfflPfPj --------------------------
	.section	.nv.constant0._ZN13group_norm_v218gn_bwd_cuda_kernelI6__halfLi320ELi3ELi16ELi40ELi1024ELb1ELb1ELi8ELi320ELi320ELi4ELb1ELi2ELb0ELb0ELNS_15WgradSyncMethodE3ENS_16CompileConditionILi900EEEEEvPT_S6_S6_PKS5_S8_S8_S8_PKfflPfPj,"a",@progbits
	.sectionflags	@""
	.align	4
.nv.constant0._ZN13group_norm_v218gn_bwd_cuda_kernelI6__halfLi320ELi3ELi16ELi40ELi1024ELb1ELb1ELi8ELi320ELi320ELi4ELb1ELi2ELb0ELb0ELNS_15WgradSyncMethodE3ENS_16CompileConditionILi900EEEEEvPT_S6_S6_PKS5_S8_S8_S8_PKfflPfPj:
	.zero		624


//--------------------- .nv.constant0._ZN13group_norm_v218gn_bwd_cuda_kernelI6__halfLi320ELi1ELi16ELi40ELi1024ELb1ELb1ELi16ELi320ELi320ELi4ELb1ELi2ELb0ELb0ELNS_15WgradSyncMethodE3ENS_16CompileConditionILi900EEEEEvPT_S6_S6_PKS5_S8_S8_S8_PKfflPfPj --------------------------
	.section	.nv.constant0._ZN13group_norm_v218gn_bwd_cuda_kernelI6__halfLi320ELi1ELi16ELi40ELi1024ELb1ELb1ELi16ELi320ELi320ELi4ELb1ELi2ELb0ELb0ELNS_15WgradSyncMethodE3ENS_16CompileConditionILi900EEEEEvPT_S6_S6_PKS5_S8_S8_S8_PKfflPfPj,"a",@progbits
	.sectionflags	@""
	.align	4
.nv.constant0._ZN13group_norm_v218gn_bwd_cuda_kernelI6__halfLi320ELi1ELi16ELi40ELi1024ELb1ELb1ELi16ELi320ELi320ELi4ELb1ELi2ELb0ELb0ELNS_15WgradSyncMethodE3ENS_16CompileConditionILi900EEEEEvPT_S6_S6_PKS5_S8_S8_S8_PKfflPfPj:
	.zero		624


//--------------------- .nv.constant0._ZN13group_norm_v218gn_bwd_cuda_kernelI6__halfLi320ELi3ELi16ELi40ELi1024ELb1ELb1ELi16ELi320ELi320ELi4ELb1ELi4ELb0ELb0ELNS_15WgradSyncMethodE3ENS_16CompileConditionILi900EEEEEvPT_S6_S6_PKS5_S8_S8_S8_PKfflPfPj --------------------------
	.section	.nv.constant0._ZN13group_norm_v218gn_bwd_cuda_kernelI6__halfLi320ELi3ELi16ELi40ELi1024ELb1ELb1ELi16ELi320ELi320ELi4ELb1ELi4ELb0ELb0ELNS_15WgradSyncMethodE3ENS_16CompileConditionILi900EEEEEvPT_S6_S6_PKS5_S8_S8_S8_PKfflPfPj,"a",@progbits
	.sectionflags	@""
	.align	4
.nv.constant0._ZN13group_norm_v218gn_bwd_cuda_kernelI6__halfLi320ELi3ELi16ELi40ELi1024ELb1ELb1ELi16ELi320ELi320ELi4ELb1ELi4ELb0ELb0ELNS_15WgradSyncMethodE3ENS_16CompileConditionILi900EEEEEvPT_S6_S6_PKS5_S8_S8_S8_PKfflPfPj:
	.zero		624


//--------------------- .nv.constant0._ZN13group_norm_v218gn_bwd_cuda_kernelI6__halfLi320ELi1ELi16ELi40ELi1024ELb1ELb1ELi32ELi320ELi320ELi4ELb1ELi4ELb0ELb0ELNS_15WgradSyncMethodE3ENS_16CompileConditionILi900EEEEEvPT_S6_S6_PKS5_S8_S8_S8_PKfflPfPj --------------------------
	.section	.nv.constant0._ZN13group_norm_v218gn_bwd_cuda_kernelI6__halfLi320ELi1ELi16ELi40ELi1024ELb1ELb1ELi32ELi320ELi320ELi4ELb1ELi4ELb0ELb0ELNS_15WgradSyncMethodE3ENS_16CompileConditionILi900EEEEEvPT_S6_S6_PKS5_S8_S8_S8_PKfflPfPj,"a",@progbits
	.sectionflags	@""
	.align	4
.nv.constant0._ZN13group_norm_v218gn_bwd_cuda_kernelI6__halfLi320ELi1ELi16ELi40ELi1024ELb1ELb1ELi32ELi320ELi320ELi4ELb1ELi4ELb0ELb0ELNS_15WgradSyncMethodE3ENS_16CompileConditionILi900EEEEEvPT_S6_S6_PKS5_S8_S8_S8_PKfflPfPj:
	.zero		624


//--------------------- .nv.constant0._ZN13group_norm_v218gn_bwd_cuda_kernelI6__halfLi320ELi1ELi16ELi40ELi1024ELb1ELb1ELi64ELi320ELi320ELi4ELb1ELi8ELb0ELb0ELNS_15WgradSyncMethodE3ENS_16CompileConditionILi900EEEEEvPT_S6_S6_PKS5_S8_S8_S8_PKfflPfPj --------------------------
	.section	.nv.constant0._ZN13group_norm_v218gn_bwd_cuda_kernelI6__halfLi320ELi1ELi16ELi40ELi1024ELb1ELb1ELi64ELi320ELi320ELi4ELb1ELi8ELb0ELb0ELNS_15WgradSyncMethodE3ENS_16CompileConditionILi900EEEEEvPT_S6_S6_PKS5_S8_S8_S8_PKfflPfPj,"a",@progbits
	.sectionflags	@""
	.align	4
.nv.constant0._ZN13group_norm_v218gn_bwd_cuda_kernelI6__halfLi320ELi1ELi16ELi40ELi1024ELb1ELb1ELi64ELi320ELi320ELi4ELb1ELi8ELb0ELb0ELNS_15WgradSyncMethodE3ENS_16CompileConditionILi900EEEEEvPT_S6_S6_PKS5_S8_S8_S8_PKfflPfPj:
	.zero		624


//--------------------- .nv.constant0._ZN13group_norm_v218gn_bwd_cuda_kernelI6__halfLi320ELi2ELi16ELi40ELi1024ELb1ELb1ELi32ELi320ELi320ELi4ELb1ELi8ELb0ELb0ELNS_15WgradSyncMethodE3ENS_16CompileConditionILi900EEEEEvPT_S6_S6_PKS5_S8_S8_S8_PKfflPfPj --------------------------
	.section	.nv.constant0._ZN13group_norm_v218gn_bwd_cuda_kernelI6__halfLi320ELi2ELi16ELi40ELi1024ELb1ELb1ELi32ELi320ELi320ELi4ELb1ELi8ELb0ELb0ELNS_15WgradSyncMethodE3ENS_16CompileConditionILi900EEEEEvPT_S6_S6_PKS5_S8_S8_S8_PKfflPfPj,"a",@progbits
	.sectionflags	@""
	.align	4
.nv.constant0._ZN13group_norm_v218gn_bwd_cuda_kernelI6__halfLi320ELi2ELi16ELi40ELi1024ELb1ELb1ELi32ELi320ELi320ELi4ELb1ELi8ELb0ELb0ELNS_15WgradSyncMethodE3ENS_16CompileConditionILi900EEEEEvPT_S6_S6_PKS5_S8_S8_S8_PKfflPfPj:
	.zero		624


//--------------------- .nv.constant0._ZN13group_norm_v218gn_bwd_cuda_kernelI6__halfLi320ELi3ELi16ELi40ELi1024ELb1ELb1ELi32ELi320ELi320ELi4ELb1ELi10ELb0ELb0ELNS_15WgradSyncMethodE3ENS_16CompileConditionILi900EEEEEvPT_S6_S6_PKS5_S8_S8_S8_PKfflPfPj --------------------------
	.section	.nv.constant0._ZN13group_norm_v218gn_bwd_cuda_kernelI6__halfLi320ELi3ELi16ELi40ELi1024ELb1ELb1ELi32ELi320ELi320ELi4ELb1ELi10ELb0ELb0ELNS_15WgradSyncMethodE3ENS_16CompileConditionILi900EEEEEvPT_S6_S6_PKS5_S8_S8_S8_PKfflPfPj,"a",@progbits
	.sectionflags	@""
	.align	4
.nv.constant0._ZN13group_norm_v218gn_bwd_cuda_kernelI6__halfLi320ELi3ELi16ELi40ELi1024ELb1ELb1ELi32ELi320ELi320ELi4ELb1ELi10ELb0ELb0ELNS_15WgradSyncMethodE3ENS_16CompileConditionILi900EEEEEvPT_S6_S6_PKS5_S8_S8_S8_PKfflPfPj:
	.zero		624


//--------------------- .nv.constant0._ZN13group_norm_v218gn_bwd_cuda_kernelI6__halfLi320ELi3ELi16ELi40ELi1024ELb1ELb1ELi32ELi320ELi320ELi4ELb1ELi12ELb0ELb0ELNS_15WgradSyncMethodE3ENS_16CompileConditionILi900EEEEEvPT_S6_S6_PKS5_S8_S8_S8_PKfflPfPj --------------------------
	.section	.nv.constant0._ZN13group_norm_v218gn_bwd_cuda_kernelI6__halfLi320ELi3ELi16ELi40ELi1024ELb1ELb1ELi32ELi320ELi320ELi4ELb1ELi12ELb0ELb0ELNS_15WgradSyncMethodE3ENS_16CompileConditionILi900EEEEEvPT_S6_S6_PKS5_S8_S8_S8_PKfflPfPj,"a",@progbits
	.sectionflags	@""
	.align	4
.nv.constant0._ZN13group_norm_v218gn_bwd_cuda_kernelI6__halfLi320ELi3ELi16ELi40ELi1024ELb1ELb1ELi32ELi320ELi320ELi4ELb1ELi12ELb0ELb0ELNS_15WgradSyncMethodE3ENS_16CompileConditionILi900EEEEEvPT_S6_S6_PKS5_S8_S8_S8_PKfflPfPj:
	.zero		624


//--------------------- .nv.constant0._ZN13group_norm_v214gn_cuda_kernelI6__halfLi320ELi3ELi32ELi20ELi1024ELb0ELi8ELi320ELi320ELi4ELb1ELi2ELb0ELb0ENS_16CompileConditionILi900EEEEEvPT_PKS4_S7_S7_flPfS8_Pj --------------------------
	.section	.nv.constant0._ZN13group_norm_v214gn_cuda_kernelI6__halfLi320ELi3ELi32ELi20ELi1024ELb0ELi8ELi320ELi320ELi4ELb1ELi2ELb0ELb0ENS_16CompileConditionILi900EEEEEvPT_PKS4_S7_S7_flPfS8_Pj,"a",@progbits
	.sectionflags	@""
	.align	4
.nv.constant0._ZN13group_norm_v214gn_cuda_kernelI6__halfLi320ELi3ELi32ELi20ELi1024ELb0ELi8ELi320ELi320ELi4ELb1ELi2ELb0ELb0ENS_16CompileConditionILi900EEEEEvPT_PKS4_S7_S7_flPfS8_Pj:
	.zero		600


//--------------------- .nv.constant0._ZN13group_norm_v214gn_cuda_kernelI6__halfLi320ELi1ELi32ELi20ELi1024ELb0ELi16ELi320ELi320ELi4ELb1ELi2ELb0ELb0ENS_16CompileConditionILi900EEEEEvPT_PKS4_S7_S7_flPfS8_Pj --------------------------
	.section	.nv.constant0._ZN13group_norm_v214gn_cuda_kernelI6__halfLi320ELi1ELi32ELi20ELi1024ELb0ELi16ELi320ELi320ELi4ELb1ELi2ELb0ELb0ENS_16CompileConditionILi900EEEEEvPT_PKS4_S7_S7_flPfS8_Pj,"a",@progbits
	.sectionflags	@""
	.align	4
.nv.constant0._ZN13group_norm_v214gn_cuda_kernelI6__halfLi320ELi1ELi32ELi20ELi1024ELb0ELi16ELi320ELi320ELi4ELb1ELi2ELb0ELb0ENS_16CompileConditionILi900EEEEEvPT_PKS4_S7_S7_flPfS8_Pj:
	.zero		600


//--------------------- .nv.constant0._ZN13group_norm_v214gn_cuda_kernelI6__halfLi320ELi3ELi32ELi20ELi1024ELb0ELi16ELi320ELi320ELi4ELb1ELi5ELb0ELb0ENS_16CompileConditionILi900EEEEEvPT_PKS4_S7_S7_flPfS8_Pj --------------------------
	.section	.nv.constant0._ZN13group_norm_v214gn_cuda_kernelI6__halfLi320ELi3ELi32ELi20ELi1024ELb0ELi16ELi320ELi320ELi4ELb1ELi5ELb0ELb0ENS_16CompileConditionILi900EEEEEvPT_PKS4_S7_S7_flPfS8_Pj,"a",@progbits
	.sectionflags	@""
	.align	4
.nv.constant0._ZN13group_norm_v214gn_cuda_kernelI6__halfLi320ELi3ELi32ELi20ELi1024ELb0ELi16ELi320ELi320ELi4ELb1ELi5ELb0ELb0ENS_16CompileConditionILi900EEEEEvPT_PKS4_S7_S7_flPfS8_Pj:
	.zero		600


//--------------------- .nv.constant0._ZN13group_norm_v214gn_cuda_kernelI6__halfLi320ELi1ELi32ELi20ELi1024ELb0ELi32ELi320ELi320ELi4ELb1ELi4ELb0ELb0ENS_16CompileConditionILi900EEEEEvPT_PKS4_S7_S7_flPfS8_Pj --------------------------
	.section	.nv.constant0._ZN13group_norm_v214gn_cuda_kernelI6__halfLi320ELi1ELi32ELi20ELi1024ELb0ELi32ELi320ELi320ELi4ELb1ELi4ELb0ELb0ENS_16CompileConditionILi900EEEEEvPT_PKS4_S7_S7_flPfS8_Pj,"a",@progbits
	.sectionflags	@""
	.align	4
.nv.constant0._ZN13group_norm_v214gn_cuda_kernelI6__halfLi320ELi1ELi32ELi20ELi1024ELb0ELi32ELi320ELi320ELi4ELb1ELi4ELb0ELb0ENS_16CompileConditionILi900EEEEEvPT_PKS4_S7_S7_flPfS8_Pj:
	.zero		600


//--------------------- .nv.constant0._ZN13group_norm_v214gn_cuda_kernelI6__halfLi320ELi3ELi32ELi20ELi1024ELb0ELi32ELi320ELi320ELi4ELb1ELi10ELb0ELb0ENS_16CompileConditionILi900EEEEEvPT_PKS4_S7_S7_flPfS8_Pj --------------------------
	.section	.nv.constant0._ZN13group_norm_v214gn_cuda_kernelI6__halfLi320ELi3ELi32ELi20ELi1024ELb0ELi32ELi320ELi320ELi4ELb1ELi10ELb0ELb0ENS_16CompileConditionILi900EEEEEvPT_PKS4_S7_S7_flPfS8_Pj,"a",@progbits
	.sectionflags	@""
	.align	4
.nv.constant0._ZN13group_norm_v214gn_cuda_kernelI6__halfLi320ELi3ELi32ELi20ELi1024ELb0ELi32ELi320ELi320ELi4ELb1ELi10ELb0ELb0ENS_16CompileConditionILi900EEEEEvPT_PKS4_S7_S7_flPfS8_Pj:
	.zero		600


//--------------------- .nv.constant0._ZN13group_norm_v214gn_cuda_kernelI6__halfLi320ELi1ELi32ELi20ELi1024ELb0ELi64ELi320ELi320ELi4ELb1ELi9ELb0ELb0ENS_16CompileConditionILi900EEEEEvPT_PKS4_S7_S7_flPfS8_Pj --------------------------
	.section	.nv.constant0._ZN13group_norm_v214gn_cuda_kernelI6__halfLi320ELi1ELi32ELi20ELi1024ELb0ELi64ELi320ELi320ELi4ELb1ELi9ELb0ELb0ENS_16CompileConditionILi900EEEEEvPT_PKS4_S7_S7_flPfS8_Pj,"a",@progbits
	.sectionflags	@""
	.align	4
.nv.constant0._ZN13group_norm_v214gn_cuda_kernelI6__halfLi320ELi1ELi32ELi20ELi1024ELb0ELi64ELi320ELi320ELi4ELb1ELi9ELb0ELb0ENS_16CompileConditionILi900EEEEEvPT_PKS4_S7_S7_flPfS8_Pj:
	.zero		600


//--------------------- .nv.constant0._ZN13group_norm_v214gn_cuda_kernelI6__halfLi320ELi1ELi32ELi20ELi1024ELb0ELi128ELi320ELi320ELi4ELb1ELi18ELb0ELb0ENS_16CompileConditionILi900EEEEEvPT_PKS4_S7_S7_flPfS8_Pj --------------------------
	.section	.nv.constant0._ZN13group_norm_v214gn_cuda_kernelI6__halfLi320ELi1ELi32ELi20ELi1024ELb0ELi128ELi320ELi320ELi4ELb1ELi18ELb0ELb0ENS_16CompileConditionILi900EEEEEvPT_PKS4_S7_S7_flPfS8_Pj,"a",@progbits
	.sectionflags	@""
	.align	4
.nv.constant0._ZN13group_norm_v214gn_cuda_kernelI6__halfLi320ELi1ELi32ELi20ELi1024ELb0ELi128ELi320ELi320ELi4ELb1ELi18ELb0ELb0ENS_16CompileConditionILi900EEEEEvPT_PKS4_S7_S7_flPfS8_Pj:
	.zero		600


//--------------------- .nv.constant0._ZN13group_norm_v214gn_cuda_kernelI6__halfLi320ELi3ELi32ELi20ELi1024ELb0ELi64ELi320ELi320ELi4ELb1ELi21ELb0ELb0ENS_16CompileConditionILi900EEEEEvPT_PKS4_S7_S7_flPfS8_Pj --------------------------
	.section	.nv.constant0._ZN13group_norm_v214gn_cuda_kernelI6__halfLi320ELi3ELi32ELi20ELi1024ELb0ELi64ELi320ELi320ELi4ELb1ELi21ELb0ELb0ENS_16CompileConditionILi900EEEEEvPT_PKS4_S7_S7_flPfS8_Pj,"a",@progbits
	.sectionflags	@""
	.align	4
.nv.constant0._ZN13group_norm_v214gn_cuda_kernelI6__halfLi320ELi3ELi32ELi20ELi1024ELb0ELi64ELi320ELi320ELi4ELb1ELi21ELb0ELb0ENS_16CompileConditionILi900EEEEEvPT_PKS4_S7_S7_flPfS8_Pj:
	.zero		600


//--------------------- .nv.constant0._ZN13group_norm_v214gn_cuda_kernelI6__halfLi320ELi2ELi32ELi20ELi1024ELb0ELi64ELi320ELi320ELi4ELb1ELi18ELb0ELb0ENS_16CompileConditionILi900EEEEEvPT_PKS4_S7_S7_flPfS8_Pj --------------------------
	.section	.nv.constant0._ZN13group_norm_v214gn_cuda_kernelI6__halfLi320ELi2ELi32ELi20ELi1024ELb0ELi64ELi320ELi320ELi4ELb1ELi18ELb0ELb0ENS_16CompileConditionILi900EEEEEvPT_PKS4_S7_S7_flPfS8_Pj,"a",@progbits
	.sectionflags	@""
	.align	4
.nv.constant0._ZN13group_norm_v214gn_cuda_kernelI6__halfLi320ELi2ELi32ELi20ELi1024ELb0ELi64ELi320ELi320ELi4ELb1ELi18ELb0ELb0ENS_16CompileConditionILi900EEEEEvPT_PKS4_S7_S7_flPfS8_Pj:
	.zero		600


//--------------------- .nv.constant0._ZN13group_norm_v214gn_cuda_kernelI6__halfLi320ELi3ELi16ELi40ELi1024ELb1ELi8ELi320ELi320ELi4ELb1ELi2ELb0ELb0ENS_16CompileConditionILi900EEEEEvPT_PKS4_S7_S7_flPfS8_Pj --------------------------
	.section	.nv.constant0._ZN13group_norm_v214gn_cuda_kernelI6__halfLi320ELi3ELi16ELi40ELi1024ELb1ELi8ELi320ELi320ELi4ELb1ELi2ELb0ELb0ENS_16CompileConditionILi900EEEEEvPT_PKS4_S7_S7_flPfS8_Pj,"a",@progbits
	.sectionflags	@""
	.align	4
.nv.constant0._ZN13group_norm_v214gn_cuda_kernelI6__halfLi320ELi3ELi16ELi40ELi1024ELb1ELi8ELi320ELi320ELi4ELb1ELi2ELb0ELb0ENS_16CompileConditionILi900EEEEEvPT_PKS4_S7_S7_flPfS8_Pj:
	.zero		600


//--------------------- .nv.constant0._ZN13group_norm_v214gn_cuda_kernelI6__halfLi320ELi1ELi16ELi40ELi1024ELb1ELi16ELi320ELi320ELi4ELb1ELi2ELb0ELb0ENS_16CompileConditionILi900EEEEEvPT_PKS4_S7_S7_flPfS8_Pj --------------------------
	.section	.nv.constant0._ZN13group_norm_v214gn_cuda_kernelI6__halfLi320ELi1ELi16ELi40ELi1024ELb1ELi16ELi320ELi320ELi4ELb1ELi2ELb0ELb0ENS_16CompileConditionILi900EEEEEvPT_PKS4_S7_S7_flPfS8_Pj,"a",@progbits
	.sectionflags	@""
	.align	4
.nv.constant0._ZN13group_norm_v214gn_cuda_kernelI6__halfLi320ELi1ELi16ELi40ELi1024ELb1ELi16ELi320ELi320ELi4ELb1ELi2ELb0ELb0ENS_16CompileConditionILi900EEEEEvPT_PKS4_S7_S7_flPfS8_Pj:
	.zero		600


//--------------------- .nv.constant0._ZN13group_norm_v214gn_cuda_kernelI6__halfLi320ELi3ELi16ELi40ELi1024ELb1ELi16ELi320ELi320ELi4ELb1ELi5ELb0ELb0ENS_16CompileConditionILi900EEEEEvPT_PKS4_S7_S7_flPfS8_Pj --------------------------
	.section	.nv.constant0._ZN13group_norm_v214gn_cuda_kernelI6__halfLi320ELi3ELi16ELi40ELi1024ELb1ELi16ELi320ELi320ELi4ELb1ELi5ELb0ELb0ENS_16CompileConditionILi900EEEEEvPT_PKS4_S7_S7_flPfS8_Pj,"a",@progbits
	.sectionflags	@""
	.align	4
.nv.constant0._ZN13group_norm_v214gn_cuda_kernelI6__halfLi320ELi3ELi16ELi40ELi1024ELb1ELi16ELi320ELi320ELi4ELb1ELi5ELb0ELb0ENS_16CompileConditionILi900EEEEEvPT_PKS4_S7_S7_flPfS8_Pj:
	.zero		600


//--------------------- .nv.constant0._ZN13group_norm_v214gn_cuda_kernelI6__halfLi320ELi1ELi16ELi40ELi1024ELb1ELi32ELi320ELi320ELi4ELb1ELi4ELb0ELb0ENS_16CompileConditionILi900EEEEEvPT_PKS4_S7_S7_flPfS8_Pj --------------------------
	.section	.nv.constant0._ZN13group_norm_v214gn_cuda_kernelI6__halfLi320ELi1ELi16ELi40ELi1024ELb1ELi32ELi320ELi320ELi4ELb1ELi4ELb0ELb0ENS_16CompileConditionILi900EEEEEvPT_PKS4_S7_S7_flPfS8_Pj,"a",@progbits
	.sectionflags	@""
	.align	4
.nv.constant0._ZN13group_norm_v214gn_cuda_kernelI6__halfLi320ELi1ELi16ELi40ELi1024ELb1ELi32ELi320ELi320ELi4ELb1ELi4ELb0ELb0ENS_16CompileConditionILi900EEEEEvPT_PKS4_S7_S7_flPfS8_Pj:
	.zero		600


//--------------------- .nv.constant0._ZN13group_norm_v214gn_cuda_kernelI6__halfLi320ELi3ELi16ELi40ELi1024ELb1ELi32ELi320ELi320ELi4ELb1ELi10ELb0ELb0ENS_16CompileConditionILi900EEEEEvPT_PKS4_S7_S7_flPfS8_Pj --------------------------
	.section	.nv.constant0._ZN13group_norm_v214gn_cuda_kernelI6__halfLi320ELi3ELi16ELi40ELi1024ELb1ELi32ELi320ELi320ELi4ELb1ELi10ELb0ELb0ENS_16CompileConditionILi900EEEEEvPT_PKS4_S7_S7_flPfS8_Pj,"a",@progbits
	.sectionflags	@""
	.align	4
.nv.constant0._ZN13group_norm_v214gn_cuda_kernelI6__halfLi320ELi3ELi16ELi40ELi1024ELb1ELi32ELi320ELi320ELi4ELb1ELi10ELb0ELb0ENS_16CompileConditionILi900EEEEEvPT_PKS4_S7_S7_flPfS8_Pj:
	.zero		600


//--------------------- .nv.constant0._ZN13group_norm_v214gn_cuda_kernelI6__halfLi320ELi1ELi16ELi40ELi1024ELb1ELi64ELi320ELi320ELi4ELb1ELi9ELb0ELb0ENS_16CompileConditionILi900EEEEEvPT_PKS4_S7_S7_flPfS8_Pj --------------------------
	.section	.nv.constant0._ZN13group_norm_v214gn_cuda_kernelI6__halfLi320ELi1ELi16ELi40ELi1024ELb1ELi64ELi320ELi320ELi4ELb1ELi9ELb0ELb0ENS_16CompileConditionILi900EEEEEvPT_PKS4_S7_S7_flPfS8_Pj,"a",@progbits
	.sectionflags	@""
	.align	4
.nv.constant0._ZN13group_norm_v214gn_cuda_kernelI6__halfLi320ELi1ELi16ELi40ELi1024ELb1ELi64ELi320ELi320ELi4ELb1ELi9ELb0ELb0ENS_16CompileConditionILi900EEEEEvPT_PKS4_S7_S7_flPfS8_Pj:
	.zero		600


//--------------------- .nv.constant0._ZN13group_norm_v214gn_cuda_kernelI6__halfLi320ELi1ELi16ELi40ELi1024ELb1ELi128ELi320ELi320ELi4ELb1ELi18ELb0ELb0ENS_16CompileConditionILi900EEEEEvPT_PKS4_S7_S7_flPfS8_Pj --------------------------
	.section	.nv.constant0._ZN13group_norm_v214gn_cuda_kernelI6__halfLi320ELi1ELi16ELi40ELi1024ELb1ELi128ELi320ELi320ELi4ELb1ELi18ELb0ELb0ENS_16CompileConditionILi900EEEEEvPT_PKS4_S7_S7_flPfS8_Pj,"a",@progbits
	.sectionflags	@""
	.align	4
.nv.constant0._ZN13group_norm_v214gn_cuda_kernelI6__halfLi320ELi1ELi16ELi40ELi1024ELb1ELi128ELi320ELi320ELi4ELb1ELi18ELb0ELb0ENS_16CompileConditionILi900EEEEEvPT_PKS4_S7_S7_flPfS8_Pj:
	.zero		600


//--------------------- .nv.constant0._ZN13group_norm_v214gn_cuda_kernelI6__halfLi320ELi3ELi16ELi40ELi1024ELb1ELi64ELi320ELi320ELi4ELb1ELi21ELb0ELb0ENS_16CompileConditionILi900EEEEEvPT_PKS4_S7_S7_flPfS8_Pj --------------------------
	.section	.nv.constant0._ZN13group_norm_v214gn_cuda_kernelI6__halfLi320ELi3ELi16ELi40ELi1024ELb1ELi64ELi320ELi320ELi4ELb1ELi21ELb0ELb0ENS_16CompileConditionILi900EEEEEvPT_PKS4_S7_S7_flPfS8_Pj,"a",@progbits
	.sectionflags	@""
	.align	4
.nv.constant0._ZN13group_norm_v214gn_cuda_kernelI6__halfLi320ELi3ELi16ELi40ELi1024ELb1ELi64ELi320ELi320ELi4ELb1ELi21ELb0ELb0ENS_16CompileConditionILi900EEEEEvPT_PKS4_S7_S7_flPfS8_Pj:
	.zero		600


//--------------------- .nv.constant0._ZN13group_norm_v214gn_cuda_kernelI6__halfLi320ELi2ELi16ELi40ELi1024ELb1ELi64ELi320ELi320ELi4ELb1ELi18ELb0ELb0ENS_16CompileConditionILi900EEEEEvPT_PKS4_S7_S7_flPfS8_Pj --------------------------
	.section	.nv.constant0._ZN13group_norm_v214gn_cuda_kernelI6__halfLi320ELi2ELi16ELi40ELi1024ELb1ELi64ELi320ELi320ELi4ELb1ELi18ELb0ELb0ENS_16CompileConditionILi900EEEEEvPT_PKS4_S7_S7_flPfS8_Pj,"a",@progbits
	.sectionflags	@""
	.align	4
.nv.constant0._ZN13group_norm_v214gn_cuda_kernelI6__halfLi320ELi2ELi16ELi40ELi1024ELb1ELi64ELi320ELi320ELi4ELb1ELi18ELb0ELb0ENS_16CompileConditionILi900EEEEEvPT_PKS4_S7_S7_flPfS8_Pj:
	.zero		600


//--------------------- SYMBOLS --------------------------

	.type		.nv.reservedSmem.offset0,@object
	.size		.nv.reservedSmem.offset0,0x4
